	.target	sm_90a

	.elftype	@"ET_EXEC"


//--------------------- .note.nv.tkinfo           --------------------------
	.section	.note.nv.tkinfo,"",@"SHT_NOTE"
	.sectionflags	@"SHF_NOTE_NV_TKINFO"
	.tkinfo
        /*0018*/ 	.word	0x00000002
        /*0030*/ 	.string	""
        /*0030*/ 	.string	"ptxas"
        /*0030*/ 	.string	"Cuda compilation tools, release 13.0, V13.0.88"
        /*0030*/ 	.string	"Build cuda_13.0.r13.0/compiler.36424714_0"
        /*0030*/ 	.string	"-arch sm_90a -m 64 "



//--------------------- .note.nv.cuinfo           --------------------------
	.section	.note.nv.cuinfo,"",@"SHT_NOTE"
	.sectionflags	@"SHF_NOTE_NV_CUINFO"
        /*0018*/ 	.short	0x0002
        /*001a*/ 	.short	0x005a
        /*001c*/ 	.short	0x0082
	.zero		2


//--------------------- .nv.info                  --------------------------
	.section	.nv.info,"",@"SHT_CUDA_INFO"
	.align	4


	//----- nvinfo : EIATTR_REGCOUNT
	.align		4
        /*0000*/ 	.byte	0x04, 0x2f
        /*0002*/ 	.short	(.L_12 - .L_11)
	.align		4
.L_11:
        /*0004*/ 	.word	index@(_ZN5flash24flash_fwd_splitkv_kernelI23Flash_fwd_kernel_traitsILi256ELi64ELi64ELi4ELb0ELb0EN7cutlass6half_tE19Flash_kernel_traitsILi256ELi64ELi64ELi4ES3_EELb1ELb0ELb1ELb0ELb0ELb1ELb1ELb1EEEvNS_16Flash_fwd_paramsE)
        /*0008*/ 	.word	0x000000ff


	//----- nvinfo : EIATTR_FRAME_SIZE
	.align		4
.L_12:
        /*000c*/ 	.byte	0x04, 0x11
        /*000e*/ 	.short	(.L_14 - .L_13)
	.align		4
.L_13:
        /*0010*/ 	.word	index@($_ZN5flash24flash_fwd_splitkv_kernelI23Flash_fwd_kernel_traitsILi256ELi64ELi64ELi4ELb0ELb0EN7cutlass6half_tE19Flash_kernel_traitsILi256ELi64ELi64ELi4ES3_EELb1ELb0ELb1ELb0ELb0ELb1ELb1ELb1EEEvNS_16Flash_fwd_paramsE$_ZN5flash30compute_attn_1rowblock_splitkvI23Flash_fwd_kernel_traitsILi256ELi64ELi64ELi4ELb0ELb0EN7cutlass6half_tE19Flash_kernel_traitsILi256ELi64ELi64ELi4ES3_EELb1ELb0ELb1ELb0ELb0ELb1ELb1ELb1ENS_16Flash_fwd_paramsEEEvRKT8_iiiii)
        /*0014*/ 	.word	0x00000008


	//----- nvinfo : EIATTR_FRAME_SIZE
	.align		4
.L_14:
        /*0018*/ 	.byte	0x04, 0x11
        /*001a*/ 	.short	(.L_16 - .L_15)
	.align		4
.L_15:
        /*001c*/ 	.word	index@(_ZN5flash24flash_fwd_splitkv_kernelI23Flash_fwd_kernel_traitsILi256ELi64ELi64ELi4ELb0ELb0EN7cutlass6half_tE19Flash_kernel_traitsILi256ELi64ELi64ELi4ES3_EELb1ELb0ELb1ELb0ELb0ELb1ELb1ELb1EEEvNS_16Flash_fwd_paramsE)
        /*0020*/ 	.word	0x00000008


	//----- nvinfo : EIATTR_REGCOUNT
	.align		4
.L_16:
        /*0024*/ 	.byte	0x04, 0x2f
        /*0026*/ 	.short	(.L_18 - .L_17)
	.align		4
.L_17:
        /*0028*/ 	.word	index@(_ZN5flash24flash_fwd_splitkv_kernelI23Flash_fwd_kernel_traitsILi256ELi64ELi64ELi4ELb0ELb0EN7cutlass6half_tE19Flash_kernel_traitsILi256ELi64ELi64ELi4ES3_EELb1ELb0ELb1ELb0ELb0ELb0ELb1ELb1EEEvNS_16Flash_fwd_paramsE)
        /*002c*/ 	.word	0x000000ff


	//----- nvinfo : EIATTR_FRAME_SIZE
	.align		4
.L_18:
        /*0030*/ 	.byte	0x04, 0x11
        /*0032*/ 	.short	(.L_20 - .L_19)
	.align		4
.L_19:
        /*0034*/ 	.word	index@($_ZN5flash24flash_fwd_splitkv_kernelI23Flash_fwd_kernel_traitsILi256ELi64ELi64ELi4ELb0ELb0EN7cutlass6half_tE19Flash_kernel_traitsILi256ELi64ELi64ELi4ES3_EELb1ELb0ELb1ELb0ELb0ELb0ELb1ELb1EEEvNS_16Flash_fwd_paramsE$_ZN5flash30compute_attn_1rowblock_splitkvI23Flash_fwd_kernel_traitsILi256ELi64ELi64ELi4ELb0ELb0EN7cutlass6half_tE19Flash_kernel_traitsILi256ELi64ELi64ELi4ES3_EELb1ELb0ELb1ELb0ELb0ELb0ELb1ELb1ENS_16Flash_fwd_paramsEEEvRKT8_iiiii)
        /*0038*/ 	.word	0x00000000


	//----- nvinfo : EIATTR_FRAME_SIZE
	.align		4
.L_20:
        /*003c*/ 	.byte	0x04, 0x11
        /*003e*/ 	.short	(.L_22 - .L_21)
	.align		4
.L_21:
        /*0040*/ 	.word	index@(_ZN5flash24flash_fwd_splitkv_kernelI23Flash_fwd_kernel_traitsILi256ELi64ELi64ELi4ELb0ELb0EN7cutlass6half_tE19Flash_kernel_traitsILi256ELi64ELi64ELi4ES3_EELb1ELb0ELb1ELb0ELb0ELb0ELb1ELb1EEEvNS_16Flash_fwd_paramsE)
        /*0044*/ 	.word	0x00000000


	//----- nvinfo : EIATTR_REGCOUNT
	.align		4
.L_22:
        /*0048*/ 	.byte	0x04, 0x2f
        /*004a*/ 	.short	(.L_24 - .L_23)
	.align		4
.L_23:
        /*004c*/ 	.word	index@(_ZN5flash24flash_fwd_splitkv_kernelI23Flash_fwd_kernel_traitsILi256ELi64ELi64ELi4ELb0ELb0EN7cutlass6half_tE19Flash_kernel_traitsILi256ELi64ELi64ELi4ES3_EELb1ELb0ELb0ELb0ELb1ELb1ELb1ELb1EEEvNS_16Flash_fwd_paramsE)
        /*0050*/ 	.word	0x000000ff


	//----- nvinfo : EIATTR_FRAME_SIZE
	.align		4
.L_24:
        /*0054*/ 	.byte	0x04, 0x11
        /*0056*/ 	.short	(.L_26 - .L_25)
	.align		4
.L_25:
        /*0058*/ 	.word	index@($_ZN5flash24flash_fwd_splitkv_kernelI23Flash_fwd_kernel_traitsILi256ELi64ELi64ELi4ELb0ELb0EN7cutlass6half_tE19Flash_kernel_traitsILi256ELi64ELi64ELi4ES3_EELb1ELb0ELb0ELb0ELb1ELb1ELb1ELb1EEEvNS_16Flash_fwd_paramsE$_ZN5flash30compute_attn_1rowblock_splitkvI23Flash_fwd_kernel_traitsILi256ELi64ELi64ELi4ELb0ELb0EN7cutlass6half_tE19Flash_kernel_traitsILi256ELi64ELi64ELi4ES3_EELb1ELb0ELb0ELb0ELb1ELb1ELb1ELb1ENS_16Flash_fwd_paramsEEEvRKT8_iiiii)
        /*005c*/ 	.word	0x00000000


	//----- nvinfo : EIATTR_FRAME_SIZE
	.align		4
.L_26:
        /*0060*/ 	.byte	0x04, 0x11
        /*0062*/ 	.short	(.L_28 - .L_27)
	.align		4
.L_27:
        /*0064*/ 	.word	index@(_ZN5flash24flash_fwd_splitkv_kernelI23Flash_fwd_kernel_traitsILi256ELi64ELi64ELi4ELb0ELb0EN7cutlass6half_tE19Flash_kernel_traitsILi256ELi64ELi64ELi4ES3_EELb1ELb0ELb0ELb0ELb1ELb1ELb1ELb1EEEvNS_16Flash_fwd_paramsE)
        /*0068*/ 	.word	0x00000000


	//----- nvinfo : EIATTR_REGCOUNT
	.align		4
.L_28:
        /*006c*/ 	.byte	0x04, 0x2f
        /*006e*/ 	.short	(.L_30 - .L_29)
	.align		4
.L_29:
        /*0070*/ 	.word	index@(_ZN5flash24flash_fwd_splitkv_kernelI23Flash_fwd_kernel_traitsILi256ELi64ELi64ELi4ELb0ELb0EN7cutlass6half_tE19Flash_kernel_traitsILi256ELi64ELi64ELi4ES3_EELb1ELb0ELb0ELb0ELb1ELb0ELb1ELb1EEEvNS_16Flash_fwd_paramsE)
        /*0074*/ 	.word	0x000000fe


	//----- nvinfo : EIATTR_FRAME_SIZE
	.align		4
.L_30:
        /*0078*/ 	.byte	0x04, 0x11
        /*007a*/ 	.short	(.L_32 - .L_31)
	.align		4
.L_31:
        /*007c*/ 	.word	index@(_ZN5flash24flash_fwd_splitkv_kernelI23Flash_fwd_kernel_traitsILi256ELi64ELi64ELi4ELb0ELb0EN7cutlass6half_tE19Flash_kernel_traitsILi256ELi64ELi64ELi4ES3_EELb1ELb0ELb0ELb0ELb1ELb0ELb1ELb1EEEvNS_16Flash_fwd_paramsE)
        /*0080*/ 	.word	0x00000000


	//----- nvinfo : EIATTR_REGCOUNT
	.align		4
.L_32:
        /*0084*/ 	.byte	0x04, 0x2f
        /*0086*/ 	.short	(.L_34 - .L_33)
	.align		4
.L_33:
        /*0088*/ 	.word	index@(_ZN5flash24flash_fwd_splitkv_kernelI23Flash_fwd_kernel_traitsILi256ELi64ELi64ELi4ELb0ELb0EN7cutlass6half_tE19Flash_kernel_traitsILi256ELi64ELi64ELi4ES3_EELb1ELb0ELb1ELb0ELb0ELb1ELb1ELb0EEEvNS_16Flash_fwd_paramsE)
        /*008c*/ 	.word	0x000000ff


	//----- nvinfo : EIATTR_FRAME_SIZE
	.align		4
.L_34:
        /*0090*/ 	.byte	0x04, 0x11
        /*0092*/ 	.short	(.L_36 - .L_35)
	.align		4
.L_35:
        /*0094*/ 	.word	index@(_ZN5flash24flash_fwd_splitkv_kernelI23Flash_fwd_kernel_traitsILi256ELi64ELi64ELi4ELb0ELb0EN7cutlass6half_tE19Flash_kernel_traitsILi256ELi64ELi64ELi4ES3_EELb1ELb0ELb1ELb0ELb0ELb1ELb1ELb0EEEvNS_16Flash_fwd_paramsE)
        /*0098*/ 	.word	0x00000000


	//----- nvinfo : EIATTR_REGCOUNT
	.align		4
.L_36:
        /*009c*/ 	.byte	0x04, 0x2f
        /*009e*/ 	.short	(.L_38 - .L_37)
	.align		4
.L_37:
        /*00a0*/ 	.word	index@(_ZN5flash24flash_fwd_splitkv_kernelI23Flash_fwd_kernel_traitsILi256ELi64ELi64ELi4ELb0ELb0EN7cutlass6half_tE19Flash_kernel_traitsILi256ELi64ELi64ELi4ES3_EELb1ELb0ELb1ELb0ELb0ELb0ELb1ELb0EEEvNS_16Flash_fwd_paramsE)
        /*00a4*/ 	.word	0x000000fe


	//----- nvinfo : EIATTR_FRAME_SIZE
	.align		4
.L_38:
        /*00a8*/ 	.byte	0x04, 0x11
        /*00aa*/ 	.short	(.L_40 - .L_39)
	.align		4
.L_39:
        /*00ac*/ 	.word	index@(_ZN5flash24flash_fwd_splitkv_kernelI23Flash_fwd_kernel_traitsILi256ELi64ELi64ELi4ELb0ELb0EN7cutlass6half_tE19Flash_kernel_traitsILi256ELi64ELi64ELi4ES3_EELb1ELb0ELb1ELb0ELb0ELb0ELb1ELb0EEEvNS_16Flash_fwd_paramsE)
        /*00b0*/ 	.word	0x00000000


	//----- nvinfo : EIATTR_REGCOUNT
	.align		4
.L_40:
        /*00b4*/ 	.byte	0x04, 0x2f
        /*00b6*/ 	.short	(.L_42 - .L_41)
	.align		4
.L_41:
        /*00b8*/ 	.word	index@(_ZN5flash24flash_fwd_splitkv_kernelI23Flash_fwd_kernel_traitsILi256ELi64ELi64ELi4ELb0ELb0EN7cutlass6half_tE19Flash_kernel_traitsILi256ELi64ELi64ELi4ES3_EELb1ELb0ELb0ELb0ELb1ELb1ELb1ELb0EEEvNS_16Flash_fwd_paramsE)
        /*00bc*/ 	.word	0x000000ff


	//----- nvinfo : EIATTR_FRAME_SIZE
	.align		4
.L_42:
        /*00c0*/ 	.byte	0x04, 0x11
        /*00c2*/ 	.short	(.L_44 - .L_43)
	.align		4
.L_43:
        /*00c4*/ 	.word	index@(_ZN5flash24flash_fwd_splitkv_kernelI23Flash_fwd_kernel_traitsILi256ELi64ELi64ELi4ELb0ELb0EN7cutlass6half_tE19Flash_kernel_traitsILi256ELi64ELi64ELi4ES3_EELb1ELb0ELb0ELb0ELb1ELb1ELb1ELb0EEEvNS_16Flash_fwd_paramsE)
        /*00c8*/ 	.word	0x00000000


	//----- nvinfo : EIATTR_REGCOUNT
	.align		4
.L_44:
        /*00cc*/ 	.byte	0x04, 0x2f
        /*00ce*/ 	.short	(.L_46 - .L_45)
	.align		4
.L_45:
        /*00d0*/ 	.word	index@(_ZN5flash24flash_fwd_splitkv_kernelI23Flash_fwd_kernel_traitsILi256ELi64ELi64ELi4ELb0ELb0EN7cutlass6half_tE19Flash_kernel_traitsILi256ELi64ELi64ELi4ES3_EELb1ELb0ELb0ELb0ELb1ELb0ELb1ELb0EEEvNS_16Flash_fwd_paramsE)
        /*00d4*/ 	.word	0x000000fe


	//----- nvinfo : EIATTR_FRAME_SIZE
	.align		4
.L_46:
        /*00d8*/ 	.byte	0x04, 0x11
        /*00da*/ 	.short	(.L_48 - .L_47)
	.align		4
.L_47:
        /*00dc*/ 	.word	index@(_ZN5flash24flash_fwd_splitkv_kernelI23Flash_fwd_kernel_traitsILi256ELi64ELi64ELi4ELb0ELb0EN7cutlass6half_tE19Flash_kernel_traitsILi256ELi64ELi64ELi4ES3_EELb1ELb0ELb0ELb0ELb1ELb0ELb1ELb0EEEvNS_16Flash_fwd_paramsE)
        /*00e0*/ 	.word	0x00000000


	//----- nvinfo : EIATTR_REGCOUNT
	.align		4
.L_48:
        /*00e4*/ 	.byte	0x04, 0x2f
        /*00e6*/ 	.short	(.L_50 - .L_49)
	.align		4
.L_49:
        /*00e8*/ 	.word	index@(_ZN5flash24flash_fwd_splitkv_kernelI23Flash_fwd_kernel_traitsILi256ELi64ELi64ELi4ELb0ELb0EN7cutlass6half_tE19Flash_kernel_traitsILi256ELi64ELi64ELi4ES3_EELb1ELb0ELb1ELb0ELb0ELb1ELb0ELb1EEEvNS_16Flash_fwd_paramsE)
        /*00ec*/ 	.word	0x000000ff


	//----- nvinfo : EIATTR_FRAME_SIZE
	.align		4
.L_50:
        /*00f0*/ 	.byte	0x04, 0x11
        /*00f2*/ 	.short	(.L_52 - .L_51)
	.align		4
.L_51:
        /*00f4*/ 	.word	index@($_ZN5flash24flash_fwd_splitkv_kernelI23Flash_fwd_kernel_traitsILi256ELi64ELi64ELi4ELb0ELb0EN7cutlass6half_tE19Flash_kernel_traitsILi256ELi64ELi64ELi4ES3_EELb1ELb0ELb1ELb0ELb0ELb1ELb0ELb1EEEvNS_16Flash_fwd_paramsE$_ZN5flash30compute_attn_1rowblock_splitkvI23Flash_fwd_kernel_traitsILi256ELi64ELi64ELi4ELb0ELb0EN7cutlass6half_tE19Flash_kernel_traitsILi256ELi64ELi64ELi4ES3_EELb1ELb0ELb1ELb0ELb0ELb1ELb0ELb1ENS_16Flash_fwd_paramsEEEvRKT8_iiiii)
        /*00f8*/ 	.word	0x00000008


	//----- nvinfo : EIATTR_FRAME_SIZE
	.align		4
.L_52:
        /*00fc*/ 	.byte	0x04, 0x11
        /*00fe*/ 	.short	(.L_54 - .L_53)
	.align		4
.L_53:
        /*0100*/ 	.word	index@(_ZN5flash24flash_fwd_splitkv_kernelI23Flash_fwd_kernel_traitsILi256ELi64ELi64ELi4ELb0ELb0EN7cutlass6half_tE19Flash_kernel_traitsILi256ELi64ELi64ELi4ES3_EELb1ELb0ELb1ELb0ELb0ELb1ELb0ELb1EEEvNS_16Flash_fwd_paramsE)
        /*0104*/ 	.word	0x00000008


	//----- nvinfo : EIATTR_REGCOUNT
	.align		4
.L_54:
        /*0108*/ 	.byte	0x04, 0x2f
        /*010a*/ 	.short	(.L_56 - .L_55)
	.align		4
.L_55:
        /*010c*/ 	.word	index@(_ZN5flash24flash_fwd_splitkv_kernelI23Flash_fwd_kernel_traitsILi256ELi64ELi64ELi4ELb0ELb0EN7cutlass6half_tE19Flash_kernel_traitsILi256ELi64ELi64ELi4ES3_EELb1ELb0ELb1ELb0ELb0ELb0ELb0ELb1EEEvNS_16Flash_fwd_paramsE)
        /*0110*/ 	.word	0x000000ff


	//----- nvinfo : EIATTR_FRAME_SIZE
	.align		4
.L_56:
        /*0114*/ 	.byte	0x04, 0x11
        /*0116*/ 	.short	(.L_58 - .L_57)
	.align		4
.L_57:
        /*0118*/ 	.word	index@($_ZN5flash24flash_fwd_splitkv_kernelI23Flash_fwd_kernel_traitsILi256ELi64ELi64ELi4ELb0ELb0EN7cutlass6half_tE19Flash_kernel_traitsILi256ELi64ELi64ELi4ES3_EELb1ELb0ELb1ELb0ELb0ELb0ELb0ELb1EEEvNS_16Flash_fwd_paramsE$_ZN5flash30compute_attn_1rowblock_splitkvI23Flash_fwd_kernel_traitsILi256ELi64ELi64ELi4ELb0ELb0EN7cutlass6half_tE19Flash_kernel_traitsILi256ELi64ELi64ELi4ES3_EELb1ELb0ELb1ELb0ELb0ELb0ELb0ELb1ENS_16Flash_fwd_paramsEEEvRKT8_iiiii)
        /*011c*/ 	.word	0x00000000


	//----- nvinfo : EIATTR_FRAME_SIZE
	.align		4
.L_58:
        /*0120*/ 	.byte	0x04, 0x11
        /*0122*/ 	.short	(.L_60 - .L_59)
	.align		4
.L_59:
        /*0124*/ 	.word	index@(_ZN5flash24flash_fwd_splitkv_kernelI23Flash_fwd_kernel_traitsILi256ELi64ELi64ELi4ELb0ELb0EN7cutlass6half_tE19Flash_kernel_traitsILi256ELi64ELi64ELi4ES3_EELb1ELb0ELb1ELb0ELb0ELb0ELb0ELb1EEEvNS_16Flash_fwd_paramsE)
        /*0128*/ 	.word	0x00000000


	//----- nvinfo : EIATTR_REGCOUNT
	.align		4
.L_60:
        /*012c*/ 	.byte	0x04, 0x2f
        /*012e*/ 	.short	(.L_62 - .L_61)
	.align		4
.L_61:
        /*0130*/ 	.word	index@(_ZN5flash24flash_fwd_splitkv_kernelI23Flash_fwd_kernel_traitsILi256ELi64ELi64ELi4ELb0ELb0EN7cutlass6half_tE19Flash_kernel_traitsILi256ELi64ELi64ELi4ES3_EELb1ELb0ELb0ELb0ELb1ELb1ELb0ELb1EEEvNS_16Flash_fwd_paramsE)
        /*0134*/ 	.word	0x000000ff


	//----- nvinfo : EIATTR_FRAME_SIZE
	.align		4
.L_62:
        /*0138*/ 	.byte	0x04, 0x11
        /*013a*/ 	.short	(.L_64 - .L_63)
	.align		4
.L_63:
        /*013c*/ 	.word	index@(_ZN5flash24flash_fwd_splitkv_kernelI23Flash_fwd_kernel_traitsILi256ELi64ELi64ELi4ELb0ELb0EN7cutlass6half_tE19Flash_kernel_traitsILi256ELi64ELi64ELi4ES3_EELb1ELb0ELb0ELb0ELb1ELb1ELb0ELb1EEEvNS_16Flash_fwd_paramsE)
        /*0140*/ 	.word	0x00000010


	//----- nvinfo : EIATTR_REGCOUNT
	.align		4
.L_64:
        /*0144*/ 	.byte	0x04, 0x2f
        /*0146*/ 	.short	(.L_66 - .L_65)
	.align		4
.L_65:
        /*0148*/ 	.word	index@(_ZN5flash24flash_fwd_splitkv_kernelI23Flash_fwd_kernel_traitsILi256ELi64ELi64ELi4ELb0ELb0EN7cutlass6half_tE19Flash_kernel_traitsILi256ELi64ELi64ELi4ES3_EELb1ELb0ELb0ELb0ELb1ELb0ELb0ELb1EEEvNS_16Flash_fwd_paramsE)
        /*014c*/ 	.word	0x000000ff


	//----- nvinfo : EIATTR_FRAME_SIZE
	.align		4
.L_66:
        /*0150*/ 	.byte	0x04, 0x11
        /*0152*/ 	.short	(.L_68 - .L_67)
	.align		4
.L_67:
        /*0154*/ 	.word	index@(_ZN5flash24flash_fwd_splitkv_kernelI23Flash_fwd_kernel_traitsILi256ELi64ELi64ELi4ELb0ELb0EN7cutlass6half_tE19Flash_kernel_traitsILi256ELi64ELi64ELi4ES3_EELb1ELb0ELb0ELb0ELb1ELb0ELb0ELb1EEEvNS_16Flash_fwd_paramsE)
        /*0158*/ 	.word	0x00000000


	//----- nvinfo : EIATTR_REGCOUNT
	.align		4
.L_68:
        /*015c*/ 	.byte	0x04, 0x2f
        /*015e*/ 	.short	(.L_70 - .L_69)
	.align		4
.L_69:
        /*0160*/ 	.word	index@(_ZN5flash24flash_fwd_splitkv_kernelI23Flash_fwd_kernel_traitsILi256ELi64ELi64ELi4ELb0ELb0EN7cutlass6half_tE19Flash_kernel_traitsILi256ELi64ELi64ELi4ES3_EELb1ELb0ELb1ELb0ELb0ELb1ELb0ELb0EEEvNS_16Flash_fwd_paramsE)
        /*0164*/ 	.word	0x000000ff


	//----- nvinfo : EIATTR_FRAME_SIZE
	.align		4
.L_70:
        /*0168*/ 	.byte	0x04, 0x11
        /*016a*/ 	.short	(.L_72 - .L_71)
	.align		4
.L_71:
        /*016c*/ 	.word	index@(_ZN5flash24flash_fwd_splitkv_kernelI23Flash_fwd_kernel_traitsILi256ELi64ELi64ELi4ELb0ELb0EN7cutlass6half_tE19Flash_kernel_traitsILi256ELi64ELi64ELi4ES3_EELb1ELb0ELb1ELb0ELb0ELb1ELb0ELb0EEEvNS_16Flash_fwd_paramsE)
        /*0170*/ 	.word	0x00000000


	//----- nvinfo : EIATTR_REGCOUNT
	.align		4
.L_72:
        /*0174*/ 	.byte	0x04, 0x2f
        /*0176*/ 	.short	(.L_74 - .L_73)
	.align		4
.L_73:
        /*0178*/ 	.word	index@(_ZN5flash24flash_fwd_splitkv_kernelI23Flash_fwd_kernel_traitsILi256ELi64ELi64ELi4ELb0ELb0EN7cutlass6half_tE19Flash_kernel_traitsILi256ELi64ELi64ELi4ES3_EELb1ELb0ELb1ELb0ELb0ELb0ELb0ELb0EEEvNS_16Flash_fwd_paramsE)
        /*017c*/ 	.word	0x000000ff


	//----- nvinfo : EIATTR_FRAME_SIZE
	.align		4
.L_74:
        /*0180*/ 	.byte	0x04, 0x11
        /*0182*/ 	.short	(.L_76 - .L_75)
	.align		4
.L_75:
        /*0184*/ 	.word	index@(_ZN5flash24flash_fwd_splitkv_kernelI23Flash_fwd_kernel_traitsILi256ELi64ELi64ELi4ELb0ELb0EN7cutlass6half_tE19Flash_kernel_traitsILi256ELi64ELi64ELi4ES3_EELb1ELb0ELb1ELb0ELb0ELb0ELb0ELb0EEEvNS_16Flash_fwd_paramsE)
        /*0188*/ 	.word	0x00000000


	//----- nvinfo : EIATTR_REGCOUNT
	.align		4
.L_76:
        /*018c*/ 	.byte	0x04, 0x2f
        /*018e*/ 	.short	(.L_78 - .L_77)
	.align		4
.L_77:
        /*0190*/ 	.word	index@(_ZN5flash24flash_fwd_splitkv_kernelI23Flash_fwd_kernel_traitsILi256ELi64ELi64ELi4ELb0ELb0EN7cutlass6half_tE19Flash_kernel_traitsILi256ELi64ELi64ELi4ES3_EELb1ELb0ELb0ELb0ELb1ELb1ELb0ELb0EEEvNS_16Flash_fwd_paramsE)
        /*0194*/ 	.word	0x000000ff


	//----- nvinfo : EIATTR_FRAME_SIZE
	.align		4
.L_78:
        /*0198*/ 	.byte	0x04, 0x11
        /*019a*/ 	.short	(.L_80 - .L_79)
	.align		4
.L_79:
        /*019c*/ 	.word	index@(_ZN5flash24flash_fwd_splitkv_kernelI23Flash_fwd_kernel_traitsILi256ELi64ELi64ELi4ELb0ELb0EN7cutlass6half_tE19Flash_kernel_traitsILi256ELi64ELi64ELi4ES3_EELb1ELb0ELb0ELb0ELb1ELb1ELb0ELb0EEEvNS_16Flash_fwd_paramsE)
        /*01a0*/ 	.word	0x00000000


	//----- nvinfo : EIATTR_REGCOUNT
	.align		4
.L_80:
        /*01a4*/ 	.byte	0x04, 0x2f
        /*01a6*/ 	.short	(.L_82 - .L_81)
	.align		4
.L_81:
        /*01a8*/ 	.word	index@(_ZN5flash24flash_fwd_splitkv_kernelI23Flash_fwd_kernel_traitsILi256ELi64ELi64ELi4ELb0ELb0EN7cutlass6half_tE19Flash_kernel_traitsILi256ELi64ELi64ELi4ES3_EELb1ELb0ELb0ELb0ELb1ELb0ELb0ELb0EEEvNS_16Flash_fwd_paramsE)
        /*01ac*/ 	.word	0x000000fd


	//----- nvinfo : EIATTR_FRAME_SIZE
	.align		4
.L_82:
        /*01b0*/ 	.byte	0x04, 0x11
        /*01b2*/ 	.short	(.L_84 - .L_83)
	.align		4
.L_83:
        /*01b4*/ 	.word	index@(_ZN5flash24flash_fwd_splitkv_kernelI23Flash_fwd_kernel_traitsILi256ELi64ELi64ELi4ELb0ELb0EN7cutlass6half_tE19Flash_kernel_traitsILi256ELi64ELi64ELi4ES3_EELb1ELb0ELb0ELb0ELb1ELb0ELb0ELb0EEEvNS_16Flash_fwd_paramsE)
        /*01b8*/ 	.word	0x00000000


	//----- nvinfo : EIATTR_REGCOUNT
	.align		4
.L_84:
        /*01bc*/ 	.byte	0x04, 0x2f
        /*01be*/ 	.short	(.L_86 - .L_85)
	.align		4
.L_85:
        /*01c0*/ 	.word	index@(_ZN5flash24flash_fwd_splitkv_kernelI23Flash_fwd_kernel_traitsILi256ELi64ELi64ELi4ELb0ELb0EN7cutlass6half_tE19Flash_kernel_traitsILi256ELi64ELi64ELi4ES3_EELb1ELb0ELb0ELb0ELb0ELb1ELb1ELb1EEEvNS_16Flash_fwd_paramsE)
        /*01c4*/ 	.word	0x000000ff


	//----- nvinfo : EIATTR_FRAME_SIZE
	.align		4
.L_86:
        /*01c8*/ 	.byte	0x04, 0x11
        /*01ca*/ 	.short	(.L_88 - .L_87)
	.align		4
.L_87:
        /*01cc*/ 	.word	index@($_ZN5flash24flash_fwd_splitkv_kernelI23Flash_fwd_kernel_traitsILi256ELi64ELi64ELi4ELb0ELb0EN7cutlass6half_tE19Flash_kernel_traitsILi256ELi64ELi64ELi4ES3_EELb1ELb0ELb0ELb0ELb0ELb1ELb1ELb1EEEvNS_16Flash_fwd_paramsE$_ZN5flash30compute_attn_1rowblock_splitkvI23Flash_fwd_kernel_traitsILi256ELi64ELi64ELi4ELb0ELb0EN7cutlass6half_tE19Flash_kernel_traitsILi256ELi64ELi64ELi4ES3_EELb1ELb0ELb0ELb0ELb0ELb1ELb1ELb1ENS_16Flash_fwd_paramsEEEvRKT8_iiiii)
        /*01d0*/ 	.word	0x00000008


	//----- nvinfo : EIATTR_FRAME_SIZE
	.align		4
.L_88:
        /*01d4*/ 	.byte	0x04, 0x11
        /*01d6*/ 	.short	(.L_90 - .L_89)
	.align		4
.L_89:
        /*01d8*/ 	.word	index@(_ZN5flash24flash_fwd_splitkv_kernelI23Flash_fwd_kernel_traitsILi256ELi64ELi64ELi4ELb0ELb0EN7cutlass6half_tE19Flash_kernel_traitsILi256ELi64ELi64ELi4ES3_EELb1ELb0ELb0ELb0ELb0ELb1ELb1ELb1EEEvNS_16Flash_fwd_paramsE)
        /*01dc*/ 	.word	0x00000008


	//----- nvinfo : EIATTR_REGCOUNT
	.align		4
.L_90:
        /*01e0*/ 	.byte	0x04, 0x2f
        /*01e2*/ 	.short	(.L_92 - .L_91)
	.align		4
.L_91:
        /*01e4*/ 	.word	index@(_ZN5flash24flash_fwd_splitkv_kernelI23Flash_fwd_kernel_traitsILi256ELi64ELi64ELi4ELb0ELb0EN7cutlass6half_tE19Flash_kernel_traitsILi256ELi64ELi64ELi4ES3_EELb1ELb0ELb0ELb0ELb0ELb0ELb1ELb1EEEvNS_16Flash_fwd_paramsE)
        /*01e8*/ 	.word	0x000000fe


	//----- nvinfo : EIATTR_FRAME_SIZE
	.align		4
.L_92:
        /*01ec*/ 	.byte	0x04, 0x11
        /*01ee*/ 	.short	(.L_94 - .L_93)
	.align		4
.L_93:
        /*01f0*/ 	.word	index@($_ZN5flash24flash_fwd_splitkv_kernelI23Flash_fwd_kernel_traitsILi256ELi64ELi64ELi4ELb0ELb0EN7cutlass6half_tE19Flash_kernel_traitsILi256ELi64ELi64ELi4ES3_EELb1ELb0ELb0ELb0ELb0ELb0ELb1ELb1EEEvNS_16Flash_fwd_paramsE$_ZN5flash30compute_attn_1rowblock_splitkvI23Flash_fwd_kernel_traitsILi256ELi64ELi64ELi4ELb0ELb0EN7cutlass6half_tE19Flash_kernel_traitsILi256ELi64ELi64ELi4ES3_EELb1ELb0ELb0ELb0ELb0ELb0ELb1ELb1ENS_16Flash_fwd_paramsEEEvRKT8_iiiii)
        /*01f4*/ 	.word	0x00000000


	//----- nvinfo : EIATTR_FRAME_SIZE
	.align		4
.L_94:
        /*01f8*/ 	.byte	0x04, 0x11
        /*01fa*/ 	.short	(.L_96 - .L_95)
	.align		4
.L_95:
        /*01fc*/ 	.word	index@(_ZN5flash24flash_fwd_splitkv_kernelI23Flash_fwd_kernel_traitsILi256ELi64ELi64ELi4ELb0ELb0EN7cutlass6half_tE19Flash_kernel_traitsILi256ELi64ELi64ELi4ES3_EELb1ELb0ELb0ELb0ELb0ELb0ELb1ELb1EEEvNS_16Flash_fwd_paramsE)
        /*0200*/ 	.word	0x00000000


	//----- nvinfo : EIATTR_REGCOUNT
	.align		4
.L_96:
        /*0204*/ 	.byte	0x04, 0x2f
        /*0206*/ 	.short	(.L_98 - .L_97)
	.align		4
.L_97:
        /*0208*/ 	.word	index@(_ZN5flash24flash_fwd_splitkv_kernelI23Flash_fwd_kernel_traitsILi256ELi64ELi64ELi4ELb0ELb0EN7cutlass6half_tE19Flash_kernel_traitsILi256ELi64ELi64ELi4ES3_EELb1ELb0ELb0ELb0ELb0ELb1ELb1ELb0EEEvNS_16Flash_fwd_paramsE)
        /*020c*/ 	.word	0x000000ff


	//----- nvinfo : EIATTR_FRAME_SIZE
	.align		4
.L_98:
        /*0210*/ 	.byte	0x04, 0x11
        /*0212*/ 	.short	(.L_100 - .L_99)
	.align		4
.L_99:
        /*0214*/ 	.word	index@(_ZN5flash24flash_fwd_splitkv_kernelI23Flash_fwd_kernel_traitsILi256ELi64ELi64ELi4ELb0ELb0EN7cutlass6half_tE19Flash_kernel_traitsILi256ELi64ELi64ELi4ES3_EELb1ELb0ELb0ELb0ELb0ELb1ELb1ELb0EEEvNS_16Flash_fwd_paramsE)
        /*0218*/ 	.word	0x00000000


	//----- nvinfo : EIATTR_REGCOUNT
	.align		4
.L_100:
        /*021c*/ 	.byte	0x04, 0x2f
        /*021e*/ 	.short	(.L_102 - .L_101)
	.align		4
.L_101:
        /*0220*/ 	.word	index@(_ZN5flash24flash_fwd_splitkv_kernelI23Flash_fwd_kernel_traitsILi256ELi64ELi64ELi4ELb0ELb0EN7cutlass6half_tE19Flash_kernel_traitsILi256ELi64ELi64ELi4ES3_EELb1ELb0ELb0ELb0ELb0ELb0ELb1ELb0EEEvNS_16Flash_fwd_paramsE)
        /*0224*/ 	.word	0x000000ff


	//----- nvinfo : EIATTR_FRAME_SIZE
	.align		4
.L_102:
        /*0228*/ 	.byte	0x04, 0x11
        /*022a*/ 	.short	(.L_104 - .L_103)
	.align		4
.L_103:
        /*022c*/ 	.word	index@(_ZN5flash24flash_fwd_splitkv_kernelI23Flash_fwd_kernel_traitsILi256ELi64ELi64ELi4ELb0ELb0EN7cutlass6half_tE19Flash_kernel_traitsILi256ELi64ELi64ELi4ES3_EELb1ELb0ELb0ELb0ELb0ELb0ELb1ELb0EEEvNS_16Flash_fwd_paramsE)
        /*0230*/ 	.word	0x00000000


	//----- nvinfo : EIATTR_REGCOUNT
	.align		4
.L_104:
        /*0234*/ 	.byte	0x04, 0x2f
        /*0236*/ 	.short	(.L_106 - .L_105)
	.align		4
.L_105:
        /*0238*/ 	.word	index@(_ZN5flash24flash_fwd_splitkv_kernelI23Flash_fwd_kernel_traitsILi256ELi64ELi64ELi4ELb0ELb0EN7cutlass6half_tE19Flash_kernel_traitsILi256ELi64ELi64ELi4ES3_EELb1ELb0ELb0ELb0ELb0ELb1ELb0ELb1EEEvNS_16Flash_fwd_paramsE)
        /*023c*/ 	.word	0x000000ff


	//----- nvinfo : EIATTR_FRAME_SIZE
	.align		4
.L_106:
        /*0240*/ 	.byte	0x04, 0x11
        /*0242*/ 	.short	(.L_108 - .L_107)
	.align		4
.L_107:
        /*0244*/ 	.word	index@($_ZN5flash24flash_fwd_splitkv_kernelI23Flash_fwd_kernel_traitsILi256ELi64ELi64ELi4ELb0ELb0EN7cutlass6half_tE19Flash_kernel_traitsILi256ELi64ELi64ELi4ES3_EELb1ELb0ELb0ELb0ELb0ELb1ELb0ELb1EEEvNS_16Flash_fwd_paramsE$_ZN5flash30compute_attn_1rowblock_splitkvI23Flash_fwd_kernel_traitsILi256ELi64ELi64ELi4ELb0ELb0EN7cutlass6half_tE19Flash_kernel_traitsILi256ELi64ELi64ELi4ES3_EELb1ELb0ELb0ELb0ELb0ELb1ELb0ELb1ENS_16Flash_fwd_paramsEEEvRKT8_iiiii)
        /*0248*/ 	.word	0x00000030


	//----- nvinfo : EIATTR_FRAME_SIZE
	.align		4
.L_108:
        /*024c*/ 	.byte	0x04, 0x11
        /*024e*/ 	.short	(.L_110 - .L_109)
	.align		4
.L_109:
        /*0250*/ 	.word	index@(_ZN5flash24flash_fwd_splitkv_kernelI23Flash_fwd_kernel_traitsILi256ELi64ELi64ELi4ELb0ELb0EN7cutlass6half_tE19Flash_kernel_traitsILi256ELi64ELi64ELi4ES3_EELb1ELb0ELb0ELb0ELb0ELb1ELb0ELb1EEEvNS_16Flash_fwd_paramsE)
        /*0254*/ 	.word	0x00000030


	//----- nvinfo : EIATTR_REGCOUNT
	.align		4
.L_110:
        /*0258*/ 	.byte	0x04, 0x2f
        /*025a*/ 	.short	(.L_112 - .L_111)
	.align		4
.L_111:
        /*025c*/ 	.word	index@(_ZN5flash24flash_fwd_splitkv_kernelI23Flash_fwd_kernel_traitsILi256ELi64ELi64ELi4ELb0ELb0EN7cutlass6half_tE19Flash_kernel_traitsILi256ELi64ELi64ELi4ES3_EELb1ELb0ELb0ELb0ELb0ELb0ELb0ELb1EEEvNS_16Flash_fwd_paramsE)
        /*0260*/ 	.word	0x000000ff


	//----- nvinfo : EIATTR_FRAME_SIZE
	.align		4
.L_112:
        /*0264*/ 	.byte	0x04, 0x11
        /*0266*/ 	.short	(.L_114 - .L_113)
	.align		4
.L_113:
        /*0268*/ 	.word	index@($_ZN5flash24flash_fwd_splitkv_kernelI23Flash_fwd_kernel_traitsILi256ELi64ELi64ELi4ELb0ELb0EN7cutlass6half_tE19Flash_kernel_traitsILi256ELi64ELi64ELi4ES3_EELb1ELb0ELb0ELb0ELb0ELb0ELb0ELb1EEEvNS_16Flash_fwd_paramsE$_ZN5flash30compute_attn_1rowblock_splitkvI23Flash_fwd_kernel_traitsILi256ELi64ELi64ELi4ELb0ELb0EN7cutlass6half_tE19Flash_kernel_traitsILi256ELi64ELi64ELi4ES3_EELb1ELb0ELb0ELb0ELb0ELb0ELb0ELb1ENS_16Flash_fwd_paramsEEEvRKT8_iiiii)
        /*026c*/ 	.word	0x00000000


	//----- nvinfo : EIATTR_FRAME_SIZE
	.align		4
.L_114:
        /*0270*/ 	.byte	0x04, 0x11
        /*0272*/ 	.short	(.L_116 - .L_115)
	.align		4
.L_115:
        /*0274*/ 	.word	index@(_ZN5flash24flash_fwd_splitkv_kernelI23Flash_fwd_kernel_traitsILi256ELi64ELi64ELi4ELb0ELb0EN7cutlass6half_tE19Flash_kernel_traitsILi256ELi64ELi64ELi4ES3_EELb1ELb0ELb0ELb0ELb0ELb0ELb0ELb1EEEvNS_16Flash_fwd_paramsE)
        /*0278*/ 	.word	0x00000000


	//----- nvinfo : EIATTR_REGCOUNT
	.align		4
.L_116:
        /*027c*/ 	.byte	0x04, 0x2f
        /*027e*/ 	.short	(.L_118 - .L_117)
	.align		4
.L_117:
        /*0280*/ 	.word	index@(_ZN5flash24flash_fwd_splitkv_kernelI23Flash_fwd_kernel_traitsILi256ELi64ELi64ELi4ELb0ELb0EN7cutlass6half_tE19Flash_kernel_traitsILi256ELi64ELi64ELi4ES3_EELb1ELb0ELb0ELb0ELb0ELb1ELb0ELb0EEEvNS_16Flash_fwd_paramsE)
        /*0284*/ 	.word	0x000000ff


	//----- nvinfo : EIATTR_FRAME_SIZE
	.align		4
.L_118:
        /*0288*/ 	.byte	0x04, 0x11
        /*028a*/ 	.short	(.L_120 - .L_119)
	.align		4
.L_119:
        /*028c*/ 	.word	index@(_ZN5flash24flash_fwd_splitkv_kernelI23Flash_fwd_kernel_traitsILi256ELi64ELi64ELi4ELb0ELb0EN7cutlass6half_tE19Flash_kernel_traitsILi256ELi64ELi64ELi4ES3_EELb1ELb0ELb0ELb0ELb0ELb1ELb0ELb0EEEvNS_16Flash_fwd_paramsE)
        /*0290*/ 	.word	0x00000008


	//----- nvinfo : EIATTR_REGCOUNT
	.align		4
.L_120:
        /*0294*/ 	.byte	0x04, 0x2f
        /*0296*/ 	.short	(.L_122 - .L_121)
	.align		4
.L_121:
        /*0298*/ 	.word	index@(_ZN5flash24flash_fwd_splitkv_kernelI23Flash_fwd_kernel_traitsILi256ELi64ELi64ELi4ELb0ELb0EN7cutlass6half_tE19Flash_kernel_traitsILi256ELi64ELi64ELi4ES3_EELb1ELb0ELb0ELb0ELb0ELb0ELb0ELb0EEEvNS_16Flash_fwd_paramsE)
        /*029c*/ 	.word	0x000000ff


	//----- nvinfo : EIATTR_FRAME_SIZE
	.align		4
.L_122:
        /*02a0*/ 	.byte	0x04, 0x11
        /*02a2*/ 	.short	(.L_124 - .L_123)
	.align		4
.L_123:
        /*02a4*/ 	.word	index@(_ZN5flash24flash_fwd_splitkv_kernelI23Flash_fwd_kernel_traitsILi256ELi64ELi64ELi4ELb0ELb0EN7cutlass6half_tE19Flash_kernel_traitsILi256ELi64ELi64ELi4ES3_EELb1ELb0ELb0ELb0ELb0ELb0ELb0ELb0EEEvNS_16Flash_fwd_paramsE)
        /*02a8*/ 	.word	0x00000000


	//----- nvinfo : EIATTR_REGCOUNT
	.align		4
.L_124:
        /*02ac*/ 	.byte	0x04, 0x2f
        /*02ae*/ 	.short	(.L_126 - .L_125)
	.align		4
.L_125:
        /*02b0*/ 	.word	index@(_ZN5flash32flash_fwd_splitkv_combine_kernelI23Flash_fwd_kernel_traitsILi256ELi64ELi64ELi4ELb0ELb0EN7cutlass6half_tE19Flash_kernel_traitsILi256ELi64ELi64ELi4ES3_EELi4ELi1ELb1EEEvNS_16Flash_fwd_paramsE)
        /*02b4*/ 	.word	0x00000038


	//----- nvinfo : EIATTR_FRAME_SIZE
	.align		4
.L_126:
        /*02b8*/ 	.byte	0x04, 0x11
        /*02ba*/ 	.short	(.L_128 - .L_127)
	.align		4
.L_127:
        /*02bc*/ 	.word	index@($__internal_13_$__cuda_sm20_div_s64)
        /*02c0*/ 	.word	0x00000000


	//----- nvinfo : EIATTR_FRAME_SIZE
	.align		4
.L_128:
        /*02c4*/ 	.byte	0x04, 0x11
        /*02c6*/ 	.short	(.L_130 - .L_129)
	.align		4
.L_129:
        /*02c8*/ 	.word	index@(_ZN5flash32flash_fwd_splitkv_combine_kernelI23Flash_fwd_kernel_traitsILi256ELi64ELi64ELi4ELb0ELb0EN7cutlass6half_tE19Flash_kernel_traitsILi256ELi64ELi64ELi4ES3_EELi4ELi1ELb1EEEvNS_16Flash_fwd_paramsE)
        /*02cc*/ 	.word	0x00000000


	//----- nvinfo : EIATTR_REGCOUNT
	.align		4
.L_130:
        /*02d0*/ 	.byte	0x04, 0x2f
        /*02d2*/ 	.short	(.L_132 - .L_131)
	.align		4
.L_131:
        /*02d4*/ 	.word	index@(_ZN5flash32flash_fwd_splitkv_combine_kernelI23Flash_fwd_kernel_traitsILi256ELi64ELi64ELi4ELb0ELb0EN7cutlass6half_tE19Flash_kernel_traitsILi256ELi64ELi64ELi4ES3_EELi4ELi2ELb1EEEvNS_16Flash_fwd_paramsE)
        /*02d8*/ 	.word	0x00000036


	//----- nvinfo : EIATTR_FRAME_SIZE
	.align		4
.L_132:
        /*02dc*/ 	.byte	0x04, 0x11
        /*02de*/ 	.short	(.L_134 - .L_133)
	.align		4
.L_133:
        /*02e0*/ 	.word	index@($__internal_12_$__cuda_sm20_div_s64)
        /*02e4*/ 	.word	0x00000000


	//----- nvinfo : EIATTR_FRAME_SIZE
	.align		4
.L_134:
        /*02e8*/ 	.byte	0x04, 0x11
        /*02ea*/ 	.short	(.L_136 - .L_135)
	.align		4
.L_135:
        /*02ec*/ 	.word	index@(_ZN5flash32flash_fwd_splitkv_combine_kernelI23Flash_fwd_kernel_traitsILi256ELi64ELi64ELi4ELb0ELb0EN7cutlass6half_tE19Flash_kernel_traitsILi256ELi64ELi64ELi4ES3_EELi4ELi2ELb1EEEvNS_16Flash_fwd_paramsE)
        /*02f0*/ 	.word	0x00000000


	//----- nvinfo : EIATTR_REGCOUNT
	.align		4
.L_136:
        /*02f4*/ 	.byte	0x04, 0x2f
        /*02f6*/ 	.short	(.L_138 - .L_137)
	.align		4
.L_137:
        /*02f8*/ 	.word	index@(_ZN5flash32flash_fwd_splitkv_combine_kernelI23Flash_fwd_kernel_traitsILi256ELi64ELi64ELi4ELb0ELb0EN7cutlass6half_tE19Flash_kernel_traitsILi256ELi64ELi64ELi4ES3_EELi4ELi3ELb1EEEvNS_16Flash_fwd_paramsE)
        /*02fc*/ 	.word	0x00000036


	//----- nvinfo : EIATTR_FRAME_SIZE
	.align		4
.L_138:
        /*0300*/ 	.byte	0x04, 0x11
        /*0302*/ 	.short	(.L_140 - .L_139)
	.align		4
.L_139:
        /*0304*/ 	.word	index@($__internal_11_$__cuda_sm20_div_s64)
        /*0308*/ 	.word	0x00000000


	//----- nvinfo : EIATTR_FRAME_SIZE
	.align		4
.L_140:
        /*030c*/ 	.byte	0x04, 0x11
        /*030e*/ 	.short	(.L_142 - .L_141)
	.align		4
.L_141:
        /*0310*/ 	.word	index@(_ZN5flash32flash_fwd_splitkv_combine_kernelI23Flash_fwd_kernel_traitsILi256ELi64ELi64ELi4ELb0ELb0EN7cutlass6half_tE19Flash_kernel_traitsILi256ELi64ELi64ELi4ES3_EELi4ELi3ELb1EEEvNS_16Flash_fwd_paramsE)
        /*0314*/ 	.word	0x00000000


	//----- nvinfo : EIATTR_REGCOUNT
	.align		4
.L_142:
        /*0318*/ 	.byte	0x04, 0x2f
        /*031a*/ 	.short	(.L_144 - .L_143)
	.align		4
.L_143:
        /*031c*/ 	.word	index@(_ZN5flash32flash_fwd_splitkv_combine_kernelI23Flash_fwd_kernel_traitsILi256ELi64ELi64ELi4ELb0ELb0EN7cutlass6half_tE19Flash_kernel_traitsILi256ELi64ELi64ELi4ES3_EELi4ELi4ELb1EEEvNS_16Flash_fwd_paramsE)
        /*0320*/ 	.word	0x00000036


	//----- nvinfo : EIATTR_FRAME_SIZE
	.align		4
.L_144:
        /*0324*/ 	.byte	0x04, 0x11
        /*0326*/ 	.short	(.L_146 - .L_145)
	.align		4
.L_145:
        /*0328*/ 	.word	index@($__internal_10_$__cuda_sm20_div_s64)
        /*032c*/ 	.word	0x00000000


	//----- nvinfo : EIATTR_FRAME_SIZE
	.align		4
.L_146:
        /*0330*/ 	.byte	0x04, 0x11
        /*0332*/ 	.short	(.L_148 - .L_147)
	.align		4
.L_147:
        /*0334*/ 	.word	index@(_ZN5flash32flash_fwd_splitkv_combine_kernelI23Flash_fwd_kernel_traitsILi256ELi64ELi64ELi4ELb0ELb0EN7cutlass6half_tE19Flash_kernel_traitsILi256ELi64ELi64ELi4ES3_EELi4ELi4ELb1EEEvNS_16Flash_fwd_paramsE)
        /*0338*/ 	.word	0x00000000


	//----- nvinfo : EIATTR_REGCOUNT
	.align		4
.L_148:
        /*033c*/ 	.byte	0x04, 0x2f
        /*033e*/ 	.short	(.L_150 - .L_149)
	.align		4
.L_149:
        /*0340*/ 	.word	index@(_ZN5flash32flash_fwd_splitkv_combine_kernelI23Flash_fwd_kernel_traitsILi256ELi64ELi64ELi4ELb0ELb0EN7cutlass6half_tE19Flash_kernel_traitsILi256ELi64ELi64ELi4ES3_EELi4ELi5ELb1EEEvNS_16Flash_fwd_paramsE)
        /*0344*/ 	.word	0x00000036


	//----- nvinfo : EIATTR_FRAME_SIZE
	.align		4
.L_150:
        /*0348*/ 	.byte	0x04, 0x11
        /*034a*/ 	.short	(.L_152 - .L_151)
	.align		4
.L_151:
        /*034c*/ 	.word	index@($__internal_9_$__cuda_sm20_div_s64)
        /*0350*/ 	.word	0x00000000


	//----- nvinfo : EIATTR_FRAME_SIZE
	.align		4
.L_152:
        /*0354*/ 	.byte	0x04, 0x11
        /*0356*/ 	.short	(.L_154 - .L_153)
	.align		4
.L_153:
        /*0358*/ 	.word	index@(_ZN5flash32flash_fwd_splitkv_combine_kernelI23Flash_fwd_kernel_traitsILi256ELi64ELi64ELi4ELb0ELb0EN7cutlass6half_tE19Flash_kernel_traitsILi256ELi64ELi64ELi4ES3_EELi4ELi5ELb1EEEvNS_16Flash_fwd_paramsE)
        /*035c*/ 	.word	0x00000000


	//----- nvinfo : EIATTR_REGCOUNT
	.align		4
.L_154:
        /*0360*/ 	.byte	0x04, 0x2f
        /*0362*/ 	.short	(.L_156 - .L_155)
	.align		4
.L_155:
        /*0364*/ 	.word	index@(_ZN5flash32flash_fwd_splitkv_combine_kernelI23Flash_fwd_kernel_traitsILi256ELi64ELi64ELi4ELb0ELb0EN7cutlass6half_tE19Flash_kernel_traitsILi256ELi64ELi64ELi4ES3_EELi4ELi6ELb1EEEvNS_16Flash_fwd_paramsE)
        /*0368*/ 	.word	0x0000003a


	//----- nvinfo : EIATTR_FRAME_SIZE
	.align		4
.L_156:
        /*036c*/ 	.byte	0x04, 0x11
        /*036e*/ 	.short	(.L_158 - .L_157)
	.align		4
.L_157:
        /*0370*/ 	.word	index@($__internal_8_$__cuda_sm20_div_s64)
        /*0374*/ 	.word	0x00000000


	//----- nvinfo : EIATTR_FRAME_SIZE
	.align		4
.L_158:
        /*0378*/ 	.byte	0x04, 0x11
        /*037a*/ 	.short	(.L_160 - .L_159)
	.align		4
.L_159:
        /*037c*/ 	.word	index@(_ZN5flash32flash_fwd_splitkv_combine_kernelI23Flash_fwd_kernel_traitsILi256ELi64ELi64ELi4ELb0ELb0EN7cutlass6half_tE19Flash_kernel_traitsILi256ELi64ELi64ELi4ES3_EELi4ELi6ELb1EEEvNS_16Flash_fwd_paramsE)
        /*0380*/ 	.word	0x00000000


	//----- nvinfo : EIATTR_REGCOUNT
	.align		4
.L_160:
        /*0384*/ 	.byte	0x04, 0x2f
        /*0386*/ 	.short	(.L_162 - .L_161)
	.align		4
.L_161:
        /*0388*/ 	.word	index@(_ZN5flash32flash_fwd_splitkv_combine_kernelI23Flash_fwd_kernel_traitsILi256ELi64ELi64ELi4ELb0ELb0EN7cutlass6half_tE19Flash_kernel_traitsILi256ELi64ELi64ELi4ES3_EELi4ELi7ELb1EEEvNS_16Flash_fwd_paramsE)
        /*038c*/ 	.word	0x0000003c


	//----- nvinfo : EIATTR_FRAME_SIZE
	.align		4
.L_162:
        /*0390*/ 	.byte	0x04, 0x11
        /*0392*/ 	.short	(.L_164 - .L_163)
	.align		4
.L_163:
        /*0394*/ 	.word	index@($__internal_7_$__cuda_sm20_div_s64)
        /*0398*/ 	.word	0x00000000


	//----- nvinfo : EIATTR_FRAME_SIZE
	.align		4
.L_164:
        /*039c*/ 	.byte	0x04, 0x11
        /*039e*/ 	.short	(.L_166 - .L_165)
	.align		4
.L_165:
        /*03a0*/ 	.word	index@(_ZN5flash32flash_fwd_splitkv_combine_kernelI23Flash_fwd_kernel_traitsILi256ELi64ELi64ELi4ELb0ELb0EN7cutlass6half_tE19Flash_kernel_traitsILi256ELi64ELi64ELi4ES3_EELi4ELi7ELb1EEEvNS_16Flash_fwd_paramsE)
        /*03a4*/ 	.word	0x00000000


	//----- nvinfo : EIATTR_REGCOUNT
	.align		4
.L_166:
        /*03a8*/ 	.byte	0x04, 0x2f
        /*03aa*/ 	.short	(.L_168 - .L_167)
	.align		4
.L_167:
        /*03ac*/ 	.word	index@(_ZN5flash32flash_fwd_splitkv_combine_kernelI23Flash_fwd_kernel_traitsILi256ELi64ELi64ELi4ELb0ELb0EN7cutlass6half_tE19Flash_kernel_traitsILi256ELi64ELi64ELi4ES3_EELi4ELi1ELb0EEEvNS_16Flash_fwd_paramsE)
        /*03b0*/ 	.word	0x00000036


	//----- nvinfo : EIATTR_FRAME_SIZE
	.align		4
.L_168:
        /*03b4*/ 	.byte	0x04, 0x11
        /*03b6*/ 	.short	(.L_170 - .L_169)
	.align		4
.L_169:
        /*03b8*/ 	.word	index@($__internal_6_$__cuda_sm20_div_s64)
        /*03bc*/ 	.word	0x00000000


	//----- nvinfo : EIATTR_FRAME_SIZE
	.align		4
.L_170:
        /*03c0*/ 	.byte	0x04, 0x11
        /*03c2*/ 	.short	(.L_172 - .L_171)
	.align		4
.L_171:
        /*03c4*/ 	.word	index@(_ZN5flash32flash_fwd_splitkv_combine_kernelI23Flash_fwd_kernel_traitsILi256ELi64ELi64ELi4ELb0ELb0EN7cutlass6half_tE19Flash_kernel_traitsILi256ELi64ELi64ELi4ES3_EELi4ELi1ELb0EEEvNS_16Flash_fwd_paramsE)
        /*03c8*/ 	.word	0x00000000


	//----- nvinfo : EIATTR_REGCOUNT
	.align		4
.L_172:
        /*03cc*/ 	.byte	0x04, 0x2f
        /*03ce*/ 	.short	(.L_174 - .L_173)
	.align		4
.L_173:
        /*03d0*/ 	.word	index@(_ZN5flash32flash_fwd_splitkv_combine_kernelI23Flash_fwd_kernel_traitsILi256ELi64ELi64ELi4ELb0ELb0EN7cutlass6half_tE19Flash_kernel_traitsILi256ELi64ELi64ELi4ES3_EELi4ELi2ELb0EEEvNS_16Flash_fwd_paramsE)
        /*03d4*/ 	.word	0x00000036


	//----- nvinfo : EIATTR_FRAME_SIZE
	.align		4
.L_174:
        /*03d8*/ 	.byte	0x04, 0x11
        /*03da*/ 	.short	(.L_176 - .L_175)
	.align		4
.L_175:
        /*03dc*/ 	.word	index@($__internal_5_$__cuda_sm20_div_s64)
        /*03e0*/ 	.word	0x00000000


	//----- nvinfo : EIATTR_FRAME_SIZE
	.align		4
.L_176:
        /*03e4*/ 	.byte	0x04, 0x11
        /*03e6*/ 	.short	(.L_178 - .L_177)
	.align		4
.L_177:
        /*03e8*/ 	.word	index@(_ZN5flash32flash_fwd_splitkv_combine_kernelI23Flash_fwd_kernel_traitsILi256ELi64ELi64ELi4ELb0ELb0EN7cutlass6half_tE19Flash_kernel_traitsILi256ELi64ELi64ELi4ES3_EELi4ELi2ELb0EEEvNS_16Flash_fwd_paramsE)
        /*03ec*/ 	.word	0x00000000


	//----- nvinfo : EIATTR_REGCOUNT
	.align		4
.L_178:
        /*03f0*/ 	.byte	0x04, 0x2f
        /*03f2*/ 	.short	(.L_180 - .L_179)
	.align		4
.L_179:
        /*03f4*/ 	.word	index@(_ZN5flash32flash_fwd_splitkv_combine_kernelI23Flash_fwd_kernel_traitsILi256ELi64ELi64ELi4ELb0ELb0EN7cutlass6half_tE19Flash_kernel_traitsILi256ELi64ELi64ELi4ES3_EELi4ELi3ELb0EEEvNS_16Flash_fwd_paramsE)
        /*03f8*/ 	.word	0x00000036


	//----- nvinfo : EIATTR_FRAME_SIZE
	.align		4
.L_180:
        /*03fc*/ 	.byte	0x04, 0x11
        /*03fe*/ 	.short	(.L_182 - .L_181)
	.align		4
.L_181:
        /*0400*/ 	.word	index@($__internal_4_$__cuda_sm20_div_s64)
        /*0404*/ 	.word	0x00000000


	//----- nvinfo : EIATTR_FRAME_SIZE
	.align		4
.L_182:
        /*0408*/ 	.byte	0x04, 0x11
        /*040a*/ 	.short	(.L_184 - .L_183)
	.align		4
.L_183:
        /*040c*/ 	.word	index@(_ZN5flash32flash_fwd_splitkv_combine_kernelI23Flash_fwd_kernel_traitsILi256ELi64ELi64ELi4ELb0ELb0EN7cutlass6half_tE19Flash_kernel_traitsILi256ELi64ELi64ELi4ES3_EELi4ELi3ELb0EEEvNS_16Flash_fwd_paramsE)
        /*0410*/ 	.word	0x00000000


	//----- nvinfo : EIATTR_REGCOUNT
	.align		4
.L_184:
        /*0414*/ 	.byte	0x04, 0x2f
        /*0416*/ 	.short	(.L_186 - .L_185)
	.align		4
.L_185:
        /*0418*/ 	.word	index@(_ZN5flash32flash_fwd_splitkv_combine_kernelI23Flash_fwd_kernel_traitsILi256ELi64ELi64ELi4ELb0ELb0EN7cutlass6half_tE19Flash_kernel_traitsILi256ELi64ELi64ELi4ES3_EELi4ELi4ELb0EEEvNS_16Flash_fwd_paramsE)
        /*041c*/ 	.word	0x00000036


	//----- nvinfo : EIATTR_FRAME_SIZE
	.align		4
.L_186:
        /*0420*/ 	.byte	0x04, 0x11
        /*0422*/ 	.short	(.L_188 - .L_187)
	.align		4
.L_187:
        /*0424*/ 	.word	index@($__internal_3_$__cuda_sm20_div_s64)
        /*0428*/ 	.word	0x00000000


	//----- nvinfo : EIATTR_FRAME_SIZE
	.align		4
.L_188:
        /*042c*/ 	.byte	0x04, 0x11
        /*042e*/ 	.short	(.L_190 - .L_189)
	.align		4
.L_189:
        /*0430*/ 	.word	index@(_ZN5flash32flash_fwd_splitkv_combine_kernelI23Flash_fwd_kernel_traitsILi256ELi64ELi64ELi4ELb0ELb0EN7cutlass6half_tE19Flash_kernel_traitsILi256ELi64ELi64ELi4ES3_EELi4ELi4ELb0EEEvNS_16Flash_fwd_paramsE)
        /*0434*/ 	.word	0x00000000


	//----- nvinfo : EIATTR_REGCOUNT
	.align		4
.L_190:
        /*0438*/ 	.byte	0x04, 0x2f
        /*043a*/ 	.short	(.L_192 - .L_191)
	.align		4
.L_191:
        /*043c*/ 	.word	index@(_ZN5flash32flash_fwd_splitkv_combine_kernelI23Flash_fwd_kernel_traitsILi256ELi64ELi64ELi4ELb0ELb0EN7cutlass6half_tE19Flash_kernel_traitsILi256ELi64ELi64ELi4ES3_EELi4ELi5ELb0EEEvNS_16Flash_fwd_paramsE)
        /*0440*/ 	.word	0x00000036


	//----- nvinfo : EIATTR_FRAME_SIZE
	.align		4
.L_192:
        /*0444*/ 	.byte	0x04, 0x11
        /*0446*/ 	.short	(.L_194 - .L_193)
	.align		4
.L_193:
        /*0448*/ 	.word	index@($__internal_2_$__cuda_sm20_div_s64)
        /*044c*/ 	.word	0x00000000


	//----- nvinfo : EIATTR_FRAME_SIZE
	.align		4
.L_194:
        /*0450*/ 	.byte	0x04, 0x11
        /*0452*/ 	.short	(.L_196 - .L_195)
	.align		4
.L_195:
        /*0454*/ 	.word	index@(_ZN5flash32flash_fwd_splitkv_combine_kernelI23Flash_fwd_kernel_traitsILi256ELi64ELi64ELi4ELb0ELb0EN7cutlass6half_tE19Flash_kernel_traitsILi256ELi64ELi64ELi4ES3_EELi4ELi5ELb0EEEvNS_16Flash_fwd_paramsE)
        /*0458*/ 	.word	0x00000000


	//----- nvinfo : EIATTR_REGCOUNT
	.align		4
.L_196:
        /*045c*/ 	.byte	0x04, 0x2f
        /*045e*/ 	.short	(.L_198 - .L_197)
	.align		4
.L_197:
        /*0460*/ 	.word	index@(_ZN5flash32flash_fwd_splitkv_combine_kernelI23Flash_fwd_kernel_traitsILi256ELi64ELi64ELi4ELb0ELb0EN7cutlass6half_tE19Flash_kernel_traitsILi256ELi64ELi64ELi4ES3_EELi4ELi6ELb0EEEvNS_16Flash_fwd_paramsE)
        /*0464*/ 	.word	0x0000003a


	//----- nvinfo : EIATTR_FRAME_SIZE
	.align		4
.L_198:
        /*0468*/ 	.byte	0x04, 0x11
        /*046a*/ 	.short	(.L_200 - .L_199)
	.align		4
.L_199:
        /*046c*/ 	.word	index@($__internal_1_$__cuda_sm20_div_s64)
        /*0470*/ 	.word	0x00000000


	//----- nvinfo : EIATTR_FRAME_SIZE
	.align		4
.L_200:
        /*0474*/ 	.byte	0x04, 0x11
        /*0476*/ 	.short	(.L_202 - .L_201)
	.align		4
.L_201:
        /*0478*/ 	.word	index@(_ZN5flash32flash_fwd_splitkv_combine_kernelI23Flash_fwd_kernel_traitsILi256ELi64ELi64ELi4ELb0ELb0EN7cutlass6half_tE19Flash_kernel_traitsILi256ELi64ELi64ELi4ES3_EELi4ELi6ELb0EEEvNS_16Flash_fwd_paramsE)
        /*047c*/ 	.word	0x00000000


	//----- nvinfo : EIATTR_REGCOUNT
	.align		4
.L_202:
        /*0480*/ 	.byte	0x04, 0x2f
        /*0482*/ 	.short	(.L_204 - .L_203)
	.align		4
.L_203:
        /*0484*/ 	.word	index@(_ZN5flash32flash_fwd_splitkv_combine_kernelI23Flash_fwd_kernel_traitsILi256ELi64ELi64ELi4ELb0ELb0EN7cutlass6half_tE19Flash_kernel_traitsILi256ELi64ELi64ELi4ES3_EELi4ELi7ELb0EEEvNS_16Flash_fwd_paramsE)
        /*0488*/ 	.word	0x0000003c


	//----- nvinfo : EIATTR_FRAME_SIZE
	.align		4
.L_204:
        /*048c*/ 	.byte	0x04, 0x11
        /*048e*/ 	.short	(.L_206 - .L_205)
	.align		4
.L_205:
        /*0490*/ 	.word	index@($__internal_0_$__cuda_sm20_div_s64)
        /*0494*/ 	.word	0x00000000


	//----- nvinfo : EIATTR_FRAME_SIZE
	.align		4
.L_206:
        /*0498*/ 	.byte	0x04, 0x11
        /*049a*/ 	.short	(.L_208 - .L_207)
	.align		4
.L_207:
        /*049c*/ 	.word	index@(_ZN5flash32flash_fwd_splitkv_combine_kernelI23Flash_fwd_kernel_traitsILi256ELi64ELi64ELi4ELb0ELb0EN7cutlass6half_tE19Flash_kernel_traitsILi256ELi64ELi64ELi4ES3_EELi4ELi7ELb0EEEvNS_16Flash_fwd_paramsE)
        /*04a0*/ 	.word	0x00000000


	//----- nvinfo : EIATTR_MIN_STACK_SIZE
	.align		4
.L_208:
        /*04a4*/ 	.byte	0x04, 0x12
        /*04a6*/ 	.short	(.L_210 - .L_209)
	.align		4
.L_209:
        /*04a8*/ 	.word	index@(_ZN5flash32flash_fwd_splitkv_combine_kernelI23Flash_fwd_kernel_traitsILi256ELi64ELi64ELi4ELb0ELb0EN7cutlass6half_tE19Flash_kernel_traitsILi256ELi64ELi64ELi4ES3_EELi4ELi7ELb0EEEvNS_16Flash_fwd_paramsE)
        /*04ac*/ 	.word	0x00000000


	//----- nvinfo : EIATTR_MIN_STACK_SIZE
	.align		4
.L_210:
        /*04b0*/ 	.byte	0x04, 0x12
        /*04b2*/ 	.short	(.L_212 - .L_211)
	.align		4
.L_211:
        /*04b4*/ 	.word	index@(_ZN5flash32flash_fwd_splitkv_combine_kernelI23Flash_fwd_kernel_traitsILi256ELi64ELi64ELi4ELb0ELb0EN7cutlass6half_tE19Flash_kernel_traitsILi256ELi64ELi64ELi4ES3_EELi4ELi6ELb0EEEvNS_16Flash_fwd_paramsE)
        /*04b8*/ 	.word	0x00000000


	//----- nvinfo : EIATTR_MIN_STACK_SIZE
	.align		4
.L_212:
        /*04bc*/ 	.byte	0x04, 0x12
        /*04be*/ 	.short	(.L_214 - .L_213)
	.align		4
.L_213:
        /*04c0*/ 	.word	index@(_ZN5flash32flash_fwd_splitkv_combine_kernelI23Flash_fwd_kernel_traitsILi256ELi64ELi64ELi4ELb0ELb0EN7cutlass6half_tE19Flash_kernel_traitsILi256ELi64ELi64ELi4ES3_EELi4ELi5ELb0EEEvNS_16Flash_fwd_paramsE)
        /*04c4*/ 	.word	0x00000000


	//----- nvinfo : EIATTR_MIN_STACK_SIZE
	.align		4
.L_214:
        /*04c8*/ 	.byte	0x04, 0x12
        /*04ca*/ 	.short	(.L_216 - .L_215)
	.align		4
.L_215:
        /*04cc*/ 	.word	index@(_ZN5flash32flash_fwd_splitkv_combine_kernelI23Flash_fwd_kernel_traitsILi256ELi64ELi64ELi4ELb0ELb0EN7cutlass6half_tE19Flash_kernel_traitsILi256ELi64ELi64ELi4ES3_EELi4ELi4ELb0EEEvNS_16Flash_fwd_paramsE)
        /*04d0*/ 	.word	0x00000000


	//----- nvinfo : EIATTR_MIN_STACK_SIZE
	.align		4
.L_216:
        /*04d4*/ 	.byte	0x04, 0x12
        /*04d6*/ 	.short	(.L_218 - .L_217)
	.align		4
.L_217:
        /*04d8*/ 	.word	index@(_ZN5flash32flash_fwd_splitkv_combine_kernelI23Flash_fwd_kernel_traitsILi256ELi64ELi64ELi4ELb0ELb0EN7cutlass6half_tE19Flash_kernel_traitsILi256ELi64ELi64ELi4ES3_EELi4ELi3ELb0EEEvNS_16Flash_fwd_paramsE)
        /*04dc*/ 	.word	0x00000000


	//----- nvinfo : EIATTR_MIN_STACK_SIZE
	.align		4
.L_218:
        /*04e0*/ 	.byte	0x04, 0x12
        /*04e2*/ 	.short	(.L_220 - .L_219)
	.align		4
.L_219:
        /*04e4*/ 	.word	index@(_ZN5flash32flash_fwd_splitkv_combine_kernelI23Flash_fwd_kernel_traitsILi256ELi64ELi64ELi4ELb0ELb0EN7cutlass6half_tE19Flash_kernel_traitsILi256ELi64ELi64ELi4ES3_EELi4ELi2ELb0EEEvNS_16Flash_fwd_paramsE)
        /*04e8*/ 	.word	0x00000000


	//----- nvinfo : EIATTR_MIN_STACK_SIZE
	.align		4
.L_220:
        /*04ec*/ 	.byte	0x04, 0x12
        /*04ee*/ 	.short	(.L_222 - .L_221)
	.align		4
.L_221:
        /*04f0*/ 	.word	index@(_ZN5flash32flash_fwd_splitkv_combine_kernelI23Flash_fwd_kernel_traitsILi256ELi64ELi64ELi4ELb0ELb0EN7cutlass6half_tE19Flash_kernel_traitsILi256ELi64ELi64ELi4ES3_EELi4ELi1ELb0EEEvNS_16Flash_fwd_paramsE)
        /*04f4*/ 	.word	0x00000000


	//----- nvinfo : EIATTR_MIN_STACK_SIZE
	.align		4
.L_222:
        /*04f8*/ 	.byte	0x04, 0x12
        /*04fa*/ 	.short	(.L_224 - .L_223)
	.align		4
.L_223:
        /*04fc*/ 	.word	index@(_ZN5flash32flash_fwd_splitkv_combine_kernelI23Flash_fwd_kernel_traitsILi256ELi64ELi64ELi4ELb0ELb0EN7cutlass6half_tE19Flash_kernel_traitsILi256ELi64ELi64ELi4ES3_EELi4ELi7ELb1EEEvNS_16Flash_fwd_paramsE)
        /*0500*/ 	.word	0x00000000


	//----- nvinfo : EIATTR_MIN_STACK_SIZE
	.align		4
.L_224:
        /*0504*/ 	.byte	0x04, 0x12
        /*0506*/ 	.short	(.L_226 - .L_225)
	.align		4
.L_225:
        /*0508*/ 	.word	index@(_ZN5flash32flash_fwd_splitkv_combine_kernelI23Flash_fwd_kernel_traitsILi256ELi64ELi64ELi4ELb0ELb0EN7cutlass6half_tE19Flash_kernel_traitsILi256ELi64ELi64ELi4ES3_EELi4ELi6ELb1EEEvNS_16Flash_fwd_paramsE)
        /*050c*/ 	.word	0x00000000


	//----- nvinfo : EIATTR_MIN_STACK_SIZE
	.align		4
.L_226:
        /*0510*/ 	.byte	0x04, 0x12
        /*0512*/ 	.short	(.L_228 - .L_227)
	.align		4
.L_227:
        /*0514*/ 	.word	index@(_ZN5flash32flash_fwd_splitkv_combine_kernelI23Flash_fwd_kernel_traitsILi256ELi64ELi64ELi4ELb0ELb0EN7cutlass6half_tE19Flash_kernel_traitsILi256ELi64ELi64ELi4ES3_EELi4ELi5ELb1EEEvNS_16Flash_fwd_paramsE)
        /*0518*/ 	.word	0x00000000


	//----- nvinfo : EIATTR_MIN_STACK_SIZE
	.align		4
.L_228:
        /*051c*/ 	.byte	0x04, 0x12
        /*051e*/ 	.short	(.L_230 - .L_229)
	.align		4
.L_229:
        /*0520*/ 	.word	index@(_ZN5flash32flash_fwd_splitkv_combine_kernelI23Flash_fwd_kernel_traitsILi256ELi64ELi64ELi4ELb0ELb0EN7cutlass6half_tE19Flash_kernel_traitsILi256ELi64ELi64ELi4ES3_EELi4ELi4ELb1EEEvNS_16Flash_fwd_paramsE)
        /*0524*/ 	.word	0x00000000


	//----- nvinfo : EIATTR_MIN_STACK_SIZE
	.align		4
.L_230:
        /*0528*/ 	.byte	0x04, 0x12
        /*052a*/ 	.short	(.L_232 - .L_231)
	.align		4
.L_231:
        /*052c*/ 	.word	index@(_ZN5flash32flash_fwd_splitkv_combine_kernelI23Flash_fwd_kernel_traitsILi256ELi64ELi64ELi4ELb0ELb0EN7cutlass6half_tE19Flash_kernel_traitsILi256ELi64ELi64ELi4ES3_EELi4ELi3ELb1EEEvNS_16Flash_fwd_paramsE)
        /*0530*/ 	.word	0x00000000


	//----- nvinfo : EIATTR_MIN_STACK_SIZE
	.align		4
.L_232:
        /*0534*/ 	.byte	0x04, 0x12
        /*0536*/ 	.short	(.L_234 - .L_233)
	.align		4
.L_233:
        /*0538*/ 	.word	index@(_ZN5flash32flash_fwd_splitkv_combine_kernelI23Flash_fwd_kernel_traitsILi256ELi64ELi64ELi4ELb0ELb0EN7cutlass6half_tE19Flash_kernel_traitsILi256ELi64ELi64ELi4ES3_EELi4ELi2ELb1EEEvNS_16Flash_fwd_paramsE)
        /*053c*/ 	.word	0x00000000


	//----- nvinfo : EIATTR_MIN_STACK_SIZE
	.align		4
.L_234:
        /*0540*/ 	.byte	0x04, 0x12
        /*0542*/ 	.short	(.L_236 - .L_235)
	.align		4
.L_235:
        /*0544*/ 	.word	index@(_ZN5flash32flash_fwd_splitkv_combine_kernelI23Flash_fwd_kernel_traitsILi256ELi64ELi64ELi4ELb0ELb0EN7cutlass6half_tE19Flash_kernel_traitsILi256ELi64ELi64ELi4ES3_EELi4ELi1ELb1EEEvNS_16Flash_fwd_paramsE)
        /*0548*/ 	.word	0x00000000


	//----- nvinfo : EIATTR_MIN_STACK_SIZE
	.align		4
.L_236:
        /*054c*/ 	.byte	0x04, 0x12
        /*054e*/ 	.short	(.L_238 - .L_237)
	.align		4
.L_237:
        /*0550*/ 	.word	index@(_ZN5flash24flash_fwd_splitkv_kernelI23Flash_fwd_kernel_traitsILi256ELi64ELi64ELi4ELb0ELb0EN7cutlass6half_tE19Flash_kernel_traitsILi256ELi64ELi64ELi4ES3_EELb1ELb0ELb0ELb0ELb0ELb0ELb0ELb0EEEvNS_16Flash_fwd_paramsE)
        /*0554*/ 	.word	0x00000000


	//----- nvinfo : EIATTR_MIN_STACK_SIZE
	.align		4
.L_238:
        /*0558*/ 	.byte	0x04, 0x12
        /*055a*/ 	.short	(.L_240 - .L_239)
	.align		4
.L_239:
        /*055c*/ 	.word	index@(_ZN5flash24flash_fwd_splitkv_kernelI23Flash_fwd_kernel_traitsILi256ELi64ELi64ELi4ELb0ELb0EN7cutlass6half_tE19Flash_kernel_traitsILi256ELi64ELi64ELi4ES3_EELb1ELb0ELb0ELb0ELb0ELb1ELb0ELb0EEEvNS_16Flash_fwd_paramsE)
        /*0560*/ 	.word	0x00000008


	//----- nvinfo : EIATTR_MIN_STACK_SIZE
	.align		4
.L_240:
        /*0564*/ 	.byte	0x04, 0x12
        /*0566*/ 	.short	(.L_242 - .L_241)
	.align		4
.L_241:
        /*0568*/ 	.word	index@(_ZN5flash24flash_fwd_splitkv_kernelI23Flash_fwd_kernel_traitsILi256ELi64ELi64ELi4ELb0ELb0EN7cutlass6half_tE19Flash_kernel_traitsILi256ELi64ELi64ELi4ES3_EELb1ELb0ELb0ELb0ELb0ELb0ELb0ELb1EEEvNS_16Flash_fwd_paramsE)
        /*056c*/ 	.word	0x00000000


	//----- nvinfo : EIATTR_MIN_STACK_SIZE
	.align		4
.L_242:
        /*0570*/ 	.byte	0x04, 0x12
        /*0572*/ 	.short	(.L_244 - .L_243)
	.align		4
.L_243:
        /*0574*/ 	.word	index@(_ZN5flash24flash_fwd_splitkv_kernelI23Flash_fwd_kernel_traitsILi256ELi64ELi64ELi4ELb0ELb0EN7cutlass6half_tE19Flash_kernel_traitsILi256ELi64ELi64ELi4ES3_EELb1ELb0ELb0ELb0ELb0ELb1ELb0ELb1EEEvNS_16Flash_fwd_paramsE)
        /*0578*/ 	.word	0x00000030


	//----- nvinfo : EIATTR_MIN_STACK_SIZE
	.align		4
.L_244:
        /*057c*/ 	.byte	0x04, 0x12
        /*057e*/ 	.short	(.L_246 - .L_245)
	.align		4
.L_245:
        /*0580*/ 	.word	index@(_ZN5flash24flash_fwd_splitkv_kernelI23Flash_fwd_kernel_traitsILi256ELi64ELi64ELi4ELb0ELb0EN7cutlass6half_tE19Flash_kernel_traitsILi256ELi64ELi64ELi4ES3_EELb1ELb0ELb0ELb0ELb0ELb0ELb1ELb0EEEvNS_16Flash_fwd_paramsE)
        /*0584*/ 	.word	0x00000000


	//----- nvinfo : EIATTR_MIN_STACK_SIZE
	.align		4
.L_246:
        /*0588*/ 	.byte	0x04, 0x12
        /*058a*/ 	.short	(.L_248 - .L_247)
	.align		4
.L_247:
        /*058c*/ 	.word	index@(_ZN5flash24flash_fwd_splitkv_kernelI23Flash_fwd_kernel_traitsILi256ELi64ELi64ELi4ELb0ELb0EN7cutlass6half_tE19Flash_kernel_traitsILi256ELi64ELi64ELi4ES3_EELb1ELb0ELb0ELb0ELb0ELb1ELb1ELb0EEEvNS_16Flash_fwd_paramsE)
        /*0590*/ 	.word	0x00000000


	//----- nvinfo : EIATTR_MIN_STACK_SIZE
	.align		4
.L_248:
        /*0594*/ 	.byte	0x04, 0x12
        /*0596*/ 	.short	(.L_250 - .L_249)
	.align		4
.L_249:
        /*0598*/ 	.word	index@(_ZN5flash24flash_fwd_splitkv_kernelI23Flash_fwd_kernel_traitsILi256ELi64ELi64ELi4ELb0ELb0EN7cutlass6half_tE19Flash_kernel_traitsILi256ELi64ELi64ELi4ES3_EELb1ELb0ELb0ELb0ELb0ELb0ELb1ELb1EEEvNS_16Flash_fwd_paramsE)
        /*059c*/ 	.word	0x00000000


	//----- nvinfo : EIATTR_MIN_STACK_SIZE
	.align		4
.L_250:
        /*05a0*/ 	.byte	0x04, 0x12
        /*05a2*/ 	.short	(.L_252 - .L_251)
	.align		4
.L_251:
        /*05a4*/ 	.word	index@(_ZN5flash24flash_fwd_splitkv_kernelI23Flash_fwd_kernel_traitsILi256ELi64ELi64ELi4ELb0ELb0EN7cutlass6half_tE19Flash_kernel_traitsILi256ELi64ELi64ELi4ES3_EELb1ELb0ELb0ELb0ELb0ELb1ELb1ELb1EEEvNS_16Flash_fwd_paramsE)
        /*05a8*/ 	.word	0x00000008


	//----- nvinfo : EIATTR_MIN_STACK_SIZE
	.align		4
.L_252:
        /*05ac*/ 	.byte	0x04, 0x12
        /*05ae*/ 	.short	(.L_254 - .L_253)
	.align		4
.L_253:
        /*05b0*/ 	.word	index@(_ZN5flash24flash_fwd_splitkv_kernelI23Flash_fwd_kernel_traitsILi256ELi64ELi64ELi4ELb0ELb0EN7cutlass6half_tE19Flash_kernel_traitsILi256ELi64ELi64ELi4ES3_EELb1ELb0ELb0ELb0ELb1ELb0ELb0ELb0EEEvNS_16Flash_fwd_paramsE)
        /*05b4*/ 	.word	0x00000000


	//----- nvinfo : EIATTR_MIN_STACK_SIZE
	.align		4
.L_254:
        /*05b8*/ 	.byte	0x04, 0x12
        /*05ba*/ 	.short	(.L_256 - .L_255)
	.align		4
.L_255:
        /*05bc*/ 	.word	index@(_ZN5flash24flash_fwd_splitkv_kernelI23Flash_fwd_kernel_traitsILi256ELi64ELi64ELi4ELb0ELb0EN7cutlass6half_tE19Flash_kernel_traitsILi256ELi64ELi64ELi4ES3_EELb1ELb0ELb0ELb0ELb1ELb1ELb0ELb0EEEvNS_16Flash_fwd_paramsE)
        /*05c0*/ 	.word	0x00000000


	//----- nvinfo : EIATTR_MIN_STACK_SIZE
	.align		4
.L_256:
        /*05c4*/ 	.byte	0x04, 0x12
        /*05c6*/ 	.short	(.L_258 - .L_257)
	.align		4
.L_257:
        /*05c8*/ 	.word	index@(_ZN5flash24flash_fwd_splitkv_kernelI23Flash_fwd_kernel_traitsILi256ELi64ELi64ELi4ELb0ELb0EN7cutlass6half_tE19Flash_kernel_traitsILi256ELi64ELi64ELi4ES3_EELb1ELb0ELb1ELb0ELb0ELb0ELb0ELb0EEEvNS_16Flash_fwd_paramsE)
        /*05cc*/ 	.word	0x00000000


	//----- nvinfo : EIATTR_MIN_STACK_SIZE
	.align		4
.L_258:
        /*05d0*/ 	.byte	0x04, 0x12
        /*05d2*/ 	.short	(.L_260 - .L_259)
	.align		4
.L_259:
        /*05d4*/ 	.word	index@(_ZN5flash24flash_fwd_splitkv_kernelI23Flash_fwd_kernel_traitsILi256ELi64ELi64ELi4ELb0ELb0EN7cutlass6half_tE19Flash_kernel_traitsILi256ELi64ELi64ELi4ES3_EELb1ELb0ELb1ELb0ELb0ELb1ELb0ELb0EEEvNS_16Flash_fwd_paramsE)
        /*05d8*/ 	.word	0x00000000


	//----- nvinfo : EIATTR_MIN_STACK_SIZE
	.align		4
.L_260:
        /*05dc*/ 	.byte	0x04, 0x12
        /*05de*/ 	.short	(.L_262 - .L_261)
	.align		4
.L_261:
        /*05e0*/ 	.word	index@(_ZN5flash24flash_fwd_splitkv_kernelI23Flash_fwd_kernel_traitsILi256ELi64ELi64ELi4ELb0ELb0EN7cutlass6half_tE19Flash_kernel_traitsILi256ELi64ELi64ELi4ES3_EELb1ELb0ELb0ELb0ELb1ELb0ELb0ELb1EEEvNS_16Flash_fwd_paramsE)
        /*05e4*/ 	.word	0x00000000


	//----- nvinfo : EIATTR_MIN_STACK_SIZE
	.align		4
.L_262:
        /*05e8*/ 	.byte	0x04, 0x12
        /*05ea*/ 	.short	(.L_264 - .L_263)
	.align		4
.L_263:
        /*05ec*/ 	.word	index@(_ZN5flash24flash_fwd_splitkv_kernelI23Flash_fwd_kernel_traitsILi256ELi64ELi64ELi4ELb0ELb0EN7cutlass6half_tE19Flash_kernel_traitsILi256ELi64ELi64ELi4ES3_EELb1ELb0ELb0ELb0ELb1ELb1ELb0ELb1EEEvNS_16Flash_fwd_paramsE)
        /*05f0*/ 	.word	0x00000010


	//----- nvinfo : EIATTR_MIN_STACK_SIZE
	.align		4
.L_264:
        /*05f4*/ 	.byte	0x04, 0x12
        /*05f6*/ 	.short	(.L_266 - .L_265)
	.align		4
.L_265:
        /*05f8*/ 	.word	index@(_ZN5flash24flash_fwd_splitkv_kernelI23Flash_fwd_kernel_traitsILi256ELi64ELi64ELi4ELb0ELb0EN7cutlass6half_tE19Flash_kernel_traitsILi256ELi64ELi64ELi4ES3_EELb1ELb0ELb1ELb0ELb0ELb0ELb0ELb1EEEvNS_16Flash_fwd_paramsE)
        /*05fc*/ 	.word	0x00000000


	//----- nvinfo : EIATTR_MIN_STACK_SIZE
	.align		4
.L_266:
        /*0600*/ 	.byte	0x04, 0x12
        /*0602*/ 	.short	(.L_268 - .L_267)
	.align		4
.L_267:
        /*0604*/ 	.word	index@(_ZN5flash24flash_fwd_splitkv_kernelI23Flash_fwd_kernel_traitsILi256ELi64ELi64ELi4ELb0ELb0EN7cutlass6half_tE19Flash_kernel_traitsILi256ELi64ELi64ELi4ES3_EELb1ELb0ELb1ELb0ELb0ELb1ELb0ELb1EEEvNS_16Flash_fwd_paramsE)
        /*0608*/ 	.word	0x00000008


	//----- nvinfo : EIATTR_MIN_STACK_SIZE
	.align		4
.L_268:
        /*060c*/ 	.byte	0x04, 0x12
        /*060e*/ 	.short	(.L_270 - .L_269)
	.align		4
.L_269:
        /*0610*/ 	.word	index@(_ZN5flash24flash_fwd_splitkv_kernelI23Flash_fwd_kernel_traitsILi256ELi64ELi64ELi4ELb0ELb0EN7cutlass6half_tE19Flash_kernel_traitsILi256ELi64ELi64ELi4ES3_EELb1ELb0ELb0ELb0ELb1ELb0ELb1ELb0EEEvNS_16Flash_fwd_paramsE)
        /*0614*/ 	.word	0x00000000


	//----- nvinfo : EIATTR_MIN_STACK_SIZE
	.align		4
.L_270:
        /*0618*/ 	.byte	0x04, 0x12
        /*061a*/ 	.short	(.L_272 - .L_271)
	.align		4
.L_271:
        /*061c*/ 	.word	index@(_ZN5flash24flash_fwd_splitkv_kernelI23Flash_fwd_kernel_traitsILi256ELi64ELi64ELi4ELb0ELb0EN7cutlass6half_tE19Flash_kernel_traitsILi256ELi64ELi64ELi4ES3_EELb1ELb0ELb0ELb0ELb1ELb1ELb1ELb0EEEvNS_16Flash_fwd_paramsE)
        /*0620*/ 	.word	0x00000000


	//----- nvinfo : EIATTR_MIN_STACK_SIZE
	.align		4
.L_272:
        /*0624*/ 	.byte	0x04, 0x12
        /*0626*/ 	.short	(.L_274 - .L_273)
	.align		4
.L_273:
        /*0628*/ 	.word	index@(_ZN5flash24flash_fwd_splitkv_kernelI23Flash_fwd_kernel_traitsILi256ELi64ELi64ELi4ELb0ELb0EN7cutlass6half_tE19Flash_kernel_traitsILi256ELi64ELi64ELi4ES3_EELb1ELb0ELb1ELb0ELb0ELb0ELb1ELb0EEEvNS_16Flash_fwd_paramsE)
        /*062c*/ 	.word	0x00000000


	//----- nvinfo : EIATTR_MIN_STACK_SIZE
	.align		4
.L_274:
        /*0630*/ 	.byte	0x04, 0x12
        /*0632*/ 	.short	(.L_276 - .L_275)
	.align		4
.L_275:
        /*0634*/ 	.word	index@(_ZN5flash24flash_fwd_splitkv_kernelI23Flash_fwd_kernel_traitsILi256ELi64ELi64ELi4ELb0ELb0EN7cutlass6half_tE19Flash_kernel_traitsILi256ELi64ELi64ELi4ES3_EELb1ELb0ELb1ELb0ELb0ELb1ELb1ELb0EEEvNS_16Flash_fwd_paramsE)
        /*0638*/ 	.word	0x00000000


	//----- nvinfo : EIATTR_MIN_STACK_SIZE
	.align		4
.L_276:
        /*063c*/ 	.byte	0x04, 0x12
        /*063e*/ 	.short	(.L_278 - .L_277)
	.align		4
.L_277:
        /*0640*/ 	.word	index@(_ZN5flash24flash_fwd_splitkv_kernelI23Flash_fwd_kernel_traitsILi256ELi64ELi64ELi4ELb0ELb0EN7cutlass6half_tE19Flash_kernel_traitsILi256ELi64ELi64ELi4ES3_EELb1ELb0ELb0ELb0ELb1ELb0ELb1ELb1EEEvNS_16Flash_fwd_paramsE)
        /*0644*/ 	.word	0x00000000


	//----- nvinfo : EIATTR_MIN_STACK_SIZE
	.align		4
.L_278:
        /*0648*/ 	.byte	0x04, 0x12
        /*064a*/ 	.short	(.L_280 - .L_279)
	.align		4
.L_279:
        /*064c*/ 	.word	index@(_ZN5flash24flash_fwd_splitkv_kernelI23Flash_fwd_kernel_traitsILi256ELi64ELi64ELi4ELb0ELb0EN7cutlass6half_tE19Flash_kernel_traitsILi256ELi64ELi64ELi4ES3_EELb1ELb0ELb0ELb0ELb1ELb1ELb1ELb1EEEvNS_16Flash_fwd_paramsE)
        /*0650*/ 	.word	0x00000000


	//----- nvinfo : EIATTR_MIN_STACK_SIZE
	.align		4
.L_280:
        /*0654*/ 	.byte	0x04, 0x12
        /*0656*/ 	.short	(.L_282 - .L_281)
	.align		4
.L_281:
        /*0658*/ 	.word	index@(_ZN5flash24flash_fwd_splitkv_kernelI23Flash_fwd_kernel_traitsILi256ELi64ELi64ELi4ELb0ELb0EN7cutlass6half_tE19Flash_kernel_traitsILi256ELi64ELi64ELi4ES3_EELb1ELb0ELb1ELb0ELb0ELb0ELb1ELb1EEEvNS_16Flash_fwd_paramsE)
        /*065c*/ 	.word	0x00000000


	//----- nvinfo : EIATTR_MIN_STACK_SIZE
	.align		4
.L_282:
        /*0660*/ 	.byte	0x04, 0x12
        /*0662*/ 	.short	(.L_284 - .L_283)
	.align		4
.L_283:
        /*0664*/ 	.word	index@(_ZN5flash24flash_fwd_splitkv_kernelI23Flash_fwd_kernel_traitsILi256ELi64ELi64ELi4ELb0ELb0EN7cutlass6half_tE19Flash_kernel_traitsILi256ELi64ELi64ELi4ES3_EELb1ELb0ELb1ELb0ELb0ELb1ELb1ELb1EEEvNS_16Flash_fwd_paramsE)
        /*0668*/ 	.word	0x00000008
.L_284:


//--------------------- .nv.compat                --------------------------
	.section	.nv.compat,"",@"SHT_CUDA_COMPAT_INFO"
	.align	4
        /*0000*/ 	.byte	0x02, 0x09, 0x01, 0x00, 0x02, 0x02, 0x01, 0x00, 0x02, 0x05, 0x05, 0x00, 0x03, 0x07, 0x01, 0x01
        /*0010*/ 	.byte	0x02, 0x03, 0x00, 0x00, 0x02, 0x06, 0x01, 0x00, 0x04, 0x0b, 0x08, 0x00, 0x00, 0x00, 0x00, 0x00
        /*0020*/ 	.byte	0x00, 0x00, 0x00, 0x00


//--------------------- .nv.info._ZN5flash32flash_fwd_splitkv_combine_kernelI23Flash_fwd_kernel_traitsILi256ELi64ELi64ELi4ELb0ELb0EN7cutlass6half_tE19Flash_kernel_traitsILi256ELi64ELi64ELi4ES3_EELi4ELi7ELb0EEEvNS_16Flash_fwd_paramsE --------------------------
	.section	.nv.info._ZN5flash32flash_fwd_splitkv_combine_kernelI23Flash_fwd_kernel_traitsILi256ELi64ELi64ELi4ELb0ELb0EN7cutlass6half_tE19Flash_kernel_traitsILi256ELi64ELi64ELi4ES3_EELi4ELi7ELb0EEEvNS_16Flash_fwd_paramsE,"",@"SHT_CUDA_INFO"
	.sectionflags	@""
	.align	4


	//----- nvinfo : EIATTR_CUDA_API_VERSION
	.align		4
        /*0000*/ 	.byte	0x04, 0x37
        /*0002*/ 	.short	(.L_286 - .L_285)
.L_285:
        /*0004*/ 	.word	0x00000082


	//----- nvinfo : EIATTR_KPARAM_INFO
	.align		4
.L_286:
        /*0008*/ 	.byte	0x04, 0x17
        /*000a*/ 	.short	(.L_288 - .L_287)
.L_287:
        /*000c*/ 	.word	0x00000000
        /*0010*/ 	.short	0x0000
        /*0012*/ 	.short	0x0000
        /*0014*/ 	.byte	0x00, 0xf0, 0x41, 0x07


	//----- nvinfo : EIATTR_SPARSE_MMA_MASK
	.align		4
.L_288:
        /*0018*/ 	.byte	0x03, 0x50
        /*001a*/ 	.short	0x0000


	//----- nvinfo : EIATTR_MAXREG_COUNT
	.align		4
        /*001c*/ 	.byte	0x03, 0x1b
        /*001e*/ 	.short	0x00ff


	//----- nvinfo : EIATTR_NUM_BARRIERS
	.align		4
        /*0020*/ 	.byte	0x02, 0x4c
        /*0022*/ 	.byte	0x01
	.zero		1


	//----- nvinfo : EIATTR_MERCURY_ISA_VERSION
	.align		4
        /*0024*/ 	.byte	0x03, 0x5f
        /*0026*/ 	.short	0x0101


	//----- nvinfo : EIATTR_COOP_GROUP_MASK_REGIDS
	.align		4
        /*0028*/ 	.byte	0x04, 0x29
        /*002a*/ 	.short	(.L_290 - .L_289)


	//   ....[0]....
.L_289:
        /*002c*/ 	.word	0xffffffff


	//   ....[1]....
        /*0030*/ 	.word	0xffffffff


	//   ....[2]....
        /*0034*/ 	.word	0xffffffff


	//   ....[3]....
        /*0038*/ 	.word	0xffffffff


	//   ....[4]....
        /*003c*/ 	.word	0xffffffff


	//   ....[5]....
        /*0040*/ 	.word	0xffffffff


	//   ....[6]....
        /*0044*/ 	.word	0xffffffff


	//   ....[7]....
        /*0048*/ 	.word	0xffffffff


	//   ....[8]....
        /*004c*/ 	.word	0xffffffff


	//   ....[9]....
        /*0050*/ 	.word	0xffffffff


	//----- nvinfo : EIATTR_COOP_GROUP_INSTR_OFFSETS
	.align		4
.L_290:
        /*0054*/ 	.byte	0x04, 0x28
        /*0056*/ 	.short	(.L_292 - .L_291)


	//   ....[0]....
.L_291:
        /*0058*/ 	.word	0x00001b70


	//   ....[1]....
        /*005c*/ 	.word	0x00001b90


	//   ....[2]....
        /*0060*/ 	.word	0x00001bb0


	//   ....[3]....
        /*0064*/ 	.word	0x00001bd0


	//   ....[4]....
        /*0068*/ 	.word	0x00001bf0


	//   ....[5]....
        /*006c*/ 	.word	0x00001d90


	//   ....[6]....
        /*0070*/ 	.word	0x00001df0


	//   ....[7]....
        /*0074*/ 	.word	0x00001ed0


	//   ....[8]....
        /*0078*/ 	.word	0x00001fb0


	//   ....[9]....
        /*007c*/ 	.word	0x000020b0


	//----- nvinfo : EIATTR_EXIT_INSTR_OFFSETS
	.align		4
.L_292:
        /*0080*/ 	.byte	0x04, 0x1c
        /*0082*/ 	.short	(.L_294 - .L_293)


	//   ....[0]....
.L_293:
        /*0084*/ 	.word	0x000044d0


	//   ....[1]....
        /*0088*/ 	.word	0x00004a50


	//   ....[2]....
        /*008c*/ 	.word	0x00004ae0


	//----- nvinfo : EIATTR_CRS_STACK_SIZE
	.align		4
.L_294:
        /*0090*/ 	.byte	0x04, 0x1e
        /*0092*/ 	.short	(.L_296 - .L_295)
.L_295:
        /*0094*/ 	.word	0x00000000


	//----- nvinfo : EIATTR_CBANK_PARAM_SIZE
	.align		4
.L_296:
        /*0098*/ 	.byte	0x03, 0x19
        /*009a*/ 	.short	0x01d0


	//----- nvinfo : EIATTR_PARAM_CBANK
	.align		4
        /*009c*/ 	.byte	0x04, 0x0a
        /*009e*/ 	.short	(.L_298 - .L_297)
	.align		4
.L_297:
        /*00a0*/ 	.word	index@(.nv.constant0._ZN5flash32flash_fwd_splitkv_combine_kernelI23Flash_fwd_kernel_traitsILi256ELi64ELi64ELi4ELb0ELb0EN7cutlass6half_tE19Flash_kernel_traitsILi256ELi64ELi64ELi4ES3_EELi4ELi7ELb0EEEvNS_16Flash_fwd_paramsE)
        /*00a4*/ 	.short	0x0210
        /*00a6*/ 	.short	0x01d0


	//----- nvinfo : EIATTR_SW_WAR
	.align		4
.L_298:
        /*00a8*/ 	.byte	0x04, 0x36
        /*00aa*/ 	.short	(.L_300 - .L_299)
.L_299:
        /*00ac*/ 	.word	0x00000008
.L_300:


//--------------------- .nv.info._ZN5flash32flash_fwd_splitkv_combine_kernelI23Flash_fwd_kernel_traitsILi256ELi64ELi64ELi4ELb0ELb0EN7cutlass6half_tE19Flash_kernel_traitsILi256ELi64ELi64ELi4ES3_EELi4ELi6ELb0EEEvNS_16Flash_fwd_paramsE --------------------------
	.section	.nv.info._ZN5flash32flash_fwd_splitkv_combine_kernelI23Flash_fwd_kernel_traitsILi256ELi64ELi64ELi4ELb0ELb0EN7cutlass6half_tE19Flash_kernel_traitsILi256ELi64ELi64ELi4ES3_EELi4ELi6ELb0EEEvNS_16Flash_fwd_paramsE,"",@"SHT_CUDA_INFO"
	.sectionflags	@""
	.align	4


	//----- nvinfo : EIATTR_CUDA_API_VERSION
	.align		4
        /*0000*/ 	.byte	0x04, 0x37
        /*0002*/ 	.short	(.L_302 - .L_301)
.L_301:
        /*0004*/ 	.word	0x00000082


	//----- nvinfo : EIATTR_KPARAM_INFO
	.align		4
.L_302:
        /*0008*/ 	.byte	0x04, 0x17
        /*000a*/ 	.short	(.L_304 - .L_303)
.L_303:
        /*000c*/ 	.word	0x00000000
        /*0010*/ 	.short	0x0000
        /*0012*/ 	.short	0x0000
        /*0014*/ 	.byte	0x00, 0xf0, 0x41, 0x07


	//----- nvinfo : EIATTR_SPARSE_MMA_MASK
	.align		4
.L_304:
        /*0018*/ 	.byte	0x03, 0x50
        /*001a*/ 	.short	0x0000


	//----- nvinfo : EIATTR_MAXREG_COUNT
	.align		4
        /*001c*/ 	.byte	0x03, 0x1b
        /*001e*/ 	.short	0x00ff


	//----- nvinfo : EIATTR_NUM_BARRIERS
	.align		4
        /*0020*/ 	.byte	0x02, 0x4c
        /*0022*/ 	.byte	0x01
	.zero		1


	//----- nvinfo : EIATTR_MERCURY_ISA_VERSION
	.align		4
        /*0024*/ 	.byte	0x03, 0x5f
        /*0026*/ 	.short	0x0101


	//----- nvinfo : EIATTR_COOP_GROUP_MASK_REGIDS
	.align		4
        /*0028*/ 	.byte	0x04, 0x29
        /*002a*/ 	.short	(.L_306 - .L_305)


	//   ....[0]....
.L_305:
        /*002c*/ 	.word	0xffffffff


	//   ....[1]....
        /*0030*/ 	.word	0xffffffff


	//   ....[2]....
        /*0034*/ 	.word	0xffffffff


	//   ....[3]....
        /*0038*/ 	.word	0xffffffff


	//   ....[4]....
        /*003c*/ 	.word	0xffffffff


	//   ....[5]....
        /*0040*/ 	.word	0xffffffff


	//   ....[6]....
        /*0044*/ 	.word	0xffffffff


	//   ....[7]....
        /*0048*/ 	.word	0xffffffff


	//   ....[8]....
        /*004c*/ 	.word	0xffffffff


	//   ....[9]....
        /*0050*/ 	.word	0xffffffff


	//----- nvinfo : EIATTR_COOP_GROUP_INSTR_OFFSETS
	.align		4
.L_306:
        /*0054*/ 	.byte	0x04, 0x28
        /*0056*/ 	.short	(.L_308 - .L_307)


	//   ....[0]....
.L_307:
        /*0058*/ 	.word	0x000016a0


	//   ....[1]....
        /*005c*/ 	.word	0x000016c0


	//   ....[2]....
        /*0060*/ 	.word	0x000016f0


	//   ....[3]....
        /*0064*/ 	.word	0x00001730


	//   ....[4]....
        /*0068*/ 	.word	0x00001770


	//   ....[5]....
        /*006c*/ 	.word	0x00001940


	//   ....[6]....
        /*0070*/ 	.word	0x00001a10


	//   ....[7]....
        /*0074*/ 	.word	0x00001a60


	//   ....[8]....
        /*0078*/ 	.word	0x00001b10


	//   ....[9]....
        /*007c*/ 	.word	0x00001c60


	//----- nvinfo : EIATTR_EXIT_INSTR_OFFSETS
	.align		4
.L_308:
        /*0080*/ 	.byte	0x04, 0x1c
        /*0082*/ 	.short	(.L_310 - .L_309)


	//   ....[0]....
.L_309:
        /*0084*/ 	.word	0x00004140


	//   ....[1]....
        /*0088*/ 	.word	0x000046c0


	//   ....[2]....
        /*008c*/ 	.word	0x00004750


	//----- nvinfo : EIATTR_CRS_STACK_SIZE
	.align		4
.L_310:
        /*0090*/ 	.byte	0x04, 0x1e
        /*0092*/ 	.short	(.L_312 - .L_311)
.L_311:
        /*0094*/ 	.word	0x00000000


	//----- nvinfo : EIATTR_CBANK_PARAM_SIZE
	.align		4
.L_312:
        /*0098*/ 	.byte	0x03, 0x19
        /*009a*/ 	.short	0x01d0


	//----- nvinfo : EIATTR_PARAM_CBANK
	.align		4
        /*009c*/ 	.byte	0x04, 0x0a
        /*009e*/ 	.short	(.L_314 - .L_313)
	.align		4
.L_313:
        /*00a0*/ 	.word	index@(.nv.constant0._ZN5flash32flash_fwd_splitkv_combine_kernelI23Flash_fwd_kernel_traitsILi256ELi64ELi64ELi4ELb0ELb0EN7cutlass6half_tE19Flash_kernel_traitsILi256ELi64ELi64ELi4ES3_EELi4ELi6ELb0EEEvNS_16Flash_fwd_paramsE)
        /*00a4*/ 	.short	0x0210
        /*00a6*/ 	.short	0x01d0


	//----- nvinfo : EIATTR_SW_WAR
	.align		4
.L_314:
        /*00a8*/ 	.byte	0x04, 0x36
        /*00aa*/ 	.short	(.L_316 - .L_315)
.L_315:
        /*00ac*/ 	.word	0x00000008
.L_316:


//--------------------- .nv.info._ZN5flash32flash_fwd_splitkv_combine_kernelI23Flash_fwd_kernel_traitsILi256ELi64ELi64ELi4ELb0ELb0EN7cutlass6half_tE19Flash_kernel_traitsILi256ELi64ELi64ELi4ES3_EELi4ELi5ELb0EEEvNS_16Flash_fwd_paramsE --------------------------
	.section	.nv.info._ZN5flash32flash_fwd_splitkv_combine_kernelI23Flash_fwd_kernel_traitsILi256ELi64ELi64ELi4ELb0ELb0EN7cutlass6half_tE19Flash_kernel_traitsILi256ELi64ELi64ELi4ES3_EELi4ELi5ELb0EEEvNS_16Flash_fwd_paramsE,"",@"SHT_CUDA_INFO"
	.sectionflags	@""
	.align	4


	//----- nvinfo : EIATTR_CUDA_API_VERSION
	.align		4
        /*0000*/ 	.byte	0x04, 0x37
        /*0002*/ 	.short	(.L_318 - .L_317)
.L_317:
        /*0004*/ 	.word	0x00000082


	//----- nvinfo : EIATTR_KPARAM_INFO
	.align		4
.L_318:
        /*0008*/ 	.byte	0x04, 0x17
        /*000a*/ 	.short	(.L_320 - .L_319)
.L_319:
        /*000c*/ 	.word	0x00000000
        /*0010*/ 	.short	0x0000
        /*0012*/ 	.short	0x0000
        /*0014*/ 	.byte	0x00, 0xf0, 0x41, 0x07


	//----- nvinfo : EIATTR_SPARSE_MMA_MASK
	.align		4
.L_320:
        /*0018*/ 	.byte	0x03, 0x50
        /*001a*/ 	.short	0x0000


	//----- nvinfo : EIATTR_MAXREG_COUNT
	.align		4
        /*001c*/ 	.byte	0x03, 0x1b
        /*001e*/ 	.short	0x00ff


	//----- nvinfo : EIATTR_NUM_BARRIERS
	.align		4
        /*0020*/ 	.byte	0x02, 0x4c
        /*0022*/ 	.byte	0x01
	.zero		1


	//----- nvinfo : EIATTR_MERCURY_ISA_VERSION
	.align		4
        /*0024*/ 	.byte	0x03, 0x5f
        /*0026*/ 	.short	0x0101


	//----- nvinfo : EIATTR_COOP_GROUP_MASK_REGIDS
	.align		4
        /*0028*/ 	.byte	0x04, 0x29
        /*002a*/ 	.short	(.L_322 - .L_321)


	//   ....[0]....
.L_321:
        /*002c*/ 	.word	0xffffffff


	//   ....[1]....
        /*0030*/ 	.word	0xffffffff


	//   ....[2]....
        /*0034*/ 	.word	0xffffffff


	//   ....[3]....
        /*0038*/ 	.word	0xffffffff


	//   ....[4]....
        /*003c*/ 	.word	0xffffffff


	//   ....[5]....
        /*0040*/ 	.word	0xffffffff


	//   ....[6]....
        /*0044*/ 	.word	0xffffffff


	//   ....[7]....
        /*0048*/ 	.word	0xffffffff


	//   ....[8]....
        /*004c*/ 	.word	0xffffffff


	//   ....[9]....
        /*0050*/ 	.word	0xffffffff


	//----- nvinfo : EIATTR_COOP_GROUP_INSTR_OFFSETS
	.align		4
.L_322:
        /*0054*/ 	.byte	0x04, 0x28
        /*0056*/ 	.short	(.L_324 - .L_323)


	//   ....[0]....
.L_323:
        /*0058*/ 	.word	0x00001810


	//   ....[1]....
        /*005c*/ 	.word	0x00001870


	//   ....[2]....
        /*0060*/ 	.word	0x000018a0


	//   ....[3]....
        /*0064*/ 	.word	0x000018c0


	//   ....[4]....
        /*0068*/ 	.word	0x000018f0


	//   ....[5]....
        /*006c*/ 	.word	0x00001a20


	//   ....[6]....
        /*0070*/ 	.word	0x00001a80


	//   ....[7]....
        /*0074*/ 	.word	0x00001b10


	//   ....[8]....
        /*0078*/ 	.word	0x00001bb0


	//   ....[9]....
        /*007c*/ 	.word	0x00001ca0


	//----- nvinfo : EIATTR_EXIT_INSTR_OFFSETS
	.align		4
.L_324:
        /*0080*/ 	.byte	0x04, 0x1c
        /*0082*/ 	.short	(.L_326 - .L_325)


	//   ....[0]....
.L_325:
        /*0084*/ 	.word	0x00004130


	//   ....[1]....
        /*0088*/ 	.word	0x000046a0


	//   ....[2]....
        /*008c*/ 	.word	0x00004730


	//----- nvinfo : EIATTR_CRS_STACK_SIZE
	.align		4
.L_326:
        /*0090*/ 	.byte	0x04, 0x1e
        /*0092*/ 	.short	(.L_328 - .L_327)
.L_327:
        /*0094*/ 	.word	0x00000000


	//----- nvinfo : EIATTR_CBANK_PARAM_SIZE
	.align		4
.L_328:
        /*0098*/ 	.byte	0x03, 0x19
        /*009a*/ 	.short	0x01d0


	//----- nvinfo : EIATTR_PARAM_CBANK
	.align		4
        /*009c*/ 	.byte	0x04, 0x0a
        /*009e*/ 	.short	(.L_330 - .L_329)
	.align		4
.L_329:
        /*00a0*/ 	.word	index@(.nv.constant0._ZN5flash32flash_fwd_splitkv_combine_kernelI23Flash_fwd_kernel_traitsILi256ELi64ELi64ELi4ELb0ELb0EN7cutlass6half_tE19Flash_kernel_traitsILi256ELi64ELi64ELi4ES3_EELi4ELi5ELb0EEEvNS_16Flash_fwd_paramsE)
        /*00a4*/ 	.short	0x0210
        /*00a6*/ 	.short	0x01d0


	//----- nvinfo : EIATTR_SW_WAR
	.align		4
.L_330:
        /*00a8*/ 	.byte	0x04, 0x36
        /*00aa*/ 	.short	(.L_332 - .L_331)
.L_331:
        /*00ac*/ 	.word	0x00000008
.L_332:


//--------------------- .nv.info._ZN5flash32flash_fwd_splitkv_combine_kernelI23Flash_fwd_kernel_traitsILi256ELi64ELi64ELi4ELb0ELb0EN7cutlass6half_tE19Flash_kernel_traitsILi256ELi64ELi64ELi4ES3_EELi4ELi4ELb0EEEvNS_16Flash_fwd_paramsE --------------------------
	.section	.nv.info._ZN5flash32flash_fwd_splitkv_combine_kernelI23Flash_fwd_kernel_traitsILi256ELi64ELi64ELi4ELb0ELb0EN7cutlass6half_tE19Flash_kernel_traitsILi256ELi64ELi64ELi4ES3_EELi4ELi4ELb0EEEvNS_16Flash_fwd_paramsE,"",@"SHT_CUDA_INFO"
	.sectionflags	@""
	.align	4


	//----- nvinfo : EIATTR_CUDA_API_VERSION
	.align		4
        /*0000*/ 	.byte	0x04, 0x37
        /*0002*/ 	.short	(.L_334 - .L_333)
.L_333:
        /*0004*/ 	.word	0x00000082


	//----- nvinfo : EIATTR_KPARAM_INFO
	.align		4
.L_334:
        /*0008*/ 	.byte	0x04, 0x17
        /*000a*/ 	.short	(.L_336 - .L_335)
.L_335:
        /*000c*/ 	.word	0x00000000
        /*0010*/ 	.short	0x0000
        /*0012*/ 	.short	0x0000
        /*0014*/ 	.byte	0x00, 0xf0, 0x41, 0x07


	//----- nvinfo : EIATTR_SPARSE_MMA_MASK
	.align		4
.L_336:
        /*0018*/ 	.byte	0x03, 0x50
        /*001a*/ 	.short	0x0000


	//----- nvinfo : EIATTR_MAXREG_COUNT
	.align		4
        /*001c*/ 	.byte	0x03, 0x1b
        /*001e*/ 	.short	0x00ff


	//----- nvinfo : EIATTR_NUM_BARRIERS
	.align		4
        /*0020*/ 	.byte	0x02, 0x4c
        /*0022*/ 	.byte	0x01
	.zero		1


	//----- nvinfo : EIATTR_MERCURY_ISA_VERSION
	.align		4
        /*0024*/ 	.byte	0x03, 0x5f
        /*0026*/ 	.short	0x0101


	//----- nvinfo : EIATTR_COOP_GROUP_MASK_REGIDS
	.align		4
        /*0028*/ 	.byte	0x04, 0x29
        /*002a*/ 	.short	(.L_338 - .L_337)


	//   ....[0]....
.L_337:
        /*002c*/ 	.word	0xffffffff


	//   ....[1]....
        /*0030*/ 	.word	0xffffffff


	//   ....[2]....
        /*0034*/ 	.word	0xffffffff


	//   ....[3]....
        /*0038*/ 	.word	0xffffffff


	//   ....[4]....
        /*003c*/ 	.word	0xffffffff


	//   ....[5]....
        /*0040*/ 	.word	0xffffffff


	//   ....[6]....
        /*0044*/ 	.word	0xffffffff


	//   ....[7]....
        /*0048*/ 	.word	0xffffffff


	//----- nvinfo : EIATTR_COOP_GROUP_INSTR_OFFSETS
	.align		4
.L_338:
        /*004c*/ 	.byte	0x04, 0x28
        /*004e*/ 	.short	(.L_340 - .L_339)


	//   ....[0]....
.L_339:
        /*0050*/ 	.word	0x00001810


	//   ....[1]....
        /*0054*/ 	.word	0x00001880


	//   ....[2]....
        /*0058*/ 	.word	0x000018c0


	//   ....[3]....
        /*005c*/ 	.word	0x000018f0


	//   ....[4]....
        /*0060*/ 	.word	0x00001a20


	//   ....[5]....
        /*0064*/ 	.word	0x00001ad0


	//   ....[6]....
        /*0068*/ 	.word	0x00001b70


	//   ....[7]....
        /*006c*/ 	.word	0x00001c60


	//----- nvinfo : EIATTR_EXIT_INSTR_OFFSETS
	.align		4
.L_340:
        /*0070*/ 	.byte	0x04, 0x1c
        /*0072*/ 	.short	(.L_342 - .L_341)


	//   ....[0]....
.L_341:
        /*0074*/ 	.word	0x00004140


	//   ....[1]....
        /*0078*/ 	.word	0x000046c0


	//   ....[2]....
        /*007c*/ 	.word	0x00004750


	//----- nvinfo : EIATTR_CRS_STACK_SIZE
	.align		4
.L_342:
        /*0080*/ 	.byte	0x04, 0x1e
        /*0082*/ 	.short	(.L_344 - .L_343)
.L_343:
        /*0084*/ 	.word	0x00000000


	//----- nvinfo : EIATTR_CBANK_PARAM_SIZE
	.align		4
.L_344:
        /*0088*/ 	.byte	0x03, 0x19
        /*008a*/ 	.short	0x01d0


	//----- nvinfo : EIATTR_PARAM_CBANK
	.align		4
        /*008c*/ 	.byte	0x04, 0x0a
        /*008e*/ 	.short	(.L_346 - .L_345)
	.align		4
.L_345:
        /*0090*/ 	.word	index@(.nv.constant0._ZN5flash32flash_fwd_splitkv_combine_kernelI23Flash_fwd_kernel_traitsILi256ELi64ELi64ELi4ELb0ELb0EN7cutlass6half_tE19Flash_kernel_traitsILi256ELi64ELi64ELi4ES3_EELi4ELi4ELb0EEEvNS_16Flash_fwd_paramsE)
        /*0094*/ 	.short	0x0210
        /*0096*/ 	.short	0x01d0


	//----- nvinfo : EIATTR_SW_WAR
	.align		4
.L_346:
        /*0098*/ 	.byte	0x04, 0x36
        /*009a*/ 	.short	(.L_348 - .L_347)
.L_347:
        /*009c*/ 	.word	0x00000008
.L_348:


//--------------------- .nv.info._ZN5flash32flash_fwd_splitkv_combine_kernelI23Flash_fwd_kernel_traitsILi256ELi64ELi64ELi4ELb0ELb0EN7cutlass6half_tE19Flash_kernel_traitsILi256ELi64ELi64ELi4ES3_EELi4ELi3ELb0EEEvNS_16Flash_fwd_paramsE --------------------------
	.section	.nv.info._ZN5flash32flash_fwd_splitkv_combine_kernelI23Flash_fwd_kernel_traitsILi256ELi64ELi64ELi4ELb0ELb0EN7cutlass6half_tE19Flash_kernel_traitsILi256ELi64ELi64ELi4ES3_EELi4ELi3ELb0EEEvNS_16Flash_fwd_paramsE,"",@"SHT_CUDA_INFO"
	.sectionflags	@""
	.align	4


	//----- nvinfo : EIATTR_CUDA_API_VERSION
	.align		4
        /*0000*/ 	.byte	0x04, 0x37
        /*0002*/ 	.short	(.L_350 - .L_349)
.L_349:
        /*0004*/ 	.word	0x00000082


	//----- nvinfo : EIATTR_KPARAM_INFO
	.align		4
.L_350:
        /*0008*/ 	.byte	0x04, 0x17
        /*000a*/ 	.short	(.L_352 - .L_351)
.L_351:
        /*000c*/ 	.word	0x00000000
        /*0010*/ 	.short	0x0000
        /*0012*/ 	.short	0x0000
        /*0014*/ 	.byte	0x00, 0xf0, 0x41, 0x07


	//----- nvinfo : EIATTR_SPARSE_MMA_MASK
	.align		4
.L_352:
        /*0018*/ 	.byte	0x03, 0x50
        /*001a*/ 	.short	0x0000


	//----- nvinfo : EIATTR_MAXREG_COUNT
	.align		4
        /*001c*/ 	.byte	0x03, 0x1b
        /*001e*/ 	.short	0x00ff


	//----- nvinfo : EIATTR_NUM_BARRIERS
	.align		4
        /*0020*/ 	.byte	0x02, 0x4c
        /*0022*/ 	.byte	0x01
	.zero		1


	//----- nvinfo : EIATTR_MERCURY_ISA_VERSION
	.align		4
        /*0024*/ 	.byte	0x03, 0x5f
        /*0026*/ 	.short	0x0101


	//----- nvinfo : EIATTR_COOP_GROUP_MASK_REGIDS
	.align		4
        /*0028*/ 	.byte	0x04, 0x29
        /*002a*/ 	.short	(.L_354 - .L_353)


	//   ....[0]....
.L_353:
        /*002c*/ 	.word	0xffffffff


	//   ....[1]....
        /*0030*/ 	.word	0xffffffff


	//   ....[2]....
        /*0034*/ 	.word	0xffffffff


	//   ....[3]....
        /*0038*/ 	.word	0xffffffff


	//   ....[4]....
        /*003c*/ 	.word	0xffffffff


	//   ....[5]....
        /*0040*/ 	.word	0xffffffff


	//----- nvinfo : EIATTR_COOP_GROUP_INSTR_OFFSETS
	.align		4
.L_354:
        /*0044*/ 	.byte	0x04, 0x28
        /*0046*/ 	.short	(.L_356 - .L_355)


	//   ....[0]....
.L_355:
        /*0048*/ 	.word	0x00001810


	//   ....[1]....
        /*004c*/ 	.word	0x000018b0


	//   ....[2]....
        /*0050*/ 	.word	0x00001910


	//   ....[3]....
        /*0054*/ 	.word	0x00001a70


	//   ....[4]....
        /*0058*/ 	.word	0x00001b20


	//   ....[5]....
        /*005c*/ 	.word	0x00001c20


	//----- nvinfo : EIATTR_EXIT_INSTR_OFFSETS
	.align		4
.L_356:
        /*0060*/ 	.byte	0x04, 0x1c
        /*0062*/ 	.short	(.L_358 - .L_357)


	//   ....[0]....
.L_357:
        /*0064*/ 	.word	0x00004100


	//   ....[1]....
        /*0068*/ 	.word	0x00004680


	//   ....[2]....
        /*006c*/ 	.word	0x00004710


	//----- nvinfo : EIATTR_CRS_STACK_SIZE
	.align		4
.L_358:
        /*0070*/ 	.byte	0x04, 0x1e
        /*0072*/ 	.short	(.L_360 - .L_359)
.L_359:
        /*0074*/ 	.word	0x00000000


	//----- nvinfo : EIATTR_CBANK_PARAM_SIZE
	.align		4
.L_360:
        /*0078*/ 	.byte	0x03, 0x19
        /*007a*/ 	.short	0x01d0


	//----- nvinfo : EIATTR_PARAM_CBANK
	.align		4
        /*007c*/ 	.byte	0x04, 0x0a
        /*007e*/ 	.short	(.L_362 - .L_361)
	.align		4
.L_361:
        /*0080*/ 	.word	index@(.nv.constant0._ZN5flash32flash_fwd_splitkv_combine_kernelI23Flash_fwd_kernel_traitsILi256ELi64ELi64ELi4ELb0ELb0EN7cutlass6half_tE19Flash_kernel_traitsILi256ELi64ELi64ELi4ES3_EELi4ELi3ELb0EEEvNS_16Flash_fwd_paramsE)
        /*0084*/ 	.short	0x0210
        /*0086*/ 	.short	0x01d0


	//----- nvinfo : EIATTR_SW_WAR
	.align		4
.L_362:
        /*0088*/ 	.byte	0x04, 0x36
        /*008a*/ 	.short	(.L_364 - .L_363)
.L_363:
        /*008c*/ 	.word	0x00000008
.L_364:


//--------------------- .nv.info._ZN5flash32flash_fwd_splitkv_combine_kernelI23Flash_fwd_kernel_traitsILi256ELi64ELi64ELi4ELb0ELb0EN7cutlass6half_tE19Flash_kernel_traitsILi256ELi64ELi64ELi4ES3_EELi4ELi2ELb0EEEvNS_16Flash_fwd_paramsE --------------------------
	.section	.nv.info._ZN5flash32flash_fwd_splitkv_combine_kernelI23Flash_fwd_kernel_traitsILi256ELi64ELi64ELi4ELb0ELb0EN7cutlass6half_tE19Flash_kernel_traitsILi256ELi64ELi64ELi4ES3_EELi4ELi2ELb0EEEvNS_16Flash_fwd_paramsE,"",@"SHT_CUDA_INFO"
	.sectionflags	@""
	.align	4


	//----- nvinfo : EIATTR_CUDA_API_VERSION
	.align		4
        /*0000*/ 	.byte	0x04, 0x37
        /*0002*/ 	.short	(.L_366 - .L_365)
.L_365:
        /*0004*/ 	.word	0x00000082


	//----- nvinfo : EIATTR_KPARAM_INFO
	.align		4
.L_366:
        /*0008*/ 	.byte	0x04, 0x17
        /*000a*/ 	.short	(.L_368 - .L_367)
.L_367:
        /*000c*/ 	.word	0x00000000
        /*0010*/ 	.short	0x0000
        /*0012*/ 	.short	0x0000
        /*0014*/ 	.byte	0x00, 0xf0, 0x41, 0x07


	//----- nvinfo : EIATTR_SPARSE_MMA_MASK
	.align		4
.L_368:
        /*0018*/ 	.byte	0x03, 0x50
        /*001a*/ 	.short	0x0000


	//----- nvinfo : EIATTR_MAXREG_COUNT
	.align		4
        /*001c*/ 	.byte	0x03, 0x1b
        /*001e*/ 	.short	0x00ff


	//----- nvinfo : EIATTR_NUM_BARRIERS
	.align		4
        /*0020*/ 	.byte	0x02, 0x4c
        /*0022*/ 	.byte	0x01
	.zero		1


	//----- nvinfo : EIATTR_MERCURY_ISA_VERSION
	.align		4
        /*0024*/ 	.byte	0x03, 0x5f
        /*0026*/ 	.short	0x0101


	//----- nvinfo : EIATTR_COOP_GROUP_MASK_REGIDS
	.align		4
        /*0028*/ 	.byte	0x04, 0x29
        /*002a*/ 	.short	(.L_370 - .L_369)


	//   ....[0]....
.L_369:
        /*002c*/ 	.word	0xffffffff


	//   ....[1]....
        /*0030*/ 	.word	0xffffffff


	//   ....[2]....
        /*0034*/ 	.word	0xffffffff


	//   ....[3]....
        /*0038*/ 	.word	0xffffffff


	//----- nvinfo : EIATTR_COOP_GROUP_INSTR_OFFSETS
	.align		4
.L_370:
        /*003c*/ 	.byte	0x04, 0x28
        /*003e*/ 	.short	(.L_372 - .L_371)


	//   ....[0]....
.L_371:
        /*0040*/ 	.word	0x000018a0


	//   ....[1]....
        /*0044*/ 	.word	0x000018d0


	//   ....[2]....
        /*0048*/ 	.word	0x00001a50


	//   ....[3]....
        /*004c*/ 	.word	0x00001b90


	//----- nvinfo : EIATTR_EXIT_INSTR_OFFSETS
	.align		4
.L_372:
        /*0050*/ 	.byte	0x04, 0x1c
        /*0052*/ 	.short	(.L_374 - .L_373)


	//   ....[0]....
.L_373:
        /*0054*/ 	.word	0x00004030


	//   ....[1]....
        /*0058*/ 	.word	0x000045b0


	//   ....[2]....
        /*005c*/ 	.word	0x00004640


	//----- nvinfo : EIATTR_CRS_STACK_SIZE
	.align		4
.L_374:
        /*0060*/ 	.byte	0x04, 0x1e
        /*0062*/ 	.short	(.L_376 - .L_375)
.L_375:
        /*0064*/ 	.word	0x00000000


	//----- nvinfo : EIATTR_CBANK_PARAM_SIZE
	.align		4
.L_376:
        /*0068*/ 	.byte	0x03, 0x19
        /*006a*/ 	.short	0x01d0


	//----- nvinfo : EIATTR_PARAM_CBANK
	.align		4
        /*006c*/ 	.byte	0x04, 0x0a
        /*006e*/ 	.short	(.L_378 - .L_377)
	.align		4
.L_377:
        /*0070*/ 	.word	index@(.nv.constant0._ZN5flash32flash_fwd_splitkv_combine_kernelI23Flash_fwd_kernel_traitsILi256ELi64ELi64ELi4ELb0ELb0EN7cutlass6half_tE19Flash_kernel_traitsILi256ELi64ELi64ELi4ES3_EELi4ELi2ELb0EEEvNS_16Flash_fwd_paramsE)
        /*0074*/ 	.short	0x0210
        /*0076*/ 	.short	0x01d0


	//----- nvinfo : EIATTR_SW_WAR
	.align		4
.L_378:
        /*0078*/ 	.byte	0x04, 0x36
        /*007a*/ 	.short	(.L_380 - .L_379)
.L_379:
        /*007c*/ 	.word	0x00000008
.L_380:


//--------------------- .nv.info._ZN5flash32flash_fwd_splitkv_combine_kernelI23Flash_fwd_kernel_traitsILi256ELi64ELi64ELi4ELb0ELb0EN7cutlass6half_tE19Flash_kernel_traitsILi256ELi64ELi64ELi4ES3_EELi4ELi1ELb0EEEvNS_16Flash_fwd_paramsE --------------------------
	.section	.nv.info._ZN5flash32flash_fwd_splitkv_combine_kernelI23Flash_fwd_kernel_traitsILi256ELi64ELi64ELi4ELb0ELb0EN7cutlass6half_tE19Flash_kernel_traitsILi256ELi64ELi64ELi4ES3_EELi4ELi1ELb0EEEvNS_16Flash_fwd_paramsE,"",@"SHT_CUDA_INFO"
	.sectionflags	@""
	.align	4


	//----- nvinfo : EIATTR_CUDA_API_VERSION
	.align		4
        /*0000*/ 	.byte	0x04, 0x37
        /*0002*/ 	.short	(.L_382 - .L_381)
.L_381:
        /*0004*/ 	.word	0x00000082


	//----- nvinfo : EIATTR_KPARAM_INFO
	.align		4
.L_382:
        /*0008*/ 	.byte	0x04, 0x17
        /*000a*/ 	.short	(.L_384 - .L_383)
.L_383:
        /*000c*/ 	.word	0x00000000
        /*0010*/ 	.short	0x0000
        /*0012*/ 	.short	0x0000
        /*0014*/ 	.byte	0x00, 0xf0, 0x41, 0x07


	//----- nvinfo : EIATTR_SPARSE_MMA_MASK
	.align		4
.L_384:
        /*0018*/ 	.byte	0x03, 0x50
        /*001a*/ 	.short	0x0000


	//----- nvinfo : EIATTR_MAXREG_COUNT
	.align		4
        /*001c*/ 	.byte	0x03, 0x1b
        /*001e*/ 	.short	0x00ff


	//----- nvinfo : EIATTR_NUM_BARRIERS
	.align		4
        /*0020*/ 	.byte	0x02, 0x4c
        /*0022*/ 	.byte	0x01
	.zero		1


	//----- nvinfo : EIATTR_MERCURY_ISA_VERSION
	.align		4
        /*0024*/ 	.byte	0x03, 0x5f
        /*0026*/ 	.short	0x0101


	//----- nvinfo : EIATTR_COOP_GROUP_MASK_REGIDS
	.align		4
        /*0028*/ 	.byte	0x04, 0x29
        /*002a*/ 	.short	(.L_386 - .L_385)


	//   ....[0]....
.L_385:
        /*002c*/ 	.word	0xffffffff


	//   ....[1]....
        /*0030*/ 	.word	0xffffffff


	//----- nvinfo : EIATTR_COOP_GROUP_INSTR_OFFSETS
	.align		4
.L_386:
        /*0034*/ 	.byte	0x04, 0x28
        /*0036*/ 	.short	(.L_388 - .L_387)


	//   ....[0]....
.L_387:
        /*0038*/ 	.word	0x000018a0


	//   ....[1]....
        /*003c*/ 	.word	0x00001b50


	//----- nvinfo : EIATTR_EXIT_INSTR_OFFSETS
	.align		4
.L_388:
        /*0040*/ 	.byte	0x04, 0x1c
        /*0042*/ 	.short	(.L_390 - .L_389)


	//   ....[0]....
.L_389:
        /*0044*/ 	.word	0x00004080


	//   ....[1]....
        /*0048*/ 	.word	0x000045d0


	//   ....[2]....
        /*004c*/ 	.word	0x00004660


	//----- nvinfo : EIATTR_CRS_STACK_SIZE
	.align		4
.L_390:
        /*0050*/ 	.byte	0x04, 0x1e
        /*0052*/ 	.short	(.L_392 - .L_391)
.L_391:
        /*0054*/ 	.word	0x00000000


	//----- nvinfo : EIATTR_CBANK_PARAM_SIZE
	.align		4
.L_392:
        /*0058*/ 	.byte	0x03, 0x19
        /*005a*/ 	.short	0x01d0


	//----- nvinfo : EIATTR_PARAM_CBANK
	.align		4
        /*005c*/ 	.byte	0x04, 0x0a
        /*005e*/ 	.short	(.L_394 - .L_393)
	.align		4
.L_393:
        /*0060*/ 	.word	index@(.nv.constant0._ZN5flash32flash_fwd_splitkv_combine_kernelI23Flash_fwd_kernel_traitsILi256ELi64ELi64ELi4ELb0ELb0EN7cutlass6half_tE19Flash_kernel_traitsILi256ELi64ELi64ELi4ES3_EELi4ELi1ELb0EEEvNS_16Flash_fwd_paramsE)
        /*0064*/ 	.short	0x0210
        /*0066*/ 	.short	0x01d0


	//----- nvinfo : EIATTR_SW_WAR
	.align		4
.L_394:
        /*0068*/ 	.byte	0x04, 0x36
        /*006a*/ 	.short	(.L_396 - .L_395)
.L_395:
        /*006c*/ 	.word	0x00000008
.L_396:


//--------------------- .nv.info._ZN5flash32flash_fwd_splitkv_combine_kernelI23Flash_fwd_kernel_traitsILi256ELi64ELi64ELi4ELb0ELb0EN7cutlass6half_tE19Flash_kernel_traitsILi256ELi64ELi64ELi4ES3_EELi4ELi7ELb1EEEvNS_16Flash_fwd_paramsE --------------------------
	.section	.nv.info._ZN5flash32flash_fwd_splitkv_combine_kernelI23Flash_fwd_kernel_traitsILi256ELi64ELi64ELi4ELb0ELb0EN7cutlass6half_tE19Flash_kernel_traitsILi256ELi64ELi64ELi4ES3_EELi4ELi7ELb1EEEvNS_16Flash_fwd_paramsE,"",@"SHT_CUDA_INFO"
	.sectionflags	@""
	.align	4


	//----- nvinfo : EIATTR_CUDA_API_VERSION
	.align		4
        /*0000*/ 	.byte	0x04, 0x37
        /*0002*/ 	.short	(.L_398 - .L_397)
.L_397:
        /*0004*/ 	.word	0x00000082


	//----- nvinfo : EIATTR_KPARAM_INFO
	.align		4
.L_398:
        /*0008*/ 	.byte	0x04, 0x17
        /*000a*/ 	.short	(.L_400 - .L_399)
.L_399:
        /*000c*/ 	.word	0x00000000
        /*0010*/ 	.short	0x0000
        /*0012*/ 	.short	0x0000
        /*0014*/ 	.byte	0x00, 0xf0, 0x41, 0x07


	//----- nvinfo : EIATTR_SPARSE_MMA_MASK
	.align		4
.L_400:
        /*0018*/ 	.byte	0x03, 0x50
        /*001a*/ 	.short	0x0000


	//----- nvinfo : EIATTR_MAXREG_COUNT
	.align		4
        /*001c*/ 	.byte	0x03, 0x1b
        /*001e*/ 	.short	0x00ff


	//----- nvinfo : EIATTR_NUM_BARRIERS
	.align		4
        /*0020*/ 	.byte	0x02, 0x4c
        /*0022*/ 	.byte	0x01
	.zero		1


	//----- nvinfo : EIATTR_MERCURY_ISA_VERSION
	.align		4
        /*0024*/ 	.byte	0x03, 0x5f
        /*0026*/ 	.short	0x0101


	//----- nvinfo : EIATTR_COOP_GROUP_MASK_REGIDS
	.align		4
        /*0028*/ 	.byte	0x04, 0x29
        /*002a*/ 	.short	(.L_402 - .L_401)


	//   ....[0]....
.L_401:
        /*002c*/ 	.word	0xffffffff


	//   ....[1]....
        /*0030*/ 	.word	0xffffffff


	//   ....[2]....
        /*0034*/ 	.word	0xffffffff


	//   ....[3]....
        /*0038*/ 	.word	0xffffffff


	//   ....[4]....
        /*003c*/ 	.word	0xffffffff


	//   ....[5]....
        /*0040*/ 	.word	0xffffffff


	//   ....[6]....
        /*0044*/ 	.word	0xffffffff


	//   ....[7]....
        /*0048*/ 	.word	0xffffffff


	//   ....[8]....
        /*004c*/ 	.word	0xffffffff


	//   ....[9]....
        /*0050*/ 	.word	0xffffffff


	//----- nvinfo : EIATTR_COOP_GROUP_INSTR_OFFSETS
	.align		4
.L_402:
        /*0054*/ 	.byte	0x04, 0x28
        /*0056*/ 	.short	(.L_404 - .L_403)


	//   ....[0]....
.L_403:
        /*0058*/ 	.word	0x00001b70


	//   ....[1]....
        /*005c*/ 	.word	0x00001b90


	//   ....[2]....
        /*0060*/ 	.word	0x00001bb0


	//   ....[3]....
        /*0064*/ 	.word	0x00001bd0


	//   ....[4]....
        /*0068*/ 	.word	0x00001bf0


	//   ....[5]....
        /*006c*/ 	.word	0x00001d90


	//   ....[6]....
        /*0070*/ 	.word	0x00001df0


	//   ....[7]....
        /*0074*/ 	.word	0x00001ed0


	//   ....[8]....
        /*0078*/ 	.word	0x00001fb0


	//   ....[9]....
        /*007c*/ 	.word	0x000020b0


	//----- nvinfo : EIATTR_EXIT_INSTR_OFFSETS
	.align		4
.L_404:
        /*0080*/ 	.byte	0x04, 0x1c
        /*0082*/ 	.short	(.L_406 - .L_405)


	//   ....[0]....
.L_405:
        /*0084*/ 	.word	0x00004a30


	//   ....[1]....
        /*0088*/ 	.word	0x00004fc0


	//----- nvinfo : EIATTR_CRS_STACK_SIZE
	.align		4
.L_406:
        /*008c*/ 	.byte	0x04, 0x1e
        /*008e*/ 	.short	(.L_408 - .L_407)
.L_407:
        /*0090*/ 	.word	0x00000000


	//----- nvinfo : EIATTR_CBANK_PARAM_SIZE
	.align		4
.L_408:
        /*0094*/ 	.byte	0x03, 0x19
        /*0096*/ 	.short	0x01d0


	//----- nvinfo : EIATTR_PARAM_CBANK
	.align		4
        /*0098*/ 	.byte	0x04, 0x0a
        /*009a*/ 	.short	(.L_410 - .L_409)
	.align		4
.L_409:
        /*009c*/ 	.word	index@(.nv.constant0._ZN5flash32flash_fwd_splitkv_combine_kernelI23Flash_fwd_kernel_traitsILi256ELi64ELi64ELi4ELb0ELb0EN7cutlass6half_tE19Flash_kernel_traitsILi256ELi64ELi64ELi4ES3_EELi4ELi7ELb1EEEvNS_16Flash_fwd_paramsE)
        /*00a0*/ 	.short	0x0210
        /*00a2*/ 	.short	0x01d0


	//----- nvinfo : EIATTR_SW_WAR
	.align		4
.L_410:
        /*00a4*/ 	.byte	0x04, 0x36
        /*00a6*/ 	.short	(.L_412 - .L_411)
.L_411:
        /*00a8*/ 	.word	0x00000008
.L_412:


//--------------------- .nv.info._ZN5flash32flash_fwd_splitkv_combine_kernelI23Flash_fwd_kernel_traitsILi256ELi64ELi64ELi4ELb0ELb0EN7cutlass6half_tE19Flash_kernel_traitsILi256ELi64ELi64ELi4ES3_EELi4ELi6ELb1EEEvNS_16Flash_fwd_paramsE --------------------------
	.section	.nv.info._ZN5flash32flash_fwd_splitkv_combine_kernelI23Flash_fwd_kernel_traitsILi256ELi64ELi64ELi4ELb0ELb0EN7cutlass6half_tE19Flash_kernel_traitsILi256ELi64ELi64ELi4ES3_EELi4ELi6ELb1EEEvNS_16Flash_fwd_paramsE,"",@"SHT_CUDA_INFO"
	.sectionflags	@""
	.align	4


	//----- nvinfo : EIATTR_CUDA_API_VERSION
	.align		4
        /*0000*/ 	.byte	0x04, 0x37
        /*0002*/ 	.short	(.L_414 - .L_413)
.L_413:
        /*0004*/ 	.word	0x00000082


	//----- nvinfo : EIATTR_KPARAM_INFO
	.align		4
.L_414:
        /*0008*/ 	.byte	0x04, 0x17
        /*000a*/ 	.short	(.L_416 - .L_415)
.L_415:
        /*000c*/ 	.word	0x00000000
        /*0010*/ 	.short	0x0000
        /*0012*/ 	.short	0x0000
        /*0014*/ 	.byte	0x00, 0xf0, 0x41, 0x07


	//----- nvinfo : EIATTR_SPARSE_MMA_MASK
	.align		4
.L_416:
        /*0018*/ 	.byte	0x03, 0x50
        /*001a*/ 	.short	0x0000


	//----- nvinfo : EIATTR_MAXREG_COUNT
	.align		4
        /*001c*/ 	.byte	0x03, 0x1b
        /*001e*/ 	.short	0x00ff


	//----- nvinfo : EIATTR_NUM_BARRIERS
	.align		4
        /*0020*/ 	.byte	0x02, 0x4c
        /*0022*/ 	.byte	0x01
	.zero		1


	//----- nvinfo : EIATTR_MERCURY_ISA_VERSION
	.align		4
        /*0024*/ 	.byte	0x03, 0x5f
        /*0026*/ 	.short	0x0101


	//----- nvinfo : EIATTR_COOP_GROUP_MASK_REGIDS
	.align		4
        /*0028*/ 	.byte	0x04, 0x29
        /*002a*/ 	.short	(.L_418 - .L_417)


	//   ....[0]....
.L_417:
        /*002c*/ 	.word	0xffffffff


	//   ....[1]....
        /*0030*/ 	.word	0xffffffff


	//   ....[2]....
        /*0034*/ 	.word	0xffffffff


	//   ....[3]....
        /*0038*/ 	.word	0xffffffff


	//   ....[4]....
        /*003c*/ 	.word	0xffffffff


	//   ....[5]....
        /*0040*/ 	.word	0xffffffff


	//   ....[6]....
        /*0044*/ 	.word	0xffffffff


	//   ....[7]....
        /*0048*/ 	.word	0xffffffff


	//   ....[8]....
        /*004c*/ 	.word	0xffffffff


	//   ....[9]....
        /*0050*/ 	.word	0xffffffff


	//----- nvinfo : EIATTR_COOP_GROUP_INSTR_OFFSETS
	.align		4
.L_418:
        /*0054*/ 	.byte	0x04, 0x28
        /*0056*/ 	.short	(.L_420 - .L_419)


	//   ....[0]....
.L_419:
        /*0058*/ 	.word	0x000016a0


	//   ....[1]....
        /*005c*/ 	.word	0x000016c0


	//   ....[2]....
        /*0060*/ 	.word	0x000016f0


	//   ....[3]....
        /*0064*/ 	.word	0x00001730


	//   ....[4]....
        /*0068*/ 	.word	0x00001770


	//   ....[5]....
        /*006c*/ 	.word	0x00001940


	//   ....[6]....
        /*0070*/ 	.word	0x00001a10


	//   ....[7]....
        /*0074*/ 	.word	0x00001a60


	//   ....[8]....
        /*0078*/ 	.word	0x00001b10


	//   ....[9]....
        /*007c*/ 	.word	0x00001c60


	//----- nvinfo : EIATTR_EXIT_INSTR_OFFSETS
	.align		4
.L_420:
        /*0080*/ 	.byte	0x04, 0x1c
        /*0082*/ 	.short	(.L_422 - .L_421)


	//   ....[0]....
.L_421:
        /*0084*/ 	.word	0x000046a0


	//   ....[1]....
        /*0088*/ 	.word	0x00004c30


	//----- nvinfo : EIATTR_CRS_STACK_SIZE
	.align		4
.L_422:
        /*008c*/ 	.byte	0x04, 0x1e
        /*008e*/ 	.short	(.L_424 - .L_423)
.L_423:
        /*0090*/ 	.word	0x00000000


	//----- nvinfo : EIATTR_CBANK_PARAM_SIZE
	.align		4
.L_424:
        /*0094*/ 	.byte	0x03, 0x19
        /*0096*/ 	.short	0x01d0


	//----- nvinfo : EIATTR_PARAM_CBANK
	.align		4
        /*0098*/ 	.byte	0x04, 0x0a
        /*009a*/ 	.short	(.L_426 - .L_425)
	.align		4
.L_425:
        /*009c*/ 	.word	index@(.nv.constant0._ZN5flash32flash_fwd_splitkv_combine_kernelI23Flash_fwd_kernel_traitsILi256ELi64ELi64ELi4ELb0ELb0EN7cutlass6half_tE19Flash_kernel_traitsILi256ELi64ELi64ELi4ES3_EELi4ELi6ELb1EEEvNS_16Flash_fwd_paramsE)
        /*00a0*/ 	.short	0x0210
        /*00a2*/ 	.short	0x01d0


	//----- nvinfo : EIATTR_SW_WAR
	.align		4
.L_426:
        /*00a4*/ 	.byte	0x04, 0x36
        /*00a6*/ 	.short	(.L_428 - .L_427)
.L_427:
        /*00a8*/ 	.word	0x00000008
.L_428:


//--------------------- .nv.info._ZN5flash32flash_fwd_splitkv_combine_kernelI23Flash_fwd_kernel_traitsILi256ELi64ELi64ELi4ELb0ELb0EN7cutlass6half_tE19Flash_kernel_traitsILi256ELi64ELi64ELi4ES3_EELi4ELi5ELb1EEEvNS_16Flash_fwd_paramsE --------------------------
	.section	.nv.info._ZN5flash32flash_fwd_splitkv_combine_kernelI23Flash_fwd_kernel_traitsILi256ELi64ELi64ELi4ELb0ELb0EN7cutlass6half_tE19Flash_kernel_traitsILi256ELi64ELi64ELi4ES3_EELi4ELi5ELb1EEEvNS_16Flash_fwd_paramsE,"",@"SHT_CUDA_INFO"
	.sectionflags	@""
	.align	4


	//----- nvinfo : EIATTR_CUDA_API_VERSION
	.align		4
        /*0000*/ 	.byte	0x04, 0x37
        /*0002*/ 	.short	(.L_430 - .L_429)
.L_429:
        /*0004*/ 	.word	0x00000082


	//----- nvinfo : EIATTR_KPARAM_INFO
	.align		4
.L_430:
        /*0008*/ 	.byte	0x04, 0x17
        /*000a*/ 	.short	(.L_432 - .L_431)
.L_431:
        /*000c*/ 	.word	0x00000000
        /*0010*/ 	.short	0x0000
        /*0012*/ 	.short	0x0000
        /*0014*/ 	.byte	0x00, 0xf0, 0x41, 0x07


	//----- nvinfo : EIATTR_SPARSE_MMA_MASK
	.align		4
.L_432:
        /*0018*/ 	.byte	0x03, 0x50
        /*001a*/ 	.short	0x0000


	//----- nvinfo : EIATTR_MAXREG_COUNT
	.align		4
        /*001c*/ 	.byte	0x03, 0x1b
        /*001e*/ 	.short	0x00ff


	//----- nvinfo : EIATTR_NUM_BARRIERS
	.align		4
        /*0020*/ 	.byte	0x02, 0x4c
        /*0022*/ 	.byte	0x01
	.zero		1


	//----- nvinfo : EIATTR_MERCURY_ISA_VERSION
	.align		4
        /*0024*/ 	.byte	0x03, 0x5f
        /*0026*/ 	.short	0x0101


	//----- nvinfo : EIATTR_COOP_GROUP_MASK_REGIDS
	.align		4
        /*0028*/ 	.byte	0x04, 0x29
        /*002a*/ 	.short	(.L_434 - .L_433)


	//   ....[0]....
.L_433:
        /*002c*/ 	.word	0xffffffff


	//   ....[1]....
        /*0030*/ 	.word	0xffffffff


	//   ....[2]....
        /*0034*/ 	.word	0xffffffff


	//   ....[3]....
        /*0038*/ 	.word	0xffffffff


	//   ....[4]....
        /*003c*/ 	.word	0xffffffff


	//   ....[5]....
        /*0040*/ 	.word	0xffffffff


	//   ....[6]....
        /*0044*/ 	.word	0xffffffff


	//   ....[7]....
        /*0048*/ 	.word	0xffffffff


	//   ....[8]....
        /*004c*/ 	.word	0xffffffff


	//   ....[9]....
        /*0050*/ 	.word	0xffffffff


	//----- nvinfo : EIATTR_COOP_GROUP_INSTR_OFFSETS
	.align		4
.L_434:
        /*0054*/ 	.byte	0x04, 0x28
        /*0056*/ 	.short	(.L_436 - .L_435)


	//   ....[0]....
.L_435:
        /*0058*/ 	.word	0x00001810


	//   ....[1]....
        /*005c*/ 	.word	0x00001870


	//   ....[2]....
        /*0060*/ 	.word	0x000018a0


	//   ....[3]....
        /*0064*/ 	.word	0x000018c0


	//   ....[4]....
        /*0068*/ 	.word	0x000018f0


	//   ....[5]....
        /*006c*/ 	.word	0x00001a20


	//   ....[6]....
        /*0070*/ 	.word	0x00001a80


	//   ....[7]....
        /*0074*/ 	.word	0x00001b10


	//   ....[8]....
        /*0078*/ 	.word	0x00001bb0


	//   ....[9]....
        /*007c*/ 	.word	0x00001ca0


	//----- nvinfo : EIATTR_EXIT_INSTR_OFFSETS
	.align		4
.L_436:
        /*0080*/ 	.byte	0x04, 0x1c
        /*0082*/ 	.short	(.L_438 - .L_437)


	//   ....[0]....
.L_437:
        /*0084*/ 	.word	0x00004690


	//   ....[1]....
        /*0088*/ 	.word	0x00004c20


	//----- nvinfo : EIATTR_CRS_STACK_SIZE
	.align		4
.L_438:
        /*008c*/ 	.byte	0x04, 0x1e
        /*008e*/ 	.short	(.L_440 - .L_439)
.L_439:
        /*0090*/ 	.word	0x00000000


	//----- nvinfo : EIATTR_CBANK_PARAM_SIZE
	.align		4
.L_440:
        /*0094*/ 	.byte	0x03, 0x19
        /*0096*/ 	.short	0x01d0


	//----- nvinfo : EIATTR_PARAM_CBANK
	.align		4
        /*0098*/ 	.byte	0x04, 0x0a
        /*009a*/ 	.short	(.L_442 - .L_441)
	.align		4
.L_441:
        /*009c*/ 	.word	index@(.nv.constant0._ZN5flash32flash_fwd_splitkv_combine_kernelI23Flash_fwd_kernel_traitsILi256ELi64ELi64ELi4ELb0ELb0EN7cutlass6half_tE19Flash_kernel_traitsILi256ELi64ELi64ELi4ES3_EELi4ELi5ELb1EEEvNS_16Flash_fwd_paramsE)
        /*00a0*/ 	.short	0x0210
        /*00a2*/ 	.short	0x01d0


	//----- nvinfo : EIATTR_SW_WAR
	.align		4
.L_442:
        /*00a4*/ 	.byte	0x04, 0x36
        /*00a6*/ 	.short	(.L_444 - .L_443)
.L_443:
        /*00a8*/ 	.word	0x00000008
.L_444:


//--------------------- .nv.info._ZN5flash32flash_fwd_splitkv_combine_kernelI23Flash_fwd_kernel_traitsILi256ELi64ELi64ELi4ELb0ELb0EN7cutlass6half_tE19Flash_kernel_traitsILi256ELi64ELi64ELi4ES3_EELi4ELi4ELb1EEEvNS_16Flash_fwd_paramsE --------------------------
	.section	.nv.info._ZN5flash32flash_fwd_splitkv_combine_kernelI23Flash_fwd_kernel_traitsILi256ELi64ELi64ELi4ELb0ELb0EN7cutlass6half_tE19Flash_kernel_traitsILi256ELi64ELi64ELi4ES3_EELi4ELi4ELb1EEEvNS_16Flash_fwd_paramsE,"",@"SHT_CUDA_INFO"
	.sectionflags	@""
	.align	4


	//----- nvinfo : EIATTR_CUDA_API_VERSION
	.align		4
        /*0000*/ 	.byte	0x04, 0x37
        /*0002*/ 	.short	(.L_446 - .L_445)
.L_445:
        /*0004*/ 	.word	0x00000082


	//----- nvinfo : EIATTR_KPARAM_INFO
	.align		4
.L_446:
        /*0008*/ 	.byte	0x04, 0x17
        /*000a*/ 	.short	(.L_448 - .L_447)
.L_447:
        /*000c*/ 	.word	0x00000000
        /*0010*/ 	.short	0x0000
        /*0012*/ 	.short	0x0000
        /*0014*/ 	.byte	0x00, 0xf0, 0x41, 0x07


	//----- nvinfo : EIATTR_SPARSE_MMA_MASK
	.align		4
.L_448:
        /*0018*/ 	.byte	0x03, 0x50
        /*001a*/ 	.short	0x0000


	//----- nvinfo : EIATTR_MAXREG_COUNT
	.align		4
        /*001c*/ 	.byte	0x03, 0x1b
        /*001e*/ 	.short	0x00ff


	//----- nvinfo : EIATTR_NUM_BARRIERS
	.align		4
        /*0020*/ 	.byte	0x02, 0x4c
        /*0022*/ 	.byte	0x01
	.zero		1


	//----- nvinfo : EIATTR_MERCURY_ISA_VERSION
	.align		4
        /*0024*/ 	.byte	0x03, 0x5f
        /*0026*/ 	.short	0x0101


	//----- nvinfo : EIATTR_COOP_GROUP_MASK_REGIDS
	.align		4
        /*0028*/ 	.byte	0x04, 0x29
        /*002a*/ 	.short	(.L_450 - .L_449)


	//   ....[0]....
.L_449:
        /*002c*/ 	.word	0xffffffff


	//   ....[1]....
        /*0030*/ 	.word	0xffffffff


	//   ....[2]....
        /*0034*/ 	.word	0xffffffff


	//   ....[3]....
        /*0038*/ 	.word	0xffffffff


	//   ....[4]....
        /*003c*/ 	.word	0xffffffff


	//   ....[5]....
        /*0040*/ 	.word	0xffffffff


	//   ....[6]....
        /*0044*/ 	.word	0xffffffff


	//   ....[7]....
        /*0048*/ 	.word	0xffffffff


	//----- nvinfo : EIATTR_COOP_GROUP_INSTR_OFFSETS
	.align		4
.L_450:
        /*004c*/ 	.byte	0x04, 0x28
        /*004e*/ 	.short	(.L_452 - .L_451)


	//   ....[0]....
.L_451:
        /*0050*/ 	.word	0x00001810


	//   ....[1]....
        /*0054*/ 	.word	0x00001880


	//   ....[2]....
        /*0058*/ 	.word	0x000018c0


	//   ....[3]....
        /*005c*/ 	.word	0x000018f0


	//   ....[4]....
        /*0060*/ 	.word	0x00001a20


	//   ....[5]....
        /*0064*/ 	.word	0x00001ad0


	//   ....[6]....
        /*0068*/ 	.word	0x00001b70


	//   ....[7]....
        /*006c*/ 	.word	0x00001c60


	//----- nvinfo : EIATTR_EXIT_INSTR_OFFSETS
	.align		4
.L_452:
        /*0070*/ 	.byte	0x04, 0x1c
        /*0072*/ 	.short	(.L_454 - .L_453)


	//   ....[0]....
.L_453:
        /*0074*/ 	.word	0x00004680


	//   ....[1]....
        /*0078*/ 	.word	0x00004c10


	//----- nvinfo : EIATTR_CRS_STACK_SIZE
	.align		4
.L_454:
        /*007c*/ 	.byte	0x04, 0x1e
        /*007e*/ 	.short	(.L_456 - .L_455)
.L_455:
        /*0080*/ 	.word	0x00000000


	//----- nvinfo : EIATTR_CBANK_PARAM_SIZE
	.align		4
.L_456:
        /*0084*/ 	.byte	0x03, 0x19
        /*0086*/ 	.short	0x01d0


	//----- nvinfo : EIATTR_PARAM_CBANK
	.align		4
        /*0088*/ 	.byte	0x04, 0x0a
        /*008a*/ 	.short	(.L_458 - .L_457)
	.align		4
.L_457:
        /*008c*/ 	.word	index@(.nv.constant0._ZN5flash32flash_fwd_splitkv_combine_kernelI23Flash_fwd_kernel_traitsILi256ELi64ELi64ELi4ELb0ELb0EN7cutlass6half_tE19Flash_kernel_traitsILi256ELi64ELi64ELi4ES3_EELi4ELi4ELb1EEEvNS_16Flash_fwd_paramsE)
        /*0090*/ 	.short	0x0210
        /*0092*/ 	.short	0x01d0


	//----- nvinfo : EIATTR_SW_WAR
	.align		4
.L_458:
        /*0094*/ 	.byte	0x04, 0x36
        /*0096*/ 	.short	(.L_460 - .L_459)
.L_459:
        /*0098*/ 	.word	0x00000008
.L_460:


//--------------------- .nv.info._ZN5flash32flash_fwd_splitkv_combine_kernelI23Flash_fwd_kernel_traitsILi256ELi64ELi64ELi4ELb0ELb0EN7cutlass6half_tE19Flash_kernel_traitsILi256ELi64ELi64ELi4ES3_EELi4ELi3ELb1EEEvNS_16Flash_fwd_paramsE --------------------------
	.section	.nv.info._ZN5flash32flash_fwd_splitkv_combine_kernelI23Flash_fwd_kernel_traitsILi256ELi64ELi64ELi4ELb0ELb0EN7cutlass6half_tE19Flash_kernel_traitsILi256ELi64ELi64ELi4ES3_EELi4ELi3ELb1EEEvNS_16Flash_fwd_paramsE,"",@"SHT_CUDA_INFO"
	.sectionflags	@""
	.align	4


	//----- nvinfo : EIATTR_CUDA_API_VERSION
	.align		4
        /*0000*/ 	.byte	0x04, 0x37
        /*0002*/ 	.short	(.L_462 - .L_461)
.L_461:
        /*0004*/ 	.word	0x00000082


	//----- nvinfo : EIATTR_KPARAM_INFO
	.align		4
.L_462:
        /*0008*/ 	.byte	0x04, 0x17
        /*000a*/ 	.short	(.L_464 - .L_463)
.L_463:
        /*000c*/ 	.word	0x00000000
        /*0010*/ 	.short	0x0000
        /*0012*/ 	.short	0x0000
        /*0014*/ 	.byte	0x00, 0xf0, 0x41, 0x07


	//----- nvinfo : EIATTR_SPARSE_MMA_MASK
	.align		4
.L_464:
        /*0018*/ 	.byte	0x03, 0x50
        /*001a*/ 	.short	0x0000


	//----- nvinfo : EIATTR_MAXREG_COUNT
	.align		4
        /*001c*/ 	.byte	0x03, 0x1b
        /*001e*/ 	.short	0x00ff


	//----- nvinfo : EIATTR_NUM_BARRIERS
	.align		4
        /*0020*/ 	.byte	0x02, 0x4c
        /*0022*/ 	.byte	0x01
	.zero		1


	//----- nvinfo : EIATTR_MERCURY_ISA_VERSION
	.align		4
        /*0024*/ 	.byte	0x03, 0x5f
        /*0026*/ 	.short	0x0101


	//----- nvinfo : EIATTR_COOP_GROUP_MASK_REGIDS
	.align		4
        /*0028*/ 	.byte	0x04, 0x29
        /*002a*/ 	.short	(.L_466 - .L_465)


	//   ....[0]....
.L_465:
        /*002c*/ 	.word	0xffffffff


	//   ....[1]....
        /*0030*/ 	.word	0xffffffff


	//   ....[2]....
        /*0034*/ 	.word	0xffffffff


	//   ....[3]....
        /*0038*/ 	.word	0xffffffff


	//   ....[4]....
        /*003c*/ 	.word	0xffffffff


	//   ....[5]....
        /*0040*/ 	.word	0xffffffff


	//----- nvinfo : EIATTR_COOP_GROUP_INSTR_OFFSETS
	.align		4
.L_466:
        /*0044*/ 	.byte	0x04, 0x28
        /*0046*/ 	.short	(.L_468 - .L_467)


	//   ....[0]....
.L_467:
        /*0048*/ 	.word	0x00001810


	//   ....[1]....
        /*004c*/ 	.word	0x000018b0


	//   ....[2]....
        /*0050*/ 	.word	0x00001910


	//   ....[3]....
        /*0054*/ 	.word	0x00001a70


	//   ....[4]....
        /*0058*/ 	.word	0x00001b20


	//   ....[5]....
        /*005c*/ 	.word	0x00001c20


	//----- nvinfo : EIATTR_EXIT_INSTR_OFFSETS
	.align		4
.L_468:
        /*0060*/ 	.byte	0x04, 0x1c
        /*0062*/ 	.short	(.L_470 - .L_469)


	//   ....[0]....
.L_469:
        /*0064*/ 	.word	0x00004640


	//   ....[1]....
        /*0068*/ 	.word	0x00004bd0


	//----- nvinfo : EIATTR_CRS_STACK_SIZE
	.align		4
.L_470:
        /*006c*/ 	.byte	0x04, 0x1e
        /*006e*/ 	.short	(.L_472 - .L_471)
.L_471:
        /*0070*/ 	.word	0x00000000


	//----- nvinfo : EIATTR_CBANK_PARAM_SIZE
	.align		4
.L_472:
        /*0074*/ 	.byte	0x03, 0x19
        /*0076*/ 	.short	0x01d0


	//----- nvinfo : EIATTR_PARAM_CBANK
	.align		4
        /*0078*/ 	.byte	0x04, 0x0a
        /*007a*/ 	.short	(.L_474 - .L_473)
	.align		4
.L_473:
        /*007c*/ 	.word	index@(.nv.constant0._ZN5flash32flash_fwd_splitkv_combine_kernelI23Flash_fwd_kernel_traitsILi256ELi64ELi64ELi4ELb0ELb0EN7cutlass6half_tE19Flash_kernel_traitsILi256ELi64ELi64ELi4ES3_EELi4ELi3ELb1EEEvNS_16Flash_fwd_paramsE)
        /*0080*/ 	.short	0x0210
        /*0082*/ 	.short	0x01d0


	//----- nvinfo : EIATTR_SW_WAR
	.align		4
.L_474:
        /*0084*/ 	.byte	0x04, 0x36
        /*0086*/ 	.short	(.L_476 - .L_475)
.L_475:
        /*0088*/ 	.word	0x00000008
.L_476:


//--------------------- .nv.info._ZN5flash32flash_fwd_splitkv_combine_kernelI23Flash_fwd_kernel_traitsILi256ELi64ELi64ELi4ELb0ELb0EN7cutlass6half_tE19Flash_kernel_traitsILi256ELi64ELi64ELi4ES3_EELi4ELi2ELb1EEEvNS_16Flash_fwd_paramsE --------------------------
	.section	.nv.info._ZN5flash32flash_fwd_splitkv_combine_kernelI23Flash_fwd_kernel_traitsILi256ELi64ELi64ELi4ELb0ELb0EN7cutlass6half_tE19Flash_kernel_traitsILi256ELi64ELi64ELi4ES3_EELi4ELi2ELb1EEEvNS_16Flash_fwd_paramsE,"",@"SHT_CUDA_INFO"
	.sectionflags	@""
	.align	4


	//----- nvinfo : EIATTR_CUDA_API_VERSION
	.align		4
        /*0000*/ 	.byte	0x04, 0x37
        /*0002*/ 	.short	(.L_478 - .L_477)
.L_477:
        /*0004*/ 	.word	0x00000082


	//----- nvinfo : EIATTR_KPARAM_INFO
	.align		4
.L_478:
        /*0008*/ 	.byte	0x04, 0x17
        /*000a*/ 	.short	(.L_480 - .L_479)
.L_479:
        /*000c*/ 	.word	0x00000000
        /*0010*/ 	.short	0x0000
        /*0012*/ 	.short	0x0000
        /*0014*/ 	.byte	0x00, 0xf0, 0x41, 0x07


	//----- nvinfo : EIATTR_SPARSE_MMA_MASK
	.align		4
.L_480:
        /*0018*/ 	.byte	0x03, 0x50
        /*001a*/ 	.short	0x0000


	//----- nvinfo : EIATTR_MAXREG_COUNT
	.align		4
        /*001c*/ 	.byte	0x03, 0x1b
        /*001e*/ 	.short	0x00ff


	//----- nvinfo : EIATTR_NUM_BARRIERS
	.align		4
        /*0020*/ 	.byte	0x02, 0x4c
        /*0022*/ 	.byte	0x01
	.zero		1


	//----- nvinfo : EIATTR_MERCURY_ISA_VERSION
	.align		4
        /*0024*/ 	.byte	0x03, 0x5f
        /*0026*/ 	.short	0x0101


	//----- nvinfo : EIATTR_COOP_GROUP_MASK_REGIDS
	.align		4
        /*0028*/ 	.byte	0x04, 0x29
        /*002a*/ 	.short	(.L_482 - .L_481)


	//   ....[0]....
.L_481:
        /*002c*/ 	.word	0xffffffff


	//   ....[1]....
        /*0030*/ 	.word	0xffffffff


	//   ....[2]....
        /*0034*/ 	.word	0xffffffff


	//   ....[3]....
        /*0038*/ 	.word	0xffffffff


	//----- nvinfo : EIATTR_COOP_GROUP_INSTR_OFFSETS
	.align		4
.L_482:
        /*003c*/ 	.byte	0x04, 0x28
        /*003e*/ 	.short	(.L_484 - .L_483)


	//   ....[0]....
.L_483:
        /*0040*/ 	.word	0x000018a0


	//   ....[1]....
        /*0044*/ 	.word	0x000018d0


	//   ....[2]....
        /*0048*/ 	.word	0x00001a50


	//   ....[3]....
        /*004c*/ 	.word	0x00001b90


	//----- nvinfo : EIATTR_EXIT_INSTR_OFFSETS
	.align		4
.L_484:
        /*0050*/ 	.byte	0x04, 0x1c
        /*0052*/ 	.short	(.L_486 - .L_485)


	//   ....[0]....
.L_485:
        /*0054*/ 	.word	0x00004570


	//   ....[1]....
        /*0058*/ 	.word	0x00004b00


	//----- nvinfo : EIATTR_CRS_STACK_SIZE
	.align		4
.L_486:
        /*005c*/ 	.byte	0x04, 0x1e
        /*005e*/ 	.short	(.L_488 - .L_487)
.L_487:
        /*0060*/ 	.word	0x00000000


	//----- nvinfo : EIATTR_CBANK_PARAM_SIZE
	.align		4
.L_488:
        /*0064*/ 	.byte	0x03, 0x19
        /*0066*/ 	.short	0x01d0


	//----- nvinfo : EIATTR_PARAM_CBANK
	.align		4
        /*0068*/ 	.byte	0x04, 0x0a
        /*006a*/ 	.short	(.L_490 - .L_489)
	.align		4
.L_489:
        /*006c*/ 	.word	index@(.nv.constant0._ZN5flash32flash_fwd_splitkv_combine_kernelI23Flash_fwd_kernel_traitsILi256ELi64ELi64ELi4ELb0ELb0EN7cutlass6half_tE19Flash_kernel_traitsILi256ELi64ELi64ELi4ES3_EELi4ELi2ELb1EEEvNS_16Flash_fwd_paramsE)
        /*0070*/ 	.short	0x0210
        /*0072*/ 	.short	0x01d0


	//----- nvinfo : EIATTR_SW_WAR
	.align		4
.L_490:
        /*0074*/ 	.byte	0x04, 0x36
        /*0076*/ 	.short	(.L_492 - .L_491)
.L_491:
        /*0078*/ 	.word	0x00000008
.L_492:


//--------------------- .nv.info._ZN5flash32flash_fwd_splitkv_combine_kernelI23Flash_fwd_kernel_traitsILi256ELi64ELi64ELi4ELb0ELb0EN7cutlass6half_tE19Flash_kernel_traitsILi256ELi64ELi64ELi4ES3_EELi4ELi1ELb1EEEvNS_16Flash_fwd_paramsE --------------------------
	.section	.nv.info._ZN5flash32flash_fwd_splitkv_combine_kernelI23Flash_fwd_kernel_traitsILi256ELi64ELi64ELi4ELb0ELb0EN7cutlass6half_tE19Flash_kernel_traitsILi256ELi64ELi64ELi4ES3_EELi4ELi1ELb1EEEvNS_16Flash_fwd_paramsE,"",@"SHT_CUDA_INFO"
	.sectionflags	@""
	.align	4


	//----- nvinfo : EIATTR_CUDA_API_VERSION
	.align		4
        /*0000*/ 	.byte	0x04, 0x37
        /*0002*/ 	.short	(.L_494 - .L_493)
.L_493:
        /*0004*/ 	.word	0x00000082


	//----- nvinfo : EIATTR_KPARAM_INFO
	.align		4
.L_494:
        /*0008*/ 	.byte	0x04, 0x17
        /*000a*/ 	.short	(.L_496 - .L_495)
.L_495:
        /*000c*/ 	.word	0x00000000
        /*0010*/ 	.short	0x0000
        /*0012*/ 	.short	0x0000
        /*0014*/ 	.byte	0x00, 0xf0, 0x41, 0x07


	//----- nvinfo : EIATTR_SPARSE_MMA_MASK
	.align		4
.L_496:
        /*0018*/ 	.byte	0x03, 0x50
        /*001a*/ 	.short	0x0000


	//----- nvinfo : EIATTR_MAXREG_COUNT
	.align		4
        /*001c*/ 	.byte	0x03, 0x1b
        /*001e*/ 	.short	0x00ff


	//----- nvinfo : EIATTR_NUM_BARRIERS
	.align		4
        /*0020*/ 	.byte	0x02, 0x4c
        /*0022*/ 	.byte	0x01
	.zero		1


	//----- nvinfo : EIATTR_MERCURY_ISA_VERSION
	.align		4
        /*0024*/ 	.byte	0x03, 0x5f
        /*0026*/ 	.short	0x0101


	//----- nvinfo : EIATTR_COOP_GROUP_MASK_REGIDS
	.align		4
        /*0028*/ 	.byte	0x04, 0x29
        /*002a*/ 	.short	(.L_498 - .L_497)


	//   ....[0]....
.L_497:
        /*002c*/ 	.word	0xffffffff


	//   ....[1]....
        /*0030*/ 	.word	0xffffffff


	//----- nvinfo : EIATTR_COOP_GROUP_INSTR_OFFSETS
	.align		4
.L_498:
        /*0034*/ 	.byte	0x04, 0x28
        /*0036*/ 	.short	(.L_500 - .L_499)


	//   ....[0]....
.L_499:
        /*0038*/ 	.word	0x000018a0


	//   ....[1]....
        /*003c*/ 	.word	0x00001b00


	//----- nvinfo : EIATTR_EXIT_INSTR_OFFSETS
	.align		4
.L_500:
        /*0040*/ 	.byte	0x04, 0x1c
        /*0042*/ 	.short	(.L_502 - .L_501)


	//   ....[0]....
.L_501:
        /*0044*/ 	.word	0x00004620


	//   ....[1]....
        /*0048*/ 	.word	0x00004b90


	//----- nvinfo : EIATTR_CRS_STACK_SIZE
	.align		4
.L_502:
        /*004c*/ 	.byte	0x04, 0x1e
        /*004e*/ 	.short	(.L_504 - .L_503)
.L_503:
        /*0050*/ 	.word	0x00000000


	//----- nvinfo : EIATTR_CBANK_PARAM_SIZE
	.align		4
.L_504:
        /*0054*/ 	.byte	0x03, 0x19
        /*0056*/ 	.short	0x01d0


	//----- nvinfo : EIATTR_PARAM_CBANK
	.align		4
        /*0058*/ 	.byte	0x04, 0x0a
        /*005a*/ 	.short	(.L_506 - .L_505)
	.align		4
.L_505:
        /*005c*/ 	.word	index@(.nv.constant0._ZN5flash32flash_fwd_splitkv_combine_kernelI23Flash_fwd_kernel_traitsILi256ELi64ELi64ELi4ELb0ELb0EN7cutlass6half_tE19Flash_kernel_traitsILi256ELi64ELi64ELi4ES3_EELi4ELi1ELb1EEEvNS_16Flash_fwd_paramsE)
        /*0060*/ 	.short	0x0210
        /*0062*/ 	.short	0x01d0


	//----- nvinfo : EIATTR_SW_WAR
	.align		4
.L_506:
        /*0064*/ 	.byte	0x04, 0x36
        /*0066*/ 	.short	(.L_508 - .L_507)
.L_507:
        /*0068*/ 	.word	0x00000008
.L_508:


//--------------------- .nv.info._ZN5flash24flash_fwd_splitkv_kernelI23Flash_fwd_kernel_traitsILi256ELi64ELi64ELi4ELb0ELb0EN7cutlass6half_tE19Flash_kernel_traitsILi256ELi64ELi64ELi4ES3_EELb1ELb0ELb0ELb0ELb0ELb0ELb0ELb0EEEvNS_16Flash_fwd_paramsE --------------------------
	.section	.nv.info._ZN5flash24flash_fwd_splitkv_kernelI23Flash_fwd_kernel_traitsILi256ELi64ELi64ELi4ELb0ELb0EN7cutlass6half_tE19Flash_kernel_traitsILi256ELi64ELi64ELi4ES3_EELb1ELb0ELb0ELb0ELb0ELb0ELb0ELb0EEEvNS_16Flash_fwd_paramsE,"",@"SHT_CUDA_INFO"
	.sectionflags	@""
	.align	4


	//----- nvinfo : EIATTR_CUDA_API_VERSION
	.align		4
        /*0000*/ 	.byte	0x04, 0x37
        /*0002*/ 	.short	(.L_510 - .L_509)
.L_509:
        /*0004*/ 	.word	0x00000082


	//----- nvinfo : EIATTR_KPARAM_INFO
	.align		4
.L_510:
        /*0008*/ 	.byte	0x04, 0x17
        /*000a*/ 	.short	(.L_512 - .L_511)
.L_511:
        /*000c*/ 	.word	0x00000000
        /*0010*/ 	.short	0x0000
        /*0012*/ 	.short	0x0000
        /*0014*/ 	.byte	0x00, 0xf0, 0x41, 0x07


	//----- nvinfo : EIATTR_SPARSE_MMA_MASK
	.align		4
.L_512:
        /*0018*/ 	.byte	0x03, 0x50
        /*001a*/ 	.short	0x0000


	//----- nvinfo : EIATTR_MAXREG_COUNT
	.align		4
        /*001c*/ 	.byte	0x03, 0x1b
        /*001e*/ 	.short	0x00ff


	//----- nvinfo : EIATTR_NUM_BARRIERS
	.align		4
        /*0020*/ 	.byte	0x02, 0x4c
        /*0022*/ 	.byte	0x01
	.zero		1


	//----- nvinfo : EIATTR_MERCURY_ISA_VERSION
	.align		4
        /*0024*/ 	.byte	0x03, 0x5f
        /*0026*/ 	.short	0x0101


	//----- nvinfo : EIATTR_INT_WARP_WIDE_INSTR_OFFSETS
	.align		4
        /*0028*/ 	.byte	0x04, 0x31
        /*002a*/ 	.short	(.L_514 - .L_513)


	//   ....[0]....
.L_513:
        /*002c*/ 	.word	0x00004530


	//   ....[1]....
        /*0030*/ 	.word	0x00004550


	//   ....[2]....
        /*0034*/ 	.word	0x00004570


	//   ....[3]....
        /*0038*/ 	.word	0x0000a990


	//----- nvinfo : EIATTR_COOP_GROUP_MASK_REGIDS
	.align		4
.L_514:
        /*003c*/ 	.byte	0x04, 0x29
        /*003e*/ 	.short	(.L_516 - .L_515)


	//   ....[0]....
.L_515:
        /*0040*/ 	.word	0xffffffff


	//   ....[1]....
        /*0044*/ 	.word	0xffffffff


	//   ....[2]....
        /*0048*/ 	.word	0xffffffff


	//   ....[3]....
        /*004c*/ 	.word	0xffffffff


	//   ....[4]....
        /*0050*/ 	.word	0xffffffff


	//   ....[5]....
        /*0054*/ 	.word	0xffffffff


	//   ....[6]....
        /*0058*/ 	.word	0xffffffff


	//   ....[7]....
        /*005c*/ 	.word	0xffffffff


	//   ....[8]....
        /*0060*/ 	.word	0xffffffff


	//   ....[9]....
        /*0064*/ 	.word	0xffffffff


	//   ....[10]....
        /*0068*/ 	.word	0xffffffff


	//   ....[11]....
        /*006c*/ 	.word	0xffffffff


	//   ....[12]....
        /*0070*/ 	.word	0xffffffff


	//   ....[13]....
        /*0074*/ 	.word	0xffffffff


	//   ....[14]....
        /*0078*/ 	.word	0xffffffff


	//   ....[15]....
        /*007c*/ 	.word	0xffffffff


	//----- nvinfo : EIATTR_COOP_GROUP_INSTR_OFFSETS
	.align		4
.L_516:
        /*0080*/ 	.byte	0x04, 0x28
        /*0082*/ 	.short	(.L_518 - .L_517)


	//   ....[0]....
.L_517:
        /*0084*/ 	.word	0x00006fb0


	//   ....[1]....
        /*0088*/ 	.word	0x00006fd0


	//   ....[2]....
        /*008c*/ 	.word	0x00006ff0


	//   ....[3]....
        /*0090*/ 	.word	0x00007010


	//   ....[4]....
        /*0094*/ 	.word	0x0000b500


	//   ....[5]....
        /*0098*/ 	.word	0x0000b510


	//   ....[6]....
        /*009c*/ 	.word	0x0000b540


	//   ....[7]....
        /*00a0*/ 	.word	0x0000b550


	//   ....[8]....
        /*00a4*/ 	.word	0x0000fce0


	//   ....[9]....
        /*00a8*/ 	.word	0x0000fd00


	//   ....[10]....
        /*00ac*/ 	.word	0x0000fd30


	//   ....[11]....
        /*00b0*/ 	.word	0x0000fd40


	//   ....[12]....
        /*00b4*/ 	.word	0x00011930


	//   ....[13]....
        /*00b8*/ 	.word	0x00011970


	//   ....[14]....
        /*00bc*/ 	.word	0x000119e0


	//   ....[15]....
        /*00c0*/ 	.word	0x000119f0


	//----- nvinfo : EIATTR_EXIT_INSTR_OFFSETS
	.align		4
.L_518:
        /*00c4*/ 	.byte	0x04, 0x1c
        /*00c6*/ 	.short	(.L_520 - .L_519)


	//   ....[0]....
.L_519:
        /*00c8*/ 	.word	0x000004a0


	//   ....[1]....
        /*00cc*/ 	.word	0x00000fc0


	//   ....[2]....
        /*00d0*/ 	.word	0x00000ff0


	//   ....[3]....
        /*00d4*/ 	.word	0x000137c0


	//   ....[4]....
        /*00d8*/ 	.word	0x000138f0


	//   ....[5]....
        /*00dc*/ 	.word	0x00013910


	//----- nvinfo : EIATTR_CRS_STACK_SIZE
	.align		4
.L_520:
        /*00e0*/ 	.byte	0x04, 0x1e
        /*00e2*/ 	.short	(.L_522 - .L_521)
.L_521:
        /*00e4*/ 	.word	0x00000000


	//----- nvinfo : EIATTR_CBANK_PARAM_SIZE
	.align		4
.L_522:
        /*00e8*/ 	.byte	0x03, 0x19
        /*00ea*/ 	.short	0x01d0


	//----- nvinfo : EIATTR_PARAM_CBANK
	.align		4
        /*00ec*/ 	.byte	0x04, 0x0a
        /*00ee*/ 	.short	(.L_524 - .L_523)
	.align		4
.L_523:
        /*00f0*/ 	.word	index@(.nv.constant0._ZN5flash24flash_fwd_splitkv_kernelI23Flash_fwd_kernel_traitsILi256ELi64ELi64ELi4ELb0ELb0EN7cutlass6half_tE19Flash_kernel_traitsILi256ELi64ELi64ELi4ES3_EELb1ELb0ELb0ELb0ELb0ELb0ELb0ELb0EEEvNS_16Flash_fwd_paramsE)
        /*00f4*/ 	.short	0x0210
        /*00f6*/ 	.short	0x01d0


	//----- nvinfo : EIATTR_SW_WAR
	.align		4
.L_524:
        /*00f8*/ 	.byte	0x04, 0x36
        /*00fa*/ 	.short	(.L_526 - .L_525)
.L_525:
        /*00fc*/ 	.word	0x00000008
.L_526:


//--------------------- .nv.info._ZN5flash24flash_fwd_splitkv_kernelI23Flash_fwd_kernel_traitsILi256ELi64ELi64ELi4ELb0ELb0EN7cutlass6half_tE19Flash_kernel_traitsILi256ELi64ELi64ELi4ES3_EELb1ELb0ELb0ELb0ELb0ELb1ELb0ELb0EEEvNS_16Flash_fwd_paramsE --------------------------
	.section	.nv.info._ZN5flash24flash_fwd_splitkv_kernelI23Flash_fwd_kernel_traitsILi256ELi64ELi64ELi4ELb0ELb0EN7cutlass6half_tE19Flash_kernel_traitsILi256ELi64ELi64ELi4ES3_EELb1ELb0ELb0ELb0ELb0ELb1ELb0ELb0EEEvNS_16Flash_fwd_paramsE,"",@"SHT_CUDA_INFO"
	.sectionflags	@""
	.align	4


	//----- nvinfo : EIATTR_CUDA_API_VERSION
	.align		4
        /*0000*/ 	.byte	0x04, 0x37
        /*0002*/ 	.short	(.L_528 - .L_527)
.L_527:
        /*0004*/ 	.word	0x00000082


	//----- nvinfo : EIATTR_KPARAM_INFO
	.align		4
.L_528:
        /*0008*/ 	.byte	0x04, 0x17
        /*000a*/ 	.short	(.L_530 - .L_529)
.L_529:
        /*000c*/ 	.word	0x00000000
        /*0010*/ 	.short	0x0000
        /*0012*/ 	.short	0x0000
        /*0014*/ 	.byte	0x00, 0xf0, 0x41, 0x07


	//----- nvinfo : EIATTR_SPARSE_MMA_MASK
	.align		4
.L_530:
        /*0018*/ 	.byte	0x03, 0x50
        /*001a*/ 	.short	0x0000


	//----- nvinfo : EIATTR_MAXREG_COUNT
	.align		4
        /*001c*/ 	.byte	0x03, 0x1b
        /*001e*/ 	.short	0x00ff


	//----- nvinfo : EIATTR_NUM_BARRIERS
	.align		4
        /*0020*/ 	.byte	0x02, 0x4c
        /*0022*/ 	.byte	0x01
	.zero		1


	//----- nvinfo : EIATTR_ANNOTATIONS
	.align		4
        /*0024*/ 	.byte	0x04, 0x55
        /*0026*/ 	.short	(.L_532 - .L_531)


	//   ....[0]....
.L_531:
        /*0028*/ 	.word	0x00000001
        /*002c*/ 	.byte	0xe0, 0x85, 0x00, 0x00, 0x01, 0x00, 0x00, 0x00, 0x90, 0x86, 0x00, 0x00, 0x01, 0x00, 0x00, 0x00
        /*003c*/ 	.byte	0x50, 0xd7, 0x00, 0x00, 0x01, 0x00, 0x00, 0x00, 0x70, 0xd7, 0x00, 0x00, 0x01, 0x00, 0x00, 0x00
        /*004c*/ 	.byte	0x90, 0x21, 0x01, 0x00, 0x01, 0x00, 0x00, 0x00, 0xb0, 0x21, 0x01, 0x00, 0x01, 0x00, 0x00, 0x00
        /*005c*/ 	.byte	0xc0, 0x25, 0x01, 0x00, 0x01, 0x00, 0x00, 0x00, 0xe0, 0x25, 0x01, 0x00, 0x01, 0x00, 0x00, 0x00
        /*006c*/ 	.byte	0x10, 0x26, 0x01, 0x00, 0x01, 0x00, 0x00, 0x00, 0x50, 0x26, 0x01, 0x00


	//----- nvinfo : EIATTR_MERCURY_ISA_VERSION
	.align		4
.L_532:
        /*0078*/ 	.byte	0x03, 0x5f
        /*007a*/ 	.short	0x0101


	//----- nvinfo : EIATTR_INT_WARP_WIDE_INSTR_OFFSETS
	.align		4
        /*007c*/ 	.byte	0x04, 0x31
        /*007e*/ 	.short	(.L_534 - .L_533)


	//   ....[0]....
.L_533:
        /*0080*/ 	.word	0x00004580


	//   ....[1]....
        /*0084*/ 	.word	0x000045a0


	//   ....[2]....
        /*0088*/ 	.word	0x000045c0


	//   ....[3]....
        /*008c*/ 	.word	0x0000b1e0


	//----- nvinfo : EIATTR_COOP_GROUP_MASK_REGIDS
	.align		4
.L_534:
        /*0090*/ 	.byte	0x04, 0x29
        /*0092*/ 	.short	(.L_536 - .L_535)


	//   ....[0]....
.L_535:
        /*0094*/ 	.word	0xffffffff


	//   ....[1]....
        /*0098*/ 	.word	0xffffffff


	//   ....[2]....
        /*009c*/ 	.word	0xffffffff


	//   ....[3]....
        /*00a0*/ 	.word	0xffffffff


	//   ....[4]....
        /*00a4*/ 	.word	0xffffffff


	//   ....[5]....
        /*00a8*/ 	.word	0xffffffff


	//   ....[6]....
        /*00ac*/ 	.word	0xffffffff


	//   ....[7]....
        /*00b0*/ 	.word	0xffffffff


	//   ....[8]....
        /*00b4*/ 	.word	0xffffffff


	//   ....[9]....
        /*00b8*/ 	.word	0xffffffff


	//   ....[10]....
        /*00bc*/ 	.word	0xffffffff


	//   ....[11]....
        /*00c0*/ 	.word	0xffffffff


	//   ....[12]....
        /*00c4*/ 	.word	0xffffffff


	//   ....[13]....
        /*00c8*/ 	.word	0xffffffff


	//   ....[14]....
        /*00cc*/ 	.word	0xffffffff


	//   ....[15]....
        /*00d0*/ 	.word	0xffffffff


	//----- nvinfo : EIATTR_COOP_GROUP_INSTR_OFFSETS
	.align		4
.L_536:
        /*00d4*/ 	.byte	0x04, 0x28
        /*00d6*/ 	.short	(.L_538 - .L_537)


	//   ....[0]....
.L_537:
        /*00d8*/ 	.word	0x000073f0


	//   ....[1]....
        /*00dc*/ 	.word	0x00007410


	//   ....[2]....
        /*00e0*/ 	.word	0x00007430


	//   ....[3]....
        /*00e4*/ 	.word	0x00007450


	//   ....[4]....
        /*00e8*/ 	.word	0x0000bd50


	//   ....[5]....
        /*00ec*/ 	.word	0x0000bd60


	//   ....[6]....
        /*00f0*/ 	.word	0x0000bd90


	//   ....[7]....
        /*00f4*/ 	.word	0x0000bda0


	//   ....[8]....
        /*00f8*/ 	.word	0x00010910


	//   ....[9]....
        /*00fc*/ 	.word	0x00010930


	//   ....[10]....
        /*0100*/ 	.word	0x00010960


	//   ....[11]....
        /*0104*/ 	.word	0x00010970


	//   ....[12]....
        /*0108*/ 	.word	0x00012690


	//   ....[13]....
        /*010c*/ 	.word	0x000126a0


	//   ....[14]....
        /*0110*/ 	.word	0x000126d0


	//   ....[15]....
        /*0114*/ 	.word	0x000126f0


	//----- nvinfo : EIATTR_EXIT_INSTR_OFFSETS
	.align		4
.L_538:
        /*0118*/ 	.byte	0x04, 0x1c
        /*011a*/ 	.short	(.L_540 - .L_539)


	//   ....[0]....
.L_539:
        /*011c*/ 	.word	0x000004b0


	//   ....[1]....
        /*0120*/ 	.word	0x00000fd0


	//   ....[2]....
        /*0124*/ 	.word	0x00001000


	//   ....[3]....
        /*0128*/ 	.word	0x000144c0


	//   ....[4]....
        /*012c*/ 	.word	0x000145f0


	//   ....[5]....
        /*0130*/ 	.word	0x00014610


	//----- nvinfo : EIATTR_CRS_STACK_SIZE
	.align		4
.L_540:
        /*0134*/ 	.byte	0x04, 0x1e
        /*0136*/ 	.short	(.L_542 - .L_541)
.L_541:
        /*0138*/ 	.word	0x00000000


	//----- nvinfo : EIATTR_CBANK_PARAM_SIZE
	.align		4
.L_542:
        /*013c*/ 	.byte	0x03, 0x19
        /*013e*/ 	.short	0x01d0


	//----- nvinfo : EIATTR_PARAM_CBANK
	.align		4
        /*0140*/ 	.byte	0x04, 0x0a
        /*0142*/ 	.short	(.L_544 - .L_543)
	.align		4
.L_543:
        /*0144*/ 	.word	index@(.nv.constant0._ZN5flash24flash_fwd_splitkv_kernelI23Flash_fwd_kernel_traitsILi256ELi64ELi64ELi4ELb0ELb0EN7cutlass6half_tE19Flash_kernel_traitsILi256ELi64ELi64ELi4ES3_EELb1ELb0ELb0ELb0ELb0ELb1ELb0ELb0EEEvNS_16Flash_fwd_paramsE)
        /*0148*/ 	.short	0x0210
        /*014a*/ 	.short	0x01d0


	//----- nvinfo : EIATTR_SW_WAR
	.align		4
.L_544:
        /*014c*/ 	.byte	0x04, 0x36
        /*014e*/ 	.short	(.L_546 - .L_545)
.L_545:
        /*0150*/ 	.word	0x00000008
.L_546:


//--------------------- .nv.info._ZN5flash24flash_fwd_splitkv_kernelI23Flash_fwd_kernel_traitsILi256ELi64ELi64ELi4ELb0ELb0EN7cutlass6half_tE19Flash_kernel_traitsILi256ELi64ELi64ELi4ES3_EELb1ELb0ELb0ELb0ELb0ELb0ELb0ELb1EEEvNS_16Flash_fwd_paramsE --------------------------
	.section	.nv.info._ZN5flash24flash_fwd_splitkv_kernelI23Flash_fwd_kernel_traitsILi256ELi64ELi64ELi4ELb0ELb0EN7cutlass6half_tE19Flash_kernel_traitsILi256ELi64ELi64ELi4ES3_EELb1ELb0ELb0ELb0ELb0ELb0ELb0ELb1EEEvNS_16Flash_fwd_paramsE,"",@"SHT_CUDA_INFO"
	.sectionflags	@""
	.align	4


	//----- nvinfo : EIATTR_CUDA_API_VERSION
	.align		4
        /*0000*/ 	.byte	0x04, 0x37
        /*0002*/ 	.short	(.L_548 - .L_547)
.L_547:
        /*0004*/ 	.word	0x00000082


	//----- nvinfo : EIATTR_KPARAM_INFO
	.align		4
.L_548:
        /*0008*/ 	.byte	0x04, 0x17
        /*000a*/ 	.short	(.L_550 - .L_549)
.L_549:
        /*000c*/ 	.word	0x00000000
        /*0010*/ 	.short	0x0000
        /*0012*/ 	.short	0x0000
        /*0014*/ 	.byte	0x00, 0xf0, 0x41, 0x07


	//----- nvinfo : EIATTR_SPARSE_MMA_MASK
	.align		4
.L_550:
        /*0018*/ 	.byte	0x03, 0x50
        /*001a*/ 	.short	0x0000


	//----- nvinfo : EIATTR_MAXREG_COUNT
	.align		4
        /*001c*/ 	.byte	0x03, 0x1b
        /*001e*/ 	.short	0x00ff


	//----- nvinfo : EIATTR_NUM_BARRIERS
	.align		4
        /*0020*/ 	.byte	0x02, 0x4c
        /*0022*/ 	.byte	0x01
	.zero		1


	//----- nvinfo : EIATTR_MERCURY_ISA_VERSION
	.align		4
        /*0024*/ 	.byte	0x03, 0x5f
        /*0026*/ 	.short	0x0101


	//----- nvinfo : EIATTR_COOP_GROUP_MASK_REGIDS
	.align		4
        /*0028*/ 	.byte	0x04, 0x29
        /*002a*/ 	.short	(.L_552 - .L_551)


	//   ....[0]....
.L_551:
        /*002c*/ 	.word	0xffffffff


	//   ....[1]....
        /*0030*/ 	.word	0xffffffff


	//   ....[2]....
        /*0034*/ 	.word	0xffffffff


	//   ....[3]....
        /*0038*/ 	.word	0xffffffff


	//   ....[4]....
        /*003c*/ 	.word	0xffffffff


	//   ....[5]....
        /*0040*/ 	.word	0xffffffff


	//   ....[6]....
        /*0044*/ 	.word	0xffffffff


	//   ....[7]....
        /*0048*/ 	.word	0xffffffff


	//   ....[8]....
        /*004c*/ 	.word	0xffffffff


	//   ....[9]....
        /*0050*/ 	.word	0xffffffff


	//   ....[10]....
        /*0054*/ 	.word	0xffffffff


	//   ....[11]....
        /*0058*/ 	.word	0xffffffff


	//   ....[12]....
        /*005c*/ 	.word	0xffffffff


	//   ....[13]....
        /*0060*/ 	.word	0xffffffff


	//   ....[14]....
        /*0064*/ 	.word	0xffffffff


	//   ....[15]....
        /*0068*/ 	.word	0xffffffff


	//   ....[16]....
        /*006c*/ 	.word	0x05000004


	//   ....[17]....
        /*0070*/ 	.word	0x05000004


	//   ....[18]....
        /*0074*/ 	.word	0x05000004


	//   ....[19]....
        /*0078*/ 	.word	0x05000004


	//----- nvinfo : EIATTR_COOP_GROUP_INSTR_OFFSETS
	.align		4
.L_552:
        /*007c*/ 	.byte	0x04, 0x28
        /*007e*/ 	.short	(.L_554 - .L_553)


	//   ....[0]....
.L_553:
        /*0080*/ 	.word	0x0001d0d0


	//   ....[1]....
        /*0084*/ 	.word	0x0001d130


	//   ....[2]....
        /*0088*/ 	.word	0x0001d160


	//   ....[3]....
        /*008c*/ 	.word	0x0001d180


	//   ....[4]....
        /*0090*/ 	.word	0x00021590


	//   ....[5]....
        /*0094*/ 	.word	0x000215b0


	//   ....[6]....
        /*0098*/ 	.word	0x000215d0


	//   ....[7]....
        /*009c*/ 	.word	0x00021600


	//   ....[8]....
        /*00a0*/ 	.word	0x00025e10


	//   ....[9]....
        /*00a4*/ 	.word	0x00025e20


	//   ....[10]....
        /*00a8*/ 	.word	0x00025e50


	//   ....[11]....
        /*00ac*/ 	.word	0x00025e60


	//   ....[12]....
        /*00b0*/ 	.word	0x00027b00


	//   ....[13]....
        /*00b4*/ 	.word	0x00027b10


	//   ....[14]....
        /*00b8*/ 	.word	0x00027b40


	//   ....[15]....
        /*00bc*/ 	.word	0x00027b50


	//   ....[16]....
        /*00c0*/ 	.word	0x00029f10


	//   ....[17]....
        /*00c4*/ 	.word	0x00029f90


	//   ....[18]....
        /*00c8*/ 	.word	0x0002a010


	//   ....[19]....
        /*00cc*/ 	.word	0x0002a080


	//----- nvinfo : EIATTR_EXIT_INSTR_OFFSETS
	.align		4
.L_554:
        /*00d0*/ 	.byte	0x04, 0x1c
        /*00d2*/ 	.short	(.L_556 - .L_555)


	//   ....[0]....
.L_555:
        /*00d4*/ 	.word	0x00000090


	//----- nvinfo : EIATTR_CRS_STACK_SIZE
	.align		4
.L_556:
        /*00d8*/ 	.byte	0x04, 0x1e
        /*00da*/ 	.short	(.L_558 - .L_557)
.L_557:
        /*00dc*/ 	.word	0x00000000


	//----- nvinfo : EIATTR_CBANK_PARAM_SIZE
	.align		4
.L_558:
        /*00e0*/ 	.byte	0x03, 0x19
        /*00e2*/ 	.short	0x01d0


	//----- nvinfo : EIATTR_PARAM_CBANK
	.align		4
        /*00e4*/ 	.byte	0x04, 0x0a
        /*00e6*/ 	.short	(.L_560 - .L_559)
	.align		4
.L_559:
        /*00e8*/ 	.word	index@(.nv.constant0._ZN5flash24flash_fwd_splitkv_kernelI23Flash_fwd_kernel_traitsILi256ELi64ELi64ELi4ELb0ELb0EN7cutlass6half_tE19Flash_kernel_traitsILi256ELi64ELi64ELi4ES3_EELb1ELb0ELb0ELb0ELb0ELb0ELb0ELb1EEEvNS_16Flash_fwd_paramsE)
        /*00ec*/ 	.short	0x0210
        /*00ee*/ 	.short	0x01d0


	//----- nvinfo : EIATTR_SW_WAR
	.align		4
.L_560:
        /*00f0*/ 	.byte	0x04, 0x36
        /*00f2*/ 	.short	(.L_562 - .L_561)
.L_561:
        /*00f4*/ 	.word	0x00000008
.L_562:


//--------------------- .nv.info._ZN5flash24flash_fwd_splitkv_kernelI23Flash_fwd_kernel_traitsILi256ELi64ELi64ELi4ELb0ELb0EN7cutlass6half_tE19Flash_kernel_traitsILi256ELi64ELi64ELi4ES3_EELb1ELb0ELb0ELb0ELb0ELb1ELb0ELb1EEEvNS_16Flash_fwd_paramsE --------------------------
	.section	.nv.info._ZN5flash24flash_fwd_splitkv_kernelI23Flash_fwd_kernel_traitsILi256ELi64ELi64ELi4ELb0ELb0EN7cutlass6half_tE19Flash_kernel_traitsILi256ELi64ELi64ELi4ES3_EELb1ELb0ELb0ELb0ELb0ELb1ELb0ELb1EEEvNS_16Flash_fwd_paramsE,"",@"SHT_CUDA_INFO"
	.sectionflags	@""
	.align	4


	//----- nvinfo : EIATTR_CUDA_API_VERSION
	.align		4
        /*0000*/ 	.byte	0x04, 0x37
        /*0002*/ 	.short	(.L_564 - .L_563)
.L_563:
        /*0004*/ 	.word	0x00000082


	//----- nvinfo : EIATTR_KPARAM_INFO
	.align		4
.L_564:
        /*0008*/ 	.byte	0x04, 0x17
        /*000a*/ 	.short	(.L_566 - .L_565)
.L_565:
        /*000c*/ 	.word	0x00000000
        /*0010*/ 	.short	0x0000
        /*0012*/ 	.short	0x0000
        /*0014*/ 	.byte	0x00, 0xf0, 0x41, 0x07


	//----- nvinfo : EIATTR_SPARSE_MMA_MASK
	.align		4
.L_566:
        /*0018*/ 	.byte	0x03, 0x50
        /*001a*/ 	.short	0x0000


	//----- nvinfo : EIATTR_MAXREG_COUNT
	.align		4
        /*001c*/ 	.byte	0x03, 0x1b
        /*001e*/ 	.short	0x00ff


	//----- nvinfo : EIATTR_NUM_BARRIERS
	.align		4
        /*0020*/ 	.byte	0x02, 0x4c
        /*0022*/ 	.byte	0x01
	.zero		1


	//----- nvinfo : EIATTR_ANNOTATIONS
	.align		4
        /*0024*/ 	.byte	0x04, 0x55
        /*0026*/ 	.short	(.L_568 - .L_567)


	//   ....[0]....
.L_567:
        /*0028*/ 	.word	0x00000001
        /*002c*/ 	.byte	0x00, 0xfb, 0x01, 0x00, 0x01, 0x00, 0x00, 0x00, 0x50, 0xfb, 0x01, 0x00, 0x01, 0x00, 0x00, 0x00
        /*003c*/ 	.byte	0x90, 0xfb, 0x01, 0x00, 0x01, 0x00, 0x00, 0x00, 0xc0, 0xfb, 0x01, 0x00, 0x01, 0x00, 0x00, 0x00
        /*004c*/ 	.byte	0xf0, 0xfb, 0x01, 0x00, 0x01, 0x00, 0x00, 0x00, 0x20, 0xfc, 0x01, 0x00, 0x01, 0x00, 0x00, 0x00
        /*005c*/ 	.byte	0x50, 0xfc, 0x01, 0x00, 0x01, 0x00, 0x00, 0x00, 0x80, 0xfc, 0x01, 0x00, 0x01, 0x00, 0x00, 0x00
        /*006c*/ 	.byte	0xd0, 0x01, 0x02, 0x00, 0x01, 0x00, 0x00, 0x00, 0x10, 0x02, 0x02, 0x00, 0x01, 0x00, 0x00, 0x00
        /*007c*/ 	.byte	0x70, 0x02, 0x02, 0x00, 0x01, 0x00, 0x00, 0x00, 0xb0, 0x02, 0x02, 0x00, 0x01, 0x00, 0x00, 0x00
        /*008c*/ 	.byte	0x20, 0x03, 0x02, 0x00, 0x01, 0x00, 0x00, 0x00, 0x40, 0x03, 0x02, 0x00, 0x01, 0x00, 0x00, 0x00
        /*009c*/ 	.byte	0xc0, 0x03, 0x02, 0x00, 0x01, 0x00, 0x00, 0x00, 0x00, 0x04, 0x02, 0x00


	//----- nvinfo : EIATTR_MERCURY_ISA_VERSION
	.align		4
.L_568:
        /*00a8*/ 	.byte	0x03, 0x5f
        /*00aa*/ 	.short	0x0101


	//----- nvinfo : EIATTR_COOP_GROUP_MASK_REGIDS
	.align		4
        /*00ac*/ 	.byte	0x04, 0x29
        /*00ae*/ 	.short	(.L_570 - .L_569)


	//   ....[0]....
.L_569:
        /*00b0*/ 	.word	0xffffffff


	//   ....[1]....
        /*00b4*/ 	.word	0xffffffff


	//   ....[2]....
        /*00b8*/ 	.word	0xffffffff


	//   ....[3]....
        /*00bc*/ 	.word	0xffffffff


	//   ....[4]....
        /*00c0*/ 	.word	0xffffffff


	//   ....[5]....
        /*00c4*/ 	.word	0xffffffff


	//   ....[6]....
        /*00c8*/ 	.word	0xffffffff


	//   ....[7]....
        /*00cc*/ 	.word	0xffffffff


	//   ....[8]....
        /*00d0*/ 	.word	0xffffffff


	//   ....[9]....
        /*00d4*/ 	.word	0xffffffff


	//   ....[10]....
        /*00d8*/ 	.word	0xffffffff


	//   ....[11]....
        /*00dc*/ 	.word	0xffffffff


	//   ....[12]....
        /*00e0*/ 	.word	0xffffffff


	//   ....[13]....
        /*00e4*/ 	.word	0xffffffff


	//   ....[14]....
        /*00e8*/ 	.word	0xffffffff


	//   ....[15]....
        /*00ec*/ 	.word	0xffffffff


	//   ....[16]....
        /*00f0*/ 	.word	0x05000002


	//   ....[17]....
        /*00f4*/ 	.word	0x05000002


	//   ....[18]....
        /*00f8*/ 	.word	0x05000002


	//   ....[19]....
        /*00fc*/ 	.word	0x05000002


	//----- nvinfo : EIATTR_COOP_GROUP_INSTR_OFFSETS
	.align		4
.L_570:
        /*0100*/ 	.byte	0x04, 0x28
        /*0102*/ 	.short	(.L_572 - .L_571)


	//   ....[0]....
.L_571:
        /*0104*/ 	.word	0x0001be20


	//   ....[1]....
        /*0108*/ 	.word	0x0001be40


	//   ....[2]....
        /*010c*/ 	.word	0x0001be60


	//   ....[3]....
        /*0110*/ 	.word	0x0001be80


	//   ....[4]....
        /*0114*/ 	.word	0x00020850


	//   ....[5]....
        /*0118*/ 	.word	0x00020890


	//   ....[6]....
        /*011c*/ 	.word	0x000208b0


	//   ....[7]....
        /*0120*/ 	.word	0x000208d0


	//   ....[8]....
        /*0124*/ 	.word	0x00025520


	//   ....[9]....
        /*0128*/ 	.word	0x00025550


	//   ....[10]....
        /*012c*/ 	.word	0x00025570


	//   ....[11]....
        /*0130*/ 	.word	0x00025590


	//   ....[12]....
        /*0134*/ 	.word	0x000273f0


	//   ....[13]....
        /*0138*/ 	.word	0x00027400


	//   ....[14]....
        /*013c*/ 	.word	0x00027430


	//   ....[15]....
        /*0140*/ 	.word	0x00027440


	//   ....[16]....
        /*0144*/ 	.word	0x000297c0


	//   ....[17]....
        /*0148*/ 	.word	0x00029830


	//   ....[18]....
        /*014c*/ 	.word	0x00029890


	//   ....[19]....
        /*0150*/ 	.word	0x00029900


	//----- nvinfo : EIATTR_EXIT_INSTR_OFFSETS
	.align		4
.L_572:
        /*0154*/ 	.byte	0x04, 0x1c
        /*0156*/ 	.short	(.L_574 - .L_573)


	//   ....[0]....
.L_573:
        /*0158*/ 	.word	0x000000a0


	//----- nvinfo : EIATTR_CRS_STACK_SIZE
	.align		4
.L_574:
        /*015c*/ 	.byte	0x04, 0x1e
        /*015e*/ 	.short	(.L_576 - .L_575)
.L_575:
        /*0160*/ 	.word	0x00000000


	//----- nvinfo : EIATTR_CBANK_PARAM_SIZE
	.align		4
.L_576:
        /*0164*/ 	.byte	0x03, 0x19
        /*0166*/ 	.short	0x01d0


	//----- nvinfo : EIATTR_PARAM_CBANK
	.align		4
        /*0168*/ 	.byte	0x04, 0x0a
        /*016a*/ 	.short	(.L_578 - .L_577)
	.align		4
.L_577:
        /*016c*/ 	.word	index@(.nv.constant0._ZN5flash24flash_fwd_splitkv_kernelI23Flash_fwd_kernel_traitsILi256ELi64ELi64ELi4ELb0ELb0EN7cutlass6half_tE19Flash_kernel_traitsILi256ELi64ELi64ELi4ES3_EELb1ELb0ELb0ELb0ELb0ELb1ELb0ELb1EEEvNS_16Flash_fwd_paramsE)
        /*0170*/ 	.short	0x0210
        /*0172*/ 	.short	0x01d0


	//----- nvinfo : EIATTR_SW_WAR
	.align		4
.L_578:
        /*0174*/ 	.byte	0x04, 0x36
        /*0176*/ 	.short	(.L_580 - .L_579)
.L_579:
        /*0178*/ 	.word	0x00000008
.L_580:


//--------------------- .nv.info._ZN5flash24flash_fwd_splitkv_kernelI23Flash_fwd_kernel_traitsILi256ELi64ELi64ELi4ELb0ELb0EN7cutlass6half_tE19Flash_kernel_traitsILi256ELi64ELi64ELi4ES3_EELb1ELb0ELb0ELb0ELb0ELb0ELb1ELb0EEEvNS_16Flash_fwd_paramsE --------------------------
	.section	.nv.info._ZN5flash24flash_fwd_splitkv_kernelI23Flash_fwd_kernel_traitsILi256ELi64ELi64ELi4ELb0ELb0EN7cutlass6half_tE19Flash_kernel_traitsILi256ELi64ELi64ELi4ES3_EELb1ELb0ELb0ELb0ELb0ELb0ELb1ELb0EEEvNS_16Flash_fwd_paramsE,"",@"SHT_CUDA_INFO"
	.sectionflags	@""
	.align	4


	//----- nvinfo : EIATTR_CUDA_API_VERSION
	.align		4
        /*0000*/ 	.byte	0x04, 0x37
        /*0002*/ 	.short	(.L_582 - .L_581)
.L_581:
        /*0004*/ 	.word	0x00000082


	//----- nvinfo : EIATTR_KPARAM_INFO
	.align		4
.L_582:
        /*0008*/ 	.byte	0x04, 0x17
        /*000a*/ 	.short	(.L_584 - .L_583)
.L_583:
        /*000c*/ 	.word	0x00000000
        /*0010*/ 	.short	0x0000
        /*0012*/ 	.short	0x0000
        /*0014*/ 	.byte	0x00, 0xf0, 0x41, 0x07


	//----- nvinfo : EIATTR_SPARSE_MMA_MASK
	.align		4
.L_584:
        /*0018*/ 	.byte	0x03, 0x50
        /*001a*/ 	.short	0x0000


	//----- nvinfo : EIATTR_MAXREG_COUNT
	.align		4
        /*001c*/ 	.byte	0x03, 0x1b
        /*001e*/ 	.short	0x00ff


	//----- nvinfo : EIATTR_NUM_BARRIERS
	.align		4
        /*0020*/ 	.byte	0x02, 0x4c
        /*0022*/ 	.byte	0x01
	.zero		1


	//----- nvinfo : EIATTR_MERCURY_ISA_VERSION
	.align		4
        /*0024*/ 	.byte	0x03, 0x5f
        /*0026*/ 	.short	0x0101


	//----- nvinfo : EIATTR_INT_WARP_WIDE_INSTR_OFFSETS
	.align		4
        /*0028*/ 	.byte	0x04, 0x31
        /*002a*/ 	.short	(.L_586 - .L_585)


	//   ....[0]....
.L_585:
        /*002c*/ 	.word	0x00004aa0


	//   ....[1]....
        /*0030*/ 	.word	0x00004ab0


	//   ....[2]....
        /*0034*/ 	.word	0x00004ad0


	//   ....[3]....
        /*0038*/ 	.word	0x0000aee0


	//----- nvinfo : EIATTR_COOP_GROUP_MASK_REGIDS
	.align		4
.L_586:
        /*003c*/ 	.byte	0x04, 0x29
        /*003e*/ 	.short	(.L_588 - .L_587)


	//   ....[0]....
.L_587:
        /*0040*/ 	.word	0xffffffff


	//   ....[1]....
        /*0044*/ 	.word	0xffffffff


	//   ....[2]....
        /*0048*/ 	.word	0xffffffff


	//   ....[3]....
        /*004c*/ 	.word	0xffffffff


	//   ....[4]....
        /*0050*/ 	.word	0xffffffff


	//   ....[5]....
        /*0054*/ 	.word	0xffffffff


	//   ....[6]....
        /*0058*/ 	.word	0xffffffff


	//   ....[7]....
        /*005c*/ 	.word	0xffffffff


	//   ....[8]....
        /*0060*/ 	.word	0xffffffff


	//   ....[9]....
        /*0064*/ 	.word	0xffffffff


	//   ....[10]....
        /*0068*/ 	.word	0xffffffff


	//   ....[11]....
        /*006c*/ 	.word	0xffffffff


	//   ....[12]....
        /*0070*/ 	.word	0xffffffff


	//   ....[13]....
        /*0074*/ 	.word	0xffffffff


	//   ....[14]....
        /*0078*/ 	.word	0xffffffff


	//   ....[15]....
        /*007c*/ 	.word	0xffffffff


	//----- nvinfo : EIATTR_COOP_GROUP_INSTR_OFFSETS
	.align		4
.L_588:
        /*0080*/ 	.byte	0x04, 0x28
        /*0082*/ 	.short	(.L_590 - .L_589)


	//   ....[0]....
.L_589:
        /*0084*/ 	.word	0x000073f0


	//   ....[1]....
        /*0088*/ 	.word	0x000074d0


	//   ....[2]....
        /*008c*/ 	.word	0x000074e0


	//   ....[3]....
        /*0090*/ 	.word	0x00007520


	//   ....[4]....
        /*0094*/ 	.word	0x0000ba70


	//   ....[5]....
        /*0098*/ 	.word	0x0000ba80


	//   ....[6]....
        /*009c*/ 	.word	0x0000bab0


	//   ....[7]....
        /*00a0*/ 	.word	0x0000bac0


	//   ....[8]....
        /*00a4*/ 	.word	0x00010240


	//   ....[9]....
        /*00a8*/ 	.word	0x00010260


	//   ....[10]....
        /*00ac*/ 	.word	0x00010290


	//   ....[11]....
        /*00b0*/ 	.word	0x000102a0


	//   ....[12]....
        /*00b4*/ 	.word	0x00011e80


	//   ....[13]....
        /*00b8*/ 	.word	0x00011ec0


	//   ....[14]....
        /*00bc*/ 	.word	0x00011f60


	//   ....[15]....
        /*00c0*/ 	.word	0x00011f70


	//----- nvinfo : EIATTR_EXIT_INSTR_OFFSETS
	.align		4
.L_590:
        /*00c4*/ 	.byte	0x04, 0x1c
        /*00c6*/ 	.short	(.L_592 - .L_591)


	//   ....[0]....
.L_591:
        /*00c8*/ 	.word	0x00000590


	//   ....[1]....
        /*00cc*/ 	.word	0x00001420


	//   ....[2]....
        /*00d0*/ 	.word	0x00001450


	//   ....[3]....
        /*00d4*/ 	.word	0x00013bc0


	//   ....[4]....
        /*00d8*/ 	.word	0x00013c70


	//   ....[5]....
        /*00dc*/ 	.word	0x00013c90


	//----- nvinfo : EIATTR_CRS_STACK_SIZE
	.align		4
.L_592:
        /*00e0*/ 	.byte	0x04, 0x1e
        /*00e2*/ 	.short	(.L_594 - .L_593)
.L_593:
        /*00e4*/ 	.word	0x00000000


	//----- nvinfo : EIATTR_CBANK_PARAM_SIZE
	.align		4
.L_594:
        /*00e8*/ 	.byte	0x03, 0x19
        /*00ea*/ 	.short	0x01d0


	//----- nvinfo : EIATTR_PARAM_CBANK
	.align		4
        /*00ec*/ 	.byte	0x04, 0x0a
        /*00ee*/ 	.short	(.L_596 - .L_595)
	.align		4
.L_595:
        /*00f0*/ 	.word	index@(.nv.constant0._ZN5flash24flash_fwd_splitkv_kernelI23Flash_fwd_kernel_traitsILi256ELi64ELi64ELi4ELb0ELb0EN7cutlass6half_tE19Flash_kernel_traitsILi256ELi64ELi64ELi4ES3_EELb1ELb0ELb0ELb0ELb0ELb0ELb1ELb0EEEvNS_16Flash_fwd_paramsE)
        /*00f4*/ 	.short	0x0210
        /*00f6*/ 	.short	0x01d0


	//----- nvinfo : EIATTR_SW_WAR
	.align		4
.L_596:
        /*00f8*/ 	.byte	0x04, 0x36
        /*00fa*/ 	.short	(.L_598 - .L_597)
.L_597:
        /*00fc*/ 	.word	0x00000008
.L_598:


//--------------------- .nv.info._ZN5flash24flash_fwd_splitkv_kernelI23Flash_fwd_kernel_traitsILi256ELi64ELi64ELi4ELb0ELb0EN7cutlass6half_tE19Flash_kernel_traitsILi256ELi64ELi64ELi4ES3_EELb1ELb0ELb0ELb0ELb0ELb1ELb1ELb0EEEvNS_16Flash_fwd_paramsE --------------------------
	.section	.nv.info._ZN5flash24flash_fwd_splitkv_kernelI23Flash_fwd_kernel_traitsILi256ELi64ELi64ELi4ELb0ELb0EN7cutlass6half_tE19Flash_kernel_traitsILi256ELi64ELi64ELi4ES3_EELb1ELb0ELb0ELb0ELb0ELb1ELb1ELb0EEEvNS_16Flash_fwd_paramsE,"",@"SHT_CUDA_INFO"
	.sectionflags	@""
	.align	4


	//----- nvinfo : EIATTR_CUDA_API_VERSION
	.align		4
        /*0000*/ 	.byte	0x04, 0x37
        /*0002*/ 	.short	(.L_600 - .L_599)
.L_599:
        /*0004*/ 	.word	0x00000082


	//----- nvinfo : EIATTR_KPARAM_INFO
	.align		4
.L_600:
        /*0008*/ 	.byte	0x04, 0x17
        /*000a*/ 	.short	(.L_602 - .L_601)
.L_601:
        /*000c*/ 	.word	0x00000000
        /*0010*/ 	.short	0x0000
        /*0012*/ 	.short	0x0000
        /*0014*/ 	.byte	0x00, 0xf0, 0x41, 0x07


	//----- nvinfo : EIATTR_SPARSE_MMA_MASK
	.align		4
.L_602:
        /*0018*/ 	.byte	0x03, 0x50
        /*001a*/ 	.short	0x0000


	//----- nvinfo : EIATTR_MAXREG_COUNT
	.align		4
        /*001c*/ 	.byte	0x03, 0x1b
        /*001e*/ 	.short	0x00ff


	//----- nvinfo : EIATTR_NUM_BARRIERS
	.align		4
        /*0020*/ 	.byte	0x02, 0x4c
        /*0022*/ 	.byte	0x01
	.zero		1


	//----- nvinfo : EIATTR_MERCURY_ISA_VERSION
	.align		4
        /*0024*/ 	.byte	0x03, 0x5f
        /*0026*/ 	.short	0x0101


	//----- nvinfo : EIATTR_INT_WARP_WIDE_INSTR_OFFSETS
	.align		4
        /*0028*/ 	.byte	0x04, 0x31
        /*002a*/ 	.short	(.L_604 - .L_603)


	//   ....[0]....
.L_603:
        /*002c*/ 	.word	0x00004ac0


	//   ....[1]....
        /*0030*/ 	.word	0x00004ad0


	//   ....[2]....
        /*0034*/ 	.word	0x00004af0


	//   ....[3]....
        /*0038*/ 	.word	0x0000b710


	//----- nvinfo : EIATTR_COOP_GROUP_MASK_REGIDS
	.align		4
.L_604:
        /*003c*/ 	.byte	0x04, 0x29
        /*003e*/ 	.short	(.L_606 - .L_605)


	//   ....[0]....
.L_605:
        /*0040*/ 	.word	0xffffffff


	//   ....[1]....
        /*0044*/ 	.word	0xffffffff


	//   ....[2]....
        /*0048*/ 	.word	0xffffffff


	//   ....[3]....
        /*004c*/ 	.word	0xffffffff


	//   ....[4]....
        /*0050*/ 	.word	0xffffffff


	//   ....[5]....
        /*0054*/ 	.word	0xffffffff


	//   ....[6]....
        /*0058*/ 	.word	0xffffffff


	//   ....[7]....
        /*005c*/ 	.word	0xffffffff


	//   ....[8]....
        /*0060*/ 	.word	0xffffffff


	//   ....[9]....
        /*0064*/ 	.word	0xffffffff


	//   ....[10]....
        /*0068*/ 	.word	0xffffffff


	//   ....[11]....
        /*006c*/ 	.word	0xffffffff


	//   ....[12]....
        /*0070*/ 	.word	0xffffffff


	//   ....[13]....
        /*0074*/ 	.word	0xffffffff


	//   ....[14]....
        /*0078*/ 	.word	0xffffffff


	//   ....[15]....
        /*007c*/ 	.word	0xffffffff


	//----- nvinfo : EIATTR_COOP_GROUP_INSTR_OFFSETS
	.align		4
.L_606:
        /*0080*/ 	.byte	0x04, 0x28
        /*0082*/ 	.short	(.L_608 - .L_607)


	//   ....[0]....
.L_607:
        /*0084*/ 	.word	0x00007840


	//   ....[1]....
        /*0088*/ 	.word	0x00007900


	//   ....[2]....
        /*008c*/ 	.word	0x00007910


	//   ....[3]....
        /*0090*/ 	.word	0x00007950


	//   ....[4]....
        /*0094*/ 	.word	0x0000c290


	//   ....[5]....
        /*0098*/ 	.word	0x0000c2a0


	//   ....[6]....
        /*009c*/ 	.word	0x0000c2d0


	//   ....[7]....
        /*00a0*/ 	.word	0x0000c2e0


	//   ....[8]....
        /*00a4*/ 	.word	0x00010e50


	//   ....[9]....
        /*00a8*/ 	.word	0x00010e60


	//   ....[10]....
        /*00ac*/ 	.word	0x00010e90


	//   ....[11]....
        /*00b0*/ 	.word	0x00010ea0


	//   ....[12]....
        /*00b4*/ 	.word	0x00012ac0


	//   ....[13]....
        /*00b8*/ 	.word	0x00012b00


	//   ....[14]....
        /*00bc*/ 	.word	0x00012ba0


	//   ....[15]....
        /*00c0*/ 	.word	0x00012bb0


	//----- nvinfo : EIATTR_EXIT_INSTR_OFFSETS
	.align		4
.L_608:
        /*00c4*/ 	.byte	0x04, 0x1c
        /*00c6*/ 	.short	(.L_610 - .L_609)


	//   ....[0]....
.L_609:
        /*00c8*/ 	.word	0x00000590


	//   ....[1]....
        /*00cc*/ 	.word	0x00001420


	//   ....[2]....
        /*00d0*/ 	.word	0x00001450


	//   ....[3]....
        /*00d4*/ 	.word	0x00014800


	//   ....[4]....
        /*00d8*/ 	.word	0x000148b0


	//   ....[5]....
        /*00dc*/ 	.word	0x000148d0


	//----- nvinfo : EIATTR_CRS_STACK_SIZE
	.align		4
.L_610:
        /*00e0*/ 	.byte	0x04, 0x1e
        /*00e2*/ 	.short	(.L_612 - .L_611)
.L_611:
        /*00e4*/ 	.word	0x00000000


	//----- nvinfo : EIATTR_CBANK_PARAM_SIZE
	.align		4
.L_612:
        /*00e8*/ 	.byte	0x03, 0x19
        /*00ea*/ 	.short	0x01d0


	//----- nvinfo : EIATTR_PARAM_CBANK
	.align		4
        /*00ec*/ 	.byte	0x04, 0x0a
        /*00ee*/ 	.short	(.L_614 - .L_613)
	.align		4
.L_613:
        /*00f0*/ 	.word	index@(.nv.constant0._ZN5flash24flash_fwd_splitkv_kernelI23Flash_fwd_kernel_traitsILi256ELi64ELi64ELi4ELb0ELb0EN7cutlass6half_tE19Flash_kernel_traitsILi256ELi64ELi64ELi4ES3_EELb1ELb0ELb0ELb0ELb0ELb1ELb1ELb0EEEvNS_16Flash_fwd_paramsE)
        /*00f4*/ 	.short	0x0210
        /*00f6*/ 	.short	0x01d0


	//----- nvinfo : EIATTR_SW_WAR
	.align		4
.L_614:
        /*00f8*/ 	.byte	0x04, 0x36
        /*00fa*/ 	.short	(.L_616 - .L_615)
.L_615:
        /*00fc*/ 	.word	0x00000008
.L_616:


//--------------------- .nv.info._ZN5flash24flash_fwd_splitkv_kernelI23Flash_fwd_kernel_traitsILi256ELi64ELi64ELi4ELb0ELb0EN7cutlass6half_tE19Flash_kernel_traitsILi256ELi64ELi64ELi4ES3_EELb1ELb0ELb0ELb0ELb0ELb0ELb1ELb1EEEvNS_16Flash_fwd_paramsE --------------------------
	.section	.nv.info._ZN5flash24flash_fwd_splitkv_kernelI23Flash_fwd_kernel_traitsILi256ELi64ELi64ELi4ELb0ELb0EN7cutlass6half_tE19Flash_kernel_traitsILi256ELi64ELi64ELi4ES3_EELb1ELb0ELb0ELb0ELb0ELb0ELb1ELb1EEEvNS_16Flash_fwd_paramsE,"",@"SHT_CUDA_INFO"
	.sectionflags	@""
	.align	4


	//----- nvinfo : EIATTR_CUDA_API_VERSION
	.align		4
        /*0000*/ 	.byte	0x04, 0x37
        /*0002*/ 	.short	(.L_618 - .L_617)
.L_617:
        /*0004*/ 	.word	0x00000082


	//----- nvinfo : EIATTR_KPARAM_INFO
	.align		4
.L_618:
        /*0008*/ 	.byte	0x04, 0x17
        /*000a*/ 	.short	(.L_620 - .L_619)
.L_619:
        /*000c*/ 	.word	0x00000000
        /*0010*/ 	.short	0x0000
        /*0012*/ 	.short	0x0000
        /*0014*/ 	.byte	0x00, 0xf0, 0x41, 0x07


	//----- nvinfo : EIATTR_SPARSE_MMA_MASK
	.align		4
.L_620:
        /*0018*/ 	.byte	0x03, 0x50
        /*001a*/ 	.short	0x0000


	//----- nvinfo : EIATTR_MAXREG_COUNT
	.align		4
        /*001c*/ 	.byte	0x03, 0x1b
        /*001e*/ 	.short	0x00ff


	//----- nvinfo : EIATTR_NUM_BARRIERS
	.align		4
        /*0020*/ 	.byte	0x02, 0x4c
        /*0022*/ 	.byte	0x01
	.zero		1


	//----- nvinfo : EIATTR_MERCURY_ISA_VERSION
	.align		4
        /*0024*/ 	.byte	0x03, 0x5f
        /*0026*/ 	.short	0x0101


	//----- nvinfo : EIATTR_COOP_GROUP_MASK_REGIDS
	.align		4
        /*0028*/ 	.byte	0x04, 0x29
        /*002a*/ 	.short	(.L_622 - .L_621)


	//   ....[0]....
.L_621:
        /*002c*/ 	.word	0xffffffff


	//   ....[1]....
        /*0030*/ 	.word	0xffffffff


	//   ....[2]....
        /*0034*/ 	.word	0xffffffff


	//   ....[3]....
        /*0038*/ 	.word	0xffffffff


	//   ....[4]....
        /*003c*/ 	.word	0xffffffff


	//   ....[5]....
        /*0040*/ 	.word	0xffffffff


	//   ....[6]....
        /*0044*/ 	.word	0xffffffff


	//   ....[7]....
        /*0048*/ 	.word	0xffffffff


	//   ....[8]....
        /*004c*/ 	.word	0xffffffff


	//   ....[9]....
        /*0050*/ 	.word	0xffffffff


	//   ....[10]....
        /*0054*/ 	.word	0xffffffff


	//   ....[11]....
        /*0058*/ 	.word	0xffffffff


	//   ....[12]....
        /*005c*/ 	.word	0xffffffff


	//   ....[13]....
        /*0060*/ 	.word	0xffffffff


	//   ....[14]....
        /*0064*/ 	.word	0xffffffff


	//   ....[15]....
        /*0068*/ 	.word	0xffffffff


	//   ....[16]....
        /*006c*/ 	.word	0x0500000b


	//   ....[17]....
        /*0070*/ 	.word	0x0500000b


	//   ....[18]....
        /*0074*/ 	.word	0x0500000b


	//   ....[19]....
        /*0078*/ 	.word	0x0500000b


	//----- nvinfo : EIATTR_COOP_GROUP_INSTR_OFFSETS
	.align		4
.L_622:
        /*007c*/ 	.byte	0x04, 0x28
        /*007e*/ 	.short	(.L_624 - .L_623)


	//   ....[0]....
.L_623:
        /*0080*/ 	.word	0x0001d4e0


	//   ....[1]....
        /*0084*/ 	.word	0x0001d540


	//   ....[2]....
        /*0088*/ 	.word	0x0001d570


	//   ....[3]....
        /*008c*/ 	.word	0x0001d590


	//   ....[4]....
        /*0090*/ 	.word	0x000219d0


	//   ....[5]....
        /*0094*/ 	.word	0x000219e0


	//   ....[6]....
        /*0098*/ 	.word	0x00021a10


	//   ....[7]....
        /*009c*/ 	.word	0x00021a20


	//   ....[8]....
        /*00a0*/ 	.word	0x00026240


	//   ....[9]....
        /*00a4*/ 	.word	0x00026250


	//   ....[10]....
        /*00a8*/ 	.word	0x00026280


	//   ....[11]....
        /*00ac*/ 	.word	0x00026290


	//   ....[12]....
        /*00b0*/ 	.word	0x00027fa0


	//   ....[13]....
        /*00b4*/ 	.word	0x00027fb0


	//   ....[14]....
        /*00b8*/ 	.word	0x00027fe0


	//   ....[15]....
        /*00bc*/ 	.word	0x00027ff0


	//   ....[16]....
        /*00c0*/ 	.word	0x0002a1c0


	//   ....[17]....
        /*00c4*/ 	.word	0x0002a240


	//   ....[18]....
        /*00c8*/ 	.word	0x0002a2b0


	//   ....[19]....
        /*00cc*/ 	.word	0x0002a320


	//----- nvinfo : EIATTR_EXIT_INSTR_OFFSETS
	.align		4
.L_624:
        /*00d0*/ 	.byte	0x04, 0x1c
        /*00d2*/ 	.short	(.L_626 - .L_625)


	//   ....[0]....
.L_625:
        /*00d4*/ 	.word	0x000001f0


	//----- nvinfo : EIATTR_CRS_STACK_SIZE
	.align		4
.L_626:
        /*00d8*/ 	.byte	0x04, 0x1e
        /*00da*/ 	.short	(.L_628 - .L_627)
.L_627:
        /*00dc*/ 	.word	0x00000000


	//----- nvinfo : EIATTR_CBANK_PARAM_SIZE
	.align		4
.L_628:
        /*00e0*/ 	.byte	0x03, 0x19
        /*00e2*/ 	.short	0x01d0


	//----- nvinfo : EIATTR_PARAM_CBANK
	.align		4
        /*00e4*/ 	.byte	0x04, 0x0a
        /*00e6*/ 	.short	(.L_630 - .L_629)
	.align		4
.L_629:
        /*00e8*/ 	.word	index@(.nv.constant0._ZN5flash24flash_fwd_splitkv_kernelI23Flash_fwd_kernel_traitsILi256ELi64ELi64ELi4ELb0ELb0EN7cutlass6half_tE19Flash_kernel_traitsILi256ELi64ELi64ELi4ES3_EELb1ELb0ELb0ELb0ELb0ELb0ELb1ELb1EEEvNS_16Flash_fwd_paramsE)
        /*00ec*/ 	.short	0x0210
        /*00ee*/ 	.short	0x01d0


	//----- nvinfo : EIATTR_SW_WAR
	.align		4
.L_630:
        /*00f0*/ 	.byte	0x04, 0x36
        /*00f2*/ 	.short	(.L_632 - .L_631)
.L_631:
        /*00f4*/ 	.word	0x00000008
.L_632:


//--------------------- .nv.info._ZN5flash24flash_fwd_splitkv_kernelI23Flash_fwd_kernel_traitsILi256ELi64ELi64ELi4ELb0ELb0EN7cutlass6half_tE19Flash_kernel_traitsILi256ELi64ELi64ELi4ES3_EELb1ELb0ELb0ELb0ELb0ELb1ELb1ELb1EEEvNS_16Flash_fwd_paramsE --------------------------
	.section	.nv.info._ZN5flash24flash_fwd_splitkv_kernelI23Flash_fwd_kernel_traitsILi256ELi64ELi64ELi4ELb0ELb0EN7cutlass6half_tE19Flash_kernel_traitsILi256ELi64ELi64ELi4ES3_EELb1ELb0ELb0ELb0ELb0ELb1ELb1ELb1EEEvNS_16Flash_fwd_paramsE,"",@"SHT_CUDA_INFO"
	.sectionflags	@""
	.align	4


	//----- nvinfo : EIATTR_CUDA_API_VERSION
	.align		4
        /*0000*/ 	.byte	0x04, 0x37
        /*0002*/ 	.short	(.L_634 - .L_633)
.L_633:
        /*0004*/ 	.word	0x00000082


	//----- nvinfo : EIATTR_KPARAM_INFO
	.align		4
.L_634:
        /*0008*/ 	.byte	0x04, 0x17
        /*000a*/ 	.short	(.L_636 - .L_635)
.L_635:
        /*000c*/ 	.word	0x00000000
        /*0010*/ 	.short	0x0000
        /*0012*/ 	.short	0x0000
        /*0014*/ 	.byte	0x00, 0xf0, 0x41, 0x07


	//----- nvinfo : EIATTR_SPARSE_MMA_MASK
	.align		4
.L_636:
        /*0018*/ 	.byte	0x03, 0x50
        /*001a*/ 	.short	0x0000


	//----- nvinfo : EIATTR_MAXREG_COUNT
	.align		4
        /*001c*/ 	.byte	0x03, 0x1b
        /*001e*/ 	.short	0x00ff


	//----- nvinfo : EIATTR_NUM_BARRIERS
	.align		4
        /*0020*/ 	.byte	0x02, 0x4c
        /*0022*/ 	.byte	0x01
	.zero		1


	//----- nvinfo : EIATTR_ANNOTATIONS
	.align		4
        /*0024*/ 	.byte	0x04, 0x55
        /*0026*/ 	.short	(.L_638 - .L_637)


	//   ....[0]....
.L_637:
        /*0028*/ 	.word	0x00000001
        /*002c*/ 	.byte	0x60, 0x5b, 0x02, 0x00, 0x01, 0x00, 0x00, 0x00, 0x20, 0x6c, 0x02, 0x00


	//----- nvinfo : EIATTR_MERCURY_ISA_VERSION
	.align		4
.L_638:
        /*0038*/ 	.byte	0x03, 0x5f
        /*003a*/ 	.short	0x0101


	//----- nvinfo : EIATTR_COOP_GROUP_MASK_REGIDS
	.align		4
        /*003c*/ 	.byte	0x04, 0x29
        /*003e*/ 	.short	(.L_640 - .L_639)


	//   ....[0]....
.L_639:
        /*0040*/ 	.word	0xffffffff


	//   ....[1]....
        /*0044*/ 	.word	0xffffffff


	//   ....[2]....
        /*0048*/ 	.word	0xffffffff


	//   ....[3]....
        /*004c*/ 	.word	0xffffffff


	//   ....[4]....
        /*0050*/ 	.word	0xffffffff


	//   ....[5]....
        /*0054*/ 	.word	0xffffffff


	//   ....[6]....
        /*0058*/ 	.word	0xffffffff


	//   ....[7]....
        /*005c*/ 	.word	0xffffffff


	//   ....[8]....
        /*0060*/ 	.word	0xffffffff


	//   ....[9]....
        /*0064*/ 	.word	0xffffffff


	//   ....[10]....
        /*0068*/ 	.word	0xffffffff


	//   ....[11]....
        /*006c*/ 	.word	0xffffffff


	//   ....[12]....
        /*0070*/ 	.word	0xffffffff


	//   ....[13]....
        /*0074*/ 	.word	0xffffffff


	//   ....[14]....
        /*0078*/ 	.word	0xffffffff


	//   ....[15]....
        /*007c*/ 	.word	0xffffffff


	//   ....[16]....
        /*0080*/ 	.word	0x0500000b


	//   ....[17]....
        /*0084*/ 	.word	0x0500000b


	//   ....[18]....
        /*0088*/ 	.word	0x0500000b


	//   ....[19]....
        /*008c*/ 	.word	0x0500000b


	//----- nvinfo : EIATTR_COOP_GROUP_INSTR_OFFSETS
	.align		4
.L_640:
        /*0090*/ 	.byte	0x04, 0x28
        /*0092*/ 	.short	(.L_642 - .L_641)


	//   ....[0]....
.L_641:
        /*0094*/ 	.word	0x0001d950


	//   ....[1]....
        /*0098*/ 	.word	0x0001d980


	//   ....[2]....
        /*009c*/ 	.word	0x0001d9a0


	//   ....[3]....
        /*00a0*/ 	.word	0x0001d9c0


	//   ....[4]....
        /*00a4*/ 	.word	0x00022200


	//   ....[5]....
        /*00a8*/ 	.word	0x00022220


	//   ....[6]....
        /*00ac*/ 	.word	0x00022240


	//   ....[7]....
        /*00b0*/ 	.word	0x00022260


	//   ....[8]....
        /*00b4*/ 	.word	0x00026e00


	//   ....[9]....
        /*00b8*/ 	.word	0x00026e20


	//   ....[10]....
        /*00bc*/ 	.word	0x000270c0


	//   ....[11]....
        /*00c0*/ 	.word	0x00027290


	//   ....[12]....
        /*00c4*/ 	.word	0x00028ce0


	//   ....[13]....
        /*00c8*/ 	.word	0x00028cf0


	//   ....[14]....
        /*00cc*/ 	.word	0x00028d20


	//   ....[15]....
        /*00d0*/ 	.word	0x00028d30


	//   ....[16]....
        /*00d4*/ 	.word	0x0002af00


	//   ....[17]....
        /*00d8*/ 	.word	0x0002af80


	//   ....[18]....
        /*00dc*/ 	.word	0x0002aff0


	//   ....[19]....
        /*00e0*/ 	.word	0x0002b060


	//----- nvinfo : EIATTR_EXIT_INSTR_OFFSETS
	.align		4
.L_642:
        /*00e4*/ 	.byte	0x04, 0x1c
        /*00e6*/ 	.short	(.L_644 - .L_643)


	//   ....[0]....
.L_643:
        /*00e8*/ 	.word	0x00000200


	//----- nvinfo : EIATTR_CRS_STACK_SIZE
	.align		4
.L_644:
        /*00ec*/ 	.byte	0x04, 0x1e
        /*00ee*/ 	.short	(.L_646 - .L_645)
.L_645:
        /*00f0*/ 	.word	0x00000000


	//----- nvinfo : EIATTR_CBANK_PARAM_SIZE
	.align		4
.L_646:
        /*00f4*/ 	.byte	0x03, 0x19
        /*00f6*/ 	.short	0x01d0


	//----- nvinfo : EIATTR_PARAM_CBANK
	.align		4
        /*00f8*/ 	.byte	0x04, 0x0a
        /*00fa*/ 	.short	(.L_648 - .L_647)
	.align		4
.L_647:
        /*00fc*/ 	.word	index@(.nv.constant0._ZN5flash24flash_fwd_splitkv_kernelI23Flash_fwd_kernel_traitsILi256ELi64ELi64ELi4ELb0ELb0EN7cutlass6half_tE19Flash_kernel_traitsILi256ELi64ELi64ELi4ES3_EELb1ELb0ELb0ELb0ELb0ELb1ELb1ELb1EEEvNS_16Flash_fwd_paramsE)
        /*0100*/ 	.short	0x0210
        /*0102*/ 	.short	0x01d0


	//----- nvinfo : EIATTR_SW_WAR
	.align		4
.L_648:
        /*0104*/ 	.byte	0x04, 0x36
        /*0106*/ 	.short	(.L_650 - .L_649)
.L_649:
        /*0108*/ 	.word	0x00000008
.L_650:


//--------------------- .nv.info._ZN5flash24flash_fwd_splitkv_kernelI23Flash_fwd_kernel_traitsILi256ELi64ELi64ELi4ELb0ELb0EN7cutlass6half_tE19Flash_kernel_traitsILi256ELi64ELi64ELi4ES3_EELb1ELb0ELb0ELb0ELb1ELb0ELb0ELb0EEEvNS_16Flash_fwd_paramsE --------------------------
	.section	.nv.info._ZN5flash24flash_fwd_splitkv_kernelI23Flash_fwd_kernel_traitsILi256ELi64ELi64ELi4ELb0ELb0EN7cutlass6half_tE19Flash_kernel_traitsILi256ELi64ELi64ELi4ES3_EELb1ELb0ELb0ELb0ELb1ELb0ELb0ELb0EEEvNS_16Flash_fwd_paramsE,"",@"SHT_CUDA_INFO"
	.sectionflags	@""
	.align	4


	//----- nvinfo : EIATTR_CUDA_API_VERSION
	.align		4
        /*0000*/ 	.byte	0x04, 0x37
        /*0002*/ 	.short	(.L_652 - .L_651)
.L_651:
        /*0004*/ 	.word	0x00000082


	//----- nvinfo : EIATTR_KPARAM_INFO
	.align		4
.L_652:
        /*0008*/ 	.byte	0x04, 0x17
        /*000a*/ 	.short	(.L_654 - .L_653)
.L_653:
        /*000c*/ 	.word	0x00000000
        /*0010*/ 	.short	0x0000
        /*0012*/ 	.short	0x0000
        /*0014*/ 	.byte	0x00, 0xf0, 0x41, 0x07


	//----- nvinfo : EIATTR_SPARSE_MMA_MASK
	.align		4
.L_654:
        /*0018*/ 	.byte	0x03, 0x50
        /*001a*/ 	.short	0x0000


	//----- nvinfo : EIATTR_MAXREG_COUNT
	.align		4
        /*001c*/ 	.byte	0x03, 0x1b
        /*001e*/ 	.short	0x00ff


	//----- nvinfo : EIATTR_NUM_BARRIERS
	.align		4
        /*0020*/ 	.byte	0x02, 0x4c
        /*0022*/ 	.byte	0x01
	.zero		1


	//----- nvinfo : EIATTR_MERCURY_ISA_VERSION
	.align		4
        /*0024*/ 	.byte	0x03, 0x5f
        /*0026*/ 	.short	0x0101


	//----- nvinfo : EIATTR_INT_WARP_WIDE_INSTR_OFFSETS
	.align		4
        /*0028*/ 	.byte	0x04, 0x31
        /*002a*/ 	.short	(.L_656 - .L_655)


	//   ....[0]....
.L_655:
        /*002c*/ 	.word	0x00002480


	//   ....[1]....
        /*0030*/ 	.word	0x000026e0


	//----- nvinfo : EIATTR_COOP_GROUP_MASK_REGIDS
	.align		4
.L_656:
        /*0034*/ 	.byte	0x04, 0x29
        /*0036*/ 	.short	(.L_658 - .L_657)


	//   ....[0]....
.L_657:
        /*0038*/ 	.word	0xffffffff


	//   ....[1]....
        /*003c*/ 	.word	0xffffffff


	//   ....[2]....
        /*0040*/ 	.word	0xffffffff


	//   ....[3]....
        /*0044*/ 	.word	0xffffffff


	//   ....[4]....
        /*0048*/ 	.word	0xffffffff


	//   ....[5]....
        /*004c*/ 	.word	0xffffffff


	//   ....[6]....
        /*0050*/ 	.word	0xffffffff


	//   ....[7]....
        /*0054*/ 	.word	0xffffffff


	//   ....[8]....
        /*0058*/ 	.word	0xffffffff


	//   ....[9]....
        /*005c*/ 	.word	0xffffffff


	//   ....[10]....
        /*0060*/ 	.word	0xffffffff


	//   ....[11]....
        /*0064*/ 	.word	0xffffffff


	//   ....[12]....
        /*0068*/ 	.word	0xffffffff


	//   ....[13]....
        /*006c*/ 	.word	0xffffffff


	//   ....[14]....
        /*0070*/ 	.word	0xffffffff


	//   ....[15]....
        /*0074*/ 	.word	0xffffffff


	//----- nvinfo : EIATTR_COOP_GROUP_INSTR_OFFSETS
	.align		4
.L_658:
        /*0078*/ 	.byte	0x04, 0x28
        /*007a*/ 	.short	(.L_660 - .L_659)


	//   ....[0]....
.L_659:
        /*007c*/ 	.word	0x00004c60


	//   ....[1]....
        /*0080*/ 	.word	0x00004c80


	//   ....[2]....
        /*0084*/ 	.word	0x00004d20


	//   ....[3]....
        /*0088*/ 	.word	0x00004d30


	//   ....[4]....
        /*008c*/ 	.word	0x00008350


	//   ....[5]....
        /*0090*/ 	.word	0x00008360


	//   ....[6]....
        /*0094*/ 	.word	0x00008390


	//   ....[7]....
        /*0098*/ 	.word	0x000083a0


	//   ....[8]....
        /*009c*/ 	.word	0x0000bc90


	//   ....[9]....
        /*00a0*/ 	.word	0x0000bcb0


	//   ....[10]....
        /*00a4*/ 	.word	0x0000bce0


	//   ....[11]....
        /*00a8*/ 	.word	0x0000bcf0


	//   ....[12]....
        /*00ac*/ 	.word	0x0000d8d0


	//   ....[13]....
        /*00b0*/ 	.word	0x0000d910


	//   ....[14]....
        /*00b4*/ 	.word	0x0000d980


	//   ....[15]....
        /*00b8*/ 	.word	0x0000d990


	//----- nvinfo : EIATTR_EXIT_INSTR_OFFSETS
	.align		4
.L_660:
        /*00bc*/ 	.byte	0x04, 0x1c
        /*00be*/ 	.short	(.L_662 - .L_661)


	//   ....[0]....
.L_661:
        /*00c0*/ 	.word	0x000004b0


	//   ....[1]....
        /*00c4*/ 	.word	0x00000e60


	//   ....[2]....
        /*00c8*/ 	.word	0x00000e90


	//   ....[3]....
        /*00cc*/ 	.word	0x0000f670


	//   ....[4]....
        /*00d0*/ 	.word	0x0000f770


	//----- nvinfo : EIATTR_CRS_STACK_SIZE
	.align		4
.L_662:
        /*00d4*/ 	.byte	0x04, 0x1e
        /*00d6*/ 	.short	(.L_664 - .L_663)
.L_663:
        /*00d8*/ 	.word	0x00000000


	//----- nvinfo : EIATTR_CBANK_PARAM_SIZE
	.align		4
.L_664:
        /*00dc*/ 	.byte	0x03, 0x19
        /*00de*/ 	.short	0x01d0


	//----- nvinfo : EIATTR_PARAM_CBANK
	.align		4
        /*00e0*/ 	.byte	0x04, 0x0a
        /*00e2*/ 	.short	(.L_666 - .L_665)
	.align		4
.L_665:
        /*00e4*/ 	.word	index@(.nv.constant0._ZN5flash24flash_fwd_splitkv_kernelI23Flash_fwd_kernel_traitsILi256ELi64ELi64ELi4ELb0ELb0EN7cutlass6half_tE19Flash_kernel_traitsILi256ELi64ELi64ELi4ES3_EELb1ELb0ELb0ELb0ELb1ELb0ELb0ELb0EEEvNS_16Flash_fwd_paramsE)
        /*00e8*/ 	.short	0x0210
        /*00ea*/ 	.short	0x01d0


	//----- nvinfo : EIATTR_SW_WAR
	.align		4
.L_666:
        /*00ec*/ 	.byte	0x04, 0x36
        /*00ee*/ 	.short	(.L_668 - .L_667)
.L_667:
        /*00f0*/ 	.word	0x00000008
.L_668:


//--------------------- .nv.info._ZN5flash24flash_fwd_splitkv_kernelI23Flash_fwd_kernel_traitsILi256ELi64ELi64ELi4ELb0ELb0EN7cutlass6half_tE19Flash_kernel_traitsILi256ELi64ELi64ELi4ES3_EELb1ELb0ELb0ELb0ELb1ELb1ELb0ELb0EEEvNS_16Flash_fwd_paramsE --------------------------
	.section	.nv.info._ZN5flash24flash_fwd_splitkv_kernelI23Flash_fwd_kernel_traitsILi256ELi64ELi64ELi4ELb0ELb0EN7cutlass6half_tE19Flash_kernel_traitsILi256ELi64ELi64ELi4ES3_EELb1ELb0ELb0ELb0ELb1ELb1ELb0ELb0EEEvNS_16Flash_fwd_paramsE,"",@"SHT_CUDA_INFO"
	.sectionflags	@""
	.align	4


	//----- nvinfo : EIATTR_CUDA_API_VERSION
	.align		4
        /*0000*/ 	.byte	0x04, 0x37
        /*0002*/ 	.short	(.L_670 - .L_669)
.L_669:
        /*0004*/ 	.word	0x00000082


	//----- nvinfo : EIATTR_KPARAM_INFO
	.align		4
.L_670:
        /*0008*/ 	.byte	0x04, 0x17
        /*000a*/ 	.short	(.L_672 - .L_671)
.L_671:
        /*000c*/ 	.word	0x00000000
        /*0010*/ 	.short	0x0000
        /*0012*/ 	.short	0x0000
        /*0014*/ 	.byte	0x00, 0xf0, 0x41, 0x07


	//----- nvinfo : EIATTR_SPARSE_MMA_MASK
	.align		4
.L_672:
        /*0018*/ 	.byte	0x03, 0x50
        /*001a*/ 	.short	0x0000


	//----- nvinfo : EIATTR_MAXREG_COUNT
	.align		4
        /*001c*/ 	.byte	0x03, 0x1b
        /*001e*/ 	.short	0x00ff


	//----- nvinfo : EIATTR_NUM_BARRIERS
	.align		4
        /*0020*/ 	.byte	0x02, 0x4c
        /*0022*/ 	.byte	0x01
	.zero		1


	//----- nvinfo : EIATTR_MERCURY_ISA_VERSION
	.align		4
        /*0024*/ 	.byte	0x03, 0x5f
        /*0026*/ 	.short	0x0101


	//----- nvinfo : EIATTR_INT_WARP_WIDE_INSTR_OFFSETS
	.align		4
        /*0028*/ 	.byte	0x04, 0x31
        /*002a*/ 	.short	(.L_674 - .L_673)


	//   ....[0]....
.L_673:
        /*002c*/ 	.word	0x00002480


	//   ....[1]....
        /*0030*/ 	.word	0x00002870


	//----- nvinfo : EIATTR_COOP_GROUP_MASK_REGIDS
	.align		4
.L_674:
        /*0034*/ 	.byte	0x04, 0x29
        /*0036*/ 	.short	(.L_676 - .L_675)


	//   ....[0]....
.L_675:
        /*0038*/ 	.word	0xffffffff


	//   ....[1]....
        /*003c*/ 	.word	0xffffffff


	//   ....[2]....
        /*0040*/ 	.word	0xffffffff


	//   ....[3]....
        /*0044*/ 	.word	0xffffffff


	//   ....[4]....
        /*0048*/ 	.word	0xffffffff


	//   ....[5]....
        /*004c*/ 	.word	0xffffffff


	//   ....[6]....
        /*0050*/ 	.word	0xffffffff


	//   ....[7]....
        /*0054*/ 	.word	0xffffffff


	//   ....[8]....
        /*0058*/ 	.word	0xffffffff


	//   ....[9]....
        /*005c*/ 	.word	0xffffffff


	//   ....[10]....
        /*0060*/ 	.word	0xffffffff


	//   ....[11]....
        /*0064*/ 	.word	0xffffffff


	//   ....[12]....
        /*0068*/ 	.word	0xffffffff


	//   ....[13]....
        /*006c*/ 	.word	0xffffffff


	//   ....[14]....
        /*0070*/ 	.word	0xffffffff


	//   ....[15]....
        /*0074*/ 	.word	0xffffffff


	//----- nvinfo : EIATTR_COOP_GROUP_INSTR_OFFSETS
	.align		4
.L_676:
        /*0078*/ 	.byte	0x04, 0x28
        /*007a*/ 	.short	(.L_678 - .L_677)


	//   ....[0]....
.L_677:
        /*007c*/ 	.word	0x00005120


	//   ....[1]....
        /*0080*/ 	.word	0x00005140


	//   ....[2]....
        /*0084*/ 	.word	0x000051e0


	//   ....[3]....
        /*0088*/ 	.word	0x000051f0


	//   ....[4]....
        /*008c*/ 	.word	0x00008c30


	//   ....[5]....
        /*0090*/ 	.word	0x00008c40


	//   ....[6]....
        /*0094*/ 	.word	0x00008c70


	//   ....[7]....
        /*0098*/ 	.word	0x00008c80


	//   ....[8]....
        /*009c*/ 	.word	0x0000c950


	//   ....[9]....
        /*00a0*/ 	.word	0x0000c960


	//   ....[10]....
        /*00a4*/ 	.word	0x0000c990


	//   ....[11]....
        /*00a8*/ 	.word	0x0000c9a0


	//   ....[12]....
        /*00ac*/ 	.word	0x0000e600


	//   ....[13]....
        /*00b0*/ 	.word	0x0000e640


	//   ....[14]....
        /*00b4*/ 	.word	0x0000e6c0


	//   ....[15]....
        /*00b8*/ 	.word	0x0000e6d0


	//----- nvinfo : EIATTR_EXIT_INSTR_OFFSETS
	.align		4
.L_678:
        /*00bc*/ 	.byte	0x04, 0x1c
        /*00be*/ 	.short	(.L_680 - .L_679)


	//   ....[0]....
.L_679:
        /*00c0*/ 	.word	0x000004b0


	//   ....[1]....
        /*00c4*/ 	.word	0x00000e60


	//   ....[2]....
        /*00c8*/ 	.word	0x00000e90


	//   ....[3]....
        /*00cc*/ 	.word	0x000103a0


	//   ....[4]....
        /*00d0*/ 	.word	0x000104a0


	//----- nvinfo : EIATTR_CRS_STACK_SIZE
	.align		4
.L_680:
        /*00d4*/ 	.byte	0x04, 0x1e
        /*00d6*/ 	.short	(.L_682 - .L_681)
.L_681:
        /*00d8*/ 	.word	0x00000000


	//----- nvinfo : EIATTR_CBANK_PARAM_SIZE
	.align		4
.L_682:
        /*00dc*/ 	.byte	0x03, 0x19
        /*00de*/ 	.short	0x01d0


	//----- nvinfo : EIATTR_PARAM_CBANK
	.align		4
        /*00e0*/ 	.byte	0x04, 0x0a
        /*00e2*/ 	.short	(.L_684 - .L_683)
	.align		4
.L_683:
        /*00e4*/ 	.word	index@(.nv.constant0._ZN5flash24flash_fwd_splitkv_kernelI23Flash_fwd_kernel_traitsILi256ELi64ELi64ELi4ELb0ELb0EN7cutlass6half_tE19Flash_kernel_traitsILi256ELi64ELi64ELi4ES3_EELb1ELb0ELb0ELb0ELb1ELb1ELb0ELb0EEEvNS_16Flash_fwd_paramsE)
        /*00e8*/ 	.short	0x0210
        /*00ea*/ 	.short	0x01d0


	//----- nvinfo : EIATTR_SW_WAR
	.align		4
.L_684:
        /*00ec*/ 	.byte	0x04, 0x36
        /*00ee*/ 	.short	(.L_686 - .L_685)
.L_685:
        /*00f0*/ 	.word	0x00000008
.L_686:


//--------------------- .nv.info._ZN5flash24flash_fwd_splitkv_kernelI23Flash_fwd_kernel_traitsILi256ELi64ELi64ELi4ELb0ELb0EN7cutlass6half_tE19Flash_kernel_traitsILi256ELi64ELi64ELi4ES3_EELb1ELb0ELb1ELb0ELb0ELb0ELb0ELb0EEEvNS_16Flash_fwd_paramsE --------------------------
	.section	.nv.info._ZN5flash24flash_fwd_splitkv_kernelI23Flash_fwd_kernel_traitsILi256ELi64ELi64ELi4ELb0ELb0EN7cutlass6half_tE19Flash_kernel_traitsILi256ELi64ELi64ELi4ES3_EELb1ELb0ELb1ELb0ELb0ELb0ELb0ELb0EEEvNS_16Flash_fwd_paramsE,"",@"SHT_CUDA_INFO"
	.sectionflags	@""
	.align	4


	//----- nvinfo : EIATTR_CUDA_API_VERSION
	.align		4
        /*0000*/ 	.byte	0x04, 0x37
        /*0002*/ 	.short	(.L_688 - .L_687)
.L_687:
        /*0004*/ 	.word	0x00000082


	//----- nvinfo : EIATTR_KPARAM_INFO
	.align		4
.L_688:
        /*0008*/ 	.byte	0x04, 0x17
        /*000a*/ 	.short	(.L_690 - .L_689)
.L_689:
        /*000c*/ 	.word	0x00000000
        /*0010*/ 	.short	0x0000
        /*0012*/ 	.short	0x0000
        /*0014*/ 	.byte	0x00, 0xf0, 0x41, 0x07


	//----- nvinfo : EIATTR_SPARSE_MMA_MASK
	.align		4
.L_690:
        /*0018*/ 	.byte	0x03, 0x50
        /*001a*/ 	.short	0x0000


	//----- nvinfo : EIATTR_MAXREG_COUNT
	.align		4
        /*001c*/ 	.byte	0x03, 0x1b
        /*001e*/ 	.short	0x00ff


	//----- nvinfo : EIATTR_NUM_BARRIERS
	.align		4
        /*0020*/ 	.byte	0x02, 0x4c
        /*0022*/ 	.byte	0x01
	.zero		1


	//----- nvinfo : EIATTR_MERCURY_ISA_VERSION
	.align		4
        /*0024*/ 	.byte	0x03, 0x5f
        /*0026*/ 	.short	0x0101


	//----- nvinfo : EIATTR_INT_WARP_WIDE_INSTR_OFFSETS
	.align		4
        /*0028*/ 	.byte	0x04, 0x31
        /*002a*/ 	.short	(.L_692 - .L_691)


	//   ....[0]....
.L_691:
        /*002c*/ 	.word	0x000046c0


	//   ....[1]....
        /*0030*/ 	.word	0x000046e0


	//   ....[2]....
        /*0034*/ 	.word	0x00004700


	//   ....[3]....
        /*0038*/ 	.word	0x0000b0b0


	//----- nvinfo : EIATTR_COOP_GROUP_MASK_REGIDS
	.align		4
.L_692:
        /*003c*/ 	.byte	0x04, 0x29
        /*003e*/ 	.short	(.L_694 - .L_693)


	//   ....[0]....
.L_693:
        /*0040*/ 	.word	0xffffffff


	//   ....[1]....
        /*0044*/ 	.word	0xffffffff


	//   ....[2]....
        /*0048*/ 	.word	0xffffffff


	//   ....[3]....
        /*004c*/ 	.word	0xffffffff


	//   ....[4]....
        /*0050*/ 	.word	0xffffffff


	//   ....[5]....
        /*0054*/ 	.word	0xffffffff


	//   ....[6]....
        /*0058*/ 	.word	0xffffffff


	//   ....[7]....
        /*005c*/ 	.word	0xffffffff


	//   ....[8]....
        /*0060*/ 	.word	0xffffffff


	//   ....[9]....
        /*0064*/ 	.word	0xffffffff


	//   ....[10]....
        /*0068*/ 	.word	0xffffffff


	//   ....[11]....
        /*006c*/ 	.word	0xffffffff


	//   ....[12]....
        /*0070*/ 	.word	0xffffffff


	//   ....[13]....
        /*0074*/ 	.word	0xffffffff


	//   ....[14]....
        /*0078*/ 	.word	0xffffffff


	//   ....[15]....
        /*007c*/ 	.word	0xffffffff


	//----- nvinfo : EIATTR_COOP_GROUP_INSTR_OFFSETS
	.align		4
.L_694:
        /*0080*/ 	.byte	0x04, 0x28
        /*0082*/ 	.short	(.L_696 - .L_695)


	//   ....[0]....
.L_695:
        /*0084*/ 	.word	0x00007320


	//   ....[1]....
        /*0088*/ 	.word	0x00007340


	//   ....[2]....
        /*008c*/ 	.word	0x000073e0


	//   ....[3]....
        /*0090*/ 	.word	0x000073f0


	//   ....[4]....
        /*0094*/ 	.word	0x0000bc40


	//   ....[5]....
        /*0098*/ 	.word	0x0000bc50


	//   ....[6]....
        /*009c*/ 	.word	0x0000bc80


	//   ....[7]....
        /*00a0*/ 	.word	0x0000bc90


	//   ....[8]....
        /*00a4*/ 	.word	0x00010830


	//   ....[9]....
        /*00a8*/ 	.word	0x00010840


	//   ....[10]....
        /*00ac*/ 	.word	0x00010870


	//   ....[11]....
        /*00b0*/ 	.word	0x00010880


	//   ....[12]....
        /*00b4*/ 	.word	0x00012460


	//   ....[13]....
        /*00b8*/ 	.word	0x000124a0


	//   ....[14]....
        /*00bc*/ 	.word	0x000124f0


	//   ....[15]....
        /*00c0*/ 	.word	0x00012500


	//----- nvinfo : EIATTR_EXIT_INSTR_OFFSETS
	.align		4
.L_696:
        /*00c4*/ 	.byte	0x04, 0x1c
        /*00c6*/ 	.short	(.L_698 - .L_697)


	//   ....[0]....
.L_697:
        /*00c8*/ 	.word	0x000004a0


	//   ....[1]....
        /*00cc*/ 	.word	0x00000fc0


	//   ....[2]....
        /*00d0*/ 	.word	0x00000ff0


	//   ....[3]....
        /*00d4*/ 	.word	0x00014300


	//   ....[4]....
        /*00d8*/ 	.word	0x00014440


	//   ....[5]....
        /*00dc*/ 	.word	0x00014460


	//----- nvinfo : EIATTR_CRS_STACK_SIZE
	.align		4
.L_698:
        /*00e0*/ 	.byte	0x04, 0x1e
        /*00e2*/ 	.short	(.L_700 - .L_699)
.L_699:
        /*00e4*/ 	.word	0x00000000


	//----- nvinfo : EIATTR_CBANK_PARAM_SIZE
	.align		4
.L_700:
        /*00e8*/ 	.byte	0x03, 0x19
        /*00ea*/ 	.short	0x01d0


	//----- nvinfo : EIATTR_PARAM_CBANK
	.align		4
        /*00ec*/ 	.byte	0x04, 0x0a
        /*00ee*/ 	.short	(.L_702 - .L_701)
	.align		4
.L_701:
        /*00f0*/ 	.word	index@(.nv.constant0._ZN5flash24flash_fwd_splitkv_kernelI23Flash_fwd_kernel_traitsILi256ELi64ELi64ELi4ELb0ELb0EN7cutlass6half_tE19Flash_kernel_traitsILi256ELi64ELi64ELi4ES3_EELb1ELb0ELb1ELb0ELb0ELb0ELb0ELb0EEEvNS_16Flash_fwd_paramsE)
        /*00f4*/ 	.short	0x0210
        /*00f6*/ 	.short	0x01d0


	//----- nvinfo : EIATTR_SW_WAR
	.align		4
.L_702:
        /*00f8*/ 	.byte	0x04, 0x36
        /*00fa*/ 	.short	(.L_704 - .L_703)
.L_703:
        /*00fc*/ 	.word	0x00000008
.L_704:


//--------------------- .nv.info._ZN5flash24flash_fwd_splitkv_kernelI23Flash_fwd_kernel_traitsILi256ELi64ELi64ELi4ELb0ELb0EN7cutlass6half_tE19Flash_kernel_traitsILi256ELi64ELi64ELi4ES3_EELb1ELb0ELb1ELb0ELb0ELb1ELb0ELb0EEEvNS_16Flash_fwd_paramsE --------------------------
	.section	.nv.info._ZN5flash24flash_fwd_splitkv_kernelI23Flash_fwd_kernel_traitsILi256ELi64ELi64ELi4ELb0ELb0EN7cutlass6half_tE19Flash_kernel_traitsILi256ELi64ELi64ELi4ES3_EELb1ELb0ELb1ELb0ELb0ELb1ELb0ELb0EEEvNS_16Flash_fwd_paramsE,"",@"SHT_CUDA_INFO"
	.sectionflags	@""
	.align	4


	//----- nvinfo : EIATTR_CUDA_API_VERSION
	.align		4
        /*0000*/ 	.byte	0x04, 0x37
        /*0002*/ 	.short	(.L_706 - .L_705)
.L_705:
        /*0004*/ 	.word	0x00000082


	//----- nvinfo : EIATTR_KPARAM_INFO
	.align		4
.L_706:
        /*0008*/ 	.byte	0x04, 0x17
        /*000a*/ 	.short	(.L_708 - .L_707)
.L_707:
        /*000c*/ 	.word	0x00000000
        /*0010*/ 	.short	0x0000
        /*0012*/ 	.short	0x0000
        /*0014*/ 	.byte	0x00, 0xf0, 0x41, 0x07


	//----- nvinfo : EIATTR_SPARSE_MMA_MASK
	.align		4
.L_708:
        /*0018*/ 	.byte	0x03, 0x50
        /*001a*/ 	.short	0x0000


	//----- nvinfo : EIATTR_MAXREG_COUNT
	.align		4
        /*001c*/ 	.byte	0x03, 0x1b
        /*001e*/ 	.short	0x00ff


	//----- nvinfo : EIATTR_NUM_BARRIERS
	.align		4
        /*0020*/ 	.byte	0x02, 0x4c
        /*0022*/ 	.byte	0x01
	.zero		1


	//----- nvinfo : EIATTR_MERCURY_ISA_VERSION
	.align		4
        /*0024*/ 	.byte	0x03, 0x5f
        /*0026*/ 	.short	0x0101


	//----- nvinfo : EIATTR_INT_WARP_WIDE_INSTR_OFFSETS
	.align		4
        /*0028*/ 	.byte	0x04, 0x31
        /*002a*/ 	.short	(.L_710 - .L_709)


	//   ....[0]....
.L_709:
        /*002c*/ 	.word	0x00004770


	//   ....[1]....
        /*0030*/ 	.word	0x00004790


	//   ....[2]....
        /*0034*/ 	.word	0x000047b0


	//   ....[3]....
        /*0038*/ 	.word	0x0000b9e0


	//----- nvinfo : EIATTR_COOP_GROUP_MASK_REGIDS
	.align		4
.L_710:
        /*003c*/ 	.byte	0x04, 0x29
        /*003e*/ 	.short	(.L_712 - .L_711)


	//   ....[0]....
.L_711:
        /*0040*/ 	.word	0xffffffff


	//   ....[1]....
        /*0044*/ 	.word	0xffffffff


	//   ....[2]....
        /*0048*/ 	.word	0xffffffff


	//   ....[3]....
        /*004c*/ 	.word	0xffffffff


	//   ....[4]....
        /*0050*/ 	.word	0xffffffff


	//   ....[5]....
        /*0054*/ 	.word	0xffffffff


	//   ....[6]....
        /*0058*/ 	.word	0xffffffff


	//   ....[7]....
        /*005c*/ 	.word	0xffffffff


	//   ....[8]....
        /*0060*/ 	.word	0xffffffff


	//   ....[9]....
        /*0064*/ 	.word	0xffffffff


	//   ....[10]....
        /*0068*/ 	.word	0xffffffff


	//   ....[11]....
        /*006c*/ 	.word	0xffffffff


	//   ....[12]....
        /*0070*/ 	.word	0xffffffff


	//   ....[13]....
        /*0074*/ 	.word	0xffffffff


	//   ....[14]....
        /*0078*/ 	.word	0xffffffff


	//   ....[15]....
        /*007c*/ 	.word	0xffffffff


	//----- nvinfo : EIATTR_COOP_GROUP_INSTR_OFFSETS
	.align		4
.L_712:
        /*0080*/ 	.byte	0x04, 0x28
        /*0082*/ 	.short	(.L_714 - .L_713)


	//   ....[0]....
.L_713:
        /*0084*/ 	.word	0x00007870


	//   ....[1]....
        /*0088*/ 	.word	0x00007890


	//   ....[2]....
        /*008c*/ 	.word	0x00007930


	//   ....[3]....
        /*0090*/ 	.word	0x00007940


	//   ....[4]....
        /*0094*/ 	.word	0x0000c570


	//   ....[5]....
        /*0098*/ 	.word	0x0000c580


	//   ....[6]....
        /*009c*/ 	.word	0x0000c5b0


	//   ....[7]....
        /*00a0*/ 	.word	0x0000c5c0


	//   ....[8]....
        /*00a4*/ 	.word	0x00011740


	//   ....[9]....
        /*00a8*/ 	.word	0x00011760


	//   ....[10]....
        /*00ac*/ 	.word	0x000117a0


	//   ....[11]....
        /*00b0*/ 	.word	0x000117b0


	//   ....[12]....
        /*00b4*/ 	.word	0x00013490


	//   ....[13]....
        /*00b8*/ 	.word	0x000134d0


	//   ....[14]....
        /*00bc*/ 	.word	0x00013530


	//   ....[15]....
        /*00c0*/ 	.word	0x00013540


	//----- nvinfo : EIATTR_EXIT_INSTR_OFFSETS
	.align		4
.L_714:
        /*00c4*/ 	.byte	0x04, 0x1c
        /*00c6*/ 	.short	(.L_716 - .L_715)


	//   ....[0]....
.L_715:
        /*00c8*/ 	.word	0x000004a0


	//   ....[1]....
        /*00cc*/ 	.word	0x00000fc0


	//   ....[2]....
        /*00d0*/ 	.word	0x00000ff0


	//   ....[3]....
        /*00d4*/ 	.word	0x00015330


	//   ....[4]....
        /*00d8*/ 	.word	0x00015470


	//   ....[5]....
        /*00dc*/ 	.word	0x00015490


	//----- nvinfo : EIATTR_CRS_STACK_SIZE
	.align		4
.L_716:
        /*00e0*/ 	.byte	0x04, 0x1e
        /*00e2*/ 	.short	(.L_718 - .L_717)
.L_717:
        /*00e4*/ 	.word	0x00000000


	//----- nvinfo : EIATTR_CBANK_PARAM_SIZE
	.align		4
.L_718:
        /*00e8*/ 	.byte	0x03, 0x19
        /*00ea*/ 	.short	0x01d0


	//----- nvinfo : EIATTR_PARAM_CBANK
	.align		4
        /*00ec*/ 	.byte	0x04, 0x0a
        /*00ee*/ 	.short	(.L_720 - .L_719)
	.align		4
.L_719:
        /*00f0*/ 	.word	index@(.nv.constant0._ZN5flash24flash_fwd_splitkv_kernelI23Flash_fwd_kernel_traitsILi256ELi64ELi64ELi4ELb0ELb0EN7cutlass6half_tE19Flash_kernel_traitsILi256ELi64ELi64ELi4ES3_EELb1ELb0ELb1ELb0ELb0ELb1ELb0ELb0EEEvNS_16Flash_fwd_paramsE)
        /*00f4*/ 	.short	0x0210
        /*00f6*/ 	.short	0x01d0


	//----- nvinfo : EIATTR_SW_WAR
	.align		4
.L_720:
        /*00f8*/ 	.byte	0x04, 0x36
        /*00fa*/ 	.short	(.L_722 - .L_721)
.L_721:
        /*00fc*/ 	.word	0x00000008
.L_722:


//--------------------- .nv.info._ZN5flash24flash_fwd_splitkv_kernelI23Flash_fwd_kernel_traitsILi256ELi64ELi64ELi4ELb0ELb0EN7cutlass6half_tE19Flash_kernel_traitsILi256ELi64ELi64ELi4ES3_EELb1ELb0ELb0ELb0ELb1ELb0ELb0ELb1EEEvNS_16Flash_fwd_paramsE --------------------------
	.section	.nv.info._ZN5flash24flash_fwd_splitkv_kernelI23Flash_fwd_kernel_traitsILi256ELi64ELi64ELi4ELb0ELb0EN7cutlass6half_tE19Flash_kernel_traitsILi256ELi64ELi64ELi4ES3_EELb1ELb0ELb0ELb0ELb1ELb0ELb0ELb1EEEvNS_16Flash_fwd_paramsE,"",@"SHT_CUDA_INFO"
	.sectionflags	@""
	.align	4


	//----- nvinfo : EIATTR_CUDA_API_VERSION
	.align		4
        /*0000*/ 	.byte	0x04, 0x37
        /*0002*/ 	.short	(.L_724 - .L_723)
.L_723:
        /*0004*/ 	.word	0x00000082


	//----- nvinfo : EIATTR_KPARAM_INFO
	.align		4
.L_724:
        /*0008*/ 	.byte	0x04, 0x17
        /*000a*/ 	.short	(.L_726 - .L_725)
.L_725:
        /*000c*/ 	.word	0x00000000
        /*0010*/ 	.short	0x0000
        /*0012*/ 	.short	0x0000
        /*0014*/ 	.byte	0x00, 0xf0, 0x41, 0x07


	//----- nvinfo : EIATTR_SPARSE_MMA_MASK
	.align		4
.L_726:
        /*0018*/ 	.byte	0x03, 0x50
        /*001a*/ 	.short	0x0000


	//----- nvinfo : EIATTR_MAXREG_COUNT
	.align		4
        /*001c*/ 	.byte	0x03, 0x1b
        /*001e*/ 	.short	0x00ff


	//----- nvinfo : EIATTR_NUM_BARRIERS
	.align		4
        /*0020*/ 	.byte	0x02, 0x4c
        /*0022*/ 	.byte	0x01
	.zero		1


	//----- nvinfo : EIATTR_MERCURY_ISA_VERSION
	.align		4
        /*0024*/ 	.byte	0x03, 0x5f
        /*0026*/ 	.short	0x0101


	//----- nvinfo : EIATTR_COOP_GROUP_MASK_REGIDS
	.align		4
        /*0028*/ 	.byte	0x04, 0x29
        /*002a*/ 	.short	(.L_728 - .L_727)


	//   ....[0]....
.L_727:
        /*002c*/ 	.word	0xffffffff


	//   ....[1]....
        /*0030*/ 	.word	0xffffffff


	//   ....[2]....
        /*0034*/ 	.word	0xffffffff


	//   ....[3]....
        /*0038*/ 	.word	0xffffffff


	//   ....[4]....
        /*003c*/ 	.word	0xffffffff


	//   ....[5]....
        /*0040*/ 	.word	0xffffffff


	//   ....[6]....
        /*0044*/ 	.word	0xffffffff


	//   ....[7]....
        /*0048*/ 	.word	0xffffffff


	//   ....[8]....
        /*004c*/ 	.word	0xffffffff


	//   ....[9]....
        /*0050*/ 	.word	0xffffffff


	//   ....[10]....
        /*0054*/ 	.word	0xffffffff


	//   ....[11]....
        /*0058*/ 	.word	0xffffffff


	//   ....[12]....
        /*005c*/ 	.word	0xffffffff


	//   ....[13]....
        /*0060*/ 	.word	0xffffffff


	//   ....[14]....
        /*0064*/ 	.word	0xffffffff


	//   ....[15]....
        /*0068*/ 	.word	0xffffffff


	//----- nvinfo : EIATTR_COOP_GROUP_INSTR_OFFSETS
	.align		4
.L_728:
        /*006c*/ 	.byte	0x04, 0x28
        /*006e*/ 	.short	(.L_730 - .L_729)


	//   ....[0]....
.L_729:
        /*0070*/ 	.word	0x00018770


	//   ....[1]....
        /*0074*/ 	.word	0x00018790


	//   ....[2]....
        /*0078*/ 	.word	0x00018830


	//   ....[3]....
        /*007c*/ 	.word	0x00018840


	//   ....[4]....
        /*0080*/ 	.word	0x0001bd40


	//   ....[5]....
        /*0084*/ 	.word	0x0001bd50


	//   ....[6]....
        /*0088*/ 	.word	0x0001bd80


	//   ....[7]....
        /*008c*/ 	.word	0x0001bd90


	//   ....[8]....
        /*0090*/ 	.word	0x0001f630


	//   ....[9]....
        /*0094*/ 	.word	0x0001f650


	//   ....[10]....
        /*0098*/ 	.word	0x0001f680


	//   ....[11]....
        /*009c*/ 	.word	0x0001f690


	//   ....[12]....
        /*00a0*/ 	.word	0x000212a0


	//   ....[13]....
        /*00a4*/ 	.word	0x000212e0


	//   ....[14]....
        /*00a8*/ 	.word	0x00021330


	//   ....[15]....
        /*00ac*/ 	.word	0x00021340


	//----- nvinfo : EIATTR_EXIT_INSTR_OFFSETS
	.align		4
.L_730:
        /*00b0*/ 	.byte	0x04, 0x1c
        /*00b2*/ 	.short	(.L_732 - .L_731)


	//   ....[0]....
.L_731:
        /*00b4*/ 	.word	0x00000340


	//   ....[1]....
        /*00b8*/ 	.word	0x00000cb0


	//   ....[2]....
        /*00bc*/ 	.word	0x00000ce0


	//   ....[3]....
        /*00c0*/ 	.word	0x00023080


	//   ....[4]....
        /*00c4*/ 	.word	0x00023180


	//----- nvinfo : EIATTR_CRS_STACK_SIZE
	.align		4
.L_732:
        /*00c8*/ 	.byte	0x04, 0x1e
        /*00ca*/ 	.short	(.L_734 - .L_733)
.L_733:
        /*00cc*/ 	.word	0x00000000


	//----- nvinfo : EIATTR_CBANK_PARAM_SIZE
	.align		4
.L_734:
        /*00d0*/ 	.byte	0x03, 0x19
        /*00d2*/ 	.short	0x01d0


	//----- nvinfo : EIATTR_PARAM_CBANK
	.align		4
        /*00d4*/ 	.byte	0x04, 0x0a
        /*00d6*/ 	.short	(.L_736 - .L_735)
	.align		4
.L_735:
        /*00d8*/ 	.word	index@(.nv.constant0._ZN5flash24flash_fwd_splitkv_kernelI23Flash_fwd_kernel_traitsILi256ELi64ELi64ELi4ELb0ELb0EN7cutlass6half_tE19Flash_kernel_traitsILi256ELi64ELi64ELi4ES3_EELb1ELb0ELb0ELb0ELb1ELb0ELb0ELb1EEEvNS_16Flash_fwd_paramsE)
        /*00dc*/ 	.short	0x0210
        /*00de*/ 	.short	0x01d0


	//----- nvinfo : EIATTR_SW_WAR
	.align		4
.L_736:
        /*00e0*/ 	.byte	0x04, 0x36
        /*00e2*/ 	.short	(.L_738 - .L_737)
.L_737:
        /*00e4*/ 	.word	0x00000008
.L_738:


//--------------------- .nv.info._ZN5flash24flash_fwd_splitkv_kernelI23Flash_fwd_kernel_traitsILi256ELi64ELi64ELi4ELb0ELb0EN7cutlass6half_tE19Flash_kernel_traitsILi256ELi64ELi64ELi4ES3_EELb1ELb0ELb0ELb0ELb1ELb1ELb0ELb1EEEvNS_16Flash_fwd_paramsE --------------------------
	.section	.nv.info._ZN5flash24flash_fwd_splitkv_kernelI23Flash_fwd_kernel_traitsILi256ELi64ELi64ELi4ELb0ELb0EN7cutlass6half_tE19Flash_kernel_traitsILi256ELi64ELi64ELi4ES3_EELb1ELb0ELb0ELb0ELb1ELb1ELb0ELb1EEEvNS_16Flash_fwd_paramsE,"",@"SHT_CUDA_INFO"
	.sectionflags	@""
	.align	4


	//----- nvinfo : EIATTR_CUDA_API_VERSION
	.align		4
        /*0000*/ 	.byte	0x04, 0x37
        /*0002*/ 	.short	(.L_740 - .L_739)
.L_739:
        /*0004*/ 	.word	0x00000082


	//----- nvinfo : EIATTR_KPARAM_INFO
	.align		4
.L_740:
        /*0008*/ 	.byte	0x04, 0x17
        /*000a*/ 	.short	(.L_742 - .L_741)
.L_741:
        /*000c*/ 	.word	0x00000000
        /*0010*/ 	.short	0x0000
        /*0012*/ 	.short	0x0000
        /*0014*/ 	.byte	0x00, 0xf0, 0x41, 0x07


	//----- nvinfo : EIATTR_SPARSE_MMA_MASK
	.align		4
.L_742:
        /*0018*/ 	.byte	0x03, 0x50
        /*001a*/ 	.short	0x0000


	//----- nvinfo : EIATTR_MAXREG_COUNT
	.align		4
        /*001c*/ 	.byte	0x03, 0x1b
        /*001e*/ 	.short	0x00ff


	//----- nvinfo : EIATTR_NUM_BARRIERS
	.align		4
        /*0020*/ 	.byte	0x02, 0x4c
        /*0022*/ 	.byte	0x01
	.zero		1


	//----- nvinfo : EIATTR_ANNOTATIONS
	.align		4
        /*0024*/ 	.byte	0x04, 0x55
        /*0026*/ 	.short	(.L_744 - .L_743)


	//   ....[0]....
.L_743:
        /*0028*/ 	.word	0x00000001
        /*002c*/ 	.byte	0x30, 0x9d, 0x01, 0x00, 0x01, 0x00, 0x00, 0x00, 0x50, 0x9d, 0x01, 0x00, 0x01, 0x00, 0x00, 0x00
        /*003c*/ 	.byte	0x90, 0xdf, 0x01, 0x00, 0x01, 0x00, 0x00, 0x00, 0xb0, 0xdf, 0x01, 0x00, 0x01, 0x00, 0x00, 0x00
        /*004c*/ 	.byte	0xf0, 0xe2, 0x01, 0x00, 0x01, 0x00, 0x00, 0x00, 0x20, 0xe3, 0x01, 0x00, 0x01, 0x00, 0x00, 0x00
        /*005c*/ 	.byte	0x70, 0xe3, 0x01, 0x00, 0x01, 0x00, 0x00, 0x00, 0x90, 0xe3, 0x01, 0x00, 0x01, 0x00, 0x00, 0x00
        /*006c*/ 	.byte	0x10, 0x1b, 0x02, 0x00, 0x01, 0x00, 0x00, 0x00, 0x40, 0x1b, 0x02, 0x00, 0x01, 0x00, 0x00, 0x00
        /*007c*/ 	.byte	0x50, 0x1f, 0x02, 0x00, 0x01, 0x00, 0x00, 0x00, 0x60, 0x1f, 0x02, 0x00, 0x01, 0x00, 0x00, 0x00
        /*008c*/ 	.byte	0x80, 0x1f, 0x02, 0x00, 0x01, 0x00, 0x00, 0x00, 0x90, 0x1f, 0x02, 0x00


	//----- nvinfo : EIATTR_MERCURY_ISA_VERSION
	.align		4
.L_744:
        /*0098*/ 	.byte	0x03, 0x5f
        /*009a*/ 	.short	0x0101


	//----- nvinfo : EIATTR_COOP_GROUP_MASK_REGIDS
	.align		4
        /*009c*/ 	.byte	0x04, 0x29
        /*009e*/ 	.short	(.L_746 - .L_745)


	//   ....[0]....
.L_745:
        /*00a0*/ 	.word	0xffffffff


	//   ....[1]....
        /*00a4*/ 	.word	0xffffffff


	//   ....[2]....
        /*00a8*/ 	.word	0xffffffff


	//   ....[3]....
        /*00ac*/ 	.word	0xffffffff


	//   ....[4]....
        /*00b0*/ 	.word	0xffffffff


	//   ....[5]....
        /*00b4*/ 	.word	0xffffffff


	//   ....[6]....
        /*00b8*/ 	.word	0xffffffff


	//   ....[7]....
        /*00bc*/ 	.word	0xffffffff


	//   ....[8]....
        /*00c0*/ 	.word	0xffffffff


	//   ....[9]....
        /*00c4*/ 	.word	0xffffffff


	//   ....[10]....
        /*00c8*/ 	.word	0xffffffff


	//   ....[11]....
        /*00cc*/ 	.word	0xffffffff


	//   ....[12]....
        /*00d0*/ 	.word	0xffffffff


	//   ....[13]....
        /*00d4*/ 	.word	0xffffffff


	//   ....[14]....
        /*00d8*/ 	.word	0xffffffff


	//   ....[15]....
        /*00dc*/ 	.word	0xffffffff


	//----- nvinfo : EIATTR_COOP_GROUP_INSTR_OFFSETS
	.align		4
.L_746:
        /*00e0*/ 	.byte	0x04, 0x28
        /*00e2*/ 	.short	(.L_748 - .L_747)


	//   ....[0]....
.L_747:
        /*00e4*/ 	.word	0x00018ba0


	//   ....[1]....
        /*00e8*/ 	.word	0x00018bc0


	//   ....[2]....
        /*00ec*/ 	.word	0x00018c60


	//   ....[3]....
        /*00f0*/ 	.word	0x00018c70


	//   ....[4]....
        /*00f4*/ 	.word	0x0001c590


	//   ....[5]....
        /*00f8*/ 	.word	0x0001c5a0


	//   ....[6]....
        /*00fc*/ 	.word	0x0001c5d0


	//   ....[7]....
        /*0100*/ 	.word	0x0001c5e0


	//   ....[8]....
        /*0104*/ 	.word	0x000202a0


	//   ....[9]....
        /*0108*/ 	.word	0x000202c0


	//   ....[10]....
        /*010c*/ 	.word	0x000202f0


	//   ....[11]....
        /*0110*/ 	.word	0x00020300


	//   ....[12]....
        /*0114*/ 	.word	0x00021fe0


	//   ....[13]....
        /*0118*/ 	.word	0x00021ff0


	//   ....[14]....
        /*011c*/ 	.word	0x00022020


	//   ....[15]....
        /*0120*/ 	.word	0x00022040


	//----- nvinfo : EIATTR_EXIT_INSTR_OFFSETS
	.align		4
.L_748:
        /*0124*/ 	.byte	0x04, 0x1c
        /*0126*/ 	.short	(.L_750 - .L_749)


	//   ....[0]....
.L_749:
        /*0128*/ 	.word	0x00000350


	//   ....[1]....
        /*012c*/ 	.word	0x00000cc0


	//   ....[2]....
        /*0130*/ 	.word	0x00000cf0


	//   ....[3]....
        /*0134*/ 	.word	0x00023d80


	//   ....[4]....
        /*0138*/ 	.word	0x00023e80


	//----- nvinfo : EIATTR_CRS_STACK_SIZE
	.align		4
.L_750:
        /*013c*/ 	.byte	0x04, 0x1e
        /*013e*/ 	.short	(.L_752 - .L_751)
.L_751:
        /*0140*/ 	.word	0x00000000


	//----- nvinfo : EIATTR_CBANK_PARAM_SIZE
	.align		4
.L_752:
        /*0144*/ 	.byte	0x03, 0x19
        /*0146*/ 	.short	0x01d0


	//----- nvinfo : EIATTR_PARAM_CBANK
	.align		4
        /*0148*/ 	.byte	0x04, 0x0a
        /*014a*/ 	.short	(.L_754 - .L_753)
	.align		4
.L_753:
        /*014c*/ 	.word	index@(.nv.constant0._ZN5flash24flash_fwd_splitkv_kernelI23Flash_fwd_kernel_traitsILi256ELi64ELi64ELi4ELb0ELb0EN7cutlass6half_tE19Flash_kernel_traitsILi256ELi64ELi64ELi4ES3_EELb1ELb0ELb0ELb0ELb1ELb1ELb0ELb1EEEvNS_16Flash_fwd_paramsE)
        /*0150*/ 	.short	0x0210
        /*0152*/ 	.short	0x01d0


	//----- nvinfo : EIATTR_SW_WAR
	.align		4
.L_754:
        /*0154*/ 	.byte	0x04, 0x36
        /*0156*/ 	.short	(.L_756 - .L_755)
.L_755:
        /*0158*/ 	.word	0x00000008
.L_756:


//--------------------- .nv.info._ZN5flash24flash_fwd_splitkv_kernelI23Flash_fwd_kernel_traitsILi256ELi64ELi64ELi4ELb0ELb0EN7cutlass6half_tE19Flash_kernel_traitsILi256ELi64ELi64ELi4ES3_EELb1ELb0ELb1ELb0ELb0ELb0ELb0ELb1EEEvNS_16Flash_fwd_paramsE --------------------------
	.section	.nv.info._ZN5flash24flash_fwd_splitkv_kernelI23Flash_fwd_kernel_traitsILi256ELi64ELi64ELi4ELb0ELb0EN7cutlass6half_tE19Flash_kernel_traitsILi256ELi64ELi64ELi4ES3_EELb1ELb0ELb1ELb0ELb0ELb0ELb0ELb1EEEvNS_16Flash_fwd_paramsE,"",@"SHT_CUDA_INFO"
	.sectionflags	@""
	.align	4


	//----- nvinfo : EIATTR_CUDA_API_VERSION
	.align		4
        /*0000*/ 	.byte	0x04, 0x37
        /*0002*/ 	.short	(.L_758 - .L_757)
.L_757:
        /*0004*/ 	.word	0x00000082


	//----- nvinfo : EIATTR_KPARAM_INFO
	.align		4
.L_758:
        /*0008*/ 	.byte	0x04, 0x17
        /*000a*/ 	.short	(.L_760 - .L_759)
.L_759:
        /*000c*/ 	.word	0x00000000
        /*0010*/ 	.short	0x0000
        /*0012*/ 	.short	0x0000
        /*0014*/ 	.byte	0x00, 0xf0, 0x41, 0x07


	//----- nvinfo : EIATTR_SPARSE_MMA_MASK
	.align		4
.L_760:
        /*0018*/ 	.byte	0x03, 0x50
        /*001a*/ 	.short	0x0000


	//----- nvinfo : EIATTR_MAXREG_COUNT
	.align		4
        /*001c*/ 	.byte	0x03, 0x1b
        /*001e*/ 	.short	0x00ff


	//----- nvinfo : EIATTR_NUM_BARRIERS
	.align		4
        /*0020*/ 	.byte	0x02, 0x4c
        /*0022*/ 	.byte	0x01
	.zero		1


	//----- nvinfo : EIATTR_MERCURY_ISA_VERSION
	.align		4
        /*0024*/ 	.byte	0x03, 0x5f
        /*0026*/ 	.short	0x0101


	//----- nvinfo : EIATTR_COOP_GROUP_MASK_REGIDS
	.align		4
        /*0028*/ 	.byte	0x04, 0x29
        /*002a*/ 	.short	(.L_762 - .L_761)


	//   ....[0]....
.L_761:
        /*002c*/ 	.word	0xffffffff


	//   ....[1]....
        /*0030*/ 	.word	0xffffffff


	//   ....[2]....
        /*0034*/ 	.word	0xffffffff


	//   ....[3]....
        /*0038*/ 	.word	0xffffffff


	//   ....[4]....
        /*003c*/ 	.word	0xffffffff


	//   ....[5]....
        /*0040*/ 	.word	0xffffffff


	//   ....[6]....
        /*0044*/ 	.word	0xffffffff


	//   ....[7]....
        /*0048*/ 	.word	0xffffffff


	//   ....[8]....
        /*004c*/ 	.word	0xffffffff


	//   ....[9]....
        /*0050*/ 	.word	0xffffffff


	//   ....[10]....
        /*0054*/ 	.word	0xffffffff


	//   ....[11]....
        /*0058*/ 	.word	0xffffffff


	//   ....[12]....
        /*005c*/ 	.word	0xffffffff


	//   ....[13]....
        /*0060*/ 	.word	0xffffffff


	//   ....[14]....
        /*0064*/ 	.word	0xffffffff


	//   ....[15]....
        /*0068*/ 	.word	0xffffffff


	//   ....[16]....
        /*006c*/ 	.word	0x05000003


	//   ....[17]....
        /*0070*/ 	.word	0x05000003


	//   ....[18]....
        /*0074*/ 	.word	0x05000003


	//   ....[19]....
        /*0078*/ 	.word	0x05000003


	//----- nvinfo : EIATTR_COOP_GROUP_INSTR_OFFSETS
	.align		4
.L_762:
        /*007c*/ 	.byte	0x04, 0x28
        /*007e*/ 	.short	(.L_764 - .L_763)


	//   ....[0]....
.L_763:
        /*0080*/ 	.word	0x0001d360


	//   ....[1]....
        /*0084*/ 	.word	0x0001d380


	//   ....[2]....
        /*0088*/ 	.word	0x0001d420


	//   ....[3]....
        /*008c*/ 	.word	0x0001d430


	//   ....[4]....
        /*0090*/ 	.word	0x00021bc0


	//   ....[5]....
        /*0094*/ 	.word	0x00021bd0


	//   ....[6]....
        /*0098*/ 	.word	0x00021c00


	//   ....[7]....
        /*009c*/ 	.word	0x00021c10


	//   ....[8]....
        /*00a0*/ 	.word	0x00026840


	//   ....[9]....
        /*00a4*/ 	.word	0x00026860


	//   ....[10]....
        /*00a8*/ 	.word	0x00026880


	//   ....[11]....
        /*00ac*/ 	.word	0x000268a0


	//   ....[12]....
        /*00b0*/ 	.word	0x00028600


	//   ....[13]....
        /*00b4*/ 	.word	0x00028610


	//   ....[14]....
        /*00b8*/ 	.word	0x00028640


	//   ....[15]....
        /*00bc*/ 	.word	0x00028650


	//   ....[16]....
        /*00c0*/ 	.word	0x0002aa10


	//   ....[17]....
        /*00c4*/ 	.word	0x0002aa90


	//   ....[18]....
        /*00c8*/ 	.word	0x0002ab10


	//   ....[19]....
        /*00cc*/ 	.word	0x0002ab80


	//----- nvinfo : EIATTR_EXIT_INSTR_OFFSETS
	.align		4
.L_764:
        /*00d0*/ 	.byte	0x04, 0x1c
        /*00d2*/ 	.short	(.L_766 - .L_765)


	//   ....[0]....
.L_765:
        /*00d4*/ 	.word	0x00000090


	//----- nvinfo : EIATTR_CRS_STACK_SIZE
	.align		4
.L_766:
        /*00d8*/ 	.byte	0x04, 0x1e
        /*00da*/ 	.short	(.L_768 - .L_767)
.L_767:
        /*00dc*/ 	.word	0x00000000


	//----- nvinfo : EIATTR_CBANK_PARAM_SIZE
	.align		4
.L_768:
        /*00e0*/ 	.byte	0x03, 0x19
        /*00e2*/ 	.short	0x01d0


	//----- nvinfo : EIATTR_PARAM_CBANK
	.align		4
        /*00e4*/ 	.byte	0x04, 0x0a
        /*00e6*/ 	.short	(.L_770 - .L_769)
	.align		4
.L_769:
        /*00e8*/ 	.word	index@(.nv.constant0._ZN5flash24flash_fwd_splitkv_kernelI23Flash_fwd_kernel_traitsILi256ELi64ELi64ELi4ELb0ELb0EN7cutlass6half_tE19Flash_kernel_traitsILi256ELi64ELi64ELi4ES3_EELb1ELb0ELb1ELb0ELb0ELb0ELb0ELb1EEEvNS_16Flash_fwd_paramsE)
        /*00ec*/ 	.short	0x0210
        /*00ee*/ 	.short	0x01d0


	//----- nvinfo : EIATTR_SW_WAR
	.align		4
.L_770:
        /*00f0*/ 	.byte	0x04, 0x36
        /*00f2*/ 	.short	(.L_772 - .L_771)
.L_771:
        /*00f4*/ 	.word	0x00000008
.L_772:


//--------------------- .nv.info._ZN5flash24flash_fwd_splitkv_kernelI23Flash_fwd_kernel_traitsILi256ELi64ELi64ELi4ELb0ELb0EN7cutlass6half_tE19Flash_kernel_traitsILi256ELi64ELi64ELi4ES3_EELb1ELb0ELb1ELb0ELb0ELb1ELb0ELb1EEEvNS_16Flash_fwd_paramsE --------------------------
	.section	.nv.info._ZN5flash24flash_fwd_splitkv_kernelI23Flash_fwd_kernel_traitsILi256ELi64ELi64ELi4ELb0ELb0EN7cutlass6half_tE19Flash_kernel_traitsILi256ELi64ELi64ELi4ES3_EELb1ELb0ELb1ELb0ELb0ELb1ELb0ELb1EEEvNS_16Flash_fwd_paramsE,"",@"SHT_CUDA_INFO"
	.sectionflags	@""
	.align	4


	//----- nvinfo : EIATTR_CUDA_API_VERSION
	.align		4
        /*0000*/ 	.byte	0x04, 0x37
        /*0002*/ 	.short	(.L_774 - .L_773)
.L_773:
        /*0004*/ 	.word	0x00000082


	//----- nvinfo : EIATTR_KPARAM_INFO
	.align		4
.L_774:
        /*0008*/ 	.byte	0x04, 0x17
        /*000a*/ 	.short	(.L_776 - .L_775)
.L_775:
        /*000c*/ 	.word	0x00000000
        /*0010*/ 	.short	0x0000
        /*0012*/ 	.short	0x0000
        /*0014*/ 	.byte	0x00, 0xf0, 0x41, 0x07


	//----- nvinfo : EIATTR_SPARSE_MMA_MASK
	.align		4
.L_776:
        /*0018*/ 	.byte	0x03, 0x50
        /*001a*/ 	.short	0x0000


	//----- nvinfo : EIATTR_MAXREG_COUNT
	.align		4
        /*001c*/ 	.byte	0x03, 0x1b
        /*001e*/ 	.short	0x00ff


	//----- nvinfo : EIATTR_NUM_BARRIERS
	.align		4
        /*0020*/ 	.byte	0x02, 0x4c
        /*0022*/ 	.byte	0x01
	.zero		1


	//----- nvinfo : EIATTR_ANNOTATIONS
	.align		4
        /*0024*/ 	.byte	0x04, 0x55
        /*0026*/ 	.short	(.L_778 - .L_777)


	//   ....[0]....
.L_777:
        /*0028*/ 	.word	0x00000001
        /*002c*/ 	.byte	0xd0, 0xe5, 0x01, 0x00, 0x01, 0x00, 0x00, 0x00, 0x00, 0x3b, 0x02, 0x00, 0x01, 0x00, 0x00, 0x00
        /*003c*/ 	.byte	0x80, 0x8f, 0x02, 0x00, 0x01, 0x00, 0x00, 0x00, 0xf0, 0x92, 0x02, 0x00, 0x01, 0x00, 0x00, 0x00
        /*004c*/ 	.byte	0x20, 0x93, 0x02, 0x00


	//----- nvinfo : EIATTR_MERCURY_ISA_VERSION
	.align		4
.L_778:
        /*0050*/ 	.byte	0x03, 0x5f
        /*0052*/ 	.short	0x0101


	//----- nvinfo : EIATTR_COOP_GROUP_MASK_REGIDS
	.align		4
        /*0054*/ 	.byte	0x04, 0x29
        /*0056*/ 	.short	(.L_780 - .L_779)


	//   ....[0]....
.L_779:
        /*0058*/ 	.word	0xffffffff


	//   ....[1]....
        /*005c*/ 	.word	0xffffffff


	//   ....[2]....
        /*0060*/ 	.word	0xffffffff


	//   ....[3]....
        /*0064*/ 	.word	0xffffffff


	//   ....[4]....
        /*0068*/ 	.word	0xffffffff


	//   ....[5]....
        /*006c*/ 	.word	0xffffffff


	//   ....[6]....
        /*0070*/ 	.word	0xffffffff


	//   ....[7]....
        /*0074*/ 	.word	0xffffffff


	//   ....[8]....
        /*0078*/ 	.word	0xffffffff


	//   ....[9]....
        /*007c*/ 	.word	0xffffffff


	//   ....[10]....
        /*0080*/ 	.word	0xffffffff


	//   ....[11]....
        /*0084*/ 	.word	0xffffffff


	//   ....[12]....
        /*0088*/ 	.word	0xffffffff


	//   ....[13]....
        /*008c*/ 	.word	0xffffffff


	//   ....[14]....
        /*0090*/ 	.word	0xffffffff


	//   ....[15]....
        /*0094*/ 	.word	0xffffffff


	//   ....[16]....
        /*0098*/ 	.word	0x05000003


	//   ....[17]....
        /*009c*/ 	.word	0x05000003


	//   ....[18]....
        /*00a0*/ 	.word	0x05000003


	//   ....[19]....
        /*00a4*/ 	.word	0x05000003


	//----- nvinfo : EIATTR_COOP_GROUP_INSTR_OFFSETS
	.align		4
.L_780:
        /*00a8*/ 	.byte	0x04, 0x28
        /*00aa*/ 	.short	(.L_782 - .L_781)


	//   ....[0]....
.L_781:
        /*00ac*/ 	.word	0x0001d780


	//   ....[1]....
        /*00b0*/ 	.word	0x0001d7a0


	//   ....[2]....
        /*00b4*/ 	.word	0x0001d840


	//   ....[3]....
        /*00b8*/ 	.word	0x0001d850


	//   ....[4]....
        /*00bc*/ 	.word	0x00022410


	//   ....[5]....
        /*00c0*/ 	.word	0x00022420


	//   ....[6]....
        /*00c4*/ 	.word	0x00022450


	//   ....[7]....
        /*00c8*/ 	.word	0x00022460


	//   ....[8]....
        /*00cc*/ 	.word	0x00027560


	//   ....[9]....
        /*00d0*/ 	.word	0x00027570


	//   ....[10]....
        /*00d4*/ 	.word	0x000275a0


	//   ....[11]....
        /*00d8*/ 	.word	0x000275b0


	//   ....[12]....
        /*00dc*/ 	.word	0x000293a0


	//   ....[13]....
        /*00e0*/ 	.word	0x000293b0


	//   ....[14]....
        /*00e4*/ 	.word	0x000293e0


	//   ....[15]....
        /*00e8*/ 	.word	0x000293f0


	//   ....[16]....
        /*00ec*/ 	.word	0x0002b7b0


	//   ....[17]....
        /*00f0*/ 	.word	0x0002b830


	//   ....[18]....
        /*00f4*/ 	.word	0x0002b8b0


	//   ....[19]....
        /*00f8*/ 	.word	0x0002b920


	//----- nvinfo : EIATTR_EXIT_INSTR_OFFSETS
	.align		4
.L_782:
        /*00fc*/ 	.byte	0x04, 0x1c
        /*00fe*/ 	.short	(.L_784 - .L_783)


	//   ....[0]....
.L_783:
        /*0100*/ 	.word	0x000000a0


	//----- nvinfo : EIATTR_CRS_STACK_SIZE
	.align		4
.L_784:
        /*0104*/ 	.byte	0x04, 0x1e
        /*0106*/ 	.short	(.L_786 - .L_785)
.L_785:
        /*0108*/ 	.word	0x00000000


	//----- nvinfo : EIATTR_CBANK_PARAM_SIZE
	.align		4
.L_786:
        /*010c*/ 	.byte	0x03, 0x19
        /*010e*/ 	.short	0x01d0


	//----- nvinfo : EIATTR_PARAM_CBANK
	.align		4
        /*0110*/ 	.byte	0x04, 0x0a
        /*0112*/ 	.short	(.L_788 - .L_787)
	.align		4
.L_787:
        /*0114*/ 	.word	index@(.nv.constant0._ZN5flash24flash_fwd_splitkv_kernelI23Flash_fwd_kernel_traitsILi256ELi64ELi64ELi4ELb0ELb0EN7cutlass6half_tE19Flash_kernel_traitsILi256ELi64ELi64ELi4ES3_EELb1ELb0ELb1ELb0ELb0ELb1ELb0ELb1EEEvNS_16Flash_fwd_paramsE)
        /*0118*/ 	.short	0x0210
        /*011a*/ 	.short	0x01d0


	//----- nvinfo : EIATTR_SW_WAR
	.align		4
.L_788:
        /*011c*/ 	.byte	0x04, 0x36
        /*011e*/ 	.short	(.L_790 - .L_789)
.L_789:
        /*0120*/ 	.word	0x00000008
.L_790:


//--------------------- .nv.info._ZN5flash24flash_fwd_splitkv_kernelI23Flash_fwd_kernel_traitsILi256ELi64ELi64ELi4ELb0ELb0EN7cutlass6half_tE19Flash_kernel_traitsILi256ELi64ELi64ELi4ES3_EELb1ELb0ELb0ELb0ELb1ELb0ELb1ELb0EEEvNS_16Flash_fwd_paramsE --------------------------
	.section	.nv.info._ZN5flash24flash_fwd_splitkv_kernelI23Flash_fwd_kernel_traitsILi256ELi64ELi64ELi4ELb0ELb0EN7cutlass6half_tE19Flash_kernel_traitsILi256ELi64ELi64ELi4ES3_EELb1ELb0ELb0ELb0ELb1ELb0ELb1ELb0EEEvNS_16Flash_fwd_paramsE,"",@"SHT_CUDA_INFO"
	.sectionflags	@""
	.align	4


	//----- nvinfo : EIATTR_CUDA_API_VERSION
	.align		4
        /*0000*/ 	.byte	0x04, 0x37
        /*0002*/ 	.short	(.L_792 - .L_791)
.L_791:
        /*0004*/ 	.word	0x00000082


	//----- nvinfo : EIATTR_KPARAM_INFO
	.align		4
.L_792:
        /*0008*/ 	.byte	0x04, 0x17
        /*000a*/ 	.short	(.L_794 - .L_793)
.L_793:
        /*000c*/ 	.word	0x00000000
        /*0010*/ 	.short	0x0000
        /*0012*/ 	.short	0x0000
        /*0014*/ 	.byte	0x00, 0xf0, 0x41, 0x07


	//----- nvinfo : EIATTR_SPARSE_MMA_MASK
	.align		4
.L_794:
        /*0018*/ 	.byte	0x03, 0x50
        /*001a*/ 	.short	0x0000


	//----- nvinfo : EIATTR_MAXREG_COUNT
	.align		4
        /*001c*/ 	.byte	0x03, 0x1b
        /*001e*/ 	.short	0x00ff


	//----- nvinfo : EIATTR_NUM_BARRIERS
	.align		4
        /*0020*/ 	.byte	0x02, 0x4c
        /*0022*/ 	.byte	0x01
	.zero		1


	//----- nvinfo : EIATTR_MERCURY_ISA_VERSION
	.align		4
        /*0024*/ 	.byte	0x03, 0x5f
        /*0026*/ 	.short	0x0101


	//----- nvinfo : EIATTR_INT_WARP_WIDE_INSTR_OFFSETS
	.align		4
        /*0028*/ 	.byte	0x04, 0x31
        /*002a*/ 	.short	(.L_796 - .L_795)


	//   ....[0]....
.L_795:
        /*002c*/ 	.word	0x00002640


	//   ....[1]....
        /*0030*/ 	.word	0x00002960


	//----- nvinfo : EIATTR_COOP_GROUP_MASK_REGIDS
	.align		4
.L_796:
        /*0034*/ 	.byte	0x04, 0x29
        /*0036*/ 	.short	(.L_798 - .L_797)


	//   ....[0]....
.L_797:
        /*0038*/ 	.word	0xffffffff


	//   ....[1]....
        /*003c*/ 	.word	0xffffffff


	//   ....[2]....
        /*0040*/ 	.word	0xffffffff


	//   ....[3]....
        /*0044*/ 	.word	0xffffffff


	//   ....[4]....
        /*0048*/ 	.word	0xffffffff


	//   ....[5]....
        /*004c*/ 	.word	0xffffffff


	//   ....[6]....
        /*0050*/ 	.word	0xffffffff


	//   ....[7]....
        /*0054*/ 	.word	0xffffffff


	//   ....[8]....
        /*0058*/ 	.word	0xffffffff


	//   ....[9]....
        /*005c*/ 	.word	0xffffffff


	//   ....[10]....
        /*0060*/ 	.word	0xffffffff


	//   ....[11]....
        /*0064*/ 	.word	0xffffffff


	//   ....[12]....
        /*0068*/ 	.word	0xffffffff


	//   ....[13]....
        /*006c*/ 	.word	0xffffffff


	//   ....[14]....
        /*0070*/ 	.word	0xffffffff


	//   ....[15]....
        /*0074*/ 	.word	0xffffffff


	//----- nvinfo : EIATTR_COOP_GROUP_INSTR_OFFSETS
	.align		4
.L_798:
        /*0078*/ 	.byte	0x04, 0x28
        /*007a*/ 	.short	(.L_800 - .L_799)


	//   ....[0]....
.L_799:
        /*007c*/ 	.word	0x00004e90


	//   ....[1]....
        /*0080*/ 	.word	0x00004f70


	//   ....[2]....
        /*0084*/ 	.word	0x00004f80


	//   ....[3]....
        /*0088*/ 	.word	0x00004fb0


	//   ....[4]....
        /*008c*/ 	.word	0x00008520


	//   ....[5]....
        /*0090*/ 	.word	0x00008530


	//   ....[6]....
        /*0094*/ 	.word	0x00008560


	//   ....[7]....
        /*0098*/ 	.word	0x00008570


	//   ....[8]....
        /*009c*/ 	.word	0x0000be30


	//   ....[9]....
        /*00a0*/ 	.word	0x0000be50


	//   ....[10]....
        /*00a4*/ 	.word	0x0000be80


	//   ....[11]....
        /*00a8*/ 	.word	0x0000be90


	//   ....[12]....
        /*00ac*/ 	.word	0x0000da70


	//   ....[13]....
        /*00b0*/ 	.word	0x0000dab0


	//   ....[14]....
        /*00b4*/ 	.word	0x0000db60


	//   ....[15]....
        /*00b8*/ 	.word	0x0000db70


	//----- nvinfo : EIATTR_EXIT_INSTR_OFFSETS
	.align		4
.L_800:
        /*00bc*/ 	.byte	0x04, 0x1c
        /*00be*/ 	.short	(.L_802 - .L_801)


	//   ....[0]....
.L_801:
        /*00c0*/ 	.word	0x00000620


	//   ....[1]....
        /*00c4*/ 	.word	0x00001000


	//   ....[2]....
        /*00c8*/ 	.word	0x00001030


	//   ....[3]....
        /*00cc*/ 	.word	0x0000f330


	//   ....[4]....
        /*00d0*/ 	.word	0x0000f380


	//----- nvinfo : EIATTR_CRS_STACK_SIZE
	.align		4
.L_802:
        /*00d4*/ 	.byte	0x04, 0x1e
        /*00d6*/ 	.short	(.L_804 - .L_803)
.L_803:
        /*00d8*/ 	.word	0x00000000


	//----- nvinfo : EIATTR_CBANK_PARAM_SIZE
	.align		4
.L_804:
        /*00dc*/ 	.byte	0x03, 0x19
        /*00de*/ 	.short	0x01d0


	//----- nvinfo : EIATTR_PARAM_CBANK
	.align		4
        /*00e0*/ 	.byte	0x04, 0x0a
        /*00e2*/ 	.short	(.L_806 - .L_805)
	.align		4
.L_805:
        /*00e4*/ 	.word	index@(.nv.constant0._ZN5flash24flash_fwd_splitkv_kernelI23Flash_fwd_kernel_traitsILi256ELi64ELi64ELi4ELb0ELb0EN7cutlass6half_tE19Flash_kernel_traitsILi256ELi64ELi64ELi4ES3_EELb1ELb0ELb0ELb0ELb1ELb0ELb1ELb0EEEvNS_16Flash_fwd_paramsE)
        /*00e8*/ 	.short	0x0210
        /*00ea*/ 	.short	0x01d0


	//----- nvinfo : EIATTR_SW_WAR
	.align		4
.L_806:
        /*00ec*/ 	.byte	0x04, 0x36
        /*00ee*/ 	.short	(.L_808 - .L_807)
.L_807:
        /*00f0*/ 	.word	0x00000008
.L_808:


//--------------------- .nv.info._ZN5flash24flash_fwd_splitkv_kernelI23Flash_fwd_kernel_traitsILi256ELi64ELi64ELi4ELb0ELb0EN7cutlass6half_tE19Flash_kernel_traitsILi256ELi64ELi64ELi4ES3_EELb1ELb0ELb0ELb0ELb1ELb1ELb1ELb0EEEvNS_16Flash_fwd_paramsE --------------------------
	.section	.nv.info._ZN5flash24flash_fwd_splitkv_kernelI23Flash_fwd_kernel_traitsILi256ELi64ELi64ELi4ELb0ELb0EN7cutlass6half_tE19Flash_kernel_traitsILi256ELi64ELi64ELi4ES3_EELb1ELb0ELb0ELb0ELb1ELb1ELb1ELb0EEEvNS_16Flash_fwd_paramsE,"",@"SHT_CUDA_INFO"
	.sectionflags	@""
	.align	4


	//----- nvinfo : EIATTR_CUDA_API_VERSION
	.align		4
        /*0000*/ 	.byte	0x04, 0x37
        /*0002*/ 	.short	(.L_810 - .L_809)
.L_809:
        /*0004*/ 	.word	0x00000082


	//----- nvinfo : EIATTR_KPARAM_INFO
	.align		4
.L_810:
        /*0008*/ 	.byte	0x04, 0x17
        /*000a*/ 	.short	(.L_812 - .L_811)
.L_811:
        /*000c*/ 	.word	0x00000000
        /*0010*/ 	.short	0x0000
        /*0012*/ 	.short	0x0000
        /*0014*/ 	.byte	0x00, 0xf0, 0x41, 0x07


	//----- nvinfo : EIATTR_SPARSE_MMA_MASK
	.align		4
.L_812:
        /*0018*/ 	.byte	0x03, 0x50
        /*001a*/ 	.short	0x0000


	//----- nvinfo : EIATTR_MAXREG_COUNT
	.align		4
        /*001c*/ 	.byte	0x03, 0x1b
        /*001e*/ 	.short	0x00ff


	//----- nvinfo : EIATTR_NUM_BARRIERS
	.align		4
        /*0020*/ 	.byte	0x02, 0x4c
        /*0022*/ 	.byte	0x01
	.zero		1


	//----- nvinfo : EIATTR_MERCURY_ISA_VERSION
	.align		4
        /*0024*/ 	.byte	0x03, 0x5f
        /*0026*/ 	.short	0x0101


	//----- nvinfo : EIATTR_INT_WARP_WIDE_INSTR_OFFSETS
	.align		4
        /*0028*/ 	.byte	0x04, 0x31
        /*002a*/ 	.short	(.L_814 - .L_813)


	//   ....[0]....
.L_813:
        /*002c*/ 	.word	0x000025e0


	//   ....[1]....
        /*0030*/ 	.word	0x00002930


	//----- nvinfo : EIATTR_COOP_GROUP_MASK_REGIDS
	.align		4
.L_814:
        /*0034*/ 	.byte	0x04, 0x29
        /*0036*/ 	.short	(.L_816 - .L_815)


	//   ....[0]....
.L_815:
        /*0038*/ 	.word	0xffffffff


	//   ....[1]....
        /*003c*/ 	.word	0xffffffff


	//   ....[2]....
        /*0040*/ 	.word	0xffffffff


	//   ....[3]....
        /*0044*/ 	.word	0xffffffff


	//   ....[4]....
        /*0048*/ 	.word	0xffffffff


	//   ....[5]....
        /*004c*/ 	.word	0xffffffff


	//   ....[6]....
        /*0050*/ 	.word	0xffffffff


	//   ....[7]....
        /*0054*/ 	.word	0xffffffff


	//   ....[8]....
        /*0058*/ 	.word	0xffffffff


	//   ....[9]....
        /*005c*/ 	.word	0xffffffff


	//   ....[10]....
        /*0060*/ 	.word	0xffffffff


	//   ....[11]....
        /*0064*/ 	.word	0xffffffff


	//   ....[12]....
        /*0068*/ 	.word	0xffffffff


	//   ....[13]....
        /*006c*/ 	.word	0xffffffff


	//   ....[14]....
        /*0070*/ 	.word	0xffffffff


	//   ....[15]....
        /*0074*/ 	.word	0xffffffff


	//----- nvinfo : EIATTR_COOP_GROUP_INSTR_OFFSETS
	.align		4
.L_816:
        /*0078*/ 	.byte	0x04, 0x28
        /*007a*/ 	.short	(.L_818 - .L_817)


	//   ....[0]....
.L_817:
        /*007c*/ 	.word	0x00005310


	//   ....[1]....
        /*0080*/ 	.word	0x000053f0


	//   ....[2]....
        /*0084*/ 	.word	0x00005400


	//   ....[3]....
        /*0088*/ 	.word	0x00005430


	//   ....[4]....
        /*008c*/ 	.word	0x00008d80


	//   ....[5]....
        /*0090*/ 	.word	0x00008d90


	//   ....[6]....
        /*0094*/ 	.word	0x00008dc0


	//   ....[7]....
        /*0098*/ 	.word	0x00008dd0


	//   ....[8]....
        /*009c*/ 	.word	0x0000ca70


	//   ....[9]....
        /*00a0*/ 	.word	0x0000ca80


	//   ....[10]....
        /*00a4*/ 	.word	0x0000cab0


	//   ....[11]....
        /*00a8*/ 	.word	0x0000cac0


	//   ....[12]....
        /*00ac*/ 	.word	0x0000e720


	//   ....[13]....
        /*00b0*/ 	.word	0x0000e760


	//   ....[14]....
        /*00b4*/ 	.word	0x0000e830


	//   ....[15]....
        /*00b8*/ 	.word	0x0000e840


	//----- nvinfo : EIATTR_EXIT_INSTR_OFFSETS
	.align		4
.L_818:
        /*00bc*/ 	.byte	0x04, 0x1c
        /*00be*/ 	.short	(.L_820 - .L_819)


	//   ....[0]....
.L_819:
        /*00c0*/ 	.word	0x00000620


	//   ....[1]....
        /*00c4*/ 	.word	0x00001000


	//   ....[2]....
        /*00c8*/ 	.word	0x00001030


	//   ....[3]....
        /*00cc*/ 	.word	0x0000ffe0


	//   ....[4]....
        /*00d0*/ 	.word	0x00010030


	//----- nvinfo : EIATTR_CRS_STACK_SIZE
	.align		4
.L_820:
        /*00d4*/ 	.byte	0x04, 0x1e
        /*00d6*/ 	.short	(.L_822 - .L_821)
.L_821:
        /*00d8*/ 	.word	0x00000000


	//----- nvinfo : EIATTR_CBANK_PARAM_SIZE
	.align		4
.L_822:
        /*00dc*/ 	.byte	0x03, 0x19
        /*00de*/ 	.short	0x01d0


	//----- nvinfo : EIATTR_PARAM_CBANK
	.align		4
        /*00e0*/ 	.byte	0x04, 0x0a
        /*00e2*/ 	.short	(.L_824 - .L_823)
	.align		4
.L_823:
        /*00e4*/ 	.word	index@(.nv.constant0._ZN5flash24flash_fwd_splitkv_kernelI23Flash_fwd_kernel_traitsILi256ELi64ELi64ELi4ELb0ELb0EN7cutlass6half_tE19Flash_kernel_traitsILi256ELi64ELi64ELi4ES3_EELb1ELb0ELb0ELb0ELb1ELb1ELb1ELb0EEEvNS_16Flash_fwd_paramsE)
        /*00e8*/ 	.short	0x0210
        /*00ea*/ 	.short	0x01d0


	//----- nvinfo : EIATTR_SW_WAR
	.align		4
.L_824:
        /*00ec*/ 	.byte	0x04, 0x36
        /*00ee*/ 	.short	(.L_826 - .L_825)
.L_825:
        /*00f0*/ 	.word	0x00000008
.L_826:


//--------------------- .nv.info._ZN5flash24flash_fwd_splitkv_kernelI23Flash_fwd_kernel_traitsILi256ELi64ELi64ELi4ELb0ELb0EN7cutlass6half_tE19Flash_kernel_traitsILi256ELi64ELi64ELi4ES3_EELb1ELb0ELb1ELb0ELb0ELb0ELb1ELb0EEEvNS_16Flash_fwd_paramsE --------------------------
	.section	.nv.info._ZN5flash24flash_fwd_splitkv_kernelI23Flash_fwd_kernel_traitsILi256ELi64ELi64ELi4ELb0ELb0EN7cutlass6half_tE19Flash_kernel_traitsILi256ELi64ELi64ELi4ES3_EELb1ELb0ELb1ELb0ELb0ELb0ELb1ELb0EEEvNS_16Flash_fwd_paramsE,"",@"SHT_CUDA_INFO"
	.sectionflags	@""
	.align	4


	//----- nvinfo : EIATTR_CUDA_API_VERSION
	.align		4
        /*0000*/ 	.byte	0x04, 0x37
        /*0002*/ 	.short	(.L_828 - .L_827)
.L_827:
        /*0004*/ 	.word	0x00000082


	//----- nvinfo : EIATTR_KPARAM_INFO
	.align		4
.L_828:
        /*0008*/ 	.byte	0x04, 0x17
        /*000a*/ 	.short	(.L_830 - .L_829)
.L_829:
        /*000c*/ 	.word	0x00000000
        /*0010*/ 	.short	0x0000
        /*0012*/ 	.short	0x0000
        /*0014*/ 	.byte	0x00, 0xf0, 0x41, 0x07


	//----- nvinfo : EIATTR_SPARSE_MMA_MASK
	.align		4
.L_830:
        /*0018*/ 	.byte	0x03, 0x50
        /*001a*/ 	.short	0x0000


	//----- nvinfo : EIATTR_MAXREG_COUNT
	.align		4
        /*001c*/ 	.byte	0x03, 0x1b
        /*001e*/ 	.short	0x00ff


	//----- nvinfo : EIATTR_NUM_BARRIERS
	.align		4
        /*0020*/ 	.byte	0x02, 0x4c
        /*0022*/ 	.byte	0x01
	.zero		1


	//----- nvinfo : EIATTR_MERCURY_ISA_VERSION
	.align		4
        /*0024*/ 	.byte	0x03, 0x5f
        /*0026*/ 	.short	0x0101


	//----- nvinfo : EIATTR_INT_WARP_WIDE_INSTR_OFFSETS
	.align		4
        /*0028*/ 	.byte	0x04, 0x31
        /*002a*/ 	.short	(.L_832 - .L_831)


	//   ....[0]....
.L_831:
        /*002c*/ 	.word	0x00004be0


	//   ....[1]....
        /*0030*/ 	.word	0x00004bf0


	//   ....[2]....
        /*0034*/ 	.word	0x00004c10


	//   ....[3]....
        /*0038*/ 	.word	0x0000b5f0


	//----- nvinfo : EIATTR_COOP_GROUP_MASK_REGIDS
	.align		4
.L_832:
        /*003c*/ 	.byte	0x04, 0x29
        /*003e*/ 	.short	(.L_834 - .L_833)


	//   ....[0]....
.L_833:
        /*0040*/ 	.word	0xffffffff


	//   ....[1]....
        /*0044*/ 	.word	0xffffffff


	//   ....[2]....
        /*0048*/ 	.word	0xffffffff


	//   ....[3]....
        /*004c*/ 	.word	0xffffffff


	//   ....[4]....
        /*0050*/ 	.word	0xffffffff


	//   ....[5]....
        /*0054*/ 	.word	0xffffffff


	//   ....[6]....
        /*0058*/ 	.word	0xffffffff


	//   ....[7]....
        /*005c*/ 	.word	0xffffffff


	//   ....[8]....
        /*0060*/ 	.word	0xffffffff


	//   ....[9]....
        /*0064*/ 	.word	0xffffffff


	//   ....[10]....
        /*0068*/ 	.word	0xffffffff


	//   ....[11]....
        /*006c*/ 	.word	0xffffffff


	//   ....[12]....
        /*0070*/ 	.word	0xffffffff


	//   ....[13]....
        /*0074*/ 	.word	0xffffffff


	//   ....[14]....
        /*0078*/ 	.word	0xffffffff


	//   ....[15]....
        /*007c*/ 	.word	0xffffffff


	//----- nvinfo : EIATTR_COOP_GROUP_INSTR_OFFSETS
	.align		4
.L_834:
        /*0080*/ 	.byte	0x04, 0x28
        /*0082*/ 	.short	(.L_836 - .L_835)


	//   ....[0]....
.L_835:
        /*0084*/ 	.word	0x00007800


	//   ....[1]....
        /*0088*/ 	.word	0x00007820


	//   ....[2]....
        /*008c*/ 	.word	0x000078c0


	//   ....[3]....
        /*0090*/ 	.word	0x000078d0


	//   ....[4]....
        /*0094*/ 	.word	0x0000c170


	//   ....[5]....
        /*0098*/ 	.word	0x0000c180


	//   ....[6]....
        /*009c*/ 	.word	0x0000c1b0


	//   ....[7]....
        /*00a0*/ 	.word	0x0000c1c0


	//   ....[8]....
        /*00a4*/ 	.word	0x00010d80


	//   ....[9]....
        /*00a8*/ 	.word	0x00010d90


	//   ....[10]....
        /*00ac*/ 	.word	0x00010dc0


	//   ....[11]....
        /*00b0*/ 	.word	0x00010dd0


	//   ....[12]....
        /*00b4*/ 	.word	0x000129c0


	//   ....[13]....
        /*00b8*/ 	.word	0x00012a00


	//   ....[14]....
        /*00bc*/ 	.word	0x00012aa0


	//   ....[15]....
        /*00c0*/ 	.word	0x00012ab0


	//----- nvinfo : EIATTR_EXIT_INSTR_OFFSETS
	.align		4
.L_836:
        /*00c4*/ 	.byte	0x04, 0x1c
        /*00c6*/ 	.short	(.L_838 - .L_837)


	//   ....[0]....
.L_837:
        /*00c8*/ 	.word	0x00000590


	//   ....[1]....
        /*00cc*/ 	.word	0x00001420


	//   ....[2]....
        /*00d0*/ 	.word	0x00001450


	//   ....[3]....
        /*00d4*/ 	.word	0x00014700


	//   ....[4]....
        /*00d8*/ 	.word	0x000147b0


	//   ....[5]....
        /*00dc*/ 	.word	0x000147d0


	//----- nvinfo : EIATTR_CRS_STACK_SIZE
	.align		4
.L_838:
        /*00e0*/ 	.byte	0x04, 0x1e
        /*00e2*/ 	.short	(.L_840 - .L_839)
.L_839:
        /*00e4*/ 	.word	0x00000000


	//----- nvinfo : EIATTR_CBANK_PARAM_SIZE
	.align		4
.L_840:
        /*00e8*/ 	.byte	0x03, 0x19
        /*00ea*/ 	.short	0x01d0


	//----- nvinfo : EIATTR_PARAM_CBANK
	.align		4
        /*00ec*/ 	.byte	0x04, 0x0a
        /*00ee*/ 	.short	(.L_842 - .L_841)
	.align		4
.L_841:
        /*00f0*/ 	.word	index@(.nv.constant0._ZN5flash24flash_fwd_splitkv_kernelI23Flash_fwd_kernel_traitsILi256ELi64ELi64ELi4ELb0ELb0EN7cutlass6half_tE19Flash_kernel_traitsILi256ELi64ELi64ELi4ES3_EELb1ELb0ELb1ELb0ELb0ELb0ELb1ELb0EEEvNS_16Flash_fwd_paramsE)
        /*00f4*/ 	.short	0x0210
        /*00f6*/ 	.short	0x01d0


	//----- nvinfo : EIATTR_SW_WAR
	.align		4
.L_842:
        /*00f8*/ 	.byte	0x04, 0x36
        /*00fa*/ 	.short	(.L_844 - .L_843)
.L_843:
        /*00fc*/ 	.word	0x00000008
.L_844:


//--------------------- .nv.info._ZN5flash24flash_fwd_splitkv_kernelI23Flash_fwd_kernel_traitsILi256ELi64ELi64ELi4ELb0ELb0EN7cutlass6half_tE19Flash_kernel_traitsILi256ELi64ELi64ELi4ES3_EELb1ELb0ELb1ELb0ELb0ELb1ELb1ELb0EEEvNS_16Flash_fwd_paramsE --------------------------
	.section	.nv.info._ZN5flash24flash_fwd_splitkv_kernelI23Flash_fwd_kernel_traitsILi256ELi64ELi64ELi4ELb0ELb0EN7cutlass6half_tE19Flash_kernel_traitsILi256ELi64ELi64ELi4ES3_EELb1ELb0ELb1ELb0ELb0ELb1ELb1ELb0EEEvNS_16Flash_fwd_paramsE,"",@"SHT_CUDA_INFO"
	.sectionflags	@""
	.align	4


	//----- nvinfo : EIATTR_CUDA_API_VERSION
	.align		4
        /*0000*/ 	.byte	0x04, 0x37
        /*0002*/ 	.short	(.L_846 - .L_845)
.L_845:
        /*0004*/ 	.word	0x00000082


	//----- nvinfo : EIATTR_KPARAM_INFO
	.align		4
.L_846:
        /*0008*/ 	.byte	0x04, 0x17
        /*000a*/ 	.short	(.L_848 - .L_847)
.L_847:
        /*000c*/ 	.word	0x00000000
        /*0010*/ 	.short	0x0000
        /*0012*/ 	.short	0x0000
        /*0014*/ 	.byte	0x00, 0xf0, 0x41, 0x07


	//----- nvinfo : EIATTR_SPARSE_MMA_MASK
	.align		4
.L_848:
        /*0018*/ 	.byte	0x03, 0x50
        /*001a*/ 	.short	0x0000


	//----- nvinfo : EIATTR_MAXREG_COUNT
	.align		4
        /*001c*/ 	.byte	0x03, 0x1b
        /*001e*/ 	.short	0x00ff


	//----- nvinfo : EIATTR_NUM_BARRIERS
	.align		4
        /*0020*/ 	.byte	0x02, 0x4c
        /*0022*/ 	.byte	0x01
	.zero		1


	//----- nvinfo : EIATTR_MERCURY_ISA_VERSION
	.align		4
        /*0024*/ 	.byte	0x03, 0x5f
        /*0026*/ 	.short	0x0101


	//----- nvinfo : EIATTR_INT_WARP_WIDE_INSTR_OFFSETS
	.align		4
        /*0028*/ 	.byte	0x04, 0x31
        /*002a*/ 	.short	(.L_850 - .L_849)


	//   ....[0]....
.L_849:
        /*002c*/ 	.word	0x00004bf0


	//   ....[1]....
        /*0030*/ 	.word	0x00004c00


	//   ....[2]....
        /*0034*/ 	.word	0x00004c20


	//   ....[3]....
        /*0038*/ 	.word	0x0000be20


	//----- nvinfo : EIATTR_COOP_GROUP_MASK_REGIDS
	.align		4
.L_850:
        /*003c*/ 	.byte	0x04, 0x29
        /*003e*/ 	.short	(.L_852 - .L_851)


	//   ....[0]....
.L_851:
        /*0040*/ 	.word	0xffffffff


	//   ....[1]....
        /*0044*/ 	.word	0xffffffff


	//   ....[2]....
        /*0048*/ 	.word	0xffffffff


	//   ....[3]....
        /*004c*/ 	.word	0xffffffff


	//   ....[4]....
        /*0050*/ 	.word	0xffffffff


	//   ....[5]....
        /*0054*/ 	.word	0xffffffff


	//   ....[6]....
        /*0058*/ 	.word	0xffffffff


	//   ....[7]....
        /*005c*/ 	.word	0xffffffff


	//   ....[8]....
        /*0060*/ 	.word	0xffffffff


	//   ....[9]....
        /*0064*/ 	.word	0xffffffff


	//   ....[10]....
        /*0068*/ 	.word	0xffffffff


	//   ....[11]....
        /*006c*/ 	.word	0xffffffff


	//   ....[12]....
        /*0070*/ 	.word	0xffffffff


	//   ....[13]....
        /*0074*/ 	.word	0xffffffff


	//   ....[14]....
        /*0078*/ 	.word	0xffffffff


	//   ....[15]....
        /*007c*/ 	.word	0xffffffff


	//----- nvinfo : EIATTR_COOP_GROUP_INSTR_OFFSETS
	.align		4
.L_852:
        /*0080*/ 	.byte	0x04, 0x28
        /*0082*/ 	.short	(.L_854 - .L_853)


	//   ....[0]....
.L_853:
        /*0084*/ 	.word	0x00007c30


	//   ....[1]....
        /*0088*/ 	.word	0x00007c50


	//   ....[2]....
        /*008c*/ 	.word	0x00007cf0


	//   ....[3]....
        /*0090*/ 	.word	0x00007d00


	//   ....[4]....
        /*0094*/ 	.word	0x0000c970


	//   ....[5]....
        /*0098*/ 	.word	0x0000c980


	//   ....[6]....
        /*009c*/ 	.word	0x0000c9b0


	//   ....[7]....
        /*00a0*/ 	.word	0x0000c9c0


	//   ....[8]....
        /*00a4*/ 	.word	0x00011960


	//   ....[9]....
        /*00a8*/ 	.word	0x00011970


	//   ....[10]....
        /*00ac*/ 	.word	0x000119a0


	//   ....[11]....
        /*00b0*/ 	.word	0x000119b0


	//   ....[12]....
        /*00b4*/ 	.word	0x00013600


	//   ....[13]....
        /*00b8*/ 	.word	0x00013640


	//   ....[14]....
        /*00bc*/ 	.word	0x000136e0


	//   ....[15]....
        /*00c0*/ 	.word	0x000136f0


	//----- nvinfo : EIATTR_EXIT_INSTR_OFFSETS
	.align		4
.L_854:
        /*00c4*/ 	.byte	0x04, 0x1c
        /*00c6*/ 	.short	(.L_856 - .L_855)


	//   ....[0]....
.L_855:
        /*00c8*/ 	.word	0x00000590


	//   ....[1]....
        /*00cc*/ 	.word	0x00001420


	//   ....[2]....
        /*00d0*/ 	.word	0x00001450


	//   ....[3]....
        /*00d4*/ 	.word	0x00015340


	//   ....[4]....
        /*00d8*/ 	.word	0x000153f0


	//   ....[5]....
        /*00dc*/ 	.word	0x00015410


	//----- nvinfo : EIATTR_CRS_STACK_SIZE
	.align		4
.L_856:
        /*00e0*/ 	.byte	0x04, 0x1e
        /*00e2*/ 	.short	(.L_858 - .L_857)
.L_857:
        /*00e4*/ 	.word	0x00000000


	//----- nvinfo : EIATTR_CBANK_PARAM_SIZE
	.align		4
.L_858:
        /*00e8*/ 	.byte	0x03, 0x19
        /*00ea*/ 	.short	0x01d0


	//----- nvinfo : EIATTR_PARAM_CBANK
	.align		4
        /*00ec*/ 	.byte	0x04, 0x0a
        /*00ee*/ 	.short	(.L_860 - .L_859)
	.align		4
.L_859:
        /*00f0*/ 	.word	index@(.nv.constant0._ZN5flash24flash_fwd_splitkv_kernelI23Flash_fwd_kernel_traitsILi256ELi64ELi64ELi4ELb0ELb0EN7cutlass6half_tE19Flash_kernel_traitsILi256ELi64ELi64ELi4ES3_EELb1ELb0ELb1ELb0ELb0ELb1ELb1ELb0EEEvNS_16Flash_fwd_paramsE)
        /*00f4*/ 	.short	0x0210
        /*00f6*/ 	.short	0x01d0


	//----- nvinfo : EIATTR_SW_WAR
	.align		4
.L_860:
        /*00f8*/ 	.byte	0x04, 0x36
        /*00fa*/ 	.short	(.L_862 - .L_861)
.L_861:
        /*00fc*/ 	.word	0x00000008
.L_862:


//--------------------- .nv.info._ZN5flash24flash_fwd_splitkv_kernelI23Flash_fwd_kernel_traitsILi256ELi64ELi64ELi4ELb0ELb0EN7cutlass6half_tE19Flash_kernel_traitsILi256ELi64ELi64ELi4ES3_EELb1ELb0ELb0ELb0ELb1ELb0ELb1ELb1EEEvNS_16Flash_fwd_paramsE --------------------------
	.section	.nv.info._ZN5flash24flash_fwd_splitkv_kernelI23Flash_fwd_kernel_traitsILi256ELi64ELi64ELi4ELb0ELb0EN7cutlass6half_tE19Flash_kernel_traitsILi256ELi64ELi64ELi4ES3_EELb1ELb0ELb0ELb0ELb1ELb0ELb1ELb1EEEvNS_16Flash_fwd_paramsE,"",@"SHT_CUDA_INFO"
	.sectionflags	@""
	.align	4


	//----- nvinfo : EIATTR_CUDA_API_VERSION
	.align		4
        /*0000*/ 	.byte	0x04, 0x37
        /*0002*/ 	.short	(.L_864 - .L_863)
.L_863:
        /*0004*/ 	.word	0x00000082


	//----- nvinfo : EIATTR_KPARAM_INFO
	.align		4
.L_864:
        /*0008*/ 	.byte	0x04, 0x17
        /*000a*/ 	.short	(.L_866 - .L_865)
.L_865:
        /*000c*/ 	.word	0x00000000
        /*0010*/ 	.short	0x0000
        /*0012*/ 	.short	0x0000
        /*0014*/ 	.byte	0x00, 0xf0, 0x41, 0x07


	//----- nvinfo : EIATTR_SPARSE_MMA_MASK
	.align		4
.L_866:
        /*0018*/ 	.byte	0x03, 0x50
        /*001a*/ 	.short	0x0000


	//----- nvinfo : EIATTR_MAXREG_COUNT
	.align		4
        /*001c*/ 	.byte	0x03, 0x1b
        /*001e*/ 	.short	0x00ff


	//----- nvinfo : EIATTR_NUM_BARRIERS
	.align		4
        /*0020*/ 	.byte	0x02, 0x4c
        /*0022*/ 	.byte	0x01
	.zero		1


	//----- nvinfo : EIATTR_MERCURY_ISA_VERSION
	.align		4
        /*0024*/ 	.byte	0x03, 0x5f
        /*0026*/ 	.short	0x0101


	//----- nvinfo : EIATTR_COOP_GROUP_MASK_REGIDS
	.align		4
        /*0028*/ 	.byte	0x04, 0x29
        /*002a*/ 	.short	(.L_868 - .L_867)


	//   ....[0]....
.L_867:
        /*002c*/ 	.word	0xffffffff


	//   ....[1]....
        /*0030*/ 	.word	0xffffffff


	//   ....[2]....
        /*0034*/ 	.word	0xffffffff


	//   ....[3]....
        /*0038*/ 	.word	0xffffffff


	//   ....[4]....
        /*003c*/ 	.word	0xffffffff


	//   ....[5]....
        /*0040*/ 	.word	0xffffffff


	//   ....[6]....
        /*0044*/ 	.word	0xffffffff


	//   ....[7]....
        /*0048*/ 	.word	0xffffffff


	//   ....[8]....
        /*004c*/ 	.word	0xffffffff


	//   ....[9]....
        /*0050*/ 	.word	0xffffffff


	//   ....[10]....
        /*0054*/ 	.word	0xffffffff


	//   ....[11]....
        /*0058*/ 	.word	0xffffffff


	//   ....[12]....
        /*005c*/ 	.word	0xffffffff


	//   ....[13]....
        /*0060*/ 	.word	0xffffffff


	//   ....[14]....
        /*0064*/ 	.word	0xffffffff


	//   ....[15]....
        /*0068*/ 	.word	0xffffffff


	//----- nvinfo : EIATTR_COOP_GROUP_INSTR_OFFSETS
	.align		4
.L_868:
        /*006c*/ 	.byte	0x04, 0x28
        /*006e*/ 	.short	(.L_870 - .L_869)


	//   ....[0]....
.L_869:
        /*0070*/ 	.word	0x00018d90


	//   ....[1]....
        /*0074*/ 	.word	0x00018db0


	//   ....[2]....
        /*0078*/ 	.word	0x00018e50


	//   ....[3]....
        /*007c*/ 	.word	0x00018e60


	//   ....[4]....
        /*0080*/ 	.word	0x0001c3a0


	//   ....[5]....
        /*0084*/ 	.word	0x0001c3b0


	//   ....[6]....
        /*0088*/ 	.word	0x0001c3e0


	//   ....[7]....
        /*008c*/ 	.word	0x0001c3f0


	//   ....[8]....
        /*0090*/ 	.word	0x0001fcf0


	//   ....[9]....
        /*0094*/ 	.word	0x0001fd10


	//   ....[10]....
        /*0098*/ 	.word	0x0001fd40


	//   ....[11]....
        /*009c*/ 	.word	0x0001fd50


	//   ....[12]....
        /*00a0*/ 	.word	0x00021930


	//   ....[13]....
        /*00a4*/ 	.word	0x00021970


	//   ....[14]....
        /*00a8*/ 	.word	0x00021a30


	//   ....[15]....
        /*00ac*/ 	.word	0x00021a40


	//----- nvinfo : EIATTR_EXIT_INSTR_OFFSETS
	.align		4
.L_870:
        /*00b0*/ 	.byte	0x04, 0x1c
        /*00b2*/ 	.short	(.L_872 - .L_871)


	//   ....[0]....
.L_871:
        /*00b4*/ 	.word	0x00000620


	//   ....[1]....
        /*00b8*/ 	.word	0x00000ff0


	//   ....[2]....
        /*00bc*/ 	.word	0x00001020


	//   ....[3]....
        /*00c0*/ 	.word	0x00023230


	//   ....[4]....
        /*00c4*/ 	.word	0x00023280


	//----- nvinfo : EIATTR_CRS_STACK_SIZE
	.align		4
.L_872:
        /*00c8*/ 	.byte	0x04, 0x1e
        /*00ca*/ 	.short	(.L_874 - .L_873)
.L_873:
        /*00cc*/ 	.word	0x00000000


	//----- nvinfo : EIATTR_CBANK_PARAM_SIZE
	.align		4
.L_874:
        /*00d0*/ 	.byte	0x03, 0x19
        /*00d2*/ 	.short	0x01d0


	//----- nvinfo : EIATTR_PARAM_CBANK
	.align		4
        /*00d4*/ 	.byte	0x04, 0x0a
        /*00d6*/ 	.short	(.L_876 - .L_875)
	.align		4
.L_875:
        /*00d8*/ 	.word	index@(.nv.constant0._ZN5flash24flash_fwd_splitkv_kernelI23Flash_fwd_kernel_traitsILi256ELi64ELi64ELi4ELb0ELb0EN7cutlass6half_tE19Flash_kernel_traitsILi256ELi64ELi64ELi4ES3_EELb1ELb0ELb0ELb0ELb1ELb0ELb1ELb1EEEvNS_16Flash_fwd_paramsE)
        /*00dc*/ 	.short	0x0210
        /*00de*/ 	.short	0x01d0


	//----- nvinfo : EIATTR_SW_WAR
	.align		4
.L_876:
        /*00e0*/ 	.byte	0x04, 0x36
        /*00e2*/ 	.short	(.L_878 - .L_877)
.L_877:
        /*00e4*/ 	.word	0x00000008
.L_878:


//--------------------- .nv.info._ZN5flash24flash_fwd_splitkv_kernelI23Flash_fwd_kernel_traitsILi256ELi64ELi64ELi4ELb0ELb0EN7cutlass6half_tE19Flash_kernel_traitsILi256ELi64ELi64ELi4ES3_EELb1ELb0ELb0ELb0ELb1ELb1ELb1ELb1EEEvNS_16Flash_fwd_paramsE --------------------------
	.section	.nv.info._ZN5flash24flash_fwd_splitkv_kernelI23Flash_fwd_kernel_traitsILi256ELi64ELi64ELi4ELb0ELb0EN7cutlass6half_tE19Flash_kernel_traitsILi256ELi64ELi64ELi4ES3_EELb1ELb0ELb0ELb0ELb1ELb1ELb1ELb1EEEvNS_16Flash_fwd_paramsE,"",@"SHT_CUDA_INFO"
	.sectionflags	@""
	.align	4


	//----- nvinfo : EIATTR_CUDA_API_VERSION
	.align		4
        /*0000*/ 	.byte	0x04, 0x37
        /*0002*/ 	.short	(.L_880 - .L_879)
.L_879:
        /*0004*/ 	.word	0x00000082


	//----- nvinfo : EIATTR_KPARAM_INFO
	.align		4
.L_880:
        /*0008*/ 	.byte	0x04, 0x17
        /*000a*/ 	.short	(.L_882 - .L_881)
.L_881:
        /*000c*/ 	.word	0x00000000
        /*0010*/ 	.short	0x0000
        /*0012*/ 	.short	0x0000
        /*0014*/ 	.byte	0x00, 0xf0, 0x41, 0x07


	//----- nvinfo : EIATTR_SPARSE_MMA_MASK
	.align		4
.L_882:
        /*0018*/ 	.byte	0x03, 0x50
        /*001a*/ 	.short	0x0000


	//----- nvinfo : EIATTR_MAXREG_COUNT
	.align		4
        /*001c*/ 	.byte	0x03, 0x1b
        /*001e*/ 	.short	0x00ff


	//----- nvinfo : EIATTR_NUM_BARRIERS
	.align		4
        /*0020*/ 	.byte	0x02, 0x4c
        /*0022*/ 	.byte	0x01
	.zero		1


	//----- nvinfo : EIATTR_MERCURY_ISA_VERSION
	.align		4
        /*0024*/ 	.byte	0x03, 0x5f
        /*0026*/ 	.short	0x0101


	//----- nvinfo : EIATTR_COOP_GROUP_MASK_REGIDS
	.align		4
        /*0028*/ 	.byte	0x04, 0x29
        /*002a*/ 	.short	(.L_884 - .L_883)


	//   ....[0]....
.L_883:
        /*002c*/ 	.word	0xffffffff


	//   ....[1]....
        /*0030*/ 	.word	0xffffffff


	//   ....[2]....
        /*0034*/ 	.word	0xffffffff


	//   ....[3]....
        /*0038*/ 	.word	0xffffffff


	//   ....[4]....
        /*003c*/ 	.word	0xffffffff


	//   ....[5]....
        /*0040*/ 	.word	0xffffffff


	//   ....[6]....
        /*0044*/ 	.word	0xffffffff


	//   ....[7]....
        /*0048*/ 	.word	0xffffffff


	//   ....[8]....
        /*004c*/ 	.word	0xffffffff


	//   ....[9]....
        /*0050*/ 	.word	0xffffffff


	//   ....[10]....
        /*0054*/ 	.word	0xffffffff


	//   ....[11]....
        /*0058*/ 	.word	0xffffffff


	//   ....[12]....
        /*005c*/ 	.word	0xffffffff


	//   ....[13]....
        /*0060*/ 	.word	0xffffffff


	//   ....[14]....
        /*0064*/ 	.word	0xffffffff


	//   ....[15]....
        /*0068*/ 	.word	0xffffffff


	//   ....[16]....
        /*006c*/ 	.word	0x0500000c


	//   ....[17]....
        /*0070*/ 	.word	0x0500000c


	//   ....[18]....
        /*0074*/ 	.word	0x0500000c


	//   ....[19]....
        /*0078*/ 	.word	0x0500000c


	//----- nvinfo : EIATTR_COOP_GROUP_INSTR_OFFSETS
	.align		4
.L_884:
        /*007c*/ 	.byte	0x04, 0x28
        /*007e*/ 	.short	(.L_886 - .L_885)


	//   ....[0]....
.L_885:
        /*0080*/ 	.word	0x00019990


	//   ....[1]....
        /*0084*/ 	.word	0x00019a10


	//   ....[2]....
        /*0088*/ 	.word	0x00019a30


	//   ....[3]....
        /*008c*/ 	.word	0x00019a50


	//   ....[4]....
        /*0090*/ 	.word	0x0001d760


	//   ....[5]....
        /*0094*/ 	.word	0x0001d770


	//   ....[6]....
        /*0098*/ 	.word	0x0001d7b0


	//   ....[7]....
        /*009c*/ 	.word	0x0001d7c0


	//   ....[8]....
        /*00a0*/ 	.word	0x00021a00


	//   ....[9]....
        /*00a4*/ 	.word	0x00021a20


	//   ....[10]....
        /*00a8*/ 	.word	0x00021a40


	//   ....[11]....
        /*00ac*/ 	.word	0x00021a60


	//   ....[12]....
        /*00b0*/ 	.word	0x000238d0


	//   ....[13]....
        /*00b4*/ 	.word	0x000238e0


	//   ....[14]....
        /*00b8*/ 	.word	0x00023910


	//   ....[15]....
        /*00bc*/ 	.word	0x00023920


	//   ....[16]....
        /*00c0*/ 	.word	0x000255e0


	//   ....[17]....
        /*00c4*/ 	.word	0x00025660


	//   ....[18]....
        /*00c8*/ 	.word	0x000256d0


	//   ....[19]....
        /*00cc*/ 	.word	0x00025740


	//----- nvinfo : EIATTR_EXIT_INSTR_OFFSETS
	.align		4
.L_886:
        /*00d0*/ 	.byte	0x04, 0x1c
        /*00d2*/ 	.short	(.L_888 - .L_887)


	//   ....[0]....
.L_887:
        /*00d4*/ 	.word	0x000001f0


	//----- nvinfo : EIATTR_CRS_STACK_SIZE
	.align		4
.L_888:
        /*00d8*/ 	.byte	0x04, 0x1e
        /*00da*/ 	.short	(.L_890 - .L_889)
.L_889:
        /*00dc*/ 	.word	0x00000000


	//----- nvinfo : EIATTR_CBANK_PARAM_SIZE
	.align		4
.L_890:
        /*00e0*/ 	.byte	0x03, 0x19
        /*00e2*/ 	.short	0x01d0


	//----- nvinfo : EIATTR_PARAM_CBANK
	.align		4
        /*00e4*/ 	.byte	0x04, 0x0a
        /*00e6*/ 	.short	(.L_892 - .L_891)
	.align		4
.L_891:
        /*00e8*/ 	.word	index@(.nv.constant0._ZN5flash24flash_fwd_splitkv_kernelI23Flash_fwd_kernel_traitsILi256ELi64ELi64ELi4ELb0ELb0EN7cutlass6half_tE19Flash_kernel_traitsILi256ELi64ELi64ELi4ES3_EELb1ELb0ELb0ELb0ELb1ELb1ELb1ELb1EEEvNS_16Flash_fwd_paramsE)
        /*00ec*/ 	.short	0x0210
        /*00ee*/ 	.short	0x01d0


	//----- nvinfo : EIATTR_SW_WAR
	.align		4
.L_892:
        /*00f0*/ 	.byte	0x04, 0x36
        /*00f2*/ 	.short	(.L_894 - .L_893)
.L_893:
        /*00f4*/ 	.word	0x00000008
.L_894:


//--------------------- .nv.info._ZN5flash24flash_fwd_splitkv_kernelI23Flash_fwd_kernel_traitsILi256ELi64ELi64ELi4ELb0ELb0EN7cutlass6half_tE19Flash_kernel_traitsILi256ELi64ELi64ELi4ES3_EELb1ELb0ELb1ELb0ELb0ELb0ELb1ELb1EEEvNS_16Flash_fwd_paramsE --------------------------
	.section	.nv.info._ZN5flash24flash_fwd_splitkv_kernelI23Flash_fwd_kernel_traitsILi256ELi64ELi64ELi4ELb0ELb0EN7cutlass6half_tE19Flash_kernel_traitsILi256ELi64ELi64ELi4ES3_EELb1ELb0ELb1ELb0ELb0ELb0ELb1ELb1EEEvNS_16Flash_fwd_paramsE,"",@"SHT_CUDA_INFO"
	.sectionflags	@""
	.align	4


	//----- nvinfo : EIATTR_CUDA_API_VERSION
	.align		4
        /*0000*/ 	.byte	0x04, 0x37
        /*0002*/ 	.short	(.L_896 - .L_895)
.L_895:
        /*0004*/ 	.word	0x00000082


	//----- nvinfo : EIATTR_KPARAM_INFO
	.align		4
.L_896:
        /*0008*/ 	.byte	0x04, 0x17
        /*000a*/ 	.short	(.L_898 - .L_897)
.L_897:
        /*000c*/ 	.word	0x00000000
        /*0010*/ 	.short	0x0000
        /*0012*/ 	.short	0x0000
        /*0014*/ 	.byte	0x00, 0xf0, 0x41, 0x07


	//----- nvinfo : EIATTR_SPARSE_MMA_MASK
	.align		4
.L_898:
        /*0018*/ 	.byte	0x03, 0x50
        /*001a*/ 	.short	0x0000


	//----- nvinfo : EIATTR_MAXREG_COUNT
	.align		4
        /*001c*/ 	.byte	0x03, 0x1b
        /*001e*/ 	.short	0x00ff


	//----- nvinfo : EIATTR_NUM_BARRIERS
	.align		4
        /*0020*/ 	.byte	0x02, 0x4c
        /*0022*/ 	.byte	0x01
	.zero		1


	//----- nvinfo : EIATTR_MERCURY_ISA_VERSION
	.align		4
        /*0024*/ 	.byte	0x03, 0x5f
        /*0026*/ 	.short	0x0101


	//----- nvinfo : EIATTR_COOP_GROUP_MASK_REGIDS
	.align		4
        /*0028*/ 	.byte	0x04, 0x29
        /*002a*/ 	.short	(.L_900 - .L_899)


	//   ....[0]....
.L_899:
        /*002c*/ 	.word	0xffffffff


	//   ....[1]....
        /*0030*/ 	.word	0xffffffff


	//   ....[2]....
        /*0034*/ 	.word	0xffffffff


	//   ....[3]....
        /*0038*/ 	.word	0xffffffff


	//   ....[4]....
        /*003c*/ 	.word	0xffffffff


	//   ....[5]....
        /*0040*/ 	.word	0xffffffff


	//   ....[6]....
        /*0044*/ 	.word	0xffffffff


	//   ....[7]....
        /*0048*/ 	.word	0xffffffff


	//   ....[8]....
        /*004c*/ 	.word	0xffffffff


	//   ....[9]....
        /*0050*/ 	.word	0xffffffff


	//   ....[10]....
        /*0054*/ 	.word	0xffffffff


	//   ....[11]....
        /*0058*/ 	.word	0xffffffff


	//   ....[12]....
        /*005c*/ 	.word	0xffffffff


	//   ....[13]....
        /*0060*/ 	.word	0xffffffff


	//   ....[14]....
        /*0064*/ 	.word	0xffffffff


	//   ....[15]....
        /*0068*/ 	.word	0xffffffff


	//   ....[16]....
        /*006c*/ 	.word	0x0500000a


	//   ....[17]....
        /*0070*/ 	.word	0x0500000a


	//   ....[18]....
        /*0074*/ 	.word	0x0500000a


	//   ....[19]....
        /*0078*/ 	.word	0x0500000a


	//----- nvinfo : EIATTR_COOP_GROUP_INSTR_OFFSETS
	.align		4
.L_900:
        /*007c*/ 	.byte	0x04, 0x28
        /*007e*/ 	.short	(.L_902 - .L_901)


	//   ....[0]....
.L_901:
        /*0080*/ 	.word	0x0001d800


	//   ....[1]....
        /*0084*/ 	.word	0x0001d870


	//   ....[2]....
        /*0088*/ 	.word	0x0001d890


	//   ....[3]....
        /*008c*/ 	.word	0x0001d8b0


	//   ....[4]....
        /*0090*/ 	.word	0x00022020


	//   ....[5]....
        /*0094*/ 	.word	0x00022030


	//   ....[6]....
        /*0098*/ 	.word	0x00022060


	//   ....[7]....
        /*009c*/ 	.word	0x00022070


	//   ....[8]....
        /*00a0*/ 	.word	0x00026c90


	//   ....[9]....
        /*00a4*/ 	.word	0x00026cb0


	//   ....[10]....
        /*00a8*/ 	.word	0x00026cd0


	//   ....[11]....
        /*00ac*/ 	.word	0x00026cf0


	//   ....[12]....
        /*00b0*/ 	.word	0x00028a10


	//   ....[13]....
        /*00b4*/ 	.word	0x00028a20


	//   ....[14]....
        /*00b8*/ 	.word	0x00028a50


	//   ....[15]....
        /*00bc*/ 	.word	0x00028a60


	//   ....[16]....
        /*00c0*/ 	.word	0x0002ac30


	//   ....[17]....
        /*00c4*/ 	.word	0x0002acb0


	//   ....[18]....
        /*00c8*/ 	.word	0x0002ad20


	//   ....[19]....
        /*00cc*/ 	.word	0x0002ad90


	//----- nvinfo : EIATTR_EXIT_INSTR_OFFSETS
	.align		4
.L_902:
        /*00d0*/ 	.byte	0x04, 0x1c
        /*00d2*/ 	.short	(.L_904 - .L_903)


	//   ....[0]....
.L_903:
        /*00d4*/ 	.word	0x000001f0


	//----- nvinfo : EIATTR_CRS_STACK_SIZE
	.align		4
.L_904:
        /*00d8*/ 	.byte	0x04, 0x1e
        /*00da*/ 	.short	(.L_906 - .L_905)
.L_905:
        /*00dc*/ 	.word	0x00000000


	//----- nvinfo : EIATTR_CBANK_PARAM_SIZE
	.align		4
.L_906:
        /*00e0*/ 	.byte	0x03, 0x19
        /*00e2*/ 	.short	0x01d0


	//----- nvinfo : EIATTR_PARAM_CBANK
	.align		4
        /*00e4*/ 	.byte	0x04, 0x0a
        /*00e6*/ 	.short	(.L_908 - .L_907)
	.align		4
.L_907:
        /*00e8*/ 	.word	index@(.nv.constant0._ZN5flash24flash_fwd_splitkv_kernelI23Flash_fwd_kernel_traitsILi256ELi64ELi64ELi4ELb0ELb0EN7cutlass6half_tE19Flash_kernel_traitsILi256ELi64ELi64ELi4ES3_EELb1ELb0ELb1ELb0ELb0ELb0ELb1ELb1EEEvNS_16Flash_fwd_paramsE)
        /*00ec*/ 	.short	0x0210
        /*00ee*/ 	.short	0x01d0


	//----- nvinfo : EIATTR_SW_WAR
	.align		4
.L_908:
        /*00f0*/ 	.byte	0x04, 0x36
        /*00f2*/ 	.short	(.L_910 - .L_909)
.L_909:
        /*00f4*/ 	.word	0x00000008
.L_910:


//--------------------- .nv.info._ZN5flash24flash_fwd_splitkv_kernelI23Flash_fwd_kernel_traitsILi256ELi64ELi64ELi4ELb0ELb0EN7cutlass6half_tE19Flash_kernel_traitsILi256ELi64ELi64ELi4ES3_EELb1ELb0ELb1ELb0ELb0ELb1ELb1ELb1EEEvNS_16Flash_fwd_paramsE --------------------------
	.section	.nv.info._ZN5flash24flash_fwd_splitkv_kernelI23Flash_fwd_kernel_traitsILi256ELi64ELi64ELi4ELb0ELb0EN7cutlass6half_tE19Flash_kernel_traitsILi256ELi64ELi64ELi4ES3_EELb1ELb0ELb1ELb0ELb0ELb1ELb1ELb1EEEvNS_16Flash_fwd_paramsE,"",@"SHT_CUDA_INFO"
	.sectionflags	@""
	.align	4


	//----- nvinfo : EIATTR_CUDA_API_VERSION
	.align		4
        /*0000*/ 	.byte	0x04, 0x37
        /*0002*/ 	.short	(.L_912 - .L_911)
.L_911:
        /*0004*/ 	.word	0x00000082


	//----- nvinfo : EIATTR_KPARAM_INFO
	.align		4
.L_912:
        /*0008*/ 	.byte	0x04, 0x17
        /*000a*/ 	.short	(.L_914 - .L_913)
.L_913:
        /*000c*/ 	.word	0x00000000
        /*0010*/ 	.short	0x0000
        /*0012*/ 	.short	0x0000
        /*0014*/ 	.byte	0x00, 0xf0, 0x41, 0x07


	//----- nvinfo : EIATTR_SPARSE_MMA_MASK
	.align		4
.L_914:
        /*0018*/ 	.byte	0x03, 0x50
        /*001a*/ 	.short	0x0000


	//----- nvinfo : EIATTR_MAXREG_COUNT
	.align		4
        /*001c*/ 	.byte	0x03, 0x1b
        /*001e*/ 	.short	0x00ff


	//----- nvinfo : EIATTR_NUM_BARRIERS
	.align		4
        /*0020*/ 	.byte	0x02, 0x4c
        /*0022*/ 	.byte	0x01
	.zero		1


	//----- nvinfo : EIATTR_ANNOTATIONS
	.align		4
        /*0024*/ 	.byte	0x04, 0x55
        /*0026*/ 	.short	(.L_916 - .L_915)


	//   ....[0]....
.L_915:
        /*0028*/ 	.word	0x00000001
        /*002c*/ 	.byte	0xd0, 0xe9, 0x01, 0x00, 0x01, 0x00, 0x00, 0x00, 0x70, 0x3f, 0x02, 0x00, 0x01, 0x00, 0x00, 0x00
        /*003c*/ 	.byte	0x00, 0x93, 0x02, 0x00, 0x01, 0x00, 0x00, 0x00, 0x70, 0x96, 0x02, 0x00, 0x01, 0x00, 0x00, 0x00
        /*004c*/ 	.byte	0xa0, 0x96, 0x02, 0x00


	//----- nvinfo : EIATTR_MERCURY_ISA_VERSION
	.align		4
.L_916:
        /*0050*/ 	.byte	0x03, 0x5f
        /*0052*/ 	.short	0x0101


	//----- nvinfo : EIATTR_COOP_GROUP_MASK_REGIDS
	.align		4
        /*0054*/ 	.byte	0x04, 0x29
        /*0056*/ 	.short	(.L_918 - .L_917)


	//   ....[0]....
.L_917:
        /*0058*/ 	.word	0xffffffff


	//   ....[1]....
        /*005c*/ 	.word	0xffffffff


	//   ....[2]....
        /*0060*/ 	.word	0xffffffff


	//   ....[3]....
        /*0064*/ 	.word	0xffffffff


	//   ....[4]....
        /*0068*/ 	.word	0xffffffff


	//   ....[5]....
        /*006c*/ 	.word	0xffffffff


	//   ....[6]....
        /*0070*/ 	.word	0xffffffff


	//   ....[7]....
        /*0074*/ 	.word	0xffffffff


	//   ....[8]....
        /*0078*/ 	.word	0xffffffff


	//   ....[9]....
        /*007c*/ 	.word	0xffffffff


	//   ....[10]....
        /*0080*/ 	.word	0xffffffff


	//   ....[11]....
        /*0084*/ 	.word	0xffffffff


	//   ....[12]....
        /*0088*/ 	.word	0xffffffff


	//   ....[13]....
        /*008c*/ 	.word	0xffffffff


	//   ....[14]....
        /*0090*/ 	.word	0xffffffff


	//   ....[15]....
        /*0094*/ 	.word	0xffffffff


	//   ....[16]....
        /*0098*/ 	.word	0x0500000a


	//   ....[17]....
        /*009c*/ 	.word	0x0500000a


	//   ....[18]....
        /*00a0*/ 	.word	0x0500000a


	//   ....[19]....
        /*00a4*/ 	.word	0x0500000a


	//----- nvinfo : EIATTR_COOP_GROUP_INSTR_OFFSETS
	.align		4
.L_918:
        /*00a8*/ 	.byte	0x04, 0x28
        /*00aa*/ 	.short	(.L_920 - .L_919)


	//   ....[0]....
.L_919:
        /*00ac*/ 	.word	0x0001dc30


	//   ....[1]....
        /*00b0*/ 	.word	0x0001dca0


	//   ....[2]....
        /*00b4*/ 	.word	0x0001dcc0


	//   ....[3]....
        /*00b8*/ 	.word	0x0001dce0


	//   ....[4]....
        /*00bc*/ 	.word	0x00022880


	//   ....[5]....
        /*00c0*/ 	.word	0x00022890


	//   ....[6]....
        /*00c4*/ 	.word	0x000228c0


	//   ....[7]....
        /*00c8*/ 	.word	0x000228d0


	//   ....[8]....
        /*00cc*/ 	.word	0x00027990


	//   ....[9]....
        /*00d0*/ 	.word	0x000279b0


	//   ....[10]....
        /*00d4*/ 	.word	0x000279d0


	//   ....[11]....
        /*00d8*/ 	.word	0x000279f0


	//   ....[12]....
        /*00dc*/ 	.word	0x000297c0


	//   ....[13]....
        /*00e0*/ 	.word	0x000297d0


	//   ....[14]....
        /*00e4*/ 	.word	0x00029800


	//   ....[15]....
        /*00e8*/ 	.word	0x00029810


	//   ....[16]....
        /*00ec*/ 	.word	0x0002b9e0


	//   ....[17]....
        /*00f0*/ 	.word	0x0002ba60


	//   ....[18]....
        /*00f4*/ 	.word	0x0002bad0


	//   ....[19]....
        /*00f8*/ 	.word	0x0002bb40


	//----- nvinfo : EIATTR_EXIT_INSTR_OFFSETS
	.align		4
.L_920:
        /*00fc*/ 	.byte	0x04, 0x1c
        /*00fe*/ 	.short	(.L_922 - .L_921)


	//   ....[0]....
.L_921:
        /*0100*/ 	.word	0x00000200


	//----- nvinfo : EIATTR_CRS_STACK_SIZE
	.align		4
.L_922:
        /*0104*/ 	.byte	0x04, 0x1e
        /*0106*/ 	.short	(.L_924 - .L_923)
.L_923:
        /*0108*/ 	.word	0x00000000


	//----- nvinfo : EIATTR_CBANK_PARAM_SIZE
	.align		4
.L_924:
        /*010c*/ 	.byte	0x03, 0x19
        /*010e*/ 	.short	0x01d0


	//----- nvinfo : EIATTR_PARAM_CBANK
	.align		4
        /*0110*/ 	.byte	0x04, 0x0a
        /*0112*/ 	.short	(.L_926 - .L_925)
	.align		4
.L_925:
        /*0114*/ 	.word	index@(.nv.constant0._ZN5flash24flash_fwd_splitkv_kernelI23Flash_fwd_kernel_traitsILi256ELi64ELi64ELi4ELb0ELb0EN7cutlass6half_tE19Flash_kernel_traitsILi256ELi64ELi64ELi4ES3_EELb1ELb0ELb1ELb0ELb0ELb1ELb1ELb1EEEvNS_16Flash_fwd_paramsE)
        /*0118*/ 	.short	0x0210
        /*011a*/ 	.short	0x01d0


	//----- nvinfo : EIATTR_SW_WAR
	.align		4
.L_926:
        /*011c*/ 	.byte	0x04, 0x36
        /*011e*/ 	.short	(.L_928 - .L_927)
.L_927:
        /*0120*/ 	.word	0x00000008
.L_928:


//--------------------- .nv.callgraph             --------------------------
	.section	.nv.callgraph,"",@"SHT_CUDA_CALLGRAPH"
	.align	4
	.sectionentsize	8
	.align		4
        /*0000*/ 	.word	0x00000000
	.align		4
        /*0004*/ 	.word	0xffffffff
	.align		4
        /*0008*/ 	.word	0x00000000
	.align		4
        /*000c*/ 	.word	0xfffffffe
	.align		4
        /*0010*/ 	.word	0x00000000
	.align		4
        /*0014*/ 	.word	0xfffffffd
	.align		4
        /*0018*/ 	.word	0x00000000
	.align		4
        /*001c*/ 	.word	0xfffffffc


//--------------------- .nv.constant4             --------------------------
	.section	.nv.constant4,"a",@progbits
	.align	8
	.align		8
.nv.constant4:
        /*0000*/ 	.dword	_ZN79_INTERNAL_7a85c845_43_flash_fwd_split_hdim256_fp16_causal_sm80_cu_6987f922_31304cuda3std3__45__cpo5beginE
	.align		8
        /*0008*/ 	.dword	_ZN79_INTERNAL_7a85c845_43_flash_fwd_split_hdim256_fp16_causal_sm80_cu_6987f922_31304cuda3std3__45__cpo3endE
	.align		8
        /*0010*/ 	.dword	_ZN79_INTERNAL_7a85c845_43_flash_fwd_split_hdim256_fp16_causal_sm80_cu_6987f922_31304cuda3std3__45__cpo6cbeginE
	.align		8
        /*0018*/ 	.dword	_ZN79_INTERNAL_7a85c845_43_flash_fwd_split_hdim256_fp16_causal_sm80_cu_6987f922_31304cuda3std3__45__cpo4cendE
	.align		8
        /*0020*/ 	.dword	_ZN79_INTERNAL_7a85c845_43_flash_fwd_split_hdim256_fp16_causal_sm80_cu_6987f922_31304cuda3std3__481_GLOBAL__N__7a85c845_43_flash_fwd_split_hdim256_fp16_causal_sm80_cu_6987f922_31306ignoreE
	.align		8
        /*0028*/ 	.dword	_ZN79_INTERNAL_7a85c845_43_flash_fwd_split_hdim256_fp16_causal_sm80_cu_6987f922_31304cuda3std3__419piecewise_constructE
	.align		8
        /*0030*/ 	.dword	_ZN79_INTERNAL_7a85c845_43_flash_fwd_split_hdim256_fp16_causal_sm80_cu_6987f922_31304cuda3std3__48in_placeE
	.align		8
        /*0038*/ 	.dword	_ZN79_INTERNAL_7a85c845_43_flash_fwd_split_hdim256_fp16_causal_sm80_cu_6987f922_31304cuda3std6ranges3__45__cpo4swapE
	.align		8
        /*0040*/ 	.dword	_ZN79_INTERNAL_7a85c845_43_flash_fwd_split_hdim256_fp16_causal_sm80_cu_6987f922_31304cuda3std6ranges3__45__cpo9iter_moveE
	.align		8
        /*0048*/ 	.dword	_ZN79_INTERNAL_7a85c845_43_flash_fwd_split_hdim256_fp16_causal_sm80_cu_6987f922_31304cute7productE
	.align		8
        /*0050*/ 	.dword	_ZN79_INTERNAL_7a85c845_43_flash_fwd_split_hdim256_fp16_causal_sm80_cu_6987f922_31304cute1_E


//--------------------- .text._ZN5flash32flash_fwd_splitkv_combine_kernelI23Flash_fwd_kernel_traitsILi256ELi64ELi64ELi4ELb0ELb0EN7cutlass6half_tE19Flash_kernel_traitsILi256ELi64ELi64ELi4ES3_EELi4ELi7ELb0EEEvNS_16Flash_fwd_paramsE --------------------------
	.section	.text._ZN5flash32flash_fwd_splitkv_combine_kernelI23Flash_fwd_kernel_traitsILi256ELi64ELi64ELi4ELb0ELb0EN7cutlass6half_tE19Flash_kernel_traitsILi256ELi64ELi64ELi4ES3_EELi4ELi7ELb0EEEvNS_16Flash_fwd_paramsE,"ax",@progbits
	.align	128
        .global         _ZN5flash32flash_fwd_splitkv_combine_kernelI23Flash_fwd_kernel_traitsILi256ELi64ELi64ELi4ELb0ELb0EN7cutlass6half_tE19Flash_kernel_traitsILi256ELi64ELi64ELi4ES3_EELi4ELi7ELb0EEEvNS_16Flash_fwd_paramsE
        .type           _ZN5flash32flash_fwd_splitkv_combine_kernelI23Flash_fwd_kernel_traitsILi256ELi64ELi64ELi4ELb0ELb0EN7cutlass6half_tE19Flash_kernel_traitsILi256ELi64ELi64ELi4ES3_EELi4ELi7ELb0EEEvNS_16Flash_fwd_paramsE,@function
        .size           _ZN5flash32flash_fwd_splitkv_combine_kernelI23Flash_fwd_kernel_traitsILi256ELi64ELi64ELi4ELb0ELb0EN7cutlass6half_tE19Flash_kernel_traitsILi256ELi64ELi64ELi4ES3_EELi4ELi7ELb0EEEvNS_16Flash_fwd_paramsE,(.L_x_4860 - _ZN5flash32flash_fwd_splitkv_combine_kernelI23Flash_fwd_kernel_traitsILi256ELi64ELi64ELi4ELb0ELb0EN7cutlass6half_tE19Flash_kernel_traitsILi256ELi64ELi64ELi4ES3_EELi4ELi7ELb0EEEvNS_16Flash_fwd_paramsE)
        .other          _ZN5flash32flash_fwd_splitkv_combine_kernelI23Flash_fwd_kernel_traitsILi256ELi64ELi64ELi4ELb0ELb0EN7cutlass6half_tE19Flash_kernel_traitsILi256ELi64ELi64ELi4ES3_EELi4ELi7ELb0EEEvNS_16Flash_fwd_paramsE,@"STO_CUDA_ENTRY STV_DEFAULT"
_ZN5flash32flash_fwd_splitkv_combine_kernelI23Flash_fwd_kernel_traitsILi256ELi64ELi64ELi4ELb0ELb0EN7cutlass6half_tE19Flash_kernel_traitsILi256ELi64ELi64ELi4ES3_EELi4ELi7ELb0EEEvNS_16Flash_fwd_paramsE:
.text._ZN5flash32flash_fwd_splitkv_combine_kernelI23Flash_fwd_kernel_traitsILi256ELi64ELi64ELi4ELb0ELb0EN7cutlass6half_tE19Flash_kernel_traitsILi256ELi64ELi64ELi4ES3_EELi4ELi7ELb0EEEvNS_16Flash_fwd_paramsE:
[----:B------:R-:W-:Y:S08]  /*0000*/  LDC R1, c[0x0][0x28] ;  /* 0x00000a00ff017b82 */ /* 0x000ff00000000800 */
[----:B------:R-:W0:Y:S01]  /*0010*/  LDC.64 R26, c[0x0][0x2c0] ;  /* 0x0000b000ff1a7b82 */ /* 0x000e220000000a00 */
[----:B------:R-:W-:-:S07]  /*0020*/  ULDC UR5, c[0x0][0x270] ;  /* 0x00009c0000057ab9 */ /* 0x000fce0000000800 */
[----:B------:R-:W1:Y:S01]  /*0030*/  S2UR UR7, SR_CTAID.X ;  /* 0x00000000000779c3 */ /* 0x000e620000002500 */
[----:B0-----:R-:W-:Y:S01]  /*0040*/  IMAD R20, R26, UR5, RZ ;  /* 0x000000051a147c24 */ /* 0x001fe2000f8e02ff */
[----:B------:R-:W-:Y:S01]  /*0050*/  SHF.R.S32.HI R0, RZ, 0x1f, R27 ;  /* 0x0000001fff007819 */ /* 0x000fe2000001141b */
[----:B------:R-:W-:Y:S02]  /*0060*/  USHF.R.S32.HI UR5, URZ, 0x1f, UR5 ;  /* 0x0000001f3f057899 */ /* 0x000fe40008011405 */
[----:B------:R-:W-:Y:S01]  /*0070*/  IMAD R20, R20, R27, RZ ;  /* 0x0000001b14147224 */ /* 0x000fe200078e02ff */
[----:B-1----:R-:W-:-:S04]  /*0080*/  USHF.L.U32 UR7, UR7, 0x2, URZ ;  /* 0x0000000207077899 */ /* 0x002fc8000800063f */
[----:B------:R-:W-:Y:S02]  /*0090*/  ISETP.LT.U32.AND P0, PT, R20, R27, PT ;  /* 0x0000001b1400720c */ /* 0x000fe40003f01070 */
[----:B------:R-:W-:Y:S01]  /*00a0*/  SHF.R.S32.HI R5, RZ, 0x1f, R20 ;  /* 0x0000001fff057819 */ /* 0x000fe20000011414 */
[----:B------:R-:W-:-:S03]  /*00b0*/  USHF.R.S32.HI UR6, URZ, 0x1f, UR7 ;  /* 0x0000001f3f067899 */ /* 0x000fc60008011407 */
[----:B------:R-:W-:-:S04]  /*00c0*/  ISETP.LT.AND.EX P0, PT, R5, R0, PT, P0 ;  /* 0x000000000500720c */ /* 0x000fc80003f01300 */
[C---:B------:R-:W-:Y:S02]  /*00d0*/  SEL R0, R5.reuse, R0, P0 ;  /* 0x0000000005007207 */ /* 0x040fe40000000000 */
[----:B------:R-:W-:Y:S02]  /*00e0*/  SEL R27, R20, R27, P0 ;  /* 0x0000001b141b7207 */ /* 0x000fe40000000000 */
[----:B------:R-:W-:-:S04]  /*00f0*/  LOP3.LUT R2, R5, R0, RZ, 0xfc, !PT ;  /* 0x0000000005027212 */ /* 0x000fc800078efcff */
[----:B------:R-:W-:-:S13]  /*0100*/  ISETP.NE.U32.AND P1, PT, R2, RZ, PT ;  /* 0x000000ff0200720c */ /* 0x000fda0003f25070 */
[----:B------:R-:W-:Y:S05]  /*0110*/  @!P1 BRA `(.L_x_0) ;  /* 0x00000000001c9947 */ /* 0x000fea0003800000 */
[----:B------:R-:W-:Y:S01]  /*0120*/  IMAD.MOV.U32 R18, RZ, RZ, R20 ;  /* 0x000000ffff127224 */ /* 0x000fe200078e0014 */
[----:B------:R-:W-:Y:S01]  /*0130*/  MOV R26, R27 ;  /* 0x0000001b001a7202 */ /* 0x000fe20000000f00 */
[----:B------:R-:W-:Y:S01]  /*0140*/  IMAD.MOV.U32 R17, RZ, RZ, R5 ;  /* 0x000000ffff117224 */ /* 0x000fe200078e0005 */
[----:B------:R-:W-:Y:S02]  /*0150*/  MOV R25, R0 ;  /* 0x0000000000197202 */ /* 0x000fe40000000f00 */
[----:B------:R-:W-:Y:S02]  /*0160*/  MOV R24, 0x180 ;  /* 0x0000018000187802 */ /* 0x000fe40000000f00 */
[----:B------:R-:W-:Y:S05]  /*0170*/  CALL.REL.NOINC `($__internal_0_$__cuda_sm20_div_s64) ;  /* 0x00000048005c7944 */ /* 0x000fea0003c00000 */
[----:B------:R-:W-:Y:S05]  /*0180*/  BRA `(.L_x_1) ;  /* 0x00000000004c7947 */ /* 0x000fea0003800000 */
.L_x_0:
[----:B------:R-:W0:Y:S01]  /*0190*/  I2F.U32.RP R4, R27 ;  /* 0x0000001b00047306 */ /* 0x000e220000209000 */
[----:B------:R-:W-:Y:S02]  /*01a0*/  ISETP.NE.U32.AND P0, PT, R27, RZ, PT ;  /* 0x000000ff1b00720c */ /* 0x000fe40003f05070 */
[----:B------:R-:W-:-:S05]  /*01b0*/  MOV R23, RZ ;  /* 0x000000ff00177202 */ /* 0x000fca0000000f00 */
[----:B0-----:R-:W0:Y:S02]  /*01c0*/  MUFU.RCP R3, R4 ;  /* 0x0000000400037308 */ /* 0x001e240000001000 */
[----:B0-----:R-:W-:-:S06]  /*01d0*/  VIADD R3, R3, 0xffffffe ;  /* 0x0ffffffe03037836 */ /* 0x001fcc0000000000 */
[----:B------:R-:W0:Y:S02]  /*01e0*/  F2I.FTZ.U32.TRUNC.NTZ R3, R3 ;  /* 0x0000000300037305 */ /* 0x000e24000021f000 */
[----:B0-----:R-:W-:-:S04]  /*01f0*/  IMAD.MOV R2, RZ, RZ, -R3 ;  /* 0x000000ffff027224 */ /* 0x001fc800078e0a03 */
[----:B------:R-:W-:Y:S01]  /*0200*/  IMAD R7, R2, R27, RZ ;  /* 0x0000001b02077224 */ /* 0x000fe200078e02ff */
[----:B------:R-:W-:-:S10]  /*0210*/  HFMA2.MMA R2, -RZ, RZ, 0, 0 ;  /* 0x00000000ff027435 */ /* 0x000fd400000001ff */
[----:B------:R-:W-:-:S06]  /*0220*/  IMAD.HI.U32 R7, R3, R7, R2 ;  /* 0x0000000703077227 */ /* 0x000fcc00078e0002 */
[----:B------:R-:W-:-:S04]  /*0230*/  IMAD.HI.U32 R22, R7, R20, RZ ;  /* 0x0000001407167227 */ /* 0x000fc800078e00ff */
[----:B------:R-:W-:-:S04]  /*0240*/  IMAD.MOV R2, RZ, RZ, -R22 ;  /* 0x000000ffff027224 */ /* 0x000fc800078e0a16 */
[----:B------:R-:W-:-:S05]  /*0250*/  IMAD R2, R27, R2, R20 ;  /* 0x000000021b027224 */ /* 0x000fca00078e0214 */
[----:B------:R-:W-:-:S13]  /*0260*/  ISETP.GE.U32.AND P2, PT, R2, R27, PT ;  /* 0x0000001b0200720c */ /* 0x000fda0003f46070 */
[----:B------:R-:W-:Y:S01]  /*0270*/  @P2 IADD3 R2, R2, -R27, RZ ;  /* 0x8000001b02022210 */ /* 0x000fe20007ffe0ff */
[----:B------:R-:W-:-:S03]  /*0280*/  @P2 VIADD R22, R22, 0x1 ;  /* 0x0000000116162836 */ /* 0x000fc60000000000 */
[----:B------:R-:W-:-:S13]  /*0290*/  ISETP.GE.U32.AND P1, PT, R2, R27, PT ;  /* 0x0000001b0200720c */ /* 0x000fda0003f26070 */
[----:B------:R-:W-:Y:S02]  /*02a0*/  @P1 IADD3 R22, R22, 0x1, RZ ;  /* 0x0000000116161810 */ /* 0x000fe40007ffe0ff */
[----:B------:R-:W-:-:S07]  /*02b0*/  @!P0 LOP3.LUT R22, RZ, R27, RZ, 0x33, !PT ;  /* 0x0000001bff168212 */ /* 0x000fce00078e33ff */
.L_x_1:
[----:B------:R-:W-:Y:S01]  /*02c0*/  ULDC UR4, c[0x0][0x270] ;  /* 0x00009c0000047ab9 */ /* 0x000fe20000000800 */
[----:B------:R-:W-:Y:S01]  /*02d0*/  BSSY B0, `(.L_x_2) ;  /* 0x0000023000007945 */ /* 0x000fe20003800000 */
[----:B------:R-:W-:-:S04]  /*02e0*/  ISETP.LT.U32.AND P0, PT, R22, UR4, PT ;  /* 0x0000000416007c0c */ /* 0x000fc8000bf01070 */
[----:B------:R-:W-:-:S04]  /*02f0*/  ISETP.LT.AND.EX P0, PT, R23, UR5, PT, P0 ;  /* 0x0000000517007c0c */ /* 0x000fc8000bf01300 */
[C---:B------:R-:W-:Y:S02]  /*0300*/  SEL R25, R23.reuse, UR5, P0 ;  /* 0x0000000517197c07 */ /* 0x040fe40008000000 */
[----:B------:R-:W-:Y:S02]  /*0310*/  SEL R9, R22, UR4, P0 ;  /* 0x0000000416097c07 */ /* 0x000fe40008000000 */
[----:B------:R-:W-:-:S04]  /*0320*/  LOP3.LUT R2, R23, R25, RZ, 0xfc, !PT ;  /* 0x0000001917027212 */ /* 0x000fc800078efcff */
[----:B------:R-:W-:-:S13]  /*0330*/  ISETP.NE.U32.AND P1, PT, R2, RZ, PT ;  /* 0x000000ff0200720c */ /* 0x000fda0003f25070 */
[----:B------:R-:W-:Y:S05]  /*0340*/  @!P1 BRA `(.L_x_3) ;  /* 0x0000000000209947 */ /* 0x000fea0003800000 */
[----:B------:R-:W-:Y:S01]  /*0350*/  IMAD.MOV.U32 R18, RZ, RZ, R22 ;  /* 0x000000ffff127224 */ /* 0x000fe200078e0016 */
[----:B------:R-:W-:Y:S01]  /*0360*/  MOV R17, R23 ;  /* 0x0000001700117202 */ /* 0x000fe20000000f00 */
[----:B------:R-:W-:Y:S01]  /*0370*/  IMAD.MOV.U32 R26, RZ, RZ, R9 ;  /* 0x000000ffff1a7224 */ /* 0x000fe200078e0009 */
[----:B------:R-:W-:Y:S02]  /*0380*/  MOV R24, 0x3a0 ;  /* 0x000003a000187802 */ /* 0x000fe40000000f00 */
[----:B------:R-:W-:Y:S05]  /*0390*/  CALL.REL.NOINC `($__internal_0_$__cuda_sm20_div_s64) ;  /* 0x0000004400d47944 */ /* 0x000fea0003c00000 */
[----:B------:R-:W-:Y:S02]  /*03a0*/  MOV R6, R22 ;  /* 0x0000001600067202 */ /* 0x000fe40000000f00 */
[----:B------:R-:W-:Y:S01]  /*03b0*/  MOV R7, R23 ;  /* 0x0000001700077202 */ /* 0x000fe20000000f00 */
[----:B------:R-:W-:Y:S05]  /*03c0*/  BRA `(.L_x_4) ;  /* 0x00000000004c7947 */ /* 0x000fea0003800000 */
.L_x_3:
[----:B------:R-:W0:Y:S01]  /*03d0*/  I2F.U32.RP R4, R9 ;  /* 0x0000000900047306 */ /* 0x000e220000209000 */
[----:B------:R-:W-:-:S07]  /*03e0*/  ISETP.NE.U32.AND P0, PT, R9, RZ, PT ;  /* 0x000000ff0900720c */ /* 0x000fce0003f05070 */
[----:B0-----:R-:W0:Y:S02]  /*03f0*/  MUFU.RCP R3, R4 ;  /* 0x0000000400037308 */ /* 0x001e240000001000 */
[----:B0-----:R-:W-:-:S06]  /*0400*/  VIADD R3, R3, 0xffffffe ;  /* 0x0ffffffe03037836 */ /* 0x001fcc0000000000 */
[----:B------:R-:W0:Y:S02]  /*0410*/  F2I.FTZ.U32.TRUNC.NTZ R3, R3 ;  /* 0x0000000300037305 */ /* 0x000e24000021f000 */
[----:B0-----:R-:W-:-:S04]  /*0420*/  IMAD.MOV R2, RZ, RZ, -R3 ;  /* 0x000000ffff027224 */ /* 0x001fc800078e0a03 */
[----:B------:R-:W-:Y:S01]  /*0430*/  IMAD R7, R2, R9, RZ ;  /* 0x0000000902077224 */ /* 0x000fe200078e02ff */
[----:B------:R-:W-:-:S10]  /*0440*/  HFMA2.MMA R2, -RZ, RZ, 0, 0 ;  /* 0x00000000ff027435 */ /* 0x000fd400000001ff */
[----:B------:R-:W-:-:S06]  /*0450*/  IMAD.HI.U32 R7, R3, R7, R2 ;  /* 0x0000000703077227 */ /* 0x000fcc00078e0002 */
[----:B------:R-:W-:Y:S01]  /*0460*/  IMAD.HI.U32 R6, R7, R22, RZ ;  /* 0x0000001607067227 */ /* 0x000fe200078e00ff */
[----:B------:R-:W-:-:S03]  /*0470*/  MOV R7, RZ ;  /* 0x000000ff00077202 */ /* 0x000fc60000000f00 */
[----:B------:R-:W-:-:S04]  /*0480*/  IMAD.MOV R2, RZ, RZ, -R6 ;  /* 0x000000ffff027224 */ /* 0x000fc800078e0a06 */
[----:B------:R-:W-:-:S05]  /*0490*/  IMAD R2, R9, R2, R22 ;  /* 0x0000000209027224 */ /* 0x000fca00078e0216 */
[----:B------:R-:W-:-:S13]  /*04a0*/  ISETP.GE.U32.AND P2, PT, R2, R9, PT ;  /* 0x000000090200720c */ /* 0x000fda0003f46070 */
[----:B------:R-:W-:Y:S01]  /*04b0*/  @P2 IADD3 R2, R2, -R9, RZ ;  /* 0x8000000902022210 */ /* 0x000fe20007ffe0ff */
[----:B------:R-:W-:-:S03]  /*04c0*/  @P2 VIADD R6, R6, 0x1 ;  /* 0x0000000106062836 */ /* 0x000fc60000000000 */
[----:B------:R-:W-:-:S13]  /*04d0*/  ISETP.GE.U32.AND P1, PT, R2, R9, PT ;  /* 0x000000090200720c */ /* 0x000fda0003f26070 */
[----:B------:R-:W-:Y:S02]  /*04e0*/  @P1 IADD3 R6, R6, 0x1, RZ ;  /* 0x0000000106061810 */ /* 0x000fe40007ffe0ff */
[----:B------:R-:W-:Y:S02]  /*04f0*/  @!P0 LOP3.LUT R6, RZ, R9, RZ, 0x33, !PT ;  /* 0x00000009ff068212 */ /* 0x000fe400078e33ff */
.L_x_4:
[----:B------:R-:W-:Y:S05]  /*0500*/  BSYNC B0 ;  /* 0x0000000000007941 */ /* 0x000fea0003800000 */
.L_x_2:
[----:B------:R-:W0:Y:S01]  /*0510*/  LDC R3, c[0x0][0x2c4] ;  /* 0x0000b100ff037b82 */ /* 0x000e220000000800 */
[----:B------:R-:W-:Y:S01]  /*0520*/  IMAD.MOV.U32 R12, RZ, RZ, RZ ;  /* 0x000000ffff0c7224 */ /* 0x000fe200078e00ff */
[----:B------:R-:W-:Y:S01]  /*0530*/  BSSY B0, `(.L_x_5) ;  /* 0x000004a000007945 */ /* 0x000fe20003800000 */
[----:B0-----:R-:W-:Y:S01]  /*0540*/  IABS R11, R3 ;  /* 0x00000003000b7213 */ /* 0x001fe20000000000 */
[C---:B------:R-:W-:Y:S01]  /*0550*/  VIADD R2, R3.reuse, 0xffffffff ;  /* 0xffffffff03027836 */ /* 0x040fe20000000000 */
[----:B------:R-:W-:Y:S02]  /*0560*/  ISETP.NE.AND P3, PT, R3, RZ, PT ;  /* 0x000000ff0300720c */ /* 0x000fe40003f65270 */
[----:B------:R-:W0:Y:S01]  /*0570*/  I2F.RP R15, R11 ;  /* 0x0000000b000f7306 */ /* 0x000e220000209400 */
[----:B------:R-:W-:-:S05]  /*0580*/  IMAD.IADD R4, R2, 0x1, R11 ;  /* 0x0000000102047824 */ /* 0x000fca00078e020b */
[----:B------:R-:W-:Y:S02]  /*0590*/  IABS R8, R4 ;  /* 0x0000000400087213 */ /* 0x000fe40000000000 */
[----:B0-----:R-:W0:Y:S02]  /*05a0*/  MUFU.RCP R14, R15 ;  /* 0x0000000f000e7308 */ /* 0x001e240000001000 */
[----:B0-----:R-:W-:-:S06]  /*05b0*/  VIADD R14, R14, 0xffffffe ;  /* 0x0ffffffe0e0e7836 */ /* 0x001fcc0000000000 */
[----:B------:R-:W0:Y:S02]  /*05c0*/  F2I.FTZ.U32.TRUNC.NTZ R13, R14 ;  /* 0x0000000e000d7305 */ /* 0x000e24000021f000 */
[----:B0-----:R-:W-:-:S04]  /*05d0*/  IMAD.MOV R10, RZ, RZ, -R13 ;  /* 0x000000ffff0a7224 */ /* 0x001fc800078e0a0d */
[----:B------:R-:W-:-:S04]  /*05e0*/  IMAD R10, R10, R11, RZ ;  /* 0x0000000b0a0a7224 */ /* 0x000fc800078e02ff */
[----:B------:R-:W-:-:S04]  /*05f0*/  IMAD.HI.U32 R13, R13, R10, R12 ;  /* 0x0000000a0d0d7227 */ /* 0x000fc800078e000c */
[----:B------:R-:W-:-:S04]  /*0600*/  IMAD.MOV.U32 R12, RZ, RZ, R8 ;  /* 0x000000ffff0c7224 */ /* 0x000fc800078e0008 */
[----:B------:R-:W-:-:S04]  /*0610*/  IMAD.HI.U32 R8, R13, R12, RZ ;  /* 0x0000000c0d087227 */ /* 0x000fc800078e00ff */
[----:B------:R-:W-:-:S04]  /*0620*/  IMAD.MOV R10, RZ, RZ, -R8 ;  /* 0x000000ffff0a7224 */ /* 0x000fc800078e0a08 */
[----:B------:R-:W-:-:S05]  /*0630*/  IMAD R10, R11, R10, R12 ;  /* 0x0000000a0b0a7224 */ /* 0x000fca00078e020c */
[----:B------:R-:W-:-:S13]  /*0640*/  ISETP.GT.U32.AND P1, PT, R11, R10, PT ;  /* 0x0000000a0b00720c */ /* 0x000fda0003f24070 */
[----:B------:R-:W-:Y:S02]  /*0650*/  @!P1 IMAD.IADD R10, R10, 0x1, -R11 ;  /* 0x000000010a0a9824 */ /* 0x000fe400078e0a0b */
[----:B------:R-:W-:Y:S01]  /*0660*/  @!P1 VIADD R8, R8, 0x1 ;  /* 0x0000000108089836 */ /* 0x000fe20000000000 */
[----:B------:R-:W-:Y:S02]  /*0670*/  ISETP.NE.AND P1, PT, R3, RZ, PT ;  /* 0x000000ff0300720c */ /* 0x000fe40003f25270 */
[-C--:B------:R-:W-:Y:S02]  /*0680*/  ISETP.GE.U32.AND P2, PT, R10, R11.reuse, PT ;  /* 0x0000000b0a00720c */ /* 0x080fe40003f46070 */
[C---:B------:R-:W-:Y:S02]  /*0690*/  LOP3.LUT R10, R4.reuse, R11, RZ, 0x3c, !PT ;  /* 0x0000000b040a7212 */ /* 0x040fe400078e3cff */
[----:B------:R-:W-:Y:S02]  /*06a0*/  LOP3.LUT R4, R4, R3, RZ, 0x3c, !PT ;  /* 0x0000000304047212 */ /* 0x000fe400078e3cff */
[----:B------:R-:W-:-:S02]  /*06b0*/  ISETP.GE.AND P0, PT, R10, RZ, PT ;  /* 0x000000ff0a00720c */ /* 0x000fc40003f06270 */
[----:B------:R-:W-:-:S05]  /*06c0*/  SHF.R.S32.HI R10, RZ, 0x1f, R3 ;  /* 0x0000001fff0a7819 */ /* 0x000fca0000011403 */
[----:B------:R-:W-:Y:S01]  /*06d0*/  @P2 VIADD R8, R8, 0x1 ;  /* 0x0000000108082836 */ /* 0x000fe20000000000 */
[----:B------:R-:W-:-:S03]  /*06e0*/  ISETP.GT.AND P2, PT, R3, RZ, PT ;  /* 0x000000ff0300720c */ /* 0x000fc60003f44270 */
[----:B------:R-:W-:-:S04]  /*06f0*/  IMAD.MOV.U32 R16, RZ, RZ, R8 ;  /* 0x000000ffff107224 */ /* 0x000fc800078e0008 */
[----:B------:R-:W-:Y:S01]  /*0700*/  @!P0 IMAD.MOV R16, RZ, RZ, -R16 ;  /* 0x000000ffff108224 */ /* 0x000fe200078e0a10 */
[----:B------:R-:W-:Y:S01]  /*0710*/  @!P1 LOP3.LUT R16, RZ, R11, RZ, 0x33, !PT ;  /* 0x0000000bff109212 */ /* 0x000fe200078e33ff */
[----:B------:R-:W-:Y:S01]  /*0720*/  IMAD.MOV.U32 R11, RZ, RZ, R8 ;  /* 0x000000ffff0b7224 */ /* 0x000fe200078e0008 */
[----:B------:R-:W-:Y:S02]  /*0730*/  ISETP.GE.AND P1, PT, R4, RZ, PT ;  /* 0x000000ff0400720c */ /* 0x000fe40003f26270 */
[----:B------:R-:W-:Y:S02]  /*0740*/  ISETP.LT.U32.AND P0, PT, R9, R16, PT ;  /* 0x000000100900720c */ /* 0x000fe40003f01070 */
[----:B------:R-:W-:Y:S02]  /*0750*/  SHF.R.S32.HI R4, RZ, 0x1f, R16 ;  /* 0x0000001fff047819 */ /* 0x000fe40000011410 */
[----:B------:R-:W-:Y:S01]  /*0760*/  LEA.HI.SX32 R8, R3, 0x1, 0x1 ;  /* 0x0000000103087811 */ /* 0x000fe200078f0aff */
[----:B------:R-:W-:Y:S01]  /*0770*/  @!P2 IMAD.MOV R8, RZ, RZ, R10 ;  /* 0x000000ffff08a224 */ /* 0x000fe200078e020a */
[----:B------:R-:W-:-:S04]  /*0780*/  ISETP.LT.AND.EX P0, PT, R25, R4, PT, P0 ;  /* 0x000000041900720c */ /* 0x000fc80003f01300 */
[C---:B------:R-:W-:Y:S01]  /*0790*/  SEL R15, R25.reuse, R4, P0 ;  /* 0x00000004190f7207 */ /* 0x040fe20000000000 */
[----:B------:R-:W-:Y:S01]  /*07a0*/  @!P1 IMAD.MOV R11, RZ, RZ, -R11 ;  /* 0x000000ffff0b9224 */ /* 0x000fe200078e0a0b */
[----:B------:R-:W-:Y:S02]  /*07b0*/  @!P3 LOP3.LUT R11, RZ, R3, RZ, 0x33, !PT ;  /* 0x00000003ff0bb212 */ /* 0x000fe400078e33ff */
[----:B------:R-:W-:Y:S02]  /*07c0*/  LOP3.LUT R4, R25, R15, RZ, 0xfc, !PT ;  /* 0x0000000f19047212 */ /* 0x000fe400078efcff */
[----:B------:R-:W-:Y:S01]  /*07d0*/  SEL R16, R9, R16, P0 ;  /* 0x0000001009107207 */ /* 0x000fe20000000000 */
[----:B------:R-:W-:Y:S01]  /*07e0*/  IMAD R3, R11, R8, RZ ;  /* 0x000000080b037224 */ /* 0x000fe200078e02ff */
        /* <DEDUP_REMOVED lines=8> */
[----:B------:R-:W-:Y:S02]  /*0870*/  MOV R36, R22 ;  /* 0x0000001600247202 */ /* 0x000fe40000000f00 */
[----:B------:R-:W-:Y:S01]  /*0880*/  MOV R37, R23 ;  /* 0x0000001700257202 */ /* 0x000fe20000000f00 */
[----:B------:R-:W-:Y:S05]  /*0890*/  BRA `(.L_x_7) ;  /* 0x00000000004c7947 */ /* 0x000fea0003800000 */
.L_x_6:
[----:B------:R-:W0:Y:S01]  /*08a0*/  I2F.U32.RP R8, R16 ;  /* 0x0000001000087306 */ /* 0x000e220000209000 */
[----:B------:R-:W-:Y:S01]  /*08b0*/  HFMA2.MMA R10, -RZ, RZ, 0, 0 ;  /* 0x00000000ff0a7435 */ /* 0x000fe200000001ff */
[----:B------:R-:W-:Y:S02]  /*08c0*/  ISETP.NE.U32.AND P0, PT, R16, RZ, PT ;  /* 0x000000ff1000720c */ /* 0x000fe40003f05070 */
[----:B------:R-:W-:-:S04]  /*08d0*/  MOV R37, RZ ;  /* 0x000000ff00257202 */ /* 0x000fc80000000f00 */
[----:B0-----:R-:W0:Y:S02]  /*08e0*/  MUFU.RCP R11, R8 ;  /* 0x00000008000b7308 */ /* 0x001e240000001000 */
[----:B0-----:R-:W-:-:S06]  /*08f0*/  VIADD R11, R11, 0xffffffe ;  /* 0x0ffffffe0b0b7836 */ /* 0x001fcc0000000000 */
[----:B------:R-:W0:Y:S02]  /*0900*/  F2I.FTZ.U32.TRUNC.NTZ R11, R11 ;  /* 0x0000000b000b7305 */ /* 0x000e24000021f000 */
[----:B0-----:R-:W-:-:S04]  /*0910*/  IMAD.MOV R4, RZ, RZ, -R11 ;  /* 0x000000ffff047224 */ /* 0x001fc800078e0a0b */
[----:B------:R-:W-:-:S04]  /*0920*/  IMAD R13, R4, R16, RZ ;  /* 0x00000010040d7224 */ /* 0x000fc800078e02ff */
        /* <DEDUP_REMOVED lines=10> */
.L_x_7:
[----:B------:R-:W-:Y:S05]  /*09d0*/  BSYNC B0 ;  /* 0x0000000000007941 */ /* 0x000fea0003800000 */
.L_x_5:
[----:B------:R-:W0:Y:S01]  /*09e0*/  LDC R8, c[0x0][0x2c4] ;  /* 0x0000b100ff087b82 */ /* 0x000e220000000800 */
[----:B------:R-:W-:Y:S01]  /*09f0*/  ULDC UR4, c[0x0][0x270] ;  /* 0x00009c0000047ab9 */ /* 0x000fe20000000800 */
[----:B------:R-:W-:Y:S01]  /*0a00*/  IABS R11, R3 ;  /* 0x00000003000b7213 */ /* 0x000fe20000000000 */
[----:B------:R-:W-:Y:S01]  /*0a10*/  IMAD.MOV.U32 R18, RZ, RZ, RZ ;  /* 0x000000ffff127224 */ /* 0x000fe200078e00ff */
[----:B------:R-:W1:Y:S01]  /*0a20*/  S2R R35, SR_TID.X ;  /* 0x0000000000237919 */ /* 0x000e620000002100 */
[----:B------:R-:W-:Y:S01]  /*0a30*/  BSSY B0, `(.L_x_8) ;  /* 0x0000078000007945 */ /* 0x000fe20003800000 */
[----:B------:R-:W2:Y:S08]  /*0a40*/  I2F.RP R14, R11 ;  /* 0x0000000b000e7306 */ /* 0x000eb00000209400 */
[----:B--2---:R-:W2:Y:S01]  /*0a50*/  MUFU.RCP R4, R14 ;  /* 0x0000000e00047308 */ /* 0x004ea20000001000 */
[----:B0-----:R-:W-:Y:S01]  /*0a60*/  IMAD R9, R8, UR4, RZ ;  /* 0x0000000408097c24 */ /* 0x001fe2000f8e02ff */
[----:B------:R-:W-:Y:S01]  /*0a70*/  IABS R10, R8 ;  /* 0x00000008000a7213 */ /* 0x000fe20000000000 */
[----:B------:R-:W-:-:S03]  /*0a80*/  UIADD3 UR4, UR4, -0x1, URZ ;  /* 0xffffffff04047890 */ /* 0x000fc6000fffe03f */
[----:B------:R-:W-:Y:S02]  /*0a90*/  IABS R13, R9 ;  /* 0x00000009000d7213 */ /* 0x000fe40000000000 */
[----:B------:R-:W0:Y:S01]  /*0aa0*/  I2F.RP R17, R10 ;  /* 0x0000000a00117306 */ /* 0x000e220000209400 */
[----:B------:R-:W-:Y:S02]  /*0ab0*/  ISETP.NE.AND P5, PT, R9, RZ, PT ;  /* 0x000000ff0900720c */ /* 0x000fe40003fa5270 */
[----:B------:R-:W-:Y:S01]  /*0ac0*/  IMAD.IADD R22, R2, 0x1, R13 ;  /* 0x0000000102167824 */ /* 0x000fe200078e020d */
[----:B------:R-:W-:-:S04]  /*0ad0*/  IABS R2, R3 ;  /* 0x0000000300027213 */ /* 0x000fc80000000000 */
[----:B------:R-:W3:Y:S01]  /*0ae0*/  I2F.RP R21, R13 ;  /* 0x0000000d00157306 */ /* 0x000ee20000209400 */
[----:B--2---:R-:W-:Y:S02]  /*0af0*/  VIADD R4, R4, 0xffffffe ;  /* 0x0ffffffe04047836 */ /* 0x004fe40000000000 */
[----:B------:R-:W-:-:S05]  /*0b00*/  IMAD.MOV R2, RZ, RZ, -R2 ;  /* 0x000000ffff027224 */ /* 0x000fca00078e0a02 */
[----:B0-----:R-:W0:Y:S08]  /*0b10*/  MUFU.RCP R24, R17 ;  /* 0x0000001100187308 */ /* 0x001e300000001000 */
[----:B---3--:R-:W2:Y:S08]  /*0b20*/  MUFU.RCP R28, R21 ;  /* 0x00000015001c7308 */ /* 0x008eb00000001000 */
[----:B------:R-:W3:Y:S01]  /*0b30*/  F2I.FTZ.U32.TRUNC.NTZ R19, R4 ;  /* 0x0000000400137305 */ /* 0x000ee2000021f000 */
[----:B0-----:R-:W-:-:S07]  /*0b40*/  VIADD R24, R24, 0xffffffe ;  /* 0x0ffffffe18187836 */ /* 0x001fce0000000000 */
[----:B------:R-:W0:Y:S01]  /*0b50*/  F2I.FTZ.U32.TRUNC.NTZ R25, R24 ;  /* 0x0000001800197305 */ /* 0x000e22000021f000 */
[----:B--2---:R-:W-:Y:S02]  /*0b60*/  VIADD R28, R28, 0xffffffe ;  /* 0x0ffffffe1c1c7836 */ /* 0x004fe40000000000 */
[----:B---3--:R-:W-:-:S05]  /*0b70*/  IMAD.MOV R12, RZ, RZ, -R19 ;  /* 0x000000ffff0c7224 */ /* 0x008fca00078e0a13 */
[----:B------:R-:W2:Y:S01]  /*0b80*/  F2I.FTZ.U32.TRUNC.NTZ R29, R28 ;  /* 0x0000001c001d7305 */ /* 0x000ea2000021f000 */
[----:B------:R-:W-:Y:S02]  /*0b90*/  VIADD R4, R11, UR4 ;  /* 0x000000040b047c36 */ /* 0x000fe40008000000 */
[----:B------:R-:W-:-:S04]  /*0ba0*/  IMAD R12, R12, R11, RZ ;  /* 0x0000000b0c0c7224 */ /* 0x000fc800078e02ff */
[----:B------:R-:W-:Y:S01]  /*0bb0*/  IMAD.HI.U32 R12, R19, R12, R18 ;  /* 0x0000000c130c7227 */ /* 0x000fe200078e0012 */
[----:B------:R-:W-:Y:S02]  /*0bc0*/  IABS R18, R9 ;  /* 0x0000000900127213 */ /* 0x000fe40000000000 */
[----:B------:R-:W-:Y:S01]  /*0bd0*/  IABS R19, R22 ;  /* 0x0000001600137213 */ /* 0x000fe20000000000 */
[----:B0-----:R-:W-:Y:S02]  /*0be0*/  IMAD.MOV R17, RZ, RZ, -R25 ;  /* 0x000000ffff117224 */ /* 0x001fe400078e0a19 */
[----:B------:R-:W-:Y:S02]  /*0bf0*/  IMAD.MOV R18, RZ, RZ, -R18 ;  /* 0x000000ffff127224 */ /* 0x000fe400078e0a12 */
[----:B--2---:R-:W-:Y:S02]  /*0c00*/  IMAD.MOV R14, RZ, RZ, -R29 ;  /* 0x000000ffff0e7224 */ /* 0x004fe400078e0a1d */
[----:B------:R-:W-:-:S02]  /*0c10*/  IMAD.MOV.U32 R28, RZ, RZ, RZ ;  /* 0x000000ffff1c7224 */ /* 0x000fc400078e00ff */
[----:B------:R-:W-:Y:S02]  /*0c20*/  IMAD R14, R14, R13, RZ ;  /* 0x0000000d0e0e7224 */ /* 0x000fe400078e02ff */
[----:B------:R-:W-:Y:S02]  /*0c30*/  IMAD R17, R17, R10, RZ ;  /* 0x0000000a11117224 */ /* 0x000fe400078e02ff */
[----:B------:R-:W-:-:S04]  /*0c40*/  IMAD.HI.U32 R14, R29, R14, R28 ;  /* 0x0000000e1d0e7227 */ /* 0x000fc800078e001c */
[----:B------:R-:W-:Y:S02]  /*0c50*/  IMAD.MOV.U32 R24, RZ, RZ, RZ ;  /* 0x000000ffff187224 */ /* 0x000fe400078e00ff */
[----:B------:R-:W-:Y:S01]  /*0c60*/  IMAD.HI.U32 R21, R14, R19, RZ ;  /* 0x000000130e157227 */ /* 0x000fe200078e00ff */
[----:B------:R-:W-:-:S03]  /*0c70*/  IABS R14, R4 ;  /* 0x00000004000e7213 */ /* 0x000fc60000000000 */
[----:B------:R-:W-:Y:S02]  /*0c80*/  IMAD R18, R21, R18, R19 ;  /* 0x0000001215127224 */ /* 0x000fe400078e0213 */
[----:B------:R-:W-:-:S03]  /*0c90*/  IMAD.HI.U32 R24, R25, R17, R24 ;  /* 0x0000001119187227 */ /* 0x000fc600078e0018 */
[----:B------:R-:W-:Y:S01]  /*0ca0*/  ISETP.GT.U32.AND P4, PT, R13, R18, PT ;  /* 0x000000120d00720c */ /* 0x000fe20003f84070 */
[----:B------:R-:W-:-:S04]  /*0cb0*/  IMAD.HI.U32 R17, R12, R14, RZ ;  /* 0x0000000e0c117227 */ /* 0x000fc800078e00ff */
[----:B------:R-:W-:-:S04]  /*0cc0*/  IMAD.HI.U32 R24, R24, R19, RZ ;  /* 0x0000001318187227 */ /* 0x000fc800078e00ff */
[----:B------:R-:W-:Y:S01]  /*0cd0*/  IMAD R14, R17, R2, R14 ;  /* 0x00000002110e7224 */ /* 0x000fe200078e020e */
[----:B------:R-:W-:-:S03]  /*0ce0*/  IADD3 R2, -R24, RZ, RZ ;  /* 0x000000ff18027210 */ /* 0x000fc60007ffe1ff */
[----:B------:R-:W-:Y:S01]  /*0cf0*/  @!P4 IMAD.IADD R18, R18, 0x1, -R13 ;  /* 0x000000011212c824 */ /* 0x000fe200078e0a0d */
[----:B------:R-:W-:Y:S01]  /*0d00*/  ISETP.GT.U32.AND P3, PT, R11, R14, PT ;  /* 0x0000000e0b00720c */ /* 0x000fe20003f64070 */
[----:B------:R-:W-:Y:S01]  /*0d10*/  IMAD R19, R10, R2, R19 ;  /* 0x000000020a137224 */ /* 0x000fe200078e0213 */
[-C--:B------:R-:W-:Y:S01]  /*0d20*/  LOP3.LUT R2, R22, R13.reuse, RZ, 0x3c, !PT ;  /* 0x0000000d16027212 */ /* 0x080fe200078e3cff */
[----:B------:R-:W-:Y:S01]  /*0d30*/  @!P4 VIADD R21, R21, 0x1 ;  /* 0x000000011515c836 */ /* 0x000fe20000000000 */
[----:B------:R-:W-:Y:S02]  /*0d40*/  ISETP.GE.U32.AND P2, PT, R18, R13, PT ;  /* 0x0000000d1200720c */ /* 0x000fe40003f46070 */
[----:B------:R-:W-:Y:S02]  /*0d50*/  ISETP.GT.U32.AND P0, PT, R10, R19, PT ;  /* 0x000000130a00720c */ /* 0x000fe40003f04070 */
[----:B------:R-:W-:Y:S02]  /*0d60*/  ISETP.GE.AND P1, PT, R2, RZ, PT ;  /* 0x000000ff0200720c */ /* 0x000fe40003f26270 */
[----:B------:R-:W-:-:S02]  /*0d70*/  LOP3.LUT R2, R4, R11, RZ, 0x3c, !PT ;  /* 0x0000000b04027212 */ /* 0x000fc400078e3cff */
[----:B------:R-:W-:Y:S01]  /*0d80*/  LOP3.LUT R22, R22, R8, RZ, 0x3c, !PT ;  /* 0x0000000816167212 */ /* 0x000fe200078e3cff */
[----:B------:R-:W-:Y:S02]  /*0d90*/  @!P3 IMAD.IADD R14, R14, 0x1, -R11 ;  /* 0x000000010e0eb824 */ /* 0x000fe400078e0a0b */
[----:B------:R-:W-:Y:S01]  /*0da0*/  @!P3 VIADD R17, R17, 0x1 ;  /* 0x000000011111b836 */ /* 0x000fe20000000000 */
[----:B------:R-:W-:Y:S01]  /*0db0*/  ISETP.NE.AND P3, PT, R3, RZ, PT ;  /* 0x000000ff0300720c */ /* 0x000fe20003f65270 */
[----:B------:R-:W-:Y:S01]  /*0dc0*/  @P2 VIADD R21, R21, 0x1 ;  /* 0x0000000115152836 */ /* 0x000fe20000000000 */
[----:B------:R-:W-:Y:S01]  /*0dd0*/  ISETP.GE.U32.AND P6, PT, R14, R11, PT ;  /* 0x0000000b0e00720c */ /* 0x000fe20003fc6070 */
[----:B------:R-:W-:Y:S01]  /*0de0*/  @!P0 IMAD.IADD R19, R19, 0x1, -R10 ;  /* 0x0000000113138824 */ /* 0x000fe200078e0a0a */
[----:B------:R-:W-:Y:S01]  /*0df0*/  ISETP.GE.AND P2, PT, R2, RZ, PT ;  /* 0x000000ff0200720c */ /* 0x000fe20003f46270 */
[----:B------:R-:W-:Y:S01]  /*0e00*/  @!P1 IMAD.MOV R21, RZ, RZ, -R21 ;  /* 0x000000ffff159224 */ /* 0x000fe200078e0a15 */
[----:B------:R-:W-:Y:S01]  /*0e10*/  @!P5 LOP3.LUT R21, RZ, R13, RZ, 0x33, !PT ;  /* 0x0000000dff15d212 */ /* 0x000fe200078e33ff */
[----:B------:R-:W-:Y:S01]  /*0e20*/  @!P0 VIADD R24, R24, 0x1 ;  /* 0x0000000118188836 */ /* 0x000fe20000000000 */
[----:B------:R-:W-:-:S02]  /*0e30*/  ISETP.GE.U32.AND P4, PT, R19, R10, PT ;  /* 0x0000000a1300720c */ /* 0x000fc40003f86070 */
[----:B------:R-:W-:Y:S02]  /*0e40*/  ISETP.LT.U32.AND P0, PT, R6, R21, PT ;  /* 0x000000150600720c */ /* 0x000fe40003f01070 */
[----:B------:R-:W-:Y:S02]  /*0e50*/  SHF.R.S32.HI R13, RZ, 0x1f, R21 ;  /* 0x0000001fff0d7819 */ /* 0x000fe40000011415 */
[----:B------:R-:W-:Y:S02]  /*0e60*/  ISETP.GE.AND P1, PT, R22, RZ, PT ;  /* 0x000000ff1600720c */ /* 0x000fe40003f26270 */
[----:B------:R-:W-:Y:S02]  /*0e70*/  @P6 IADD3 R17, R17, 0x1, RZ ;  /* 0x0000000111116810 */ /* 0x000fe40007ffe0ff */
[-C--:B------:R-:W-:Y:S02]  /*0e80*/  ISETP.LT.AND.EX P0, PT, R7, R13.reuse, PT, P0 ;  /* 0x0000000d0700720c */ /* 0x080fe40003f01300 */
[----:B------:R-:W-:Y:S01]  /*0e90*/  ISETP.GT.AND P5, PT, R9, RZ, PT ;  /* 0x000000ff0900720c */ /* 0x000fe20003fa4270 */
[----:B------:R-:W-:Y:S01]  /*0ea0*/  @!P2 IMAD.MOV R17, RZ, RZ, -R17 ;  /* 0x000000ffff11a224 */ /* 0x000fe200078e0a11 */
[----:B------:R-:W-:Y:S01]  /*0eb0*/  SEL R10, R7, R13, P0 ;  /* 0x0000000d070a7207 */ /* 0x000fe20000000000 */
[----:B------:R-:W-:Y:S01]  /*0ec0*/  @P4 VIADD R24, R24, 0x1 ;  /* 0x0000000118184836 */ /* 0x000fe20000000000 */
[----:B------:R-:W-:-:S02]  /*0ed0*/  @!P3 LOP3.LUT R17, RZ, R11, RZ, 0x33, !PT ;  /* 0x0000000bff11b212 */ /* 0x000fc400078e33ff */
[----:B------:R-:W-:Y:S01]  /*0ee0*/  SHF.R.S32.HI R2, RZ, 0x1f, R9 ;  /* 0x0000001fff027819 */ /* 0x000fe20000011409 */
[----:B------:R-:W-:Y:S01]  /*0ef0*/  @!P1 IMAD.MOV R24, RZ, RZ, -R24 ;  /* 0x000000ffff189224 */ /* 0x000fe200078e0a18 */
[----:B------:R-:W-:Y:S02]  /*0f00*/  LEA.HI.SX32 R11, R9, 0x1, 0x1 ;  /* 0x00000001090b7811 */ /* 0x000fe400078f0aff */
[----:B------:R-:W-:Y:S02]  /*0f10*/  LOP3.LUT R9, R7, R10, RZ, 0xfc, !PT ;  /* 0x0000000a07097212 */ /* 0x000fe400078efcff */
[----:B------:R-:W-:Y:S01]  /*0f20*/  ISETP.NE.AND P2, PT, R8, RZ, PT ;  /* 0x000000ff0800720c */ /* 0x000fe20003f45270 */
[----:B------:R-:W-:Y:S01]  /*0f30*/  @!P5 IMAD.MOV R11, RZ, RZ, R2 ;  /* 0x000000ffff0bd224 */ /* 0x000fe200078e0202 */
[----:B------:R-:W-:Y:S02]  /*0f40*/  ISETP.NE.U32.AND P1, PT, R9, RZ, PT ;  /* 0x000000ff0900720c */ /* 0x000fe40003f25070 */
[----:B------:R-:W-:-:S02]  /*0f50*/  ISETP.LT.U32.AND P3, PT, R36, R17, PT ;  /* 0x000000112400720c */ /* 0x000fc40003f61070 */
[----:B------:R-:W-:Y:S02]  /*0f60*/  SHF.R.S32.HI R13, RZ, 0x1f, R17 ;  /* 0x0000001fff0d7819 */ /* 0x000fe40000011411 */
[----:B------:R-:W-:Y:S02]  /*0f70*/  SEL R12, R6, R21, P0 ;  /* 0x00000015060c7207 */ /* 0x000fe40000000000 */
[----:B------:R-:W-:-:S03]  /*0f80*/  ISETP.LT.AND.EX P3, PT, R37, R13, PT, P3 ;  /* 0x0000000d2500720c */ /* 0x000fc60003f61330 */
[----:B------:R-:W-:Y:S02]  /*0f90*/  @!P2 LOP3.LUT R24, RZ, R8, RZ, 0x33, !PT ;  /* 0x00000008ff18a212 */ /* 0x000fe400078e33ff */
[----:B------:R-:W-:Y:S02]  /*0fa0*/  SEL R14, R36, R17, P3 ;  /* 0x00000011240e7207 */ /* 0x000fe40001800000 */
[----:B------:R-:W-:Y:S01]  /*0fb0*/  SEL R13, R37, R13, P3 ;  /* 0x0000000d250d7207 */ /* 0x000fe20001800000 */
[----:B------:R-:W-:Y:S01]  /*0fc0*/  IMAD R2, R24, R11, RZ ;  /* 0x0000000b18027224 */ /* 0x000fe200078e02ff */
[----:B-1----:R-:W-:Y:S06]  /*0fd0*/  @!P1 BRA `(.L_x_9) ;  /* 0x0000000000249947 */ /* 0x002fec0003800000 */
        /* <DEDUP_REMOVED lines=9> */
.L_x_9:
[----:B------:R-:W0:Y:S01]  /*1070*/  I2F.U32.RP R11, R12 ;  /* 0x0000000c000b7306 */ /* 0x000e220000209000 */
[----:B------:R-:W-:Y:S01]  /*1080*/  IMAD.MOV.U32 R8, RZ, RZ, RZ ;  /* 0x000000ffff087224 */ /* 0x000fe200078e00ff */
[----:B------:R-:W-:-:S06]  /*1090*/  ISETP.NE.U32.AND P0, PT, R12, RZ, PT ;  /* 0x000000ff0c00720c */ /* 0x000fcc0003f05070 */
[----:B0-----:R-:W0:Y:S02]  /*10a0*/  MUFU.RCP R9, R11 ;  /* 0x0000000b00097308 */ /* 0x001e240000001000 */
[----:B0-----:R-:W-:-:S06]  /*10b0*/  IADD3 R9, R9, 0xffffffe, RZ ;  /* 0x0ffffffe09097810 */ /* 0x001fcc0007ffe0ff */
[----:B------:R-:W0:Y:S02]  /*10c0*/  F2I.FTZ.U32.TRUNC.NTZ R9, R9 ;  /* 0x0000000900097305 */ /* 0x000e24000021f000 */
[----:B0-----:R-:W-:-:S05]  /*10d0*/  IADD3 R7, RZ, -R9, RZ ;  /* 0x80000009ff077210 */ /* 0x001fca0007ffe0ff */
[----:B------:R-:W-:-:S04]  /*10e0*/  IMAD R7, R7, R12, RZ ;  /* 0x0000000c07077224 */ /* 0x000fc800078e02ff */
[----:B------:R-:W-:-:S06]  /*10f0*/  IMAD.HI.U32 R7, R9, R7, R8 ;  /* 0x0000000709077227 */ /* 0x000fcc00078e0008 */
[----:B------:R-:W-:-:S05]  /*1100*/  IMAD.HI.U32 R8, R7, R6, RZ ;  /* 0x0000000607087227 */ /* 0x000fca00078e00ff */
[----:B------:R-:W-:-:S05]  /*1110*/  IADD3 R7, -R8, RZ, RZ ;  /* 0x000000ff08077210 */ /* 0x000fca0007ffe1ff */
[----:B------:R-:W-:-:S05]  /*1120*/  IMAD R7, R12, R7, R6 ;  /* 0x000000070c077224 */ /* 0x000fca00078e0206 */
[----:B------:R-:W-:-:S13]  /*1130*/  ISETP.GE.U32.AND P2, PT, R7, R12, PT ;  /* 0x0000000c0700720c */ /* 0x000fda0003f46070 */
[----:B------:R-:W-:Y:S01]  /*1140*/  @P2 IMAD.IADD R7, R7, 0x1, -R12 ;  /* 0x0000000107072824 */ /* 0x000fe200078e0a0c */
[----:B------:R-:W-:-:S04]  /*1150*/  @P2 IADD3 R8, R8, 0x1, RZ ;  /* 0x0000000108082810 */ /* 0x000fc80007ffe0ff */
[----:B------:R-:W-:Y:S01]  /*1160*/  ISETP.GE.U32.AND P1, PT, R7, R12, PT ;  /* 0x0000000c0700720c */ /* 0x000fe20003f26070 */
[----:B------:R-:W-:-:S12]  /*1170*/  IMAD.MOV.U32 R7, RZ, RZ, RZ ;  /* 0x000000ffff077224 */ /* 0x000fd800078e00ff */
[----:B------:R-:W-:Y:S01]  /*1180*/  @P1 VIADD R8, R8, 0x1 ;  /* 0x0000000108081836 */ /* 0x000fe20000000000 */
[----:B------:R-:W-:-:S04]  /*1190*/  @!P0 LOP3.LUT R8, RZ, R12, RZ, 0x33, !PT ;  /* 0x0000000cff088212 */ /* 0x000fc800078e33ff */
[----:B------:R-:W-:Y:S02]  /*11a0*/  MOV R6, R8 ;  /* 0x0000000800067202 */ /* 0x000fe40000000f00 */
.L_x_10:
[----:B------:R-:W-:Y:S05]  /*11b0*/  BSYNC B0 ;  /* 0x0000000000007941 */ /* 0x000fea0003800000 */
.L_x_8:
[----:B------:R-:W-:Y:S01]  /*11c0*/  SHF.R.S32.HI R32, RZ, 0x1f, R35 ;  /* 0x0000001fff207819 */ /* 0x000fe20000011423 */
[----:B------:R-:W-:Y:S01]  /*11d0*/  ULDC UR5, c[0x0][0x3c4] ;  /* 0x0000f10000057ab9 */ /* 0x000fe20000000800 */
[----:B------:R-:W-:Y:S01]  /*11e0*/  IADD3 R8, P0, R20, -UR7, RZ ;  /* 0x8000000714087c10 */ /* 0x000fe2000ff1e0ff */
[----:B------:R-:W-:Y:S01]  /*11f0*/  ULDC.64 UR8, c[0x0][0x208] ;  /* 0x0000820000087ab9 */ /* 0x000fe20000000a00 */
[----:B------:R-:W-:Y:S02]  /*1200*/  LEA.HI R11, R32, R35, RZ, 0x2 ;  /* 0x00000023200b7211 */ /* 0x000fe400078f10ff */
[----:B------:R-:W-:Y:S02]  /*1210*/  IADD3.X R9, R5, ~UR6, RZ, P0, !PT ;  /* 0x8000000605097c10 */ /* 0x000fe400087fe4ff */
[----:B------:R-:W-:Y:S02]  /*1220*/  LOP3.LUT R18, R11, 0xfffffffc, RZ, 0xc0, !PT ;  /* 0xfffffffc0b127812 */ /* 0x000fe400078ec0ff */
[----:B------:R-:W-:-:S03]  /*1230*/  SHF.R.S32.HI R11, RZ, 0x2, R11 ;  /* 0x00000002ff0b7819 */ /* 0x000fc6000001140b */
[----:B------:R-:W-:Y:S02]  /*1240*/  IMAD.IADD R17, R35, 0x1, -R18 ;  /* 0x0000000123117824 */ /* 0x000fe400078e0a12 */
[C---:B------:R-:W-:Y:S02]  /*1250*/  VIADD R21, R11.reuse, 0x20 ;  /* 0x000000200b157836 */ /* 0x040fe40000000000 */
[C---:B------:R-:W-:Y:S01]  /*1260*/  VIADD R31, R11.reuse, 0x40 ;  /* 0x000000400b1f7836 */ /* 0x040fe20000000000 */
[----:B------:R-:W-:Y:S01]  /*1270*/  ISETP.GT.U32.AND P3, PT, R8, R17, PT ;  /* 0x000000110800720c */ /* 0x000fe20003f64070 */
[----:B------:R-:W-:Y:S01]  /*1280*/  VIADD R30, R11, 0x60 ;  /* 0x000000600b1e7836 */ /* 0x000fe20000000000 */
[----:B------:R-:W-:Y:S02]  /*1290*/  SHF.R.S32.HI R8, RZ, 0x1f, R17 ;  /* 0x0000001fff087819 */ /* 0x000fe40000011411 */
[----:B------:R-:W-:Y:S02]  /*12a0*/  IADD3 R40, P0, R17, UR7, RZ ;  /* 0x0000000711287c10 */ /* 0x000fe4000ff1e0ff */
[----:B------:R-:W-:-:S02]  /*12b0*/  ISETP.GT.AND.EX P3, PT, R9, R8, PT, P3 ;  /* 0x000000080900720c */ /* 0x000fc40003f64330 */
[----:B------:R-:W-:Y:S02]  /*12c0*/  IADD3.X R41, R8, UR6, RZ, P0, !PT ;  /* 0x0000000608297c10 */ /* 0x000fe400087fe4ff */
[----:B------:R-:W-:Y:S02]  /*12d0*/  ISETP.GE.OR P1, PT, R11, UR5, !P3 ;  /* 0x000000050b007c0c */ /* 0x000fe4000df26670 */
[----:B------:R-:W-:Y:S02]  /*12e0*/  ISETP.GE.OR P5, PT, R21, UR5, !P3 ;  /* 0x0000000515007c0c */ /* 0x000fe4000dfa6670 */
[----:B------:R-:W-:Y:S02]  /*12f0*/  ISETP.GE.OR P4, PT, R31, UR5, !P3 ;  /* 0x000000051f007c0c */ /* 0x000fe4000df86670 */
[----:B------:R-:W-:-:S07]  /*1300*/  ISETP.GE.OR P3, PT, R30, UR5, !P3 ;  /* 0x000000051e007c0c */ /* 0x000fce000df66670 */
[----:B------:R-:W0:Y:S01]  /*1310*/  @!P1 LDC.64 R24, c[0x0][0x2b8] ;  /* 0x0000ae00ff189b82 */ /* 0x000e220000000a00 */
[----:B------:R-:W-:Y:S01]  /*1320*/  @!P1 SHF.R.S32.HI R39, RZ, 0x1f, R11 ;  /* 0x0000001fff279819 */ /* 0x000fe2000001140b */
[----:B------:R-:W-:Y:S01]  /*1330*/  @!P1 IMAD.WIDE.U32 R42, R20, R11, R40 ;  /* 0x0000000b142a9225 */ /* 0x000fe200078e0028 */
[----:B------:R-:W-:Y:S02]  /*1340*/  @!P5 SHF.R.S32.HI R29, RZ, 0x1f, R21 ;  /* 0x0000001fff1dd819 */ /* 0x000fe40000011415 */
[----:B------:R-:W-:Y:S01]  /*1350*/  @!P4 SHF.R.S32.HI R33, RZ, 0x1f, R31 ;  /* 0x0000001fff21c819 */ /* 0x000fe2000001141f */
[-C--:B------:R-:W-:Y:S02]  /*1360*/  @!P1 IMAD R28, R39, R20.reuse, RZ ;  /* 0x00000014271c9224 */ /* 0x080fe400078e02ff */
[----:B------:R-:W1:Y:S01]  /*1370*/  @!P3 LDC.64 R8, c[0x0][0x2b8] ;  /* 0x0000ae00ff08bb82 */ /* 0x000e620000000a00 */
[----:B------:R-:W-:Y:S01]  /*1380*/  @!P5 IMAD R26, R29, R20, RZ ;  /* 0x000000141d1ad224 */ /* 0x000fe200078e02ff */
[----:B------:R-:W-:Y:S01]  /*1390*/  @!P3 SHF.R.S32.HI R29, RZ, 0x1f, R30 ;  /* 0x0000001fff1db819 */ /* 0x000fe2000001141e */
[----:B------:R-:W-:-:S02]  /*13a0*/  @!P1 IMAD R28, R11, R5, R28 ;  /* 0x000000050b1c9224 */ /* 0x000fc400078e021c */
[----:B------:R-:W-:-:S03]  /*13b0*/  @!P5 IMAD.WIDE.U32 R38, R20, R21, R40 ;  /* 0x000000151426d225 */ /* 0x000fc600078e0028 */
[----:B------:R-:W2:Y:S01]  /*13c0*/  @!P5 LDC.64 R22, c[0x0][0x2b8] ;  /* 0x0000ae00ff16db82 */ /* 0x000ea20000000a00 */
[----:B------:R-:W-:Y:S02]  /*13d0*/  @!P1 IMAD.IADD R28, R43, 0x1, R28 ;  /* 0x000000012b1c9824 */ /* 0x000fe400078e021c */
[----:B------:R-:W-:Y:S02]  /*13e0*/  @!P3 IMAD R29, R29, R20, RZ ;  /* 0x000000141d1db224 */ /* 0x000fe400078e02ff */
[--C-:B------:R-:W-:Y:S02]  /*13f0*/  @!P4 IMAD.MOV.U32 R44, RZ, RZ, R40.reuse ;  /* 0x000000ffff2cc224 */ /* 0x100fe400078e0028 */
[--C-:B------:R-:W-:Y:S01]  /*1400*/  @!P4 IMAD.MOV.U32 R45, RZ, RZ, R41.reuse ;  /* 0x000000ffff2dc224 */ /* 0x100fe200078e0029 */
[----:B------:R-:W3:Y:S01]  /*1410*/  @!P4 LDC.64 R18, c[0x0][0x2b8] ;  /* 0x0000ae00ff12cb82 */ /* 0x000ee20000000a00 */
[----:B0-----:R-:W-:Y:S01]  /*1420*/  @!P1 LEA R24, P0, R42, R24, 0x2 ;  /* 0x000000182a189211 */ /* 0x001fe200078010ff */
[----:B------:R-:W-:-:S03]  /*1430*/  @!P3 IMAD.WIDE.U32 R40, R20, R30, R40 ;  /* 0x0000001e1428b225 */ /* 0x000fc600078e0028 */
[----:B------:R-:W-:Y:S01]  /*1440*/  @!P1 LEA.HI.X R25, R42, R25, R28, 0x2, P0 ;  /* 0x000000192a199211 */ /* 0x000fe200000f141c */
[-C--:B------:R-:W-:Y:S02]  /*1450*/  @!P3 IMAD R29, R30, R5.reuse, R29 ;  /* 0x000000051e1db224 */ /* 0x080fe400078e021d */
[----:B------:R-:W-:Y:S02]  /*1460*/  @!P5 IMAD R21, R21, R5, R26 ;  /* 0x000000051515d224 */ /* 0x000fe400078e021a */
[----:B------:R-:W-:Y:S02]  /*1470*/  IMAD.MOV.U32 R28, RZ, RZ, -0x800000 ;  /* 0xff800000ff1c7424 */ /* 0x000fe400078e00ff */
[----:B------:R-:W-:Y:S01]  /*1480*/  @!P4 IMAD R26, R33, R20, RZ ;  /* 0x00000014211ac224 */ /* 0x000fe200078e02ff */
[----:B-1----:R-:W-:Y:S01]  /*1490*/  @!P3 LEA R8, P0, R40, R8, 0x2 ;  /* 0x000000082808b211 */ /* 0x002fe200078010ff */
[----:B------:R-:W-:Y:S02]  /*14a0*/  @!P3 IMAD.IADD R29, R41, 0x1, R29 ;  /* 0x00000001291db824 */ /* 0x000fe400078e021d */
[----:B------:R-:W-:Y:S01]  /*14b0*/  @!P4 IMAD.WIDE.U32 R44, R20, R31, R44 ;  /* 0x0000001f142cc225 */ /* 0x000fe200078e002c */
[----:B------:R0:W4:Y:S01]  /*14c0*/  @!P1 LDG.E R28, desc[UR8][R24.64] ;  /* 0x00000008181c9981 */ /* 0x000122000c1e1900 */
[----:B--2---:R-:W-:-:S02]  /*14d0*/  @!P5 LEA R22, P2, R38, R22, 0x2 ;  /* 0x000000162616d211 */ /* 0x004fc400078410ff */
[----:B------:R-:W-:Y:S02]  /*14e0*/  @!P4 IMAD R26, R31, R5, R26 ;  /* 0x000000051f1ac224 */ /* 0x000fe400078e021a */
[----:B------:R-:W-:Y:S01]  /*14f0*/  @!P5 IMAD.IADD R21, R39, 0x1, R21 ;  /* 0x000000012715d824 */ /* 0x000fe200078e0215 */
[----:B------:R-:W-:Y:S01]  /*1500*/  @!P3 LEA.HI.X R9, R40, R9, R29, 0x2, P0 ;  /* 0x000000092809b211 */ /* 0x000fe200000f141d */
[----:B------:R-:W-:Y:S01]  /*1510*/  @!P4 IMAD.IADD R26, R45, 0x1, R26 ;  /* 0x000000012d1ac824 */ /* 0x000fe200078e021a */
[----:B---3--:R-:W-:Y:S01]  /*1520*/  @!P4 LEA R18, P1, R44, R18, 0x2 ;  /* 0x000000122c12c211 */ /* 0x008fe200078210ff */
[----:B------:R-:W1:Y:S01]  /*1530*/  LDC R29, c[0x0][0x270] ;  /* 0x00009c00ff1d7b82 */ /* 0x000e620000000800 */
[----:B------:R-:W-:Y:S01]  /*1540*/  @!P5 LEA.HI.X R23, R38, R23, R21, 0x2, P2 ;  /* 0x000000172617d211 */ /* 0x000fe200010f1415 */
[----:B------:R-:W-:Y:S01]  /*1550*/  IMAD.MOV.U32 R21, RZ, RZ, -0x800000 ;  /* 0xff800000ff157424 */ /* 0x000fe200078e00ff */
[----:B------:R-:W-:-:S05]  /*1560*/  @!P4 LEA.HI.X R19, R44, R19, R26, 0x2, P1 ;  /* 0x000000132c13c211 */ /* 0x000fca00008f141a */
[----:B------:R2:W3:Y:S01]  /*1570*/  @!P5 LDG.E R21, desc[UR8][R22.64] ;  /* 0x000000081615d981 */ /* 0x0004e2000c1e1900 */
[----:B0-----:R-:W-:Y:S02]  /*1580*/  IMAD.MOV.U32 R24, RZ, RZ, -0x800000 ;  /* 0xff800000ff187424 */ /* 0x001fe400078e00ff */
[----:B------:R-:W-:-:S04]  /*1590*/  IMAD.MOV.U32 R25, RZ, RZ, -0x800000 ;  /* 0xff800000ff197424 */ /* 0x000fc800078e00ff */
[----:B------:R0:W5:Y:S04]  /*15a0*/  @!P3 LDG.E R24, desc[UR8][R8.64] ;  /* 0x000000080818b981 */ /* 0x000168000c1e1900 */
[----:B------:R0:W5:Y:S01]  /*15b0*/  @!P4 LDG.E R25, desc[UR8][R18.64] ;  /* 0x000000081219c981 */ /* 0x000162000c1e1900 */
[----:B-1----:R-:W-:-:S04]  /*15c0*/  IABS R26, R29 ;  /* 0x0000001d001a7213 */ /* 0x002fc80000000000 */
[----:B------:R-:W1:Y:S08]  /*15d0*/  I2F.U32.RP R33, R26 ;  /* 0x0000001a00217306 */ /* 0x000e700000209000 */
[----:B-1----:R-:W1:Y:S02]  /*15e0*/  MUFU.RCP R31, R33 ;  /* 0x00000021001f7308 */ /* 0x002e640000001000 */
[----:B-1----:R-:W-:-:S06]  /*15f0*/  VIADD R31, R31, 0xffffffe ;  /* 0x0ffffffe1f1f7836 */ /* 0x002fcc0000000000 */
[----:B------:R-:W1:Y:S01]  /*1600*/  F2I.FTZ.U32.TRUNC.NTZ R31, R31 ;  /* 0x0000001f001f7305 */ /* 0x000e62000021f000 */
[----:B--2---:R-:W2:Y:S01]  /*1610*/  S2R R22, SR_CgaCtaId ;  /* 0x0000000000167919 */ /* 0x004ea20000008800 */
[----:B0-----:R-:W-:Y:S02]  /*1620*/  IABS R8, R4 ;  /* 0x0000000400087213 */ /* 0x001fe40000000000 */
[----:B------:R-:W-:Y:S01]  /*1630*/  IABS R18, R29 ;  /* 0x0000001d00127213 */ /* 0x000fe20000000000 */
[----:B-1----:R-:W-:-:S04]  /*1640*/  IMAD.MOV R30, RZ, RZ, -R31 ;  /* 0x000000ffff1e7224 */ /* 0x002fc800078e0a1f */
[----:B------:R-:W-:Y:S02]  /*1650*/  IMAD R9, R30, R26, RZ ;  /* 0x0000001a1e097224 */ /* 0x000fe400078e02ff */
[----:B------:R-:W-:-:S04]  /*1660*/  IMAD.MOV.U32 R30, RZ, RZ, RZ ;  /* 0x000000ffff1e7224 */ /* 0x000fc800078e00ff */
[----:B------:R-:W-:-:S04]  /*1670*/  IMAD.HI.U32 R9, R31, R9, R30 ;  /* 0x000000091f097227 */ /* 0x000fc800078e001e */
[----:B------:R-:W-:Y:S02]  /*1680*/  IMAD.MOV R18, RZ, RZ, -R18 ;  /* 0x000000ffff127224 */ /* 0x000fe400078e0a12 */
[----:B------:R-:W-:-:S04]  /*1690*/  IMAD.HI.U32 R9, R9, R8, RZ ;  /* 0x0000000809097227 */ /* 0x000fc800078e00ff */
[----:B------:R-:W-:Y:S01]  /*16a0*/  IMAD R19, R9, R18, R8 ;  /* 0x0000001209137224 */ /* 0x000fe200078e0208 */
[----:B------:R-:W-:-:S04]  /*16b0*/  MOV R23, 0x400 ;  /* 0x0000040000177802 */ /* 0x000fc80000000f00 */
[----:B------:R-:W-:Y:S02]  /*16c0*/  ISETP.GT.U32.AND P3, PT, R26, R19, PT ;  /* 0x000000131a00720c */ /* 0x000fe40003f64070 */
[----:B--2---:R-:W-:Y:S02]  /*16d0*/  LEA R8, R22, R23, 0x18 ;  /* 0x0000001716087211 */ /* 0x004fe400078ec0ff */
[C---:B------:R-:W-:Y:S02]  /*16e0*/  ISETP.GT.AND P6, PT, R35.reuse, 0x7f, PT ;  /* 0x0000007f2300780c */ /* 0x040fe40003fc4270 */
[----:B------:R-:W-:Y:S01]  /*16f0*/  ISETP.GT.AND P1, PT, R35, 0x17f, PT ;  /* 0x0000017f2300780c */ /* 0x000fe20003f24270 */
[----:B------:R-:W-:Y:S01]  /*1700*/  IMAD R18, R11, 0x14, R8 ;  /* 0x000000140b127824 */ /* 0x000fe200078e0208 */
[C---:B------:R-:W-:Y:S02]  /*1710*/  ISETP.GT.AND P2, PT, R35.reuse, 0x1ff, PT ;  /* 0x000001ff2300780c */ /* 0x040fe40003f44270 */
[----:B------:R-:W-:Y:S01]  /*1720*/  ISETP.GT.AND P0, PT, R35, 0xff, PT ;  /* 0x000000ff2300780c */ /* 0x000fe20003f04270 */
[----:B------:R-:W-:-:S02]  /*1730*/  IMAD R18, R17, 0x4, R18 ;  /* 0x0000000411127824 */ /* 0x000fc400078e0212 */
[----:B------:R-:W-:Y:S01]  /*1740*/  @!P3 IMAD.IADD R19, R19, 0x1, -R26 ;  /* 0x000000011313b824 */ /* 0x000fe200078e0a1a */
[----:B------:R-:W-:-:S04]  /*1750*/  LOP3.LUT R11, R37, R13, RZ, 0xfc, !PT ;  /* 0x0000000d250b7212 */ /* 0x000fc800078efcff */
[----:B------:R-:W-:Y:S02]  /*1760*/  ISETP.GE.U32.AND P4, PT, R19, R26, PT ;  /* 0x0000001a1300720c */ /* 0x000fe40003f86070 */
[----:B------:R-:W-:Y:S01]  /*1770*/  LOP3.LUT R4, R4, R29, RZ, 0x3c, !PT ;  /* 0x0000001d04047212 */ /* 0x000fe200078e3cff */
[----:B------:R-:W-:Y:S01]  /*1780*/  @!P3 VIADD R9, R9, 0x1 ;  /* 0x000000010909b836 */ /* 0x000fe20000000000 */
[----:B------:R-:W-:Y:S09]  /*1790*/  BSSY B0, `(.L_x_11) ;  /* 0x0000029000007945 */ /* 0x000ff20003800000 */
[----:B------:R-:W-:Y:S01]  /*17a0*/  @P4 VIADD R9, R9, 0x1 ;  /* 0x0000000109094836 */ /* 0x000fe20000000000 */
[----:B----4-:R0:W-:Y:S01]  /*17b0*/  @!P2 STS [R18], R28 ;  /* 0x0000001c1200a388 */ /* 0x0101e20000000800 */
[----:B------:R-:W-:-:S02]  /*17c0*/  ISETP.GE.AND P2, PT, R4, RZ, PT ;  /* 0x000000ff0400720c */ /* 0x000fc40003f46270 */
[----:B------:R-:W-:Y:S01]  /*17d0*/  IMAD.MOV.U32 R4, RZ, RZ, R9 ;  /* 0x000000ffff047224 */ /* 0x000fe200078e0009 */
[----:B---3--:R0:W-:Y:S01]  /*17e0*/  @!P1 STS [R18+0x280], R21 ;  /* 0x0002801512009388 */ /* 0x0081e20000000800 */
[----:B------:R-:W-:-:S03]  /*17f0*/  ISETP.NE.U32.AND P1, PT, R11, RZ, PT ;  /* 0x000000ff0b00720c */ /* 0x000fc60003f25070 */
[----:B-----5:R0:W-:Y:S04]  /*1800*/  @!P6 STS [R18+0x780], R24 ;  /* 0x000780181200e388 */ /* 0x0201e80000000800 */
[----:B------:R0:W-:Y:S01]  /*1810*/  @!P0 STS [R18+0x500], R25 ;  /* 0x0005001912008388 */ /* 0x0001e20000000800 */
[----:B------:R-:W-:Y:S01]  /*1820*/  ISETP.NE.AND P0, PT, R29, RZ, PT ;  /* 0x000000ff1d00720c */ /* 0x000fe20003f05270 */
[----:B------:R-:W-:-:S12]  /*1830*/  @!P2 IMAD.MOV R4, RZ, RZ, -R4 ;  /* 0x000000ffff04a224 */ /* 0x000fd800078e0a04 */
[----:B------:R-:W-:Y:S01]  /*1840*/  @!P0 LOP3.LUT R4, RZ, R29, RZ, 0x33, !PT ;  /* 0x0000001dff048212 */ /* 0x000fe200078e33ff */
[----:B------:R-:W-:Y:S06]  /*1850*/  @!P1 BRA `(.L_x_12) ;  /* 0x0000000000249947 */ /* 0x000fec0003800000 */
[----:B0-----:R-:W-:Y:S01]  /*1860*/  IMAD.MOV.U32 R18, RZ, RZ, R36 ;  /* 0x000000ffff127224 */ /* 0x001fe200078e0024 */
        /* <DEDUP_REMOVED lines=8> */
.L_x_12:
[----:B------:R-:W0:Y:S01]  /*18f0*/  I2F.U32.RP R11, R14 ;  /* 0x0000000e000b7306 */ /* 0x000e220000209000 */
[----:B------:R-:W-:Y:S02]  /*1900*/  ISETP.NE.U32.AND P0, PT, R14, RZ, PT ;  /* 0x000000ff0e00720c */ /* 0x000fe40003f05070 */
[----:B------:R-:W-:-:S05]  /*1910*/  MOV R41, RZ ;  /* 0x000000ff00297202 */ /* 0x000fca0000000f00 */
[----:B0-----:R-:W0:Y:S02]  /*1920*/  MUFU.RCP R18, R11 ;  /* 0x0000000b00127308 */ /* 0x001e240000001000 */
[----:B0-----:R-:W-:-:S06]  /*1930*/  VIADD R18, R18, 0xffffffe ;  /* 0x0ffffffe12127836 */ /* 0x001fcc0000000000 */
[----:B------:R0:W1:Y:S02]  /*1940*/  F2I.FTZ.U32.TRUNC.NTZ R19, R18 ;  /* 0x0000001200137305 */ /* 0x000064000021f000 */
[----:B0-----:R-:W-:Y:S01]  /*1950*/  HFMA2.MMA R18, -RZ, RZ, 0, 0 ;  /* 0x00000000ff127435 */ /* 0x001fe200000001ff */
[----:B-1----:R-:W-:-:S04]  /*1960*/  IMAD.MOV R9, RZ, RZ, -R19 ;  /* 0x000000ffff097224 */ /* 0x002fc800078e0a13 */
[----:B------:R-:W-:-:S05]  /*1970*/  IMAD R9, R9, R14, RZ ;  /* 0x0000000e09097224 */ /* 0x000fca00078e02ff */
        /* <DEDUP_REMOVED lines=10> */
.L_x_13:
[----:B------:R-:W-:Y:S05]  /*1a20*/  BSYNC B0 ;  /* 0x0000000000007941 */ /* 0x000fea0003800000 */
.L_x_11:
[----:B------:R-:W-:Y:S01]  /*1a30*/  BAR.SYNC.DEFER_BLOCKING 0x0 ;  /* 0x0000000000007b1d */ /* 0x000fe20000010000 */
[----:B------:R-:W-:Y:S01]  /*1a40*/  LEA.HI R11, R32, R35, RZ, 0x5 ;  /* 0x00000023200b7211 */ /* 0x000fe200078f28ff */
[----:B------:R-:W-:Y:S01]  /*1a50*/  IMAD.MOV.U32 R36, RZ, RZ, -0x800000 ;  /* 0xff800000ff247424 */ /* 0x000fe200078e00ff */
[----:B------:R-:W-:Y:S01]  /*1a60*/  MOV R31, 0xff800000 ;  /* 0xff800000001f7802 */ /* 0x000fe20000000f00 */
[----:B------:R-:W-:Y:S01]  /*1a70*/  IMAD.MOV.U32 R32, RZ, RZ, -0x800000 ;  /* 0xff800000ff207424 */ /* 0x000fe200078e00ff */
[----:B------:R-:W-:Y:S01]  /*1a80*/  LOP3.LUT R18, R11, 0xffffffe0, RZ, 0xc0, !PT ;  /* 0xffffffe00b127812 */ /* 0x000fe200078ec0ff */
[----:B------:R-:W-:Y:S01]  /*1a90*/  IMAD.MOV.U32 R34, RZ, RZ, -0x800000 ;  /* 0xff800000ff227424 */ /* 0x000fe200078e00ff */
[----:B------:R-:W-:Y:S01]  /*1aa0*/  SHF.R.S32.HI R11, RZ, 0x5, R11 ;  /* 0x00000005ff0b7819 */ /* 0x000fe2000001140b */
[----:B------:R-:W-:Y:S01]  /*1ab0*/  HFMA2.MMA R42, -RZ, RZ, 0, 0 ;  /* 0x00000000ff2a7435 */ /* 0x000fe200000001ff */
[----:B------:R-:W-:Y:S01]  /*1ac0*/  BSSY B1, `(.L_x_14) ;  /* 0x0000246000017945 */ /* 0x000fe20003800000 */
[----:B------:R-:W-:-:S04]  /*1ad0*/  IMAD.IADD R35, R35, 0x1, -R18 ;  /* 0x0000000123237824 */ /* 0x000fc800078e0a12 */
[----:B------:R-:W-:-:S04]  /*1ae0*/  IMAD R8, R35, 0x14, R8 ;  /* 0x0000001423087824 */ /* 0x000fc800078e0208 */
[----:B------:R-:W-:-:S05]  /*1af0*/  IMAD R33, R11, 0x4, R8 ;  /* 0x000000040b217824 */ /* 0x000fca00078e0208 */
[----:B------:R-:W-:Y:S04]  /*1b00*/  @!P6 LDS R36, [R33] ;  /* 0x000000002124e984 */ /* 0x000fe80000000800 */
[----:B------:R-:W0:Y:S04]  /*1b10*/  @!P6 LDS R31, [R33+0x280] ;  /* 0x00028000211fe984 */ /* 0x000e280000000800 */
[----:B------:R-:W1:Y:S04]  /*1b20*/  @!P6 LDS R32, [R33+0x500] ;  /* 0x000500002120e984 */ /* 0x000e680000000800 */
[----:B------:R-:W2:Y:S01]  /*1b30*/  @!P6 LDS R34, [R33+0x780] ;  /* 0x000780002122e984 */ /* 0x000ea20000000800 */
[----:B0-----:R-:W-:-:S04]  /*1b40*/  FMNMX.FTZ R17, R36, R31, !PT ;  /* 0x0000001f24117209 */ /* 0x001fc80007810000 */
[----:B-1----:R-:W-:-:S04]  /*1b50*/  FMNMX.FTZ R17, R17, R32, !PT ;  /* 0x0000002011117209 */ /* 0x002fc80007810000 */
[----:B--2---:R-:W-:-:S05]  /*1b60*/  FMNMX.FTZ R17, R17, R34, !PT ;  /* 0x0000002211117209 */ /* 0x004fca0007810000 */
[----:B------:R-:W0:Y:S02]  /*1b70*/  SHFL.BFLY PT, R18, R17, 0x10, 0x1f ;  /* 0x0e001f0011127f89 */ /* 0x000e2400000e0000 */
[----:B0-----:R-:W-:-:S05]  /*1b80*/  FMNMX.FTZ R18, R17, R18, !PT ;  /* 0x0000001211127209 */ /* 0x001fca0007810000 */
[----:B------:R-:W0:Y:S02]  /*1b90*/  SHFL.BFLY PT, R9, R18, 0x8, 0x1f ;  /* 0x0d001f0012097f89 */ /* 0x000e2400000e0000 */
[----:B0-----:R-:W-:-:S05]  /*1ba0*/  FMNMX.FTZ R9, R18, R9, !PT ;  /* 0x0000000912097209 */ /* 0x001fca0007810000 */
[----:B------:R-:W0:Y:S02]  /*1bb0*/  SHFL.BFLY PT, R22, R9, 0x4, 0x1f ;  /* 0x0c801f0009167f89 */ /* 0x000e2400000e0000 */
[----:B0-----:R-:W-:-:S05]  /*1bc0*/  FMNMX.FTZ R22, R9, R22, !PT ;  /* 0x0000001609167209 */ /* 0x001fca0007810000 */
[----:B------:R-:W0:Y:S02]  /*1bd0*/  SHFL.BFLY PT, R23, R22, 0x2, 0x1f ;  /* 0x0c401f0016177f89 */ /* 0x000e2400000e0000 */
[----:B0-----:R-:W-:-:S05]  /*1be0*/  FMNMX.FTZ R23, R22, R23, !PT ;  /* 0x0000001716177209 */ /* 0x001fca0007810000 */
[----:B------:R-:W0:Y:S02]  /*1bf0*/  SHFL.BFLY PT, R8, R23, 0x1, 0x1f ;  /* 0x0c201f0017087f89 */ /* 0x000e2400000e0000 */
[----:B0-----:R-:W-:Y:S02]  /*1c00*/  FMNMX.FTZ R8, R23, R8, !PT ;  /* 0x0000000817087209 */ /* 0x001fe40007810000 */
[----:B------:R-:W-:Y:S02]  /*1c10*/  IABS R23, R2 ;  /* 0x0000000200177213 */ /* 0x000fe40000000000 */
[----:B------:R-:W-:-:S04]  /*1c20*/  FSETP.NEU.FTZ.AND P0, PT, R8, -INF , PT ;  /* 0xff8000000800780b */ /* 0x000fc80003f1d000 */
[----:B------:R-:W-:Y:S02]  /*1c30*/  FSEL R19, R8, RZ, P0 ;  /* 0x000000ff08137208 */ /* 0x000fe40000000000 */
[----:B------:R-:W-:-:S03]  /*1c40*/  ISETP.GT.AND P0, PT, R2, RZ, PT ;  /* 0x000000ff0200720c */ /* 0x000fc60003f04270 */
[C---:B------:R-:W-:Y:S01]  /*1c50*/  FADD.FTZ R17, -R19.reuse, R36 ;  /* 0x0000002413117221 */ /* 0x040fe20000010100 */
[C---:B------:R-:W-:Y:S01]  /*1c60*/  FADD.FTZ R21, -R19.reuse, R31 ;  /* 0x0000001f13157221 */ /* 0x040fe20000010100 */
[C---:B------:R-:W-:Y:S01]  /*1c70*/  FADD.FTZ R8, -R19.reuse, R32 ;  /* 0x0000002013087221 */ /* 0x040fe20000010100 */
[----:B------:R-:W-:Y:S01]  /*1c80*/  FADD.FTZ R24, -R19, R34 ;  /* 0x0000002213187221 */ /* 0x000fe20000010100 */
[----:B------:R-:W-:Y:S01]  /*1c90*/  FMUL.FTZ R17, R17, 1.4426950216293334961 ;  /* 0x3fb8aa3b11117820 */ /* 0x000fe20000410000 */
[----:B------:R-:W-:Y:S01]  /*1ca0*/  FMUL.FTZ R21, R21, 1.4426950216293334961 ;  /* 0x3fb8aa3b15157820 */ /* 0x000fe20000410000 */
[----:B------:R-:W-:Y:S01]  /*1cb0*/  FMUL.FTZ R8, R8, 1.4426950216293334961 ;  /* 0x3fb8aa3b08087820 */ /* 0x000fe20000410000 */
[----:B------:R-:W-:Y:S01]  /*1cc0*/  FMUL.FTZ R24, R24, 1.4426950216293334961 ;  /* 0x3fb8aa3b18187820 */ /* 0x000fe20000410000 */
[----:B------:R0:W-:Y:S08]  /*1cd0*/  MUFU.EX2 R18, R17 ;  /* 0x0000001100127308 */ /* 0x0001f00000000800 */
[----:B------:R-:W1:Y:S08]  /*1ce0*/  MUFU.EX2 R9, R21 ;  /* 0x0000001500097308 */ /* 0x000e700000000800 */
[----:B------:R-:W2:Y:S01]  /*1cf0*/  MUFU.EX2 R8, R8 ;  /* 0x0000000800087308 */ /* 0x000ea20000000800 */
[----:B0-----:R-:W0:Y:S07]  /*1d00*/  LDC R17, c[0x0][0x270] ;  /* 0x00009c00ff117b82 */ /* 0x001e2e0000000800 */
[----:B------:R-:W3:Y:S01]  /*1d10*/  MUFU.EX2 R25, R24 ;  /* 0x0000001800197308 */ /* 0x000ee20000000800 */
[----:B-1----:R-:W-:-:S07]  /*1d20*/  FADD.FTZ R9, R18, R9 ;  /* 0x0000000912097221 */ /* 0x002fce0000010000 */
[----:B------:R-:W1:Y:S01]  /*1d30*/  I2F.RP R21, R23 ;  /* 0x0000001700157306 */ /* 0x000e620000209400 */
[----:B--2---:R-:W-:-:S04]  /*1d40*/  FADD.FTZ R18, R9, R8 ;  /* 0x0000000809127221 */ /* 0x004fc80000010000 */
[----:B---3--:R-:W-:Y:S01]  /*1d50*/  FADD.FTZ R25, R18, R25 ;  /* 0x0000001912197221 */ /* 0x008fe20000010000 */
[----:B0-----:R-:W-:Y:S01]  /*1d60*/  IABS R22, R17 ;  /* 0x0000001100167213 */ /* 0x001fe20000000000 */
[----:B------:R-:W-:Y:S01]  /*1d70*/  VIADD R24, R23, UR4 ;  /* 0x0000000417187c36 */ /* 0x000fe20008000000 */
[----:B------:R-:W-:Y:S02]  /*1d80*/  ULDC.U8 UR4, c[0x0][0x3d9] ;  /* 0x0000f64000047ab9 */ /* 0x000fe40000000000 */
[----:B------:R-:W0:Y:S01]  /*1d90*/  SHFL.BFLY PT, R18, R25, 0x10, 0x1f ;  /* 0x0e001f0019127f89 */ /* 0x000e2200000e0000 */
[----:B------:R-:W2:Y:S08]  /*1da0*/  I2F.U32.RP R9, R22 ;  /* 0x0000001600097306 */ /* 0x000eb00000209000 */
[----:B-1----:R-:W1:Y:S08]  /*1db0*/  MUFU.RCP R8, R21 ;  /* 0x0000001500087308 */ /* 0x002e700000001000 */
[----:B--2---:R-:W2:Y:S01]  /*1dc0*/  MUFU.RCP R38, R9 ;  /* 0x0000000900267308 */ /* 0x004ea20000001000 */
[----:B0-----:R-:W-:Y:S01]  /*1dd0*/  FADD.FTZ R18, R25, R18 ;  /* 0x0000001219127221 */ /* 0x001fe20000010000 */
[----:B-1----:R-:W-:-:S04]  /*1de0*/  VIADD R8, R8, 0xffffffe ;  /* 0x0ffffffe08087836 */ /* 0x002fc80000000000 */
[----:B------:R-:W0:Y:S02]  /*1df0*/  SHFL.BFLY PT, R29, R18, 0x8, 0x1f ;  /* 0x0d001f00121d7f89 */ /* 0x000e2400000e0000 */
[----:B------:R-:W1:Y:S01]  /*1e00*/  F2I.FTZ.U32.TRUNC.NTZ R43, R8 ;  /* 0x00000008002b7305 */ /* 0x000e62000021f000 */
[----:B--2---:R-:W-:Y:S02]  /*1e10*/  IADD3 R38, R38, 0xffffffe, RZ ;  /* 0x0ffffffe26267810 */ /* 0x004fe40007ffe0ff */
[----:B------:R-:W-:-:S05]  /*1e20*/  IABS R9, R2 ;  /* 0x0000000200097213 */ /* 0x000fca0000000000 */
[----:B------:R-:W2:Y:S01]  /*1e30*/  F2I.FTZ.U32.TRUNC.NTZ R39, R38 ;  /* 0x0000002600277305 */ /* 0x000ea2000021f000 */
[----:B------:R-:W-:Y:S02]  /*1e40*/  IMAD.MOV R9, RZ, RZ, -R9 ;  /* 0x000000ffff097224 */ /* 0x000fe400078e0a09 */
[----:B-1----:R-:W-:Y:S01]  /*1e50*/  IMAD.MOV R28, RZ, RZ, -R43 ;  /* 0x000000ffff1c7224 */ /* 0x002fe200078e0a2b */
[----:B------:R-:W-:-:S03]  /*1e60*/  IABS R8, R17 ;  /* 0x0000001100087213 */ /* 0x000fc60000000000 */
[----:B------:R-:W-:Y:S02]  /*1e70*/  IMAD R28, R28, R23, RZ ;  /* 0x000000171c1c7224 */ /* 0x000fe400078e02ff */
[----:B------:R-:W-:Y:S02]  /*1e80*/  IMAD.MOV R8, RZ, RZ, -R8 ;  /* 0x000000ffff087224 */ /* 0x000fe400078e0a08 */
[----:B0-----:R-:W-:Y:S01]  /*1e90*/  FADD.FTZ R29, R18, R29 ;  /* 0x0000001d121d7221 */ /* 0x001fe20000010000 */
[----:B--2---:R-:W-:Y:S01]  /*1ea0*/  IMAD.MOV R21, RZ, RZ, -R39 ;  /* 0x000000ffff157224 */ /* 0x004fe200078e0a27 */
[----:B------:R-:W-:Y:S01]  /*1eb0*/  IABS R18, R24 ;  /* 0x0000001800127213 */ /* 0x000fe20000000000 */
[----:B------:R-:W-:Y:S02]  /*1ec0*/  IMAD.MOV.U32 R38, RZ, RZ, RZ ;  /* 0x000000ffff267224 */ /* 0x000fe400078e00ff */
[----:B------:R-:W0:Y:S01]  /*1ed0*/  SHFL.BFLY PT, R26, R29, 0x4, 0x1f ;  /* 0x0c801f001d1a7f89 */ /* 0x000e2200000e0000 */
[----:B------:R-:W-:-:S02]  /*1ee0*/  IMAD R21, R21, R22, RZ ;  /* 0x0000001615157224 */ /* 0x000fc400078e02ff */
[----:B------:R-:W-:-:S04]  /*1ef0*/  IMAD.HI.U32 R28, R43, R28, R42 ;  /* 0x0000001c2b1c7227 */ /* 0x000fc800078e002a */
[----:B------:R-:W-:-:S04]  /*1f00*/  IMAD.HI.U32 R21, R39, R21, R38 ;  /* 0x0000001527157227 */ /* 0x000fc800078e0026 */
[----:B------:R-:W-:-:S04]  /*1f10*/  IMAD.HI.U32 R28, R28, R18, RZ ;  /* 0x000000121c1c7227 */ /* 0x000fc800078e00ff */
[----:B------:R-:W-:-:S04]  /*1f20*/  IMAD.HI.U32 R21, R21, R18, RZ ;  /* 0x0000001215157227 */ /* 0x000fc800078e00ff */
[--C-:B------:R-:W-:Y:S02]  /*1f30*/  IMAD R30, R28, R9, R18.reuse ;  /* 0x000000091c1e7224 */ /* 0x100fe400078e0212 */
[----:B------:R-:W-:Y:S01]  /*1f40*/  IMAD R9, R21, R8, R18 ;  /* 0x0000000815097224 */ /* 0x000fe200078e0212 */
[----:B------:R-:W-:Y:S01]  /*1f50*/  LOP3.LUT R18, R24, R23, RZ, 0x3c, !PT ;  /* 0x0000001718127212 */ /* 0x000fe200078e3cff */
[----:B------:R-:W1:Y:S01]  /*1f60*/  S2R R8, SR_TID.X ;  /* 0x0000000000087919 */ /* 0x000e620000002100 */
[----:B0-----:R-:W-:Y:S01]  /*1f70*/  FADD.FTZ R26, R29, R26 ;  /* 0x0000001a1d1a7221 */ /* 0x001fe20000010000 */
[----:B------:R-:W-:Y:S01]  /*1f80*/  ISETP.GT.U32.AND P4, PT, R23, R30, PT ;  /* 0x0000001e1700720c */ /* 0x000fe20003f84070 */
[----:B------:R-:W-:Y:S01]  /*1f90*/  IMAD.MOV.U32 R29, RZ, RZ, 0x7f800000 ;  /* 0x7f800000ff1d7424 */ /* 0x000fe200078e00ff */
[----:B------:R-:W-:Y:S02]  /*1fa0*/  ISETP.GT.U32.AND P1, PT, R22, R9, PT ;  /* 0x000000091600720c */ /* 0x000fe40003f24070 */
[----:B------:R-:W0:Y:S01]  /*1fb0*/  SHFL.BFLY PT, R25, R26, 0x2, 0x1f ;  /* 0x0c401f001a197f89 */ /* 0x000e2200000e0000 */
[----:B------:R-:W-:-:S02]  /*1fc0*/  LOP3.LUT R24, R24, R17, RZ, 0x3c, !PT ;  /* 0x0000001118187212 */ /* 0x000fc400078e3cff */
[----:B------:R-:W-:Y:S02]  /*1fd0*/  ISETP.GE.AND P3, PT, R18, RZ, PT ;  /* 0x000000ff1200720c */ /* 0x000fe40003f66270 */
[----:B------:R-:W-:-:S04]  /*1fe0*/  LEA.HI.SX32 R18, R2, 0x1, 0x1 ;  /* 0x0000000102127811 */ /* 0x000fc800078f0aff */
[-C--:B------:R-:W-:Y:S01]  /*1ff0*/  @!P4 IADD3 R30, R30, -R23.reuse, RZ ;  /* 0x800000171e1ec210 */ /* 0x080fe20007ffe0ff */
[----:B------:R-:W-:Y:S01]  /*2000*/  @!P4 VIADD R28, R28, 0x1 ;  /* 0x000000011c1cc836 */ /* 0x000fe20000000000 */
[----:B------:R-:W-:Y:S01]  /*2010*/  ISETP.GT.AND P4, PT, R3, RZ, PT ;  /* 0x000000ff0300720c */ /* 0x000fe20003f84270 */
[----:B------:R-:W-:Y:S01]  /*2020*/  @!P1 IMAD.IADD R9, R9, 0x1, -R22 ;  /* 0x0000000109099824 */ /* 0x000fe200078e0a16 */
[----:B------:R-:W-:Y:S01]  /*2030*/  ISETP.GE.U32.AND P2, PT, R30, R23, PT ;  /* 0x000000171e00720c */ /* 0x000fe20003f46070 */
[----:B------:R-:W-:-:S03]  /*2040*/  @!P1 VIADD R21, R21, 0x1 ;  /* 0x0000000115159836 */ /* 0x000fc60000000000 */
[----:B------:R-:W-:Y:S02]  /*2050*/  ISETP.GE.U32.AND P5, PT, R9, R22, PT ;  /* 0x000000160900720c */ /* 0x000fe40003fa6070 */
[----:B------:R-:W2:Y:S01]  /*2060*/  LDC R9, c[0x0][0x2c4] ;  /* 0x0000b100ff097b82 */ /* 0x000ea20000000800 */
[----:B------:R-:W-:Y:S01]  /*2070*/  LEA.HI.SX32 R22, R3, 0x1, 0x1 ;  /* 0x0000000103167811 */ /* 0x000fe200078f0aff */
[----:B0-----:R-:W-:-:S05]  /*2080*/  FADD.FTZ R26, R26, R25 ;  /* 0x000000191a1a7221 */ /* 0x001fca0000010000 */
[----:B------:R-:W-:Y:S02]  /*2090*/  @P2 IADD3 R28, R28, 0x1, RZ ;  /* 0x000000011c1c2810 */ /* 0x000fe40007ffe0ff */
[----:B------:R-:W-:Y:S01]  /*20a0*/  ISETP.GE.AND P2, PT, R24, RZ, PT ;  /* 0x000000ff1800720c */ /* 0x000fe20003f46270 */
[----:B------:R-:W0:Y:S01]  /*20b0*/  SHFL.BFLY PT, R25, R26, 0x1, 0x1f ;  /* 0x0c201f001a197f89 */ /* 0x000e2200000e0000 */
[----:B------:R-:W-:Y:S01]  /*20c0*/  @P5 VIADD R21, R21, 0x1 ;  /* 0x0000000115155836 */ /* 0x000fe20000000000 */
[----:B------:R-:W-:Y:S01]  /*20d0*/  ISETP.NE.AND P5, PT, R2, RZ, PT ;  /* 0x000000ff0200720c */ /* 0x000fe20003fa5270 */
[----:B------:R-:W-:Y:S01]  /*20e0*/  @!P3 IMAD.MOV R28, RZ, RZ, -R28 ;  /* 0x000000ffff1cb224 */ /* 0x000fe200078e0a1c */
[----:B------:R-:W-:Y:S02]  /*20f0*/  SHF.R.S32.HI R24, RZ, 0x1f, R3 ;  /* 0x0000001fff187819 */ /* 0x000fe40000011403 */
[----:B------:R-:W-:Y:S02]  /*2100*/  ISETP.NE.AND P3, PT, RZ, UR4, PT ;  /* 0x00000004ff007c0c */ /* 0x000fe4000bf65270 */
[----:B------:R-:W-:-:S02]  /*2110*/  @!P4 IADD3 R22, R24, RZ, RZ ;  /* 0x000000ff1816c210 */ /* 0x000fc40007ffe0ff */
[----:B-1----:R-:W-:-:S04]  /*2120*/  LOP3.LUT P4, RZ, R8, 0x1f, RZ, 0xc0, !PT ;  /* 0x0000001f08ff7812 */ /* 0x002fc8000788c0ff */
[----:B------:R-:W-:Y:S02]  /*2130*/  ISETP.GT.OR P4, PT, R8, 0x7f, P4 ;  /* 0x0000007f0800780c */ /* 0x000fe40002784670 */
[----:B------:R-:W-:Y:S02]  /*2140*/  @!P5 LOP3.LUT R28, RZ, R23, RZ, 0x33, !PT ;  /* 0x00000017ff1cd212 */ /* 0x000fe400078e33ff */
[----:B--2---:R-:W-:-:S05]  /*2150*/  SEL R9, R9, 0x1, !P3 ;  /* 0x0000000109097807 */ /* 0x004fca0005800000 */
[----:B------:R-:W-:Y:S02]  /*2160*/  IMAD R23, R4, R9, RZ ;  /* 0x0000000904177224 */ /* 0x000fe400078e02ff */
[----:B0-----:R-:W-:Y:S01]  /*2170*/  FADD.FTZ R25, R26, R25 ;  /* 0x000000191a197221 */ /* 0x001fe20000010000 */
[----:B------:R-:W-:-:S04]  /*2180*/  SHF.R.S32.HI R26, RZ, 0x1f, R2 ;  /* 0x0000001fff1a7819 */ /* 0x000fc80000011402 */
[----:B------:R-:W-:Y:S01]  /*2190*/  FSETP.NE.FTZ.AND P1, PT, R25, RZ, PT ;  /* 0x000000ff1900720b */ /* 0x000fe20003f35000 */
[----:B------:R-:W-:Y:S01]  /*21a0*/  @!P0 IMAD.MOV R18, RZ, RZ, R26 ;  /* 0x000000ffff128224 */ /* 0x000fe200078e021a */
[----:B------:R-:W-:Y:S01]  /*21b0*/  ISETP.NE.AND P0, PT, R17, RZ, PT ;  /* 0x000000ff1100720c */ /* 0x000fe20003f05270 */
[----:B------:R-:W-:Y:S01]  /*21c0*/  IMAD.MOV.U32 R26, RZ, RZ, R21 ;  /* 0x000000ffff1a7224 */ /* 0x000fe200078e0015 */
[----:B------:R-:W-:-:S04]  /*21d0*/  SHF.R.S32.HI R21, RZ, 0x1f, R28 ;  /* 0x0000001fff157819 */ /* 0x000fc8000001141c */
[----:B------:R-:W-:Y:S02]  /*21e0*/  @!P2 IADD3 R26, -R26, RZ, RZ ;  /* 0x000000ff1a1aa210 */ /* 0x000fe40007ffe1ff */
[----:B------:R-:W-:-:S03]  /*21f0*/  ISETP.LT.U32.AND P2, PT, R6, R28, PT ;  /* 0x0000001c0600720c */ /* 0x000fc60003f41070 */
[----:B------:R0:W1:Y:S01]  /*2200*/  @P1 MUFU.LG2 R24, R25 ;  /* 0x0000001900181308 */ /* 0x0000620000000c00 */
[C---:B------:R-:W-:Y:S02]  /*2210*/  ISETP.LT.AND.EX P2, PT, R7.reuse, R21, PT, P2 ;  /* 0x000000150700720c */ /* 0x040fe40003f41320 */
[----:B------:R-:W-:Y:S02]  /*2220*/  @!P0 LOP3.LUT R26, RZ, R17, RZ, 0x33, !PT ;  /* 0x00000011ff1a8212 */ /* 0x000fe400078e33ff */
[----:B------:R-:W-:-:S03]  /*2230*/  SEL R8, R7, R21, P2 ;  /* 0x0000001507087207 */ /* 0x000fc60001000000 */
[----:B0-----:R-:W-:Y:S01]  /*2240*/  IMAD R25, R26, R9, RZ ;  /* 0x000000091a197224 */ /* 0x001fe200078e02ff */
[----:B------:R-:W-:Y:S01]  /*2250*/  SEL R9, R6, R28, P2 ;  /* 0x0000001c06097207 */ /* 0x000fe20001000000 */
[----:B-1----:R-:W-:Y:S01]  /*2260*/  @P1 FFMA.FTZ R29, R24, 0.69314718246459960938, R19 ;  /* 0x3f317218181d1823 */ /* 0x002fe20000010013 */
[----:B------:R-:W-:Y:S02]  /*2270*/  IMAD R6, R23, R22, RZ ;  /* 0x0000001617067224 */ /* 0x000fe400078e02ff */
[----:B------:R-:W-:Y:S01]  /*2280*/  IMAD R7, R18, R25, RZ ;  /* 0x0000001912077224 */ /* 0x000fe200078e02ff */
[----:B------:R-:W-:Y:S06]  /*2290*/  @P4 BRA `(.L_x_15) ;  /* 0x0000001c00204947 */ /* 0x000fec0003800000 */
[----:B------:R-:W-:Y:S01]  /*22a0*/  ULDC.U8 UR4, c[0x0][0x3d8] ;  /* 0x0000f60000047ab9 */ /* 0x000fe20000000000 */
[C---:B------:R-:W-:Y:S02]  /*22b0*/  IADD3 R38, P0, R11.reuse, UR7, RZ ;  /* 0x000000070b267c10 */ /* 0x040fe4000ff1e0ff */
[----:B------:R-:W-:Y:S02]  /*22c0*/  ISETP.NE.AND P1, PT, RZ, UR4, PT ;  /* 0x00000004ff007c0c */ /* 0x000fe4000bf25270 */
[----:B------:R-:W-:-:S11]  /*22d0*/  LEA.HI.X.SX32 R39, R11, UR6, 0x1, P0 ;  /* 0x000000060b277c11 */ /* 0x000fd600080f0eff */
[----:B------:R-:W-:Y:S05]  /*22e0*/  @!P1 BRA `(.L_x_16) ;  /* 0x0000001800fc9947 */ /* 0x000fea0003800000 */
[----:B------:R-:W-:Y:S02]  /*22f0*/  ISETP.GE.U32.AND P1, PT, R38, R20, PT ;  /* 0x000000142600720c */ /* 0x000fe40003f26070 */
[----:B------:R-:W-:Y:S02]  /*2300*/  ISETP.LT.U32.AND P0, PT, R17, 0x1, PT ;  /* 0x000000011100780c */ /* 0x000fe40003f01070 */
[----:B------:R-:W-:Y:S02]  /*2310*/  ISETP.GE.AND.EX P1, PT, R39, R5, PT, P1 ;  /* 0x000000052700720c */ /* 0x000fe40003f26310 */
[----:B------:R-:W-:-:S04]  /*2320*/  SHF.R.S32.HI R4, RZ, 0x1f, R17 ;  /* 0x0000001fff047819 */ /* 0x000fc80000011411 */
[----:B------:R-:W-:-:S04]  /*2330*/  ISETP.LT.AND.EX P0, PT, R4, RZ, PT, P0 ;  /* 0x000000ff0400720c */ /* 0x000fc80003f01300 */
[----:B------:R-:W-:Y:S02]  /*2340*/  SEL R5, R17, 0x1, P0 ;  /* 0x0000000111057807 */ /* 0x000fe40000000000 */
[----:B------:R-:W-:Y:S01]  /*2350*/  SEL R4, R4, RZ, P0 ;  /* 0x000000ff04047207 */ /* 0x000fe20000000000 */
[----:B------:R-:W-:Y:S06]  /*2360*/  @P1 BRA `(.L_x_15) ;  /* 0x0000001800ec1947 */ /* 0x000fec0003800000 */
[----:B------:R-:W-:Y:S01]  /*2370*/  IADD3 R17, P1, R5, 0x1, RZ ;  /* 0x0000000105117810 */ /* 0x000fe20007f3e0ff */
[----:B------:R-:W-:Y:S03]  /*2380*/  BSSY B0, `(.L_x_17) ;  /* 0x0000036000007945 */ /* 0x000fe60003800000 */
[----:B------:R-:W-:Y:S01]  /*2390*/  ISETP.GE.U32.AND P0, PT, R17, 0x3, PT ;  /* 0x000000031100780c */ /* 0x000fe20003f06070 */
[----:B------:R-:W-:-:S05]  /*23a0*/  IMAD.X R17, RZ, RZ, R4, P1 ;  /* 0x000000ffff117224 */ /* 0x000fca00008e0604 */
[----:B------:R-:W-:-:S04]  /*23b0*/  ISETP.GE.U32.AND.EX P0, PT, R17, RZ, PT, P0 ;  /* 0x000000ff1100720c */ /* 0x000fc80003f06100 */
[----:B------:R-:W-:Y:S02]  /*23c0*/  SEL R22, R4, RZ, !P0 ;  /* 0x000000ff04167207 */ /* 0x000fe40004000000 */
[----:B------:R-:W-:-:S03]  /*23d0*/  SEL R18, R5, RZ, !P0 ;  /* 0x000000ff05127207 */ /* 0x000fc60004000000 */
[-C--:B------:R-:W-:Y:S02]  /*23e0*/  IMAD R17, R22, R27.reuse, RZ ;  /* 0x0000001b16117224 */ /* 0x080fe400078e02ff */
[----:B------:R-:W-:-:S04]  /*23f0*/  IMAD.WIDE.U32 R22, R18, R27, RZ ;  /* 0x0000001b12167225 */ /* 0x000fc800078e00ff */
[----:B------:R-:W-:Y:S02]  /*2400*/  IMAD R17, R18, R0, R17 ;  /* 0x0000000012117224 */ /* 0x000fe400078e0211 */
[----:B------:R-:W-:-:S03]  /*2410*/  IMAD.WIDE.U32 R42, R22, R5, RZ ;  /* 0x00000005162a7225 */ /* 0x000fc600078e00ff */
[----:B------:R-:W-:-:S05]  /*2420*/  IADD3 R18, R23, R17, RZ ;  /* 0x0000001117127210 */ /* 0x000fca0007ffe0ff */
[----:B------:R-:W-:-:S04]  /*2430*/  IMAD R25, R18, R5, RZ ;  /* 0x0000000512197224 */ /* 0x000fc800078e02ff */
[----:B------:R-:W-:-:S04]  /*2440*/  IMAD R25, R4, R22, R25 ;  /* 0x0000001604197224 */ /* 0x000fc800078e0219 */
[----:B------:R-:W-:-:S05]  /*2450*/  IMAD.IADD R25, R43, 0x1, R25 ;  /* 0x000000012b197824 */ /* 0x000fca00078e0219 */
        /* <DEDUP_REMOVED lines=8> */
[-C--:B------:R-:W-:Y:S02]  /*24e0*/  IADD3 R19, P0, RZ, -R22.reuse, RZ ;  /* 0x80000016ff137210 */ /* 0x080fe40007f1e0ff */
[----:B------:R-:W-:Y:S02]  /*24f0*/  MOV R48, R22 ;  /* 0x0000001600307202 */ /* 0x000fe40000000f00 */
[----:B------:R-:W-:Y:S01]  /*2500*/  IADD3.X R17, RZ, ~R23, RZ, P0, !PT ;  /* 0x80000017ff117210 */ /* 0x000fe200007fe4ff */
[----:B------:R-:W-:Y:S01]  /*2510*/  IMAD.WIDE.U32 R38, R42, R19, R38 ;  /* 0x000000132a267225 */ /* 0x000fe200078e0026 */
[----:B------:R-:W-:-:S03]  /*2520*/  MOV R49, R23 ;  /* 0x0000001700317202 */ /* 0x000fc60000000f00 */
[----:B------:R-:W-:-:S04]  /*2530*/  IMAD R18, R17, R42, RZ ;  /* 0x0000002a11127224 */ /* 0x000fc800078e02ff */
[----:B------:R-:W-:Y:S01]  /*2540*/  IMAD R17, R25, R19, R18 ;  /* 0x0000001319117224 */ /* 0x000fe200078e0212 */
[----:B------:R-:W-:-:S04]  /*2550*/  MOV R18, R38 ;  /* 0x0000002600127202 */ /* 0x000fc80000000f00 */
[----:B------:R-:W-:Y:S01]  /*2560*/  IADD3 R17, R39, R17, RZ ;  /* 0x0000001127117210 */ /* 0x000fe20007ffe0ff */
[----:B------:R-:W-:Y:S05]  /*2570*/  BRA `(.L_x_19) ;  /* 0x0000000000587947 */ /* 0x000fea0003800000 */
.L_x_18:
[----:B------:R-:W0:Y:S01]  /*2580*/  I2F.U32.RP R21, R42 ;  /* 0x0000002a00157306 */ /* 0x000e220000209000 */
[----:B------:R-:W-:Y:S01]  /*2590*/  ISETP.NE.U32.AND P0, PT, R42, RZ, PT ;  /* 0x000000ff2a00720c */ /* 0x000fe20003f05070 */
[----:B------:R-:W-:-:S06]  /*25a0*/  HFMA2.MMA R49, -RZ, RZ, 0, 0 ;  /* 0x00000000ff317435 */ /* 0x000fcc00000001ff */
[----:B0-----:R-:W0:Y:S02]  /*25b0*/  MUFU.RCP R18, R21 ;  /* 0x0000001500127308 */ /* 0x001e240000001000 */
[----:B0-----:R-:W-:-:S06]  /*25c0*/  IADD3 R18, R18, 0xffffffe, RZ ;  /* 0x0ffffffe12127810 */ /* 0x001fcc0007ffe0ff */
        /* <DEDUP_REMOVED lines=11> */
[----:B------:R-:W-:Y:S02]  /*2680*/  ISETP.GE.U32.AND P1, PT, R17, R42, PT ;  /* 0x0000002a1100720c */ /* 0x000fe40003f26070 */
[----:B------:R-:W-:-:S11]  /*2690*/  MOV R17, RZ ;  /* 0x000000ff00117202 */ /* 0x000fd60000000f00 */
[----:B------:R-:W-:Y:S02]  /*26a0*/  @P1 IADD3 R48, R48, 0x1, RZ ;  /* 0x0000000130301810 */ /* 0x000fe40007ffe0ff */
[----:B------:R-:W-:-:S05]  /*26b0*/  @!P0 LOP3.LUT R48, RZ, R42, RZ, 0x33, !PT ;  /* 0x0000002aff308212 */ /* 0x000fca00078e33ff */
[----:B------:R-:W-:-:S04]  /*26c0*/  IMAD.MOV R19, RZ, RZ, -R48 ;  /* 0x000000ffff137224 */ /* 0x000fc800078e0a30 */
[----:B------:R-:W-:Y:S02]  /*26d0*/  IMAD R18, R42, R19, R38 ;  /* 0x000000132a127224 */ /* 0x000fe400078e0226 */
.L_x_19:
[----:B------:R-:W-:Y:S05]  /*26e0*/  BSYNC B0 ;  /* 0x0000000000007941 */ /* 0x000fea0003800000 */
.L_x_17:
[----:B------:R-:W-:Y:S01]  /*26f0*/  LOP3.LUT R19, R17, R0, RZ, 0xfc, !PT ;  /* 0x0000000011137212 */ /* 0x000fe200078efcff */
[----:B------:R-:W-:Y:S03]  /*2700*/  BSSY B0, `(.L_x_20) ;  /* 0x0000028000007945 */ /* 0x000fe60003800000 */
[----:B------:R-:W-:-:S13]  /*2710*/  ISETP.NE.U32.AND P0, PT, R19, RZ, PT ;  /* 0x000000ff1300720c */ /* 0x000fda0003f05070 */
[----:B------:R-:W-:Y:S05]  /*2720*/  @!P0 BRA `(.L_x_21) ;  /* 0x00000000003c8947 */ /* 0x000fea0003800000 */
[----:B------:R-:W-:Y:S01]  /*2730*/  IMAD.MOV.U32 R26, RZ, RZ, R27 ;  /* 0x000000ffff1a7224 */ /* 0x000fe200078e001b */
[----:B------:R-:W-:Y:S02]  /*2740*/  MOV R25, R0 ;  /* 0x0000000000197202 */ /* 0x000fe40000000f00 */
[----:B------:R-:W-:Y:S02]  /*2750*/  MOV R24, 0x2770 ;  /* 0x0000277000187802 */ /* 0x000fe40000000f00 */
[----:B------:R-:W-:Y:S05]  /*2760*/  CALL.REL.NOINC `($__internal_0_$__cuda_sm20_div_s64) ;  /* 0x0000002000e07944 */ /* 0x000fea0003c00000 */
[----:B------:R-:W-:Y:S01]  /*2770*/  IADD3 R19, P0, RZ, -R22, RZ ;  /* 0x80000016ff137210 */ /* 0x000fe20007f1e0ff */
[----:B------:R-:W-:Y:S01]  /*2780*/  IMAD.MOV.U32 R43, RZ, RZ, R23 ;  /* 0x000000ffff2b7224 */ /* 0x000fe200078e0017 */
[----:B------:R-:W-:Y:S02]  /*2790*/  MOV R38, R18 ;  /* 0x0000001200267202 */ /* 0x000fe40000000f00 */
[----:B------:R-:W-:Y:S02]  /*27a0*/  IADD3.X R24, RZ, ~R23, RZ, P0, !PT ;  /* 0x80000017ff187210 */ /* 0x000fe400007fe4ff */
[----:B------:R-:W-:Y:S02]  /*27b0*/  MOV R39, R17 ;  /* 0x0000001100277202 */ /* 0x000fe40000000f00 */
[----:B------:R-:W-:Y:S01]  /*27c0*/  MOV R42, R22 ;  /* 0x00000016002a7202 */ /* 0x000fe20000000f00 */
[----:B------:R-:W-:Y:S02]  /*27d0*/  IMAD R24, R24, R27, RZ ;  /* 0x0000001b18187224 */ /* 0x000fe400078e02ff */
[----:B------:R-:W-:-:S04]  /*27e0*/  IMAD.WIDE.U32 R38, R27, R19, R38 ;  /* 0x000000131b267225 */ /* 0x000fc800078e0026 */
[----:B------:R-:W-:-:S04]  /*27f0*/  IMAD R0, R0, R19, R24 ;  /* 0x0000001300007224 */ /* 0x000fc800078e0218 */
[----:B------:R-:W-:Y:S01]  /*2800*/  IMAD.IADD R0, R39, 0x1, R0 ;  /* 0x0000000127007824 */ /* 0x000fe200078e0200 */
[----:B------:R-:W-:Y:S05]  /*2810*/  BRA `(.L_x_22) ;  /* 0x0000000000587947 */ /* 0x000fea0003800000 */
.L_x_21:
        /* <DEDUP_REMOVED lines=22> */
.L_x_22:
[----:B------:R-:W-:Y:S05]  /*2980*/  BSYNC B0 ;  /* 0x0000000000007941 */ /* 0x000fea0003800000 */
.L_x_20:
[----:B------:R-:W0:Y:S01]  /*2990*/  LDC R27, c[0x0][0x2c0] ;  /* 0x0000b000ff1b7b82 */ /* 0x000e220000000800 */
[----:B------:R-:W-:Y:S01]  /*29a0*/  LOP3.LUT R17, R43, R4, RZ, 0xfc, !PT ;  /* 0x000000042b117212 */ /* 0x000fe200078efcff */
[----:B------:R-:W-:Y:S03]  /*29b0*/  BSSY B0, `(.L_x_23) ;  /* 0x0000027000007945 */ /* 0x000fe60003800000 */
[----:B------:R-:W-:Y:S02]  /*29c0*/  ISETP.NE.U32.AND P0, PT, R17, RZ, PT ;  /* 0x000000ff1100720c */ /* 0x000fe40003f05070 */
[----:B0-----:R-:W-:-:S11]  /*29d0*/  SEL R27, R27, 0x1, P3 ;  /* 0x000000011b1b7807 */ /* 0x001fd60001800000 */
[----:B------:R-:W-:Y:S05]  /*29e0*/  @!P0 BRA `(.L_x_24) ;  /* 0x0000000000348947 */ /* 0x000fea0003800000 */
[----:B------:R-:W-:Y:S01]  /*29f0*/  IMAD.MOV.U32 R18, RZ, RZ, R42 ;  /* 0x000000ffff127224 */ /* 0x000fe200078e002a */
[----:B------:R-:W-:Y:S01]  /*2a00*/  MOV R26, R5 ;  /* 0x00000005001a7202 */ /* 0x000fe20000000f00 */
[----:B------:R-:W-:Y:S01]  /*2a10*/  IMAD.MOV.U32 R17, RZ, RZ, R43 ;  /* 0x000000ffff117224 */ /* 0x000fe200078e002b */
[----:B------:R-:W-:Y:S02]  /*2a20*/  MOV R25, R4 ;  /* 0x0000000400197202 */ /* 0x000fe40000000f00 */
[----:B------:R-:W-:Y:S02]  /*2a30*/  MOV R24, 0x2a50 ;  /* 0x00002a5000187802 */ /* 0x000fe40000000f00 */
[----:B------:R-:W-:Y:S05]  /*2a40*/  CALL.REL.NOINC `($__internal_0_$__cuda_sm20_div_s64) ;  /* 0x0000002000287944 */ /* 0x000fea0003c00000 */
[----:B------:R-:W-:-:S04]  /*2a50*/  IADD3 R17, P0, RZ, -R22, RZ ;  /* 0x80000016ff117210 */ /* 0x000fc80007f1e0ff */
[----:B------:R-:W-:Y:S01]  /*2a60*/  IADD3.X R18, RZ, ~R23, RZ, P0, !PT ;  /* 0x80000017ff127210 */ /* 0x000fe200007fe4ff */
[----:B------:R-:W-:-:S04]  /*2a70*/  IMAD.WIDE.U32 R42, R5, R17, R42 ;  /* 0x00000011052a7225 */ /* 0x000fc800078e002a */
[----:B------:R-:W-:-:S04]  /*2a80*/  IMAD R18, R18, R5, RZ ;  /* 0x0000000512127224 */ /* 0x000fc800078e02ff */
[----:B------:R-:W-:-:S05]  /*2a90*/  IMAD R4, R4, R17, R18 ;  /* 0x0000001104047224 */ /* 0x000fca00078e0212 */
[----:B------:R-:W-:Y:S01]  /*2aa0*/  IADD3 R4, R43, R4, RZ ;  /* 0x000000042b047210 */ /* 0x000fe20007ffe0ff */
[----:B------:R-:W-:Y:S05]  /*2ab0*/  BRA `(.L_x_25) ;  /* 0x0000000000587947 */ /* 0x000fea0003800000 */
.L_x_24:
        /* <DEDUP_REMOVED lines=22> */
.L_x_25:
[----:B------:R-:W-:Y:S05]  /*2c20*/  BSYNC B0 ;  /* 0x0000000000007941 */ /* 0x000fea0003800000 */
.L_x_23:
[-C--:B------:R-:W-:Y:S01]  /*2c30*/  IMAD R5, R41, R16.reuse, RZ ;  /* 0x0000001029057224 */ /* 0x080fe200078e02ff */
[----:B------:R-:W-:Y:S01]  /*2c40*/  SHF.R.S32.HI R17, RZ, 0x1f, R27 ;  /* 0x0000001fff117819 */ /* 0x000fe2000001141b */
[C---:B------:R-:W-:Y:S01]  /*2c50*/  IMAD.WIDE.U32 R46, R40.reuse, R16, RZ ;  /* 0x00000010282e7225 */ /* 0x040fe200078e00ff */
[----:B------:R-:W-:Y:S01]  /*2c60*/  ULDC.U8 UR10, c[0x0][0x3d9] ;  /* 0x0000f640000a7ab9 */ /* 0x000fe20000000000 */
[----:B------:R-:W-:Y:S01]  /*2c70*/  ULDC.64 UR4, c[0x0][0x2c0] ;  /* 0x0000b00000047ab9 */ /* 0x000fe20000000a00 */
[----:B------:R-:W-:Y:S01]  /*2c80*/  UISETP.NE.AND UP0, UPT, UR10, URZ, UPT ;  /* 0x0000003f0a00728c */ /* 0x000fe2000bf05270 */
[----:B------:R-:W-:Y:S01]  /*2c90*/  IMAD R5, R40, R15, R5 ;  /* 0x0000000f28057224 */ /* 0x000fe200078e0205 */
[----:B------:R-:W-:Y:S01]  /*2ca0*/  UIMAD UR4, UR4, UR5, URZ ;  /* 0x00000005040472a4 */ /* 0x000fe2000f8e023f */
[----:B------:R-:W-:Y:S01]  /*2cb0*/  IMAD R0, R0, R27, RZ ;  /* 0x0000001b00007224 */ /* 0x000fe200078e02ff */
[----:B------:R-:W-:Y:S01]  /*2cc0*/  USEL UR5, UR5, 0x1, !UP0 ;  /* 0x0000000105057887 */ /* 0x000fe2000c000000 */
[----:B------:R-:W-:Y:S01]  /*2cd0*/  BSSY B0, `(.L_x_26) ;  /* 0x0000040000007945 */ /* 0x000fe20003800000 */
[----:B------:R-:W-:Y:S01]  /*2ce0*/  IADD3 R5, R47, R5, RZ ;  /* 0x000000052f057210 */ /* 0x000fe20007ffe0ff */
[----:B------:R-:W-:Y:S01]  /*2cf0*/  IMAD R17, R17, R38, R0 ;  /* 0x0000002611117224 */ /* 0x000fe200078e0200 */
[----:B------:R-:W-:Y:S01]  /*2d00*/  USHF.R.S32.HI UR11, URZ, 0x1f, UR4 ;  /* 0x0000001f3f0b7899 */ /* 0x000fe20008011404 */
[----:B------:R-:W-:Y:S01]  /*2d10*/  IMAD R19, R4, UR4, RZ ;  /* 0x0000000404137c24 */ /* 0x000fe2000f8e02ff */
[----:B------:R-:W-:Y:S01]  /*2d20*/  USHF.R.S32.HI UR10, URZ, 0x1f, UR5 ;  /* 0x0000001f3f0a7899 */ /* 0x000fe20008011405 */
[----:B------:R-:W-:-:S02]  /*2d30*/  IMAD R18, R5, R14, RZ ;  /* 0x0000000e05127224 */ /* 0x000fc400078e02ff */
[----:B------:R-:W-:Y:S02]  /*2d40*/  IMAD R5, R23, UR5, RZ ;  /* 0x0000000517057c24 */ /* 0x000fe4000f8e02ff */
[----:B------:R-:W-:Y:S02]  /*2d50*/  IMAD R25, R13, R46, R18 ;  /* 0x0000002e0d197224 */ /* 0x000fe400078e0212 */
[----:B------:R-:W-:-:S04]  /*2d60*/  IMAD.WIDE.U32 R46, R46, R14, RZ ;  /* 0x0000000e2e2e7225 */ /* 0x000fc800078e00ff */
[----:B------:R-:W-:Y:S01]  /*2d70*/  IMAD R19, R42, UR11, R19 ;  /* 0x0000000b2a137c24 */ /* 0x000fe2000f8e0213 */
[----:B------:R-:W-:Y:S01]  /*2d80*/  IADD3 R25, R47, R25, RZ ;  /* 0x000000192f197210 */ /* 0x000fe20007ffe0ff */
[----:B------:R-:W-:-:S03]  /*2d90*/  IMAD.WIDE.U32 R38, R38, R27, RZ ;  /* 0x0000001b26267225 */ /* 0x000fc600078e00ff */
[----:B------:R-:W-:Y:S01]  /*2da0*/  LOP3.LUT R0, R49, R25, RZ, 0xfc, !PT ;  /* 0x0000001931007212 */ /* 0x000fe200078efcff */
[----:B------:R-:W-:-:S03]  /*2db0*/  IMAD.WIDE.U32 R42, R42, UR4, RZ ;  /* 0x000000042a2a7c25 */ /* 0x000fc6000f8e00ff */
[----:B------:R-:W-:Y:S01]  /*2dc0*/  ISETP.NE.U32.AND P0, PT, R0, RZ, PT ;  /* 0x000000ff0000720c */ /* 0x000fe20003f05070 */
[C---:B------:R-:W-:Y:S01]  /*2dd0*/  IMAD R5, R22.reuse, UR10, R5 ;  /* 0x0000000a16057c24 */ /* 0x040fe2000f8e0205 */
[----:B------:R-:W-:Y:S01]  /*2de0*/  IADD3 R0, R39, R17, RZ ;  /* 0x0000001127007210 */ /* 0x000fe20007ffe0ff */
[----:B------:R-:W-:Y:S01]  /*2df0*/  IMAD.WIDE.U32 R40, R22, UR5, RZ ;  /* 0x0000000516287c25 */ /* 0x000fe2000f8e00ff */
[----:B------:R-:W-:-:S03]  /*2e00*/  IADD3 R4, R43, R19, RZ ;  /* 0x000000132b047210 */ /* 0x000fc60007ffe0ff */
[----:B------:R-:W-:Y:S01]  /*2e10*/  IMAD R3, R3, UR4, RZ ;  /* 0x0000000403037c24 */ /* 0x000fe2000f8e02ff */
[----:B------:R-:W-:Y:S01]  /*2e20*/  IADD3 R5, R41, R5, RZ ;  /* 0x0000000529057210 */ /* 0x000fe20007ffe0ff */
[----:B------:R-:W-:-:S04]  /*2e30*/  IMAD R2, R2, UR4, RZ ;  /* 0x0000000402027c24 */ /* 0x000fc8000f8e02ff */
[----:B------:R-:W-:Y:S05]  /*2e40*/  @!P0 BRA `(.L_x_27) ;  /* 0x0000000000448947 */ /* 0x000fea0003800000 */
[----:B------:R-:W-:Y:S01]  /*2e50*/  IMAD.MOV.U32 R18, RZ, RZ, R48 ;  /* 0x000000ffff127224 */ /* 0x000fe200078e0030 */
[----:B------:R-:W-:Y:S01]  /*2e60*/  MOV R17, R49 ;  /* 0x0000003100117202 */ /* 0x000fe20000000f00 */
[----:B------:R-:W-:Y:S01]  /*2e70*/  IMAD.MOV.U32 R26, RZ, RZ, R46 ;  /* 0x000000ffff1a7224 */ /* 0x000fe200078e002e */
[----:B------:R-:W-:Y:S02]  /*2e80*/  MOV R24, 0x2ea0 ;  /* 0x00002ea000187802 */ /* 0x000fe40000000f00 */
[----:B------:R-:W-:Y:S05]  /*2e90*/  CALL.REL.NOINC `($__internal_0_$__cuda_sm20_div_s64) ;  /* 0x0000001c00147944 */ /* 0x000fea0003c00000 */
[----:B------:R-:W-:Y:S01]  /*2ea0*/  IADD3 R18, P0, RZ, -R22, RZ ;  /* 0x80000016ff127210 */ /* 0x000fe20007f1e0ff */
[----:B------:R-:W-:Y:S01]  /*2eb0*/  IMAD.MOV.U32 R45, RZ, RZ, R49 ;  /* 0x000000ffff2d7224 */ /* 0x000fe200078e0031 */
[----:B------:R-:W-:Y:S02]  /*2ec0*/  MOV R44, R48 ;  /* 0x00000030002c7202 */ /* 0x000fe40000000f00 */
[----:B------:R-:W-:-:S05]  /*2ed0*/  IADD3.X R17, RZ, ~R23, RZ, P0, !PT ;  /* 0x80000017ff117210 */ /* 0x000fca00007fe4ff */
[-C--:B------:R-:W-:Y:S02]  /*2ee0*/  IMAD R17, R17, R46.reuse, RZ ;  /* 0x0000002e11117224 */ /* 0x080fe400078e02ff */
[----:B------:R-:W-:-:S04]  /*2ef0*/  IMAD.WIDE.U32 R46, R18, R46, R44 ;  /* 0x0000002e122e7225 */ /* 0x000fc800078e002c */
[----:B------:R-:W-:Y:S01]  /*2f00*/  IMAD R17, R25, R18, R17 ;  /* 0x0000001219117224 */ /* 0x000fe200078e0211 */
[----:B------:R-:W-:Y:S02]  /*2f10*/  MOV R18, R46 ;  /* 0x0000002e00127202 */ /* 0x000fe40000000f00 */
[----:B------:R-:W-:Y:S01]  /*2f20*/  MOV R46, R22 ;  /* 0x00000016002e7202 */ /* 0x000fe20000000f00 */
[----:B------:R-:W-:Y:S01]  /*2f30*/  IMAD.IADD R17, R47, 0x1, R17 ;  /* 0x000000012f117824 */ /* 0x000fe200078e0211 */
[----:B------:R-:W-:Y:S01]  /*2f40*/  MOV R47, R23 ;  /* 0x00000017002f7202 */ /* 0x000fe20000000f00 */
[----:B------:R-:W-:Y:S05]  /*2f50*/  BRA `(.L_x_28) ;  /* 0x00000000005c7947 */ /* 0x000fea0003800000 */
.L_x_27:
[----:B------:R-:W0:Y:S01]  /*2f60*/  I2F.U32.RP R21, R46 ;  /* 0x0000002e00157306 */ /* 0x000e220000209000 */
[----:B------:R-:W-:Y:S01]  /*2f70*/  ISETP.NE.U32.AND P0, PT, R46, RZ, PT ;  /* 0x000000ff2e00720c */ /* 0x000fe20003f05070 */
[----:B------:R-:W-:-:S06]  /*2f80*/  IMAD.MOV.U32 R47, RZ, RZ, RZ ;  /* 0x000000ffff2f7224 */ /* 0x000fcc00078e00ff */
[----:B0-----:R-:W0:Y:S02]  /*2f90*/  MUFU.RCP R18, R21 ;  /* 0x0000001500127308 */ /* 0x001e240000001000 */
[----:B0-----:R-:W-:-:S06]  /*2fa0*/  IADD3 R18, R18, 0xffffffe, RZ ;  /* 0x0ffffffe12127810 */ /* 0x001fcc0007ffe0ff */
[----:B------:R-:W0:Y:S02]  /*2fb0*/  F2I.FTZ.U32.TRUNC.NTZ R19, R18 ;  /* 0x0000001200137305 */ /* 0x000e24000021f000 */
[----:B0-----:R-:W-:Y:S01]  /*2fc0*/  IADD3 R17, RZ, -R19, RZ ;  /* 0x80000013ff117210 */ /* 0x001fe20007ffe0ff */
[----:B------:R-:W-:-:S04]  /*2fd0*/  IMAD.MOV.U32 R18, RZ, RZ, RZ ;  /* 0x000000ffff127224 */ /* 0x000fc800078e00ff */
        /* <DEDUP_REMOVED lines=12> */
[----:B------:R-:W-:-:S05]  /*30a0*/  IADD3 R21, -R19, RZ, RZ ;  /* 0x000000ff13157210 */ /* 0x000fca0007ffe1ff */
[----:B------:R-:W-:Y:S01]  /*30b0*/  IMAD R18, R46, R21, R48 ;  /* 0x000000152e127224 */ /* 0x000fe200078e0230 */
[----:B------:R-:W-:Y:S02]  /*30c0*/  MOV R46, R19 ;  /* 0x00000013002e7202 */ /* 0x000fe40000000f00 */
.L_x_28:
[----:B------:R-:W-:Y:S05]  /*30d0*/  BSYNC B0 ;  /* 0x0000000000007941 */ /* 0x000fea0003800000 */
.L_x_26:
        /* <DEDUP_REMOVED lines=8> */
[-C--:B------:R-:W-:Y:S02]  /*3160*/  IADD3 R21, P0, RZ, -R22.reuse, RZ ;  /* 0x80000016ff157210 */ /* 0x080fe40007f1e0ff */
[----:B------:R-:W-:Y:S02]  /*3170*/  MOV R48, R22 ;  /* 0x0000001600307202 */ /* 0x000fe40000000f00 */
[-C--:B------:R-:W-:Y:S02]  /*3180*/  IADD3.X R19, RZ, ~R23.reuse, RZ, P0, !PT ;  /* 0x80000017ff137210 */ /* 0x080fe400007fe4ff */
[----:B------:R-:W-:-:S03]  /*3190*/  MOV R49, R23 ;  /* 0x0000001700317202 */ /* 0x000fc60000000f00 */
[----:B------:R-:W-:Y:S01]  /*31a0*/  IMAD R24, R19, R16, RZ ;  /* 0x0000001013187224 */ /* 0x000fe200078e02ff */
[----:B------:R-:W-:-:S03]  /*31b0*/  MOV R19, R17 ;  /* 0x0000001100137202 */ /* 0x000fc60000000f00 */
[-C--:B------:R-:W-:Y:S02]  /*31c0*/  IMAD R15, R15, R21.reuse, R24 ;  /* 0x000000150f0f7224 */ /* 0x080fe400078e0218 */
[----:B------:R-:W-:-:S05]  /*31d0*/  IMAD.WIDE.U32 R16, R16, R21, R18 ;  /* 0x0000001510107225 */ /* 0x000fca00078e0012 */
[----:B------:R-:W-:Y:S01]  /*31e0*/  IADD3 R15, R17, R15, RZ ;  /* 0x0000000f110f7210 */ /* 0x000fe20007ffe0ff */
[----:B------:R-:W-:Y:S05]  /*31f0*/  BRA `(.L_x_31) ;  /* 0x0000000000587947 */ /* 0x000fea0003800000 */
.L_x_30:
[----:B------:R-:W0:Y:S01]  /*3200*/  I2F.U32.RP R19, R16 ;  /* 0x0000001000137306 */ /* 0x000e220000209000 */
[----:B------:R-:W-:Y:S01]  /*3210*/  HFMA2.MMA R22, -RZ, RZ, 0, 0 ;  /* 0x00000000ff167435 */ /* 0x000fe200000001ff */
[----:B------:R-:W-:Y:S01]  /*3220*/  ISETP.NE.U32.AND P0, PT, R16, RZ, PT ;  /* 0x000000ff1000720c */ /* 0x000fe20003f05070 */
[----:B------:R-:W-:-:S05]  /*3230*/  HFMA2.MMA R49, -RZ, RZ, 0, 0 ;  /* 0x00000000ff317435 */ /* 0x000fca00000001ff */
[----:B0-----:R-:W0:Y:S02]  /*3240*/  MUFU.RCP R17, R19 ;  /* 0x0000001300117308 */ /* 0x001e240000001000 */
[----:B0-----:R-:W-:-:S06]  /*3250*/  IADD3 R17, R17, 0xffffffe, RZ ;  /* 0x0ffffffe11117810 */ /* 0x001fcc0007ffe0ff */
        /* <DEDUP_REMOVED lines=16> */
.L_x_31:
[----:B------:R-:W-:Y:S05]  /*3360*/  BSYNC B0 ;  /* 0x0000000000007941 */ /* 0x000fea0003800000 */
.L_x_29:
[----:B------:R-:W-:Y:S01]  /*3370*/  LOP3.LUT R17, R49, R13, RZ, 0xfc, !PT ;  /* 0x0000000d31117212 */ /* 0x000fe200078efcff */
[----:B------:R-:W-:Y:S03]  /*3380*/  BSSY B0, `(.L_x_32) ;  /* 0x000002c000007945 */ /* 0x000fe60003800000 */
        /* <DEDUP_REMOVED lines=8> */
[----:B------:R-:W-:Y:S01]  /*3410*/  IADD3 R18, P0, RZ, -R22, RZ ;  /* 0x80000016ff127210 */ /* 0x000fe20007f1e0ff */
[----:B------:R-:W-:Y:S01]  /*3420*/  IMAD.MOV.U32 R25, RZ, RZ, R49 ;  /* 0x000000ffff197224 */ /* 0x000fe200078e0031 */
[----:B------:R-:W-:Y:S02]  /*3430*/  MOV R24, R48 ;  /* 0x0000003000187202 */ /* 0x000fe40000000f00 */
[----:B------:R-:W-:-:S03]  /*3440*/  IADD3.X R17, RZ, ~R23, RZ, P0, !PT ;  /* 0x80000017ff117210 */ /* 0x000fc600007fe4ff */
[----:B------:R-:W-:-:S04]  /*3450*/  IMAD.WIDE.U32 R24, R14, R18, R24 ;  /* 0x000000120e187225 */ /* 0x000fc800078e0018 */
[----:B------:R-:W-:Y:S01]  /*3460*/  IMAD R17, R17, R14, RZ ;  /* 0x0000000e11117224 */ /* 0x000fe200078e02ff */
[----:B------:R-:W-:Y:S02]  /*3470*/  MOV R14, R24 ;  /* 0x00000018000e7202 */ /* 0x000fe40000000f00 */
[----:B------:R-:W-:Y:S01]  /*3480*/  MOV R24, R22 ;  /* 0x0000001600187202 */ /* 0x000fe20000000f00 */
[----:B------:R-:W-:-:S04]  /*3490*/  IMAD R17, R13, R18, R17 ;  /* 0x000000120d117224 */ /* 0x000fc800078e0211 */
[----:B------:R-:W-:Y:S01]  /*34a0*/  IMAD.IADD R18, R25, 0x1, R17 ;  /* 0x0000000119127824 */ /* 0x000fe200078e0211 */
[----:B------:R-:W-:Y:S01]  /*34b0*/  MOV R25, R23 ;  /* 0x0000001700197202 */ /* 0x000fe20000000f00 */
[----:B------:R-:W-:Y:S05]  /*34c0*/  BRA `(.L_x_34) ;  /* 0x00000000005c7947 */ /* 0x000fea0003800000 */
.L_x_33:
[----:B------:R-:W0:Y:S01]  /*34d0*/  I2F.U32.RP R18, R14 ;  /* 0x0000000e00127306 */ /* 0x000e220000209000 */
[----:B------:R-:W-:Y:S01]  /*34e0*/  IMAD.MOV.U32 R22, RZ, RZ, RZ ;  /* 0x000000ffff167224 */ /* 0x000fe200078e00ff */
[----:B------:R-:W-:Y:S01]  /*34f0*/  ISETP.NE.U32.AND P0, PT, R14, RZ, PT ;  /* 0x000000ff0e00720c */ /* 0x000fe20003f05070 */
[----:B------:R-:W-:-:S05]  /*3500*/  IMAD.MOV.U32 R25, RZ, RZ, RZ ;  /* 0x000000ffff197224 */ /* 0x000fca00078e00ff */
[----:B0-----:R-:W0:Y:S02]  /*3510*/  MUFU.RCP R17, R18 ;  /* 0x0000001200117308 */ /* 0x001e240000001000 */
[----:B0-----:R-:W-:Y:S01]  /*3520*/  IADD3 R17, R17, 0xffffffe, RZ ;  /* 0x0ffffffe11117810 */ /* 0x001fe20007ffe0ff */
[----:B------:R-:W-:-:S05]  /*3530*/  IMAD.MOV.U32 R18, RZ, RZ, RZ ;  /* 0x000000ffff127224 */ /* 0x000fca00078e00ff */
        /* <DEDUP_REMOVED lines=10> */
[----:B------:R-:W-:-:S13]  /*35e0*/  ISETP.GE.U32.AND P1, PT, R13, R14, PT ;  /* 0x0000000e0d00720c */ /* 0x000fda0003f26070 */
[----:B------:R-:W-:Y:S01]  /*35f0*/  @P1 VIADD R22, R22, 0x1 ;  /* 0x0000000116161836 */ /* 0x000fe20000000000 */
[----:B------:R-:W-:-:S04]  /*3600*/  @!P0 LOP3.LUT R22, RZ, R14, RZ, 0x33, !PT ;  /* 0x0000000eff168212 */ /* 0x000fc800078e33ff */
[----:B------:R-:W-:Y:S02]  /*3610*/  IADD3 R13, -R22, RZ, RZ ;  /* 0x000000ff160d7210 */ /* 0x000fe40007ffe1ff */
[----:B------:R-:W-:-:S03]  /*3620*/  MOV R24, R22 ;  /* 0x0000001600187202 */ /* 0x000fc60000000f00 */
[----:B------:R-:W-:Y:S02]  /*3630*/  IMAD R14, R14, R13, R48 ;  /* 0x0000000d0e0e7224 */ /* 0x000fe400078e0230 */
.L_x_34:
[----:B------:R-:W-:Y:S05]  /*3640*/  BSYNC B0 ;  /* 0x0000000000007941 */ /* 0x000fea0003800000 */
.L_x_32:
[----:B------:R-:W-:Y:S01]  /*3650*/  IMAD R21, R18, R3, RZ ;  /* 0x0000000312157224 */ /* 0x000fe200078e02ff */
[----:B------:R-:W-:Y:S01]  /*3660*/  LOP3.LUT R18, R47, R10, RZ, 0xfc, !PT ;  /* 0x0000000a2f127212 */ /* 0x000fe200078efcff */
[----:B------:R-:W-:Y:S01]  /*3670*/  ULDC UR4, c[0x0][0x2c4] ;  /* 0x0000b10000047ab9 */ /* 0x000fe20000000800 */
[----:B------:R-:W-:Y:S01]  /*3680*/  SHF.R.S32.HI R13, RZ, 0x1f, R3 ;  /* 0x0000001fff0d7819 */ /* 0x000fe20000011403 */
[----:B------:R-:W-:Y:S01]  /*3690*/  IMAD R50, R27, UR4, RZ ;  /* 0x000000041b327c24 */ /* 0x000fe2000f8e02ff */
[----:B------:R-:W-:Y:S01]  /*36a0*/  ISETP.NE.U32.AND P0, PT, R18, RZ, PT ;  /* 0x000000ff1200720c */ /* 0x000fe20003f05070 */
[-C--:B------:R-:W-:Y:S01]  /*36b0*/  IMAD R17, R25, R6.reuse, RZ ;  /* 0x0000000619117224 */ /* 0x080fe200078e02ff */
[----:B------:R-:W-:Y:S01]  /*36c0*/  SHF.R.S32.HI R22, RZ, 0x1f, R6 ;  /* 0x0000001fff167819 */ /* 0x000fe20000011406 */
[----:B------:R-:W-:Y:S01]  /*36d0*/  IMAD.WIDE.U32 R48, R24, R6, RZ ;  /* 0x0000000618307225 */ /* 0x000fe200078e00ff */
[----:B------:R-:W-:Y:S01]  /*36e0*/  SHF.R.S32.HI R19, RZ, 0x1f, R50 ;  /* 0x0000001fff137819 */ /* 0x000fe20000011432 */
[----:B------:R-:W-:Y:S02]  /*36f0*/  BSSY B0, `(.L_x_35) ;  /* 0x0000034000007945 */ /* 0x000fe40003800000 */
[----:B------:R-:W-:-:S02]  /*3700*/  IMAD R6, R15, R50, RZ ;  /* 0x000000320f067224 */ /* 0x000fc400078e02ff */
[----:B------:R-:W-:Y:S02]  /*3710*/  IMAD R13, R13, R14, R21 ;  /* 0x0000000e0d0d7224 */ /* 0x000fe400078e0215 */
[----:B------:R-:W-:-:S04]  /*3720*/  IMAD.WIDE.U32 R14, R14, R3, RZ ;  /* 0x000000030e0e7225 */ /* 0x000fc800078e00ff */
[----:B------:R-:W-:Y:S01]  /*3730*/  IMAD R17, R22, R24, R17 ;  /* 0x0000001816117224 */ /* 0x000fe200078e0211 */
[----:B------:R-:W-:Y:S01]  /*3740*/  IADD3 R13, R15, R13, RZ ;  /* 0x0000000d0f0d7210 */ /* 0x000fe20007ffe0ff */
[----:B------:R-:W-:Y:S02]  /*3750*/  IMAD R3, R19, R16, R6 ;  /* 0x0000001013037224 */ /* 0x000fe400078e0206 */
[----:B------:R-:W-:Y:S01]  /*3760*/  IMAD.WIDE.U32 R50, R16, R50, RZ ;  /* 0x0000003210327225 */ /* 0x000fe200078e00ff */
[----:B------:R-:W-:-:S04]  /*3770*/  IADD3 R6, R49, R17, RZ ;  /* 0x0000001131067210 */ /* 0x000fc80007ffe0ff */
[----:B------:R-:W-:Y:S01]  /*3780*/  IADD3 R3, R51, R3, RZ ;  /* 0x0000000333037210 */ /* 0x000fe20007ffe0ff */
[----:B------:R-:W-:Y:S06]  /*3790*/  @!P0 BRA `(.L_x_36) ;  /* 0x0000000000488947 */ /* 0x000fec0003800000 */
        /* <DEDUP_REMOVED lines=10> */
[----:B------:R-:W-:Y:S01]  /*3840*/  MOV R46, R22 ;  /* 0x00000016002e7202 */ /* 0x000fe20000000f00 */
[----:B------:R-:W-:Y:S01]  /*3850*/  IMAD.WIDE.U32 R24, R12, R19, R24 ;  /* 0x000000130c187225 */ /* 0x000fe200078e0018 */
[----:B------:R-:W-:-:S03]  /*3860*/  MOV R47, R23 ;  /* 0x00000017002f7202 */ /* 0x000fc60000000f00 */
[----:B------:R-:W-:Y:S01]  /*3870*/  IMAD R17, R17, R12, RZ ;  /* 0x0000000c11117224 */ /* 0x000fe200078e02ff */
[----:B------:R-:W-:-:S03]  /*3880*/  MOV R12, R24 ;  /* 0x00000018000c7202 */ /* 0x000fc60000000f00 */
[----:B------:R-:W-:-:S04]  /*3890*/  IMAD R10, R10, R19, R17 ;  /* 0x000000130a0a7224 */ /* 0x000fc800078e0211 */
[----:B------:R-:W-:Y:S01]  /*38a0*/  IMAD.IADD R10, R25, 0x1, R10 ;  /* 0x00000001190a7824 */ /* 0x000fe200078e020a */
[----:B------:R-:W-:Y:S05]  /*38b0*/  BRA `(.L_x_37) ;  /* 0x00000000005c7947 */ /* 0x000fea0003800000 */
.L_x_36:
[----:B------:R-:W0:Y:S01]  /*38c0*/  I2F.U32.RP R19, R12 ;  /* 0x0000000c00137306 */ /* 0x000e220000209000 */
[----:B------:R-:W-:Y:S01]  /*38d0*/  IMAD.MOV.U32 R16, RZ, RZ, RZ ;  /* 0x000000ffff107224 */ /* 0x000fe200078e00ff */
[----:B------:R-:W-:Y:S01]  /*38e0*/  ISETP.NE.U32.AND P0, PT, R12, RZ, PT ;  /* 0x000000ff0c00720c */ /* 0x000fe20003f05070 */
[----:B------:R-:W-:-:S05]  /*38f0*/  IMAD.MOV.U32 R47, RZ, RZ, RZ ;  /* 0x000000ffff2f7224 */ /* 0x000fca00078e00ff */
[----:B0-----:R-:W0:Y:S02]  /*3900*/  MUFU.RCP R18, R19 ;  /* 0x0000001300127308 */ /* 0x001e240000001000 */
[----:B0-----:R-:W-:-:S06]  /*3910*/  IADD3 R18, R18, 0xffffffe, RZ ;  /* 0x0ffffffe12127810 */ /* 0x001fcc0007ffe0ff */
[----:B------:R-:W0:Y:S02]  /*3920*/  F2I.FTZ.U32.TRUNC.NTZ R17, R18 ;  /* 0x0000001200117305 */ /* 0x000e24000021f000 */
[----:B0-----:R-:W-:-:S05]  /*3930*/  IADD3 R10, RZ, -R17, RZ ;  /* 0x80000011ff0a7210 */ /* 0x001fca0007ffe0ff */
[----:B------:R-:W-:-:S04]  /*3940*/  IMAD R10, R10, R12, RZ ;  /* 0x0000000c0a0a7224 */ /* 0x000fc800078e02ff */
[----:B------:R-:W-:-:S04]  /*3950*/  IMAD.HI.U32 R17, R17, R10, R16 ;  /* 0x0000000a11117227 */ /* 0x000fc800078e0010 */
[----:B------:R-:W-:Y:S02]  /*3960*/  IMAD.MOV.U32 R10, RZ, RZ, RZ ;  /* 0x000000ffff0a7224 */ /* 0x000fe400078e00ff */
        /* <DEDUP_REMOVED lines=9> */
[----:B------:R-:W-:-:S05]  /*3a00*/  IADD3 R17, -R16, RZ, RZ ;  /* 0x000000ff10117210 */ /* 0x000fca0007ffe1ff */
[----:B------:R-:W-:Y:S01]  /*3a10*/  IMAD R12, R12, R17, R46 ;  /* 0x000000110c0c7224 */ /* 0x000fe200078e022e */
[----:B------:R-:W-:Y:S02]  /*3a20*/  MOV R46, R16 ;  /* 0x00000010002e7202 */ /* 0x000fe40000000f00 */
.L_x_37:
[----:B------:R-:W-:Y:S05]  /*3a30*/  BSYNC B0 ;  /* 0x0000000000007941 */ /* 0x000fea0003800000 */
.L_x_35:
[----:B------:R-:W-:Y:S01]  /*3a40*/  ULDC UR5, c[0x0][0x270] ;  /* 0x00009c0000057ab9 */ /* 0x000fe20000000800 */
[----:B------:R-:W-:Y:S01]  /*3a50*/  ULDC UR4, c[0x0][0x2c4] ;  /* 0x0000b10000047ab9 */ /* 0x000fe20000000800 */
[----:B------:R-:W-:Y:S01]  /*3a60*/  LOP3.LUT R16, R47, R8, RZ, 0xfc, !PT ;  /* 0x000000082f107212 */ /* 0x000fe200078efcff */
[----:B------:R-:W-:Y:S01]  /*3a70*/  UIMAD UR4, UR5, UR4, URZ ;  /* 0x00000004050472a4 */ /* 0x000fe2000f8e023f */
[----:B------:R-:W-:Y:S02]  /*3a80*/  BSSY B0, `(.L_x_38) ;  /* 0x0000030000007945 */ /* 0x000fe40003800000 */
[----:B------:R-:W-:-:S03]  /*3a90*/  ISETP.NE.U32.AND P0, PT, R16, RZ, PT ;  /* 0x000000ff1000720c */ /* 0x000fc60003f05070 */
[----:B------:R-:W-:-:S04]  /*3aa0*/  IMAD R27, R27, UR4, RZ ;  /* 0x000000041b1b7c24 */ /* 0x000fc8000f8e02ff */
[-C--:B------:R-:W-:Y:S01]  /*3ab0*/  IMAD R10, R10, R27.reuse, RZ ;  /* 0x0000001b0a0a7224 */ /* 0x080fe200078e02ff */
[----:B------:R-:W-:Y:S01]  /*3ac0*/  SHF.R.S32.HI R17, RZ, 0x1f, R27 ;  /* 0x0000001fff117819 */ /* 0x000fe2000001141b */
[----:B------:R-:W-:-:S04]  /*3ad0*/  IMAD.WIDE.U32 R52, R12, R27, RZ ;  /* 0x0000001b0c347225 */ /* 0x000fc800078e00ff */
[----:B------:R-:W-:-:S05]  /*3ae0*/  IMAD R17, R17, R12, R10 ;  /* 0x0000000c11117224 */ /* 0x000fca00078e020a */
        /* <DEDUP_REMOVED lines=8> */
[----:B------:R-:W-:Y:S02]  /*3b70*/  IADD3 R16, P0, RZ, -R22, RZ ;  /* 0x80000016ff107210 */ /* 0x000fe40007f1e0ff */
[----:B------:R-:W-:Y:S02]  /*3b80*/  MOV R18, R46 ;  /* 0x0000002e00127202 */ /* 0x000fe40000000f00 */
[----:B------:R-:W-:Y:S02]  /*3b90*/  IADD3.X R12, RZ, ~R23, RZ, P0, !PT ;  /* 0x80000017ff0c7210 */ /* 0x000fe400007fe4ff */
[----:B------:R-:W-:-:S03]  /*3ba0*/  MOV R19, R47 ;  /* 0x0000002f00137202 */ /* 0x000fc60000000f00 */
[----:B------:R-:W-:Y:S02]  /*3bb0*/  IMAD R17, R12, R9, RZ ;  /* 0x000000090c117224 */ /* 0x000fe400078e02ff */
[----:B------:R-:W-:-:S04]  /*3bc0*/  IMAD.WIDE.U32 R18, R9, R16, R18 ;  /* 0x0000001009127225 */ /* 0x000fc800078e0012 */
[----:B------:R-:W-:Y:S01]  /*3bd0*/  IMAD R17, R8, R16, R17 ;  /* 0x0000001008117224 */ /* 0x000fe200078e0211 */
[----:B------:R-:W-:-:S04]  /*3be0*/  MOV R8, R18 ;  /* 0x0000001200087202 */ /* 0x000fc80000000f00 */
[----:B------:R-:W-:Y:S01]  /*3bf0*/  IADD3 R17, R19, R17, RZ ;  /* 0x0000001113117210 */ /* 0x000fe20007ffe0ff */
[----:B------:R-:W-:Y:S05]  /*3c00*/  BRA `(.L_x_40) ;  /* 0x00000000005c7947 */ /* 0x000fea0003800000 */
.L_x_39:
        /* <DEDUP_REMOVED lines=10> */
[----:B------:R-:W-:-:S04]  /*3cb0*/  IMAD.HI.U32 R12, R17, R46, RZ ;  /* 0x0000002e110c7227 */ /* 0x000fc800078e00ff */
[----:B------:R-:W-:Y:S01]  /*3cc0*/  IMAD.MOV.U32 R17, RZ, RZ, RZ ;  /* 0x000000ffff117224 */ /* 0x000fe200078e00ff */
        /* <DEDUP_REMOVED lines=11> */
.L_x_40:
[----:B------:R-:W-:Y:S05]  /*3d80*/  BSYNC B0 ;  /* 0x0000000000007941 */ /* 0x000fea0003800000 */
.L_x_38:
[----:B------:R-:W-:Y:S01]  /*3d90*/  IADD3 R39, P1, P0, R42, R40, R38 ;  /* 0x000000282a277210 */ /* 0x000fe2000783e026 */
[----:B------:R-:W-:Y:S01]  /*3da0*/  IMAD R17, R17, R2, RZ ;  /* 0x0000000211117224 */ /* 0x000fe200078e02ff */
[----:B------:R-:W-:Y:S02]  /*3db0*/  ULDC.64 UR4, c[0x0][0x2b0] ;  /* 0x0000ac0000047ab9 */ /* 0x000fe40000000a00 */
[----:B------:R-:W-:Y:S02]  /*3dc0*/  IADD3 R39, P3, P2, R48, R39, R50 ;  /* 0x0000002730277210 */ /* 0x000fe40007a7e032 */
[----:B------:R-:W-:Y:S02]  /*3dd0*/  IADD3.X R0, R4, R5, R0, P1, P0 ;  /* 0x0000000504007210 */ /* 0x000fe40000fe0400 */
[----:B------:R-:W-:Y:S02]  /*3de0*/  IADD3 R14, P1, P0, R52, R39, R14 ;  /* 0x00000027340e7210 */ /* 0x000fe4000783e00e */
[----:B------:R-:W-:Y:S01]  /*3df0*/  IADD3.X R0, R6, R0, R3, P3, P2 ;  /* 0x0000000006007210 */ /* 0x000fe20001fe4403 */
[----:B------:R-:W-:Y:S01]  /*3e00*/  IMAD R3, R23, R7, RZ ;  /* 0x0000000717037224 */ /* 0x000fe200078e02ff */
[----:B------:R-:W-:-:S02]  /*3e10*/  SHF.R.S32.HI R4, RZ, 0x1f, R7 ;  /* 0x0000001fff047819 */ /* 0x000fc40000011407 */
[----:B------:R-:W-:Y:S02]  /*3e20*/  IADD3.X R15, R10, R0, R13, P1, P0 ;  /* 0x000000000a0f7210 */ /* 0x000fe40000fe040d */
[----:B------:R-:W-:Y:S01]  /*3e30*/  SHF.R.S32.HI R0, RZ, 0x1f, R2 ;  /* 0x0000001fff007819 */ /* 0x000fe20000011402 */
[-C--:B------:R-:W-:Y:S02]  /*3e40*/  IMAD R3, R4, R22.reuse, R3 ;  /* 0x0000001604037224 */ /* 0x080fe400078e0203 */
[----:B------:R-:W-:-:S04]  /*3e50*/  IMAD.WIDE.U32 R14, R7, R22, R14 ;  /* 0x00000016070e7225 */ /* 0x000fc800078e000e */
[----:B------:R-:W-:Y:S02]  /*3e60*/  IMAD.IADD R15, R15, 0x1, R3 ;  /* 0x000000010f0f7824 */ /* 0x000fe400078e0203 */
[-C--:B------:R-:W-:Y:S02]  /*3e70*/  IMAD R0, R0, R8.reuse, R17 ;  /* 0x0000000800007224 */ /* 0x080fe400078e0211 */
[----:B------:R-:W-:-:S04]  /*3e80*/  IMAD.WIDE.U32 R2, R2, R8, R14 ;  /* 0x0000000802027225 */ /* 0x000fc800078e000e */
[----:B------:R-:W-:Y:S01]  /*3e90*/  IMAD.IADD R3, R3, 0x1, R0 ;  /* 0x0000000103037824 */ /* 0x000fe200078e0200 */
[----:B------:R-:W-:-:S04]  /*3ea0*/  LEA R4, P0, R2, UR4, 0x2 ;  /* 0x0000000402047c11 */ /* 0x000fc8000f8010ff */
[----:B------:R-:W-:-:S05]  /*3eb0*/  LEA.HI.X R5, R2, UR5, R3, 0x2, P0 ;  /* 0x0000000502057c11 */ /* 0x000fca00080f1403 */
[----:B------:R1:W-:Y:S01]  /*3ec0*/  STG.E desc[UR8][R4.64], R29 ;  /* 0x0000001d04007986 */ /* 0x0003e2000c101908 */
[----:B------:R-:W-:Y:S05]  /*3ed0*/  BRA `(.L_x_15) ;  /* 0x0000000000107947 */ /* 0x000fea0003800000 */
.L_x_16:
[----:B------:R-:W-:Y:S02]  /*3ee0*/  ULDC.64 UR4, c[0x0][0x2b0] ;  /* 0x0000ac0000047ab9 */ /* 0x000fe40000000a00 */
[----:B------:R-:W-:-:S04]  /*3ef0*/  LEA R2, P0, R38, UR4, 0x2 ;  /* 0x0000000426027c11 */ /* 0x000fc8000f8010ff */
[----:B------:R-:W-:-:S05]  /*3f00*/  LEA.HI.X R3, R38, UR5, R39, 0x2, P0 ;  /* 0x0000000526037c11 */ /* 0x000fca00080f1427 */
[----:B------:R0:W-:Y:S04]  /*3f10*/  STG.E desc[UR8][R2.64], R29 ;  /* 0x0000001d02007986 */ /* 0x0001e8000c101908 */
.L_x_15:
[----:B------:R-:W-:Y:S05]  /*3f20*/  BSYNC B1 ;  /* 0x0000000000017941 */ /* 0x000fea0003800000 */
.L_x_14:
[----:B------:R-:W2:Y:S01]  /*3f30*/  LDC R0, c[0x0][0x3c4] ;  /* 0x0000f100ff007b82 */ /* 0x000ea20000000800 */
[C---:B0-----:R-:W-:Y:S02]  /*3f40*/  IADD3 R3, R35.reuse, 0x20, RZ ;  /* 0x0000002023037810 */ /* 0x041fe40007ffe0ff */
[----:B------:R-:W-:Y:S02]  /*3f50*/  CS2R R6, SRZ ;  /* 0x0000000000067805 */ /* 0x000fe4000001ff00 */
[----:B------:R-:W-:Y:S01]  /*3f60*/  SHF.L.U32 R26, R35, 0x2, RZ ;  /* 0x00000002231a7819 */ /* 0x000fe200000006ff */
[----:B------:R-:W-:Y:S01]  /*3f70*/  IMAD.MOV.U32 R9, RZ, RZ, RZ ;  /* 0x000000ffff097224 */ /* 0x000fe200078e00ff */
[----:B-1----:R-:W-:-:S03]  /*3f80*/  CS2R R4, SRZ ;  /* 0x0000000000047805 */ /* 0x002fc6000001ff00 */
[----:B------:R-:W-:Y:S01]  /*3f90*/  VIADD R25, R26, 0x80 ;  /* 0x000000801a197836 */ /* 0x000fe20000000000 */
[-C--:B--2---:R-:W-:Y:S02]  /*3fa0*/  ISETP.GE.OR P1, PT, R3, R0.reuse, P6 ;  /* 0x000000000300720c */ /* 0x084fe40003726670 */
[C---:B------:R-:W-:Y:S02]  /*3fb0*/  IADD3 R3, R35.reuse, 0x40, RZ ;  /* 0x0000004023037810 */ /* 0x040fe40007ffe0ff */
[-C--:B------:R-:W-:Y:S02]  /*3fc0*/  ISETP.GE.OR P2, PT, R35, R0.reuse, P6 ;  /* 0x000000002300720c */ /* 0x080fe40003746670 */
[----:B------:R-:W-:Y:S01]  /*3fd0*/  ISETP.GE.OR P0, PT, R3, R0, P6 ;  /* 0x000000000300720c */ /* 0x000fe20003706670 */
[----:B------:R-:W-:-:S05]  /*3fe0*/  VIADD R3, R35, 0x60 ;  /* 0x0000006023037836 */ /* 0x000fca0000000000 */
[----:B------:R-:W-:Y:S01]  /*3ff0*/  ISETP.GE.OR P6, PT, R3, R0, P6 ;  /* 0x000000000300720c */ /* 0x000fe200037c6670 */
[----:B------:R-:W-:Y:S01]  /*4000*/  @!P1 FADD.FTZ R31, -R29, R31 ;  /* 0x0000001f1d1f9221 */ /* 0x000fe20000010100 */
[----:B------:R-:W-:-:S03]  /*4010*/  CS2R R2, SRZ ;  /* 0x0000000000027805 */ /* 0x000fc6000001ff00 */
[----:B------:R-:W-:Y:S01]  /*4020*/  @!P2 FADD.FTZ R36, -R29, R36 ;  /* 0x000000241d24a221 */ /* 0x000fe20000010100 */
[----:B------:R-:W-:Y:S01]  /*4030*/  @!P1 FMUL.FTZ R31, R31, 1.4426950216293334961 ;  /* 0x3fb8aa3b1f1f9820 */ /* 0x000fe20000410000 */
[C---:B------:R-:W-:Y:S02]  /*4040*/  @!P0 FADD.FTZ R32, -R29.reuse, R32 ;  /* 0x000000201d208221 */ /* 0x040fe40000010100 */
[----:B------:R-:W-:Y:S01]  /*4050*/  @!P2 FMUL.FTZ R36, R36, 1.4426950216293334961 ;  /* 0x3fb8aa3b2424a820 */ /* 0x000fe20000410000 */
[----:B------:R-:W0:Y:S01]  /*4060*/  @!P1 MUFU.EX2 R8, R31 ;  /* 0x0000001f00089308 */ /* 0x000e220000000800 */
[----:B------:R-:W-:Y:S02]  /*4070*/  @!P0 FMUL.FTZ R32, R32, 1.4426950216293334961 ;  /* 0x3fb8aa3b20208820 */ /* 0x000fe40000410000 */
[----:B------:R-:W-:-:S04]  /*4080*/  @!P6 FADD.FTZ R29, -R29, R34 ;  /* 0x000000221d1de221 */ /* 0x000fc80000010100 */
[----:B------:R-:W-:Y:S01]  /*4090*/  @!P6 FMUL.FTZ R10, R29, 1.4426950216293334961 ;  /* 0x3fb8aa3b1d0ae820 */ /* 0x000fe20000410000 */
[----:B------:R-:W1:Y:S08]  /*40a0*/  @!P0 MUFU.EX2 R32, R32 ;  /* 0x0000002000208308 */ /* 0x000e700000000800 */
[----:B------:R-:W2:Y:S01]  /*40b0*/  @!P2 MUFU.EX2 R36, R36 ;  /* 0x000000240024a308 */ /* 0x000ea20000000800 */
[----:B0-----:R0:W-:Y:S07]  /*40c0*/  @!P1 STS [R33+0x280], R8 ;  /* 0x0002800821009388 */ /* 0x0011ee0000000800 */
[----:B------:R-:W3:Y:S01]  /*40d0*/  @!P6 MUFU.EX2 R10, R10 ;  /* 0x0000000a000ae308 */ /* 0x000ee20000000800 */
[----:B-1----:R0:W-:Y:S01]  /*40e0*/  @!P0 STS [R33+0x500], R32 ;  /* 0x0005002021008388 */ /* 0x0021e20000000800 */
[----:B------:R-:W-:Y:S01]  /*40f0*/  ISETP.GE.AND P0, PT, R0, 0x1, PT ;  /* 0x000000010000780c */ /* 0x000fe20003f06270 */
[----:B------:R-:W-:-:S02]  /*4100*/  HFMA2.MMA R0, -RZ, RZ, 0, 0 ;  /* 0x00000000ff007435 */ /* 0x000fc400000001ff */
[----:B--2---:R0:W-:Y:S04]  /*4110*/  @!P2 STS [R33], R36 ;  /* 0x000000242100a388 */ /* 0x0041e80000000800 */
[----:B---3--:R0:W-:Y:S01]  /*4120*/  @!P6 STS [R33+0x780], R10 ;  /* 0x0007800a2100e388 */ /* 0x0081e20000000800 */
[----:B------:R-:W-:Y:S06]  /*4130*/  BAR.SYNC.DEFER_BLOCKING 0x0 ;  /* 0x0000000000007b1d */ /* 0x000fec0000010000 */
[----:B------:R-:W-:Y:S05]  /*4140*/  @!P0 BRA `(.L_x_41) ;  /* 0x0000000000d88947 */ /* 0x000fea0003800000 */
[----:B------:R-:W1:Y:S01]  /*4150*/  S2UR UR6, SR_CgaCtaId ;  /* 0x00000000000679c3 */ /* 0x000e620000008800 */
[----:B------:R-:W-:Y:S01]  /*4160*/  ULDC UR10, c[0x0][0x2dc] ;  /* 0x0000b700000a7ab9 */ /* 0x000fe20000000800 */
[----:B------:R-:W-:Y:S01]  /*4170*/  IMAD R23, R11, 0x100, R26 ;  /* 0x000001000b177824 */ /* 0x000fe200078e021a */
[----:B------:R-:W-:Y:S01]  /*4180*/  UIMAD UR4, UR7, UR10, URZ ;  /* 0x0000000a070472a4 */ /* 0x000fe2000f8e023f */
[C---:B0-----:R-:W-:Y:S01]  /*4190*/  VIADD R8, R20.reuse, -UR7 ;  /* 0x8000000714087c36 */ /* 0x041fe20008000000 */
[----:B------:R-:W-:Y:S01]  /*41a0*/  CS2R R12, SRZ ;  /* 0x00000000000c7805 */ /* 0x000fe2000001ff00 */
[----:B------:R-:W-:Y:S01]  /*41b0*/  IMAD R28, R20, UR10, RZ ;  /* 0x0000000a141c7c24 */ /* 0x000fe2000f8e02ff */
[----:B------:R-:W-:Y:S01]  /*41c0*/  USHF.R.S32.HI UR11, URZ, 0x1f, UR4 ;  /* 0x0000001f3f0b7899 */ /* 0x000fe20008011404 */
[----:B------:R-:W-:Y:S02]  /*41d0*/  CS2R R14, SRZ ;  /* 0x00000000000e7805 */ /* 0x000fe4000001ff00 */
[----:B------:R-:W-:Y:S01]  /*41e0*/  IADD3 R6, P0, R23, UR4, RZ ;  /* 0x0000000417067c10 */ /* 0x000fe2000ff1e0ff */
[----:B------:R-:W-:Y:S01]  /*41f0*/  ULDC.64 UR4, c[0x0][0x288] ;  /* 0x0000a20000047ab9 */ /* 0x000fe20000000a00 */
[----:B------:R-:W-:-:S02]  /*4200*/  ISETP.GE.AND P3, PT, R11, R8, PT ;  /* 0x000000080b00720c */ /* 0x000fc40003f66270 */
[----:B------:R-:W-:Y:S02]  /*4210*/  CS2R R16, SRZ ;  /* 0x0000000000107805 */ /* 0x000fe4000001ff00 */
[----:B------:R-:W-:Y:S02]  /*4220*/  LEA.HI.X.SX32 R23, R23, UR11, 0x1, P0 ;  /* 0x0000000b17177c11 */ /* 0x000fe400080f0eff */
[----:B------:R-:W-:Y:S02]  /*4230*/  CS2R R18, SRZ ;  /* 0x0000000000127805 */ /* 0x000fe4000001ff00 */
[----:B------:R-:W-:Y:S01]  /*4240*/  LEA R24, P0, R6, UR4, 0x2 ;  /* 0x0000000406187c11 */ /* 0x000fe2000f8010ff */
[----:B------:R-:W-:Y:S01]  /*4250*/  UMOV UR4, 0x400 ;  /* 0x0000040000047882 */ /* 0x000fe20000000000 */
[----:B------:R-:W-:Y:S02]  /*4260*/  IMAD.WIDE R28, R28, 0x4, RZ ;  /* 0x000000041c1c7825 */ /* 0x000fe400078e02ff */
[----:B------:R-:W-:Y:S01]  /*4270*/  LEA.HI.X R23, R6, UR5, R23, 0x2, P0 ;  /* 0x0000000506177c11 */ /* 0x000fe200080f1417 */
[----:B------:R-:W-:Y:S01]  /*4280*/  UMOV UR5, URZ ;  /* 0x0000003f00057c82 */ /* 0x000fe20008000000 */
[----:B------:R-:W-:Y:S01]  /*4290*/  IADD3 R24, P0, R24, 0x200, RZ ;  /* 0x0000020018187810 */ /* 0x000fe20007f1e0ff */
[----:B------:R-:W-:Y:S01]  /*42a0*/  IMAD.MOV.U32 R6, RZ, RZ, RZ ;  /* 0x000000ffff067224 */ /* 0x000fe200078e00ff */
[----:B-1----:R-:W-:-:S03]  /*42b0*/  ULEA UR4, UR6, UR4, 0x18 ;  /* 0x0000000406047291 */ /* 0x002fc6000f8ec03f */
[----:B------:R-:W-:-:S03]  /*42c0*/  IMAD.X R23, RZ, RZ, R23, P0 ;  /* 0x000000ffff177224 */ /* 0x000fc600000e0617 */
[----:B------:R-:W-:Y:S01]  /*42d0*/  LEA R10, R11, UR4, 0x2 ;  /* 0x000000040b0a7c11 */ /* 0x000fe2000f8e10ff */
[----:B------:R-:W-:-:S06]  /*42e0*/  ULDC UR4, c[0x0][0x2d0] ;  /* 0x0000b40000047ab9 */ /* 0x000fcc0000000800 */
.L_x_44:
[----:B------:R-:W-:Y:S01]  /*42f0*/  MOV R22, R24 ;  /* 0x0000001800167202 */ /* 0x000fe20000000f00 */
[----:B------:R-:W0:Y:S01]  /*4300*/  LDC R21, c[0x0][0x3c4] ;  /* 0x0000f100ff157b82 */ /* 0x000e220000000800 */
[----:B------:R1:W2:Y:S01]  /*4310*/  LDS R8, [R10] ;  /* 0x000000000a087984 */ /* 0x0002a20000000800 */
[----:B------:R-:W-:Y:S01]  /*4320*/  UIADD3 UR5, UR5, 0x1, URZ ;  /* 0x0000000105057890 */ /* 0x000fe2000fffe03f */
[----:B------:R-:W-:Y:S01]  /*4330*/  IADD3 R24, P0, R28, R22, RZ ;  /* 0x000000161c187210 */ /* 0x000fe20007f1e0ff */
[----:B------:R-:W-:Y:S04]  /*4340*/  BSSY B0, `(.L_x_42) ;  /* 0x000000a000007945 */ /* 0x000fe80003800000 */
[----:B------:R-:W-:Y:S08]  /*4350*/  @P3 BRA `(.L_x_43) ;  /* 0x0000000000203947 */ /* 0x000ff00003800000 */
[----:B------:R-:W-:Y:S02]  /*4360*/  ISETP.GE.AND P2, PT, R26, UR4, PT ;  /* 0x000000041a007c0c */ /* 0x000fe4000bf46270 */
[----:B------:R-:W-:Y:S02]  /*4370*/  CS2R R12, SRZ ;  /* 0x00000000000c7805 */ /* 0x000fe4000001ff00 */
[----:B------:R-:W-:Y:S02]  /*4380*/  ISETP.GE.AND P1, PT, R25, UR4, PT ;  /* 0x0000000419007c0c */ /* 0x000fe4000bf26270 */
[----:B------:R-:W-:Y:S02]  /*4390*/  CS2R R14, SRZ ;  /* 0x00000000000e7805 */ /* 0x000fe4000001ff00 */
[----:B------:R-:W-:Y:S02]  /*43a0*/  CS2R R16, SRZ ;  /* 0x0000000000107805 */ /* 0x000fe4000001ff00 */
[----:B------:R-:W-:Y:S03]  /*43b0*/  CS2R R18, SRZ ;  /* 0x0000000000127805 */ /* 0x000fe6000001ff00 */
[----:B------:R3:W5:Y:S04]  /*43c0*/  @!P2 LDG.E.128 R12, desc[UR8][R22.64+-0x200] ;  /* 0xfffe0008160ca981 */ /* 0x000768000c1e1d00 */
[----:B------:R3:W5:Y:S02]  /*43d0*/  @!P1 LDG.E.128 R16, desc[UR8][R22.64] ;  /* 0x0000000816109981 */ /* 0x000764000c1e1d00 */
.L_x_43:
[----:B------:R-:W-:Y:S05]  /*43e0*/  BSYNC B0 ;  /* 0x0000000000007941 */ /* 0x000fea0003800000 */
.L_x_42:
[----:B---3--:R-:W-:Y:S01]  /*43f0*/  IADD3.X R23, R29, R23, RZ, P0, !PT ;  /* 0x000000171d177210 */ /* 0x008fe200007fe4ff */
[C---:B--2--5:R-:W-:Y:S01]  /*4400*/  FFMA.FTZ R3, R8.reuse, R12, R3 ;  /* 0x0000000c08037223 */ /* 0x064fe20000010003 */
[----:B0-----:R-:W-:Y:S01]  /*4410*/  ISETP.LE.AND P0, PT, R21, UR5, PT ;  /* 0x0000000515007c0c */ /* 0x001fe2000bf03270 */
[C---:B------:R-:W-:Y:S01]  /*4420*/  FFMA.FTZ R0, R8.reuse, R13, R0 ;  /* 0x0000000d08007223 */ /* 0x040fe20000010000 */
[C---:B------:R-:W-:Y:S01]  /*4430*/  FFMA.FTZ R5, R8.reuse, R14, R5 ;  /* 0x0000000e08057223 */ /* 0x040fe20000010005 */
[C---:B------:R-:W-:Y:S01]  /*4440*/  FFMA.FTZ R2, R8.reuse, R15, R2 ;  /* 0x0000000f08027223 */ /* 0x040fe20000010002 */
[C---:B------:R-:W-:Y:S01]  /*4450*/  FFMA.FTZ R7, R8.reuse, R16, R7 ;  /* 0x0000001008077223 */ /* 0x040fe20000010007 */
[C---:B------:R-:W-:Y:S01]  /*4460*/  FFMA.FTZ R4, R8.reuse, R17, R4 ;  /* 0x0000001108047223 */ /* 0x040fe20000010004 */
[----:B------:R-:W-:Y:S01]  /*4470*/  FFMA.FTZ R9, R8, R18, R9 ;  /* 0x0000001208097223 */ /* 0x000fe20000010009 */
[----:B-1----:R-:W-:Y:S01]  /*4480*/  IADD3 R10, R10, 0x14, RZ ;  /* 0x000000140a0a7810 */ /* 0x002fe20007ffe0ff */
[----:B------:R-:W-:Y:S05]  /*4490*/  FFMA.FTZ R6, R8, R19, R6 ;  /* 0x0000001308067223 */ /* 0x000fea0000010006 */
[----:B------:R-:W-:Y:S05]  /*44a0*/  @!P0 BRA `(.L_x_44) ;  /* 0xfffffffc00908947 */ /* 0x000fea000383ffff */
.L_x_41:
[----:B------:R-:W-:-:S04]  /*44b0*/  IADD3 R11, R11, UR7, RZ ;  /* 0x000000070b0b7c10 */ /* 0x000fc8000fffe0ff */
[----:B------:R-:W-:-:S13]  /*44c0*/  ISETP.GE.AND P0, PT, R11, R20, PT ;  /* 0x000000140b00720c */ /* 0x000fda0003f06270 */
[----:B------:R-:W-:Y:S05]  /*44d0*/  @P0 EXIT ;  /* 0x000000000000094d */ /* 0x000fea0003800000 */
[----:B------:R-:W1:Y:S01]  /*44e0*/  LDC R13, c[0x0][0x2c4] ;  /* 0x0000b100ff0d7b82 */ /* 0x000e620000000800 */
[----:B------:R-:W-:Y:S01]  /*44f0*/  ULDC UR4, c[0x0][0x270] ;  /* 0x00009c0000047ab9 */ /* 0x000fe20000000800 */
[----:B------:R-:W-:Y:S01]  /*4500*/  IABS R17, R11 ;  /* 0x0000000b00117213 */ /* 0x000fe20000000000 */
[----:B------:R-:W-:Y:S01]  /*4510*/  ULDC UR6, c[0x0][0x2d0] ;  /* 0x0000b40000067ab9 */ /* 0x000fe20000000800 */
[----:B------:R-:W-:Y:S02]  /*4520*/  F2FP.F16.F32.PACK_AB R0, R0, R3 ;  /* 0x000000030000723e */ /* 0x000fe400000000ff */
[----:B------:R-:W-:-:S03]  /*4530*/  F2FP.F16.F32.PACK_AB R5, R2, R5 ;  /* 0x000000050205723e */ /* 0x000fc600000000ff */
[----:B------:R-:W-:Y:S01]  /*4540*/  IMAD.MOV.U32 R2, RZ, RZ, R0 ;  /* 0x000000ffff027224 */ /* 0x000fe200078e0000 */
[----:B------:R-:W-:Y:S01]  /*4550*/  MOV R3, R5 ;  /* 0x0000000500037202 */ /* 0x000fe20000000f00 */
[----:B-1----:R-:W-:Y:S01]  /*4560*/  IMAD R14, R13, UR4, RZ ;  /* 0x000000040d0e7c24 */ /* 0x002fe2000f8e02ff */
[----:B------:R-:W-:-:S04]  /*4570*/  ULDC.64 UR4, c[0x0][0x290] ;  /* 0x0000a40000047ab9 */ /* 0x000fc80000000a00 */
[-C--:B------:R-:W-:Y:S02]  /*4580*/  IABS R16, R14.reuse ;  /* 0x0000000e00107213 */ /* 0x080fe40000000000 */
[----:B0-----:R-:W-:Y:S02]  /*4590*/  IABS R10, R14 ;  /* 0x0000000e000a7213 */ /* 0x001fe40000000000 */
[----:B------:R-:W0:Y:S03]  /*45a0*/  I2F.RP R12, R16 ;  /* 0x00000010000c7306 */ /* 0x000e260000209400 */
[----:B------:R-:W-:-:S05]  /*45b0*/  IMAD.MOV R10, RZ, RZ, -R10 ;  /* 0x000000ffff0a7224 */ /* 0x000fca00078e0a0a */
[----:B0-----:R-:W0:Y:S02]  /*45c0*/  MUFU.RCP R18, R12 ;  /* 0x0000000c00127308 */ /* 0x001e240000001000 */
[----:B0-----:R-:W-:Y:S01]  /*45d0*/  VIADD R18, R18, 0xffffffe ;  /* 0x0ffffffe12127836 */ /* 0x001fe20000000000 */
[----:B------:R-:W-:-:S05]  /*45e0*/  IABS R12, R13 ;  /* 0x0000000d000c7213 */ /* 0x000fca0000000000 */
[----:B------:R0:W1:Y:S02]  /*45f0*/  F2I.FTZ.U32.TRUNC.NTZ R19, R18 ;  /* 0x0000001200137305 */ /* 0x000064000021f000 */
[----:B0-----:R-:W-:Y:S01]  /*4600*/  HFMA2.MMA R18, -RZ, RZ, 0, 0 ;  /* 0x00000000ff127435 */ /* 0x001fe200000001ff */
[----:B-1----:R-:W-:-:S04]  /*4610*/  IMAD.MOV R15, RZ, RZ, -R19 ;  /* 0x000000ffff0f7224 */ /* 0x002fc800078e0a13 */
[----:B------:R-:W-:-:S05]  /*4620*/  IMAD R8, R15, R16, RZ ;  /* 0x000000100f087224 */ /* 0x000fca00078e02ff */
[----:B------:R-:W-:-:S06]  /*4630*/  IMAD.HI.U32 R8, R19, R8, R18 ;  /* 0x0000000813087227 */ /* 0x000fcc00078e0012 */
[----:B------:R-:W-:Y:S02]  /*4640*/  IMAD.HI.U32 R15, R8, R17, RZ ;  /* 0x00000011080f7227 */ /* 0x000fe400078e00ff */
[----:B------:R-:W0:Y:S02]  /*4650*/  I2F.RP R8, R12 ;  /* 0x0000000c00087306 */ /* 0x000e240000209400 */
[----:B------:R-:W-:Y:S01]  /*4660*/  IMAD R17, R15, R10, R17 ;  /* 0x0000000a0f117224 */ /* 0x000fe200078e0211 */
[----:B------:R-:W-:-:S04]  /*4670*/  LOP3.LUT R10, R11, R14, RZ, 0x3c, !PT ;  /* 0x0000000e0b0a7212 */ /* 0x000fc800078e3cff */
[----:B------:R-:W-:Y:S02]  /*4680*/  ISETP.GT.U32.AND P1, PT, R16, R17, PT ;  /* 0x000000111000720c */ /* 0x000fe40003f24070 */
[----:B------:R-:W-:Y:S01]  /*4690*/  ISETP.GE.AND P0, PT, R10, RZ, PT ;  /* 0x000000ff0a00720c */ /* 0x000fe20003f06270 */
[----:B0-----:R-:W0:Y:S10]  /*46a0*/  MUFU.RCP R8, R8 ;  /* 0x0000000800087308 */ /* 0x001e340000001000 */
[----:B------:R-:W-:Y:S01]  /*46b0*/  @!P1 IMAD.IADD R17, R17, 0x1, -R16 ;  /* 0x0000000111119824 */ /* 0x000fe200078e0a10 */
[----:B------:R-:W-:-:S02]  /*46c0*/  @!P1 IADD3 R15, R15, 0x1, RZ ;  /* 0x000000010f0f9810 */ /* 0x000fc40007ffe0ff */
[----:B------:R-:W-:Y:S02]  /*46d0*/  ISETP.NE.AND P1, PT, R14, RZ, PT ;  /* 0x000000ff0e00720c */ /* 0x000fe40003f25270 */
[----:B------:R-:W-:Y:S01]  /*46e0*/  ISETP.GE.U32.AND P2, PT, R17, R16, PT ;  /* 0x000000101100720c */ /* 0x000fe20003f46070 */
[----:B0-----:R-:W-:-:S04]  /*46f0*/  VIADD R18, R8, 0xffffffe ;  /* 0x0ffffffe08127836 */ /* 0x001fc80000000000 */
[----:B------:R0:W1:Y:S08]  /*4700*/  F2I.FTZ.U32.TRUNC.NTZ R19, R18 ;  /* 0x0000001200137305 */ /* 0x000070000021f000 */
[----:B------:R-:W-:-:S05]  /*4710*/  @P2 VIADD R15, R15, 0x1 ;  /* 0x000000010f0f2836 */ /* 0x000fca0000000000 */
[----:B------:R-:W-:Y:S02]  /*4720*/  @!P0 IADD3 R15, -R15, RZ, RZ ;  /* 0x000000ff0f0f8210 */ /* 0x000fe40007ffe1ff */
[----:B------:R-:W-:-:S05]  /*4730*/  @!P1 LOP3.LUT R15, RZ, R14, RZ, 0x33, !PT ;  /* 0x0000000eff0f9212 */ /* 0x000fca00078e33ff */
[----:B------:R-:W-:Y:S01]  /*4740*/  IMAD R14, R15, R14, RZ ;  /* 0x0000000e0f0e7224 */ /* 0x000fe200078e02ff */
[----:B0-----:R-:W-:Y:S01]  /*4750*/  MOV R18, RZ ;  /* 0x000000ff00127202 */ /* 0x001fe20000000f00 */
[----:B-1----:R-:W-:Y:S02]  /*4760*/  IMAD.MOV R17, RZ, RZ, -R19 ;  /* 0x000000ffff117224 */ /* 0x002fe400078e0a13 */
[----:B------:R-:W-:Y:S02]  /*4770*/  IMAD.IADD R16, R11, 0x1, -R14 ;  /* 0x000000010b107824 */ /* 0x000fe400078e0a0e */
[----:B------:R-:W-:-:S03]  /*4780*/  IMAD R10, R17, R12, RZ ;  /* 0x0000000c110a7224 */ /* 0x000fc600078e02ff */
[----:B------:R-:W-:Y:S01]  /*4790*/  IABS R8, R16 ;  /* 0x0000001000087213 */ /* 0x000fe20000000000 */
[----:B------:R-:W-:Y:S01]  /*47a0*/  IMAD.HI.U32 R10, R19, R10, R18 ;  /* 0x0000000a130a7227 */ /* 0x000fe200078e0012 */
[----:B------:R-:W-:-:S04]  /*47b0*/  LOP3.LUT R16, R16, R13, RZ, 0x3c, !PT ;  /* 0x0000000d10107212 */ /* 0x000fc800078e3cff */
[----:B------:R-:W-:Y:S01]  /*47c0*/  ISETP.GE.AND P1, PT, R16, RZ, PT ;  /* 0x000000ff1000720c */ /* 0x000fe20003f26270 */
[----:B------:R-:W-:-:S04]  /*47d0*/  IMAD.HI.U32 R10, R10, R8, RZ ;  /* 0x000000080a0a7227 */ /* 0x000fc800078e00ff */
[----:B------:R-:W-:-:S04]  /*47e0*/  IMAD.MOV R17, RZ, RZ, -R10 ;  /* 0x000000ffff117224 */ /* 0x000fc800078e0a0a */
[----:B------:R-:W-:-:S05]  /*47f0*/  IMAD R17, R12, R17, R8 ;  /* 0x000000110c117224 */ /* 0x000fca00078e0208 */
[----:B------:R-:W-:-:S13]  /*4800*/  ISETP.GT.U32.AND P0, PT, R12, R17, PT ;  /* 0x000000110c00720c */ /* 0x000fda0003f04070 */
[----:B------:R-:W-:Y:S01]  /*4810*/  @!P0 IMAD.IADD R17, R17, 0x1, -R12 ;  /* 0x0000000111118824 */ /* 0x000fe200078e0a0c */
[----:B------:R-:W-:Y:S02]  /*4820*/  @!P0 IADD3 R10, R10, 0x1, RZ ;  /* 0x000000010a0a8810 */ /* 0x000fe40007ffe0ff */
[----:B------:R-:W-:Y:S02]  /*4830*/  ISETP.NE.AND P0, PT, R13, RZ, PT ;  /* 0x000000ff0d00720c */ /* 0x000fe40003f05270 */
[----:B------:R-:W-:Y:S01]  /*4840*/  ISETP.GE.U32.AND P2, PT, R17, R12, PT ;  /* 0x0000000c1100720c */ /* 0x000fe20003f46070 */
[----:B------:R-:W-:Y:S01]  /*4850*/  IMAD.WIDE.U32 R16, R15, UR4, RZ ;  /* 0x000000040f107c25 */ /* 0x000fe2000f8e00ff */
[----:B------:R-:W-:-:S05]  /*4860*/  SHF.R.S32.HI R12, RZ, 0x1f, R15 ;  /* 0x0000001fff0c7819 */ /* 0x000fca000001140f */
[----:B------:R-:W-:-:S06]  /*4870*/  IMAD R12, R12, UR4, RZ ;  /* 0x000000040c0c7c24 */ /* 0x000fcc000f8e02ff */
[----:B------:R-:W-:-:S05]  /*4880*/  @P2 VIADD R10, R10, 0x1 ;  /* 0x000000010a0a2836 */ /* 0x000fca0000000000 */
[----:B------:R-:W-:Y:S01]  /*4890*/  MOV R8, R10 ;  /* 0x0000000a00087202 */ /* 0x000fe20000000f00 */
[----:B------:R-:W-:Y:S01]  /*48a0*/  IMAD R10, R15, UR5, R12 ;  /* 0x000000050f0a7c24 */ /* 0x000fe2000f8e020c */
[----:B------:R-:W-:-:S03]  /*48b0*/  ULDC.64 UR4, c[0x0][0x2a0] ;  /* 0x0000a80000047ab9 */ /* 0x000fc60000000a00 */
[----:B------:R-:W-:Y:S01]  /*48c0*/  @!P1 IMAD.MOV R8, RZ, RZ, -R8 ;  /* 0x000000ffff089224 */ /* 0x000fe200078e0a08 */
[----:B------:R-:W-:Y:S02]  /*48d0*/  ISETP.GE.AND P1, PT, R26, UR6, PT ;  /* 0x000000061a007c0c */ /* 0x000fe4000bf26270 */
[-C--:B------:R-:W-:Y:S02]  /*48e0*/  @!P0 LOP3.LUT R8, RZ, R13.reuse, RZ, 0x33, !PT ;  /* 0x0000000dff088212 */ /* 0x080fe400078e33ff */
[----:B------:R-:W-:Y:S02]  /*48f0*/  IADD3 R15, R17, R10, RZ ;  /* 0x0000000a110f7210 */ /* 0x000fe40007ffe0ff */
[----:B------:R-:W-:Y:S01]  /*4900*/  SHF.R.S32.HI R10, RZ, 0x1f, R8 ;  /* 0x0000001fff0a7819 */ /* 0x000fe20000011408 */
[----:B------:R-:W-:Y:S02]  /*4910*/  IMAD R12, R8, R13, R14 ;  /* 0x0000000d080c7224 */ /* 0x000fe400078e020e */
[----:B------:R-:W-:-:S02]  /*4920*/  IMAD.MOV.U32 R14, RZ, RZ, R16 ;  /* 0x000000ffff0e7224 */ /* 0x000fc400078e0010 */
[----:B------:R-:W-:Y:S01]  /*4930*/  IMAD R13, R10, UR4, RZ ;  /* 0x000000040a0d7c24 */ /* 0x000fe2000f8e02ff */
[----:B------:R-:W-:Y:S01]  /*4940*/  IADD3 R12, R11, -R12, RZ ;  /* 0x8000000c0b0c7210 */ /* 0x000fe20007ffe0ff */
[C---:B------:R-:W-:Y:S01]  /*4950*/  IMAD.WIDE.U32 R14, R8.reuse, UR4, R14 ;  /* 0x00000004080e7c25 */ /* 0x040fe2000f8e000e */
[----:B------:R-:W0:Y:S03]  /*4960*/  @!P1 LDC.64 R10, c[0x0][0x280] ;  /* 0x0000a000ff0a9b82 */ /* 0x000e260000000a00 */
[----:B------:R-:W-:Y:S01]  /*4970*/  IMAD R13, R8, UR5, R13 ;  /* 0x00000005080d7c24 */ /* 0x000fe2000f8e020d */
[----:B------:R-:W-:Y:S01]  /*4980*/  SHF.R.S32.HI R8, RZ, 0x1f, R12 ;  /* 0x0000001fff087819 */ /* 0x000fe2000001140c */
[----:B------:R-:W-:Y:S02]  /*4990*/  ULDC.64 UR4, c[0x0][0x298] ;  /* 0x0000a60000047ab9 */ /* 0x000fe40000000a00 */
[----:B------:R-:W-:-:S02]  /*49a0*/  IMAD.IADD R15, R15, 0x1, R13 ;  /* 0x000000010f0f7824 */ /* 0x000fc400078e020d */
[----:B------:R-:W-:Y:S02]  /*49b0*/  IMAD R13, R8, UR4, RZ ;  /* 0x00000004080d7c24 */ /* 0x000fe4000f8e02ff */
[----:B------:R-:W-:-:S04]  /*49c0*/  IMAD.WIDE.U32 R14, R12, UR4, R14 ;  /* 0x000000040c0e7c25 */ /* 0x000fc8000f8e000e */
[----:B------:R-:W-:Y:S01]  /*49d0*/  IMAD R13, R12, UR5, R13 ;  /* 0x000000050c0d7c24 */ /* 0x000fe2000f8e020d */
[----:B------:R-:W-:-:S04]  /*49e0*/  @!P1 IADD3 R8, P0, R26, R14, RZ ;  /* 0x0000000e1a089210 */ /* 0x000fc80007f1e0ff */
[----:B------:R-:W-:-:S04]  /*49f0*/  IADD3 R13, R15, R13, RZ ;  /* 0x0000000d0f0d7210 */ /* 0x000fc80007ffe0ff */
[----:B------:R-:W-:Y:S02]  /*4a00*/  @!P1 LEA.HI.X.SX32 R26, R26, R13, 0x1, P0 ;  /* 0x0000000d1a1a9211 */ /* 0x000fe400000f0eff */
[----:B------:R-:W-:Y:S02]  /*4a10*/  ISETP.GE.AND P0, PT, R25, UR6, PT ;  /* 0x0000000619007c0c */ /* 0x000fe4000bf06270 */
[----:B0-----:R-:W-:-:S04]  /*4a20*/  @!P1 LEA R10, P2, R8, R10, 0x1 ;  /* 0x0000000a080a9211 */ /* 0x001fc800078408ff */
[----:B------:R-:W-:-:S05]  /*4a30*/  @!P1 LEA.HI.X R11, R8, R11, R26, 0x1, P2 ;  /* 0x0000000b080b9211 */ /* 0x000fca00010f0c1a */
[----:B------:R0:W-:Y:S02]  /*4a40*/  @!P1 STG.E.64 desc[UR8][R10.64], R2 ;  /* 0x000000020a009986 */ /* 0x0001e4000c101b08 */
[----:B------:R-:W-:Y:S05]  /*4a50*/  @P0 EXIT ;  /* 0x000000000000094d */ /* 0x000fea0003800000 */
[C---:B------:R-:W-:Y:S01]  /*4a60*/  IADD3 R14, P0, R25.reuse, R14, RZ ;  /* 0x0000000e190e7210 */ /* 0x040fe20007f1e0ff */
[----:B------:R-:W-:Y:S01]  /*4a70*/  ULDC.64 UR4, c[0x0][0x280] ;  /* 0x0000a00000047ab9 */ /* 0x000fe20000000a00 */
[----:B------:R-:W-:Y:S02]  /*4a80*/  F2FP.F16.F32.PACK_AB R4, R4, R7 ;  /* 0x000000070404723e */ /* 0x000fe400000000ff */
[----:B------:R-:W-:Y:S02]  /*4a90*/  LEA.HI.X.SX32 R13, R25, R13, 0x1, P0 ;  /* 0x0000000d190d7211 */ /* 0x000fe400000f0eff */
[----:B0-----:R-:W-:Y:S02]  /*4aa0*/  LEA R2, P0, R14, UR4, 0x1 ;  /* 0x000000040e027c11 */ /* 0x001fe4000f8008ff */
[----:B------:R-:W-:Y:S02]  /*4ab0*/  F2FP.F16.F32.PACK_AB R5, R6, R9 ;  /* 0x000000090605723e */ /* 0x000fe400000000ff */
[----:B------:R-:W-:-:S05]  /*4ac0*/  LEA.HI.X R3, R14, UR5, R13, 0x1, P0 ;  /* 0x000000050e037c11 */ /* 0x000fca00080f0c0d */
[----:B------:R-:W-:Y:S01]  /*4ad0*/  STG.E.64 desc[UR8][R2.64], R4 ;  /* 0x0000000402007986 */ /* 0x000fe2000c101b08 */
[----:B------:R-:W-:Y:S05]  /*4ae0*/  EXIT ;  /* 0x000000000000794d */ /* 0x000fea0003800000 */
        .weak           $__internal_0_$__cuda_sm20_div_s64
        .type           $__internal_0_$__cuda_sm20_div_s64,@function
        .size           $__internal_0_$__cuda_sm20_div_s64,(.L_x_4860 - $__internal_0_$__cuda_sm20_div_s64)
$__internal_0_$__cuda_sm20_div_s64:
[----:B------:R-:W-:Y:S02]  /*4af0*/  IADD3 R45, P0, RZ, -R26, RZ ;  /* 0x8000001aff2d7210 */ /* 0x000fe40007f1e0ff */
[----:B------:R-:W-:-:S03]  /*4b00*/  ISETP.GE.AND P1, PT, R25, RZ, PT ;  /* 0x000000ff1900720c */ /* 0x000fc60003f26270 */
[----:B------:R-:W-:Y:S01]  /*4b10*/  IMAD.X R22, RZ, RZ, ~R25, P0 ;  /* 0x000000ffff167224 */ /* 0x000fe200000e0e19 */
[----:B------:R-:W-:-:S04]  /*4b20*/  SEL R44, R45, R26, !P1 ;  /* 0x0000001a2d2c7207 */ /* 0x000fc80004800000 */
[----:B------:R-:W-:-:S04]  /*4b30*/  SEL R45, R22, R25, !P1 ;  /* 0x00000019162d7207 */ /* 0x000fc80004800000 */
[----:B------:R-:W0:Y:S08]  /*4b40*/  I2F.U64.RP R19, R44 ;  /* 0x0000002c00137312 */ /* 0x000e300000309000 */
[----:B0-----:R-:W0:Y:S02]  /*4b50*/  MUFU.RCP R23, R19 ;  /* 0x0000001300177308 */ /* 0x001e240000001000 */
[----:B0-----:R-:W-:-:S06]  /*4b60*/  VIADD R23, R23, 0x1ffffffe ;  /* 0x1ffffffe17177836 */ /* 0x001fcc0000000000 */
[----:B------:R-:W0:Y:S02]  /*4b70*/  F2I.U64.TRUNC R56, R23 ;  /* 0x0000001700387311 */ /* 0x000e24000020d800 */
[----:B0-----:R-:W-:-:S04]  /*4b80*/  IMAD.WIDE.U32 R54, R56, R44, RZ ;  /* 0x0000002c38367225 */ /* 0x001fc800078e00ff */
[C---:B------:R-:W-:Y:S01]  /*4b90*/  IMAD R21, R56.reuse, R45, R55 ;  /* 0x0000002d38157224 */ /* 0x040fe200078e0237 */
[----:B------:R-:W-:Y:S01]  /*4ba0*/  IADD3 R22, P0, RZ, -R54, RZ ;  /* 0x80000036ff167210 */ /* 0x000fe20007f1e0ff */
[----:B------:R-:W-:Y:S02]  /*4bb0*/  IMAD.MOV.U32 R55, RZ, RZ, R56 ;  /* 0x000000ffff377224 */ /* 0x000fe400078e0038 */
[----:B------:R-:W-:Y:S02]  /*4bc0*/  IMAD R21, R57, R44, R21 ;  /* 0x0000002c39157224 */ /* 0x000fe400078e0215 */
[----:B------:R-:W-:-:S04]  /*4bd0*/  IMAD.HI.U32 R54, R56, R22, RZ ;  /* 0x0000001638367227 */ /* 0x000fc800078e00ff */
[----:B------:R-:W-:-:S04]  /*4be0*/  IMAD.X R21, RZ, RZ, ~R21, P0 ;  /* 0x000000ffff157224 */ /* 0x000fc800000e0e15 */
[----:B------:R-:W-:-:S04]  /*4bf0*/  IMAD.WIDE.U32 R54, P2, R56, R21, R54 ;  /* 0x0000001538367225 */ /* 0x000fc80007840036 */
[C---:B------:R-:W-:Y:S02]  /*4c00*/  IMAD R19, R57.reuse, R21, RZ ;  /* 0x0000001539137224 */ /* 0x040fe400078e02ff */
[----:B------:R-:W-:-:S04]  /*4c10*/  IMAD.HI.U32 R22, P1, R57, R22, R54 ;  /* 0x0000001639167227 */ /* 0x000fc80007820036 */
[----:B------:R-:W-:Y:S01]  /*4c20*/  IMAD.HI.U32 R21, R57, R21, RZ ;  /* 0x0000001539157227 */ /* 0x000fe200078e00ff */
[----:B------:R-:W-:-:S03]  /*4c30*/  IADD3 R55, P0, R19, R22, RZ ;  /* 0x0000001613377210 */ /* 0x000fc60007f1e0ff */
[----:B------:R-:W-:Y:S02]  /*4c40*/  IMAD.X R21, R21, 0x1, R57, P2 ;  /* 0x0000000115157824 */ /* 0x000fe400010e0639 */
[----:B------:R-:W-:-:S03]  /*4c50*/  IMAD.WIDE.U32 R56, R55, R44, RZ ;  /* 0x0000002c37387225 */ /* 0x000fc600078e00ff */
[----:B------:R-:W-:Y:S01]  /*4c60*/  IADD3.X R23, RZ, RZ, R21, P0, P1 ;  /* 0x000000ffff177210 */ /* 0x000fe200007e2415 */
[----:B------:R-:W-:Y:S01]  /*4c70*/  IMAD R22, R55, R45, R57 ;  /* 0x0000002d37167224 */ /* 0x000fe200078e0239 */
[----:B------:R-:W-:Y:S02]  /*4c80*/  IADD3 R28, P0, RZ, -R56, RZ ;  /* 0x80000038ff1c7210 */ /* 0x000fe40007f1e0ff */
[----:B------:R-:W-:Y:S01]  /*4c90*/  ISETP.GE.AND P1, PT, R17, RZ, PT ;  /* 0x000000ff1100720c */ /* 0x000fe20003f26270 */
[----:B------:R-:W-:Y:S02]  /*4ca0*/  IMAD R22, R23, R44, R22 ;  /* 0x0000002c17167224 */ /* 0x000fe400078e0216 */
[----:B------:R-:W-:-:S04]  /*4cb0*/  IMAD.HI.U32 R54, R55, R28, RZ ;  /* 0x0000001c37367227 */ /* 0x000fc800078e00ff */
[----:B------:R-:W-:Y:S01]  /*4cc0*/  IMAD.X R22, RZ, RZ, ~R22, P0 ;  /* 0x000000ffff167224 */ /* 0x000fe200000e0e16 */
[----:B------:R-:W-:-:S03]  /*4cd0*/  IADD3 R21, P0, RZ, -R18, RZ ;  /* 0x80000012ff157210 */ /* 0x000fc60007f1e0ff */
[----:B------:R-:W-:Y:S01]  /*4ce0*/  IMAD.WIDE.U32 R54, P5, R55, R22, R54 ;  /* 0x0000001637367225 */ /* 0x000fe200078a0036 */
[----:B------:R-:W-:Y:S02]  /*4cf0*/  SEL R21, R21, R18, !P1 ;  /* 0x0000001215157207 */ /* 0x000fe40004800000 */
[----:B------:R-:W-:Y:S01]  /*4d00*/  IADD3.X R30, RZ, ~R17, RZ, P0, !PT ;  /* 0x80000011ff1e7210 */ /* 0x000fe200007fe4ff */
[----:B------:R-:W-:-:S04]  /*4d10*/  IMAD.HI.U32 R19, P4, R23, R28, R54 ;  /* 0x0000001c17137227 */ /* 0x000fc80007880036 */
[CC--:B------:R-:W-:Y:S02]  /*4d20*/  IMAD R28, R23.reuse, R22.reuse, RZ ;  /* 0x00000016171c7224 */ /* 0x0c0fe400078e02ff */
[----:B------:R-:W-:-:S03]  /*4d30*/  IMAD.HI.U32 R22, R23, R22, RZ ;  /* 0x0000001617167227 */ /* 0x000fc600078e00ff */
[----:B------:R-:W-:Y:S01]  /*4d40*/  IADD3 R28, P2, R28, R19, RZ ;  /* 0x000000131c1c7210 */ /* 0x000fe20007f5e0ff */
[----:B------:R-:W-:Y:S01]  /*4d50*/  IMAD.X R22, R22, 0x1, R23, P5 ;  /* 0x0000000116167824 */ /* 0x000fe200028e0617 */
[----:B------:R-:W-:Y:S01]  /*4d60*/  SEL R19, R30, R17, !P1 ;  /* 0x000000111e137207 */ /* 0x000fe20004800000 */
[----:B------:R-:W-:Y:S02]  /*4d70*/  IMAD.MOV.U32 R55, RZ, RZ, RZ ;  /* 0x000000ffff377224 */ /* 0x000fe400078e00ff */
[----:B------:R-:W-:Y:S01]  /*4d80*/  IMAD.HI.U32 R54, R28, R21, RZ ;  /* 0x000000151c367227 */ /* 0x000fe200078e00ff */
[----:B------:R-:W-:-:S03]  /*4d90*/  IADD3.X R22, RZ, RZ, R22, P2, P4 ;  /* 0x000000ffff167210 */ /* 0x000fc600017e8416 */
[----:B------:R-:W-:-:S04]  /*4da0*/  IMAD.WIDE.U32 R54, R28, R19, R54 ;  /* 0x000000131c367225 */ /* 0x000fc800078e0036 */
[C---:B------:R-:W-:Y:S02]  /*4db0*/  IMAD R30, R22.reuse, R19, RZ ;  /* 0x00000013161e7224 */ /* 0x040fe400078e02ff */
[----:B------:R-:W-:-:S04]  /*4dc0*/  IMAD.HI.U32 R23, P1, R22, R21, R54 ;  /* 0x0000001516177227 */ /* 0x000fc80007820036 */
[----:B------:R-:W-:Y:S01]  /*4dd0*/  IMAD.HI.U32 R22, R22, R19, RZ ;  /* 0x0000001316167227 */ /* 0x000fe200078e00ff */
[----:B------:R-:W-:-:S03]  /*4de0*/  IADD3 R30, P0, R30, R23, RZ ;  /* 0x000000171e1e7210 */ /* 0x000fc60007f1e0ff */
[----:B------:R-:W-:Y:S02]  /*4df0*/  IMAD.X R22, RZ, RZ, R22, P1 ;  /* 0x000000ffff167224 */ /* 0x000fe400008e0616 */
[----:B------:R-:W-:-:S04]  /*4e00*/  IMAD.WIDE.U32 R54, R30, R44, RZ ;  /* 0x0000002c1e367225 */ /* 0x000fc800078e00ff */
[----:B------:R-:W-:Y:S01]  /*4e10*/  IMAD.X R28, RZ, RZ, R22, P0 ;  /* 0x000000ffff1c7224 */ /* 0x000fe200000e0616 */
[----:B------:R-:W-:Y:S01]  /*4e20*/  IADD3 R21, P0, -R54, R21, RZ ;  /* 0x0000001536157210 */ /* 0x000fe20007f1e1ff */
[----:B------:R-:W-:-:S03]  /*4e30*/  IMAD R23, R30, R45, R55 ;  /* 0x0000002d1e177224 */ /* 0x000fc600078e0237 */
[-C--:B------:R-:W-:Y:S01]  /*4e40*/  ISETP.GE.U32.AND P2, PT, R21, R44.reuse, PT ;  /* 0x0000002c1500720c */ /* 0x080fe20003f46070 */
[----:B------:R-:W-:-:S05]  /*4e50*/  IMAD R22, R28, R44, R23 ;  /* 0x0000002c1c167224 */ /* 0x000fca00078e0217 */
[----:B------:R-:W-:Y:S02]  /*4e60*/  IADD3.X R19, ~R22, R19, RZ, P0, !PT ;  /* 0x0000001316137210 */ /* 0x000fe400007fe5ff */
[----:B------:R-:W-:Y:S02]  /*4e70*/  IADD3 R22, P1, R21, -R44, RZ ;  /* 0x8000002c15167210 */ /* 0x000fe40007f3e0ff */
[C---:B------:R-:W-:Y:S02]  /*4e80*/  ISETP.GE.U32.AND.EX P2, PT, R19.reuse, R45, PT, P2 ;  /* 0x0000002d1300720c */ /* 0x040fe40003f46120 */
[----:B------:R-:W-:Y:S02]  /*4e90*/  IADD3 R23, P0, R30, 0x1, RZ ;  /* 0x000000011e177810 */ /* 0x000fe40007f1e0ff */
[----:B------:R-:W-:Y:S01]  /*4ea0*/  SEL R21, R22, R21, P2 ;  /* 0x0000001516157207 */ /* 0x000fe20001000000 */
[----:B------:R-:W-:Y:S01]  /*4eb0*/  IMAD.X R22, R19, 0x1, ~R45, P1 ;  /* 0x0000000113167824 */ /* 0x000fe200008e0e2d */
[----:B------:R-:W-:Y:S01]  /*4ec0*/  SEL R30, R23, R30, P2 ;  /* 0x0000001e171e7207 */ /* 0x000fe20001000000 */
[----:B------:R-:W-:Y:S01]  /*4ed0*/  IMAD.X R23, RZ, RZ, R28, P0 ;  /* 0x000000ffff177224 */ /* 0x000fe200000e061c */
[----:B------:R-:W-:Y:S01]  /*4ee0*/  ISETP.GE.U32.AND P0, PT, R21, R44, PT ;  /* 0x0000002c1500720c */ /* 0x000fe20003f06070 */
[----:B------:R-:W-:Y:S01]  /*4ef0*/  IMAD.MOV.U32 R44, RZ, RZ, R24 ;  /* 0x000000ffff2c7224 */ /* 0x000fe200078e0018 */
[----:B------:R-:W-:-:S02]  /*4f00*/  SEL R19, R22, R19, P2 ;  /* 0x0000001316137207 */ /* 0x000fc40001000000 */
[----:B------:R-:W-:Y:S02]  /*4f10*/  SEL R23, R23, R28, P2 ;  /* 0x0000001c17177207 */ /* 0x000fe40001000000 */
[----:B------:R-:W-:Y:S02]  /*4f20*/  IADD3 R21, P1, R30, 0x1, RZ ;  /* 0x000000011e157810 */ /* 0x000fe40007f3e0ff */
[----:B------:R-:W-:Y:S01]  /*4f30*/  ISETP.GE.U32.AND.EX P0, PT, R19, R45, PT, P0 ;  /* 0x0000002d1300720c */ /* 0x000fe20003f06100 */
[----:B------:R-:W-:Y:S01]  /*4f40*/  IMAD.MOV.U32 R45, RZ, RZ, 0x0 ;  /* 0x00000000ff2d7424 */ /* 0x000fe200078e00ff */
[----:B------:R-:W-:Y:S01]  /*4f50*/  LOP3.LUT R19, R25, R17, RZ, 0x3c, !PT ;  /* 0x0000001119137212 */ /* 0x000fe200078e3cff */
[----:B------:R-:W-:Y:S01]  /*4f60*/  IMAD.X R22, RZ, RZ, R23, P1 ;  /* 0x000000ffff167224 */ /* 0x000fe200008e0617 */
[----:B------:R-:W-:Y:S02]  /*4f70*/  SEL R21, R21, R30, P0 ;  /* 0x0000001e15157207 */ /* 0x000fe40000000000 */
[----:B------:R-:W-:-:S02]  /*4f80*/  ISETP.GE.AND P2, PT, R19, RZ, PT ;  /* 0x000000ff1300720c */ /* 0x000fc40003f46270 */
[----:B------:R-:W-:Y:S02]  /*4f90*/  SEL R23, R22, R23, P0 ;  /* 0x0000001716177207 */ /* 0x000fe40000000000 */
[----:B------:R-:W-:Y:S02]  /*4fa0*/  IADD3 R22, P1, RZ, -R21, RZ ;  /* 0x80000015ff167210 */ /* 0x000fe40007f3e0ff */
[----:B------:R-:W-:Y:S02]  /*4fb0*/  ISETP.NE.U32.AND P0, PT, R26, RZ, PT ;  /* 0x000000ff1a00720c */ /* 0x000fe40003f05070 */
[----:B------:R-:W-:Y:S02]  /*4fc0*/  IADD3.X R26, RZ, ~R23, RZ, P1, !PT ;  /* 0x80000017ff1a7210 */ /* 0x000fe40000ffe4ff */
[----:B------:R-:W-:Y:S02]  /*4fd0*/  ISETP.NE.AND.EX P0, PT, R25, RZ, PT, P0 ;  /* 0x000000ff1900720c */ /* 0x000fe40003f05300 */
[----:B------:R-:W-:-:S02]  /*4fe0*/  SEL R22, R22, R21, !P2 ;  /* 0x0000001516167207 */ /* 0x000fc40005000000 */
[----:B------:R-:W-:Y:S02]  /*4ff0*/  SEL R26, R26, R23, !P2 ;  /* 0x000000171a1a7207 */ /* 0x000fe40005000000 */
[----:B------:R-:W-:Y:S02]  /*5000*/  SEL R22, R22, 0xffffffff, P0 ;  /* 0xffffffff16167807 */ /* 0x000fe40000000000 */
[----:B------:R-:W-:Y:S01]  /*5010*/  SEL R23, R26, 0xffffffff, P0 ;  /* 0xffffffff1a177807 */ /* 0x000fe20000000000 */
[----:B------:R-:W-:Y:S06]  /*5020*/  RET.REL.NODEC R44 `(_ZN5flash32flash_fwd_splitkv_combine_kernelI23Flash_fwd_kernel_traitsILi256ELi64ELi64ELi4ELb0ELb0EN7cutlass6half_tE19Flash_kernel_traitsILi256ELi64ELi64ELi4ES3_EELi4ELi7ELb0EEEvNS_16Flash_fwd_paramsE) ;  /* 0xffffffac2cf47950 */ /* 0x000fec0003c3ffff */
.L_x_45:
[----:B------:R-:W-:-:S00]  /*5030*/  BRA `(.L_x_45) ;  /* 0xfffffffc00fc7947 */ /* 0x000fc0000383ffff */
[----:B------:R-:W-:-:S00]  /*5040*/  NOP ;  /* 0x0000000000007918 */ /* 0x000fc00000000000 */
        /* <DEDUP_REMOVED lines=11> */
.L_x_4860:


//--------------------- .text._ZN5flash32flash_fwd_splitkv_combine_kernelI23Flash_fwd_kernel_traitsILi256ELi64ELi64ELi4ELb0ELb0EN7cutlass6half_tE19Flash_kernel_traitsILi256ELi64ELi64ELi4ES3_EELi4ELi6ELb0EEEvNS_16Flash_fwd_paramsE --------------------------
	.section	.text._ZN5flash32flash_fwd_splitkv_combine_kernelI23Flash_fwd_kernel_traitsILi256ELi64ELi64ELi4ELb0ELb0EN7cutlass6half_tE19Flash_kernel_traitsILi256ELi64ELi64ELi4ES3_EELi4ELi6ELb0EEEvNS_16Flash_fwd_paramsE,"ax",@progbits
	.align	128
        .global         _ZN5flash32flash_fwd_splitkv_combine_kernelI23Flash_fwd_kernel_traitsILi256ELi64ELi64ELi4ELb0ELb0EN7cutlass6half_tE19Flash_kernel_traitsILi256ELi64ELi64ELi4ES3_EELi4ELi6ELb0EEEvNS_16Flash_fwd_paramsE
        .type           _ZN5flash32flash_fwd_splitkv_combine_kernelI23Flash_fwd_kernel_traitsILi256ELi64ELi64ELi4ELb0ELb0EN7cutlass6half_tE19Flash_kernel_traitsILi256ELi64ELi64ELi4ES3_EELi4ELi6ELb0EEEvNS_16Flash_fwd_paramsE,@function
        .size           _ZN5flash32flash_fwd_splitkv_combine_kernelI23Flash_fwd_kernel_traitsILi256ELi64ELi64ELi4ELb0ELb0EN7cutlass6half_tE19Flash_kernel_traitsILi256ELi64ELi64ELi4ES3_EELi4ELi6ELb0EEEvNS_16Flash_fwd_paramsE,(.L_x_4861 - _ZN5flash32flash_fwd_splitkv_combine_kernelI23Flash_fwd_kernel_traitsILi256ELi64ELi64ELi4ELb0ELb0EN7cutlass6half_tE19Flash_kernel_traitsILi256ELi64ELi64ELi4ES3_EELi4ELi6ELb0EEEvNS_16Flash_fwd_paramsE)
        .other          _ZN5flash32flash_fwd_splitkv_combine_kernelI23Flash_fwd_kernel_traitsILi256ELi64ELi64ELi4ELb0ELb0EN7cutlass6half_tE19Flash_kernel_traitsILi256ELi64ELi64ELi4ES3_EELi4ELi6ELb0EEEvNS_16Flash_fwd_paramsE,@"STO_CUDA_ENTRY STV_DEFAULT"
_ZN5flash32flash_fwd_splitkv_combine_kernelI23Flash_fwd_kernel_traitsILi256ELi64ELi64ELi4ELb0ELb0EN7cutlass6half_tE19Flash_kernel_traitsILi256ELi64ELi64ELi4ES3_EELi4ELi6ELb0EEEvNS_16Flash_fwd_paramsE:
.text._ZN5flash32flash_fwd_splitkv_combine_kernelI23Flash_fwd_kernel_traitsILi256ELi64ELi64ELi4ELb0ELb0EN7cutlass6half_tE19Flash_kernel_traitsILi256ELi64ELi64ELi4ES3_EELi4ELi6ELb0EEEvNS_16Flash_fwd_paramsE:
        /* <DEDUP_REMOVED lines=23> */
[----:B------:R-:W-:Y:S05]  /*0170*/  CALL.REL.NOINC `($__internal_1_$__cuda_sm20_div_s64) ;  /* 0x0000004400787944 */ /* 0x000fea0003c00000 */
[----:B------:R-:W-:Y:S05]  /*0180*/  BRA `(.L_x_47) ;  /* 0x00000000004c7947 */ /* 0x000fea0003800000 */
.L_x_46:
        /* <DEDUP_REMOVED lines=19> */
.L_x_47:
        /* <DEDUP_REMOVED lines=10> */
[----:B------:R-:W-:Y:S02]  /*0360*/  MOV R17, R23 ;  /* 0x0000001700117202 */ /* 0x000fe40000000f00 */
[----:B------:R-:W-:Y:S02]  /*0370*/  MOV R26, 0x390 ;  /* 0x00000390001a7802 */ /* 0x000fe40000000f00 */
[----:B------:R-:W-:Y:S05]  /*0380*/  CALL.REL.NOINC `($__internal_1_$__cuda_sm20_div_s64) ;  /* 0x0000004000f47944 */ /* 0x000fea0003c00000 */
[----:B------:R-:W-:Y:S02]  /*0390*/  MOV R8, R22 ;  /* 0x0000001600087202 */ /* 0x000fe40000000f00 */
[----:B------:R-:W-:Y:S01]  /*03a0*/  MOV R9, R23 ;  /* 0x0000001700097202 */ /* 0x000fe20000000f00 */
[----:B------:R-:W-:Y:S05]  /*03b0*/  BRA `(.L_x_50) ;  /* 0x00000000004c7947 */ /* 0x000fea0003800000 */
.L_x_49:
        /* <DEDUP_REMOVED lines=19> */
.L_x_50:
[----:B------:R-:W-:Y:S05]  /*04f0*/  BSYNC B0 ;  /* 0x0000000000007941 */ /* 0x000fea0003800000 */
.L_x_48:
[----:B------:R-:W0:Y:S01]  /*0500*/  LDC R4, c[0x0][0x2c4] ;  /* 0x0000b100ff047b82 */ /* 0x000e220000000800 */
[----:B------:R-:W-:Y:S01]  /*0510*/  IMAD.MOV.U32 R12, RZ, RZ, RZ ;  /* 0x000000ffff0c7224 */ /* 0x000fe200078e00ff */
[----:B------:R-:W-:Y:S01]  /*0520*/  BSSY B0, `(.L_x_51) ;  /* 0x000003b000007945 */ /* 0x000fe20003800000 */
[----:B0-----:R-:W-:Y:S01]  /*0530*/  IABS R11, R4 ;  /* 0x00000004000b7213 */ /* 0x001fe20000000000 */
[----:B------:R-:W-:-:S03]  /*0540*/  VIADD R6, R4, 0xffffffff ;  /* 0xffffffff04067836 */ /* 0x000fc60000000000 */
        /* <DEDUP_REMOVED lines=11> */
[----:B------:R-:W-:Y:S01]  /*0600*/  IMAD R10, R11, R10, R3 ;  /* 0x0000000a0b0a7224 */ /* 0x000fe200078e0203 */
[----:B------:R-:W-:-:S04]  /*0610*/  LOP3.LUT R3, R2, R11, RZ, 0x3c, !PT ;  /* 0x0000000b02037212 */ /* 0x000fc800078e3cff */
[----:B------:R-:W-:Y:S02]  /*0620*/  ISETP.GT.U32.AND P1, PT, R11, R10, PT ;  /* 0x0000000a0b00720c */ /* 0x000fe40003f24070 */
[----:B------:R-:W-:-:S11]  /*0630*/  ISETP.GE.AND P0, PT, R3, RZ, PT ;  /* 0x000000ff0300720c */ /* 0x000fd60003f06270 */
[----:B------:R-:W-:Y:S02]  /*0640*/  @!P1 IMAD.IADD R10, R10, 0x1, -R11 ;  /* 0x000000010a0a9824 */ /* 0x000fe400078e0a0b */
[----:B------:R-:W-:Y:S01]  /*0650*/  @!P1 VIADD R7, R7, 0x1 ;  /* 0x0000000107079836 */ /* 0x000fe20000000000 */
[----:B------:R-:W-:Y:S02]  /*0660*/  ISETP.NE.AND P1, PT, R4, RZ, PT ;  /* 0x000000ff0400720c */ /* 0x000fe40003f25270 */
[----:B------:R-:W-:-:S13]  /*0670*/  ISETP.GE.U32.AND P2, PT, R10, R11, PT ;  /* 0x0000000b0a00720c */ /* 0x000fda0003f46070 */
[----:B------:R-:W-:-:S04]  /*0680*/  @P2 VIADD R7, R7, 0x1 ;  /* 0x0000000107072836 */ /* 0x000fc80000000000 */
[----:B------:R-:W-:Y:S01]  /*0690*/  @!P0 IMAD.MOV R7, RZ, RZ, -R7 ;  /* 0x000000ffff078224 */ /* 0x000fe200078e0a07 */
[----:B------:R-:W-:-:S04]  /*06a0*/  @!P1 LOP3.LUT R7, RZ, R11, RZ, 0x33, !PT ;  /* 0x0000000bff079212 */ /* 0x000fc800078e33ff */
[----:B------:R-:W-:Y:S02]  /*06b0*/  ISETP.LT.U32.AND P0, PT, R28, R7, PT ;  /* 0x000000071c00720c */ /* 0x000fe40003f01070 */
[----:B------:R-:W-:-:S04]  /*06c0*/  SHF.R.S32.HI R4, RZ, 0x1f, R7 ;  /* 0x0000001fff047819 */ /* 0x000fc80000011407 */
        /* <DEDUP_REMOVED lines=13> */
.L_x_52:
        /* <DEDUP_REMOVED lines=19> */
.L_x_53:
[----:B------:R-:W-:Y:S05]  /*08d0*/  BSYNC B0 ;  /* 0x0000000000007941 */ /* 0x000fea0003800000 */
.L_x_51:
[----:B------:R-:W0:Y:S01]  /*08e0*/  LDC R7, c[0x0][0x2c4] ;  /* 0x0000b100ff077b82 */ /* 0x000e220000000800 */
[----:B------:R-:W-:Y:S01]  /*08f0*/  ULDC UR5, c[0x0][0x270] ;  /* 0x00009c0000057ab9 */ /* 0x000fe20000000800 */
[----:B------:R-:W-:Y:S01]  /*0900*/  BSSY B0, `(.L_x_54) ;  /* 0x000005d000007945 */ /* 0x000fe20003800000 */
[----:B------:R-:W-:Y:S01]  /*0910*/  UIADD3 UR4, UR5, -0x1, URZ ;  /* 0xffffffff05047890 */ /* 0x000fe2000fffe03f */
[----:B0-----:R-:W-:Y:S02]  /*0920*/  IABS R10, R7 ;  /* 0x00000007000a7213 */ /* 0x001fe40000000000 */
[----:B------:R-:W-:Y:S02]  /*0930*/  ISETP.GT.AND P3, PT, R7, RZ, PT ;  /* 0x000000ff0700720c */ /* 0x000fe40003f64270 */
[----:B------:R-:W0:Y:S08]  /*0940*/  I2F.RP R14, R10 ;  /* 0x0000000a000e7306 */ /* 0x000e300000209400 */
[----:B0-----:R-:W0:Y:S02]  /*0950*/  MUFU.RCP R12, R14 ;  /* 0x0000000e000c7308 */ /* 0x001e240000001000 */
[----:B0-----:R-:W-:-:S06]  /*0960*/  VIADD R12, R12, 0xffffffe ;  /* 0x0ffffffe0c0c7836 */ /* 0x001fcc0000000000 */
[----:B------:R-:W0:Y:S02]  /*0970*/  F2I.FTZ.U32.TRUNC.NTZ R13, R12 ;  /* 0x0000000c000d7305 */ /* 0x000e24000021f000 */
[--C-:B0-----:R-:W-:Y:S02]  /*0980*/  IMAD.MOV R3, RZ, RZ, -R13.reuse ;  /* 0x000000ffff037224 */ /* 0x101fe400078e0a0d */
[----:B------:R-:W-:Y:S02]  /*0990*/  IMAD.MOV.U32 R12, RZ, RZ, RZ ;  /* 0x000000ffff0c7224 */ /* 0x000fe400078e00ff */
[----:B------:R-:W-:Y:S01]  /*09a0*/  IMAD R4, R3, R10, RZ ;  /* 0x0000000a03047224 */ /* 0x000fe200078e02ff */
[----:B------:R-:W-:Y:S02]  /*09b0*/  IABS R3, R2 ;  /* 0x0000000200037213 */ /* 0x000fe40000000000 */
[----:B------:R-:W-:Y:S01]  /*09c0*/  LOP3.LUT R2, R2, R7, RZ, 0x3c, !PT ;  /* 0x0000000702027212 */ /* 0x000fe200078e3cff */
[----:B------:R-:W-:-:S03]  /*09d0*/  IMAD.HI.U32 R4, R13, R4, R12 ;  /* 0x000000040d047227 */ /* 0x000fc600078e000c */
[----:B------:R-:W-:Y:S01]  /*09e0*/  ISETP.GE.AND P1, PT, R2, RZ, PT ;  /* 0x000000ff0200720c */ /* 0x000fe20003f26270 */
[----:B------:R-:W-:Y:S01]  /*09f0*/  IMAD.MOV.U32 R11, RZ, RZ, R3 ;  /* 0x000000ffff0b7224 */ /* 0x000fe200078e0003 */
[----:B------:R-:W-:-:S03]  /*0a00*/  SHF.R.S32.HI R2, RZ, 0x1f, R7 ;  /* 0x0000001fff027819 */ /* 0x000fc60000011407 */
[----:B------:R-:W-:-:S04]  /*0a10*/  IMAD.HI.U32 R4, R4, R11, RZ ;  /* 0x0000000b04047227 */ /* 0x000fc800078e00ff */
[----:B------:R-:W-:-:S04]  /*0a20*/  IMAD.MOV R3, RZ, RZ, -R4 ;  /* 0x000000ffff037224 */ /* 0x000fc800078e0a04 */
[----:B------:R-:W-:-:S05]  /*0a30*/  IMAD R3, R10, R3, R11 ;  /* 0x000000030a037224 */ /* 0x000fca00078e020b */
[----:B------:R-:W-:-:S13]  /*0a40*/  ISETP.GT.U32.AND P2, PT, R10, R3, PT ;  /* 0x000000030a00720c */ /* 0x000fda0003f44070 */
[----:B------:R-:W-:Y:S02]  /*0a50*/  @!P2 IMAD.IADD R3, R3, 0x1, -R10 ;  /* 0x000000010303a824 */ /* 0x000fe400078e0a0a */
[----:B------:R-:W-:Y:S01]  /*0a60*/  @!P2 VIADD R4, R4, 0x1 ;  /* 0x000000010404a836 */ /* 0x000fe20000000000 */
[----:B------:R-:W-:Y:S02]  /*0a70*/  ISETP.NE.AND P2, PT, R7, RZ, PT ;  /* 0x000000ff0700720c */ /* 0x000fe40003f45270 */
[----:B------:R-:W-:Y:S02]  /*0a80*/  ISETP.GE.U32.AND P0, PT, R3, R10, PT ;  /* 0x0000000a0300720c */ /* 0x000fe40003f06070 */
[----:B------:R-:W-:Y:S02]  /*0a90*/  LEA.HI.SX32 R3, R7, 0x1, 0x1 ;  /* 0x0000000107037811 */ /* 0x000fe400078f0aff */
[----:B------:R-:W-:-:S09]  /*0aa0*/  @!P3 IADD3 R3, R2, RZ, RZ ;  /* 0x000000ff0203b210 */ /* 0x000fd20007ffe0ff */
[----:B------:R-:W-:-:S04]  /*0ab0*/  @P0 VIADD R4, R4, 0x1 ;  /* 0x0000000104040836 */ /* 0x000fc80000000000 */
[----:B------:R-:W-:Y:S01]  /*0ac0*/  @!P1 IMAD.MOV R4, RZ, RZ, -R4 ;  /* 0x000000ffff049224 */ /* 0x000fe200078e0a04 */
[----:B------:R-:W-:-:S05]  /*0ad0*/  @!P2 LOP3.LUT R4, RZ, R7, RZ, 0x33, !PT ;  /* 0x00000007ff04a212 */ /* 0x000fca00078e33ff */
[----:B------:R-:W-:-:S05]  /*0ae0*/  IMAD R3, R3, R4, RZ ;  /* 0x0000000403037224 */ /* 0x000fca00078e02ff */
[-C--:B------:R-:W-:Y:S02]  /*0af0*/  IABS R13, R3.reuse ;  /* 0x00000003000d7213 */ /* 0x080fe40000000000 */
[----:B------:R-:W-:Y:S02]  /*0b00*/  IABS R2, R3 ;  /* 0x0000000300027213 */ /* 0x000fe40000000000 */
[----:B------:R-:W0:Y:S01]  /*0b10*/  I2F.RP R12, R13 ;  /* 0x0000000d000c7306 */ /* 0x000e220000209400 */
[----:B------:R-:W-:Y:S02]  /*0b20*/  VIADD R4, R13, UR4 ;  /* 0x000000040d047c36 */ /* 0x000fe40008000000 */
[----:B------:R-:W-:-:S05]  /*0b30*/  IMAD.MOV R2, RZ, RZ, -R2 ;  /* 0x000000ffff027224 */ /* 0x000fca00078e0a02 */
[----:B0-----:R-:W0:Y:S02]  /*0b40*/  MUFU.RCP R18, R12 ;  /* 0x0000000c00127308 */ /* 0x001e240000001000 */
[----:B0-----:R-:W-:-:S06]  /*0b50*/  VIADD R18, R18, 0xffffffe ;  /* 0x0ffffffe12127836 */ /* 0x001fcc0000000000 */
[----:B------:R-:W0:Y:S02]  /*0b60*/  F2I.FTZ.U32.TRUNC.NTZ R19, R18 ;  /* 0x0000001200137305 */ /* 0x000e24000021f000 */
[----:B0-----:R-:W-:Y:S02]  /*0b70*/  IMAD.MOV R10, RZ, RZ, -R19 ;  /* 0x000000ffff0a7224 */ /* 0x001fe400078e0a13 */
[----:B------:R-:W-:Y:S02]  /*0b80*/  IMAD.MOV.U32 R18, RZ, RZ, RZ ;  /* 0x000000ffff127224 */ /* 0x000fe400078e00ff */
[----:B------:R-:W-:Y:S01]  /*0b90*/  IMAD R11, R10, R13, RZ ;  /* 0x0000000d0a0b7224 */ /* 0x000fe200078e02ff */
[----:B------:R-:W-:-:S03]  /*0ba0*/  IABS R10, R4 ;  /* 0x00000004000a7213 */ /* 0x000fc60000000000 */
[----:B------:R-:W-:-:S06]  /*0bb0*/  IMAD.HI.U32 R11, R19, R11, R18 ;  /* 0x0000000b130b7227 */ /* 0x000fcc00078e0012 */
[----:B------:R-:W-:-:S04]  /*0bc0*/  IMAD.HI.U32 R11, R11, R10, RZ ;  /* 0x0000000a0b0b7227 */ /* 0x000fc800078e00ff */
[----:B------:R-:W-:-:S05]  /*0bd0*/  IMAD R2, R11, R2, R10 ;  /* 0x000000020b027224 */ /* 0x000fca00078e020a */
[----:B------:R-:W-:-:S13]  /*0be0*/  ISETP.GT.U32.AND P1, PT, R13, R2, PT ;  /* 0x000000020d00720c */ /* 0x000fda0003f24070 */
[-C--:B------:R-:W-:Y:S01]  /*0bf0*/  @!P1 IADD3 R2, R2, -R13.reuse, RZ ;  /* 0x8000000d02029210 */ /* 0x080fe20007ffe0ff */
[----:B------:R-:W-:Y:S01]  /*0c00*/  @!P1 VIADD R11, R11, 0x1 ;  /* 0x000000010b0b9836 */ /* 0x000fe20000000000 */
[----:B------:R-:W-:Y:S02]  /*0c10*/  ISETP.NE.AND P1, PT, R3, RZ, PT ;  /* 0x000000ff0300720c */ /* 0x000fe40003f25270 */
[-C--:B------:R-:W-:Y:S02]  /*0c20*/  ISETP.GE.U32.AND P2, PT, R2, R13.reuse, PT ;  /* 0x0000000d0200720c */ /* 0x080fe40003f46070 */
[----:B------:R-:W-:-:S04]  /*0c30*/  LOP3.LUT R2, R4, R13, RZ, 0x3c, !PT ;  /* 0x0000000d04027212 */ /* 0x000fc800078e3cff */
[----:B------:R-:W-:-:S07]  /*0c40*/  ISETP.GE.AND P0, PT, R2, RZ, PT ;  /* 0x000000ff0200720c */ /* 0x000fce0003f06270 */
[----:B------:R-:W-:-:S06]  /*0c50*/  @P2 VIADD R11, R11, 0x1 ;  /* 0x000000010b0b2836 */ /* 0x000fcc0000000000 */
        /* <DEDUP_REMOVED lines=8> */
[----:B------:R-:W-:Y:S01]  /*0ce0*/  ISETP.NE.U32.AND P1, PT, R2, RZ, PT ;  /* 0x000000ff0200720c */ /* 0x000fe20003f25070 */
[----:B------:R-:W-:-:S12]  /*0cf0*/  IMAD R2, R7, UR5, RZ ;  /* 0x0000000507027c24 */ /* 0x000fd8000f8e02ff */
[----:B------:R-:W-:Y:S05]  /*0d00*/  @!P1 BRA `(.L_x_55) ;  /* 0x0000000000249947 */ /* 0x000fea0003800000 */
[----:B------:R-:W-:Y:S01]  /*0d10*/  IMAD.MOV.U32 R18, RZ, RZ, R22 ;  /* 0x000000ffff127224 */ /* 0x000fe200078e0016 */
[----:B------:R-:W-:Y:S01]  /*0d20*/  MOV R28, R14 ;  /* 0x0000000e001c7202 */ /* 0x000fe20000000f00 */
[----:B------:R-:W-:Y:S01]  /*0d30*/  IMAD.MOV.U32 R17, RZ, RZ, R23 ;  /* 0x000000ffff117224 */ /* 0x000fe200078e0017 */
[----:B------:R-:W-:Y:S02]  /*0d40*/  MOV R25, R13 ;  /* 0x0000000d00197202 */ /* 0x000fe40000000f00 */
[----:B------:R-:W-:Y:S02]  /*0d50*/  MOV R26, 0xd70 ;  /* 0x00000d70001a7802 */ /* 0x000fe40000000f00 */
[----:B------:R-:W-:Y:S05]  /*0d60*/  CALL.REL.NOINC `($__internal_1_$__cuda_sm20_div_s64) ;  /* 0x00000038007c7944 */ /* 0x000fea0003c00000 */
[----:B------:R-:W-:Y:S02]  /*0d70*/  MOV R38, R22 ;  /* 0x0000001600267202 */ /* 0x000fe40000000f00 */
[----:B------:R-:W-:Y:S01]  /*0d80*/  MOV R39, R23 ;  /* 0x0000001700277202 */ /* 0x000fe20000000f00 */
[----:B------:R-:W-:Y:S05]  /*0d90*/  BRA `(.L_x_56) ;  /* 0x00000000004c7947 */ /* 0x000fea0003800000 */
.L_x_55:
        /* <DEDUP_REMOVED lines=19> */
.L_x_56:
[----:B------:R-:W-:Y:S05]  /*0ed0*/  BSYNC B0 ;  /* 0x0000000000007941 */ /* 0x000fea0003800000 */
.L_x_54:
[-C--:B------:R-:W-:Y:S01]  /*0ee0*/  IABS R7, R2.reuse ;  /* 0x0000000200077213 */ /* 0x080fe20000000000 */
[----:B------:R-:W-:Y:S01]  /*0ef0*/  BSSY B0, `(.L_x_57) ;  /* 0x000003b000007945 */ /* 0x000fe20003800000 */
[----:B------:R-:W-:Y:S02]  /*0f00*/  IABS R10, R2 ;  /* 0x00000002000a7213 */ /* 0x000fe40000000000 */
[----:B------:R-:W0:Y:S01]  /*0f10*/  I2F.RP R17, R7 ;  /* 0x0000000700117306 */ /* 0x000e220000209400 */
[----:B------:R-:W-:Y:S02]  /*0f20*/  IMAD.IADD R6, R6, 0x1, R7 ;  /* 0x0000000106067824 */ /* 0x000fe400078e0207 */
[----:B------:R-:W-:-:S03]  /*0f30*/  IMAD.MOV R10, RZ, RZ, -R10 ;  /* 0x000000ffff0a7224 */ /* 0x000fc600078e0a0a */
[----:B------:R-:W-:Y:S02]  /*0f40*/  IABS R11, R6 ;  /* 0x00000006000b7213 */ /* 0x000fe40000000000 */
[----:B0-----:R-:W0:Y:S02]  /*0f50*/  MUFU.RCP R18, R17 ;  /* 0x0000001100127308 */ /* 0x001e240000001000 */
[----:B0-----:R-:W-:-:S06]  /*0f60*/  VIADD R18, R18, 0xffffffe ;  /* 0x0ffffffe12127836 */ /* 0x001fcc0000000000 */
[----:B------:R-:W0:Y:S02]  /*0f70*/  F2I.FTZ.U32.TRUNC.NTZ R19, R18 ;  /* 0x0000001200137305 */ /* 0x000e24000021f000 */
[----:B0-----:R-:W-:Y:S02]  /*0f80*/  IMAD.MOV R12, RZ, RZ, -R19 ;  /* 0x000000ffff0c7224 */ /* 0x001fe400078e0a13 */
[----:B------:R-:W-:Y:S02]  /*0f90*/  IMAD.MOV.U32 R18, RZ, RZ, RZ ;  /* 0x000000ffff127224 */ /* 0x000fe400078e00ff */
[----:B------:R-:W-:-:S04]  /*0fa0*/  IMAD R12, R12, R7, RZ ;  /* 0x000000070c0c7224 */ /* 0x000fc800078e02ff */
[----:B------:R-:W-:-:S06]  /*0fb0*/  IMAD.HI.U32 R12, R19, R12, R18 ;  /* 0x0000000c130c7227 */ /* 0x000fcc00078e0012 */
[----:B------:R-:W-:-:S04]  /*0fc0*/  IMAD.HI.U32 R12, R12, R11, RZ ;  /* 0x0000000b0c0c7227 */ /* 0x000fc800078e00ff */
[----:B------:R-:W-:-:S05]  /*0fd0*/  IMAD R10, R12, R10, R11 ;  /* 0x0000000a0c0a7224 */ /* 0x000fca00078e020b */
[----:B------:R-:W-:-:S13]  /*0fe0*/  ISETP.GT.U32.AND P1, PT, R7, R10, PT ;  /* 0x0000000a0700720c */ /* 0x000fda0003f24070 */
[----:B------:R-:W-:Y:S02]  /*0ff0*/  @!P1 IMAD.IADD R10, R10, 0x1, -R7 ;  /* 0x000000010a0a9824 */ /* 0x000fe400078e0a07 */
        /* <DEDUP_REMOVED lines=23> */
.L_x_58:
        /* <DEDUP_REMOVED lines=19> */
.L_x_59:
[----:B------:R-:W-:Y:S05]  /*12a0*/  BSYNC B0 ;  /* 0x0000000000007941 */ /* 0x000fea0003800000 */
.L_x_57:
[----:B------:R-:W0:Y:S01]  /*12b0*/  S2R R7, SR_TID.X ;  /* 0x0000000000077919 */ /* 0x000e220000002100 */
[----:B------:R-:W-:Y:S01]  /*12c0*/  IADD3 R18, P0, R20, -UR7, RZ ;  /* 0x8000000714127c10 */ /* 0x000fe2000ff1e0ff */
[----:B------:R-:W-:Y:S01]  /*12d0*/  ULDC UR5, c[0x0][0x3c4] ;  /* 0x0000f10000057ab9 */ /* 0x000fe20000000800 */
[----:B------:R-:W-:Y:S01]  /*12e0*/  ULDC.64 UR8, c[0x0][0x208] ;  /* 0x0000820000087ab9 */ /* 0x000fe20000000a00 */
[----:B0-----:R-:W-:-:S04]  /*12f0*/  SHF.R.S32.HI R26, RZ, 0x1f, R7 ;  /* 0x0000001fff1a7819 */ /* 0x001fc80000011407 */
[----:B------:R-:W-:-:S04]  /*1300*/  LEA.HI R11, R26, R7, RZ, 0x2 ;  /* 0x000000071a0b7211 */ /* 0x000fc800078f10ff */
[----:B------:R-:W-:Y:S02]  /*1310*/  LOP3.LUT R8, R11, 0xfffffffc, RZ, 0xc0, !PT ;  /* 0xfffffffc0b087812 */ /* 0x000fe400078ec0ff */
[----:B------:R-:W-:-:S03]  /*1320*/  SHF.R.S32.HI R11, RZ, 0x2, R11 ;  /* 0x00000002ff0b7819 */ /* 0x000fc6000001140b */
[----:B------:R-:W-:Y:S01]  /*1330*/  IMAD.IADD R17, R7, 0x1, -R8 ;  /* 0x0000000107117824 */ /* 0x000fe200078e0a08 */
[----:B------:R-:W-:Y:S01]  /*1340*/  IADD3.X R8, R5, ~UR6, RZ, P0, !PT ;  /* 0x8000000605087c10 */ /* 0x000fe200087fe4ff */
[----:B------:R-:W-:-:S03]  /*1350*/  VIADD R25, R11, 0x20 ;  /* 0x000000200b197836 */ /* 0x000fc60000000000 */
[----:B------:R-:W-:Y:S02]  /*1360*/  ISETP.GT.U32.AND P2, PT, R18, R17, PT ;  /* 0x000000111200720c */ /* 0x000fe40003f44070 */
[----:B------:R-:W-:Y:S02]  /*1370*/  SHF.R.S32.HI R21, RZ, 0x1f, R17 ;  /* 0x0000001fff157819 */ /* 0x000fe40000011411 */
[----:B------:R-:W-:Y:S02]  /*1380*/  IADD3 R32, P0, R17, UR7, RZ ;  /* 0x0000000711207c10 */ /* 0x000fe4000ff1e0ff */
[----:B------:R-:W-:Y:S02]  /*1390*/  ISETP.GT.AND.EX P2, PT, R8, R21, PT, P2 ;  /* 0x000000150800720c */ /* 0x000fe40003f44320 */
[----:B------:R-:W-:Y:S02]  /*13a0*/  IADD3.X R33, R21, UR6, RZ, P0, !PT ;  /* 0x0000000615217c10 */ /* 0x000fe400087fe4ff */
[----:B------:R-:W-:-:S02]  /*13b0*/  ISETP.GE.OR P3, PT, R11, UR5, !P2 ;  /* 0x000000050b007c0c */ /* 0x000fc4000d766670 */
[----:B------:R-:W-:-:S11]  /*13c0*/  ISETP.GE.OR P2, PT, R25, UR5, !P2 ;  /* 0x0000000519007c0c */ /* 0x000fd6000d746670 */
[----:B------:R-:W0:Y:S01]  /*13d0*/  @!P3 LDC.64 R18, c[0x0][0x2b8] ;  /* 0x0000ae00ff12bb82 */ /* 0x000e220000000a00 */
[----:B------:R-:W-:Y:S01]  /*13e0*/  @!P3 SHF.R.S32.HI R29, RZ, 0x1f, R11 ;  /* 0x0000001fff1db819 */ /* 0x000fe2000001140b */
[--C-:B------:R-:W-:Y:S01]  /*13f0*/  @!P2 IMAD.MOV.U32 R30, RZ, RZ, R32.reuse ;  /* 0x000000ffff1ea224 */ /* 0x100fe200078e0020 */
[----:B------:R-:W-:Y:S01]  /*1400*/  @!P2 SHF.R.S32.HI R21, RZ, 0x1f, R25 ;  /* 0x0000001fff15a819 */ /* 0x000fe20000011419 */
[--C-:B------:R-:W-:Y:S02]  /*1410*/  @!P2 IMAD.MOV.U32 R31, RZ, RZ, R33.reuse ;  /* 0x000000ffff1fa224 */ /* 0x100fe400078e0021 */
[-C--:B------:R-:W-:Y:S02]  /*1420*/  @!P3 IMAD R28, R29, R20.reuse, RZ ;  /* 0x000000141d1cb224 */ /* 0x080fe400078e02ff */
[----:B------:R-:W1:Y:S01]  /*1430*/  @!P2 LDC.64 R8, c[0x0][0x2b8] ;  /* 0x0000ae00ff08ab82 */ /* 0x000e620000000a00 */
[----:B------:R-:W-:Y:S02]  /*1440*/  @!P2 IMAD R24, R21, R20, RZ ;  /* 0x000000141518a224 */ /* 0x000fe400078e02ff */
[----:B------:R-:W-:-:S04]  /*1450*/  @!P3 IMAD.WIDE.U32 R32, R20, R11, R32 ;  /* 0x0000000b1420b225 */ /* 0x000fc800078e0020 */
[----:B------:R-:W-:Y:S02]  /*1460*/  @!P3 IMAD R21, R11, R5, R28 ;  /* 0x000000050b15b224 */ /* 0x000fe400078e021c */
[----:B------:R-:W-:-:S04]  /*1470*/  @!P2 IMAD.WIDE.U32 R30, R20, R25, R30 ;  /* 0x00000019141ea225 */ /* 0x000fc800078e001e */
[----:B------:R-:W-:Y:S02]  /*1480*/  @!P2 IMAD R24, R25, R5, R24 ;  /* 0x000000051918a224 */ /* 0x000fe400078e0218 */
[----:B------:R-:W-:Y:S01]  /*1490*/  @!P3 IMAD.IADD R21, R33, 0x1, R21 ;  /* 0x000000012115b824 */ /* 0x000fe200078e0215 */
[----:B0-----:R-:W-:Y:S01]  /*14a0*/  @!P3 LEA R18, P1, R32, R18, 0x2 ;  /* 0x000000122012b211 */ /* 0x001fe200078210ff */
[----:B------:R-:W-:-:S03]  /*14b0*/  @!P2 IMAD.IADD R24, R31, 0x1, R24 ;  /* 0x000000011f18a824 */ /* 0x000fc600078e0218 */
[----:B------:R-:W-:Y:S01]  /*14c0*/  @!P3 LEA.HI.X R19, R32, R19, R21, 0x2, P1 ;  /* 0x000000132013b211 */ /* 0x000fe200008f1415 */
[----:B------:R-:W-:Y:S01]  /*14d0*/  IMAD.MOV.U32 R21, RZ, RZ, -0x800000 ;  /* 0xff800000ff157424 */ /* 0x000fe200078e00ff */
[----:B-1----:R-:W-:Y:S01]  /*14e0*/  @!P2 LEA R28, P0, R30, R8, 0x2 ;  /* 0x000000081e1ca211 */ /* 0x002fe200078010ff */
[----:B------:R-:W-:-:S04]  /*14f0*/  IMAD.MOV.U32 R8, RZ, RZ, -0x800000 ;  /* 0xff800000ff087424 */ /* 0x000fc800078e00ff */
[----:B------:R-:W2:Y:S01]  /*1500*/  @!P3 LDG.E R21, desc[UR8][R18.64] ;  /* 0x000000081215b981 */ /* 0x000ea2000c1e1900 */
[----:B------:R-:W-:-:S05]  /*1510*/  @!P2 LEA.HI.X R29, R30, R9, R24, 0x2, P0 ;  /* 0x000000091e1da211 */ /* 0x000fca00000f1418 */
[----:B------:R-:W3:Y:S01]  /*1520*/  @!P2 LDG.E R8, desc[UR8][R28.64] ;  /* 0x000000081c08a981 */ /* 0x000ee2000c1e1900 */
[----:B------:R-:W0:Y:S01]  /*1530*/  S2R R34, SR_CgaCtaId ;  /* 0x0000000000227919 */ /* 0x000e220000008800 */
[----:B------:R-:W-:Y:S02]  /*1540*/  LEA.HI R26, R26, R7, RZ, 0x5 ;  /* 0x000000071a1a7211 */ /* 0x000fe400078f28ff */
[----:B------:R-:W-:Y:S02]  /*1550*/  MOV R9, 0x400 ;  /* 0x0000040000097802 */ /* 0x000fe40000000f00 */
[----:B------:R-:W-:Y:S02]  /*1560*/  LOP3.LUT R24, R26, 0xffffffe0, RZ, 0xc0, !PT ;  /* 0xffffffe01a187812 */ /* 0x000fe400078ec0ff */
[C---:B------:R-:W-:Y:S02]  /*1570*/  ISETP.GT.AND P0, PT, R7.reuse, 0xff, PT ;  /* 0x000000ff0700780c */ /* 0x040fe40003f04270 */
[C---:B------:R-:W-:Y:S01]  /*1580*/  ISETP.GT.AND P3, PT, R7.reuse, 0x7f, PT ;  /* 0x0000007f0700780c */ /* 0x040fe20003f64270 */
[----:B------:R-:W-:Y:S01]  /*1590*/  IMAD.IADD R35, R7, 0x1, -R24 ;  /* 0x0000000107237824 */ /* 0x000fe200078e0a18 */
[----:B0-----:R-:W-:Y:S01]  /*15a0*/  LEA R34, R34, R9, 0x18 ;  /* 0x0000000922227211 */ /* 0x001fe200078ec0ff */
[----:B------:R-:W-:Y:S01]  /*15b0*/  IMAD.MOV.U32 R32, RZ, RZ, -0x800000 ;  /* 0xff800000ff207424 */ /* 0x000fe200078e00ff */
[----:B------:R-:W0:Y:S03]  /*15c0*/  LDC R9, c[0x0][0x2c4] ;  /* 0x0000b100ff097b82 */ /* 0x000e260000000800 */
[----:B------:R-:W-:-:S04]  /*15d0*/  IMAD R24, R11, 0x14, R34 ;  /* 0x000000140b187824 */ /* 0x000fc800078e0222 */
[----:B------:R-:W-:Y:S01]  /*15e0*/  IMAD R24, R17, 0x4, R24 ;  /* 0x0000000411187824 */ /* 0x000fe200078e0218 */
[----:B------:R-:W-:Y:S01]  /*15f0*/  SHF.R.S32.HI R11, RZ, 0x5, R26 ;  /* 0x00000005ff0b7819 */ /* 0x000fe2000001141a */
[----:B------:R-:W-:Y:S02]  /*1600*/  IMAD R34, R35, 0x14, R34 ;  /* 0x0000001423227824 */ /* 0x000fe400078e0222 */
[----:B------:R-:W-:Y:S02]  /*1610*/  IMAD.MOV.U32 R33, RZ, RZ, -0x800000 ;  /* 0xff800000ff217424 */ /* 0x000fe400078e00ff */
[----:B------:R-:W-:Y:S01]  /*1620*/  IMAD R34, R11, 0x4, R34 ;  /* 0x000000040b227824 */ /* 0x000fe200078e0222 */
[----:B0-----:R-:W-:Y:S01]  /*1630*/  IABS R17, R9 ;  /* 0x0000000900117213 */ /* 0x001fe20000000000 */
[----:B--2---:R-:W-:Y:S04]  /*1640*/  @!P0 STS [R24], R21 ;  /* 0x0000001518008388 */ /* 0x004fe80000000800 */
[----:B---3--:R-:W-:Y:S01]  /*1650*/  @!P3 STS [R24+0x280], R8 ;  /* 0x000280081800b388 */ /* 0x008fe20000000800 */
[----:B------:R-:W-:Y:S06]  /*1660*/  BAR.SYNC.DEFER_BLOCKING 0x0 ;  /* 0x0000000000007b1d */ /* 0x000fec0000010000 */
[----:B------:R-:W-:Y:S04]  /*1670*/  @!P3 LDS R32, [R34] ;  /* 0x000000002220b984 */ /* 0x000fe80000000800 */
[----:B------:R-:W0:Y:S02]  /*1680*/  @!P3 LDS R33, [R34+0x280] ;  /* 0x000280002221b984 */ /* 0x000e240000000800 */
[----:B0-----:R-:W-:-:S05]  /*1690*/  FMNMX.FTZ R26, R32, R33, !PT ;  /* 0x00000021201a7209 */ /* 0x001fca0007810000 */
[----:B------:R-:W0:Y:S02]  /*16a0*/  SHFL.BFLY PT, R19, R26, 0x10, 0x1f ;  /* 0x0e001f001a137f89 */ /* 0x000e2400000e0000 */
[----:B0-----:R-:W-:-:S05]  /*16b0*/  FMNMX.FTZ R19, R26, R19, !PT ;  /* 0x000000131a137209 */ /* 0x001fca0007810000 */
[----:B------:R-:W0:Y:S01]  /*16c0*/  SHFL.BFLY PT, R18, R19, 0x8, 0x1f ;  /* 0x0d001f0013127f89 */ /* 0x000e2200000e0000 */
[----:B------:R-:W-:Y:S01]  /*16d0*/  IMAD.MOV.U32 R8, RZ, RZ, R17 ;  /* 0x000000ffff087224 */ /* 0x000fe200078e0011 */
[----:B0-----:R-:W-:-:S05]  /*16e0*/  FMNMX.FTZ R18, R19, R18, !PT ;  /* 0x0000001213127209 */ /* 0x001fca0007810000 */
[----:B------:R-:W0:Y:S01]  /*16f0*/  SHFL.BFLY PT, R21, R18, 0x4, 0x1f ;  /* 0x0c801f0012157f89 */ /* 0x000e2200000e0000 */
[----:B------:R-:W1:Y:S08]  /*1700*/  I2F.RP R25, R8 ;  /* 0x0000000800197306 */ /* 0x000e700000209400 */
[----:B-1----:R-:W1:Y:S01]  /*1710*/  MUFU.RCP R28, R25 ;  /* 0x00000019001c7308 */ /* 0x002e620000001000 */
[----:B0-----:R-:W-:-:S05]  /*1720*/  FMNMX.FTZ R21, R18, R21, !PT ;  /* 0x0000001512157209 */ /* 0x001fca0007810000 */
[----:B------:R-:W0:Y:S01]  /*1730*/  SHFL.BFLY PT, R24, R21, 0x2, 0x1f ;  /* 0x0c401f0015187f89 */ /* 0x000e2200000e0000 */
[----:B-1----:R-:W-:-:S04]  /*1740*/  VIADD R28, R28, 0xffffffe ;  /* 0x0ffffffe1c1c7836 */ /* 0x002fc80000000000 */
[----:B------:R1:W2:Y:S01]  /*1750*/  F2I.FTZ.U32.TRUNC.NTZ R29, R28 ;  /* 0x0000001c001d7305 */ /* 0x0002a2000021f000 */
[----:B0-----:R-:W-:-:S05]  /*1760*/  FMNMX.FTZ R24, R21, R24, !PT ;  /* 0x0000001815187209 */ /* 0x001fca0007810000 */
[----:B------:R-:W0:Y:S01]  /*1770*/  SHFL.BFLY PT, R19, R24, 0x1, 0x1f ;  /* 0x0c201f0018137f89 */ /* 0x000e2200000e0000 */
[----:B-1----:R-:W-:Y:S01]  /*1780*/  HFMA2.MMA R28, -RZ, RZ, 0, 0 ;  /* 0x00000000ff1c7435 */ /* 0x002fe200000001ff */
[----:B--2---:R-:W-:-:S04]  /*1790*/  IMAD.MOV R17, RZ, RZ, -R29 ;  /* 0x000000ffff117224 */ /* 0x004fc800078e0a1d */
[----:B------:R-:W-:Y:S01]  /*17a0*/  IMAD R18, R17, R8, RZ ;  /* 0x0000000811127224 */ /* 0x000fe200078e02ff */
[----:B------:R-:W-:-:S04]  /*17b0*/  IABS R17, R6 ;  /* 0x0000000600117213 */ /* 0x000fc80000000000 */
[----:B------:R-:W-:-:S04]  /*17c0*/  IMAD.HI.U32 R18, R29, R18, R28 ;  /* 0x000000121d127227 */ /* 0x000fc800078e001c */
[----:B------:R-:W-:-:S04]  /*17d0*/  IMAD.MOV.U32 R21, RZ, RZ, R17 ;  /* 0x000000ffff157224 */ /* 0x000fc800078e0011 */
[----:B------:R-:W-:Y:S01]  /*17e0*/  IMAD.HI.U32 R17, R18, R21, RZ ;  /* 0x0000001512117227 */ /* 0x000fe200078e00ff */
[----:B0-----:R-:W-:-:S03]  /*17f0*/  FMNMX.FTZ R19, R24, R19, !PT ;  /* 0x0000001318137209 */ /* 0x001fc60007810000 */
[----:B------:R-:W-:Y:S01]  /*1800*/  IMAD.MOV R18, RZ, RZ, -R17 ;  /* 0x000000ffff127224 */ /* 0x000fe200078e0a11 */
[----:B------:R-:W-:-:S03]  /*1810*/  FSETP.NEU.FTZ.AND P0, PT, R19, -INF , PT ;  /* 0xff8000001300780b */ /* 0x000fc60003f1d000 */
[----:B------:R-:W-:Y:S01]  /*1820*/  IMAD R21, R8, R18, R21 ;  /* 0x0000001208157224 */ /* 0x000fe200078e0215 */
[----:B------:R-:W-:-:S04]  /*1830*/  FSEL R18, R19, RZ, P0 ;  /* 0x000000ff13127208 */ /* 0x000fc80000000000 */
[----:B------:R-:W-:Y:S01]  /*1840*/  ISETP.GT.U32.AND P0, PT, R8, R21, PT ;  /* 0x000000150800720c */ /* 0x000fe20003f04070 */
[C---:B------:R-:W-:Y:S01]  /*1850*/  FADD.FTZ R24, -R18.reuse, R32 ;  /* 0x0000002012187221 */ /* 0x040fe20000010100 */
[----:B------:R-:W-:-:S03]  /*1860*/  FADD.FTZ R19, -R18, R33 ;  /* 0x0000002112137221 */ /* 0x000fc60000010100 */
[----:B------:R-:W-:Y:S01]  /*1870*/  FMUL.FTZ R24, R24, 1.4426950216293334961 ;  /* 0x3fb8aa3b18187820 */ /* 0x000fe20000410000 */
[----:B------:R-:W-:-:S05]  /*1880*/  FMUL.FTZ R19, R19, 1.4426950216293334961 ;  /* 0x3fb8aa3b13137820 */ /* 0x000fca0000410000 */
[----:B------:R-:W-:Y:S02]  /*1890*/  MUFU.EX2 R24, R24 ;  /* 0x0000001800187308 */ /* 0x000fe40000000800 */
[----:B------:R-:W-:-:S06]  /*18a0*/  @!P0 IMAD.IADD R21, R21, 0x1, -R8 ;  /* 0x0000000115158824 */ /* 0x000fcc00078e0a08 */
[----:B------:R-:W0:Y:S01]  /*18b0*/  MUFU.EX2 R19, R19 ;  /* 0x0000001300137308 */ /* 0x000e220000000800 */
[----:B------:R-:W-:Y:S02]  /*18c0*/  ISETP.GE.U32.AND P2, PT, R21, R8, PT ;  /* 0x000000081500720c */ /* 0x000fe40003f46070 */
[----:B------:R-:W-:Y:S01]  /*18d0*/  LOP3.LUT R6, R6, R9, RZ, 0x3c, !PT ;  /* 0x0000000906067212 */ /* 0x000fe200078e3cff */
[----:B------:R-:W-:-:S03]  /*18e0*/  @!P0 VIADD R17, R17, 0x1 ;  /* 0x0000000111118836 */ /* 0x000fc60000000000 */
[----:B------:R-:W-:Y:S02]  /*18f0*/  ISETP.GE.AND P1, PT, R6, RZ, PT ;  /* 0x000000ff0600720c */ /* 0x000fe40003f26270 */
[----:B------:R-:W-:Y:S01]  /*1900*/  ISETP.NE.AND P0, PT, R9, RZ, PT ;  /* 0x000000ff0900720c */ /* 0x000fe20003f05270 */
[----:B0-----:R-:W-:-:S04]  /*1910*/  FADD.FTZ R6, R24, R19 ;  /* 0x0000001318067221 */ /* 0x001fc80000010000 */
[----:B------:R-:W-:Y:S01]  /*1920*/  @P2 VIADD R17, R17, 0x1 ;  /* 0x0000000111112836 */ /* 0x000fe20000000000 */
[C---:B------:R-:W-:Y:S01]  /*1930*/  ISETP.GT.AND P4, PT, R2.reuse, RZ, PT ;  /* 0x000000ff0200720c */ /* 0x040fe20003f84270 */
[----:B------:R-:W0:Y:S02]  /*1940*/  SHFL.BFLY PT, R19, R6, 0x10, 0x1f ;  /* 0x0e001f0006137f89 */ /* 0x000e2400000e0000 */
[----:B------:R-:W-:Y:S02]  /*1950*/  IMAD.MOV.U32 R8, RZ, RZ, R17 ;  /* 0x000000ffff087224 */ /* 0x000fe400078e0011 */
[----:B------:R-:W1:Y:S01]  /*1960*/  LDC R17, c[0x0][0x270] ;  /* 0x00009c00ff117b82 */ /* 0x000e620000000800 */
[----:B------:R-:W-:Y:S01]  /*1970*/  SHF.R.S32.HI R21, RZ, 0x1f, R2 ;  /* 0x0000001fff157819 */ /* 0x000fe20000011402 */
[----:B------:R-:W-:Y:S01]  /*1980*/  @!P1 IMAD.MOV R8, RZ, RZ, -R8 ;  /* 0x000000ffff089224 */ /* 0x000fe200078e0a08 */
[----:B------:R-:W-:Y:S02]  /*1990*/  LEA.HI.SX32 R25, R2, 0x1, 0x1 ;  /* 0x0000000102197811 */ /* 0x000fe400078f0aff */
[----:B------:R-:W-:-:S03]  /*19a0*/  @!P0 LOP3.LUT R8, RZ, R9, RZ, 0x33, !PT ;  /* 0x00000009ff088212 */ /* 0x000fc600078e33ff */
[----:B------:R-:W-:-:S04]  /*19b0*/  @!P4 IMAD.MOV R25, RZ, RZ, R21 ;  /* 0x000000ffff19c224 */ /* 0x000fc800078e0215 */
[----:B------:R-:W-:-:S05]  /*19c0*/  IMAD R2, R25, R8, RZ ;  /* 0x0000000819027224 */ /* 0x000fca00078e02ff */
[----:B------:R-:W-:Y:S01]  /*19d0*/  IABS R29, R2 ;  /* 0x00000002001d7213 */ /* 0x000fe20000000000 */
[----:B0-----:R-:W-:-:S03]  /*19e0*/  FADD.FTZ R19, R6, R19 ;  /* 0x0000001306137221 */ /* 0x001fc60000010000 */
[----:B------:R-:W0:Y:S01]  /*19f0*/  I2F.RP R26, R29 ;  /* 0x0000001d001a7306 */ /* 0x000e220000209400 */
[----:B-1----:R-:W-:Y:S01]  /*1a00*/  IABS R21, R17 ;  /* 0x0000001100157213 */ /* 0x002fe20000000000 */
[----:B------:R-:W1:Y:S06]  /*1a10*/  SHFL.BFLY PT, R6, R19, 0x8, 0x1f ;  /* 0x0d001f0013067f89 */ /* 0x000e6c00000e0000 */
[----:B------:R-:W2:Y:S08]  /*1a20*/  I2F.U32.RP R25, R21 ;  /* 0x0000001500197306 */ /* 0x000eb00000209000 */
[----:B0-----:R-:W0:Y:S08]  /*1a30*/  MUFU.RCP R42, R26 ;  /* 0x0000001a002a7308 */ /* 0x001e300000001000 */
[----:B--2---:R-:W2:Y:S01]  /*1a40*/  MUFU.RCP R40, R25 ;  /* 0x0000001900287308 */ /* 0x004ea20000001000 */
[----:B-1----:R-:W-:-:S05]  /*1a50*/  FADD.FTZ R6, R19, R6 ;  /* 0x0000000613067221 */ /* 0x002fca0000010000 */
[----:B------:R-:W1:Y:S01]  /*1a60*/  SHFL.BFLY PT, R31, R6, 0x4, 0x1f ;  /* 0x0c801f00061f7f89 */ /* 0x000e6200000e0000 */
[----:B0-----:R-:W-:-:S04]  /*1a70*/  VIADD R42, R42, 0xffffffe ;  /* 0x0ffffffe2a2a7836 */ /* 0x001fc80000000000 */
[----:B------:R-:W0:Y:S01]  /*1a80*/  F2I.FTZ.U32.TRUNC.NTZ R43, R42 ;  /* 0x0000002a002b7305 */ /* 0x000e22000021f000 */
[----:B--2---:R-:W-:-:S07]  /*1a90*/  VIADD R40, R40, 0xffffffe ;  /* 0x0ffffffe28287836 */ /* 0x004fce0000000000 */
[----:B------:R-:W2:Y:S01]  /*1aa0*/  F2I.FTZ.U32.TRUNC.NTZ R41, R40 ;  /* 0x0000002800297305 */ /* 0x000ea2000021f000 */
[----:B0-----:R-:W-:Y:S02]  /*1ab0*/  IMAD.MOV R24, RZ, RZ, -R43 ;  /* 0x000000ffff187224 */ /* 0x001fe400078e0a2b */
[----:B-1----:R-:W-:Y:S02]  /*1ac0*/  FADD.FTZ R31, R6, R31 ;  /* 0x0000001f061f7221 */ /* 0x002fe40000010000 */
[----:B------:R-:W-:Y:S02]  /*1ad0*/  IMAD R37, R24, R29, RZ ;  /* 0x0000001d18257224 */ /* 0x000fe400078e02ff */
[----:B------:R-:W-:Y:S01]  /*1ae0*/  VIADD R24, R29, UR4 ;  /* 0x000000041d187c36 */ /* 0x000fe20008000000 */
[----:B--2---:R-:W-:Y:S01]  /*1af0*/  IADD3 R8, RZ, -R41, RZ ;  /* 0x80000029ff087210 */ /* 0x004fe20007ffe0ff */
[----:B------:R-:W-:Y:S01]  /*1b00*/  IMAD.MOV.U32 R42, RZ, RZ, RZ ;  /* 0x000000ffff2a7224 */ /* 0x000fe200078e00ff */
[----:B------:R-:W0:Y:S01]  /*1b10*/  SHFL.BFLY PT, R28, R31, 0x2, 0x1f ;  /* 0x0c401f001f1c7f89 */ /* 0x000e2200000e0000 */
[----:B------:R-:W-:-:S02]  /*1b20*/  IABS R25, R2 ;  /* 0x0000000200197213 */ /* 0x000fc40000000000 */
[----:B------:R-:W-:Y:S01]  /*1b30*/  IMAD.HI.U32 R37, R43, R37, R42 ;  /* 0x000000252b257227 */ /* 0x000fe200078e002a */
[----:B------:R-:W-:-:S03]  /*1b40*/  IABS R26, R24 ;  /* 0x00000018001a7213 */ /* 0x000fc60000000000 */
[----:B------:R-:W-:Y:S02]  /*1b50*/  IMAD R19, R8, R21, RZ ;  /* 0x0000001508137224 */ /* 0x000fe400078e02ff */
[----:B------:R-:W-:Y:S01]  /*1b60*/  IMAD.MOV.U32 R40, RZ, RZ, RZ ;  /* 0x000000ffff287224 */ /* 0x000fe200078e00ff */
[----:B------:R-:W-:Y:S01]  /*1b70*/  IABS R8, R17 ;  /* 0x0000001100087213 */ /* 0x000fe20000000000 */
[----:B------:R-:W-:Y:S01]  /*1b80*/  IMAD.MOV R25, RZ, RZ, -R25 ;  /* 0x000000ffff197224 */ /* 0x000fe200078e0a19 */
[----:B------:R-:W-:Y:S01]  /*1b90*/  IABS R6, R4 ;  /* 0x0000000400067213 */ /* 0x000fe20000000000 */
[----:B------:R-:W-:-:S04]  /*1ba0*/  IMAD.HI.U32 R30, R37, R26, RZ ;  /* 0x0000001a251e7227 */ /* 0x000fc800078e00ff */
[----:B------:R-:W-:-:S04]  /*1bb0*/  IMAD.HI.U32 R19, R41, R19, R40 ;  /* 0x0000001329137227 */ /* 0x000fc800078e0028 */
[----:B------:R-:W-:Y:S02]  /*1bc0*/  IMAD R36, R30, R25, R26 ;  /* 0x000000191e247224 */ /* 0x000fe400078e021a */
[----:B------:R-:W-:Y:S02]  /*1bd0*/  IMAD.MOV R25, RZ, RZ, -R8 ;  /* 0x000000ffff197224 */ /* 0x000fe400078e0a08 */
[----:B------:R-:W-:Y:S01]  /*1be0*/  IMAD.HI.U32 R8, R19, R6, RZ ;  /* 0x0000000613087227 */ /* 0x000fe200078e00ff */
[----:B------:R-:W-:-:S03]  /*1bf0*/  ISETP.GT.U32.AND P4, PT, R29, R36, PT ;  /* 0x000000241d00720c */ /* 0x000fc60003f84070 */
[----:B------:R-:W-:-:S04]  /*1c00*/  IMAD.HI.U32 R19, R19, R26, RZ ;  /* 0x0000001a13137227 */ /* 0x000fc800078e00ff */
[-C--:B------:R-:W-:Y:S02]  /*1c10*/  IMAD R26, R19, R25.reuse, R26 ;  /* 0x00000019131a7224 */ /* 0x080fe400078e021a */
[----:B------:R-:W-:Y:S02]  /*1c20*/  IMAD R6, R8, R25, R6 ;  /* 0x0000001908067224 */ /* 0x000fe400078e0206 */
[----:B0-----:R-:W-:Y:S01]  /*1c30*/  FADD.FTZ R28, R31, R28 ;  /* 0x0000001c1f1c7221 */ /* 0x001fe20000010000 */
[C---:B------:R-:W-:Y:S02]  /*1c40*/  ISETP.GT.U32.AND P5, PT, R21.reuse, R26, PT ;  /* 0x0000001a1500720c */ /* 0x040fe40003fa4070 */
[----:B------:R-:W-:Y:S02]  /*1c50*/  ISETP.GT.U32.AND P1, PT, R21, R6, PT ;  /* 0x000000061500720c */ /* 0x000fe40003f24070 */
[----:B------:R-:W0:Y:S01]  /*1c60*/  SHFL.BFLY PT, R25, R28, 0x1, 0x1f ;  /* 0x0c201f001c197f89 */ /* 0x000e2200000e0000 */
[----:B------:R-:W-:-:S05]  /*1c70*/  @!P4 IMAD.IADD R36, R36, 0x1, -R29 ;  /* 0x000000012424c824 */ /* 0x000fca00078e0a1d */
[----:B------:R-:W-:-:S03]  /*1c80*/  ISETP.GE.U32.AND P0, PT, R36, R29, PT ;  /* 0x0000001d2400720c */ /* 0x000fc60003f06070 */
[--C-:B------:R-:W-:Y:S02]  /*1c90*/  @!P5 IMAD.IADD R26, R26, 0x1, -R21.reuse ;  /* 0x000000011a1ad824 */ /* 0x100fe400078e0a15 */
[----:B------:R-:W-:Y:S02]  /*1ca0*/  @!P1 IMAD.IADD R6, R6, 0x1, -R21 ;  /* 0x0000000106069824 */ /* 0x000fe400078e0a15 */
[----:B------:R-:W-:Y:S01]  /*1cb0*/  @!P4 VIADD R30, R30, 0x1 ;  /* 0x000000011e1ec836 */ /* 0x000fe20000000000 */
[-C--:B------:R-:W-:Y:S02]  /*1cc0*/  ISETP.GE.U32.AND P6, PT, R26, R21.reuse, PT ;  /* 0x000000151a00720c */ /* 0x080fe40003fc6070 */
[----:B------:R-:W-:Y:S02]  /*1cd0*/  ISETP.GE.U32.AND P4, PT, R6, R21, PT ;  /* 0x000000150600720c */ /* 0x000fe40003f86070 */
[----:B------:R-:W-:Y:S02]  /*1ce0*/  LOP3.LUT R31, R24, R29, RZ, 0x3c, !PT ;  /* 0x0000001d181f7212 */ /* 0x000fe400078e3cff */
[----:B------:R-:W-:-:S02]  /*1cf0*/  LOP3.LUT R4, R4, R17, RZ, 0x3c, !PT ;  /* 0x0000001104047212 */ /* 0x000fc400078e3cff */
[----:B------:R-:W-:Y:S01]  /*1d00*/  LOP3.LUT R24, R24, R17, RZ, 0x3c, !PT ;  /* 0x0000001118187212 */ /* 0x000fe200078e3cff */
[----:B------:R-:W-:Y:S01]  /*1d10*/  @P0 VIADD R30, R30, 0x1 ;  /* 0x000000011e1e0836 */ /* 0x000fe20000000000 */
[----:B------:R-:W-:Y:S01]  /*1d20*/  ISETP.GE.AND P0, PT, R4, RZ, PT ;  /* 0x000000ff0400720c */ /* 0x000fe20003f06270 */
[----:B------:R-:W-:Y:S01]  /*1d30*/  @!P5 VIADD R19, R19, 0x1 ;  /* 0x000000011313d836 */ /* 0x000fe20000000000 */
[----:B------:R-:W-:Y:S02]  /*1d40*/  ISETP.GT.AND P5, PT, R3, RZ, PT ;  /* 0x000000ff0300720c */ /* 0x000fe40003fa4270 */
[----:B------:R-:W-:Y:S01]  /*1d50*/  @!P1 IADD3 R8, R8, 0x1, RZ ;  /* 0x0000000108089810 */ /* 0x000fe20007ffe0ff */
[----:B------:R-:W1:Y:S01]  /*1d60*/  LDC.U8 R6, c[0x0][0x3d9] ;  /* 0x0000f640ff067b82 */ /* 0x000e620000000000 */
[----:B------:R-:W-:Y:S01]  /*1d70*/  ISETP.GE.AND P1, PT, R24, RZ, PT ;  /* 0x000000ff1800720c */ /* 0x000fe20003f26270 */
[----:B0-----:R-:W-:Y:S01]  /*1d80*/  FADD.FTZ R25, R28, R25 ;  /* 0x000000191c197221 */ /* 0x001fe20000010000 */
[----:B------:R-:W-:Y:S01]  /*1d90*/  @P6 VIADD R19, R19, 0x1 ;  /* 0x0000000113136836 */ /* 0x000fe20000000000 */
[----:B------:R-:W-:Y:S01]  /*1da0*/  ISETP.GE.AND P2, PT, R31, RZ, PT ;  /* 0x000000ff1f00720c */ /* 0x000fe20003f46270 */
[----:B------:R-:W-:Y:S01]  /*1db0*/  @P4 VIADD R8, R8, 0x1 ;  /* 0x0000000108084836 */ /* 0x000fe20000000000 */
[----:B------:R-:W-:Y:S01]  /*1dc0*/  SHF.R.S32.HI R21, RZ, 0x1f, R3 ;  /* 0x0000001fff157819 */ /* 0x000fe20000011403 */
[----:B------:R-:W-:Y:S01]  /*1dd0*/  IMAD.MOV.U32 R24, RZ, RZ, R19 ;  /* 0x000000ffff187224 */ /* 0x000fe200078e0013 */
[----:B------:R-:W-:Y:S01]  /*1de0*/  FSETP.NE.FTZ.AND P4, PT, R25, RZ, PT ;  /* 0x000000ff1900720b */ /* 0x000fe20003f95000 */
[----:B------:R-:W-:Y:S01]  /*1df0*/  @!P0 IMAD.MOV R8, RZ, RZ, -R8 ;  /* 0x000000ffff088224 */ /* 0x000fe200078e0a08 */
[----:B------:R-:W-:Y:S01]  /*1e00*/  LEA.HI.SX32 R4, R3, 0x1, 0x1 ;  /* 0x0000000103047811 */ /* 0x000fe200078f0aff */
[----:B------:R-:W-:Y:S01]  /*1e10*/  @!P5 IMAD.MOV R4, RZ, RZ, R21 ;  /* 0x000000ffff04d224 */ /* 0x000fe200078e0215 */
[----:B------:R-:W-:-:S02]  /*1e20*/  ISETP.NE.AND P6, PT, R2, RZ, PT ;  /* 0x000000ff0200720c */ /* 0x000fc40003fc5270 */
[----:B------:R-:W-:Y:S01]  /*1e30*/  ISETP.NE.AND P5, PT, R17, RZ, PT ;  /* 0x000000ff1100720c */ /* 0x000fe20003fa5270 */
[----:B------:R-:W-:Y:S01]  /*1e40*/  @!P1 IMAD.MOV R24, RZ, RZ, -R24 ;  /* 0x000000ffff189224 */ /* 0x000fe200078e0a18 */
[----:B------:R-:W-:Y:S01]  /*1e50*/  LOP3.LUT R19, RZ, R17, RZ, 0x33, !PT ;  /* 0x00000011ff137212 */ /* 0x000fe200078e33ff */
[----:B------:R-:W-:-:S03]  /*1e60*/  @!P2 IMAD.MOV R30, RZ, RZ, -R30 ;  /* 0x000000ffff1ea224 */ /* 0x000fc600078e0a1e */
[C---:B------:R-:W-:Y:S02]  /*1e70*/  SEL R8, R19.reuse, R8, !P5 ;  /* 0x0000000813087207 */ /* 0x040fe40006800000 */
[----:B------:R-:W-:Y:S02]  /*1e80*/  SEL R19, R19, R24, !P5 ;  /* 0x0000001813137207 */ /* 0x000fe40006800000 */
[C---:B------:R-:W-:Y:S01]  /*1e90*/  LOP3.LUT P5, RZ, R7.reuse, 0x1f, RZ, 0xc0, !PT ;  /* 0x0000001f07ff7812 */ /* 0x040fe200078ac0ff */
[----:B------:R-:W0:Y:S01]  /*1ea0*/  @P4 MUFU.LG2 R25, R25 ;  /* 0x0000001900194308 */ /* 0x000e220000000c00 */
[----:B------:R-:W-:Y:S02]  /*1eb0*/  ISETP.GT.AND P2, PT, R2, RZ, PT ;  /* 0x000000ff0200720c */ /* 0x000fe40003f44270 */
[----:B------:R-:W-:Y:S02]  /*1ec0*/  ISETP.GT.OR P5, PT, R7, 0x7f, P5 ;  /* 0x0000007f0700780c */ /* 0x000fe40002fa4670 */
[----:B-1----:R-:W-:-:S02]  /*1ed0*/  ISETP.NE.AND P0, PT, R6, RZ, PT ;  /* 0x000000ff0600720c */ /* 0x002fc40003f05270 */
[----:B------:R-:W-:Y:S02]  /*1ee0*/  @!P6 LOP3.LUT R30, RZ, R29, RZ, 0x33, !PT ;  /* 0x0000001dff1ee212 */ /* 0x000fe400078e33ff */
[----:B------:R-:W-:Y:S02]  /*1ef0*/  SHF.R.S32.HI R24, RZ, 0x1f, R2 ;  /* 0x0000001fff187819 */ /* 0x000fe40000011402 */
[----:B------:R-:W-:Y:S02]  /*1f00*/  SEL R9, R9, 0x1, !P0 ;  /* 0x0000000109097807 */ /* 0x000fe40004000000 */
[-C--:B------:R-:W-:Y:S02]  /*1f10*/  ISETP.LT.U32.AND P1, PT, R22, R30.reuse, PT ;  /* 0x0000001e1600720c */ /* 0x080fe40003f21070 */
[----:B------:R-:W-:Y:S01]  /*1f20*/  SHF.R.S32.HI R21, RZ, 0x1f, R30 ;  /* 0x0000001fff157819 */ /* 0x000fe2000001141e */
[----:B------:R-:W-:Y:S01]  /*1f30*/  IMAD R7, R8, R9, RZ ;  /* 0x0000000908077224 */ /* 0x000fe200078e02ff */
[----:B------:R-:W-:Y:S01]  /*1f40*/  LEA.HI.SX32 R6, R2, 0x1, 0x1 ;  /* 0x0000000102067811 */ /* 0x000fe200078f0aff */
[----:B------:R-:W-:Y:S01]  /*1f50*/  @!P2 IMAD.MOV R6, RZ, RZ, R24 ;  /* 0x000000ffff06a224 */ /* 0x000fe200078e0218 */
[----:B------:R-:W-:Y:S01]  /*1f60*/  ISETP.LT.AND.EX P1, PT, R23, R21, PT, P1 ;  /* 0x000000151700720c */ /* 0x000fe20003f21310 */
[----:B------:R-:W-:Y:S01]  /*1f70*/  IMAD R19, R19, R9, RZ ;  /* 0x0000000913137224 */ /* 0x000fe200078e02ff */
[----:B------:R-:W-:Y:S01]  /*1f80*/  BSSY B1, `(.L_x_60) ;  /* 0x00001cd000017945 */ /* 0x000fe20003800000 */
[----:B------:R-:W-:Y:S01]  /*1f90*/  IMAD.MOV.U32 R31, RZ, RZ, 0x7f800000 ;  /* 0x7f800000ff1f7424 */ /* 0x000fe200078e00ff */
[----:B------:R-:W-:Y:S01]  /*1fa0*/  SEL R9, R22, R30, P1 ;  /* 0x0000001e16097207 */ /* 0x000fe20000800000 */
[----:B0-----:R-:W-:Y:S01]  /*1fb0*/  @P4 FFMA.FTZ R31, R25, 0.69314718246459960938, R18 ;  /* 0x3f317218191f4823 */ /* 0x001fe20000010012 */
[----:B------:R-:W-:Y:S01]  /*1fc0*/  SEL R8, R23, R21, P1 ;  /* 0x0000001517087207 */ /* 0x000fe20000800000 */
[----:B------:R-:W-:-:S02]  /*1fd0*/  IMAD R7, R4, R7, RZ ;  /* 0x0000000704077224 */ /* 0x000fc400078e02ff */
        /* <DEDUP_REMOVED lines=37> */
[----:B------:R-:W-:Y:S05]  /*2230*/  CALL.REL.NOINC `($__internal_1_$__cuda_sm20_div_s64) ;  /* 0x0000002400487944 */ /* 0x000fea0003c00000 */
        /* <DEDUP_REMOVED lines=10> */
.L_x_64:
        /* <DEDUP_REMOVED lines=22> */
.L_x_65:
[----:B------:R-:W-:Y:S05]  /*2440*/  BSYNC B0 ;  /* 0x0000000000007941 */ /* 0x000fea0003800000 */
.L_x_63:
[----:B------:R-:W-:Y:S01]  /*2450*/  LOP3.LUT R19, R17, R0, RZ, 0xfc, !PT ;  /* 0x0000000011137212 */ /* 0x000fe200078efcff */
[----:B------:R-:W-:Y:S03]  /*2460*/  BSSY B0, `(.L_x_66) ;  /* 0x0000028000007945 */ /* 0x000fe60003800000 */
[----:B------:R-:W-:-:S13]  /*2470*/  ISETP.NE.U32.AND P1, PT, R19, RZ, PT ;  /* 0x000000ff1300720c */ /* 0x000fda0003f25070 */
[----:B------:R-:W-:Y:S05]  /*2480*/  @!P1 BRA `(.L_x_67) ;  /* 0x00000000003c9947 */ /* 0x000fea0003800000 */
[----:B------:R-:W-:Y:S01]  /*2490*/  IMAD.MOV.U32 R28, RZ, RZ, R27 ;  /* 0x000000ffff1c7224 */ /* 0x000fe200078e001b */
[----:B------:R-:W-:Y:S02]  /*24a0*/  MOV R25, R0 ;  /* 0x0000000000197202 */ /* 0x000fe40000000f00 */
[----:B------:R-:W-:Y:S02]  /*24b0*/  MOV R26, 0x24d0 ;  /* 0x000024d0001a7802 */ /* 0x000fe40000000f00 */
[----:B------:R-:W-:Y:S05]  /*24c0*/  CALL.REL.NOINC `($__internal_1_$__cuda_sm20_div_s64) ;  /* 0x0000002000a47944 */ /* 0x000fea0003c00000 */
        /* <DEDUP_REMOVED lines=11> */
.L_x_67:
        /* <DEDUP_REMOVED lines=22> */
.L_x_68:
[----:B------:R-:W-:Y:S05]  /*26e0*/  BSYNC B0 ;  /* 0x0000000000007941 */ /* 0x000fea0003800000 */
.L_x_66:
        /* <DEDUP_REMOVED lines=11> */
[----:B------:R-:W-:Y:S05]  /*27a0*/  CALL.REL.NOINC `($__internal_1_$__cuda_sm20_div_s64) ;  /* 0x0000001c00ec7944 */ /* 0x000fea0003c00000 */
[----:B------:R-:W-:-:S04]  /*27b0*/  IADD3 R17, P0, RZ, -R22, RZ ;  /* 0x80000016ff117210 */ /* 0x000fc80007f1e0ff */
[----:B------:R-:W-:Y:S01]  /*27c0*/  IADD3.X R18, RZ, ~R23, RZ, P0, !PT ;  /* 0x80000017ff127210 */ /* 0x000fe200007fe4ff */
[----:B------:R-:W-:-:S04]  /*27d0*/  IMAD.WIDE.U32 R42, R5, R17, R42 ;  /* 0x00000011052a7225 */ /* 0x000fc800078e002a */
[----:B------:R-:W-:-:S04]  /*27e0*/  IMAD R18, R18, R5, RZ ;  /* 0x0000000512127224 */ /* 0x000fc800078e02ff */
[----:B------:R-:W-:-:S05]  /*27f0*/  IMAD R4, R4, R17, R18 ;  /* 0x0000001104047224 */ /* 0x000fca00078e0212 */
[----:B------:R-:W-:Y:S01]  /*2800*/  IADD3 R4, R43, R4, RZ ;  /* 0x000000042b047210 */ /* 0x000fe20007ffe0ff */
[----:B------:R-:W-:Y:S05]  /*2810*/  BRA `(.L_x_71) ;  /* 0x0000000000587947 */ /* 0x000fea0003800000 */
.L_x_70:
        /* <DEDUP_REMOVED lines=22> */
.L_x_71:
[----:B------:R-:W-:Y:S05]  /*2980*/  BSYNC B0 ;  /* 0x0000000000007941 */ /* 0x000fea0003800000 */
.L_x_69:
        /* <DEDUP_REMOVED lines=38> */
[----:B------:R-:W-:Y:S05]  /*2bf0*/  CALL.REL.NOINC `($__internal_1_$__cuda_sm20_div_s64) ;  /* 0x0000001800d87944 */ /* 0x000fea0003c00000 */
        /* <DEDUP_REMOVED lines=12> */
.L_x_73:
        /* <DEDUP_REMOVED lines=23> */
.L_x_74:
[----:B------:R-:W-:Y:S05]  /*2e30*/  BSYNC B0 ;  /* 0x0000000000007941 */ /* 0x000fea0003800000 */
.L_x_72:
        /* <DEDUP_REMOVED lines=18> */
.L_x_76:
        /* <DEDUP_REMOVED lines=22> */
.L_x_77:
[----:B------:R-:W-:Y:S05]  /*30c0*/  BSYNC B0 ;  /* 0x0000000000007941 */ /* 0x000fea0003800000 */
.L_x_75:
        /* <DEDUP_REMOVED lines=22> */
.L_x_79:
        /* <DEDUP_REMOVED lines=23> */
.L_x_80:
[----:B------:R-:W-:Y:S05]  /*33a0*/  BSYNC B0 ;  /* 0x0000000000007941 */ /* 0x000fea0003800000 */
.L_x_78:
[----:B------:R-:W-:Y:S01]  /*33b0*/  IMAD R19, R18, R3, RZ ;  /* 0x0000000312137224 */ /* 0x000fe200078e02ff */
[----:B------:R-:W-:Y:S01]  /*33c0*/  LOP3.LUT R18, R47, R10, RZ, 0xfc, !PT ;  /* 0x0000000a2f127212 */ /* 0x000fe200078efcff */
[----:B------:R-:W-:Y:S01]  /*33d0*/  ULDC UR4, c[0x0][0x2c4] ;  /* 0x0000b10000047ab9 */ /* 0x000fe20000000800 */
[----:B------:R-:W-:Y:S01]  /*33e0*/  SHF.R.S32.HI R22, RZ, 0x1f, R7 ;  /* 0x0000001fff167819 */ /* 0x000fe20000011407 */
[----:B------:R-:W-:Y:S01]  /*33f0*/  IMAD R52, R27, UR4, RZ ;  /* 0x000000041b347c24 */ /* 0x000fe2000f8e02ff */
[----:B------:R-:W-:Y:S01]  /*3400*/  ISETP.NE.U32.AND P0, PT, R18, RZ, PT ;  /* 0x000000ff1200720c */ /* 0x000fe20003f05070 */
[-C--:B------:R-:W-:Y:S01]  /*3410*/  IMAD R13, R25, R7.reuse, RZ ;  /* 0x00000007190d7224 */ /* 0x080fe200078e02ff */
[----:B------:R-:W-:Y:S01]  /*3420*/  BSSY B0, `(.L_x_81) ;  /* 0x0000036000007945 */ /* 0x000fe20003800000 */
[----:B------:R-:W-:Y:S01]  /*3430*/  IMAD.WIDE.U32 R48, R24, R7, RZ ;  /* 0x0000000718307225 */ /* 0x000fe200078e00ff */
[----:B------:R-:W-:Y:S02]  /*3440*/  SHF.R.S32.HI R7, RZ, 0x1f, R3 ;  /* 0x0000001fff077819 */ /* 0x000fe40000011403 */
[----:B------:R-:W-:Y:S01]  /*3450*/  SHF.R.S32.HI R17, RZ, 0x1f, R52 ;  /* 0x0000001fff117819 */ /* 0x000fe20000011434 */
[----:B------:R-:W-:-:S02]  /*3460*/  IMAD R15, R15, R52, RZ ;  /* 0x000000340f0f7224 */ /* 0x000fc400078e02ff */
[----:B------:R-:W-:-:S04]  /*3470*/  IMAD.WIDE.U32 R50, R14, R3, RZ ;  /* 0x000000030e327225 */ /* 0x000fc800078e00ff */
[----:B------:R-:W-:Y:S02]  /*3480*/  IMAD R13, R22, R24, R13 ;  /* 0x00000018160d7224 */ /* 0x000fe400078e020d */
[----:B------:R-:W-:Y:S02]  /*3490*/  IMAD R7, R7, R14, R19 ;  /* 0x0000000e07077224 */ /* 0x000fe400078e0213 */
[----:B------:R-:W-:Y:S01]  /*34a0*/  IMAD R3, R17, R16, R15 ;  /* 0x0000001011037224 */ /* 0x000fe200078e020f */
[----:B------:R-:W-:Y:S01]  /*34b0*/  IADD3 R14, R49, R13, RZ ;  /* 0x0000000d310e7210 */ /* 0x000fe20007ffe0ff */
        /* <DEDUP_REMOVED lines=9> */
[----:B------:R-:W-:Y:S05]  /*3550*/  CALL.REL.NOINC `($__internal_1_$__cuda_sm20_div_s64) ;  /* 0x0000001000807944 */ /* 0x000fea0003c00000 */
[----:B------:R-:W-:Y:S02]  /*3560*/  IADD3 R15, P0, RZ, -R22, RZ ;  /* 0x80000016ff0f7210 */ /* 0x000fe40007f1e0ff */
[----:B------:R-:W-:Y:S02]  /*3570*/  MOV R16, R46 ;  /* 0x0000002e00107202 */ /* 0x000fe40000000f00 */
[----:B------:R-:W-:Y:S02]  /*3580*/  IADD3.X R13, RZ, ~R23, RZ, P0, !PT ;  /* 0x80000017ff0d7210 */ /* 0x000fe400007fe4ff */
[----:B------:R-:W-:-:S03]  /*3590*/  MOV R17, R47 ;  /* 0x0000002f00117202 */ /* 0x000fc60000000f00 */
[----:B------:R-:W-:Y:S02]  /*35a0*/  IMAD R13, R13, R12, RZ ;  /* 0x0000000c0d0d7224 */ /* 0x000fe400078e02ff */
[----:B------:R-:W-:Y:S01]  /*35b0*/  IMAD.WIDE.U32 R16, R12, R15, R16 ;  /* 0x0000000f0c107225 */ /* 0x000fe200078e0010 */
[----:B------:R-:W-:-:S03]  /*35c0*/  MOV R12, R22 ;  /* 0x00000016000c7202 */ /* 0x000fc60000000f00 */
[----:B------:R-:W-:Y:S02]  /*35d0*/  IMAD R10, R10, R15, R13 ;  /* 0x0000000f0a0a7224 */ /* 0x000fe400078e020d */
[----:B------:R-:W-:Y:S02]  /*35e0*/  IMAD.MOV.U32 R13, RZ, RZ, R23 ;  /* 0x000000ffff0d7224 */ /* 0x000fe400078e0017 */
[----:B------:R-:W-:Y:S01]  /*35f0*/  IMAD.IADD R10, R17, 0x1, R10 ;  /* 0x00000001110a7824 */ /* 0x000fe200078e020a */
[----:B------:R-:W-:Y:S05]  /*3600*/  BRA `(.L_x_83) ;  /* 0x00000000005c7947 */ /* 0x000fea0003800000 */
.L_x_82:
        /* <DEDUP_REMOVED lines=21> */
[----:B------:R-:W-:Y:S01]  /*3760*/  MOV R12, R15 ;  /* 0x0000000f000c7202 */ /* 0x000fe20000000f00 */
[----:B------:R-:W-:Y:S02]  /*3770*/  IMAD.MOV.U32 R13, RZ, RZ, RZ ;  /* 0x000000ffff0d7224 */ /* 0x000fe400078e00ff */
.L_x_83:
[----:B------:R-:W-:Y:S05]  /*3780*/  BSYNC B0 ;  /* 0x0000000000007941 */ /* 0x000fea0003800000 */
.L_x_81:
        /* <DEDUP_REMOVED lines=23> */
[----:B------:R-:W-:Y:S01]  /*3900*/  IMAD R16, R8, R15, R16 ;  /* 0x0000000f08107224 */ /* 0x000fe200078e0210 */
[----:B------:R-:W-:-:S04]  /*3910*/  MOV R8, R12 ;  /* 0x0000000c00087202 */ /* 0x000fc80000000f00 */
[----:B------:R-:W-:Y:S01]  /*3920*/  IADD3 R13, R13, R16, RZ ;  /* 0x000000100d0d7210 */ /* 0x000fe20007ffe0ff */
[----:B------:R-:W-:Y:S05]  /*3930*/  BRA `(.L_x_86) ;  /* 0x00000000005c7947 */ /* 0x000fea0003800000 */
.L_x_85:
        /* <DEDUP_REMOVED lines=23> */
.L_x_86:
[----:B------:R-:W-:Y:S05]  /*3ab0*/  BSYNC B0 ;  /* 0x0000000000007941 */ /* 0x000fea0003800000 */
.L_x_84:
        /* <DEDUP_REMOVED lines=21> */
.L_x_62:
[----:B------:R-:W-:Y:S02]  /*3c10*/  ULDC.64 UR4, c[0x0][0x2b0] ;  /* 0x0000ac0000047ab9 */ /* 0x000fe40000000a00 */
[----:B------:R-:W-:-:S04]  /*3c20*/  LEA R2, P0, R36, UR4, 0x2 ;  /* 0x0000000424027c11 */ /* 0x000fc8000f8010ff */
[----:B------:R-:W-:-:S05]  /*3c30*/  LEA.HI.X R3, R36, UR5, R37, 0x2, P0 ;  /* 0x0000000524037c11 */ /* 0x000fca00080f1425 */
[----:B------:R0:W-:Y:S04]  /*3c40*/  STG.E desc[UR8][R2.64], R31 ;  /* 0x0000001f02007986 */ /* 0x0001e8000c101908 */
.L_x_61:
[----:B------:R-:W-:Y:S05]  /*3c50*/  BSYNC B1 ;  /* 0x0000000000017941 */ /* 0x000fea0003800000 */
.L_x_60:
[----:B------:R-:W2:Y:S01]  /*3c60*/  LDC R0, c[0x0][0x3c4] ;  /* 0x0000f100ff007b82 */ /* 0x000ea20000000800 */
[C---:B0-----:R-:W-:Y:S01]  /*3c70*/  VIADD R3, R35.reuse, 0x20 ;  /* 0x0000002023037836 */ /* 0x041fe20000000000 */
[C---:B------:R-:W-:Y:S02]  /*3c80*/  SHF.L.U32 R26, R35.reuse, 0x2, RZ ;  /* 0x00000002231a7819 */ /* 0x040fe400000006ff */
[----:B------:R-:W-:Y:S01]  /*3c90*/  CS2R R6, SRZ ;  /* 0x0000000000067805 */ /* 0x000fe2000001ff00 */
[----:B------:R-:W-:Y:S01]  /*3ca0*/  IMAD.MOV.U32 R9, RZ, RZ, RZ ;  /* 0x000000ffff097224 */ /* 0x000fe200078e00ff */
[----:B-1----:R-:W-:Y:S01]  /*3cb0*/  CS2R R4, SRZ ;  /* 0x0000000000047805 */ /* 0x002fe2000001ff00 */
[----:B------:R-:W-:Y:S01]  /*3cc0*/  VIADD R25, R26, 0x80 ;  /* 0x000000801a197836 */ /* 0x000fe20000000000 */
[-C--:B--2---:R-:W-:Y:S02]  /*3cd0*/  ISETP.GE.OR P0, PT, R35, R0.reuse, P3 ;  /* 0x000000002300720c */ /* 0x084fe40001f06670 */
[----:B------:R-:W-:-:S11]  /*3ce0*/  ISETP.GE.OR P3, PT, R3, R0, P3 ;  /* 0x000000000300720c */ /* 0x000fd60001f66670 */
[C---:B------:R-:W-:Y:S02]  /*3cf0*/  @!P0 FADD.FTZ R2, -R31.reuse, R32 ;  /* 0x000000201f028221 */ /* 0x040fe40000010100 */
[----:B------:R-:W-:Y:S02]  /*3d00*/  @!P3 FADD.FTZ R31, -R31, R33 ;  /* 0x000000211f1fb221 */ /* 0x000fe40000010100 */
[----:B------:R-:W-:Y:S02]  /*3d10*/  @!P0 FMUL.FTZ R2, R2, 1.4426950216293334961 ;  /* 0x3fb8aa3b02028820 */ /* 0x000fe40000410000 */
[----:B------:R-:W-:Y:S02]  /*3d20*/  @!P3 FMUL.FTZ R13, R31, 1.4426950216293334961 ;  /* 0x3fb8aa3b1f0db820 */ /* 0x000fe40000410000 */
[----:B------:R-:W0:Y:S08]  /*3d30*/  @!P0 MUFU.EX2 R3, R2 ;  /* 0x0000000200038308 */ /* 0x000e300000000800 */
[----:B------:R-:W1:Y:S01]  /*3d40*/  @!P3 MUFU.EX2 R13, R13 ;  /* 0x0000000d000db308 */ /* 0x000e620000000800 */
[----:B0-----:R0:W-:Y:S01]  /*3d50*/  @!P0 STS [R34], R3 ;  /* 0x0000000322008388 */ /* 0x0011e20000000800 */
[----:B------:R-:W-:Y:S01]  /*3d60*/  ISETP.GE.AND P0, PT, R0, 0x1, PT ;  /* 0x000000010000780c */ /* 0x000fe20003f06270 */
[----:B------:R-:W-:-:S02]  /*3d70*/  HFMA2.MMA R0, -RZ, RZ, 0, 0 ;  /* 0x00000000ff007435 */ /* 0x000fc400000001ff */
[----:B-1----:R1:W-:Y:S01]  /*3d80*/  @!P3 STS [R34+0x280], R13 ;  /* 0x0002800d2200b388 */ /* 0x0023e20000000800 */
[----:B0-----:R-:W-:Y:S01]  /*3d90*/  CS2R R2, SRZ ;  /* 0x0000000000027805 */ /* 0x001fe2000001ff00 */
[----:B------:R-:W-:Y:S08]  /*3da0*/  BAR.SYNC.DEFER_BLOCKING 0x0 ;  /* 0x0000000000007b1d */ /* 0x000ff00000010000 */
[----:B------:R-:W-:Y:S05]  /*3db0*/  @!P0 BRA `(.L_x_87) ;  /* 0x0000000000d88947 */ /* 0x000fea0003800000 */
[----:B------:R-:W0:Y:S01]  /*3dc0*/  S2UR UR6, SR_CgaCtaId ;  /* 0x00000000000679c3 */ /* 0x000e220000008800 */
[----:B------:R-:W-:Y:S01]  /*3dd0*/  ULDC UR10, c[0x0][0x2dc] ;  /* 0x0000b700000a7ab9 */ /* 0x000fe20000000800 */
[----:B------:R-:W-:Y:S01]  /*3de0*/  IMAD R23, R11, 0x100, R26 ;  /* 0x000001000b177824 */ /* 0x000fe200078e021a */
[----:B------:R-:W-:Y:S01]  /*3df0*/  UIMAD UR4, UR7, UR10, URZ ;  /* 0x0000000a070472a4 */ /* 0x000fe2000f8e023f */
[C---:B------:R-:W-:Y:S01]  /*3e00*/  VIADD R8, R20.reuse, -UR7 ;  /* 0x8000000714087c36 */ /* 0x040fe20008000000 */
[----:B-1----:R-:W-:Y:S01]  /*3e10*/  CS2R R12, SRZ ;  /* 0x00000000000c7805 */ /* 0x002fe2000001ff00 */
        /* <DEDUP_REMOVED lines=16> */
[----:B0-----:R-:W-:-:S03]  /*3f20*/  ULEA UR4, UR6, UR4, 0x18 ;  /* 0x0000000406047291 */ /* 0x001fc6000f8ec03f */
[----:B------:R-:W-:-:S03]  /*3f30*/  IMAD.X R23, RZ, RZ, R23, P0 ;  /* 0x000000ffff177224 */ /* 0x000fc600000e0617 */
[----:B------:R-:W-:Y:S01]  /*3f40*/  LEA R10, R11, UR4, 0x2 ;  /* 0x000000040b0a7c11 */ /* 0x000fe2000f8e10ff */
[----:B------:R-:W-:-:S06]  /*3f50*/  ULDC UR4, c[0x0][0x2d0] ;  /* 0x0000b40000047ab9 */ /* 0x000fcc0000000800 */
.L_x_90:
        /* <DEDUP_REMOVED lines=15> */
.L_x_89:
[----:B------:R-:W-:Y:S05]  /*4050*/  BSYNC B0 ;  /* 0x0000000000007941 */ /* 0x000fea0003800000 */
.L_x_88:
        /* <DEDUP_REMOVED lines=12> */
.L_x_87:
[----:B------:R-:W-:-:S04]  /*4120*/  IADD3 R11, R11, UR7, RZ ;  /* 0x000000070b0b7c10 */ /* 0x000fc8000fffe0ff */
[----:B------:R-:W-:-:S13]  /*4130*/  ISETP.GE.AND P0, PT, R11, R20, PT ;  /* 0x000000140b00720c */ /* 0x000fda0003f06270 */
[----:B------:R-:W-:Y:S05]  /*4140*/  @P0 EXIT ;  /* 0x000000000000094d */ /* 0x000fea0003800000 */
[----:B-1----:R-:W0:Y:S01]  /*4150*/  LDC R13, c[0x0][0x2c4] ;  /* 0x0000b100ff0d7b82 */ /* 0x002e220000000800 */
[----:B------:R-:W-:Y:S01]  /*4160*/  ULDC UR4, c[0x0][0x270] ;  /* 0x00009c0000047ab9 */ /* 0x000fe20000000800 */
[----:B------:R-:W-:Y:S01]  /*4170*/  IABS R17, R11 ;  /* 0x0000000b00117213 */ /* 0x000fe20000000000 */
[----:B------:R-:W-:Y:S01]  /*4180*/  ULDC UR6, c[0x0][0x2d0] ;  /* 0x0000b40000067ab9 */ /* 0x000fe20000000800 */
[----:B------:R-:W-:Y:S02]  /*4190*/  F2FP.F16.F32.PACK_AB R0, R0, R3 ;  /* 0x000000030000723e */ /* 0x000fe400000000ff */
[----:B------:R-:W-:-:S03]  /*41a0*/  F2FP.F16.F32.PACK_AB R5, R2, R5 ;  /* 0x000000050205723e */ /* 0x000fc600000000ff */
[----:B------:R-:W-:Y:S01]  /*41b0*/  IMAD.MOV.U32 R2, RZ, RZ, R0 ;  /* 0x000000ffff027224 */ /* 0x000fe200078e0000 */
[----:B------:R-:W-:Y:S01]  /*41c0*/  MOV R3, R5 ;  /* 0x0000000500037202 */ /* 0x000fe20000000f00 */
[----:B0-----:R-:W-:Y:S01]  /*41d0*/  IMAD R14, R13, UR4, RZ ;  /* 0x000000040d0e7c24 */ /* 0x001fe2000f8e02ff */
[----:B------:R-:W-:-:S04]  /*41e0*/  ULDC.64 UR4, c[0x0][0x290] ;  /* 0x0000a40000047ab9 */ /* 0x000fc80000000a00 */
[-C--:B------:R-:W-:Y:S02]  /*41f0*/  IABS R16, R14.reuse ;  /* 0x0000000e00107213 */ /* 0x080fe40000000000 */
[----:B------:R-:W-:Y:S02]  /*4200*/  IABS R10, R14 ;  /* 0x0000000e000a7213 */ /* 0x000fe40000000000 */
        /* <DEDUP_REMOVED lines=85> */
        .weak           $__internal_1_$__cuda_sm20_div_s64
        .type           $__internal_1_$__cuda_sm20_div_s64,@function
        .size           $__internal_1_$__cuda_sm20_div_s64,(.L_x_4861 - $__internal_1_$__cuda_sm20_div_s64)
$__internal_1_$__cuda_sm20_div_s64:
        /* <DEDUP_REMOVED lines=34> */
[C---:B------:R-:W-:Y:S02]  /*4980*/  IMAD R24, R22.reuse, R19, RZ ;  /* 0x0000001316187224 */ /* 0x040fe400078e02ff */
[----:B------:R-:W-:-:S04]  /*4990*/  IMAD.HI.U32 R23, P5, R22, R23, R40 ;  /* 0x0000001716177227 */ /* 0x000fc800078a0028 */
[----:B------:R-:W-:Y:S01]  /*49a0*/  IMAD.HI.U32 R19, R22, R19, RZ ;  /* 0x0000001316137227 */ /* 0x000fe200078e00ff */
[----:B------:R-:W-:-:S03]  /*49b0*/  IADD3 R24, P4, R24, R23, RZ ;  /* 0x0000001718187210 */ /* 0x000fc60007f9e0ff */
[----:B------:R-:W-:Y:S01]  /*49c0*/  IMAD.X R22, R19, 0x1, R22, P6 ;  /* 0x0000000113167824 */ /* 0x000fe200030e0616 */
[----:B------:R-:W-:Y:S01]  /*49d0*/  SEL R19, R30, R17, !P2 ;  /* 0x000000111e137207 */ /* 0x000fe20005000000 */
[----:B------:R-:W-:-:S03]  /*49e0*/  IMAD.HI.U32 R40, R24, R21, RZ ;  /* 0x0000001518287227 */ /* 0x000fc600078e00ff */
[----:B------:R-:W-:Y:S01]  /*49f0*/  IADD3.X R22, RZ, RZ, R22, P4, P5 ;  /* 0x000000ffff167210 */ /* 0x000fe200027ea416 */
[----:B------:R-:W-:Y:S02]  /*4a00*/  IMAD.MOV.U32 R41, RZ, RZ, RZ ;  /* 0x000000ffff297224 */ /* 0x000fe400078e00ff */
        /* <DEDUP_REMOVED lines=9> */
[----:B------:R-:W-:Y:S02]  /*4aa0*/  IMAD R22, R30, R45, R41 ;  /* 0x0000002d1e167224 */ /* 0x000fe400078e0229 */
[----:B------:R-:W-:Y:S01]  /*4ab0*/  IMAD.MOV.U32 R41, RZ, RZ, 0x0 ;  /* 0x00000000ff297424 */ /* 0x000fe200078e00ff */
[-C--:B------:R-:W-:Y:S01]  /*4ac0*/  ISETP.GE.U32.AND P4, PT, R21, R44.reuse, PT ;  /* 0x0000002c1500720c */ /* 0x080fe20003f86070 */
[-C--:B------:R-:W-:Y:S01]  /*4ad0*/  IMAD R22, R29, R44.reuse, R22 ;  /* 0x0000002c1d167224 */ /* 0x080fe200078e0216 */
[----:B------:R-:W-:-:S04]  /*4ae0*/  IADD3 R24, P2, R21, -R44, RZ ;  /* 0x8000002c15187210 */ /* 0x000fc80007f5e0ff */
[----:B------:R-:W-:Y:S02]  /*4af0*/  IADD3.X R19, ~R22, R19, RZ, P1, !PT ;  /* 0x0000001316137210 */ /* 0x000fe40000ffe5ff */
[----:B------:R-:W-:Y:S02]  /*4b00*/  IADD3 R23, P1, R30, 0x1, RZ ;  /* 0x000000011e177810 */ /* 0x000fe40007f3e0ff */
[C---:B------:R-:W-:Y:S01]  /*4b10*/  ISETP.GE.U32.AND.EX P4, PT, R19.reuse, R45, PT, P4 ;  /* 0x0000002d1300720c */ /* 0x040fe20003f86140 */
[----:B------:R-:W-:Y:S02]  /*4b20*/  IMAD.X R22, R19, 0x1, ~R45, P2 ;  /* 0x0000000113167824 */ /* 0x000fe400010e0e2d */
[----:B------:R-:W-:Y:S01]  /*4b30*/  IMAD.X R40, RZ, RZ, R29, P1 ;  /* 0x000000ffff287224 */ /* 0x000fe200008e061d */
[----:B------:R-:W-:Y:S02]  /*4b40*/  SEL R24, R24, R21, P4 ;  /* 0x0000001518187207 */ /* 0x000fe40002000000 */
[----:B------:R-:W-:-:S02]  /*4b50*/  SEL R23, R23, R30, P4 ;  /* 0x0000001e17177207 */ /* 0x000fc40002000000 */
[----:B------:R-:W-:Y:S02]  /*4b60*/  SEL R19, R22, R19, P4 ;  /* 0x0000001316137207 */ /* 0x000fe40002000000 */
[----:B------:R-:W-:Y:S02]  /*4b70*/  ISETP.GE.U32.AND P1, PT, R24, R44, PT ;  /* 0x0000002c1800720c */ /* 0x000fe40003f26070 */
[----:B------:R-:W-:Y:S02]  /*4b80*/  SEL R40, R40, R29, P4 ;  /* 0x0000001d28287207 */ /* 0x000fe40002000000 */
[----:B------:R-:W-:Y:S02]  /*4b90*/  IADD3 R22, P2, R23, 0x1, RZ ;  /* 0x0000000117167810 */ /* 0x000fe40007f5e0ff */
[----:B------:R-:W-:Y:S02]  /*4ba0*/  ISETP.GE.U32.AND.EX P1, PT, R19, R45, PT, P1 ;  /* 0x0000002d1300720c */ /* 0x000fe40003f26110 */
[----:B------:R-:W-:Y:S01]  /*4bb0*/  LOP3.LUT R21, R25, R17, RZ, 0x3c, !PT ;  /* 0x0000001119157212 */ /* 0x000fe200078e3cff */
[----:B------:R-:W-:Y:S01]  /*4bc0*/  IMAD.X R19, RZ, RZ, R40, P2 ;  /* 0x000000ffff137224 */ /* 0x000fe200010e0628 */
[----:B------:R-:W-:-:S02]  /*4bd0*/  SEL R22, R22, R23, P1 ;  /* 0x0000001716167207 */ /* 0x000fc40000800000 */
[----:B------:R-:W-:Y:S02]  /*4be0*/  ISETP.GE.AND P4, PT, R21, RZ, PT ;  /* 0x000000ff1500720c */ /* 0x000fe40003f86270 */
[----:B------:R-:W-:Y:S02]  /*4bf0*/  SEL R40, R19, R40, P1 ;  /* 0x0000002813287207 */ /* 0x000fe40000800000 */
[----:B------:R-:W-:Y:S02]  /*4c00*/  IADD3 R19, P2, RZ, -R22, RZ ;  /* 0x80000016ff137210 */ /* 0x000fe40007f5e0ff */
[----:B------:R-:W-:Y:S02]  /*4c10*/  ISETP.NE.U32.AND P1, PT, R28, RZ, PT ;  /* 0x000000ff1c00720c */ /* 0x000fe40003f25070 */
[----:B------:R-:W-:Y:S02]  /*4c20*/  IADD3.X R21, RZ, ~R40, RZ, P2, !PT ;  /* 0x80000028ff157210 */ /* 0x000fe400017fe4ff */
[----:B------:R-:W-:-:S02]  /*4c30*/  ISETP.NE.AND.EX P1, PT, R25, RZ, PT, P1 ;  /* 0x000000ff1900720c */ /* 0x000fc40003f25310 */
[----:B------:R-:W-:Y:S01]  /*4c40*/  SEL R21, R21, R40, !P4 ;  /* 0x0000002815157207 */ /* 0x000fe20006000000 */
[----:B------:R-:W-:Y:S01]  /*4c50*/  IMAD.MOV.U32 R40, RZ, RZ, R26 ;  /* 0x000000ffff287224 */ /* 0x000fe200078e001a */
[----:B------:R-:W-:Y:S02]  /*4c60*/  SEL R19, R19, R22, !P4 ;  /* 0x0000001613137207 */ /* 0x000fe40006000000 */
[----:B------:R-:W-:Y:S02]  /*4c70*/  SEL R23, R21, 0xffffffff, P1 ;  /* 0xffffffff15177807 */ /* 0x000fe40000800000 */
[----:B------:R-:W-:Y:S01]  /*4c80*/  SEL R22, R19, 0xffffffff, P1 ;  /* 0xffffffff13167807 */ /* 0x000fe20000800000 */
[----:B------:R-:W-:Y:S06]  /*4c90*/  RET.REL.NODEC R40 `(_ZN5flash32flash_fwd_splitkv_combine_kernelI23Flash_fwd_kernel_traitsILi256ELi64ELi64ELi4ELb0ELb0EN7cutlass6half_tE19Flash_kernel_traitsILi256ELi64ELi64ELi4ES3_EELi4ELi6ELb0EEEvNS_16Flash_fwd_paramsE) ;  /* 0xffffffb028d87950 */ /* 0x000fec0003c3ffff */
.L_x_91:
        /* <DEDUP_REMOVED lines=14> */
.L_x_4861:


//--------------------- .text._ZN5flash32flash_fwd_splitkv_combine_kernelI23Flash_fwd_kernel_traitsILi256ELi64ELi64ELi4ELb0ELb0EN7cutlass6half_tE19Flash_kernel_traitsILi256ELi64ELi64ELi4ES3_EELi4ELi5ELb0EEEvNS_16Flash_fwd_paramsE --------------------------
	.section	.text._ZN5flash32flash_fwd_splitkv_combine_kernelI23Flash_fwd_kernel_traitsILi256ELi64ELi64ELi4ELb0ELb0EN7cutlass6half_tE19Flash_kernel_traitsILi256ELi64ELi64ELi4ES3_EELi4ELi5ELb0EEEvNS_16Flash_fwd_paramsE,"ax",@progbits
	.align	128
        .global         _ZN5flash32flash_fwd_splitkv_combine_kernelI23Flash_fwd_kernel_traitsILi256ELi64ELi64ELi4ELb0ELb0EN7cutlass6half_tE19Flash_kernel_traitsILi256ELi64ELi64ELi4ES3_EELi4ELi5ELb0EEEvNS_16Flash_fwd_paramsE
        .type           _ZN5flash32flash_fwd_splitkv_combine_kernelI23Flash_fwd_kernel_traitsILi256ELi64ELi64ELi4ELb0ELb0EN7cutlass6half_tE19Flash_kernel_traitsILi256ELi64ELi64ELi4ES3_EELi4ELi5ELb0EEEvNS_16Flash_fwd_paramsE,@function
        .size           _ZN5flash32flash_fwd_splitkv_combine_kernelI23Flash_fwd_kernel_traitsILi256ELi64ELi64ELi4ELb0ELb0EN7cutlass6half_tE19Flash_kernel_traitsILi256ELi64ELi64ELi4ES3_EELi4ELi5ELb0EEEvNS_16Flash_fwd_paramsE,(.L_x_4862 - _ZN5flash32flash_fwd_splitkv_combine_kernelI23Flash_fwd_kernel_traitsILi256ELi64ELi64ELi4ELb0ELb0EN7cutlass6half_tE19Flash_kernel_traitsILi256ELi64ELi64ELi4ES3_EELi4ELi5ELb0EEEvNS_16Flash_fwd_paramsE)
        .other          _ZN5flash32flash_fwd_splitkv_combine_kernelI23Flash_fwd_kernel_traitsILi256ELi64ELi64ELi4ELb0ELb0EN7cutlass6half_tE19Flash_kernel_traitsILi256ELi64ELi64ELi4ES3_EELi4ELi5ELb0EEEvNS_16Flash_fwd_paramsE,@"STO_CUDA_ENTRY STV_DEFAULT"
_ZN5flash32flash_fwd_splitkv_combine_kernelI23Flash_fwd_kernel_traitsILi256ELi64ELi64ELi4ELb0ELb0EN7cutlass6half_tE19Flash_kernel_traitsILi256ELi64ELi64ELi4ES3_EELi4ELi5ELb0EEEvNS_16Flash_fwd_paramsE:
.text._ZN5flash32flash_fwd_splitkv_combine_kernelI23Flash_fwd_kernel_traitsILi256ELi64ELi64ELi4ELb0ELb0EN7cutlass6half_tE19Flash_kernel_traitsILi256ELi64ELi64ELi4ES3_EELi4ELi5ELb0EEEvNS_16Flash_fwd_paramsE:
        /* <DEDUP_REMOVED lines=23> */
[----:B------:R-:W-:Y:S05]  /*0170*/  CALL.REL.NOINC `($__internal_2_$__cuda_sm20_div_s64) ;  /* 0x0000004400707944 */ /* 0x000fea0003c00000 */
[----:B------:R-:W-:Y:S05]  /*0180*/  BRA `(.L_x_93) ;  /* 0x00000000004c7947 */ /* 0x000fea0003800000 */
.L_x_92:
        /* <DEDUP_REMOVED lines=19> */
.L_x_93:
        /* <DEDUP_REMOVED lines=12> */
[----:B------:R-:W-:Y:S05]  /*0380*/  CALL.REL.NOINC `($__internal_2_$__cuda_sm20_div_s64) ;  /* 0x0000004000ec7944 */ /* 0x000fea0003c00000 */
[----:B------:R-:W-:Y:S02]  /*0390*/  MOV R8, R18 ;  /* 0x0000001200087202 */ /* 0x000fe40000000f00 */
[----:B------:R-:W-:Y:S01]  /*03a0*/  MOV R9, R19 ;  /* 0x0000001300097202 */ /* 0x000fe20000000f00 */
[----:B------:R-:W-:Y:S05]  /*03b0*/  BRA `(.L_x_96) ;  /* 0x00000000004c7947 */ /* 0x000fea0003800000 */
.L_x_95:
        /* <DEDUP_REMOVED lines=19> */
.L_x_96:
[----:B------:R-:W-:Y:S05]  /*04f0*/  BSYNC B0 ;  /* 0x0000000000007941 */ /* 0x000fea0003800000 */
.L_x_94:
        /* <DEDUP_REMOVED lines=42> */
.L_x_98:
        /* <DEDUP_REMOVED lines=19> */
.L_x_99:
[----:B------:R-:W-:Y:S05]  /*08d0*/  BSYNC B0 ;  /* 0x0000000000007941 */ /* 0x000fea0003800000 */
.L_x_97:
[----:B------:R-:W0:Y:S01]  /*08e0*/  LDC R3, c[0x0][0x2c4] ;  /* 0x0000b100ff037b82 */ /* 0x000e220000000800 */
[----:B------:R-:W-:Y:S01]  /*08f0*/  IMAD.MOV.U32 R12, RZ, RZ, RZ ;  /* 0x000000ffff0c7224 */ /* 0x000fe200078e00ff */
        /* <DEDUP_REMOVED lines=9> */
[----:B0-----:R-:W-:-:S04]  /*0990*/  IMAD.MOV R4, RZ, RZ, -R13 ;  /* 0x000000ffff047224 */ /* 0x001fc800078e0a0d */
        /* <DEDUP_REMOVED lines=11> */
[----:B------:R-:W-:Y:S01]  /*0a50*/  @!P2 IMAD.IADD R7, R7, 0x1, -R10 ;  /* 0x000000010707a824 */ /* 0x000fe200078e0a0a */
[----:B------:R-:W-:Y:S02]  /*0a60*/  @!P2 IADD3 R4, R4, 0x1, RZ ;  /* 0x000000010404a810 */ /* 0x000fe40007ffe0ff */
[----:B------:R-:W-:Y:S02]  /*0a70*/  ISETP.NE.AND P2, PT, R3, RZ, PT ;  /* 0x000000ff0300720c */ /* 0x000fe40003f45270 */
[----:B------:R-:W-:Y:S02]  /*0a80*/  ISETP.GE.U32.AND P0, PT, R7, R10, PT ;  /* 0x0000000a0700720c */ /* 0x000fe40003f06070 */
[----:B------:R-:W-:Y:S01]  /*0a90*/  LEA.HI.SX32 R7, R3, 0x1, 0x1 ;  /* 0x0000000103077811 */ /* 0x000fe200078f0aff */
[----:B------:R-:W-:-:S10]  /*0aa0*/  @!P3 IMAD.MOV R7, RZ, RZ, R2 ;  /* 0x000000ffff07b224 */ /* 0x000fd400078e0202 */
[----:B------:R-:W-:-:S04]  /*0ab0*/  @P0 VIADD R4, R4, 0x1 ;  /* 0x0000000104040836 */ /* 0x000fc80000000000 */
[----:B------:R-:W-:Y:S01]  /*0ac0*/  @!P1 IMAD.MOV R4, RZ, RZ, -R4 ;  /* 0x000000ffff049224 */ /* 0x000fe200078e0a04 */
[----:B------:R-:W-:Y:S01]  /*0ad0*/  @!P2 LOP3.LUT R4, RZ, R3, RZ, 0x33, !PT ;  /* 0x00000003ff04a212 */ /* 0x000fe200078e33ff */
[----:B------:R-:W-:-:S04]  /*0ae0*/  IMAD R3, R3, UR5, RZ ;  /* 0x0000000503037c24 */ /* 0x000fc8000f8e02ff */
        /* <DEDUP_REMOVED lines=9> */
[----:B0-----:R-:W-:Y:S01]  /*0b80*/  IADD3 R10, RZ, -R17, RZ ;  /* 0x80000011ff0a7210 */ /* 0x001fe20007ffe0ff */
[----:B------:R-:W-:-:S04]  /*0b90*/  IMAD.MOV.U32 R16, RZ, RZ, RZ ;  /* 0x000000ffff107224 */ /* 0x000fc800078e00ff */
[----:B------:R-:W-:Y:S01]  /*0ba0*/  IMAD R11, R10, R13, RZ ;  /* 0x0000000d0a0b7224 */ /* 0x000fe200078e02ff */
[----:B------:R-:W-:-:S03]  /*0bb0*/  IABS R10, R4 ;  /* 0x00000004000a7213 */ /* 0x000fc60000000000 */
[----:B------:R-:W-:-:S06]  /*0bc0*/  IMAD.HI.U32 R11, R17, R11, R16 ;  /* 0x0000000b110b7227 */ /* 0x000fcc00078e0010 */
[----:B------:R-:W-:-:S04]  /*0bd0*/  IMAD.HI.U32 R11, R11, R10, RZ ;  /* 0x0000000a0b0b7227 */ /* 0x000fc800078e00ff */
[----:B------:R-:W-:Y:S01]  /*0be0*/  IMAD R10, R11, R7, R10 ;  /* 0x000000070b0a7224 */ /* 0x000fe200078e020a */
[----:B------:R-:W-:-:S04]  /*0bf0*/  LOP3.LUT R7, R4, R13, RZ, 0x3c, !PT ;  /* 0x0000000d04077212 */ /* 0x000fc800078e3cff */
[----:B------:R-:W-:Y:S02]  /*0c00*/  ISETP.GT.U32.AND P1, PT, R13, R10, PT ;  /* 0x0000000a0d00720c */ /* 0x000fe40003f24070 */
[----:B------:R-:W-:-:S11]  /*0c10*/  ISETP.GE.AND P0, PT, R7, RZ, PT ;  /* 0x000000ff0700720c */ /* 0x000fd60003f06270 */
[----:B------:R-:W-:Y:S01]  /*0c20*/  @!P1 IMAD.IADD R10, R10, 0x1, -R13 ;  /* 0x000000010a0a9824 */ /* 0x000fe200078e0a0d */
[----:B------:R-:W-:Y:S02]  /*0c30*/  @!P1 IADD3 R11, R11, 0x1, RZ ;  /* 0x000000010b0b9810 */ /* 0x000fe40007ffe0ff */
[----:B------:R-:W-:Y:S02]  /*0c40*/  ISETP.NE.AND P1, PT, R2, RZ, PT ;  /* 0x000000ff0200720c */ /* 0x000fe40003f25270 */
[----:B------:R-:W-:-:S13]  /*0c50*/  ISETP.GE.U32.AND P2, PT, R10, R13, PT ;  /* 0x0000000d0a00720c */ /* 0x000fda0003f46070 */
[----:B------:R-:W-:-:S04]  /*0c60*/  @P2 VIADD R11, R11, 0x1 ;  /* 0x000000010b0b2836 */ /* 0x000fc80000000000 */
[----:B------:R-:W-:-:S04]  /*0c70*/  IMAD.MOV.U32 R7, RZ, RZ, R11 ;  /* 0x000000ffff077224 */ /* 0x000fc800078e000b */
        /* <DEDUP_REMOVED lines=16> */
[----:B------:R-:W-:Y:S02]  /*0d80*/  MOV R32, R18 ;  /* 0x0000001200207202 */ /* 0x000fe40000000f00 */
[----:B------:R-:W-:Y:S01]  /*0d90*/  MOV R33, R19 ;  /* 0x0000001300217202 */ /* 0x000fe20000000f00 */
[----:B------:R-:W-:Y:S05]  /*0da0*/  BRA `(.L_x_102) ;  /* 0x00000000004c7947 */ /* 0x000fea0003800000 */
.L_x_101:
        /* <DEDUP_REMOVED lines=19> */
.L_x_102:
[----:B------:R-:W-:Y:S05]  /*0ee0*/  BSYNC B0 ;  /* 0x0000000000007941 */ /* 0x000fea0003800000 */
.L_x_100:
        /* <DEDUP_REMOVED lines=43> */
.L_x_104:
        /* <DEDUP_REMOVED lines=19> */
.L_x_105:
[----:B------:R-:W-:Y:S05]  /*12d0*/  BSYNC B0 ;  /* 0x0000000000007941 */ /* 0x000fea0003800000 */
.L_x_103:
[----:B------:R-:W0:Y:S01]  /*12e0*/  LDC R9, c[0x0][0x2c4] ;  /* 0x0000b100ff097b82 */ /* 0x000e220000000800 */
[----:B------:R-:W1:Y:S01]  /*12f0*/  S2R R16, SR_TID.X ;  /* 0x0000000000107919 */ /* 0x000e620000002100 */
[----:B------:R-:W-:Y:S01]  /*1300*/  ISETP.GT.AND P4, PT, R3, RZ, PT ;  /* 0x000000ff0300720c */ /* 0x000fe20003f84270 */
[----:B------:R-:W-:Y:S01]  /*1310*/  ULDC UR5, c[0x0][0x3c4] ;  /* 0x0000f10000057ab9 */ /* 0x000fe20000000800 */
[----:B------:R-:W-:Y:S01]  /*1320*/  ULDC.64 UR8, c[0x0][0x208] ;  /* 0x0000820000087ab9 */ /* 0x000fe20000000a00 */
[----:B------:R-:W-:Y:S01]  /*1330*/  BSSY B0, `(.L_x_106) ;  /* 0x000003e000007945 */ /* 0x000fe20003800000 */
[----:B------:R-:W-:Y:S01]  /*1340*/  IMAD.MOV.U32 R29, RZ, RZ, -0x800000 ;  /* 0xff800000ff1d7424 */ /* 0x000fe200078e00ff */
[----:B0-----:R-:W-:-:S04]  /*1350*/  IABS R8, R9 ;  /* 0x0000000900087213 */ /* 0x001fc80000000000 */
[----:B------:R-:W0:Y:S01]  /*1360*/  I2F.RP R17, R8 ;  /* 0x0000000800117306 */ /* 0x000e220000209400 */
[----:B-1----:R-:W-:-:S07]  /*1370*/  ISETP.GT.AND P1, PT, R16, 0x7f, PT ;  /* 0x0000007f1000780c */ /* 0x002fce0003f24270 */
        /* <DEDUP_REMOVED lines=9> */
[----:B------:R-:W-:Y:S02]  /*1410*/  ISETP.GE.AND P2, PT, R6, RZ, PT ;  /* 0x000000ff0600720c */ /* 0x000fe40003f46270 */
[----:B------:R-:W-:Y:S01]  /*1420*/  SHF.R.S32.HI R6, RZ, 0x1f, R3 ;  /* 0x0000001fff067819 */ /* 0x000fe20000011403 */
[----:B------:R-:W-:-:S04]  /*1430*/  IMAD.HI.U32 R17, R18, R7, RZ ;  /* 0x0000000712117227 */ /* 0x000fc800078e00ff */
[----:B------:R-:W-:-:S04]  /*1440*/  IMAD.MOV R18, RZ, RZ, -R17 ;  /* 0x000000ffff127224 */ /* 0x000fc800078e0a11 */
[C---:B------:R-:W-:Y:S01]  /*1450*/  IMAD R19, R8.reuse, R18, R7 ;  /* 0x0000001208137224 */ /* 0x040fe200078e0207 */
[----:B------:R-:W-:Y:S01]  /*1460*/  LEA.HI.SX32 R18, R3, 0x1, 0x1 ;  /* 0x0000000103127811 */ /* 0x000fe200078f0aff */
[----:B------:R-:W0:Y:S01]  /*1470*/  @!P1 S2R R7, SR_CgaCtaId ;  /* 0x0000000000079919 */ /* 0x000e220000008800 */
[----:B------:R-:W-:Y:S01]  /*1480*/  @!P4 IMAD.MOV R18, RZ, RZ, R6 ;  /* 0x000000ffff12c224 */ /* 0x000fe200078e0206 */
[----:B------:R-:W-:Y:S02]  /*1490*/  @!P1 MOV R6, 0x400 ;  /* 0x0000040000069802 */ /* 0x000fe40000000f00 */
[----:B------:R-:W-:-:S13]  /*14a0*/  ISETP.GT.U32.AND P0, PT, R8, R19, PT ;  /* 0x000000130800720c */ /* 0x000fda0003f04070 */
[----:B------:R-:W-:Y:S02]  /*14b0*/  @!P0 IMAD.IADD R19, R19, 0x1, -R8 ;  /* 0x0000000113138824 */ /* 0x000fe400078e0a08 */
[----:B------:R-:W-:Y:S01]  /*14c0*/  @!P0 VIADD R17, R17, 0x1 ;  /* 0x0000000111118836 */ /* 0x000fe20000000000 */
[----:B------:R-:W-:Y:S02]  /*14d0*/  ISETP.NE.AND P0, PT, R9, RZ, PT ;  /* 0x000000ff0900720c */ /* 0x000fe40003f05270 */
[----:B------:R-:W-:Y:S02]  /*14e0*/  ISETP.GE.U32.AND P3, PT, R19, R8, PT ;  /* 0x000000081300720c */ /* 0x000fe40003f66070 */
[----:B------:R-:W-:-:S04]  /*14f0*/  SHF.R.S32.HI R19, RZ, 0x1f, R16 ;  /* 0x0000001fff137819 */ /* 0x000fc80000011410 */
[----:B------:R-:W-:-:S04]  /*1500*/  LEA.HI R8, R19, R16, RZ, 0x2 ;  /* 0x0000001013087211 */ /* 0x000fc800078f10ff */
[----:B------:R-:W-:Y:S02]  /*1510*/  SHF.R.S32.HI R21, RZ, 0x2, R8 ;  /* 0x00000002ff157819 */ /* 0x000fe40000011408 */
[----:B0-----:R-:W-:Y:S01]  /*1520*/  @!P1 LEA R6, R7, R6, 0x18 ;  /* 0x0000000607069211 */ /* 0x001fe200078ec0ff */
[----:B------:R-:W-:Y:S01]  /*1530*/  @P3 VIADD R17, R17, 0x1 ;  /* 0x0000000111113836 */ /* 0x000fe20000000000 */
[----:B------:R-:W-:-:S03]  /*1540*/  LOP3.LUT R7, R8, 0xfffffffc, RZ, 0xc0, !PT ;  /* 0xfffffffc08077812 */ /* 0x000fc600078ec0ff */
[----:B------:R-:W-:Y:S01]  /*1550*/  @!P2 IMAD.MOV R17, RZ, RZ, -R17 ;  /* 0x000000ffff11a224 */ /* 0x000fe200078e0a11 */
[----:B------:R-:W-:Y:S01]  /*1560*/  @!P0 LOP3.LUT R17, RZ, R9, RZ, 0x33, !PT ;  /* 0x00000009ff118212 */ /* 0x000fe200078e33ff */
[----:B------:R-:W-:Y:S01]  /*1570*/  IMAD.IADD R8, R16, 0x1, -R7 ;  /* 0x0000000110087824 */ /* 0x000fe200078e0a07 */
[----:B------:R-:W-:-:S03]  /*1580*/  ISETP.GE.AND P0, PT, R21, UR5, PT ;  /* 0x0000000515007c0c */ /* 0x000fc6000bf06270 */
[----:B------:R-:W-:Y:S02]  /*1590*/  IMAD R3, R18, R17, RZ ;  /* 0x0000001112037224 */ /* 0x000fe400078e02ff */
[----:B------:R-:W-:Y:S02]  /*15a0*/  @!P1 IMAD R17, R21, 0x14, R6 ;  /* 0x0000001415119824 */ /* 0x000fe400078e0206 */
[----:B------:R-:W-:Y:S01]  /*15b0*/  IMAD.MOV.U32 R18, RZ, RZ, -0x800000 ;  /* 0xff800000ff127424 */ /* 0x000fe200078e00ff */
[----:B------:R-:W-:Y:S01]  /*15c0*/  IABS R31, R3 ;  /* 0x00000003001f7213 */ /* 0x000fe20000000000 */
[----:B------:R-:W-:-:S04]  /*15d0*/  @!P1 IMAD R17, R8, 0x4, R17 ;  /* 0x0000000408119824 */ /* 0x000fc800078e0211 */
[----:B------:R-:W-:Y:S01]  /*15e0*/  VIADD R22, R31, UR4 ;  /* 0x000000041f167c36 */ /* 0x000fe20008000000 */
[----:B------:R-:W-:Y:S06]  /*15f0*/  @P0 BRA `(.L_x_107) ;  /* 0x0000000000440947 */ /* 0x000fec0003800000 */
[----:B------:R-:W-:Y:S02]  /*1600*/  IADD3 R27, P2, R20, -UR7, RZ ;  /* 0x80000007141b7c10 */ /* 0x000fe4000ff5e0ff */
[----:B------:R-:W-:Y:S02]  /*1610*/  SHF.R.S32.HI R7, RZ, 0x1f, R8 ;  /* 0x0000001fff077819 */ /* 0x000fe40000011408 */
[----:B------:R-:W-:Y:S02]  /*1620*/  ISETP.GT.U32.AND P0, PT, R27, R8, PT ;  /* 0x000000081b00720c */ /* 0x000fe40003f04070 */
[----:B------:R-:W-:-:S04]  /*1630*/  IADD3.X R6, R5, ~UR6, RZ, P2, !PT ;  /* 0x8000000605067c10 */ /* 0x000fc800097fe4ff */
[----:B------:R-:W-:-:S13]  /*1640*/  ISETP.GT.AND.EX P0, PT, R6, R7, PT, P0 ;  /* 0x000000070600720c */ /* 0x000fda0003f04300 */
[----:B------:R-:W-:Y:S05]  /*1650*/  @!P0 BRA `(.L_x_107) ;  /* 0x00000000002c8947 */ /* 0x000fea0003800000 */
[----:B------:R-:W-:Y:S01]  /*1660*/  IADD3 R34, P0, R8, UR7, RZ ;  /* 0x0000000708227c10 */ /* 0x000fe2000ff1e0ff */
[----:B------:R-:W-:Y:S01]  /*1670*/  IMAD R27, R5, R21, RZ ;  /* 0x00000015051b7224 */ /* 0x000fe200078e02ff */
[----:B------:R-:W-:Y:S01]  /*1680*/  SHF.R.S32.HI R6, RZ, 0x1f, R21 ;  /* 0x0000001fff067819 */ /* 0x000fe20000011415 */
[----:B------:R-:W-:Y:S01]  /*1690*/  ULDC.64 UR4, c[0x0][0x2b8] ;  /* 0x0000ae0000047ab9 */ /* 0x000fe20000000a00 */
[----:B------:R-:W-:-:S03]  /*16a0*/  IADD3.X R35, R7, UR6, RZ, P0, !PT ;  /* 0x0000000607237c10 */ /* 0x000fc600087fe4ff */
[C---:B------:R-:W-:Y:S02]  /*16b0*/  IMAD R6, R20.reuse, R6, R27 ;  /* 0x0000000614067224 */ /* 0x040fe400078e021b */
[----:B------:R-:W-:-:S04]  /*16c0*/  IMAD.WIDE.U32 R34, R20, R21, R34 ;  /* 0x0000001514227225 */ /* 0x000fc800078e0022 */
[----:B------:R-:W-:Y:S01]  /*16d0*/  IMAD.IADD R6, R35, 0x1, R6 ;  /* 0x0000000123067824 */ /* 0x000fe200078e0206 */
[----:B------:R-:W-:-:S04]  /*16e0*/  LEA R26, P0, R34, UR4, 0x2 ;  /* 0x00000004221a7c11 */ /* 0x000fc8000f8010ff */
[----:B------:R-:W-:-:S05]  /*16f0*/  LEA.HI.X R27, R34, UR5, R6, 0x2, P0 ;  /* 0x00000005221b7c11 */ /* 0x000fca00080f1406 */
[----:B------:R0:W5:Y:S04]  /*1700*/  LDG.E R18, desc[UR8][R26.64] ;  /* 0x000000081a127981 */ /* 0x000168000c1e1900 */
.L_x_107:
[----:B------:R-:W-:Y:S05]  /*1710*/  BSYNC B0 ;  /* 0x0000000000007941 */ /* 0x000fea0003800000 */
.L_x_106:
[----:B-----5:R1:W-:Y:S01]  /*1720*/  @!P1 STS [R17], R18 ;  /* 0x0000001211009388 */ /* 0x0203e20000000800 */
[----:B------:R-:W-:Y:S01]  /*1730*/  BSSY B0, `(.L_x_108) ;  /* 0x000000d000007945 */ /* 0x000fe20003800000 */
[----:B------:R-:W-:Y:S06]  /*1740*/  BAR.SYNC.DEFER_BLOCKING 0x0 ;  /* 0x0000000000007b1d */ /* 0x000fec0000010000 */
[----:B------:R-:W-:Y:S05]  /*1750*/  @P1 BRA `(.L_x_109) ;  /* 0x0000000000281947 */ /* 0x000fea0003800000 */
[----:B------:R-:W2:Y:S01]  /*1760*/  S2R R6, SR_CgaCtaId ;  /* 0x0000000000067919 */ /* 0x000ea20000008800 */
[----:B------:R-:W-:Y:S02]  /*1770*/  LEA.HI R8, R19, R16, RZ, 0x5 ;  /* 0x0000001013087211 */ /* 0x000fe400078f28ff */
[----:B------:R-:W-:Y:S02]  /*1780*/  MOV R7, 0x400 ;  /* 0x0000040000077802 */ /* 0x000fe40000000f00 */
[----:B-1----:R-:W-:-:S05]  /*1790*/  LOP3.LUT R17, R8, 0xffffffe0, RZ, 0xc0, !PT ;  /* 0xffffffe008117812 */ /* 0x002fca00078ec0ff */
[----:B------:R-:W-:Y:S01]  /*17a0*/  IMAD.IADD R17, R16, 0x1, -R17 ;  /* 0x0000000110117824 */ /* 0x000fe200078e0a11 */
[----:B--2---:R-:W-:Y:S02]  /*17b0*/  LEA R6, R6, R7, 0x18 ;  /* 0x0000000706067211 */ /* 0x004fe400078ec0ff */
[----:B------:R-:W-:-:S03]  /*17c0*/  SHF.R.S32.HI R7, RZ, 0x5, R8 ;  /* 0x00000005ff077819 */ /* 0x000fc60000011408 */
[----:B------:R-:W-:-:S04]  /*17d0*/  IMAD R6, R17, 0x14, R6 ;  /* 0x0000001411067824 */ /* 0x000fc800078e0206 */
[----:B------:R-:W-:-:S05]  /*17e0*/  IMAD R6, R7, 0x4, R6 ;  /* 0x0000000407067824 */ /* 0x000fca00078e0206 */
[----:B------:R2:W3:Y:S02]  /*17f0*/  LDS R29, [R6] ;  /* 0x00000000061d7984 */ /* 0x0004e40000000800 */
.L_x_109:
[----:B------:R-:W-:Y:S05]  /*1800*/  BSYNC B0 ;  /* 0x0000000000007941 */ /* 0x000fea0003800000 */
.L_x_108:
[----:B0--3--:R-:W0:Y:S01]  /*1810*/  SHFL.BFLY PT, R26, R29, 0x10, 0x1f ;  /* 0x0e001f001d1a7f89 */ /* 0x009e2200000e0000 */
[----:B-1----:R-:W1:Y:S01]  /*1820*/  LDC R17, c[0x0][0x270] ;  /* 0x00009c00ff117b82 */ /* 0x002e620000000800 */
[----:B------:R-:W-:Y:S01]  /*1830*/  ISETP.GT.AND P5, PT, R3, RZ, PT ;  /* 0x000000ff0300720c */ /* 0x000fe20003fa4270 */
[----:B------:R-:W-:Y:S01]  /*1840*/  BSSY B1, `(.L_x_110) ;  /* 0x0000236000017945 */ /* 0x000fe20003800000 */
[----:B0-----:R-:W-:Y:S02]  /*1850*/  FMNMX.FTZ R26, R26, R29, !PT ;  /* 0x0000001d1a1a7209 */ /* 0x001fe40007810000 */
[----:B-1----:R-:W-:-:S03]  /*1860*/  IABS R36, R17 ;  /* 0x0000001100247213 */ /* 0x002fc60000000000 */
[----:B------:R-:W0:Y:S02]  /*1870*/  SHFL.BFLY PT, R7, R26, 0x8, 0x1f ;  /* 0x0d001f001a077f89 */ /* 0x000e2400000e0000 */
[----:B------:R-:W-:Y:S01]  /*1880*/  IMAD.MOV R36, RZ, RZ, -R36 ;  /* 0x000000ffff247224 */ /* 0x000fe200078e0a24 */
[----:B0-----:R-:W-:-:S05]  /*1890*/  FMNMX.FTZ R7, R26, R7, !PT ;  /* 0x000000071a077209 */ /* 0x001fca0007810000 */
[----:B------:R-:W0:Y:S02]  /*18a0*/  SHFL.BFLY PT, R8, R7, 0x4, 0x1f ;  /* 0x0c801f0007087f89 */ /* 0x000e2400000e0000 */
[----:B0-----:R-:W-:-:S05]  /*18b0*/  FMNMX.FTZ R8, R7, R8, !PT ;  /* 0x0000000807087209 */ /* 0x001fca0007810000 */
[----:B------:R-:W0:Y:S02]  /*18c0*/  SHFL.BFLY PT, R27, R8, 0x2, 0x1f ;  /* 0x0c401f00081b7f89 */ /* 0x000e2400000e0000 */
[----:B0-----:R-:W-:Y:S02]  /*18d0*/  FMNMX.FTZ R27, R8, R27, !PT ;  /* 0x0000001b081b7209 */ /* 0x001fe40007810000 */
[----:B------:R-:W0:Y:S03]  /*18e0*/  I2F.RP R8, R31 ;  /* 0x0000001f00087306 */ /* 0x000e260000209400 */
[----:B--2---:R-:W1:Y:S05]  /*18f0*/  SHFL.BFLY PT, R6, R27, 0x1, 0x1f ;  /* 0x0c201f001b067f89 */ /* 0x004e6a00000e0000 */
[----:B0-----:R-:W0:Y:S01]  /*1900*/  MUFU.RCP R8, R8 ;  /* 0x0000000800087308 */ /* 0x001e220000001000 */
[----:B-1----:R-:W-:-:S02]  /*1910*/  FMNMX.FTZ R6, R27, R6, !PT ;  /* 0x000000061b067209 */ /* 0x002fc40007810000 */
[----:B------:R-:W-:Y:S02]  /*1920*/  IABS R27, R17 ;  /* 0x00000011001b7213 */ /* 0x000fe40000000000 */
[----:B------:R-:W-:Y:S01]  /*1930*/  FSETP.NEU.FTZ.AND P0, PT, R6, -INF , PT ;  /* 0xff8000000600780b */ /* 0x000fe20003f1d000 */
[----:B0-----:R-:W-:Y:S02]  /*1940*/  VIADD R34, R8, 0xffffffe ;  /* 0x0ffffffe08227836 */ /* 0x001fe40000000000 */
[----:B------:R-:W0:Y:S01]  /*1950*/  I2F.U32.RP R26, R27 ;  /* 0x0000001b001a7306 */ /* 0x000e220000209000 */
[----:B------:R-:W-:Y:S02]  /*1960*/  FSEL R18, R6, RZ, P0 ;  /* 0x000000ff06127208 */ /* 0x000fe40000000000 */
[----:B------:R-:W-:-:S03]  /*1970*/  ISETP.GT.AND P0, PT, R2, RZ, PT ;  /* 0x000000ff0200720c */ /* 0x000fc60003f04270 */
[----:B------:R-:W-:Y:S02]  /*1980*/  FADD.FTZ R21, -R18, R29 ;  /* 0x0000001d12157221 */ /* 0x000fe40000010100 */
[----:B------:R1:W-:Y:S02]  /*1990*/  F2I.FTZ.U32.TRUNC.NTZ R35, R34 ;  /* 0x0000002200237305 */ /* 0x0003e4000021f000 */
[----:B------:R-:W-:-:S06]  /*19a0*/  FMUL.FTZ R21, R21, 1.4426950216293334961 ;  /* 0x3fb8aa3b15157820 */ /* 0x000fcc0000410000 */
[----:B0-----:R-:W0:Y:S01]  /*19b0*/  MUFU.RCP R6, R26 ;  /* 0x0000001a00067308 */ /* 0x001e220000001000 */
[----:B-1----:R-:W-:-:S07]  /*19c0*/  IMAD.MOV.U32 R34, RZ, RZ, RZ ;  /* 0x000000ffff227224 */ /* 0x002fce00078e00ff */
[----:B------:R-:W1:Y:S01]  /*19d0*/  MUFU.EX2 R21, R21 ;  /* 0x0000001500157308 */ /* 0x000e620000000800 */
[----:B0-----:R-:W-:Y:S01]  /*19e0*/  VIADD R38, R6, 0xffffffe ;  /* 0x0ffffffe06267836 */ /* 0x001fe20000000000 */
[----:B------:R-:W-:Y:S01]  /*19f0*/  IABS R26, R22 ;  /* 0x00000016001a7213 */ /* 0x000fe20000000000 */
[----:B------:R-:W-:-:S05]  /*1a00*/  IMAD.MOV R6, RZ, RZ, -R35 ;  /* 0x000000ffff067224 */ /* 0x000fca00078e0a23 */
[----:B------:R-:W0:Y:S01]  /*1a10*/  F2I.FTZ.U32.TRUNC.NTZ R39, R38 ;  /* 0x0000002600277305 */ /* 0x000e22000021f000 */
[----:B-1----:R-:W1:Y:S01]  /*1a20*/  SHFL.BFLY PT, R30, R21, 0x10, 0x1f ;  /* 0x0e001f00151e7f89 */ /* 0x002e6200000e0000 */
[----:B0-----:R-:W-:Y:S02]  /*1a30*/  IMAD.MOV R8, RZ, RZ, -R39 ;  /* 0x000000ffff087224 */ /* 0x001fe400078e0a27 */
[----:B------:R-:W-:Y:S02]  /*1a40*/  IMAD.MOV.U32 R38, RZ, RZ, RZ ;  /* 0x000000ffff267224 */ /* 0x000fe400078e00ff */
[----:B-1----:R-:W-:Y:S01]  /*1a50*/  FADD.FTZ R30, R21, R30 ;  /* 0x0000001e151e7221 */ /* 0x002fe20000010000 */
[----:B------:R-:W-:Y:S01]  /*1a60*/  IMAD R21, R6, R31, RZ ;  /* 0x0000001f06157224 */ /* 0x000fe200078e02ff */
[----:B------:R-:W-:-:S03]  /*1a70*/  IABS R6, R3 ;  /* 0x0000000300067213 */ /* 0x000fc60000000000 */
[----:B------:R-:W0:Y:S01]  /*1a80*/  SHFL.BFLY PT, R7, R30, 0x8, 0x1f ;  /* 0x0d001f001e077f89 */ /* 0x000e2200000e0000 */
[----:B------:R-:W-:-:S04]  /*1a90*/  IMAD.HI.U32 R21, R35, R21, R34 ;  /* 0x0000001523157227 */ /* 0x000fc800078e0022 */
[----:B------:R-:W-:Y:S02]  /*1aa0*/  IMAD.MOV R6, RZ, RZ, -R6 ;  /* 0x000000ffff067224 */ /* 0x000fe400078e0a06 */
[----:B------:R-:W-:-:S04]  /*1ab0*/  IMAD.HI.U32 R21, R21, R26, RZ ;  /* 0x0000001a15157227 */ /* 0x000fc800078e00ff */
[----:B------:R-:W-:Y:S02]  /*1ac0*/  IMAD R6, R21, R6, R26 ;  /* 0x0000000615067224 */ /* 0x000fe400078e021a */
[----:B------:R-:W-:-:S03]  /*1ad0*/  IMAD R35, R8, R27, RZ ;  /* 0x0000001b08237224 */ /* 0x000fc600078e02ff */
[----:B------:R-:W-:Y:S01]  /*1ae0*/  ISETP.GT.U32.AND P1, PT, R31, R6, PT ;  /* 0x000000061f00720c */ /* 0x000fe20003f24070 */
[----:B------:R-:W-:-:S04]  /*1af0*/  IMAD.HI.U32 R35, R39, R35, R38 ;  /* 0x0000002327237227 */ /* 0x000fc800078e0026 */
[----:B0-----:R-:W-:-:S05]  /*1b00*/  FADD.FTZ R7, R30, R7 ;  /* 0x000000071e077221 */ /* 0x001fca0000010000 */
[----:B------:R-:W0:Y:S03]  /*1b10*/  SHFL.BFLY PT, R28, R7, 0x4, 0x1f ;  /* 0x0c801f00071c7f89 */ /* 0x000e2600000e0000 */
[----:B------:R-:W-:Y:S02]  /*1b20*/  @!P1 IMAD.IADD R6, R6, 0x1, -R31 ;  /* 0x0000000106069824 */ /* 0x000fe400078e0a1f */
[----:B------:R-:W-:Y:S01]  /*1b30*/  @!P1 VIADD R21, R21, 0x1 ;  /* 0x0000000115159836 */ /* 0x000fe20000000000 */
[----:B------:R-:W-:Y:S02]  /*1b40*/  ISETP.NE.AND P1, PT, R3, RZ, PT ;  /* 0x000000ff0300720c */ /* 0x000fe40003f25270 */
[----:B------:R-:W-:Y:S02]  /*1b50*/  ISETP.GE.U32.AND P4, PT, R6, R31, PT ;  /* 0x0000001f0600720c */ /* 0x000fe40003f86070 */
[----:B------:R-:W-:-:S11]  /*1b60*/  SHF.R.S32.HI R6, RZ, 0x1f, R2 ;  /* 0x0000001fff067819 */ /* 0x000fd60000011402 */
[----:B------:R-:W-:Y:S02]  /*1b70*/  @P4 VIADD R21, R21, 0x1 ;  /* 0x0000000115154836 */ /* 0x000fe40000000000 */
[----:B0-----:R-:W-:Y:S01]  /*1b80*/  FADD.FTZ R28, R7, R28 ;  /* 0x0000001c071c7221 */ /* 0x001fe20000010000 */
[----:B------:R-:W-:Y:S02]  /*1b90*/  IABS R7, R4 ;  /* 0x0000000400077213 */ /* 0x000fe40000000000 */
[----:B------:R-:W-:Y:S02]  /*1ba0*/  LOP3.LUT R4, R4, R17, RZ, 0x3c, !PT ;  /* 0x0000001104047212 */ /* 0x000fe400078e3cff */
[----:B------:R-:W0:Y:S01]  /*1bb0*/  SHFL.BFLY PT, R37, R28, 0x2, 0x1f ;  /* 0x0c401f001c257f89 */ /* 0x000e2200000e0000 */
[----:B------:R-:W-:-:S04]  /*1bc0*/  IMAD.HI.U32 R34, R35, R7, RZ ;  /* 0x0000000723227227 */ /* 0x000fc800078e00ff */
[----:B------:R-:W-:-:S04]  /*1bd0*/  IMAD.HI.U32 R35, R35, R26, RZ ;  /* 0x0000001a23237227 */ /* 0x000fc800078e00ff */
[-C--:B------:R-:W-:Y:S01]  /*1be0*/  IMAD R30, R34, R36.reuse, R7 ;  /* 0x00000024221e7224 */ /* 0x080fe200078e0207 */
[----:B------:R-:W-:Y:S01]  /*1bf0*/  LEA.HI.SX32 R7, R2, 0x1, 0x1 ;  /* 0x0000000102077811 */ /* 0x000fe200078f0aff */
[----:B------:R-:W-:Y:S02]  /*1c00*/  IMAD R36, R35, R36, R26 ;  /* 0x0000002423247224 */ /* 0x000fe400078e021a */
[----:B------:R-:W-:Y:S01]  /*1c10*/  @!P0 IMAD.MOV R7, RZ, RZ, R6 ;  /* 0x000000ffff078224 */ /* 0x000fe200078e0206 */
[C---:B------:R-:W-:Y:S01]  /*1c20*/  ISETP.GT.U32.AND P3, PT, R27.reuse, R30, PT ;  /* 0x0000001e1b00720c */ /* 0x040fe20003f64070 */
[----:B------:R-:W1:Y:S01]  /*1c30*/  LDC.U8 R26, c[0x0][0x3d9] ;  /* 0x0000f640ff1a7b82 */ /* 0x000e620000000000 */
[----:B------:R-:W-:Y:S02]  /*1c40*/  ISETP.GT.U32.AND P2, PT, R27, R36, PT ;  /* 0x000000241b00720c */ /* 0x000fe40003f44070 */
[----:B------:R-:W-:Y:S01]  /*1c50*/  LEA.HI.SX32 R6, R3, 0x1, 0x1 ;  /* 0x0000000103067811 */ /* 0x000fe200078f0aff */
[----:B0-----:R-:W-:Y:S01]  /*1c60*/  FADD.FTZ R37, R28, R37 ;  /* 0x000000251c257221 */ /* 0x001fe20000010000 */
[----:B------:R-:W-:-:S07]  /*1c70*/  LOP3.LUT R28, R22, R31, RZ, 0x3c, !PT ;  /* 0x0000001f161c7212 */ /* 0x000fce00078e3cff */
[--C-:B------:R-:W-:Y:S01]  /*1c80*/  @!P3 IMAD.IADD R30, R30, 0x1, -R27.reuse ;  /* 0x000000011e1eb824 */ /* 0x100fe200078e0a1b */
[----:B------:R-:W-:Y:S01]  /*1c90*/  LOP3.LUT R22, R22, R17, RZ, 0x3c, !PT ;  /* 0x0000001116167212 */ /* 0x000fe200078e3cff */
[----:B------:R-:W0:Y:S01]  /*1ca0*/  SHFL.BFLY PT, R8, R37, 0x1, 0x1f ;  /* 0x0c201f0025087f89 */ /* 0x000e2200000e0000 */
[----:B------:R-:W-:Y:S01]  /*1cb0*/  ISETP.GE.AND P0, PT, R28, RZ, PT ;  /* 0x000000ff1c00720c */ /* 0x000fe20003f06270 */
[----:B------:R-:W-:Y:S01]  /*1cc0*/  @!P2 IMAD.IADD R36, R36, 0x1, -R27 ;  /* 0x000000012424a824 */ /* 0x000fe200078e0a1b */
[----:B------:R-:W-:Y:S01]  /*1cd0*/  SHF.R.S32.HI R28, RZ, 0x1f, R3 ;  /* 0x0000001fff1c7819 */ /* 0x000fe20000011403 */
[----:B------:R-:W-:Y:S01]  /*1ce0*/  @!P3 VIADD R34, R34, 0x1 ;  /* 0x000000012222b836 */ /* 0x000fe20000000000 */
[-C--:B------:R-:W-:Y:S01]  /*1cf0*/  ISETP.GE.U32.AND P4, PT, R30, R27.reuse, PT ;  /* 0x0000001b1e00720c */ /* 0x080fe20003f86070 */
[----:B------:R-:W-:Y:S01]  /*1d00*/  @!P2 VIADD R35, R35, 0x1 ;  /* 0x000000012323a836 */ /* 0x000fe20000000000 */
[----:B------:R-:W-:Y:S01]  /*1d10*/  ISETP.GE.AND P3, PT, R22, RZ, PT ;  /* 0x000000ff1600720c */ /* 0x000fe20003f66270 */
[----:B------:R-:W-:Y:S01]  /*1d20*/  @!P5 IMAD.MOV R6, RZ, RZ, R28 ;  /* 0x000000ffff06d224 */ /* 0x000fe200078e021c */
[----:B------:R-:W-:Y:S01]  /*1d30*/  ISETP.GE.U32.AND P5, PT, R36, R27, PT ;  /* 0x0000001b2400720c */ /* 0x000fe20003fa6070 */
[----:B------:R-:W-:Y:S01]  /*1d40*/  IMAD.MOV.U32 R28, RZ, RZ, 0x7f800000 ;  /* 0x7f800000ff1c7424 */ /* 0x000fe200078e00ff */
[----:B-1----:R-:W-:-:S03]  /*1d50*/  ISETP.NE.AND P2, PT, R26, RZ, PT ;  /* 0x000000ff1a00720c */ /* 0x002fc60003f45270 */
[----:B------:R-:W-:Y:S01]  /*1d60*/  @!P0 IMAD.MOV R21, RZ, RZ, -R21 ;  /* 0x000000ffff158224 */ /* 0x000fe200078e0a15 */
[----:B------:R-:W-:Y:S02]  /*1d70*/  @!P1 LOP3.LUT R21, RZ, R31, RZ, 0x33, !PT ;  /* 0x0000001fff159212 */ /* 0x000fe400078e33ff */
[----:B------:R-:W-:Y:S01]  /*1d80*/  ISETP.GE.AND P1, PT, R4, RZ, PT ;  /* 0x000000ff0400720c */ /* 0x000fe20003f26270 */
[----:B------:R-:W-:Y:S01]  /*1d90*/  @P4 VIADD R34, R34, 0x1 ;  /* 0x0000000122224836 */ /* 0x000fe20000000000 */
[C---:B------:R-:W-:Y:S02]  /*1da0*/  LOP3.LUT P4, RZ, R16.reuse, 0x1f, RZ, 0xc0, !PT ;  /* 0x0000001f10ff7812 */ /* 0x040fe4000788c0ff */
[----:B------:R-:W-:Y:S01]  /*1db0*/  LOP3.LUT R31, RZ, R17, RZ, 0x33, !PT ;  /* 0x00000011ff1f7212 */ /* 0x000fe200078e33ff */
[----:B------:R-:W-:Y:S01]  /*1dc0*/  @P5 VIADD R35, R35, 0x1 ;  /* 0x0000000123235836 */ /* 0x000fe20000000000 */
[----:B------:R-:W-:Y:S01]  /*1dd0*/  ISETP.GT.OR P4, PT, R16, 0x7f, P4 ;  /* 0x0000007f1000780c */ /* 0x000fe20002784670 */
[----:B0-----:R-:W-:Y:S01]  /*1de0*/  FADD.FTZ R8, R37, R8 ;  /* 0x0000000825087221 */ /* 0x001fe20000010000 */
[----:B------:R-:W-:Y:S01]  /*1df0*/  ISETP.NE.AND P5, PT, R17, RZ, PT ;  /* 0x000000ff1100720c */ /* 0x000fe20003fa5270 */
[----:B------:R-:W-:Y:S01]  /*1e00*/  IMAD.MOV.U32 R4, RZ, RZ, R35 ;  /* 0x000000ffff047224 */ /* 0x000fe200078e0023 */
[----:B------:R-:W-:-:S02]  /*1e10*/  SEL R9, R9, 0x1, !P2 ;  /* 0x0000000109097807 */ /* 0x000fc40005000000 */
[----:B------:R-:W-:Y:S01]  /*1e20*/  FSETP.NE.FTZ.AND P0, PT, R8, RZ, PT ;  /* 0x000000ff0800720b */ /* 0x000fe20003f15000 */
[----:B------:R-:W-:Y:S01]  /*1e30*/  @!P1 IMAD.MOV R34, RZ, RZ, -R34 ;  /* 0x000000ffff229224 */ /* 0x000fe200078e0a22 */
[----:B------:R-:W-:Y:S01]  /*1e40*/  ISETP.LT.U32.AND P1, PT, R24, R21, PT ;  /* 0x000000151800720c */ /* 0x000fe20003f21070 */
[----:B------:R-:W-:Y:S01]  /*1e50*/  @!P3 IMAD.MOV R4, RZ, RZ, -R4 ;  /* 0x000000ffff04b224 */ /* 0x000fe200078e0a04 */
[----:B------:R-:W-:Y:S02]  /*1e60*/  SHF.R.S32.HI R35, RZ, 0x1f, R21 ;  /* 0x0000001fff237819 */ /* 0x000fe40000011415 */
[C---:B------:R-:W-:Y:S02]  /*1e70*/  SEL R34, R31.reuse, R34, !P5 ;  /* 0x000000221f227207 */ /* 0x040fe40006800000 */
[----:B------:R-:W-:Y:S02]  /*1e80*/  SEL R22, R31, R4, !P5 ;  /* 0x000000041f167207 */ /* 0x000fe40006800000 */
[----:B------:R-:W-:Y:S01]  /*1e90*/  ISETP.LT.AND.EX P1, PT, R25, R35, PT, P1 ;  /* 0x000000231900720c */ /* 0x000fe20003f21310 */
[----:B------:R-:W-:-:S02]  /*1ea0*/  IMAD R4, R34, R9, RZ ;  /* 0x0000000922047224 */ /* 0x000fc400078e02ff */
[----:B------:R0:W1:Y:S01]  /*1eb0*/  @P0 MUFU.LG2 R27, R8 ;  /* 0x00000008001b0308 */ /* 0x0000620000000c00 */
[----:B------:R-:W-:Y:S01]  /*1ec0*/  IMAD R31, R22, R9, RZ ;  /* 0x00000009161f7224 */ /* 0x000fe200078e02ff */
[----:B------:R-:W-:Y:S01]  /*1ed0*/  SEL R9, R24, R21, P1 ;  /* 0x0000001518097207 */ /* 0x000fe20000800000 */
[----:B------:R-:W-:Y:S02]  /*1ee0*/  IMAD R7, R7, R4, RZ ;  /* 0x0000000407077224 */ /* 0x000fe400078e02ff */
[----:B------:R-:W-:Y:S01]  /*1ef0*/  IMAD R6, R31, R6, RZ ;  /* 0x000000061f067224 */ /* 0x000fe200078e02ff */
[----:B0-----:R-:W-:Y:S01]  /*1f00*/  SEL R8, R25, R35, P1 ;  /* 0x0000002319087207 */ /* 0x001fe20000800000 */
[----:B-1----:R-:W-:Y:S01]  /*1f10*/  @P0 FFMA.FTZ R28, R27, 0.69314718246459960938, R18 ;  /* 0x3f3172181b1c0823 */ /* 0x002fe20000010012 */
[----:B------:R-:W-:Y:S06]  /*1f20*/  @P4 BRA `(.L_x_111) ;  /* 0x0000001c001c4947 */ /* 0x000fec0003800000 */
[----:B------:R-:W-:Y:S01]  /*1f30*/  ULDC.U8 UR4, c[0x0][0x3d8] ;  /* 0x0000f60000047ab9 */ /* 0x000fe20000000000 */
[----:B------:R-:W-:Y:S02]  /*1f40*/  LEA.HI R4, R19, R16, RZ, 0x5 ;  /* 0x0000001013047211 */ /* 0x000fe400078f28ff */
[----:B------:R-:W-:Y:S02]  /*1f50*/  ISETP.NE.AND P1, PT, RZ, UR4, PT ;  /* 0x00000004ff007c0c */ /* 0x000fe4000bf25270 */
[----:B------:R-:W-:-:S04]  /*1f60*/  SHF.R.S32.HI R4, RZ, 0x5, R4 ;  /* 0x00000005ff047819 */ /* 0x000fc80000011404 */
[----:B------:R-:W-:-:S04]  /*1f70*/  IADD3 R30, P0, R4, UR7, RZ ;  /* 0x00000007041e7c10 */ /* 0x000fc8000ff1e0ff */
[----:B------:R-:W-:-:S03]  /*1f80*/  LEA.HI.X.SX32 R31, R4, UR6, 0x1, P0 ;  /* 0x00000006041f7c11 */ /* 0x000fc600080f0eff */
[----:B------:R-:W-:Y:S06]  /*1f90*/  @!P1 BRA `(.L_x_112) ;  /* 0x0000001800f09947 */ /* 0x000fec0003800000 */
        /* <DEDUP_REMOVED lines=30> */
[----:B------:R-:W-:Y:S05]  /*2180*/  CALL.REL.NOINC `($__internal_2_$__cuda_sm20_div_s64) ;  /* 0x00000024006c7944 */ /* 0x000fea0003c00000 */
[-C--:B------:R-:W-:Y:S02]  /*2190*/  IADD3 R25, P0, RZ, -R18.reuse, RZ ;  /* 0x80000012ff197210 */ /* 0x080fe40007f1e0ff */
[----:B------:R-:W-:Y:S02]  /*21a0*/  MOV R40, R18 ;  /* 0x0000001200287202 */ /* 0x000fe40000000f00 */
[----:B------:R-:W-:Y:S01]  /*21b0*/  IADD3.X R17, RZ, ~R19, RZ, P0, !PT ;  /* 0x80000013ff117210 */ /* 0x000fe200007fe4ff */
[----:B------:R-:W-:Y:S01]  /*21c0*/  IMAD.WIDE.U32 R30, R34, R25, R30 ;  /* 0x00000019221e7225 */ /* 0x000fe200078e001e */
[----:B------:R-:W-:-:S03]  /*21d0*/  MOV R41, R19 ;  /* 0x0000001300297202 */ /* 0x000fc60000000f00 */
[----:B------:R-:W-:-:S04]  /*21e0*/  IMAD R16, R17, R34, RZ ;  /* 0x0000002211107224 */ /* 0x000fc800078e02ff */
[----:B------:R-:W-:-:S05]  /*21f0*/  IMAD R17, R21, R25, R16 ;  /* 0x0000001915117224 */ /* 0x000fca00078e0210 */
[----:B------:R-:W-:Y:S01]  /*2200*/  IADD3 R17, R31, R17, RZ ;  /* 0x000000111f117210 */ /* 0x000fe20007ffe0ff */
[----:B------:R-:W-:Y:S05]  /*2210*/  BRA `(.L_x_115) ;  /* 0x0000000000587947 */ /* 0x000fea0003800000 */
.L_x_114:
        /* <DEDUP_REMOVED lines=22> */
.L_x_115:
[----:B------:R-:W-:Y:S05]  /*2380*/  BSYNC B0 ;  /* 0x0000000000007941 */ /* 0x000fea0003800000 */
.L_x_113:
[----:B------:R-:W-:Y:S01]  /*2390*/  LOP3.LUT R16, R17, R0, RZ, 0xfc, !PT ;  /* 0x0000000011107212 */ /* 0x000fe200078efcff */
[----:B------:R-:W-:Y:S03]  /*23a0*/  BSSY B0, `(.L_x_116) ;  /* 0x0000028000007945 */ /* 0x000fe60003800000 */
        /* <DEDUP_REMOVED lines=9> */
[----:B------:R-:W-:Y:S02]  /*2440*/  IADD3.X R16, RZ, ~R19, RZ, P0, !PT ;  /* 0x80000013ff107210 */ /* 0x000fe400007fe4ff */
[----:B------:R-:W-:Y:S01]  /*2450*/  MOV R34, R18 ;  /* 0x0000001200227202 */ /* 0x000fe20000000f00 */
[----:B------:R-:W-:Y:S01]  /*2460*/  IMAD.WIDE.U32 R30, R23, R21, R30 ;  /* 0x00000015171e7225 */ /* 0x000fe200078e001e */
[----:B------:R-:W-:-:S03]  /*2470*/  MOV R35, R19 ;  /* 0x0000001300237202 */ /* 0x000fc60000000f00 */
[----:B------:R-:W-:-:S04]  /*2480*/  IMAD R16, R16, R23, RZ ;  /* 0x0000001710107224 */ /* 0x000fc800078e02ff */
[----:B------:R-:W-:-:S05]  /*2490*/  IMAD R0, R0, R21, R16 ;  /* 0x0000001500007224 */ /* 0x000fca00078e0210 */
[----:B------:R-:W-:Y:S01]  /*24a0*/  IADD3 R0, R31, R0, RZ ;  /* 0x000000001f007210 */ /* 0x000fe20007ffe0ff */
[----:B------:R-:W-:Y:S05]  /*24b0*/  BRA `(.L_x_118) ;  /* 0x0000000000587947 */ /* 0x000fea0003800000 */
.L_x_117:
        /* <DEDUP_REMOVED lines=22> */
.L_x_118:
[----:B------:R-:W-:Y:S05]  /*2620*/  BSYNC B0 ;  /* 0x0000000000007941 */ /* 0x000fea0003800000 */
.L_x_116:
        /* <DEDUP_REMOVED lines=11> */
[----:B------:R-:W-:Y:S05]  /*26e0*/  CALL.REL.NOINC `($__internal_2_$__cuda_sm20_div_s64) ;  /* 0x0000002000147944 */ /* 0x000fea0003c00000 */
[----:B------:R-:W-:-:S04]  /*26f0*/  IADD3 R17, P0, RZ, -R18, RZ ;  /* 0x80000012ff117210 */ /* 0x000fc80007f1e0ff */
[----:B------:R-:W-:Y:S01]  /*2700*/  IADD3.X R16, RZ, ~R19, RZ, P0, !PT ;  /* 0x80000013ff107210 */ /* 0x000fe200007fe4ff */
[----:B------:R-:W-:-:S04]  /*2710*/  IMAD.WIDE.U32 R34, R5, R17, R34 ;  /* 0x0000001105227225 */ /* 0x000fc800078e0022 */
[----:B------:R-:W-:-:S04]  /*2720*/  IMAD R16, R16, R5, RZ ;  /* 0x0000000510107224 */ /* 0x000fc800078e02ff */
[----:B------:R-:W-:-:S05]  /*2730*/  IMAD R4, R4, R17, R16 ;  /* 0x0000001104047224 */ /* 0x000fca00078e0210 */
[----:B------:R-:W-:Y:S01]  /*2740*/  IADD3 R4, R35, R4, RZ ;  /* 0x0000000423047210 */ /* 0x000fe20007ffe0ff */
[----:B------:R-:W-:Y:S05]  /*2750*/  BRA `(.L_x_121) ;  /* 0x0000000000587947 */ /* 0x000fea0003800000 */
.L_x_120:
[----:B------:R-:W0:Y:S01]  /*2760*/  I2F.U32.RP R19, R5 ;  /* 0x0000000500137306 */ /* 0x000e220000209000 */
[----:B------:R-:W-:-:S07]  /*2770*/  ISETP.NE.U32.AND P0, PT, R5, RZ, PT ;  /* 0x000000ff0500720c */ /* 0x000fce0003f05070 */
[----:B0-----:R-:W0:Y:S02]  /*2780*/  MUFU.RCP R16, R19 ;  /* 0x0000001300107308 */ /* 0x001e240000001000 */
[----:B0-----:R-:W-:Y:S01]  /*2790*/  IADD3 R16, R16, 0xffffffe, RZ ;  /* 0x0ffffffe10107810 */ /* 0x001fe20007ffe0ff */
[----:B------:R-:W-:-:S05]  /*27a0*/  HFMA2.MMA R19, -RZ, RZ, 0, 0 ;  /* 0x00000000ff137435 */ /* 0x000fca00000001ff */
        /* <DEDUP_REMOVED lines=17> */
.L_x_121:
[----:B------:R-:W-:Y:S05]  /*28c0*/  BSYNC B0 ;  /* 0x0000000000007941 */ /* 0x000fea0003800000 */
.L_x_119:
        /* <DEDUP_REMOVED lines=38> */
[----:B------:R-:W-:Y:S05]  /*2b30*/  CALL.REL.NOINC `($__internal_2_$__cuda_sm20_div_s64) ;  /* 0x0000001c00007944 */ /* 0x000fea0003c00000 */
        /* <DEDUP_REMOVED lines=12> */
.L_x_123:
        /* <DEDUP_REMOVED lines=23> */
.L_x_124:
[----:B------:R-:W-:Y:S05]  /*2d70*/  BSYNC B0 ;  /* 0x0000000000007941 */ /* 0x000fea0003800000 */
.L_x_122:
        /* <DEDUP_REMOVED lines=18> */
.L_x_126:
        /* <DEDUP_REMOVED lines=22> */
.L_x_127:
[----:B------:R-:W-:Y:S05]  /*3000*/  BSYNC B0 ;  /* 0x0000000000007941 */ /* 0x000fea0003800000 */
.L_x_125:
        /* <DEDUP_REMOVED lines=20> */
.L_x_129:
[----:B------:R-:W0:Y:S01]  /*3150*/  I2F.U32.RP R19, R13 ;  /* 0x0000000d00137306 */ /* 0x000e220000209000 */
[----:B------:R-:W-:Y:S01]  /*3160*/  IMAD.MOV.U32 R24, RZ, RZ, RZ ;  /* 0x000000ffff187224 */ /* 0x000fe200078e00ff */
[----:B------:R-:W-:-:S06]  /*3170*/  ISETP.NE.U32.AND P0, PT, R13, RZ, PT ;  /* 0x000000ff0d00720c */ /* 0x000fcc0003f05070 */
        /* <DEDUP_REMOVED lines=9> */
[----:B------:R-:W-:Y:S02]  /*3210*/  IMAD R18, R13, R15, R40 ;  /* 0x0000000f0d127224 */ /* 0x000fe400078e0228 */
[----:B------:R-:W-:-:S03]  /*3220*/  IMAD.MOV.U32 R15, RZ, RZ, RZ ;  /* 0x000000ffff0f7224 */ /* 0x000fc600078e00ff */
        /* <DEDUP_REMOVED lines=9> */
.L_x_130:
[----:B------:R-:W-:Y:S05]  /*32c0*/  BSYNC B0 ;  /* 0x0000000000007941 */ /* 0x000fea0003800000 */
.L_x_128:
[----:B------:R-:W-:Y:S01]  /*32d0*/  SHF.R.S32.HI R17, RZ, 0x1f, R7 ;  /* 0x0000001fff117819 */ /* 0x000fe20000011407 */
[-C--:B------:R-:W-:Y:S01]  /*32e0*/  IMAD R12, R19, R7.reuse, RZ ;  /* 0x00000007130c7224 */ /* 0x080fe200078e02ff */
[----:B------:R-:W-:Y:S01]  /*32f0*/  ULDC UR4, c[0x0][0x2c4] ;  /* 0x0000b10000047ab9 */ /* 0x000fe20000000800 */
[----:B------:R-:W-:Y:S01]  /*3300*/  IMAD.WIDE.U32 R40, R18, R7, RZ ;  /* 0x0000000712287225 */ /* 0x000fe200078e00ff */
[----:B------:R-:W-:Y:S03]  /*3310*/  BSSY B0, `(.L_x_131) ;  /* 0x000003a000007945 */ /* 0x000fe60003800000 */
[----:B------:R-:W-:Y:S01]  /*3320*/  IMAD R7, R17, R18, R12 ;  /* 0x0000001211077224 */ /* 0x000fe200078e020c */
[----:B------:R-:W-:Y:S01]  /*3330*/  SHF.R.S32.HI R18, RZ, 0x1f, R2 ;  /* 0x0000001fff127819 */ /* 0x000fe20000011402 */
[----:B------:R-:W-:Y:S01]  /*3340*/  IMAD R17, R15, R2, RZ ;  /* 0x000000020f117224 */ /* 0x000fe200078e02ff */
[----:B------:R-:W-:Y:S01]  /*3350*/  LOP3.LUT R15, R39, R10, RZ, 0xfc, !PT ;  /* 0x0000000a270f7212 */ /* 0x000fe200078efcff */
[----:B------:R-:W-:Y:S01]  /*3360*/  IMAD R45, R23, UR4, RZ ;  /* 0x00000004172d7c24 */ /* 0x000fe2000f8e02ff */
[----:B------:R-:W-:Y:S01]  /*3370*/  IADD3 R7, R41, R7, RZ ;  /* 0x0000000729077210 */ /* 0x000fe20007ffe0ff */
[----:B------:R-:W-:Y:S01]  /*3380*/  IMAD R17, R18, R13, R17 ;  /* 0x0000000d12117224 */ /* 0x000fe200078e0211 */
[----:B------:R-:W-:Y:S01]  /*3390*/  ISETP.NE.U32.AND P0, PT, R15, RZ, PT ;  /* 0x000000ff0f00720c */ /* 0x000fe20003f05070 */
[----:B------:R-:W-:Y:S01]  /*33a0*/  IMAD R12, R14, R45, RZ ;  /* 0x0000002d0e0c7224 */ /* 0x000fe200078e02ff */
[----:B------:R-:W-:Y:S01]  /*33b0*/  SHF.R.S32.HI R19, RZ, 0x1f, R45 ;  /* 0x0000001fff137819 */ /* 0x000fe2000001142d */
[----:B------:R-:W-:-:S04]  /*33c0*/  IMAD.WIDE.U32 R14, R13, R2, RZ ;  /* 0x000000020d0e7225 */ /* 0x000fc800078e00ff */
[----:B------:R-:W-:Y:S01]  /*33d0*/  IMAD R13, R19, R16, R12 ;  /* 0x00000010130d7224 */ /* 0x000fe200078e020c */
[----:B------:R-:W-:Y:S01]  /*33e0*/  IADD3 R12, R15, R17, RZ ;  /* 0x000000110f0c7210 */ /* 0x000fe20007ffe0ff */
[----:B------:R-:W-:-:S05]  /*33f0*/  IMAD.WIDE.U32 R44, R16, R45, RZ ;  /* 0x0000002d102c7225 */ /* 0x000fca00078e00ff */
[----:B------:R-:W-:Y:S01]  /*3400*/  IADD3 R2, R45, R13, RZ ;  /* 0x0000000d2d027210 */ /* 0x000fe20007ffe0ff */
[----:B------:R-:W-:Y:S06]  /*3410*/  @!P0 BRA `(.L_x_132) ;  /* 0x0000000000488947 */ /* 0x000fec0003800000 */
[----:B------:R-:W-:Y:S01]  /*3420*/  IMAD.MOV.U32 R42, RZ, RZ, R38 ;  /* 0x000000ffff2a7224 */ /* 0x000fe200078e0026 */
[----:B------:R-:W-:Y:S01]  /*3430*/  MOV R26, R11 ;  /* 0x0000000b001a7202 */ /* 0x000fe20000000f00 */
[----:B------:R-:W-:Y:S01]  /*3440*/  IMAD.MOV.U32 R17, RZ, RZ, R39 ;  /* 0x000000ffff117224 */ /* 0x000fe200078e0027 */
[----:B------:R-:W-:Y:S02]  /*3450*/  MOV R21, R10 ;  /* 0x0000000a00157202 */ /* 0x000fe40000000f00 */
[----:B------:R-:W-:Y:S02]  /*3460*/  MOV R24, 0x3480 ;  /* 0x0000348000187802 */ /* 0x000fe40000000f00 */
[----:B------:R-:W-:Y:S05]  /*3470*/  CALL.REL.NOINC `($__internal_2_$__cuda_sm20_div_s64) ;  /* 0x0000001000b07944 */ /* 0x000fea0003c00000 */
[----:B------:R-:W-:Y:S01]  /*3480*/  IADD3 R13, P0, RZ, -R18, RZ ;  /* 0x80000012ff0d7210 */ /* 0x000fe20007f1e0ff */
[----:B------:R-:W-:Y:S01]  /*3490*/  IMAD.MOV.U32 R25, RZ, RZ, R39 ;  /* 0x000000ffff197224 */ /* 0x000fe200078e0027 */
[----:B------:R-:W-:Y:S02]  /*34a0*/  MOV R24, R38 ;  /* 0x0000002600187202 */ /* 0x000fe40000000f00 */
[----:B------:R-:W-:Y:S02]  /*34b0*/  IADD3.X R16, RZ, ~R19, RZ, P0, !PT ;  /* 0x80000013ff107210 */ /* 0x000fe400007fe4ff */
[----:B------:R-:W-:Y:S01]  /*34c0*/  MOV R38, R18 ;  /* 0x0000001200267202 */ /* 0x000fe20000000f00 */
[----:B------:R-:W-:Y:S01]  /*34d0*/  IMAD.WIDE.U32 R24, R11, R13, R24 ;  /* 0x0000000d0b187225 */ /* 0x000fe200078e0018 */
[----:B------:R-:W-:-:S03]  /*34e0*/  MOV R39, R19 ;  /* 0x0000001300277202 */ /* 0x000fc60000000f00 */
[----:B------:R-:W-:-:S04]  /*34f0*/  IMAD R16, R16, R11, RZ ;  /* 0x0000000b10107224 */ /* 0x000fc800078e02ff */
[----:B------:R-:W-:Y:S01]  /*3500*/  IMAD R10, R10, R13, R16 ;  /* 0x0000000d0a0a7224 */ /* 0x000fe200078e0210 */
[----:B------:R-:W-:-:S03]  /*3510*/  MOV R16, R24 ;  /* 0x0000001800107202 */ /* 0x000fc60000000f00 */
[----:B------:R-:W-:Y:S01]  /*3520*/  IMAD.IADD R10, R25, 0x1, R10 ;  /* 0x00000001190a7824 */ /* 0x000fe200078e020a */
[----:B------:R-:W-:Y:S05]  /*3530*/  BRA `(.L_x_133) ;  /* 0x00000000005c7947 */ /* 0x000fea0003800000 */
.L_x_132:
        /* <DEDUP_REMOVED lines=23> */
.L_x_133:
[----:B------:R-:W-:Y:S05]  /*36b0*/  BSYNC B0 ;  /* 0x0000000000007941 */ /* 0x000fea0003800000 */
.L_x_131:
        /* <DEDUP_REMOVED lines=29> */
.L_x_135:
        /* <DEDUP_REMOVED lines=20> */
[----:B------:R-:W-:Y:S02]  /*39d0*/  IADD3 R10, -R16, RZ, RZ ;  /* 0x000000ff100a7210 */ /* 0x000fe40007ffe1ff */
[----:B------:R-:W-:-:S03]  /*39e0*/  MOV R18, R16 ;  /* 0x0000001000127202 */ /* 0x000fc60000000f00 */
[----:B------:R-:W-:Y:S02]  /*39f0*/  IMAD R10, R9, R10, R38 ;  /* 0x0000000a090a7224 */ /* 0x000fe400078e0226 */
.L_x_136:
[----:B------:R-:W-:Y:S05]  /*3a00*/  BSYNC B0 ;  /* 0x0000000000007941 */ /* 0x000fea0003800000 */
.L_x_134:
[----:B------:R-:W-:Y:S01]  /*3a10*/  IADD3 R31, P1, P0, R34, R32, R30 ;  /* 0x00000020221f7210 */ /* 0x000fe2000783e01e */
[----:B------:R-:W-:-:S03]  /*3a20*/  ULDC.64 UR4, c[0x0][0x2b0] ;  /* 0x0000ac0000047ab9 */ /* 0x000fc60000000a00 */
[----:B------:R-:W-:Y:S02]  /*3a30*/  IADD3 R31, P3, P2, R40, R31, R44 ;  /* 0x0000001f281f7210 */ /* 0x000fe40007a7e02c */
[----:B------:R-:W-:Y:S01]  /*3a40*/  IADD3.X R0, R4, R5, R0, P1, P0 ;  /* 0x0000000504007210 */ /* 0x000fe20000fe0400 */
[----:B------:R-:W-:Y:S01]  /*3a50*/  IMAD R5, R19, R6, RZ ;  /* 0x0000000613057224 */ /* 0x000fe200078e02ff */
[----:B------:R-:W-:Y:S02]  /*3a60*/  IADD3 R14, P1, P0, R46, R31, R14 ;  /* 0x0000001f2e0e7210 */ /* 0x000fe4000783e00e */
[----:B------:R-:W-:Y:S02]  /*3a70*/  IADD3.X R0, R7, R0, R2, P3, P2 ;  /* 0x0000000007007210 */ /* 0x000fe40001fe4402 */
[----:B------:R-:W-:Y:S02]  /*3a80*/  SHF.R.S32.HI R2, RZ, 0x1f, R6 ;  /* 0x0000001fff027819 */ /* 0x000fe40000011406 */
[----:B------:R-:W-:-:S02]  /*3a90*/  IADD3.X R15, R11, R0, R12, P1, P0 ;  /* 0x000000000b0f7210 */ /* 0x000fc40000fe040c */
[----:B------:R-:W-:Y:S01]  /*3aa0*/  SHF.R.S32.HI R0, RZ, 0x1f, R3 ;  /* 0x0000001fff007819 */ /* 0x000fe20000011403 */
[-C--:B------:R-:W-:Y:S02]  /*3ab0*/  IMAD R2, R2, R18.reuse, R5 ;  /* 0x0000001202027224 */ /* 0x080fe400078e0205 */
[----:B------:R-:W-:-:S04]  /*3ac0*/  IMAD.WIDE.U32 R14, R6, R18, R14 ;  /* 0x00000012060e7225 */ /* 0x000fc800078e000e */
[----:B------:R-:W-:Y:S02]  /*3ad0*/  IMAD R5, R8, R3, RZ ;  /* 0x0000000308057224 */ /* 0x000fe400078e02ff */
        /* <DEDUP_REMOVED lines=8> */
.L_x_112:
[----:B------:R-:W-:Y:S02]  /*3b60*/  ULDC.64 UR4, c[0x0][0x2b0] ;  /* 0x0000ac0000047ab9 */ /* 0x000fe40000000a00 */
[----:B------:R-:W-:-:S04]  /*3b70*/  LEA R2, P0, R30, UR4, 0x2 ;  /* 0x000000041e027c11 */ /* 0x000fc8000f8010ff */
[----:B------:R-:W-:-:S05]  /*3b80*/  LEA.HI.X R3, R30, UR5, R31, 0x2, P0 ;  /* 0x000000051e037c11 */ /* 0x000fca00080f141f */
[----:B------:R0:W-:Y:S04]  /*3b90*/  STG.E desc[UR8][R2.64], R28 ;  /* 0x0000001c02007986 */ /* 0x0001e8000c101908 */
.L_x_111:
[----:B------:R-:W-:Y:S05]  /*3ba0*/  BSYNC B1 ;  /* 0x0000000000017941 */ /* 0x000fea0003800000 */
.L_x_110:
[----:B------:R-:W2:Y:S01]  /*3bb0*/  S2R R0, SR_TID.X ;  /* 0x0000000000007919 */ /* 0x000ea20000002100 */
[----:B01----:R-:W0:Y:S01]  /*3bc0*/  LDC R3, c[0x0][0x3c4] ;  /* 0x0000f100ff037b82 */ /* 0x003e220000000800 */
[----:B------:R-:W-:Y:S01]  /*3bd0*/  BSSY B0, `(.L_x_137) ;  /* 0x0000012000007945 */ /* 0x000fe20003800000 */
[----:B--2---:R-:W-:-:S04]  /*3be0*/  SHF.R.S32.HI R21, RZ, 0x1f, R0 ;  /* 0x0000001fff157819 */ /* 0x004fc80000011400 */
[----:B------:R-:W-:-:S04]  /*3bf0*/  LEA.HI R21, R21, R0, RZ, 0x5 ;  /* 0x0000000015157211 */ /* 0x000fc800078f28ff */
[----:B------:R-:W-:-:S05]  /*3c00*/  LOP3.LUT R5, R21, 0xffffffe0, RZ, 0xc0, !PT ;  /* 0xffffffe015057812 */ /* 0x000fca00078ec0ff */
[----:B------:R-:W-:-:S05]  /*3c10*/  IMAD.IADD R26, R0, 0x1, -R5 ;  /* 0x00000001001a7824 */ /* 0x000fca00078e0a05 */
[----:B0-----:R-:W-:-:S04]  /*3c20*/  ISETP.GE.AND P0, PT, R26, R3, PT ;  /* 0x000000031a00720c */ /* 0x001fc80003f06270 */
[----:B------:R-:W-:-:S13]  /*3c30*/  ISETP.LT.AND P0, PT, R0, 0x80, !P0 ;  /* 0x000000800000780c */ /* 0x000fda0004701270 */
[----:B------:R-:W-:Y:S05]  /*3c40*/  @!P0 BRA `(.L_x_138) ;  /* 0x0000000000288947 */ /* 0x000fea0003800000 */
[----:B------:R-:W0:Y:S01]  /*3c50*/  S2R R0, SR_CgaCtaId ;  /* 0x0000000000007919 */ /* 0x000e220000008800 */
[----:B------:R-:W-:Y:S01]  /*3c60*/  FADD.FTZ R2, -R28, R29 ;  /* 0x0000001d1c027221 */ /* 0x000fe20000010100 */
[----:B------:R-:W-:-:S03]  /*3c70*/  MOV R5, 0x400 ;  /* 0x0000040000057802 */ /* 0x000fc60000000f00 */
[----:B------:R-:W-:-:S06]  /*3c80*/  FMUL.FTZ R2, R2, 1.4426950216293334961 ;  /* 0x3fb8aa3b02027820 */ /* 0x000fcc0000410000 */
[----:B------:R-:W1:Y:S01]  /*3c90*/  MUFU.EX2 R2, R2 ;  /* 0x0000000200027308 */ /* 0x000e620000000800 */
[----:B0-----:R-:W-:-:S05]  /*3ca0*/  LEA R5, R0, R5, 0x18 ;  /* 0x0000000500057211 */ /* 0x001fca00078ec0ff */
[----:B------:R-:W-:Y:S01]  /*3cb0*/  IMAD R0, R26, 0x14, R5 ;  /* 0x000000141a007824 */ /* 0x000fe200078e0205 */
[----:B------:R-:W-:-:S04]  /*3cc0*/  SHF.R.S32.HI R5, RZ, 0x5, R21 ;  /* 0x00000005ff057819 */ /* 0x000fc80000011415 */
[----:B------:R-:W-:-:S05]  /*3cd0*/  LEA R5, R5, R0, 0x2 ;  /* 0x0000000005057211 */ /* 0x000fca00078e10ff */
[----:B-1----:R0:W-:Y:S02]  /*3ce0*/  STS [R5], R2 ;  /* 0x0000000205007388 */ /* 0x0021e40000000800 */
.L_x_138:
[----:B------:R-:W-:Y:S05]  /*3cf0*/  BSYNC B0 ;  /* 0x0000000000007941 */ /* 0x000fea0003800000 */
.L_x_137:
[----:B------:R-:W-:Y:S01]  /*3d00*/  BAR.SYNC.DEFER_BLOCKING 0x0 ;  /* 0x0000000000007b1d */ /* 0x000fe20000010000 */
[----:B------:R-:W-:Y:S01]  /*3d10*/  ISETP.GE.AND P0, PT, R3, 0x1, PT ;  /* 0x000000010300780c */ /* 0x000fe20003f06270 */
[----:B------:R-:W-:Y:S01]  /*3d20*/  IMAD.SHL.U32 R26, R26, 0x4, RZ ;  /* 0x000000041a1a7824 */ /* 0x000fe200078e00ff */
[----:B------:R-:W-:Y:S01]  /*3d30*/  CS2R R6, SRZ ;  /* 0x0000000000067805 */ /* 0x000fe2000001ff00 */
[----:B------:R-:W-:Y:S01]  /*3d40*/  IMAD.MOV.U32 R9, RZ, RZ, RZ ;  /* 0x000000ffff097224 */ /* 0x000fe200078e00ff */
[----:B0-----:R-:W-:Y:S02]  /*3d50*/  CS2R R4, SRZ ;  /* 0x0000000000047805 */ /* 0x001fe4000001ff00 */
[----:B------:R-:W-:Y:S01]  /*3d60*/  CS2R R2, SRZ ;  /* 0x0000000000027805 */ /* 0x000fe2000001ff00 */
[----:B------:R-:W-:Y:S01]  /*3d70*/  IMAD.MOV.U32 R0, RZ, RZ, RZ ;  /* 0x000000ffff007224 */ /* 0x000fe200078e00ff */
[----:B------:R-:W-:Y:S01]  /*3d80*/  SHF.R.S32.HI R21, RZ, 0x5, R21 ;  /* 0x00000005ff157819 */ /* 0x000fe20000011415 */
[----:B------:R-:W-:-:S04]  /*3d90*/  VIADD R25, R26, 0x80 ;  /* 0x000000801a197836 */ /* 0x000fc80000000000 */
[----:B------:R-:W-:Y:S05]  /*3da0*/  @!P0 BRA `(.L_x_139) ;  /* 0x0000000000d88947 */ /* 0x000fea0003800000 */
[----:B------:R-:W0:Y:S01]  /*3db0*/  S2UR UR6, SR_CgaCtaId ;  /* 0x00000000000679c3 */ /* 0x000e220000008800 */
[----:B------:R-:W-:Y:S01]  /*3dc0*/  ULDC UR10, c[0x0][0x2dc] ;  /* 0x0000b700000a7ab9 */ /* 0x000fe20000000800 */
[----:B------:R-:W-:Y:S01]  /*3dd0*/  IMAD R23, R21, 0x100, R26 ;  /* 0x0000010015177824 */ /* 0x000fe200078e021a */
[----:B------:R-:W-:Y:S01]  /*3de0*/  UIMAD UR4, UR7, UR10, URZ ;  /* 0x0000000a070472a4 */ /* 0x000fe2000f8e023f */
[C---:B------:R-:W-:Y:S01]  /*3df0*/  VIADD R8, R20.reuse, -UR7 ;  /* 0x8000000714087c36 */ /* 0x040fe20008000000 */
        /* <DEDUP_REMOVED lines=21> */
.L_x_142:
        /* <DEDUP_REMOVED lines=15> */
.L_x_141:
[----:B------:R-:W-:Y:S05]  /*4040*/  BSYNC B0 ;  /* 0x0000000000007941 */ /* 0x000fea0003800000 */
.L_x_140:
        /* <DEDUP_REMOVED lines=12> */
.L_x_139:
[----:B------:R-:W-:-:S04]  /*4110*/  IADD3 R21, R21, UR7, RZ ;  /* 0x0000000715157c10 */ /* 0x000fc8000fffe0ff */
[----:B------:R-:W-:-:S13]  /*4120*/  ISETP.GE.AND P0, PT, R21, R20, PT ;  /* 0x000000141500720c */ /* 0x000fda0003f06270 */
[----:B------:R-:W-:Y:S05]  /*4130*/  @P0 EXIT ;  /* 0x000000000000094d */ /* 0x000fea0003800000 */
[----:B------:R-:W0:Y:S01]  /*4140*/  LDC R12, c[0x0][0x2c4] ;  /* 0x0000b100ff0c7b82 */ /* 0x000e220000000800 */
        /* <DEDUP_REMOVED lines=8> */
[----:B------:R-:W-:Y:S01]  /*41d0*/  IABS R11, R12 ;  /* 0x0000000c000b7213 */ /* 0x000fe20000000000 */
[----:B------:R-:W-:-:S03]  /*41e0*/  ULDC.64 UR4, c[0x0][0x290] ;  /* 0x0000a40000047ab9 */ /* 0x000fc60000000a00 */
[-C--:B------:R-:W-:Y:S02]  /*41f0*/  IABS R10, R13.reuse ;  /* 0x0000000d000a7213 */ /* 0x080fe40000000000 */
[----:B------:R-:W-:Y:S02]  /*4200*/  IABS R15, R13 ;  /* 0x0000000d000f7213 */ /* 0x000fe40000000000 */
[----:B------:R-:W0:Y:S03]  /*4210*/  I2F.RP R8, R10 ;  /* 0x0000000a00087306 */ /* 0x000e260000209400 */
[----:B------:R-:W-:-:S05]  /*4220*/  IMAD.MOV R15, RZ, RZ, -R15 ;  /* 0x000000ffff0f7224 */ /* 0x000fca00078e0a0f */
[----:B0-----:R-:W0:Y:S08]  /*4230*/  MUFU.RCP R18, R8 ;  /* 0x0000000800127308 */ /* 0x001e300000001000 */
[----:B------:R-:W1:Y:S01]  /*4240*/  I2F.RP R8, R11 ;  /* 0x0000000b00087306 */ /* 0x000e620000209400 */
[----:B0-----:R-:W-:-:S07]  /*4250*/  VIADD R18, R18, 0xffffffe ;  /* 0x0ffffffe12127836 */ /* 0x001fce0000000000 */
[----:B------:R0:W2:Y:S08]  /*4260*/  F2I.FTZ.U32.TRUNC.NTZ R19, R18 ;  /* 0x0000001200137305 */ /* 0x0000b0000021f000 */
[----:B-1----:R-:W1:Y:S01]  /*4270*/  MUFU.RCP R8, R8 ;  /* 0x0000000800087308 */ /* 0x002e620000001000 */
[----:B0-----:R-:W-:Y:S01]  /*4280*/  HFMA2.MMA R18, -RZ, RZ, 0, 0 ;  /* 0x00000000ff127435 */ /* 0x001fe200000001ff */
[----:B--2---:R-:W-:-:S04]  /*4290*/  IMAD.MOV R17, RZ, RZ, -R19 ;  /* 0x000000ffff117224 */ /* 0x004fc800078e0a13 */
[----:B------:R-:W-:-:S05]  /*42a0*/  IMAD R17, R17, R10, RZ ;  /* 0x0000000a11117224 */ /* 0x000fca00078e02ff */
[----:B------:R-:W-:-:S06]  /*42b0*/  IMAD.HI.U32 R17, R19, R17, R18 ;  /* 0x0000001113117227 */ /* 0x000fcc00078e0012 */
[----:B------:R-:W-:-:S04]  /*42c0*/  IMAD.HI.U32 R14, R17, R16, RZ ;  /* 0x00000010110e7227 */ /* 0x000fc800078e00ff */
[----:B------:R-:W-:Y:S02]  /*42d0*/  IMAD R15, R14, R15, R16 ;  /* 0x0000000f0e0f7224 */ /* 0x000fe400078e0210 */
[----:B-1----:R-:W-:-:S03]  /*42e0*/  VIADD R16, R8, 0xffffffe ;  /* 0x0ffffffe08107836 */ /* 0x002fc60000000000 */
[----:B------:R-:W-:Y:S01]  /*42f0*/  ISETP.GT.U32.AND P1, PT, R10, R15, PT ;  /* 0x0000000f0a00720c */ /* 0x000fe20003f24070 */
[----:B------:R0:W1:-:S12]  /*4300*/  F2I.FTZ.U32.TRUNC.NTZ R17, R16 ;  /* 0x0000001000117305 */ /* 0x000058000021f000 */
[----:B------:R-:W-:Y:S01]  /*4310*/  @!P1 IMAD.IADD R15, R15, 0x1, -R10 ;  /* 0x000000010f0f9824 */ /* 0x000fe200078e0a0a */
[----:B------:R-:W-:Y:S02]  /*4320*/  @!P1 IADD3 R14, R14, 0x1, RZ ;  /* 0x000000010e0e9810 */ /* 0x000fe40007ffe0ff */
[----:B------:R-:W-:Y:S02]  /*4330*/  ISETP.NE.AND P1, PT, R13, RZ, PT ;  /* 0x000000ff0d00720c */ /* 0x000fe40003f25270 */
[----:B------:R-:W-:Y:S02]  /*4340*/  ISETP.GE.U32.AND P2, PT, R15, R10, PT ;  /* 0x0000000a0f00720c */ /* 0x000fe40003f46070 */
[----:B------:R-:W-:Y:S02]  /*4350*/  LOP3.LUT R10, R21, R13, RZ, 0x3c, !PT ;  /* 0x0000000d150a7212 */ /* 0x000fe400078e3cff */
[----:B0-----:R-:W-:Y:S02]  /*4360*/  MOV R16, RZ ;  /* 0x000000ff00107202 */ /* 0x001fe40000000f00 */
[----:B------:R-:W-:Y:S01]  /*4370*/  ISETP.GE.AND P0, PT, R10, RZ, PT ;  /* 0x000000ff0a00720c */ /* 0x000fe20003f06270 */
[----:B-1----:R-:W-:-:S04]  /*4380*/  IMAD.MOV R10, RZ, RZ, -R17 ;  /* 0x000000ffff0a7224 */ /* 0x002fc800078e0a11 */
[----:B------:R-:W-:Y:S02]  /*4390*/  IMAD R10, R10, R11, RZ ;  /* 0x0000000b0a0a7224 */ /* 0x000fe400078e02ff */
[----:B------:R-:W-:Y:S02]  /*43a0*/  @P2 VIADD R14, R14, 0x1 ;  /* 0x000000010e0e2836 */ /* 0x000fe40000000000 */
[----:B------:R-:W-:-:S04]  /*43b0*/  IMAD.HI.U32 R10, R17, R10, R16 ;  /* 0x0000000a110a7227 */ /* 0x000fc800078e0010 */
[----:B------:R-:W-:Y:S02]  /*43c0*/  @!P0 IADD3 R14, -R14, RZ, RZ ;  /* 0x000000ff0e0e8210 */ /* 0x000fe40007ffe1ff */
[----:B------:R-:W-:-:S05]  /*43d0*/  @!P1 LOP3.LUT R14, RZ, R13, RZ, 0x33, !PT ;  /* 0x0000000dff0e9212 */ /* 0x000fca00078e33ff */
[----:B------:R-:W-:-:S04]  /*43e0*/  IMAD R13, R14, R13, RZ ;  /* 0x0000000d0e0d7224 */ /* 0x000fc800078e02ff */
[----:B------:R-:W-:-:S05]  /*43f0*/  IMAD.IADD R15, R21, 0x1, -R13 ;  /* 0x00000001150f7824 */ /* 0x000fca00078e0a0d */
[----:B------:R-:W-:Y:S02]  /*4400*/  IABS R8, R15 ;  /* 0x0000000f00087213 */ /* 0x000fe40000000000 */
[----:B------:R-:W-:-:S03]  /*4410*/  LOP3.LUT R15, R15, R12, RZ, 0x3c, !PT ;  /* 0x0000000c0f0f7212 */ /* 0x000fc600078e3cff */
[----:B------:R-:W-:Y:S01]  /*4420*/  IMAD.HI.U32 R16, R10, R8, RZ ;  /* 0x000000080a107227 */ /* 0x000fe200078e00ff */
[----:B------:R-:W-:Y:S02]  /*4430*/  ISETP.GE.AND P1, PT, R15, RZ, PT ;  /* 0x000000ff0f00720c */ /* 0x000fe40003f26270 */
[----:B------:R-:W-:Y:S01]  /*4440*/  SHF.R.S32.HI R15, RZ, 0x1f, R14 ;  /* 0x0000001fff0f7819 */ /* 0x000fe2000001140e */
[----:B------:R-:W-:-:S04]  /*4450*/  IMAD.MOV R10, RZ, RZ, -R16 ;  /* 0x000000ffff0a7224 */ /* 0x000fc800078e0a10 */
[----:B------:R-:W-:Y:S02]  /*4460*/  IMAD R8, R11, R10, R8 ;  /* 0x0000000a0b087224 */ /* 0x000fe400078e0208 */
[----:B------:R-:W-:-:S03]  /*4470*/  IMAD R15, R15, UR4, RZ ;  /* 0x000000040f0f7c24 */ /* 0x000fc6000f8e02ff */
[----:B------:R-:W-:Y:S01]  /*4480*/  ISETP.GT.U32.AND P0, PT, R11, R8, PT ;  /* 0x000000080b00720c */ /* 0x000fe20003f04070 */
[----:B------:R-:W-:-:S12]  /*4490*/  IMAD R15, R14, UR5, R15 ;  /* 0x000000050e0f7c24 */ /* 0x000fd8000f8e020f */
[----:B------:R-:W-:Y:S01]  /*44a0*/  @!P0 IMAD.IADD R8, R8, 0x1, -R11 ;  /* 0x0000000108088824 */ /* 0x000fe200078e0a0b */
[----:B------:R-:W-:Y:S02]  /*44b0*/  @!P0 IADD3 R16, R16, 0x1, RZ ;  /* 0x0000000110108810 */ /* 0x000fe40007ffe0ff */
[----:B------:R-:W-:Y:S02]  /*44c0*/  ISETP.NE.AND P0, PT, R12, RZ, PT ;  /* 0x000000ff0c00720c */ /* 0x000fe40003f05270 */
[----:B------:R-:W-:Y:S01]  /*44d0*/  ISETP.GE.U32.AND P2, PT, R8, R11, PT ;  /* 0x0000000b0800720c */ /* 0x000fe20003f46070 */
[----:B------:R-:W-:Y:S01]  /*44e0*/  IMAD.WIDE.U32 R10, R14, UR4, RZ ;  /* 0x000000040e0a7c25 */ /* 0x000fe2000f8e00ff */
[----:B------:R-:W-:-:S03]  /*44f0*/  ULDC.64 UR4, c[0x0][0x2a0] ;  /* 0x0000a80000047ab9 */ /* 0x000fc60000000a00 */
[----:B------:R-:W-:Y:S01]  /*4500*/  IMAD.MOV.U32 R14, RZ, RZ, R10 ;  /* 0x000000ffff0e7224 */ /* 0x000fe200078e000a */
[----:B------:R-:W-:-:S07]  /*4510*/  IADD3 R15, R11, R15, RZ ;  /* 0x0000000f0b0f7210 */ /* 0x000fce0007ffe0ff */
[----:B------:R-:W-:-:S04]  /*4520*/  @P2 VIADD R16, R16, 0x1 ;  /* 0x0000000110102836 */ /* 0x000fc80000000000 */
[----:B------:R-:W-:Y:S01]  /*4530*/  @!P1 IMAD.MOV R16, RZ, RZ, -R16 ;  /* 0x000000ffff109224 */ /* 0x000fe200078e0a10 */
[----:B------:R-:W-:Y:S02]  /*4540*/  ISETP.GE.AND P1, PT, R26, UR6, PT ;  /* 0x000000061a007c0c */ /* 0x000fe4000bf26270 */
[----:B------:R-:W-:-:S04]  /*4550*/  @!P0 LOP3.LUT R16, RZ, R12, RZ, 0x33, !PT ;  /* 0x0000000cff108212 */ /* 0x000fc800078e33ff */
[----:B------:R-:W-:Y:S01]  /*4560*/  SHF.R.S32.HI R8, RZ, 0x1f, R16 ;  /* 0x0000001fff087819 */ /* 0x000fe20000011410 */
[C---:B------:R-:W-:Y:S02]  /*4570*/  IMAD R12, R16.reuse, R12, R13 ;  /* 0x0000000c100c7224 */ /* 0x040fe400078e020d */
[----:B------:R-:W-:-:S03]  /*4580*/  IMAD.WIDE.U32 R14, R16, UR4, R14 ;  /* 0x00000004100e7c25 */ /* 0x000fc6000f8e000e */
[----:B------:R-:W-:Y:S01]  /*4590*/  IADD3 R12, R21, -R12, RZ ;  /* 0x8000000c150c7210 */ /* 0x000fe20007ffe0ff */
[----:B------:R-:W-:Y:S01]  /*45a0*/  IMAD R13, R8, UR4, RZ ;  /* 0x00000004080d7c24 */ /* 0x000fe2000f8e02ff */
[----:B------:R-:W0:Y:S02]  /*45b0*/  @!P1 LDC.64 R10, c[0x0][0x280] ;  /* 0x0000a000ff0a9b82 */ /* 0x000e240000000a00 */
[----:B------:R-:W-:Y:S01]  /*45c0*/  SHF.R.S32.HI R8, RZ, 0x1f, R12 ;  /* 0x0000001fff087819 */ /* 0x000fe2000001140c */
[----:B------:R-:W-:Y:S01]  /*45d0*/  IMAD R13, R16, UR5, R13 ;  /* 0x00000005100d7c24 */ /* 0x000fe2000f8e020d */
[----:B------:R-:W-:-:S03]  /*45e0*/  ULDC.64 UR4, c[0x0][0x298] ;  /* 0x0000a60000047ab9 */ /* 0x000fc60000000a00 */
[----:B------:R-:W-:Y:S02]  /*45f0*/  IMAD.IADD R15, R15, 0x1, R13 ;  /* 0x000000010f0f7824 */ /* 0x000fe400078e020d */
        /* <DEDUP_REMOVED lines=20> */
        .weak           $__internal_2_$__cuda_sm20_div_s64
        .type           $__internal_2_$__cuda_sm20_div_s64,@function
        .size           $__internal_2_$__cuda_sm20_div_s64,(.L_x_4862 - $__internal_2_$__cuda_sm20_div_s64)
$__internal_2_$__cuda_sm20_div_s64:
        /* <DEDUP_REMOVED lines=28> */
[----:B------:R-:W-:-:S03]  /*4900*/  IMAD.HI.U32 R48, R49, R22, RZ ;  /* 0x0000001631307227 */ /* 0x000fc600078e00ff */
[----:B------:R-:W-:-:S05]  /*4910*/  IADD3.X R18, RZ, ~R18, RZ, P0, !PT ;  /* 0x80000012ff127210 */ /* 0x000fca00007fe4ff */
[----:B------:R-:W-:-:S04]  /*4920*/  IMAD.WIDE.U32 R48, P5, R49, R18, R48 ;  /* 0x0000001231307225 */ /* 0x000fc800078a0030 */
[----:B------:R-:W-:-:S04]  /*4930*/  IMAD.HI.U32 R19, P4, R25, R22, R48 ;  /* 0x0000001619137227 */ /* 0x000fc80007880030 */
[CC--:B------:R-:W-:Y:S02]  /*4940*/  IMAD R22, R25.reuse, R18.reuse, RZ ;  /* 0x0000001219167224 */ /* 0x0c0fe400078e02ff */
[----:B------:R-:W-:-:S03]  /*4950*/  IMAD.HI.U32 R18, R25, R18, RZ ;  /* 0x0000001219127227 */ /* 0x000fc600078e00ff */
[----:B------:R-:W-:Y:S01]  /*4960*/  IADD3 R22, P3, R22, R19, RZ ;  /* 0x0000001316167210 */ /* 0x000fe20007f7e0ff */
[----:B------:R-:W-:Y:S01]  /*4970*/  IMAD.X R25, R18, 0x1, R25, P5 ;  /* 0x0000000112197824 */ /* 0x000fe200028e0619 */
[----:B------:R-:W-:Y:S01]  /*4980*/  IADD3 R19, P0, RZ, -R42, RZ ;  /* 0x8000002aff137210 */ /* 0x000fe20007f1e0ff */
[----:B------:R-:W-:-:S03]  /*4990*/  IMAD.MOV.U32 R49, RZ, RZ, RZ ;  /* 0x000000ffff317224 */ /* 0x000fc600078e00ff */
[----:B------:R-:W-:Y:S01]  /*49a0*/  SEL R19, R19, R42, !P1 ;  /* 0x0000002a13137207 */ /* 0x000fe20004800000 */
[----:B------:R-:W-:Y:S01]  /*49b0*/  IMAD.X R42, RZ, RZ, ~R17, P0 ;  /* 0x000000ffff2a7224 */ /* 0x000fe200000e0e11 */
[----:B------:R-:W-:-:S03]  /*49c0*/  IADD3.X R25, RZ, RZ, R25, P3, P4 ;  /* 0x000000ffff197210 */ /* 0x000fc60001fe8419 */
[----:B------:R-:W-:Y:S01]  /*49d0*/  IMAD.HI.U32 R48, R22, R19, RZ ;  /* 0x0000001316307227 */ /* 0x000fe200078e00ff */
[----:B------:R-:W-:-:S05]  /*49e0*/  SEL R18, R42, R17, !P1 ;  /* 0x000000112a127207 */ /* 0x000fca0004800000 */
[----:B------:R-:W-:-:S04]  /*49f0*/  IMAD.WIDE.U32 R48, R22, R18, R48 ;  /* 0x0000001216307225 */ /* 0x000fc800078e0030 */
[C---:B------:R-:W-:Y:S02]  /*4a00*/  IMAD R27, R25.reuse, R18, RZ ;  /* 0x00000012191b7224 */ /* 0x040fe400078e02ff */
[----:B------:R-:W-:-:S04]  /*4a10*/  IMAD.HI.U32 R22, P0, R25, R19, R48 ;  /* 0x0000001319167227 */ /* 0x000fc80007800030 */
[----:B------:R-:W-:Y:S01]  /*4a20*/  IMAD.HI.U32 R25, R25, R18, RZ ;  /* 0x0000001219197227 */ /* 0x000fe200078e00ff */
[----:B------:R-:W-:-:S03]  /*4a30*/  IADD3 R27, P1, R27, R22, RZ ;  /* 0x000000161b1b7210 */ /* 0x000fc60007f3e0ff */
[----:B------:R-:W-:Y:S02]  /*4a40*/  IMAD.X R25, RZ, RZ, R25, P0 ;  /* 0x000000ffff197224 */ /* 0x000fe400000e0619 */
[----:B------:R-:W-:-:S03]  /*4a50*/  IMAD.WIDE.U32 R42, R27, R36, RZ ;  /* 0x000000241b2a7225 */ /* 0x000fc600078e00ff */
[----:B------:R-:W-:Y:S01]  /*4a60*/  IADD3.X R25, RZ, R25, RZ, P1, !PT ;  /* 0x00000019ff197210 */ /* 0x000fe20000ffe4ff */
[----:B------:R-:W-:Y:S01]  /*4a70*/  IMAD R22, R27, R37, R43 ;  /* 0x000000251b167224 */ /* 0x000fe200078e022b */
[----:B------:R-:W-:-:S03]  /*4a80*/  IADD3 R19, P0, -R42, R19, RZ ;  /* 0x000000132a137210 */ /* 0x000fc60007f1e1ff */
[-C--:B------:R-:W-:Y:S01]  /*4a90*/  IMAD R43, R25, R36.reuse, R22 ;  /* 0x00000024192b7224 */ /* 0x080fe200078e0216 */
[CC--:B------:R-:W-:Y:S02]  /*4aa0*/  ISETP.GE.U32.AND P4, PT, R19.reuse, R36.reuse, PT ;  /* 0x000000241300720c */ /* 0x0c0fe40003f86070 */
[----:B------:R-:W-:Y:S01]  /*4ab0*/  IADD3 R22, P3, R19, -R36, RZ ;  /* 0x8000002413167210 */ /* 0x000fe20007f7e0ff */
[----:B------:R-:W-:-:S05]  /*4ac0*/  IMAD.X R18, R18, 0x1, ~R43, P0 ;  /* 0x0000000112127824 */ /* 0x000fca00000e0e2b */
[----:B------:R-:W-:-:S04]  /*4ad0*/  ISETP.GE.U32.AND.EX P4, PT, R18, R37, PT, P4 ;  /* 0x000000251200720c */ /* 0x000fc80003f86140 */
[----:B------:R-:W-:Y:S02]  /*4ae0*/  SEL R19, R22, R19, P4 ;  /* 0x0000001316137207 */ /* 0x000fe40002000000 */
[----:B------:R-:W-:Y:S02]  /*4af0*/  IADD3 R22, P1, R27, 0x1, RZ ;  /* 0x000000011b167810 */ /* 0x000fe40007f3e0ff */
[----:B------:R-:W-:Y:S01]  /*4b00*/  ISETP.GE.U32.AND P0, PT, R19, R36, PT ;  /* 0x000000241300720c */ /* 0x000fe20003f06070 */
[----:B------:R-:W-:Y:S01]  /*4b10*/  IMAD.X R19, R18, 0x1, ~R37, P3 ;  /* 0x0000000112137824 */ /* 0x000fe200018e0e25 */
[----:B------:R-:W-:Y:S01]  /*4b20*/  SEL R27, R22, R27, P4 ;  /* 0x0000001b161b7207 */ /* 0x000fe20002000000 */
[----:B------:R-:W-:-:S03]  /*4b30*/  IMAD.X R22, RZ, RZ, R25, P1 ;  /* 0x000000ffff167224 */ /* 0x000fc600008e0619 */
[----:B------:R-:W-:Y:S02]  /*4b40*/  SEL R19, R19, R18, P4 ;  /* 0x0000001213137207 */ /* 0x000fe40002000000 */
[----:B------:R-:W-:Y:S02]  /*4b50*/  SEL R22, R22, R25, P4 ;  /* 0x0000001916167207 */ /* 0x000fe40002000000 */
[----:B------:R-:W-:Y:S02]  /*4b60*/  IADD3 R18, P1, R27, 0x1, RZ ;  /* 0x000000011b127810 */ /* 0x000fe40007f3e0ff */
[----:B------:R-:W-:Y:S02]  /*4b70*/  ISETP.GE.U32.AND.EX P0, PT, R19, R37, PT, P0 ;  /* 0x000000251300720c */ /* 0x000fe40003f06100 */
[----:B------:R-:W-:Y:S02]  /*4b80*/  IADD3.X R19, RZ, R22, RZ, P1, !PT ;  /* 0x00000016ff137210 */ /* 0x000fe40000ffe4ff */
[----:B------:R-:W-:-:S02]  /*4b90*/  SEL R18, R18, R27, P0 ;  /* 0x0000001b12127207 */ /* 0x000fc40000000000 */
[----:B------:R-:W-:Y:S02]  /*4ba0*/  SEL R22, R19, R22, P0 ;  /* 0x0000001613167207 */ /* 0x000fe40000000000 */
[----:B------:R-:W-:Y:S02]  /*4bb0*/  LOP3.LUT R25, R21, R17, RZ, 0x3c, !PT ;  /* 0x0000001115197212 */ /* 0x000fe400078e3cff */
[-C--:B------:R-:W-:Y:S02]  /*4bc0*/  IADD3 R19, P1, RZ, -R18.reuse, RZ ;  /* 0x80000012ff137210 */ /* 0x080fe40007f3e0ff */
[----:B------:R-:W-:Y:S02]  /*4bd0*/  ISETP.GE.AND P3, PT, R25, RZ, PT ;  /* 0x000000ff1900720c */ /* 0x000fe40003f66270 */
[----:B------:R-:W-:Y:S01]  /*4be0*/  ISETP.NE.U32.AND P0, PT, R26, RZ, PT ;  /* 0x000000ff1a00720c */ /* 0x000fe20003f05070 */
[----:B------:R-:W-:Y:S01]  /*4bf0*/  IMAD.X R25, RZ, RZ, ~R22, P1 ;  /* 0x000000ffff197224 */ /* 0x000fe200008e0e16 */
[----:B------:R-:W-:-:S02]  /*4c00*/  SEL R19, R19, R18, !P3 ;  /* 0x0000001213137207 */ /* 0x000fc40005800000 */
[----:B------:R-:W-:Y:S02]  /*4c10*/  ISETP.NE.AND.EX P0, PT, R21, RZ, PT, P0 ;  /* 0x000000ff1500720c */ /* 0x000fe40003f05300 */
[----:B------:R-:W-:Y:S02]  /*4c20*/  SEL R25, R25, R22, !P3 ;  /* 0x0000001619197207 */ /* 0x000fe40005800000 */
[----:B------:R-:W-:Y:S02]  /*4c30*/  SEL R18, R19, 0xffffffff, P0 ;  /* 0xffffffff13127807 */ /* 0x000fe40000000000 */
[----:B------:R-:W-:Y:S01]  /*4c40*/  SEL R19, R25, 0xffffffff, P0 ;  /* 0xffffffff19137807 */ /* 0x000fe20000000000 */
[----:B------:R-:W-:-:S04]  /*4c50*/  IMAD.MOV.U32 R25, RZ, RZ, 0x0 ;  /* 0x00000000ff197424 */ /* 0x000fc800078e00ff */
[----:B------:R-:W-:Y:S05]  /*4c60*/  RET.REL.NODEC R24 `(_ZN5flash32flash_fwd_splitkv_combine_kernelI23Flash_fwd_kernel_traitsILi256ELi64ELi64ELi4ELb0ELb0EN7cutlass6half_tE19Flash_kernel_traitsILi256ELi64ELi64ELi4ES3_EELi4ELi5ELb0EEEvNS_16Flash_fwd_paramsE) ;  /* 0xffffffb018e47950 */ /* 0x000fea0003c3ffff */
.L_x_143:
        /* <DEDUP_REMOVED lines=9> */
.L_x_4862:


//--------------------- .text._ZN5flash32flash_fwd_splitkv_combine_kernelI23Flash_fwd_kernel_traitsILi256ELi64ELi64ELi4ELb0ELb0EN7cutlass6half_tE19Flash_kernel_traitsILi256ELi64ELi64ELi4ES3_EELi4ELi4ELb0EEEvNS_16Flash_fwd_paramsE --------------------------
	.section	.text._ZN5flash32flash_fwd_splitkv_combine_kernelI23Flash_fwd_kernel_traitsILi256ELi64ELi64ELi4ELb0ELb0EN7cutlass6half_tE19Flash_kernel_traitsILi256ELi64ELi64ELi4ES3_EELi4ELi4ELb0EEEvNS_16Flash_fwd_paramsE,"ax",@progbits
	.align	128
        .global         _ZN5flash32flash_fwd_splitkv_combine_kernelI23Flash_fwd_kernel_traitsILi256ELi64ELi64ELi4ELb0ELb0EN7cutlass6half_tE19Flash_kernel_traitsILi256ELi64ELi64ELi4ES3_EELi4ELi4ELb0EEEvNS_16Flash_fwd_paramsE
        .type           _ZN5flash32flash_fwd_splitkv_combine_kernelI23Flash_fwd_kernel_traitsILi256ELi64ELi64ELi4ELb0ELb0EN7cutlass6half_tE19Flash_kernel_traitsILi256ELi64ELi64ELi4ES3_EELi4ELi4ELb0EEEvNS_16Flash_fwd_paramsE,@function
        .size           _ZN5flash32flash_fwd_splitkv_combine_kernelI23Flash_fwd_kernel_traitsILi256ELi64ELi64ELi4ELb0ELb0EN7cutlass6half_tE19Flash_kernel_traitsILi256ELi64ELi64ELi4ES3_EELi4ELi4ELb0EEEvNS_16Flash_fwd_paramsE,(.L_x_4863 - _ZN5flash32flash_fwd_splitkv_combine_kernelI23Flash_fwd_kernel_traitsILi256ELi64ELi64ELi4ELb0ELb0EN7cutlass6half_tE19Flash_kernel_traitsILi256ELi64ELi64ELi4ES3_EELi4ELi4ELb0EEEvNS_16Flash_fwd_paramsE)
        .other          _ZN5flash32flash_fwd_splitkv_combine_kernelI23Flash_fwd_kernel_traitsILi256ELi64ELi64ELi4ELb0ELb0EN7cutlass6half_tE19Flash_kernel_traitsILi256ELi64ELi64ELi4ES3_EELi4ELi4ELb0EEEvNS_16Flash_fwd_paramsE,@"STO_CUDA_ENTRY STV_DEFAULT"
_ZN5flash32flash_fwd_splitkv_combine_kernelI23Flash_fwd_kernel_traitsILi256ELi64ELi64ELi4ELb0ELb0EN7cutlass6half_tE19Flash_kernel_traitsILi256ELi64ELi64ELi4ES3_EELi4ELi4ELb0EEEvNS_16Flash_fwd_paramsE:
.text._ZN5flash32flash_fwd_splitkv_combine_kernelI23Flash_fwd_kernel_traitsILi256ELi64ELi64ELi4ELb0ELb0EN7cutlass6half_tE19Flash_kernel_traitsILi256ELi64ELi64ELi4ES3_EELi4ELi4ELb0EEEvNS_16Flash_fwd_paramsE:
        /* <DEDUP_REMOVED lines=23> */
[----:B------:R-:W-:Y:S05]  /*0170*/  CALL.REL.NOINC `($__internal_3_$__cuda_sm20_div_s64) ;  /* 0x0000004400787944 */ /* 0x000fea0003c00000 */
[----:B------:R-:W-:Y:S05]  /*0180*/  BRA `(.L_x_145) ;  /* 0x00000000004c7947 */ /* 0x000fea0003800000 */
.L_x_144:
        /* <DEDUP_REMOVED lines=19> */
.L_x_145:
        /* <DEDUP_REMOVED lines=12> */
[----:B------:R-:W-:Y:S05]  /*0380*/  CALL.REL.NOINC `($__internal_3_$__cuda_sm20_div_s64) ;  /* 0x0000004000f47944 */ /* 0x000fea0003c00000 */
[----:B------:R-:W-:Y:S02]  /*0390*/  MOV R8, R18 ;  /* 0x0000001200087202 */ /* 0x000fe40000000f00 */
[----:B------:R-:W-:Y:S01]  /*03a0*/  MOV R9, R19 ;  /* 0x0000001300097202 */ /* 0x000fe20000000f00 */
[----:B------:R-:W-:Y:S05]  /*03b0*/  BRA `(.L_x_148) ;  /* 0x00000000004c7947 */ /* 0x000fea0003800000 */
.L_x_147:
        /* <DEDUP_REMOVED lines=19> */
.L_x_148:
[----:B------:R-:W-:Y:S05]  /*04f0*/  BSYNC B0 ;  /* 0x0000000000007941 */ /* 0x000fea0003800000 */
.L_x_146:
        /* <DEDUP_REMOVED lines=42> */
.L_x_150:
        /* <DEDUP_REMOVED lines=19> */
.L_x_151:
[----:B------:R-:W-:Y:S05]  /*08d0*/  BSYNC B0 ;  /* 0x0000000000007941 */ /* 0x000fea0003800000 */
.L_x_149:
        /* <DEDUP_REMOVED lines=74> */
[----:B------:R-:W-:Y:S02]  /*0d80*/  MOV R32, R18 ;  /* 0x0000001200207202 */ /* 0x000fe40000000f00 */
[----:B------:R-:W-:Y:S01]  /*0d90*/  MOV R33, R19 ;  /* 0x0000001300217202 */ /* 0x000fe20000000f00 */
[----:B------:R-:W-:Y:S05]  /*0da0*/  BRA `(.L_x_154) ;  /* 0x00000000004c7947 */ /* 0x000fea0003800000 */
.L_x_153:
        /* <DEDUP_REMOVED lines=19> */
.L_x_154:
[----:B------:R-:W-:Y:S05]  /*0ee0*/  BSYNC B0 ;  /* 0x0000000000007941 */ /* 0x000fea0003800000 */
.L_x_152:
        /* <DEDUP_REMOVED lines=43> */
.L_x_156:
        /* <DEDUP_REMOVED lines=19> */
.L_x_157:
[----:B------:R-:W-:Y:S05]  /*12d0*/  BSYNC B0 ;  /* 0x0000000000007941 */ /* 0x000fea0003800000 */
.L_x_155:
        /* <DEDUP_REMOVED lines=67> */
.L_x_159:
[----:B------:R-:W-:Y:S05]  /*1710*/  BSYNC B0 ;  /* 0x0000000000007941 */ /* 0x000fea0003800000 */
.L_x_158:
        /* <DEDUP_REMOVED lines=14> */
.L_x_161:
[----:B------:R-:W-:Y:S05]  /*1800*/  BSYNC B0 ;  /* 0x0000000000007941 */ /* 0x000fea0003800000 */
.L_x_160:
[----:B--23--:R-:W2:Y:S01]  /*1810*/  SHFL.BFLY PT, R6, R29, 0x8, 0x1f ;  /* 0x0d001f001d067f89 */ /* 0x00cea200000e0000 */
[----:B-1----:R-:W0:Y:S01]  /*1820*/  LDC R17, c[0x0][0x270] ;  /* 0x00009c00ff117b82 */ /* 0x002e220000000800 */
[----:B------:R-:W-:Y:S01]  /*1830*/  ISETP.GT.AND P5, PT, R3, RZ, PT ;  /* 0x000000ff0300720c */ /* 0x000fe20003fa4270 */
[----:B------:R-:W-:Y:S01]  /*1840*/  BSSY B1, `(.L_x_162) ;  /* 0x0000232000017945 */ /* 0x000fe20003800000 */
[----:B--2---:R-:W-:Y:S02]  /*1850*/  FMNMX.FTZ R7, R6, R29, !PT ;  /* 0x0000001d06077209 */ /* 0x004fe40007810000 */
[-C--:B0-----:R-:W-:Y:S02]  /*1860*/  IABS R27, R17.reuse ;  /* 0x00000011001b7213 */ /* 0x081fe40000000000 */
[----:B------:R-:W-:Y:S01]  /*1870*/  IABS R36, R17 ;  /* 0x0000001100247213 */ /* 0x000fe20000000000 */
[----:B------:R-:W0:Y:S01]  /*1880*/  SHFL.BFLY PT, R8, R7, 0x4, 0x1f ;  /* 0x0c801f0007087f89 */ /* 0x000e2200000e0000 */
[----:B------:R-:W-:Y:S03]  /*1890*/  I2F.U32.RP R26, R27 ;  /* 0x0000001b001a7306 */ /* 0x000fe60000209000 */
[----:B------:R-:W-:Y:S01]  /*18a0*/  IMAD.MOV R36, RZ, RZ, -R36 ;  /* 0x000000ffff247224 */ /* 0x000fe200078e0a24 */
[----:B0-----:R-:W-:-:S05]  /*18b0*/  FMNMX.FTZ R8, R7, R8, !PT ;  /* 0x0000000807087209 */ /* 0x001fca0007810000 */
[----:B------:R-:W0:Y:S02]  /*18c0*/  SHFL.BFLY PT, R21, R8, 0x2, 0x1f ;  /* 0x0c401f0008157f89 */ /* 0x000e2400000e0000 */
[----:B0-----:R-:W-:Y:S02]  /*18d0*/  FMNMX.FTZ R21, R8, R21, !PT ;  /* 0x0000001508157209 */ /* 0x001fe40007810000 */
[----:B------:R-:W0:Y:S03]  /*18e0*/  I2F.RP R8, R31 ;  /* 0x0000001f00087306 */ /* 0x000e260000209400 */
[----:B------:R-:W1:Y:S05]  /*18f0*/  SHFL.BFLY PT, R6, R21, 0x1, 0x1f ;  /* 0x0c201f0015067f89 */ /* 0x000e6a00000e0000 */
[----:B0-----:R-:W0:Y:S01]  /*1900*/  MUFU.RCP R8, R8 ;  /* 0x0000000800087308 */ /* 0x001e220000001000 */
[----:B-1----:R-:W-:-:S04]  /*1910*/  FMNMX.FTZ R6, R21, R6, !PT ;  /* 0x0000000615067209 */ /* 0x002fc80007810000 */
[----:B------:R-:W-:Y:S01]  /*1920*/  FSETP.NEU.FTZ.AND P0, PT, R6, -INF , PT ;  /* 0xff8000000600780b */ /* 0x000fe20003f1d000 */
[----:B0-----:R-:W-:-:S03]  /*1930*/  VIADD R34, R8, 0xffffffe ;  /* 0x0ffffffe08227836 */ /* 0x001fc60000000000 */
[----:B------:R-:W-:Y:S01]  /*1940*/  FSEL R18, R6, RZ, P0 ;  /* 0x000000ff06127208 */ /* 0x000fe20000000000 */
[----:B------:R0:W-:Y:S01]  /*1950*/  F2I.FTZ.U32.TRUNC.NTZ R35, R34 ;  /* 0x0000002200237305 */ /* 0x0001e2000021f000 */
[----:B------:R-:W-:-:S03]  /*1960*/  ISETP.GT.AND P0, PT, R2, RZ, PT ;  /* 0x000000ff0200720c */ /* 0x000fc60003f04270 */
[----:B------:R-:W-:-:S04]  /*1970*/  FADD.FTZ R30, -R18, R29 ;  /* 0x0000001d121e7221 */ /* 0x000fc80000010100 */
[----:B------:R-:W-:Y:S01]  /*1980*/  FMUL.FTZ R30, R30, 1.4426950216293334961 ;  /* 0x3fb8aa3b1e1e7820 */ /* 0x000fe20000410000 */
[----:B------:R-:W1:Y:S01]  /*1990*/  MUFU.RCP R6, R26 ;  /* 0x0000001a00067308 */ /* 0x000e620000001000 */
[----:B0-----:R-:W-:-:S07]  /*19a0*/  IMAD.MOV.U32 R34, RZ, RZ, RZ ;  /* 0x000000ffff227224 */ /* 0x001fce00078e00ff */
[----:B------:R-:W0:Y:S01]  /*19b0*/  MUFU.EX2 R30, R30 ;  /* 0x0000001e001e7308 */ /* 0x000e220000000800 */
[----:B-1----:R-:W-:Y:S01]  /*19c0*/  VIADD R38, R6, 0xffffffe ;  /* 0x0ffffffe06267836 */ /* 0x002fe20000000000 */
[----:B------:R-:W-:Y:S01]  /*19d0*/  IABS R26, R22 ;  /* 0x00000016001a7213 */ /* 0x000fe20000000000 */
[----:B------:R-:W-:-:S05]  /*19e0*/  IMAD.MOV R6, RZ, RZ, -R35 ;  /* 0x000000ffff067224 */ /* 0x000fca00078e0a23 */
[----:B------:R-:W1:Y:S01]  /*19f0*/  F2I.FTZ.U32.TRUNC.NTZ R39, R38 ;  /* 0x0000002600277305 */ /* 0x000e62000021f000 */
[----:B------:R-:W-:Y:S01]  /*1a00*/  IMAD R21, R6, R31, RZ ;  /* 0x0000001f06157224 */ /* 0x000fe200078e02ff */
[----:B------:R-:W-:Y:S01]  /*1a10*/  IABS R6, R3 ;  /* 0x0000000300067213 */ /* 0x000fe20000000000 */
[----:B0-----:R-:W0:Y:S02]  /*1a20*/  SHFL.BFLY PT, R7, R30, 0x8, 0x1f ;  /* 0x0d001f001e077f89 */ /* 0x001e2400000e0000 */
[----:B------:R-:W-:-:S04]  /*1a30*/  IMAD.HI.U32 R21, R35, R21, R34 ;  /* 0x0000001523157227 */ /* 0x000fc800078e0022 */
[----:B------:R-:W-:Y:S02]  /*1a40*/  IMAD.MOV R6, RZ, RZ, -R6 ;  /* 0x000000ffff067224 */ /* 0x000fe400078e0a06 */
[----:B------:R-:W-:-:S04]  /*1a50*/  IMAD.HI.U32 R21, R21, R26, RZ ;  /* 0x0000001a15157227 */ /* 0x000fc800078e00ff */
[----:B-1----:R-:W-:Y:S02]  /*1a60*/  IMAD.MOV R8, RZ, RZ, -R39 ;  /* 0x000000ffff087224 */ /* 0x002fe400078e0a27 */
[----:B------:R-:W-:Y:S02]  /*1a70*/  IMAD R6, R21, R6, R26 ;  /* 0x0000000615067224 */ /* 0x000fe400078e021a */
[----:B------:R-:W-:Y:S02]  /*1a80*/  IMAD R35, R8, R27, RZ ;  /* 0x0000001b08237224 */ /* 0x000fe400078e02ff */
[----:B------:R-:W-:Y:S01]  /*1a90*/  IMAD.MOV.U32 R38, RZ, RZ, RZ ;  /* 0x000000ffff267224 */ /* 0x000fe200078e00ff */
[----:B------:R-:W-:-:S03]  /*1aa0*/  ISETP.GT.U32.AND P1, PT, R31, R6, PT ;  /* 0x000000061f00720c */ /* 0x000fc60003f24070 */
[----:B------:R-:W-:-:S04]  /*1ab0*/  IMAD.HI.U32 R35, R39, R35, R38 ;  /* 0x0000002327237227 */ /* 0x000fc800078e0026 */
[----:B0-----:R-:W-:-:S05]  /*1ac0*/  FADD.FTZ R7, R30, R7 ;  /* 0x000000071e077221 */ /* 0x001fca0000010000 */
[----:B------:R-:W0:Y:S01]  /*1ad0*/  SHFL.BFLY PT, R28, R7, 0x4, 0x1f ;  /* 0x0c801f00071c7f89 */ /* 0x000e2200000e0000 */
        /* <DEDUP_REMOVED lines=102> */
[----:B------:R-:W-:Y:S05]  /*2140*/  CALL.REL.NOINC `($__internal_3_$__cuda_sm20_div_s64) ;  /* 0x0000002400847944 */ /* 0x000fea0003c00000 */
        /* <DEDUP_REMOVED lines=9> */
.L_x_166:
        /* <DEDUP_REMOVED lines=22> */
.L_x_167:
[----:B------:R-:W-:Y:S05]  /*2340*/  BSYNC B0 ;  /* 0x0000000000007941 */ /* 0x000fea0003800000 */
.L_x_165:
        /* <DEDUP_REMOVED lines=19> */
.L_x_169:
        /* <DEDUP_REMOVED lines=22> */
.L_x_170:
[----:B------:R-:W-:Y:S05]  /*25e0*/  BSYNC B0 ;  /* 0x0000000000007941 */ /* 0x000fea0003800000 */
.L_x_168:
        /* <DEDUP_REMOVED lines=11> */
[----:B------:R-:W-:Y:S05]  /*26a0*/  CALL.REL.NOINC `($__internal_3_$__cuda_sm20_div_s64) ;  /* 0x00000020002c7944 */ /* 0x000fea0003c00000 */
[----:B------:R-:W-:-:S04]  /*26b0*/  IADD3 R17, P0, RZ, -R18, RZ ;  /* 0x80000012ff117210 */ /* 0x000fc80007f1e0ff */
[----:B------:R-:W-:Y:S01]  /*26c0*/  IADD3.X R16, RZ, ~R19, RZ, P0, !PT ;  /* 0x80000013ff107210 */ /* 0x000fe200007fe4ff */
[----:B------:R-:W-:-:S04]  /*26d0*/  IMAD.WIDE.U32 R34, R5, R17, R34 ;  /* 0x0000001105227225 */ /* 0x000fc800078e0022 */
[----:B------:R-:W-:-:S04]  /*26e0*/  IMAD R16, R16, R5, RZ ;  /* 0x0000000510107224 */ /* 0x000fc800078e02ff */
[----:B------:R-:W-:-:S05]  /*26f0*/  IMAD R4, R4, R17, R16 ;  /* 0x0000001104047224 */ /* 0x000fca00078e0210 */
[----:B------:R-:W-:Y:S01]  /*2700*/  IADD3 R4, R35, R4, RZ ;  /* 0x0000000423047210 */ /* 0x000fe20007ffe0ff */
[----:B------:R-:W-:Y:S05]  /*2710*/  BRA `(.L_x_173) ;  /* 0x0000000000587947 */ /* 0x000fea0003800000 */
.L_x_172:
        /* <DEDUP_REMOVED lines=22> */
.L_x_173:
[----:B------:R-:W-:Y:S05]  /*2880*/  BSYNC B0 ;  /* 0x0000000000007941 */ /* 0x000fea0003800000 */
.L_x_171:
        /* <DEDUP_REMOVED lines=38> */
[----:B------:R-:W-:Y:S05]  /*2af0*/  CALL.REL.NOINC `($__internal_3_$__cuda_sm20_div_s64) ;  /* 0x0000001c00187944 */ /* 0x000fea0003c00000 */
        /* <DEDUP_REMOVED lines=12> */
.L_x_175:
        /* <DEDUP_REMOVED lines=23> */
.L_x_176:
[----:B------:R-:W-:Y:S05]  /*2d30*/  BSYNC B0 ;  /* 0x0000000000007941 */ /* 0x000fea0003800000 */
.L_x_174:
        /* <DEDUP_REMOVED lines=18> */
.L_x_178:
        /* <DEDUP_REMOVED lines=22> */
.L_x_179:
[----:B------:R-:W-:Y:S05]  /*2fc0*/  BSYNC B0 ;  /* 0x0000000000007941 */ /* 0x000fea0003800000 */
.L_x_177:
        /* <DEDUP_REMOVED lines=20> */
.L_x_181:
        /* <DEDUP_REMOVED lines=23> */
.L_x_182:
[----:B------:R-:W-:Y:S05]  /*3280*/  BSYNC B0 ;  /* 0x0000000000007941 */ /* 0x000fea0003800000 */
.L_x_180:
        /* <DEDUP_REMOVED lines=26> */
[----:B------:R-:W-:Y:S05]  /*3430*/  CALL.REL.NOINC `($__internal_3_$__cuda_sm20_div_s64) ;  /* 0x0000001000c87944 */ /* 0x000fea0003c00000 */
        /* <DEDUP_REMOVED lines=12> */
.L_x_184:
        /* <DEDUP_REMOVED lines=23> */
.L_x_185:
[----:B------:R-:W-:Y:S05]  /*3670*/  BSYNC B0 ;  /* 0x0000000000007941 */ /* 0x000fea0003800000 */
.L_x_183:
        /* <DEDUP_REMOVED lines=29> */
.L_x_187:
        /* <DEDUP_REMOVED lines=23> */
.L_x_188:
[----:B------:R-:W-:Y:S05]  /*39c0*/  BSYNC B0 ;  /* 0x0000000000007941 */ /* 0x000fea0003800000 */
.L_x_186:
        /* <DEDUP_REMOVED lines=21> */
.L_x_164:
[----:B------:R-:W-:Y:S02]  /*3b20*/  ULDC.64 UR4, c[0x0][0x2b0] ;  /* 0x0000ac0000047ab9 */ /* 0x000fe40000000a00 */
[----:B------:R-:W-:-:S04]  /*3b30*/  LEA R2, P0, R30, UR4, 0x2 ;  /* 0x000000041e027c11 */ /* 0x000fc8000f8010ff */
[----:B------:R-:W-:-:S05]  /*3b40*/  LEA.HI.X R3, R30, UR5, R31, 0x2, P0 ;  /* 0x000000051e037c11 */ /* 0x000fca00080f141f */
[----:B------:R0:W-:Y:S04]  /*3b50*/  STG.E desc[UR8][R2.64], R28 ;  /* 0x0000001c02007986 */ /* 0x0001e8000c101908 */
.L_x_163:
[----:B------:R-:W-:Y:S05]  /*3b60*/  BSYNC B1 ;  /* 0x0000000000017941 */ /* 0x000fea0003800000 */
.L_x_162:
[----:B------:R-:W2:Y:S01]  /*3b70*/  S2R R5, SR_TID.X ;  /* 0x0000000000057919 */ /* 0x000ea20000002100 */
[----:B01----:R-:W0:Y:S01]  /*3b80*/  LDC R2, c[0x0][0x3c4] ;  /* 0x0000f100ff027b82 */ /* 0x003e220000000800 */
[----:B------:R-:W-:Y:S01]  /*3b90*/  BSSY B0, `(.L_x_189) ;  /* 0x0000013000007945 */ /* 0x000fe20003800000 */
[----:B--2---:R-:W-:-:S04]  /*3ba0*/  SHF.R.S32.HI R24, RZ, 0x1f, R5 ;  /* 0x0000001fff187819 */ /* 0x004fc80000011405 */
[CC--:B------:R-:W-:Y:S02]  /*3bb0*/  LEA.HI R4, R24.reuse, R5.reuse, RZ, 0x4 ;  /* 0x0000000518047211 */ /* 0x0c0fe400078f20ff */
[----:B------:R-:W-:Y:S02]  /*3bc0*/  LEA.HI R24, R24, R5, RZ, 0x5 ;  /* 0x0000000518187211 */ /* 0x000fe400078f28ff */
[----:B------:R-:W-:-:S05]  /*3bd0*/  LOP3.LUT R0, R4, 0xfffffff0, RZ, 0xc0, !PT ;  /* 0xfffffff004007812 */ /* 0x000fca00078ec0ff */
[----:B------:R-:W-:-:S05]  /*3be0*/  IMAD.IADD R3, R5, 0x1, -R0 ;  /* 0x0000000105037824 */ /* 0x000fca00078e0a00 */
[----:B0-----:R-:W-:-:S04]  /*3bf0*/  ISETP.GE.AND P0, PT, R3, R2, PT ;  /* 0x000000020300720c */ /* 0x001fc80003f06270 */
[----:B------:R-:W-:-:S13]  /*3c00*/  ISETP.GT.OR P0, PT, R5, 0x3f, P0 ;  /* 0x0000003f0500780c */ /* 0x000fda0000704670 */
[----:B------:R-:W-:Y:S05]  /*3c10*/  @P0 BRA `(.L_x_190) ;  /* 0x0000000000280947 */ /* 0x000fea0003800000 */
        /* <DEDUP_REMOVED lines=10> */
.L_x_190:
[----:B------:R-:W-:Y:S05]  /*3cc0*/  BSYNC B0 ;  /* 0x0000000000007941 */ /* 0x000fea0003800000 */
.L_x_189:
[----:B------:R-:W-:Y:S01]  /*3cd0*/  BAR.SYNC.DEFER_BLOCKING 0x0 ;  /* 0x0000000000007b1d */ /* 0x000fe20000010000 */
[----:B------:R-:W-:Y:S02]  /*3ce0*/  ISETP.GE.AND P0, PT, R2, 0x1, PT ;  /* 0x000000010200780c */ /* 0x000fe40003f06270 */
[----:B0-----:R-:W-:Y:S02]  /*3cf0*/  CS2R R6, SRZ ;  /* 0x0000000000067805 */ /* 0x001fe4000001ff00 */
[----:B------:R-:W-:Y:S01]  /*3d00*/  LOP3.LUT R0, R24, 0x3fffffe0, RZ, 0xc0, !PT ;  /* 0x3fffffe018007812 */ /* 0x000fe200078ec0ff */
[----:B------:R-:W-:Y:S01]  /*3d10*/  IMAD.MOV.U32 R9, RZ, RZ, RZ ;  /* 0x000000ffff097224 */ /* 0x000fe200078e00ff */
[----:B------:R-:W-:Y:S02]  /*3d20*/  CS2R R2, SRZ ;  /* 0x0000000000027805 */ /* 0x000fe4000001ff00 */
[----:B------:R-:W-:Y:S01]  /*3d30*/  SHF.R.S32.HI R24, RZ, 0x5, R24 ;  /* 0x00000005ff187819 */ /* 0x000fe20000011418 */
[----:B------:R-:W-:Y:S01]  /*3d40*/  IMAD.IADD R25, R5, 0x1, -R0 ;  /* 0x0000000105197824 */ /* 0x000fe200078e0a00 */
[----:B------:R-:W-:Y:S01]  /*3d50*/  CS2R R4, SRZ ;  /* 0x0000000000047805 */ /* 0x000fe2000001ff00 */
[----:B------:R-:W-:-:S02]  /*3d60*/  IMAD.MOV.U32 R0, RZ, RZ, RZ ;  /* 0x000000ffff007224 */ /* 0x000fc400078e00ff */
[----:B------:R-:W-:-:S04]  /*3d70*/  IMAD.SHL.U32 R25, R25, 0x4, RZ ;  /* 0x0000000419197824 */ /* 0x000fc800078e00ff */
[----:B------:R-:W-:Y:S01]  /*3d80*/  VIADD R23, R25, 0x80 ;  /* 0x0000008019177836 */ /* 0x000fe20000000000 */
[----:B------:R-:W-:Y:S06]  /*3d90*/  @!P0 BRA `(.L_x_191) ;  /* 0x0000000000e08947 */ /* 0x000fec0003800000 */
        /* <DEDUP_REMOVED lines=26> */
.L_x_194:
[----:B---3--:R-:W-:Y:S01]  /*3f40*/  MOV R29, R21 ;  /* 0x00000015001d7202 */ /* 0x008fe20000000f00 */
[----:B------:R-:W0:Y:S01]  /*3f50*/  LDC R11, c[0x0][0x3c4] ;  /* 0x0000f100ff0b7b82 */ /* 0x000e220000000800 */
[----:B------:R1:W2:Y:S01]  /*3f60*/  LDS R8, [R10] ;  /* 0x000000000a087984 */ /* 0x0002a20000000800 */
[----:B------:R-:W-:Y:S01]  /*3f70*/  UIADD3 UR5, UR5, 0x1, URZ ;  /* 0x0000000105057890 */ /* 0x000fe2000fffe03f */
[----:B------:R-:W-:Y:S01]  /*3f80*/  IMAD.MOV.U32 R28, RZ, RZ, R22 ;  /* 0x000000ffff1c7224 */ /* 0x000fe200078e0016 */
[----:B------:R-:W-:Y:S04]  /*3f90*/  BSSY B0, `(.L_x_192) ;  /* 0x000000c000007945 */ /* 0x000fe80003800000 */
[----:B------:R-:W-:Y:S01]  /*3fa0*/  IADD3 R22, P0, R26, R28, RZ ;  /* 0x0000001c1a167210 */ /* 0x000fe20007f1e0ff */
[----:B------:R-:W-:Y:S01]  /*3fb0*/  @!UPT UIADD3 URZ, URZ, URZ, URZ ;  /* 0x0000003f3f3ff290 */ /* 0x000fe2000fffe03f */
[----:B------:R-:W-:Y:S11]  /*3fc0*/  @P3 BRA `(.L_x_193) ;  /* 0x0000000000203947 */ /* 0x000ff60003800000 */
        /* <DEDUP_REMOVED lines=8> */
.L_x_193:
[----:B------:R-:W-:Y:S05]  /*4050*/  BSYNC B0 ;  /* 0x0000000000007941 */ /* 0x000fea0003800000 */
.L_x_192:
[----:B------:R-:W-:Y:S01]  /*4060*/  IADD3.X R21, R27, R29, RZ, P0, !PT ;  /* 0x0000001d1b157210 */ /* 0x000fe200007fe4ff */
        /* <DEDUP_REMOVED lines=11> */
.L_x_191:
        /* <DEDUP_REMOVED lines=100> */
        .weak           $__internal_3_$__cuda_sm20_div_s64
        .type           $__internal_3_$__cuda_sm20_div_s64,@function
        .size           $__internal_3_$__cuda_sm20_div_s64,(.L_x_4863 - $__internal_3_$__cuda_sm20_div_s64)
$__internal_3_$__cuda_sm20_div_s64:
        /* <DEDUP_REMOVED lines=82> */
[----:B------:R-:W-:Y:S05]  /*4c80*/  RET.REL.NODEC R24 `(_ZN5flash32flash_fwd_splitkv_combine_kernelI23Flash_fwd_kernel_traitsILi256ELi64ELi64ELi4ELb0ELb0EN7cutlass6half_tE19Flash_kernel_traitsILi256ELi64ELi64ELi4ES3_EELi4ELi4ELb0EEEvNS_16Flash_fwd_paramsE) ;  /* 0xffffffb018dc7950 */ /* 0x000fea0003c3ffff */
.L_x_195:
        /* <DEDUP_REMOVED lines=15> */
.L_x_4863:


//--------------------- .text._ZN5flash32flash_fwd_splitkv_combine_kernelI23Flash_fwd_kernel_traitsILi256ELi64ELi64ELi4ELb0ELb0EN7cutlass6half_tE19Flash_kernel_traitsILi256ELi64ELi64ELi4ES3_EELi4ELi3ELb0EEEvNS_16Flash_fwd_paramsE --------------------------
	.section	.text._ZN5flash32flash_fwd_splitkv_combine_kernelI23Flash_fwd_kernel_traitsILi256ELi64ELi64ELi4ELb0ELb0EN7cutlass6half_tE19Flash_kernel_traitsILi256ELi64ELi64ELi4ES3_EELi4ELi3ELb0EEEvNS_16Flash_fwd_paramsE,"ax",@progbits
	.align	128
        .global         _ZN5flash32flash_fwd_splitkv_combine_kernelI23Flash_fwd_kernel_traitsILi256ELi64ELi64ELi4ELb0ELb0EN7cutlass6half_tE19Flash_kernel_traitsILi256ELi64ELi64ELi4ES3_EELi4ELi3ELb0EEEvNS_16Flash_fwd_paramsE
        .type           _ZN5flash32flash_fwd_splitkv_combine_kernelI23Flash_fwd_kernel_traitsILi256ELi64ELi64ELi4ELb0ELb0EN7cutlass6half_tE19Flash_kernel_traitsILi256ELi64ELi64ELi4ES3_EELi4ELi3ELb0EEEvNS_16Flash_fwd_paramsE,@function
        .size           _ZN5flash32flash_fwd_splitkv_combine_kernelI23Flash_fwd_kernel_traitsILi256ELi64ELi64ELi4ELb0ELb0EN7cutlass6half_tE19Flash_kernel_traitsILi256ELi64ELi64ELi4ES3_EELi4ELi3ELb0EEEvNS_16Flash_fwd_paramsE,(.L_x_4864 - _ZN5flash32flash_fwd_splitkv_combine_kernelI23Flash_fwd_kernel_traitsILi256ELi64ELi64ELi4ELb0ELb0EN7cutlass6half_tE19Flash_kernel_traitsILi256ELi64ELi64ELi4ES3_EELi4ELi3ELb0EEEvNS_16Flash_fwd_paramsE)
        .other          _ZN5flash32flash_fwd_splitkv_combine_kernelI23Flash_fwd_kernel_traitsILi256ELi64ELi64ELi4ELb0ELb0EN7cutlass6half_tE19Flash_kernel_traitsILi256ELi64ELi64ELi4ES3_EELi4ELi3ELb0EEEvNS_16Flash_fwd_paramsE,@"STO_CUDA_ENTRY STV_DEFAULT"
_ZN5flash32flash_fwd_splitkv_combine_kernelI23Flash_fwd_kernel_traitsILi256ELi64ELi64ELi4ELb0ELb0EN7cutlass6half_tE19Flash_kernel_traitsILi256ELi64ELi64ELi4ES3_EELi4ELi3ELb0EEEvNS_16Flash_fwd_paramsE:
.text._ZN5flash32flash_fwd_splitkv_combine_kernelI23Flash_fwd_kernel_traitsILi256ELi64ELi64ELi4ELb0ELb0EN7cutlass6half_tE19Flash_kernel_traitsILi256ELi64ELi64ELi4ES3_EELi4ELi3ELb0EEEvNS_16Flash_fwd_paramsE:
        /* <DEDUP_REMOVED lines=23> */
[----:B------:R-:W-:Y:S05]  /*0170*/  CALL.REL.NOINC `($__internal_4_$__cuda_sm20_div_s64) ;  /* 0x0000004400687944 */ /* 0x000fea0003c00000 */
[----:B------:R-:W-:Y:S05]  /*0180*/  BRA `(.L_x_197) ;  /* 0x00000000004c7947 */ /* 0x000fea0003800000 */
.L_x_196:
        /* <DEDUP_REMOVED lines=19> */
.L_x_197:
        /* <DEDUP_REMOVED lines=12> */
[----:B------:R-:W-:Y:S05]  /*0380*/  CALL.REL.NOINC `($__internal_4_$__cuda_sm20_div_s64) ;  /* 0x0000004000e47944 */ /* 0x000fea0003c00000 */
[----:B------:R-:W-:Y:S02]  /*0390*/  MOV R8, R18 ;  /* 0x0000001200087202 */ /* 0x000fe40000000f00 */
[----:B------:R-:W-:Y:S01]  /*03a0*/  MOV R9, R19 ;  /* 0x0000001300097202 */ /* 0x000fe20000000f00 */
[----:B------:R-:W-:Y:S05]  /*03b0*/  BRA `(.L_x_200) ;  /* 0x00000000004c7947 */ /* 0x000fea0003800000 */
.L_x_199:
        /* <DEDUP_REMOVED lines=19> */
.L_x_200:
[----:B------:R-:W-:Y:S05]  /*04f0*/  BSYNC B0 ;  /* 0x0000000000007941 */ /* 0x000fea0003800000 */
.L_x_198:
        /* <DEDUP_REMOVED lines=42> */
.L_x_202:
        /* <DEDUP_REMOVED lines=19> */
.L_x_203:
[----:B------:R-:W-:Y:S05]  /*08d0*/  BSYNC B0 ;  /* 0x0000000000007941 */ /* 0x000fea0003800000 */
.L_x_201:
        /* <DEDUP_REMOVED lines=74> */
[----:B------:R-:W-:Y:S02]  /*0d80*/  MOV R32, R18 ;  /* 0x0000001200207202 */ /* 0x000fe40000000f00 */
[----:B------:R-:W-:Y:S01]  /*0d90*/  MOV R33, R19 ;  /* 0x0000001300217202 */ /* 0x000fe20000000f00 */
[----:B------:R-:W-:Y:S05]  /*0da0*/  BRA `(.L_x_206) ;  /* 0x00000000004c7947 */ /* 0x000fea0003800000 */
.L_x_205:
        /* <DEDUP_REMOVED lines=19> */
.L_x_206:
[----:B------:R-:W-:Y:S05]  /*0ee0*/  BSYNC B0 ;  /* 0x0000000000007941 */ /* 0x000fea0003800000 */
.L_x_204:
        /* <DEDUP_REMOVED lines=43> */
.L_x_208:
        /* <DEDUP_REMOVED lines=19> */
.L_x_209:
[----:B------:R-:W-:Y:S05]  /*12d0*/  BSYNC B0 ;  /* 0x0000000000007941 */ /* 0x000fea0003800000 */
.L_x_207:
        /* <DEDUP_REMOVED lines=67> */
.L_x_211:
[----:B------:R-:W-:Y:S05]  /*1710*/  BSYNC B0 ;  /* 0x0000000000007941 */ /* 0x000fea0003800000 */
.L_x_210:
        /* <DEDUP_REMOVED lines=14> */
.L_x_213:
[----:B------:R-:W-:Y:S05]  /*1800*/  BSYNC B0 ;  /* 0x0000000000007941 */ /* 0x000fea0003800000 */
.L_x_212:
[----:B--23--:R-:W2:Y:S01]  /*1810*/  SHFL.BFLY PT, R6, R29, 0x4, 0x1f ;  /* 0x0c801f001d067f89 */ /* 0x00cea200000e0000 */
[----:B-1----:R-:W0:Y:S01]  /*1820*/  LDC R17, c[0x0][0x270] ;  /* 0x00009c00ff117b82 */ /* 0x002e220000000800 */
[----:B------:R-:W1:Y:S01]  /*1830*/  I2F.RP R21, R31 ;  /* 0x0000001f00157306 */ /* 0x000e620000209400 */
[----:B------:R-:W-:Y:S01]  /*1840*/  IMAD.MOV.U32 R34, RZ, RZ, RZ ;  /* 0x000000ffff227224 */ /* 0x000fe200078e00ff */
[----:B------:R-:W-:Y:S01]  /*1850*/  ISETP.GT.AND P5, PT, R3, RZ, PT ;  /* 0x000000ff0300720c */ /* 0x000fe20003fa4270 */
[----:B------:R-:W-:Y:S05]  /*1860*/  BSSY B1, `(.L_x_214) ;  /* 0x000022c000017945 */ /* 0x000fea0003800000 */
[----:B-1----:R-:W1:Y:S01]  /*1870*/  MUFU.RCP R8, R21 ;  /* 0x0000001500087308 */ /* 0x002e620000001000 */
[----:B--2---:R-:W-:-:S02]  /*1880*/  FMNMX.FTZ R6, R6, R29, !PT ;  /* 0x0000001d06067209 */ /* 0x004fc40007810000 */
[-C--:B0-----:R-:W-:Y:S02]  /*1890*/  IABS R27, R17.reuse ;  /* 0x00000011001b7213 */ /* 0x081fe40000000000 */
[----:B------:R-:W-:Y:S01]  /*18a0*/  IABS R36, R17 ;  /* 0x0000001100247213 */ /* 0x000fe20000000000 */
[----:B------:R-:W0:Y:S02]  /*18b0*/  SHFL.BFLY PT, R35, R6, 0x2, 0x1f ;  /* 0x0c401f0006237f89 */ /* 0x000e2400000e0000 */
[----:B------:R-:W2:Y:S02]  /*18c0*/  I2F.U32.RP R26, R27 ;  /* 0x0000001b001a7306 */ /* 0x000ea40000209000 */
[----:B------:R-:W-:Y:S02]  /*18d0*/  IMAD.MOV R36, RZ, RZ, -R36 ;  /* 0x000000ffff247224 */ /* 0x000fe400078e0a24 */
[----:B-1----:R-:W-:Y:S01]  /*18e0*/  VIADD R8, R8, 0xffffffe ;  /* 0x0ffffffe08087836 */ /* 0x002fe20000000000 */
[----:B0-----:R-:W-:-:S03]  /*18f0*/  FMNMX.FTZ R35, R6, R35, !PT ;  /* 0x0000002306237209 */ /* 0x001fc60007810000 */
[----:B--2---:R-:W0:Y:S02]  /*1900*/  MUFU.RCP R6, R26 ;  /* 0x0000001a00067308 */ /* 0x004e240000001000 */
[----:B------:R-:W1:Y:S01]  /*1910*/  SHFL.BFLY PT, R18, R35, 0x1, 0x1f ;  /* 0x0c201f0023127f89 */ /* 0x000e6200000e0000 */
[----:B0-----:R-:W-:Y:S01]  /*1920*/  VIADD R38, R6, 0xffffffe ;  /* 0x0ffffffe06267836 */ /* 0x001fe20000000000 */
[----:B------:R-:W-:-:S04]  /*1930*/  IABS R26, R22 ;  /* 0x00000016001a7213 */ /* 0x000fc80000000000 */
[----:B------:R0:W-:Y:S01]  /*1940*/  F2I.FTZ.U32.TRUNC.NTZ R39, R38 ;  /* 0x0000002600277305 */ /* 0x0001e2000021f000 */
[----:B-1----:R-:W-:-:S07]  /*1950*/  FMNMX.FTZ R18, R35, R18, !PT ;  /* 0x0000001223127209 */ /* 0x002fce0007810000 */
[----:B------:R-:W1:Y:S01]  /*1960*/  F2I.FTZ.U32.TRUNC.NTZ R35, R8 ;  /* 0x0000000800237305 */ /* 0x000e62000021f000 */
[----:B------:R-:W-:-:S04]  /*1970*/  FSETP.NEU.FTZ.AND P0, PT, R18, -INF , PT ;  /* 0xff8000001200780b */ /* 0x000fc80003f1d000 */
[----:B------:R-:W-:Y:S01]  /*1980*/  FSEL R18, R18, RZ, P0 ;  /* 0x000000ff12127208 */ /* 0x000fe20000000000 */
[----:B0-----:R-:W-:Y:S01]  /*1990*/  IMAD.MOV.U32 R38, RZ, RZ, RZ ;  /* 0x000000ffff267224 */ /* 0x001fe200078e00ff */
[----:B------:R-:W-:-:S03]  /*19a0*/  ISETP.GT.AND P0, PT, R2, RZ, PT ;  /* 0x000000ff0200720c */ /* 0x000fc60003f04270 */
[----:B------:R-:W-:-:S04]  /*19b0*/  FADD.FTZ R7, -R18, R29 ;  /* 0x0000001d12077221 */ /* 0x000fc80000010100 */
[----:B------:R-:W-:Y:S01]  /*19c0*/  FMUL.FTZ R7, R7, 1.4426950216293334961 ;  /* 0x3fb8aa3b07077820 */ /* 0x000fe20000410000 */
[----:B-1----:R-:W-:Y:S02]  /*19d0*/  IMAD.MOV R6, RZ, RZ, -R35 ;  /* 0x000000ffff067224 */ /* 0x002fe400078e0a23 */
[----:B------:R-:W-:Y:S02]  /*19e0*/  IMAD.MOV R8, RZ, RZ, -R39 ;  /* 0x000000ffff087224 */ /* 0x000fe400078e0a27 */
[----:B------:R-:W-:Y:S01]  /*19f0*/  IMAD R21, R6, R31, RZ ;  /* 0x0000001f06157224 */ /* 0x000fe200078e02ff */
[----:B------:R-:W0:Y:S01]  /*1a00*/  MUFU.EX2 R7, R7 ;  /* 0x0000000700077308 */ /* 0x000e220000000800 */
[----:B------:R-:W-:Y:S02]  /*1a10*/  IABS R6, R3 ;  /* 0x0000000300067213 */ /* 0x000fe40000000000 */
[----:B------:R-:W-:-:S04]  /*1a20*/  IMAD.HI.U32 R21, R35, R21, R34 ;  /* 0x0000001523157227 */ /* 0x000fc800078e0022 */
[----:B------:R-:W-:Y:S02]  /*1a30*/  IMAD.MOV R6, RZ, RZ, -R6 ;  /* 0x000000ffff067224 */ /* 0x000fe400078e0a06 */
[----:B------:R-:W-:-:S04]  /*1a40*/  IMAD.HI.U32 R21, R21, R26, RZ ;  /* 0x0000001a15157227 */ /* 0x000fc800078e00ff */
[----:B------:R-:W-:Y:S02]  /*1a50*/  IMAD R6, R21, R6, R26 ;  /* 0x0000000615067224 */ /* 0x000fe400078e021a */
[----:B------:R-:W-:Y:S01]  /*1a60*/  IMAD R35, R8, R27, RZ ;  /* 0x0000001b08237224 */ /* 0x000fe200078e02ff */
[----:B0-----:R-:W0:Y:S02]  /*1a70*/  SHFL.BFLY PT, R28, R7, 0x4, 0x1f ;  /* 0x0c801f00071c7f89 */ /* 0x001e2400000e0000 */
[----:B------:R-:W-:Y:S01]  /*1a80*/  ISETP.GT.U32.AND P1, PT, R31, R6, PT ;  /* 0x000000061f00720c */ /* 0x000fe20003f24070 */
[----:B------:R-:W-:-:S12]  /*1a90*/  IMAD.HI.U32 R35, R39, R35, R38 ;  /* 0x0000002327237227 */ /* 0x000fd800078e0026 */
[----:B------:R-:W-:Y:S02]  /*1aa0*/  @!P1 IMAD.IADD R6, R6, 0x1, -R31 ;  /* 0x0000000106069824 */ /* 0x000fe400078e0a1f */
[----:B------:R-:W-:Y:S01]  /*1ab0*/  @!P1 VIADD R21, R21, 0x1 ;  /* 0x0000000115159836 */ /* 0x000fe20000000000 */
[----:B------:R-:W-:Y:S02]  /*1ac0*/  ISETP.NE.AND P1, PT, R3, RZ, PT ;  /* 0x000000ff0300720c */ /* 0x000fe40003f25270 */
[----:B------:R-:W-:Y:S02]  /*1ad0*/  ISETP.GE.U32.AND P4, PT, R6, R31, PT ;  /* 0x0000001f0600720c */ /* 0x000fe40003f86070 */
[----:B------:R-:W-:Y:S01]  /*1ae0*/  SHF.R.S32.HI R6, RZ, 0x1f, R2 ;  /* 0x0000001fff067819 */ /* 0x000fe20000011402 */
[----:B0-----:R-:W-:Y:S01]  /*1af0*/  FADD.FTZ R28, R7, R28 ;  /* 0x0000001c071c7221 */ /* 0x001fe20000010000 */
[----:B------:R-:W-:Y:S02]  /*1b00*/  IABS R7, R4 ;  /* 0x0000000400077213 */ /* 0x000fe40000000000 */
[----:B------:R-:W-:-:S02]  /*1b10*/  LOP3.LUT R4, R4, R17, RZ, 0x3c, !PT ;  /* 0x0000001104047212 */ /* 0x000fc400078e3cff */
        /* <DEDUP_REMOVED lines=9> */
[----:B------:R-:W-:Y:S01]  /*1bb0*/  ISETP.GT.U32.AND P2, PT, R27, R36, PT ;  /* 0x000000241b00720c */ /* 0x000fe20003f44070 */
[----:B------:R-:W-:Y:S01]  /*1bc0*/  @P4 VIADD R21, R21, 0x1 ;  /* 0x0000000115154836 */ /* 0x000fe20000000000 */
        /* <DEDUP_REMOVED lines=83> */
[----:B------:R-:W-:Y:S05]  /*2100*/  CALL.REL.NOINC `($__internal_4_$__cuda_sm20_div_s64) ;  /* 0x0000002400847944 */ /* 0x000fea0003c00000 */
        /* <DEDUP_REMOVED lines=9> */
.L_x_218:
        /* <DEDUP_REMOVED lines=22> */
.L_x_219:
[----:B------:R-:W-:Y:S05]  /*2300*/  BSYNC B0 ;  /* 0x0000000000007941 */ /* 0x000fea0003800000 */
.L_x_217:
        /* <DEDUP_REMOVED lines=19> */
.L_x_221:
        /* <DEDUP_REMOVED lines=22> */
.L_x_222:
[----:B------:R-:W-:Y:S05]  /*25a0*/  BSYNC B0 ;  /* 0x0000000000007941 */ /* 0x000fea0003800000 */
.L_x_220:
        /* <DEDUP_REMOVED lines=11> */
[----:B------:R-:W-:Y:S05]  /*2660*/  CALL.REL.NOINC `($__internal_4_$__cuda_sm20_div_s64) ;  /* 0x00000020002c7944 */ /* 0x000fea0003c00000 */
[----:B------:R-:W-:-:S04]  /*2670*/  IADD3 R17, P0, RZ, -R18, RZ ;  /* 0x80000012ff117210 */ /* 0x000fc80007f1e0ff */
[----:B------:R-:W-:Y:S01]  /*2680*/  IADD3.X R16, RZ, ~R19, RZ, P0, !PT ;  /* 0x80000013ff107210 */ /* 0x000fe200007fe4ff */
[----:B------:R-:W-:-:S04]  /*2690*/  IMAD.WIDE.U32 R34, R5, R17, R34 ;  /* 0x0000001105227225 */ /* 0x000fc800078e0022 */
[----:B------:R-:W-:-:S04]  /*26a0*/  IMAD R16, R16, R5, RZ ;  /* 0x0000000510107224 */ /* 0x000fc800078e02ff */
[----:B------:R-:W-:-:S05]  /*26b0*/  IMAD R4, R4, R17, R16 ;  /* 0x0000001104047224 */ /* 0x000fca00078e0210 */
[----:B------:R-:W-:Y:S01]  /*26c0*/  IADD3 R4, R35, R4, RZ ;  /* 0x0000000423047210 */ /* 0x000fe20007ffe0ff */
[----:B------:R-:W-:Y:S05]  /*26d0*/  BRA `(.L_x_225) ;  /* 0x0000000000587947 */ /* 0x000fea0003800000 */
.L_x_224:
        /* <DEDUP_REMOVED lines=22> */
.L_x_225:
[----:B------:R-:W-:Y:S05]  /*2840*/  BSYNC B0 ;  /* 0x0000000000007941 */ /* 0x000fea0003800000 */
.L_x_223:
        /* <DEDUP_REMOVED lines=38> */
[----:B------:R-:W-:Y:S05]  /*2ab0*/  CALL.REL.NOINC `($__internal_4_$__cuda_sm20_div_s64) ;  /* 0x0000001c00187944 */ /* 0x000fea0003c00000 */
        /* <DEDUP_REMOVED lines=12> */
.L_x_227:
        /* <DEDUP_REMOVED lines=23> */
.L_x_228:
[----:B------:R-:W-:Y:S05]  /*2cf0*/  BSYNC B0 ;  /* 0x0000000000007941 */ /* 0x000fea0003800000 */
.L_x_226:
        /* <DEDUP_REMOVED lines=18> */
.L_x_230:
        /* <DEDUP_REMOVED lines=22> */
.L_x_231:
[----:B------:R-:W-:Y:S05]  /*2f80*/  BSYNC B0 ;  /* 0x0000000000007941 */ /* 0x000fea0003800000 */
.L_x_229:
        /* <DEDUP_REMOVED lines=20> */
.L_x_233:
        /* <DEDUP_REMOVED lines=23> */
.L_x_234:
[----:B------:R-:W-:Y:S05]  /*3240*/  BSYNC B0 ;  /* 0x0000000000007941 */ /* 0x000fea0003800000 */
.L_x_232:
        /* <DEDUP_REMOVED lines=26> */
[----:B------:R-:W-:Y:S05]  /*33f0*/  CALL.REL.NOINC `($__internal_4_$__cuda_sm20_div_s64) ;  /* 0x0000001000c87944 */ /* 0x000fea0003c00000 */
        /* <DEDUP_REMOVED lines=12> */
.L_x_236:
        /* <DEDUP_REMOVED lines=23> */
.L_x_237:
[----:B------:R-:W-:Y:S05]  /*3630*/  BSYNC B0 ;  /* 0x0000000000007941 */ /* 0x000fea0003800000 */
.L_x_235:
        /* <DEDUP_REMOVED lines=29> */
.L_x_239:
        /* <DEDUP_REMOVED lines=23> */
.L_x_240:
[----:B------:R-:W-:Y:S05]  /*3980*/  BSYNC B0 ;  /* 0x0000000000007941 */ /* 0x000fea0003800000 */
.L_x_238:
        /* <DEDUP_REMOVED lines=21> */
.L_x_216:
[----:B------:R-:W-:Y:S02]  /*3ae0*/  ULDC.64 UR4, c[0x0][0x2b0] ;  /* 0x0000ac0000047ab9 */ /* 0x000fe40000000a00 */
[----:B------:R-:W-:-:S04]  /*3af0*/  LEA R2, P0, R30, UR4, 0x2 ;  /* 0x000000041e027c11 */ /* 0x000fc8000f8010ff */
[----:B------:R-:W-:-:S05]  /*3b00*/  LEA.HI.X R3, R30, UR5, R31, 0x2, P0 ;  /* 0x000000051e037c11 */ /* 0x000fca00080f141f */
[----:B------:R0:W-:Y:S04]  /*3b10*/  STG.E desc[UR8][R2.64], R28 ;  /* 0x0000001c02007986 */ /* 0x0001e8000c101908 */
.L_x_215:
[----:B------:R-:W-:Y:S05]  /*3b20*/  BSYNC B1 ;  /* 0x0000000000017941 */ /* 0x000fea0003800000 */
.L_x_214:
        /* <DEDUP_REMOVED lines=21> */
.L_x_242:
[----:B------:R-:W-:Y:S05]  /*3c80*/  BSYNC B0 ;  /* 0x0000000000007941 */ /* 0x000fea0003800000 */
.L_x_241:
        /* <DEDUP_REMOVED lines=39> */
.L_x_246:
        /* <DEDUP_REMOVED lines=17> */
.L_x_245:
[----:B------:R-:W-:Y:S05]  /*4010*/  BSYNC B0 ;  /* 0x0000000000007941 */ /* 0x000fea0003800000 */
.L_x_244:
        /* <DEDUP_REMOVED lines=12> */
.L_x_243:
        /* <DEDUP_REMOVED lines=100> */
        .weak           $__internal_4_$__cuda_sm20_div_s64
        .type           $__internal_4_$__cuda_sm20_div_s64,@function
        .size           $__internal_4_$__cuda_sm20_div_s64,(.L_x_4864 - $__internal_4_$__cuda_sm20_div_s64)
$__internal_4_$__cuda_sm20_div_s64:
        /* <DEDUP_REMOVED lines=82> */
[----:B------:R-:W-:Y:S05]  /*4c40*/  RET.REL.NODEC R24 `(_ZN5flash32flash_fwd_splitkv_combine_kernelI23Flash_fwd_kernel_traitsILi256ELi64ELi64ELi4ELb0ELb0EN7cutlass6half_tE19Flash_kernel_traitsILi256ELi64ELi64ELi4ES3_EELi4ELi3ELb0EEEvNS_16Flash_fwd_paramsE) ;  /* 0xffffffb018ec7950 */ /* 0x000fea0003c3ffff */
.L_x_247:
        /* <DEDUP_REMOVED lines=11> */
.L_x_4864:


//--------------------- .text._ZN5flash32flash_fwd_splitkv_combine_kernelI23Flash_fwd_kernel_traitsILi256ELi64ELi64ELi4ELb0ELb0EN7cutlass6half_tE19Flash_kernel_traitsILi256ELi64ELi64ELi4ES3_EELi4ELi2ELb0EEEvNS_16Flash_fwd_paramsE --------------------------
	.section	.text._ZN5flash32flash_fwd_splitkv_combine_kernelI23Flash_fwd_kernel_traitsILi256ELi64ELi64ELi4ELb0ELb0EN7cutlass6half_tE19Flash_kernel_traitsILi256ELi64ELi64ELi4ES3_EELi4ELi2ELb0EEEvNS_16Flash_fwd_paramsE,"ax",@progbits
	.align	128
        .global         _ZN5flash32flash_fwd_splitkv_combine_kernelI23Flash_fwd_kernel_traitsILi256ELi64ELi64ELi4ELb0ELb0EN7cutlass6half_tE19Flash_kernel_traitsILi256ELi64ELi64ELi4ES3_EELi4ELi2ELb0EEEvNS_16Flash_fwd_paramsE
        .type           _ZN5flash32flash_fwd_splitkv_combine_kernelI23Flash_fwd_kernel_traitsILi256ELi64ELi64ELi4ELb0ELb0EN7cutlass6half_tE19Flash_kernel_traitsILi256ELi64ELi64ELi4ES3_EELi4ELi2ELb0EEEvNS_16Flash_fwd_paramsE,@function
        .size           _ZN5flash32flash_fwd_splitkv_combine_kernelI23Flash_fwd_kernel_traitsILi256ELi64ELi64ELi4ELb0ELb0EN7cutlass6half_tE19Flash_kernel_traitsILi256ELi64ELi64ELi4ES3_EELi4ELi2ELb0EEEvNS_16Flash_fwd_paramsE,(.L_x_4865 - _ZN5flash32flash_fwd_splitkv_combine_kernelI23Flash_fwd_kernel_traitsILi256ELi64ELi64ELi4ELb0ELb0EN7cutlass6half_tE19Flash_kernel_traitsILi256ELi64ELi64ELi4ES3_EELi4ELi2ELb0EEEvNS_16Flash_fwd_paramsE)
        .other          _ZN5flash32flash_fwd_splitkv_combine_kernelI23Flash_fwd_kernel_traitsILi256ELi64ELi64ELi4ELb0ELb0EN7cutlass6half_tE19Flash_kernel_traitsILi256ELi64ELi64ELi4ES3_EELi4ELi2ELb0EEEvNS_16Flash_fwd_paramsE,@"STO_CUDA_ENTRY STV_DEFAULT"
_ZN5flash32flash_fwd_splitkv_combine_kernelI23Flash_fwd_kernel_traitsILi256ELi64ELi64ELi4ELb0ELb0EN7cutlass6half_tE19Flash_kernel_traitsILi256ELi64ELi64ELi4ES3_EELi4ELi2ELb0EEEvNS_16Flash_fwd_paramsE:
.text._ZN5flash32flash_fwd_splitkv_combine_kernelI23Flash_fwd_kernel_traitsILi256ELi64ELi64ELi4ELb0ELb0EN7cutlass6half_tE19Flash_kernel_traitsILi256ELi64ELi64ELi4ES3_EELi4ELi2ELb0EEEvNS_16Flash_fwd_paramsE:
        /* <DEDUP_REMOVED lines=23> */
[----:B------:R-:W-:Y:S05]  /*0170*/  CALL.REL.NOINC `($__internal_5_$__cuda_sm20_div_s64) ;  /* 0x0000004400347944 */ /* 0x000fea0003c00000 */
[----:B------:R-:W-:Y:S02]  /*0180*/  MOV R18, R0 ;  /* 0x0000000000127202 */ /* 0x000fe40000000f00 */
[----:B------:R-:W-:Y:S01]  /*0190*/  MOV R19, R21 ;  /* 0x0000001500137202 */ /* 0x000fe20000000f00 */
[----:B------:R-:W-:Y:S06]  /*01a0*/  BRA `(.L_x_249) ;  /* 0x00000000004c7947 */ /* 0x000fec0003800000 */
.L_x_248:
        /* <DEDUP_REMOVED lines=19> */
.L_x_249:
        /* <DEDUP_REMOVED lines=9> */
[----:B------:R-:W-:Y:S02]  /*0370*/  MOV R26, R18 ;  /* 0x00000012001a7202 */ /* 0x000fe40000000f00 */
[----:B------:R-:W-:Y:S02]  /*0380*/  MOV R22, 0x3a0 ;  /* 0x000003a000167802 */ /* 0x000fe40000000f00 */
[----:B------:R-:W-:Y:S05]  /*0390*/  CALL.REL.NOINC `($__internal_5_$__cuda_sm20_div_s64) ;  /* 0x0000004000ac7944 */ /* 0x000fea0003c00000 */
[----:B------:R-:W-:Y:S02]  /*03a0*/  MOV R10, R0 ;  /* 0x00000000000a7202 */ /* 0x000fe40000000f00 */
[----:B------:R-:W-:Y:S01]  /*03b0*/  MOV R11, R21 ;  /* 0x00000015000b7202 */ /* 0x000fe20000000f00 */
[----:B------:R-:W-:Y:S05]  /*03c0*/  BRA `(.L_x_252) ;  /* 0x00000000004c7947 */ /* 0x000fea0003800000 */
.L_x_251:
        /* <DEDUP_REMOVED lines=19> */
.L_x_252:
[----:B------:R-:W-:Y:S05]  /*0500*/  BSYNC B0 ;  /* 0x0000000000007941 */ /* 0x000fea0003800000 */
.L_x_250:
[----:B------:R-:W0:Y:S01]  /*0510*/  LDC R2, c[0x0][0x2c4] ;  /* 0x0000b100ff027b82 */ /* 0x000e220000000800 */
[----:B------:R-:W-:Y:S01]  /*0520*/  IMAD.MOV.U32 R12, RZ, RZ, RZ ;  /* 0x000000ffff0c7224 */ /* 0x000fe200078e00ff */
[----:B------:R-:W-:Y:S01]  /*0530*/  BSSY B0, `(.L_x_253) ;  /* 0x000003e000007945 */ /* 0x000fe20003800000 */
[----:B0-----:R-:W-:Y:S01]  /*0540*/  IABS R7, R2 ;  /* 0x0000000200077213 */ /* 0x001fe20000000000 */
[----:B------:R-:W-:-:S03]  /*0550*/  VIADD R9, R2, 0xffffffff ;  /* 0xffffffff02097836 */ /* 0x000fc60000000000 */
[----:B------:R-:W0:Y:S01]  /*0560*/  I2F.RP R14, R7 ;  /* 0x00000007000e7306 */ /* 0x000e220000209400 */
[----:B------:R-:W-:-:S07]  /*0570*/  IMAD.IADD R4, R9, 0x1, R7 ;  /* 0x0000000109047824 */ /* 0x000fce00078e0207 */
[----:B0-----:R-:W0:Y:S02]  /*0580*/  MUFU.RCP R13, R14 ;  /* 0x0000000e000d7308 */ /* 0x001e240000001000 */
[----:B0-----:R-:W-:-:S06]  /*0590*/  VIADD R13, R13, 0xffffffe ;  /* 0x0ffffffe0d0d7836 */ /* 0x001fcc0000000000 */
[----:B------:R-:W0:Y:S02]  /*05a0*/  F2I.FTZ.U32.TRUNC.NTZ R13, R13 ;  /* 0x0000000d000d7305 */ /* 0x000e24000021f000 */
[----:B0-----:R-:W-:-:S04]  /*05b0*/  IMAD.MOV R0, RZ, RZ, -R13 ;  /* 0x000000ffff007224 */ /* 0x001fc800078e0a0d */
[----:B------:R-:W-:Y:S01]  /*05c0*/  IMAD R5, R0, R7, RZ ;  /* 0x0000000700057224 */ /* 0x000fe200078e02ff */
[----:B------:R-:W-:-:S03]  /*05d0*/  IABS R0, R4 ;  /* 0x0000000400007213 */ /* 0x000fc60000000000 */
        /* <DEDUP_REMOVED lines=18> */
[----:B------:R-:W-:Y:S02]  /*0700*/  SEL R17, R6, R17, P0 ;  /* 0x0000001106117207 */ /* 0x000fe40000000000 */
        /* <DEDUP_REMOVED lines=12> */
[----:B------:R-:W-:Y:S05]  /*07d0*/  BRA `(.L_x_255) ;  /* 0x00000000004c7947 */ /* 0x000fea0003800000 */
.L_x_254:
        /* <DEDUP_REMOVED lines=19> */
.L_x_255:
[----:B------:R-:W-:Y:S05]  /*0910*/  BSYNC B0 ;  /* 0x0000000000007941 */ /* 0x000fea0003800000 */
.L_x_253:
        /* <DEDUP_REMOVED lines=17> */
[----:B------:R-:W-:-:S04]  /*0a30*/  IMAD.MOV.U32 R2, RZ, RZ, R0 ;  /* 0x000000ffff027224 */ /* 0x000fc800078e0000 */
[----:B------:R-:W-:-:S04]  /*0a40*/  IMAD.HI.U32 R0, R13, R2, RZ ;  /* 0x000000020d007227 */ /* 0x000fc800078e00ff */
[----:B------:R-:W-:-:S04]  /*0a50*/  IMAD.MOV R7, RZ, RZ, -R0 ;  /* 0x000000ffff077224 */ /* 0x000fc800078e0a00 */
[----:B------:R-:W-:Y:S01]  /*0a60*/  IMAD R7, R6, R7, R2 ;  /* 0x0000000706077224 */ /* 0x000fe200078e0202 */
[----:B------:R-:W-:-:S04]  /*0a70*/  SHF.R.S32.HI R2, RZ, 0x1f, R5 ;  /* 0x0000001fff027819 */ /* 0x000fc80000011405 */
        /* <DEDUP_REMOVED lines=26> */
[----:B------:R-:W-:Y:S01]  /*0c20*/  IMAD R15, R13, R0, R2 ;  /* 0x000000000d0f7224 */ /* 0x000fe200078e0202 */
[----:B------:R-:W-:-:S04]  /*0c30*/  LOP3.LUT R0, R7, R12, RZ, 0x3c, !PT ;  /* 0x0000000c07007212 */ /* 0x000fc800078e3cff */
[----:B------:R-:W-:Y:S02]  /*0c40*/  ISETP.GT.U32.AND P1, PT, R12, R15, PT ;  /* 0x0000000f0c00720c */ /* 0x000fe40003f24070 */
[----:B------:R-:W-:-:S11]  /*0c50*/  ISETP.GE.AND P0, PT, R0, RZ, PT ;  /* 0x000000ff0000720c */ /* 0x000fd60003f06270 */
[-C--:B------:R-:W-:Y:S01]  /*0c60*/  @!P1 IADD3 R15, R15, -R12.reuse, RZ ;  /* 0x8000000c0f0f9210 */ /* 0x080fe20007ffe0ff */
        /* <DEDUP_REMOVED lines=17> */
[----:B------:R-:W-:Y:S02]  /*0d80*/  MOV R22, 0xda0 ;  /* 0x00000da000167802 */ /* 0x000fe40000000f00 */
[----:B------:R-:W-:Y:S05]  /*0d90*/  CALL.REL.NOINC `($__internal_5_$__cuda_sm20_div_s64) ;  /* 0x00000038002c7944 */ /* 0x000fea0003c00000 */
[----:B------:R-:W-:Y:S02]  /*0da0*/  MOV R32, R0 ;  /* 0x0000000000207202 */ /* 0x000fe40000000f00 */
[----:B------:R-:W-:Y:S01]  /*0db0*/  MOV R33, R21 ;  /* 0x0000001500217202 */ /* 0x000fe20000000f00 */
[----:B------:R-:W-:Y:S05]  /*0dc0*/  BRA `(.L_x_258) ;  /* 0x00000000004c7947 */ /* 0x000fea0003800000 */
.L_x_257:
        /* <DEDUP_REMOVED lines=19> */
.L_x_258:
[----:B------:R-:W-:Y:S05]  /*0f00*/  BSYNC B0 ;  /* 0x0000000000007941 */ /* 0x000fea0003800000 */
.L_x_256:
        /* <DEDUP_REMOVED lines=44> */
.L_x_260:
[----:B------:R-:W0:Y:S01]  /*11d0*/  I2F.U32.RP R6, R14 ;  /* 0x0000000e00067306 */ /* 0x000e220000209000 */
[----:B------:R-:W-:Y:S01]  /*11e0*/  HFMA2.MMA R24, -RZ, RZ, 0, 0 ;  /* 0x00000000ff187435 */ /* 0x000fe200000001ff */
[----:B------:R-:W-:-:S06]  /*11f0*/  ISETP.NE.U32.AND P0, PT, R14, RZ, PT ;  /* 0x000000ff0e00720c */ /* 0x000fcc0003f05070 */
[----:B0-----:R-:W0:Y:S02]  /*1200*/  MUFU.RCP R2, R6 ;  /* 0x0000000600027308 */ /* 0x001e240000001000 */
[----:B0-----:R-:W-:-:S06]  /*1210*/  VIADD R2, R2, 0xffffffe ;  /* 0x0ffffffe02027836 */ /* 0x001fcc0000000000 */
[----:B------:R-:W0:Y:S02]  /*1220*/  F2I.FTZ.U32.TRUNC.NTZ R25, R2 ;  /* 0x0000000200197305 */ /* 0x000e24000021f000 */
[----:B0-----:R-:W-:-:S04]  /*1230*/  IMAD.MOV R0, RZ, RZ, -R25 ;  /* 0x000000ffff007224 */ /* 0x001fc800078e0a19 */
[----:B------:R-:W-:-:S04]  /*1240*/  IMAD R0, R0, R14, RZ ;  /* 0x0000000e00007224 */ /* 0x000fc800078e02ff */
        /* <DEDUP_REMOVED lines=11> */
.L_x_261:
[----:B------:R-:W-:Y:S05]  /*1300*/  BSYNC B0 ;  /* 0x0000000000007941 */ /* 0x000fea0003800000 */
.L_x_259:
[----:B------:R-:W0:Y:S01]  /*1310*/  LDC R6, c[0x0][0x2c4] ;  /* 0x0000b100ff067b82 */ /* 0x000e220000000800 */
[----:B------:R-:W1:Y:S01]  /*1320*/  S2R R29, SR_CgaCtaId ;  /* 0x00000000001d7919 */ /* 0x000e620000008800 */
[----:B------:R-:W-:Y:S01]  /*1330*/  ISETP.GT.AND P3, PT, R5, RZ, PT ;  /* 0x000000ff0500720c */ /* 0x000fe20003f64270 */
[----:B------:R-:W-:Y:S01]  /*1340*/  ULDC UR4, c[0x0][0x3c4] ;  /* 0x0000f10000047ab9 */ /* 0x000fe20000000800 */
[----:B------:R-:W-:Y:S01]  /*1350*/  ULDC.64 UR8, c[0x0][0x208] ;  /* 0x0000820000087ab9 */ /* 0x000fe20000000a00 */
[----:B------:R-:W-:Y:S01]  /*1360*/  BSSY B0, `(.L_x_262) ;  /* 0x0000042000007945 */ /* 0x000fe20003800000 */
[----:B------:R-:W-:Y:S01]  /*1370*/  IMAD.MOV.U32 R28, RZ, RZ, -0x800000 ;  /* 0xff800000ff1c7424 */ /* 0x000fe200078e00ff */
[----:B0-----:R-:W-:-:S04]  /*1380*/  IABS R0, R6 ;  /* 0x0000000600007213 */ /* 0x001fc80000000000 */
[----:B------:R-:W0:Y:S08]  /*1390*/  I2F.RP R12, R0 ;  /* 0x00000000000c7306 */ /* 0x000e300000209400 */
[----:B0-----:R-:W0:Y:S02]  /*13a0*/  MUFU.RCP R26, R12 ;  /* 0x0000000c001a7308 */ /* 0x001e240000001000 */
[----:B0-----:R-:W-:Y:S01]  /*13b0*/  VIADD R26, R26, 0xffffffe ;  /* 0x0ffffffe1a1a7836 */ /* 0x001fe20000000000 */
[----:B------:R-:W-:-:S05]  /*13c0*/  MOV R12, 0x400 ;  /* 0x00000400000c7802 */ /* 0x000fca0000000f00 */
[----:B------:R-:W0:Y:S01]  /*13d0*/  F2I.FTZ.U32.TRUNC.NTZ R27, R26 ;  /* 0x0000001a001b7305 */ /* 0x000e22000021f000 */
[----:B-1----:R-:W-:Y:S01]  /*13e0*/  LEA R29, R29, R12, 0x18 ;  /* 0x0000000c1d1d7211 */ /* 0x002fe200078ec0ff */
        /* <DEDUP_REMOVED lines=8> */
[----:B------:R-:W-:Y:S01]  /*1470*/  SHF.R.S32.HI R9, RZ, 0x1f, R5 ;  /* 0x0000001fff097819 */ /* 0x000fe20000011405 */
[----:B------:R-:W-:Y:S02]  /*1480*/  IMAD.MOV.U32 R27, RZ, RZ, -0x800000 ;  /* 0xff800000ff1b7424 */ /* 0x000fe400078e00ff */
[----:B------:R-:W-:-:S04]  /*1490*/  IMAD.HI.U32 R2, R10, R11, RZ ;  /* 0x0000000b0a027227 */ /* 0x000fc800078e00ff */
[----:B------:R-:W-:-:S04]  /*14a0*/  IMAD.MOV R10, RZ, RZ, -R2 ;  /* 0x000000ffff0a7224 */ /* 0x000fc800078e0a02 */
[C---:B------:R-:W-:Y:S02]  /*14b0*/  IMAD R11, R0.reuse, R10, R11 ;  /* 0x0000000a000b7224 */ /* 0x040fe400078e020b */
[----:B------:R-:W0:Y:S03]  /*14c0*/  S2R R10, SR_TID.X ;  /* 0x00000000000a7919 */ /* 0x000e260000002100 */
[----:B------:R-:W-:-:S13]  /*14d0*/  ISETP.GT.U32.AND P0, PT, R0, R11, PT ;  /* 0x0000000b0000720c */ /* 0x000fda0003f04070 */
[-C--:B------:R-:W-:Y:S01]  /*14e0*/  @!P0 IADD3 R11, R11, -R0.reuse, RZ ;  /* 0x800000000b0b8210 */ /* 0x080fe20007ffe0ff */
[----:B------:R-:W-:Y:S01]  /*14f0*/  @!P0 VIADD R2, R2, 0x1 ;  /* 0x0000000102028836 */ /* 0x000fe20000000000 */
[----:B------:R-:W-:Y:S02]  /*1500*/  ISETP.NE.AND P0, PT, R6, RZ, PT ;  /* 0x000000ff0600720c */ /* 0x000fe40003f05270 */
[----:B------:R-:W-:Y:S02]  /*1510*/  ISETP.GE.U32.AND P2, PT, R11, R0, PT ;  /* 0x000000000b00720c */ /* 0x000fe40003f46070 */
[----:B------:R-:W-:Y:S01]  /*1520*/  LEA.HI.SX32 R0, R5, 0x1, 0x1 ;  /* 0x0000000105007811 */ /* 0x000fe200078f0aff */
[----:B------:R-:W-:Y:S01]  /*1530*/  @!P3 IMAD.MOV R0, RZ, RZ, R9 ;  /* 0x000000ffff00b224 */ /* 0x000fe200078e0209 */
[----:B0-----:R-:W-:-:S09]  /*1540*/  SHF.R.S32.HI R9, RZ, 0x1f, R10 ;  /* 0x0000001fff097819 */ /* 0x001fd2000001140a */
[----:B------:R-:W-:-:S04]  /*1550*/  @P2 VIADD R2, R2, 0x1 ;  /* 0x0000000102022836 */ /* 0x000fc80000000000 */
[----:B------:R-:W-:Y:S01]  /*1560*/  IMAD.MOV.U32 R5, RZ, RZ, R2 ;  /* 0x000000ffff057224 */ /* 0x000fe200078e0002 */
[----:B------:R-:W-:-:S04]  /*1570*/  LEA.HI R2, R9, R10, RZ, 0x2 ;  /* 0x0000000a09027211 */ /* 0x000fc800078f10ff */
[----:B------:R-:W-:Y:S02]  /*1580*/  LOP3.LUT R11, R2, 0xfffffffc, RZ, 0xc0, !PT ;  /* 0xfffffffc020b7812 */ /* 0x000fe400078ec0ff */
[----:B------:R-:W-:Y:S02]  /*1590*/  @!P1 IADD3 R5, -R5, RZ, RZ ;  /* 0x000000ff05059210 */ /* 0x000fe40007ffe1ff */
[----:B------:R-:W-:Y:S01]  /*15a0*/  SHF.R.S32.HI R2, RZ, 0x2, R2 ;  /* 0x00000002ff027819 */ /* 0x000fe20000011402 */
[C---:B------:R-:W-:Y:S01]  /*15b0*/  IMAD.IADD R11, R10.reuse, 0x1, -R11 ;  /* 0x000000010a0b7824 */ /* 0x040fe200078e0a0b */
[----:B------:R-:W-:Y:S02]  /*15c0*/  ISETP.GT.AND P1, PT, R10, 0xf, PT ;  /* 0x0000000f0a00780c */ /* 0x000fe40003f24270 */
[----:B------:R-:W-:Y:S02]  /*15d0*/  @!P0 LOP3.LUT R5, RZ, R6, RZ, 0x33, !PT ;  /* 0x00000006ff058212 */ /* 0x000fe400078e33ff */
[----:B------:R-:W-:-:S03]  /*15e0*/  ISETP.GE.AND P0, PT, R2, UR4, PT ;  /* 0x0000000402007c0c */ /* 0x000fc6000bf06270 */
[----:B------:R-:W-:-:S05]  /*15f0*/  IMAD R5, R0, R5, RZ ;  /* 0x0000000500057224 */ /* 0x000fca00078e02ff */
[----:B------:R-:W-:Y:S01]  /*1600*/  IABS R30, R5 ;  /* 0x00000005001e7213 */ /* 0x000fe20000000000 */
[--C-:B------:R-:W-:Y:S02]  /*1610*/  @!P1 IMAD R26, R2, 0x14, R29.reuse ;  /* 0x00000014021a9824 */ /* 0x100fe400078e021d */
[C---:B------:R-:W-:Y:S02]  /*1620*/  IMAD R29, R11.reuse, 0x14, R29 ;  /* 0x000000140b1d7824 */ /* 0x040fe400078e021d */
[----:B------:R-:W-:Y:S01]  /*1630*/  VIADD R21, R30, UR5 ;  /* 0x000000051e157c36 */ /* 0x000fe20008000000 */
[----:B------:R-:W-:Y:S01]  /*1640*/  @!P1 LEA R26, R11, R26, 0x2 ;  /* 0x0000001a0b1a9211 */ /* 0x000fe200078e10ff */
[----:B------:R-:W-:Y:S01]  /*1650*/  IMAD R29, R2, 0x4, R29 ;  /* 0x00000004021d7824 */ /* 0x000fe200078e021d */
        /* <DEDUP_REMOVED lines=18> */
.L_x_263:
[----:B------:R-:W-:Y:S05]  /*1780*/  BSYNC B0 ;  /* 0x0000000000007941 */ /* 0x000fea0003800000 */
.L_x_262:
[----:B-----5:R1:W-:Y:S01]  /*1790*/  @!P1 STS [R26], R27 ;  /* 0x0000001b1a009388 */ /* 0x0203e20000000800 */
[----:B------:R-:W2:Y:S01]  /*17a0*/  LDC R0, c[0x0][0x270] ;  /* 0x00009c00ff007b82 */ /* 0x000ea20000000800 */
[----:B------:R-:W0:Y:S07]  /*17b0*/  I2F.RP R9, R30 ;  /* 0x0000001e00097306 */ /* 0x000e2e0000209400 */
[----:B------:R-:W-:Y:S01]  /*17c0*/  BAR.SYNC.DEFER_BLOCKING 0x0 ;  /* 0x0000000000007b1d */ /* 0x000fe20000010000 */
[----:B------:R-:W-:-:S02]  /*17d0*/  ISETP.GT.AND P5, PT, R4, RZ, PT ;  /* 0x000000ff0400720c */ /* 0x000fc40003fa4270 */
[----:B------:R-:W-:-:S03]  /*17e0*/  ISETP.NE.AND P6, PT, R5, RZ, PT ;  /* 0x000000ff0500720c */ /* 0x000fc60003fc5270 */
[----:B------:R-:W-:Y:S01]  /*17f0*/  BSSY B1, `(.L_x_264) ;  /* 0x000022f000017945 */ /* 0x000fe20003800000 */
[----:B0-----:R-:W0:Y:S01]  /*1800*/  MUFU.RCP R36, R9 ;  /* 0x0000000900247308 */ /* 0x001e220000001000 */
[----:B--2---:R-:W-:Y:S02]  /*1810*/  IABS R22, R0 ;  /* 0x0000000000167213 */ /* 0x004fe40000000000 */
[----:B-1----:R-:W-:Y:S01]  /*1820*/  IABS R27, R21 ;  /* 0x00000015001b7213 */ /* 0x002fe20000000000 */
[----:B------:R-:W1:Y:S01]  /*1830*/  @!P1 LDS R28, [R29] ;  /* 0x000000001d1c9984 */ /* 0x000e620000000800 */
[----:B------:R-:W-:Y:S01]  /*1840*/  IABS R26, R5 ;  /* 0x00000005001a7213 */ /* 0x000fe20000000000 */
[----:B0-----:R-:W-:-:S04]  /*1850*/  VIADD R36, R36, 0xffffffe ;  /* 0x0ffffffe24247836 */ /* 0x001fc80000000000 */
[----:B------:R-:W-:Y:S01]  /*1860*/  IMAD.MOV R26, RZ, RZ, -R26 ;  /* 0x000000ffff1a7224 */ /* 0x000fe200078e0a1a */
[----:B------:R-:W0:Y:S02]  /*1870*/  F2I.FTZ.U32.TRUNC.NTZ R37, R36 ;  /* 0x0000002400257305 */ /* 0x000e24000021f000 */
[----:B0-----:R-:W-:Y:S02]  /*1880*/  IMAD.MOV R9, RZ, RZ, -R37 ;  /* 0x000000ffff097224 */ /* 0x001fe400078e0a25 */
[----:B------:R-:W-:Y:S01]  /*1890*/  IMAD.MOV.U32 R36, RZ, RZ, RZ ;  /* 0x000000ffff247224 */ /* 0x000fe200078e00ff */
[----:B-1----:R-:W0:Y:S02]  /*18a0*/  SHFL.BFLY PT, R11, R28, 0x2, 0x1f ;  /* 0x0c401f001c0b7f89 */ /* 0x002e2400000e0000 */
[----:B0-----:R-:W-:Y:S02]  /*18b0*/  FMNMX.FTZ R12, R11, R28, !PT ;  /* 0x0000001c0b0c7209 */ /* 0x001fe40007810000 */
[----:B------:R-:W0:Y:S03]  /*18c0*/  I2F.U32.RP R11, R22 ;  /* 0x00000016000b7306 */ /* 0x000e260000209000 */
[----:B------:R-:W1:Y:S05]  /*18d0*/  SHFL.BFLY PT, R19, R12, 0x1, 0x1f ;  /* 0x0c201f000c137f89 */ /* 0x000e6a00000e0000 */
[----:B0-----:R-:W0:Y:S01]  /*18e0*/  MUFU.RCP R38, R11 ;  /* 0x0000000b00267308 */ /* 0x001e220000001000 */
[----:B-1----:R-:W-:Y:S01]  /*18f0*/  FMNMX.FTZ R19, R12, R19, !PT ;  /* 0x000000130c137209 */ /* 0x002fe20007810000 */
[----:B------:R-:W-:Y:S01]  /*1900*/  IMAD R12, R9, R30, RZ ;  /* 0x0000001e090c7224 */ /* 0x000fe200078e02ff */
[----:B------:R-:W-:-:S02]  /*1910*/  IABS R9, R7 ;  /* 0x0000000700097213 */ /* 0x000fc40000000000 */
[----:B------:R-:W-:Y:S01]  /*1920*/  FSETP.NEU.FTZ.AND P0, PT, R19, -INF , PT ;  /* 0xff8000001300780b */ /* 0x000fe20003f1d000 */
[----:B0-----:R-:W-:Y:S01]  /*1930*/  VIADD R38, R38, 0xffffffe ;  /* 0x0ffffffe26267836 */ /* 0x001fe20000000000 */
[----:B------:R-:W-:Y:S01]  /*1940*/  LOP3.LUT R7, R7, R0, RZ, 0x3c, !PT ;  /* 0x0000000007077212 */ /* 0x000fe200078e3cff */
[----:B------:R-:W-:Y:S01]  /*1950*/  IMAD.HI.U32 R12, R37, R12, R36 ;  /* 0x0000000c250c7227 */ /* 0x000fe200078e0024 */
[----:B------:R-:W-:Y:S01]  /*1960*/  FSEL R19, R19, RZ, P0 ;  /* 0x000000ff13137208 */ /* 0x000fe20000000000 */
[----:B------:R-:W0:Y:S04]  /*1970*/  F2I.FTZ.U32.TRUNC.NTZ R39, R38 ;  /* 0x0000002600277305 */ /* 0x000e28000021f000 */
[----:B------:R-:W-:Y:S01]  /*1980*/  FADD.FTZ R34, -R19, R28 ;  /* 0x0000001c13227221 */ /* 0x000fe20000010100 */
[----:B------:R-:W-:-:S04]  /*1990*/  IMAD.HI.U32 R35, R12, R27, RZ ;  /* 0x0000001b0c237227 */ /* 0x000fc800078e00ff */
[----:B------:R-:W-:Y:S01]  /*19a0*/  FMUL.FTZ R34, R34, 1.4426950216293334961 ;  /* 0x3fb8aa3b22227820 */ /* 0x000fe20000410000 */
[----:B------:R-:W-:-:S05]  /*19b0*/  IMAD R37, R35, R26, R27 ;  /* 0x0000001a23257224 */ /* 0x000fca00078e021b */
[----:B------:R-:W1:Y:S01]  /*19c0*/  MUFU.EX2 R34, R34 ;  /* 0x0000002200227308 */ /* 0x000e620000000800 */
[----:B0-----:R-:W-:Y:S01]  /*19d0*/  IMAD.MOV R11, RZ, RZ, -R39 ;  /* 0x000000ffff0b7224 */ /* 0x001fe200078e0a27 */
[----:B------:R-:W-:Y:S01]  /*19e0*/  ISETP.GT.U32.AND P4, PT, R30, R37, PT ;  /* 0x000000251e00720c */ /* 0x000fe20003f84070 */
[----:B------:R-:W-:Y:S02]  /*19f0*/  IMAD.MOV.U32 R38, RZ, RZ, RZ ;  /* 0x000000ffff267224 */ /* 0x000fe400078e00ff */
[----:B------:R-:W-:Y:S01]  /*1a00*/  IMAD R12, R11, R22, RZ ;  /* 0x000000160b0c7224 */ /* 0x000fe200078e02ff */
[----:B------:R-:W-:-:S03]  /*1a10*/  IABS R11, R0 ;  /* 0x00000000000b7213 */ /* 0x000fc60000000000 */
[----:B------:R-:W-:-:S04]  /*1a20*/  IMAD.HI.U32 R12, R39, R12, R38 ;  /* 0x0000000c270c7227 */ /* 0x000fc800078e0026 */
[----:B------:R-:W-:Y:S02]  /*1a30*/  IMAD.MOV R26, RZ, RZ, -R11 ;  /* 0x000000ffff1a7224 */ /* 0x000fe400078e0a0b */
[C---:B------:R-:W-:Y:S01]  /*1a40*/  IMAD.HI.U32 R11, R12.reuse, R9, RZ ;  /* 0x000000090c0b7227 */ /* 0x040fe200078e00ff */
[----:B-1----:R-:W0:Y:S03]  /*1a50*/  SHFL.BFLY PT, R31, R34, 0x2, 0x1f ;  /* 0x0c401f00221f7f89 */ /* 0x002e2600000e0000 */
[----:B------:R-:W-:Y:S02]  /*1a60*/  IMAD R9, R11, R26, R9 ;  /* 0x0000001a0b097224 */ /* 0x000fe400078e0209 */
[----:B------:R-:W-:-:S03]  /*1a70*/  IMAD.HI.U32 R12, R12, R27, RZ ;  /* 0x0000001b0c0c7227 */ /* 0x000fc600078e00ff */
[----:B------:R-:W-:Y:S01]  /*1a80*/  ISETP.GT.U32.AND P1, PT, R22, R9, PT ;  /* 0x000000091600720c */ /* 0x000fe20003f24070 */
[----:B------:R-:W-:Y:S02]  /*1a90*/  @!P4 IMAD.IADD R37, R37, 0x1, -R30 ;  /* 0x000000012525c824 */ /* 0x000fe400078e0a1e */
[----:B------:R-:W-:Y:S01]  /*1aa0*/  IMAD R27, R12, R26, R27 ;  /* 0x0000001a0c1b7224 */ /* 0x000fe200078e021b */
[-C--:B------:R-:W-:Y:S01]  /*1ab0*/  LOP3.LUT R26, R21, R30.reuse, RZ, 0x3c, !PT ;  /* 0x0000001e151a7212 */ /* 0x080fe200078e3cff */
[----:B------:R-:W-:Y:S01]  /*1ac0*/  @!P4 VIADD R35, R35, 0x1 ;  /* 0x000000012323c836 */ /* 0x000fe20000000000 */
[----:B------:R-:W-:Y:S02]  /*1ad0*/  ISETP.GE.U32.AND P0, PT, R37, R30, PT ;  /* 0x0000001e2500720c */ /* 0x000fe40003f06070 */
[----:B------:R-:W-:Y:S02]  /*1ae0*/  ISETP.GT.U32.AND P2, PT, R22, R27, PT ;  /* 0x0000001b1600720c */ /* 0x000fe40003f44070 */
[----:B------:R-:W-:-:S02]  /*1af0*/  ISETP.GE.AND P3, PT, R26, RZ, PT ;  /* 0x000000ff1a00720c */ /* 0x000fc40003f66270 */
[----:B------:R-:W1:Y:S01]  /*1b00*/  LDC.U8 R26, c[0x0][0x3d9] ;  /* 0x0000f640ff1a7b82 */ /* 0x000e620000000000 */
[--C-:B------:R-:W-:Y:S01]  /*1b10*/  @!P1 IMAD.IADD R9, R9, 0x1, -R22.reuse ;  /* 0x0000000109099824 */ /* 0x100fe200078e0a16 */
[----:B------:R-:W-:Y:S01]  /*1b20*/  LOP3.LUT R21, R21, R0, RZ, 0x3c, !PT ;  /* 0x0000000015157212 */ /* 0x000fe200078e3cff */
[----:B------:R-:W-:Y:S02]  /*1b30*/  @!P1 VIADD R11, R11, 0x1 ;  /* 0x000000010b0b9836 */ /* 0x000fe40000000000 */
[----:B0-----:R-:W-:Y:S01]  /*1b40*/  FADD.FTZ R31, R34, R31 ;  /* 0x0000001f221f7221 */ /* 0x001fe20000010000 */
[-C--:B------:R-:W-:Y:S01]  /*1b50*/  ISETP.GE.U32.AND P4, PT, R9, R22.reuse, PT ;  /* 0x000000160900720c */ /* 0x080fe20003f86070 */
[----:B------:R-:W-:Y:S01]  /*1b60*/  @P0 VIADD R35, R35, 0x1 ;  /* 0x0000000123230836 */ /* 0x000fe20000000000 */
[----:B------:R-:W-:Y:S01]  /*1b70*/  ISETP.GE.AND P0, PT, R7, RZ, PT ;  /* 0x000000ff0700720c */ /* 0x000fe20003f06270 */
[----:B------:R-:W-:Y:S01]  /*1b80*/  @!P2 IMAD.IADD R27, R27, 0x1, -R22 ;  /* 0x000000011b1ba824 */ /* 0x000fe200078e0a16 */
[----:B------:R-:W0:Y:S01]  /*1b90*/  SHFL.BFLY PT, R34, R31, 0x1, 0x1f ;  /* 0x0c201f001f227f89 */ /* 0x000e2200000e0000 */
[----:B------:R-:W-:Y:S01]  /*1ba0*/  SHF.R.S32.HI R9, RZ, 0x1f, R4 ;  /* 0x0000001fff097819 */ /* 0x000fe20000011404 */
[----:B------:R-:W-:Y:S01]  /*1bb0*/  @!P3 IMAD.MOV R35, RZ, RZ, -R35 ;  /* 0x000000ffff23b224 */ /* 0x000fe200078e0a23 */
[----:B------:R-:W-:Y:S01]  /*1bc0*/  LEA.HI.SX32 R7, R4, 0x1, 0x1 ;  /* 0x0000000104077811 */ /* 0x000fe200078f0aff */
[----:B------:R-:W-:Y:S01]  /*1bd0*/  @!P2 VIADD R12, R12, 0x1 ;  /* 0x000000010c0ca836 */ /* 0x000fe20000000000 */
[----:B------:R-:W-:Y:S01]  /*1be0*/  ISETP.GE.U32.AND P3, PT, R27, R22, PT ;  /* 0x000000161b00720c */ /* 0x000fe20003f66070 */
[----:B------:R-:W-:Y:S01]  /*1bf0*/  @!P5 IMAD.MOV R7, RZ, RZ, R9 ;  /* 0x000000ffff07d224 */ /* 0x000fe200078e0209 */
[----:B------:R-:W-:-:S02]  /*1c00*/  ISETP.GE.AND P5, PT, R21, RZ, PT ;  /* 0x000000ff1500720c */ /* 0x000fc40003fa6270 */
[----:B------:R-:W-:Y:S01]  /*1c10*/  @P4 VIADD R11, R11, 0x1 ;  /* 0x000000010b0b4836 */ /* 0x000fe20000000000 */
[----:B------:R-:W-:Y:S02]  /*1c20*/  ISETP.NE.AND P2, PT, R0, RZ, PT ;  /* 0x000000ff0000720c */ /* 0x000fe40003f45270 */
[----:B------:R-:W-:Y:S01]  /*1c30*/  @!P6 LOP3.LUT R35, RZ, R30, RZ, 0x33, !PT ;  /* 0x0000001eff23e212 */ /* 0x000fe200078e33ff */
[----:B------:R-:W-:Y:S01]  /*1c40*/  IMAD.MOV.U32 R22, RZ, RZ, R11 ;  /* 0x000000ffff167224 */ /* 0x000fe200078e000b */
[----:B-1----:R-:W-:Y:S02]  /*1c50*/  ISETP.NE.AND P4, PT, R26, RZ, PT ;  /* 0x000000ff1a00720c */ /* 0x002fe40003f85270 */
[----:B------:R-:W-:Y:S01]  /*1c60*/  LOP3.LUT R11, RZ, R0, RZ, 0x33, !PT ;  /* 0x00000000ff0b7212 */ /* 0x000fe200078e33ff */
[----:B------:R-:W-:Y:S01]  /*1c70*/  @!P0 IMAD.MOV R22, RZ, RZ, -R22 ;  /* 0x000000ffff168224 */ /* 0x000fe200078e0a16 */
[----:B------:R-:W-:Y:S01]  /*1c80*/  LOP3.LUT P0, RZ, R10, 0x3, RZ, 0xc0, !PT ;  /* 0x000000030aff7812 */ /* 0x000fe2000780c0ff */
[----:B------:R-:W-:Y:S01]  /*1c90*/  @P3 VIADD R12, R12, 0x1 ;  /* 0x000000010c0c3836 */ /* 0x000fe20000000000 */
[----:B------:R-:W-:-:S02]  /*1ca0*/  ISETP.GT.AND P3, PT, R5, RZ, PT ;  /* 0x000000ff0500720c */ /* 0x000fc40003f64270 */
[----:B------:R-:W-:Y:S01]  /*1cb0*/  ISETP.GT.OR P0, PT, R10, 0xf, P0 ;  /* 0x0000000f0a00780c */ /* 0x000fe20000704670 */
[----:B------:R-:W-:Y:S02]  /*1cc0*/  @!P5 IMAD.MOV R12, RZ, RZ, -R12 ;  /* 0x000000ffff0cd224 */ /* 0x000fe400078e0a0c */
[----:B0-----:R-:W-:Y:S01]  /*1cd0*/  FADD.FTZ R34, R31, R34 ;  /* 0x000000221f227221 */ /* 0x001fe20000010000 */
[----:B------:R-:W-:Y:S02]  /*1ce0*/  SEL R6, R6, 0x1, !P4 ;  /* 0x0000000106067807 */ /* 0x000fe40006000000 */
[----:B------:R-:W-:Y:S02]  /*1cf0*/  SEL R27, R11, R22, !P2 ;  /* 0x000000160b1b7207 */ /* 0x000fe40005000000 */
[----:B------:R-:W-:Y:S02]  /*1d00*/  FSETP.NE.FTZ.AND P1, PT, R34, RZ, PT ;  /* 0x000000ff2200720b */ /* 0x000fe40003f35000 */
[----:B------:R-:W-:Y:S01]  /*1d10*/  SHF.R.S32.HI R22, RZ, 0x1f, R5 ;  /* 0x0000001fff167819 */ /* 0x000fe20000011405 */
[----:B------:R-:W-:Y:S01]  /*1d20*/  IMAD R10, R27, R6, RZ ;  /* 0x000000061b0a7224 */ /* 0x000fe200078e02ff */
[----:B------:R-:W-:Y:S01]  /*1d30*/  SEL R11, R11, R12, !P2 ;  /* 0x0000000c0b0b7207 */ /* 0x000fe20005000000 */
[----:B------:R-:W-:Y:S01]  /*1d40*/  IMAD.MOV.U32 R27, RZ, RZ, 0x7f800000 ;  /* 0x7f800000ff1b7424 */ /* 0x000fe200078e00ff */
[----:B------:R-:W-:Y:S01]  /*1d50*/  ISETP.LT.U32.AND P5, PT, R24, R35, PT ;  /* 0x000000231800720c */ /* 0x000fe20003fa1070 */
[----:B------:R-:W-:Y:S01]  /*1d60*/  IMAD R10, R7, R10, RZ ;  /* 0x0000000a070a7224 */ /* 0x000fe200078e02ff */
[----:B------:R-:W-:Y:S01]  /*1d70*/  SHF.R.S32.HI R21, RZ, 0x1f, R35 ;  /* 0x0000001fff157819 */ /* 0x000fe20000011423 */
[----:B------:R-:W-:Y:S01]  /*1d80*/  IMAD R6, R11, R6, RZ ;  /* 0x000000060b067224 */ /* 0x000fe200078e02ff */
[----:B------:R-:W-:Y:S01]  /*1d90*/  LEA.HI.SX32 R9, R5, 0x1, 0x1 ;  /* 0x0000000105097811 */ /* 0x000fe200078f0aff */
[----:B------:R-:W-:Y:S01]  /*1da0*/  @!P3 IMAD.MOV R9, RZ, RZ, R22 ;  /* 0x000000ffff09b224 */ /* 0x000fe200078e0216 */
[----:B------:R-:W-:Y:S01]  /*1db0*/  ISETP.LT.AND.EX P5, PT, R25, R21, PT, P5 ;  /* 0x000000151900720c */ /* 0x000fe20003fa1350 */
[----:B------:R-:W0:Y:S02]  /*1dc0*/  @P1 MUFU.LG2 R34, R34 ;  /* 0x0000002200221308 */ /* 0x000e240000000c00 */
[----:B------:R-:W-:Y:S01]  /*1dd0*/  IMAD R9, R6, R9, RZ ;  /* 0x0000000906097224 */ /* 0x000fe200078e02ff */
[----:B------:R-:W-:-:S02]  /*1de0*/  SEL R12, R24, R35, P5 ;  /* 0x00000023180c7207 */ /* 0x000fc40002800000 */
[----:B------:R-:W-:Y:S01]  /*1df0*/  SEL R11, R25, R21, P5 ;  /* 0x00000015190b7207 */ /* 0x000fe20002800000 */
[----:B0-----:R-:W-:Y:S01]  /*1e00*/  @P1 FFMA.FTZ R27, R34, 0.69314718246459960938, R19 ;  /* 0x3f317218221b1823 */ /* 0x001fe20000010013 */
        /* <DEDUP_REMOVED lines=37> */
[-C--:B------:R-:W-:Y:S02]  /*2060*/  IADD3 R25, P0, RZ, -R0.reuse, RZ ;  /* 0x80000000ff197210 */ /* 0x080fe40007f1e0ff */
[----:B------:R-:W-:Y:S02]  /*2070*/  MOV R40, R0 ;  /* 0x0000000000287202 */ /* 0x000fe40000000f00 */
[----:B------:R-:W-:Y:S01]  /*2080*/  IADD3.X R19, RZ, ~R21, RZ, P0, !PT ;  /* 0x80000015ff137210 */ /* 0x000fe200007fe4ff */
[----:B------:R-:W-:Y:S01]  /*2090*/  IMAD.WIDE.U32 R30, R34, R25, R30 ;  /* 0x00000019221e7225 */ /* 0x000fe200078e001e */
[----:B------:R-:W-:-:S03]  /*20a0*/  MOV R41, R21 ;  /* 0x0000001500297202 */ /* 0x000fc60000000f00 */
[----:B------:R-:W-:Y:S01]  /*20b0*/  IMAD R19, R19, R34, RZ ;  /* 0x0000002213137224 */ /* 0x000fe200078e02ff */
[----:B------:R-:W-:-:S03]  /*20c0*/  MOV R26, R30 ;  /* 0x0000001e001a7202 */ /* 0x000fc60000000f00 */
[----:B------:R-:W-:-:S05]  /*20d0*/  IMAD R19, R6, R25, R19 ;  /* 0x0000001906137224 */ /* 0x000fca00078e0213 */
[----:B------:R-:W-:Y:S01]  /*20e0*/  IADD3 R19, R31, R19, RZ ;  /* 0x000000131f137210 */ /* 0x000fe20007ffe0ff */
[----:B------:R-:W-:Y:S05]  /*20f0*/  BRA `(.L_x_269) ;  /* 0x0000000000587947 */ /* 0x000fea0003800000 */
.L_x_268:
        /* <DEDUP_REMOVED lines=22> */
.L_x_269:
[----:B------:R-:W-:Y:S05]  /*2260*/  BSYNC B0 ;  /* 0x0000000000007941 */ /* 0x000fea0003800000 */
.L_x_267:
[----:B------:R-:W-:Y:S01]  /*2270*/  LOP3.LUT R0, R19, R8, RZ, 0xfc, !PT ;  /* 0x0000000813007212 */ /* 0x000fe200078efcff */
[----:B------:R-:W-:Y:S03]  /*2280*/  BSSY B0, `(.L_x_270) ;  /* 0x0000028000007945 */ /* 0x000fe60003800000 */
[----:B------:R-:W-:-:S13]  /*2290*/  ISETP.NE.U32.AND P0, PT, R0, RZ, PT ;  /* 0x000000ff0000720c */ /* 0x000fda0003f05070 */
[----:B------:R-:W-:Y:S05]  /*22a0*/  @!P0 BRA `(.L_x_271) ;  /* 0x00000000003c8947 */ /* 0x000fea0003800000 */
[----:B------:R-:W-:Y:S01]  /*22b0*/  IMAD.MOV.U32 R24, RZ, RZ, R23 ;  /* 0x000000ffff187224 */ /* 0x000fe200078e0017 */
[----:B------:R-:W-:Y:S02]  /*22c0*/  MOV R6, R8 ;  /* 0x0000000800067202 */ /* 0x000fe40000000f00 */
[----:B------:R-:W-:Y:S02]  /*22d0*/  MOV R22, 0x22f0 ;  /* 0x000022f000167802 */ /* 0x000fe40000000f00 */
[----:B------:R-:W-:Y:S05]  /*22e0*/  CALL.REL.NOINC `($__internal_5_$__cuda_sm20_div_s64) ;  /* 0x0000002000d87944 */ /* 0x000fea0003c00000 */
        /* <DEDUP_REMOVED lines=11> */
.L_x_271:
[----:B------:R-:W0:Y:S01]  /*23a0*/  I2F.U32.RP R2, R23 ;  /* 0x0000001700027306 */ /* 0x000e220000209000 */
[----:B------:R-:W-:Y:S01]  /*23b0*/  ISETP.NE.U32.AND P0, PT, R23, RZ, PT ;  /* 0x000000ff1700720c */ /* 0x000fe20003f05070 */
[----:B------:R-:W-:Y:S01]  /*23c0*/  HFMA2.MMA R35, -RZ, RZ, 0, 0 ;  /* 0x00000000ff237435 */ /* 0x000fe200000001ff */
[----:B------:R-:W-:-:S05]  /*23d0*/  MOV R8, RZ ;  /* 0x000000ff00087202 */ /* 0x000fca0000000f00 */
        /* <DEDUP_REMOVED lines=15> */
[----:B------:R-:W-:-:S05]  /*24d0*/  @!P0 LOP3.LUT R34, RZ, R23, RZ, 0x33, !PT ;  /* 0x00000017ff228212 */ /* 0x000fca00078e33ff */
[----:B------:R-:W-:-:S04]  /*24e0*/  IMAD.MOV R30, RZ, RZ, -R34 ;  /* 0x000000ffff1e7224 */ /* 0x000fc800078e0a22 */
[----:B------:R-:W-:Y:S02]  /*24f0*/  IMAD R30, R23, R30, R26 ;  /* 0x0000001e171e7224 */ /* 0x000fe400078e021a */
.L_x_272:
[----:B------:R-:W-:Y:S05]  /*2500*/  BSYNC B0 ;  /* 0x0000000000007941 */ /* 0x000fea0003800000 */
.L_x_270:
        /* <DEDUP_REMOVED lines=11> */
[----:B------:R-:W-:Y:S05]  /*25c0*/  CALL.REL.NOINC `($__internal_5_$__cuda_sm20_div_s64) ;  /* 0x0000002000207944 */ /* 0x000fea0003c00000 */
[-C--:B------:R-:W-:Y:S02]  /*25d0*/  IADD3 R6, P0, RZ, -R0.reuse, RZ ;  /* 0x80000000ff067210 */ /* 0x080fe40007f1e0ff */
[----:B------:R-:W-:Y:S02]  /*25e0*/  MOV R24, R0 ;  /* 0x0000000000187202 */ /* 0x000fe40000000f00 */
[-C--:B------:R-:W-:Y:S01]  /*25f0*/  IADD3.X R2, RZ, ~R21.reuse, RZ, P0, !PT ;  /* 0x80000015ff027210 */ /* 0x080fe200007fe4ff */
[----:B------:R-:W-:Y:S01]  /*2600*/  IMAD.WIDE.U32 R34, R7, R6, R34 ;  /* 0x0000000607227225 */ /* 0x000fe200078e0022 */
[----:B------:R-:W-:-:S03]  /*2610*/  MOV R25, R21 ;  /* 0x0000001500197202 */ /* 0x000fc60000000f00 */
[----:B------:R-:W-:-:S04]  /*2620*/  IMAD R2, R2, R7, RZ ;  /* 0x0000000702027224 */ /* 0x000fc800078e02ff */
[----:B------:R-:W-:-:S05]  /*2630*/  IMAD R2, R3, R6, R2 ;  /* 0x0000000603027224 */ /* 0x000fca00078e0202 */
[----:B------:R-:W-:Y:S01]  /*2640*/  IADD3 R2, R35, R2, RZ ;  /* 0x0000000223027210 */ /* 0x000fe20007ffe0ff */
[----:B------:R-:W-:Y:S05]  /*2650*/  BRA `(.L_x_275) ;  /* 0x0000000000547947 */ /* 0x000fea0003800000 */
.L_x_274:
        /* <DEDUP_REMOVED lines=20> */
[----:B------:R-:W-:Y:S02]  /*27a0*/  IMAD R34, R7, R0, R34 ;  /* 0x0000000007227224 */ /* 0x000fe400078e0222 */
.L_x_275:
[----:B------:R-:W-:Y:S05]  /*27b0*/  BSYNC B0 ;  /* 0x0000000000007941 */ /* 0x000fea0003800000 */
.L_x_273:
[-C--:B------:R-:W-:Y:S01]  /*27c0*/  IMAD R0, R33, R18.reuse, RZ ;  /* 0x0000001221007224 */ /* 0x080fe200078e02ff */
[----:B------:R-:W-:Y:S01]  /*27d0*/  ULDC.U8 UR10, c[0x0][0x3d9] ;  /* 0x0000f640000a7ab9 */ /* 0x000fe20000000000 */
[C---:B------:R-:W-:Y:S01]  /*27e0*/  IMAD.WIDE.U32 R6, R32.reuse, R18, RZ ;  /* 0x0000001220067225 */ /* 0x040fe200078e00ff */
[----:B------:R-:W-:Y:S01]  /*27f0*/  UISETP.NE.AND UP0, UPT, UR10, URZ, UPT ;  /* 0x0000003f0a00728c */ /* 0x000fe2000bf05270 */
[----:B------:R-:W-:Y:S01]  /*2800*/  SHF.R.S32.HI R3, RZ, 0x1f, R23 ;  /* 0x0000001fff037819 */ /* 0x000fe20000011417 */
[----:B------:R-:W-:Y:S01]  /*2810*/  ULDC.64 UR4, c[0x0][0x2c0] ;  /* 0x0000b00000047ab9 */ /* 0x000fe20000000a00 */
[----:B------:R-:W-:Y:S01]  /*2820*/  IMAD R33, R32, R17, R0 ;  /* 0x0000001120217224 */ /* 0x000fe200078e0200 */
[----:B------:R-:W-:Y:S01]  /*2830*/  UIMAD UR4, UR4, UR5, URZ ;  /* 0x00000005040472a4 */ /* 0x000fe2000f8e023f */
[----:B------:R-:W-:Y:S01]  /*2840*/  IMAD R8, R8, R23, RZ ;  /* 0x0000001708087224 */ /* 0x000fe200078e02ff */
[----:B------:R-:W-:Y:S01]  /*2850*/  USEL UR5, UR5, 0x1, !UP0 ;  /* 0x0000000105057887 */ /* 0x000fe2000c000000 */
[----:B------:R-:W-:Y:S01]  /*2860*/  BSSY B0, `(.L_x_276) ;  /* 0x0000040000007945 */ /* 0x000fe20003800000 */
[----:B------:R-:W-:Y:S01]  /*2870*/  IADD3 R33, R7, R33, RZ ;  /* 0x0000002107217210 */ /* 0x000fe20007ffe0ff */
[----:B------:R-:W-:Y:S01]  /*2880*/  USHF.R.S32.HI UR11, URZ, 0x1f, UR4 ;  /* 0x0000001f3f0b7899 */ /* 0x000fe20008011404 */
[----:B------:R-:W-:Y:S01]  /*2890*/  IMAD R3, R3, R30, R8 ;  /* 0x0000001e03037224 */ /* 0x000fe200078e0208 */
[----:B------:R-:W-:Y:S01]  /*28a0*/  USHF.R.S32.HI UR10, URZ, 0x1f, UR5 ;  /* 0x0000001f3f0a7899 */ /* 0x000fe20008011405 */
[----:B------:R-:W-:-:S02]  /*28b0*/  IMAD R19, R25, UR5, RZ ;  /* 0x0000000519137c24 */ /* 0x000fc4000f8e02ff */
[-C--:B------:R-:W-:Y:S02]  /*28c0*/  IMAD R0, R33, R16.reuse, RZ ;  /* 0x0000001021007224 */ /* 0x080fe400078e02ff */
[----:B------:R-:W-:-:S04]  /*28d0*/  IMAD.WIDE.U32 R32, R6, R16, RZ ;  /* 0x0000001006207225 */ /* 0x000fc800078e00ff */
[----:B------:R-:W-:Y:S02]  /*28e0*/  IMAD R7, R15, R6, R0 ;  /* 0x000000060f077224 */ /* 0x000fe400078e0200 */
[----:B------:R-:W-:-:S03]  /*28f0*/  IMAD.WIDE.U32 R36, R34, UR4, RZ ;  /* 0x0000000422247c25 */ /* 0x000fc6000f8e00ff */
[----:B------:R-:W-:Y:S01]  /*2900*/  IADD3 R6, R33, R7, RZ ;  /* 0x0000000721067210 */ /* 0x000fe20007ffe0ff */
[----:B------:R-:W-:Y:S02]  /*2910*/  IMAD R7, R2, UR4, RZ ;  /* 0x0000000402077c24 */ /* 0x000fe4000f8e02ff */
[----:B------:R-:W-:Y:S01]  /*2920*/  IMAD.WIDE.U32 R30, R30, R23, RZ ;  /* 0x000000171e1e7225 */ /* 0x000fe200078e00ff */
[----:B------:R-:W-:-:S03]  /*2930*/  LOP3.LUT R0, R41, R6, RZ, 0xfc, !PT ;  /* 0x0000000629007212 */ /* 0x000fc600078efcff */
[----:B------:R-:W-:Y:S01]  /*2940*/  IMAD R7, R34, UR11, R7 ;  /* 0x0000000b22077c24 */ /* 0x000fe2000f8e0207 */
        /* <DEDUP_REMOVED lines=13> */
[----:B------:R-:W-:Y:S05]  /*2a20*/  CALL.REL.NOINC `($__internal_5_$__cuda_sm20_div_s64) ;  /* 0x0000001c00087944 */ /* 0x000fea0003c00000 */
        /* <DEDUP_REMOVED lines=12> */
.L_x_277:
        /* <DEDUP_REMOVED lines=23> */
.L_x_278:
[----:B------:R-:W-:Y:S05]  /*2c60*/  BSYNC B0 ;  /* 0x0000000000007941 */ /* 0x000fea0003800000 */
.L_x_276:
        /* <DEDUP_REMOVED lines=19> */
.L_x_280:
        /* <DEDUP_REMOVED lines=22> */
.L_x_281:
[----:B------:R-:W-:Y:S05]  /*2f00*/  BSYNC B0 ;  /* 0x0000000000007941 */ /* 0x000fea0003800000 */
.L_x_279:
        /* <DEDUP_REMOVED lines=22> */
.L_x_283:
        /* <DEDUP_REMOVED lines=23> */
.L_x_284:
[----:B------:R-:W-:Y:S05]  /*31e0*/  BSYNC B0 ;  /* 0x0000000000007941 */ /* 0x000fea0003800000 */
.L_x_282:
[----:B------:R-:W-:Y:S01]  /*31f0*/  LOP3.LUT R2, R33, R13, RZ, 0xfc, !PT ;  /* 0x0000000d21027212 */ /* 0x000fe200078efcff */
[----:B------:R-:W-:Y:S01]  /*3200*/  ULDC UR4, c[0x0][0x2c4] ;  /* 0x0000b10000047ab9 */ /* 0x000fe20000000800 */
[----:B------:R-:W-:Y:S01]  /*3210*/  SHF.R.S32.HI R0, RZ, 0x1f, R10 ;  /* 0x0000001fff007819 */ /* 0x000fe2000001140a */
[----:B------:R-:W-:Y:S01]  /*3220*/  IMAD R44, R23, UR4, RZ ;  /* 0x00000004172c7c24 */ /* 0x000fe2000f8e02ff */
[----:B------:R-:W-:Y:S01]  /*3230*/  ISETP.NE.U32.AND P0, PT, R2, RZ, PT ;  /* 0x000000ff0200720c */ /* 0x000fe20003f05070 */
[----:B------:R-:W-:Y:S01]  /*3240*/  IMAD R19, R25, R10, RZ ;  /* 0x0000000a19137224 */ /* 0x000fe200078e02ff */
[----:B------:R-:W-:Y:S01]  /*3250*/  SHF.R.S32.HI R25, RZ, 0x1f, R4 ;  /* 0x0000001fff197819 */ /* 0x000fe20000011404 */
[----:B------:R-:W-:Y:S01]  /*3260*/  IMAD R15, R15, R4, RZ ;  /* 0x000000040f0f7224 */ /* 0x000fe200078e02ff */
[----:B------:R-:W-:Y:S01]  /*3270*/  SHF.R.S32.HI R21, RZ, 0x1f, R44 ;  /* 0x0000001fff157819 */ /* 0x000fe2000001142c */
[----:B------:R-:W-:Y:S01]  /*3280*/  IMAD R19, R0, R24, R19 ;  /* 0x0000001800137224 */ /* 0x000fe200078e0213 */
[----:B------:R-:W-:Y:S01]  /*3290*/  BSSY B0, `(.L_x_285) ;  /* 0x0000034000007945 */ /* 0x000fe20003800000 */
[----:B------:R-:W-:-:S02]  /*32a0*/  IMAD R0, R17, R44, RZ ;  /* 0x0000002c11007224 */ /* 0x000fc400078e02ff */
[----:B------:R-:W-:Y:S02]  /*32b0*/  IMAD R15, R25, R16, R15 ;  /* 0x00000010190f7224 */ /* 0x000fe400078e020f */
[----:B------:R-:W-:-:S04]  /*32c0*/  IMAD.WIDE.U32 R16, R16, R4, RZ ;  /* 0x0000000410107225 */ /* 0x000fc800078e00ff */
[----:B------:R-:W-:Y:S01]  /*32d0*/  IMAD.WIDE.U32 R40, R24, R10, RZ ;  /* 0x0000000a18287225 */ /* 0x000fe200078e00ff */
[----:B------:R-:W-:-:S03]  /*32e0*/  IADD3 R10, R17, R15, RZ ;  /* 0x0000000f110a7210 */ /* 0x000fc60007ffe0ff */
        /* <DEDUP_REMOVED lines=14> */
[-C--:B------:R-:W-:Y:S02]  /*33d0*/  IADD3.X R19, RZ, ~R21.reuse, RZ, P0, !PT ;  /* 0x80000015ff137210 */ /* 0x080fe400007fe4ff */
        /* <DEDUP_REMOVED lines=8> */
.L_x_286:
[----:B------:R-:W0:Y:S01]  /*3460*/  I2F.U32.RP R6, R14 ;  /* 0x0000000e00067306 */ /* 0x000e220000209000 */
[----:B------:R-:W-:Y:S01]  /*3470*/  IMAD.MOV.U32 R18, RZ, RZ, RZ ;  /* 0x000000ffff127224 */ /* 0x000fe200078e00ff */
[----:B------:R-:W-:Y:S01]  /*3480*/  ISETP.NE.U32.AND P0, PT, R14, RZ, PT ;  /* 0x000000ff0e00720c */ /* 0x000fe20003f05070 */
[----:B------:R-:W-:-:S05]  /*3490*/  IMAD.MOV.U32 R33, RZ, RZ, RZ ;  /* 0x000000ffff217224 */ /* 0x000fca00078e00ff */
        /* <DEDUP_REMOVED lines=19> */
.L_x_287:
[----:B------:R-:W-:Y:S05]  /*35d0*/  BSYNC B0 ;  /* 0x0000000000007941 */ /* 0x000fea0003800000 */
.L_x_285:
        /* <DEDUP_REMOVED lines=23> */
[----:B------:R-:W-:Y:S01]  /*3750*/  MOV R18, R0 ;  /* 0x0000000000127202 */ /* 0x000fe20000000f00 */
[----:B------:R-:W-:-:S04]  /*3760*/  IMAD.WIDE.U32 R22, R12, R2, R22 ;  /* 0x000000020c167225 */ /* 0x000fc800078e0016 */
[----:B------:R-:W-:Y:S01]  /*3770*/  IMAD R19, R19, R12, RZ ;  /* 0x0000000c13137224 */ /* 0x000fe200078e02ff */
[----:B------:R-:W-:-:S03]  /*3780*/  MOV R12, R22 ;  /* 0x00000016000c7202 */ /* 0x000fc60000000f00 */
[----:B------:R-:W-:Y:S01]  /*3790*/  IMAD R2, R11, R2, R19 ;  /* 0x000000020b027224 */ /* 0x000fe200078e0213 */
[----:B------:R-:W-:-:S03]  /*37a0*/  MOV R19, R21 ;  /* 0x0000001500137202 */ /* 0x000fc60000000f00 */
[----:B------:R-:W-:Y:S01]  /*37b0*/  IMAD.IADD R2, R23, 0x1, R2 ;  /* 0x0000000117027824 */ /* 0x000fe200078e0202 */
[----:B------:R-:W-:Y:S05]  /*37c0*/  BRA `(.L_x_290) ;  /* 0x00000000005c7947 */ /* 0x000fea0003800000 */
.L_x_289:
[----:B------:R-:W0:Y:S01]  /*37d0*/  I2F.U32.RP R6, R12 ;  /* 0x0000000c00067306 */ /* 0x000e220000209000 */
[----:B------:R-:W-:Y:S01]  /*37e0*/  IMAD.MOV.U32 R18, RZ, RZ, RZ ;  /* 0x000000ffff127224 */ /* 0x000fe200078e00ff */
[----:B------:R-:W-:-:S06]  /*37f0*/  ISETP.NE.U32.AND P0, PT, R12, RZ, PT ;  /* 0x000000ff0c00720c */ /* 0x000fcc0003f05070 */
[----:B0-----:R-:W0:Y:S02]  /*3800*/  MUFU.RCP R2, R6 ;  /* 0x0000000600027308 */ /* 0x001e240000001000 */
[----:B0-----:R-:W-:-:S06]  /*3810*/  IADD3 R2, R2, 0xffffffe, RZ ;  /* 0x0ffffffe02027810 */ /* 0x001fcc0007ffe0ff */
[----:B------:R-:W0:Y:S02]  /*3820*/  F2I.FTZ.U32.TRUNC.NTZ R19, R2 ;  /* 0x0000000200137305 */ /* 0x000e24000021f000 */
[----:B0-----:R-:W-:Y:S01]  /*3830*/  IADD3 R0, RZ, -R19, RZ ;  /* 0x80000013ff007210 */ /* 0x001fe20007ffe0ff */
[----:B------:R-:W-:-:S04]  /*3840*/  IMAD.MOV.U32 R2, RZ, RZ, RZ ;  /* 0x000000ffff027224 */ /* 0x000fc800078e00ff */
        /* <DEDUP_REMOVED lines=15> */
.L_x_290:
[----:B------:R-:W-:Y:S05]  /*3940*/  BSYNC B0 ;  /* 0x0000000000007941 */ /* 0x000fea0003800000 */
.L_x_288:
[----:B------:R-:W-:Y:S01]  /*3950*/  IADD3 R31, P1, P0, R36, R34, R30 ;  /* 0x00000022241f7210 */ /* 0x000fe2000783e01e */
[----:B------:R-:W-:Y:S01]  /*3960*/  ULDC.64 UR4, c[0x0][0x2b0] ;  /* 0x0000ac0000047ab9 */ /* 0x000fe20000000a00 */
[----:B------:R-:W-:Y:S02]  /*3970*/  SHF.R.S32.HI R0, RZ, 0x1f, R9 ;  /* 0x0000001fff007819 */ /* 0x000fe40000011409 */
[----:B------:R-:W-:Y:S02]  /*3980*/  IADD3 R31, P3, P2, R40, R31, R44 ;  /* 0x0000001f281f7210 */ /* 0x000fe40007a7e02c */
[----:B------:R-:W-:Y:S02]  /*3990*/  IADD3.X R3, R7, R8, R3, P1, P0 ;  /* 0x0000000807037210 */ /* 0x000fe40000fe0403 */
[----:B------:R-:W-:Y:S02]  /*39a0*/  IADD3 R16, P1, P0, R46, R31, R16 ;  /* 0x0000001f2e107210 */ /* 0x000fe4000783e010 */
[----:B------:R-:W-:Y:S01]  /*39b0*/  IADD3.X R4, R15, R3, R4, P3, P2 ;  /* 0x000000030f047210 */ /* 0x000fe20001fe4404 */
[----:B------:R-:W-:-:S03]  /*39c0*/  IMAD R3, R19, R9, RZ ;  /* 0x0000000913037224 */ /* 0x000fc600078e02ff */
[----:B------:R-:W-:Y:S01]  /*39d0*/  IADD3.X R17, R13, R4, R10, P1, P0 ;  /* 0x000000040d117210 */ /* 0x000fe20000fe040a */
[-C--:B------:R-:W-:Y:S02]  /*39e0*/  IMAD R0, R0, R18.reuse, R3 ;  /* 0x0000001200007224 */ /* 0x080fe400078e0203 */
[----:B------:R-:W-:Y:S01]  /*39f0*/  IMAD R3, R2, R5, RZ ;  /* 0x0000000502037224 */ /* 0x000fe200078e02ff */
[----:B------:R-:W-:Y:S01]  /*3a00*/  SHF.R.S32.HI R2, RZ, 0x1f, R5 ;  /* 0x0000001fff027819 */ /* 0x000fe20000011405 */
        /* <DEDUP_REMOVED lines=9> */
.L_x_266:
[----:B------:R-:W-:Y:S02]  /*3aa0*/  ULDC.64 UR4, c[0x0][0x2b0] ;  /* 0x0000ac0000047ab9 */ /* 0x000fe40000000a00 */
[----:B------:R-:W-:-:S04]  /*3ab0*/  LEA R2, P0, R30, UR4, 0x2 ;  /* 0x000000041e027c11 */ /* 0x000fc8000f8010ff */
[----:B------:R-:W-:-:S05]  /*3ac0*/  LEA.HI.X R3, R30, UR5, R31, 0x2, P0 ;  /* 0x000000051e037c11 */ /* 0x000fca00080f141f */
[----:B------:R1:W-:Y:S04]  /*3ad0*/  STG.E desc[UR8][R2.64], R27 ;  /* 0x0000001b02007986 */ /* 0x0003e8000c101908 */
.L_x_265:
[----:B------:R-:W-:Y:S05]  /*3ae0*/  BSYNC B1 ;  /* 0x0000000000017941 */ /* 0x000fea0003800000 */
.L_x_264:
[----:B------:R-:W2:Y:S01]  /*3af0*/  S2R R25, SR_TID.X ;  /* 0x0000000000197919 */ /* 0x000ea20000002100 */
[----:B------:R-:W3:Y:S01]  /*3b00*/  LDC R0, c[0x0][0x3c4] ;  /* 0x0000f100ff007b82 */ /* 0x000ee20000000800 */
[----:B------:R-:W-:Y:S01]  /*3b10*/  CS2R R6, SRZ ;  /* 0x0000000000067805 */ /* 0x000fe2000001ff00 */
[----:B------:R-:W-:Y:S01]  /*3b20*/  IMAD.MOV.U32 R9, RZ, RZ, RZ ;  /* 0x000000ffff097224 */ /* 0x000fe200078e00ff */
[----:B------:R-:W-:Y:S02]  /*3b30*/  CS2R R4, SRZ ;  /* 0x0000000000047805 */ /* 0x000fe4000001ff00 */
[----:B--2---:R-:W-:-:S04]  /*3b40*/  SHF.R.S32.HI R24, RZ, 0x1f, R25 ;  /* 0x0000001fff187819 */ /* 0x004fc80000011419 */
[CC--:B01----:R-:W-:Y:S02]  /*3b50*/  LEA.HI R2, R24.reuse, R25.reuse, RZ, 0x2 ;  /* 0x0000001918027211 */ /* 0x0c3fe400078f10ff */
[----:B------:R-:W-:Y:S02]  /*3b60*/  LEA.HI R24, R24, R25, RZ, 0x5 ;  /* 0x0000001918187211 */ /* 0x000fe400078f28ff */
[----:B------:R-:W-:-:S05]  /*3b70*/  LOP3.LUT R2, R2, 0xfffffffc, RZ, 0xc0, !PT ;  /* 0xfffffffc02027812 */ /* 0x000fca00078ec0ff */
[----:B------:R-:W-:Y:S01]  /*3b80*/  IMAD.IADD R3, R25, 0x1, -R2 ;  /* 0x0000000119037824 */ /* 0x000fe200078e0a02 */
[----:B------:R-:W-:Y:S02]  /*3b90*/  LOP3.LUT R2, R24, 0x3fffffe0, RZ, 0xc0, !PT ;  /* 0x3fffffe018027812 */ /* 0x000fe400078ec0ff */
[----:B------:R-:W-:Y:S02]  /*3ba0*/  SHF.R.S32.HI R24, RZ, 0x5, R24 ;  /* 0x00000005ff187819 */ /* 0x000fe40000011418 */
[----:B---3--:R-:W-:-:S04]  /*3bb0*/  ISETP.GE.AND P0, PT, R3, R0, PT ;  /* 0x000000000300720c */ /* 0x008fc80003f06270 */
[C---:B------:R-:W-:Y:S01]  /*3bc0*/  ISETP.GT.OR P0, PT, R25.reuse, 0xf, P0 ;  /* 0x0000000f1900780c */ /* 0x040fe20000704670 */
[----:B------:R-:W-:Y:S01]  /*3bd0*/  IMAD.IADD R25, R25, 0x1, -R2 ;  /* 0x0000000119197824 */ /* 0x000fe200078e0a02 */
[----:B------:R-:W-:-:S03]  /*3be0*/  CS2R R2, SRZ ;  /* 0x0000000000027805 */ /* 0x000fc6000001ff00 */
[----:B------:R-:W-:-:S04]  /*3bf0*/  IMAD.SHL.U32 R25, R25, 0x4, RZ ;  /* 0x0000000419197824 */ /* 0x000fc800078e00ff */
[----:B------:R-:W-:-:S04]  /*3c00*/  VIADD R23, R25, 0x80 ;  /* 0x0000008019177836 */ /* 0x000fc80000000000 */
[----:B------:R-:W-:-:S04]  /*3c10*/  @!P0 FADD.FTZ R8, -R27, R28 ;  /* 0x0000001c1b088221 */ /* 0x000fc80000010100 */
[----:B------:R-:W-:-:S06]  /*3c20*/  @!P0 FMUL.FTZ R8, R8, 1.4426950216293334961 ;  /* 0x3fb8aa3b08088820 */ /* 0x000fcc0000410000 */
[----:B------:R-:W0:Y:S02]  /*3c30*/  @!P0 MUFU.EX2 R8, R8 ;  /* 0x0000000800088308 */ /* 0x000e240000000800 */
[----:B0-----:R0:W-:Y:S01]  /*3c40*/  @!P0 STS [R29], R8 ;  /* 0x000000081d008388 */ /* 0x0011e20000000800 */
[----:B------:R-:W-:Y:S01]  /*3c50*/  BAR.SYNC.DEFER_BLOCKING 0x0 ;  /* 0x0000000000007b1d */ /* 0x000fe20000010000 */
[----:B------:R-:W-:Y:S01]  /*3c60*/  ISETP.GE.AND P0, PT, R0, 0x1, PT ;  /* 0x000000010000780c */ /* 0x000fe20003f06270 */
[----:B------:R-:W-:-:S12]  /*3c70*/  IMAD.MOV.U32 R0, RZ, RZ, RZ ;  /* 0x000000ffff007224 */ /* 0x000fd800078e00ff */
[----:B------:R-:W-:Y:S05]  /*3c80*/  @!P0 BRA `(.L_x_291) ;  /* 0x0000000000e08947 */ /* 0x000fea0003800000 */
[----:B------:R-:W1:Y:S01]  /*3c90*/  S2UR UR6, SR_CgaCtaId ;  /* 0x00000000000679c3 */ /* 0x000e620000008800 */
        /* <DEDUP_REMOVED lines=25> */
.L_x_294:
[----:B0--3--:R-:W-:Y:S01]  /*3e30*/  MOV R29, R21 ;  /* 0x00000015001d7202 */ /* 0x009fe20000000f00 */
        /* <DEDUP_REMOVED lines=16> */
.L_x_293:
[----:B------:R-:W-:Y:S05]  /*3f40*/  BSYNC B0 ;  /* 0x0000000000007941 */ /* 0x000fea0003800000 */
.L_x_292:
        /* <DEDUP_REMOVED lines=12> */
.L_x_291:
        /* <DEDUP_REMOVED lines=14> */
[----:B------:R-:W-:Y:S02]  /*40f0*/  IABS R10, R14 ;  /* 0x0000000e000a7213 */ /* 0x000fe40000000000 */
[----:B------:R-:W1:Y:S03]  /*4100*/  I2F.RP R12, R16 ;  /* 0x00000010000c7306 */ /* 0x000e660000209400 */
[----:B------:R-:W-:-:S05]  /*4110*/  IMAD.MOV R10, RZ, RZ, -R10 ;  /* 0x000000ffff0a7224 */ /* 0x000fca00078e0a0a */
[----:B-1----:R-:W1:Y:S02]  /*4120*/  MUFU.RCP R18, R12 ;  /* 0x0000000c00127308 */ /* 0x002e640000001000 */
[----:B-1----:R-:W-:Y:S01]  /*4130*/  VIADD R18, R18, 0xffffffe ;  /* 0x0ffffffe12127836 */ /* 0x002fe20000000000 */
[----:B------:R-:W-:-:S05]  /*4140*/  IABS R12, R13 ;  /* 0x0000000d000c7213 */ /* 0x000fca0000000000 */
[----:B------:R1:W2:Y:S02]  /*4150*/  F2I.FTZ.U32.TRUNC.NTZ R19, R18 ;  /* 0x0000001200137305 */ /* 0x0002a4000021f000 */
[----:B-1----:R-:W-:Y:S01]  /*4160*/  HFMA2.MMA R18, -RZ, RZ, 0, 0 ;  /* 0x00000000ff127435 */ /* 0x002fe200000001ff */
[----:B--2---:R-:W-:-:S04]  /*4170*/  IMAD.MOV R15, RZ, RZ, -R19 ;  /* 0x000000ffff0f7224 */ /* 0x004fc800078e0a13 */
[----:B0-----:R-:W-:-:S05]  /*4180*/  IMAD R8, R15, R16, RZ ;  /* 0x000000100f087224 */ /* 0x001fca00078e02ff */
        /* <DEDUP_REMOVED lines=76> */
        .weak           $__internal_5_$__cuda_sm20_div_s64
        .type           $__internal_5_$__cuda_sm20_div_s64,@function
        .size           $__internal_5_$__cuda_sm20_div_s64,(.L_x_4865 - $__internal_5_$__cuda_sm20_div_s64)
$__internal_5_$__cuda_sm20_div_s64:
        /* <DEDUP_REMOVED lines=25> */
[----:B------:R-:W-:Y:S01]  /*47e0*/  IADD3 R2, P0, RZ, -R48, RZ ;  /* 0x80000030ff027210 */ /* 0x000fe20007f1e0ff */
[----:B------:R-:W-:Y:S01]  /*47f0*/  IMAD.MOV.U32 R49, RZ, RZ, RZ ;  /* 0x000000ffff317224 */ /* 0x000fe200078e00ff */
[----:B------:R-:W-:Y:S01]  /*4800*/  ISETP.GE.AND P1, PT, R19, RZ, PT ;  /* 0x000000ff1300720c */ /* 0x000fe20003f26270 */
[----:B------:R-:W-:Y:S02]  /*4810*/  IMAD R0, R25, R38, R0 ;  /* 0x0000002619007224 */ /* 0x000fe400078e0200 */
[----:B------:R-:W-:-:S04]  /*4820*/  IMAD.HI.U32 R42, R43, R2, RZ ;  /* 0x000000022b2a7227 */ /* 0x000fc800078e00ff */
[----:B------:R-:W-:-:S04]  /*4830*/  IMAD.X R0, RZ, RZ, ~R0, P0 ;  /* 0x000000ffff007224 */ /* 0x000fc800000e0e00 */
[----:B------:R-:W-:-:S04]  /*4840*/  IMAD.WIDE.U32 R42, P0, R43, R0, R42 ;  /* 0x000000002b2a7225 */ /* 0x000fc8000780002a */
[----:B------:R-:W-:-:S04]  /*4850*/  IMAD.HI.U32 R21, P3, R25, R2, R42 ;  /* 0x0000000219157227 */ /* 0x000fc8000786002a */
[----:B------:R-:W-:-:S04]  /*4860*/  IMAD.HI.U32 R2, R25, R0, RZ ;  /* 0x0000000019027227 */ /* 0x000fc800078e00ff */
[----:B------:R-:W-:Y:S01]  /*4870*/  IMAD R0, R25, R0, RZ ;  /* 0x0000000019007224 */ /* 0x000fe200078e02ff */
[----:B------:R-:W-:-:S04]  /*4880*/  IADD3.X R2, R2, R25, RZ, P0, !PT ;  /* 0x0000001902027210 */ /* 0x000fc800007fe4ff */
[----:B------:R-:W-:Y:S02]  /*4890*/  IADD3 R25, P2, R0, R21, RZ ;  /* 0x0000001500197210 */ /* 0x000fe40007f5e0ff */
[-C--:B------:R-:W-:Y:S02]  /*48a0*/  IADD3 R21, P0, RZ, -R26.reuse, RZ ;  /* 0x8000001aff157210 */ /* 0x080fe40007f1e0ff */
[----:B------:R-:W-:Y:S02]  /*48b0*/  IADD3.X R43, RZ, RZ, R2, P2, P3 ;  /* 0x000000ffff2b7210 */ /* 0x000fe400017e6402 */
[----:B------:R-:W-:Y:S01]  /*48c0*/  SEL R21, R21, R26, !P1 ;  /* 0x0000001a15157207 */ /* 0x000fe20004800000 */
[----:B------:R-:W-:-:S04]  /*48d0*/  IMAD.X R0, RZ, RZ, ~R19, P0 ;  /* 0x000000ffff007224 */ /* 0x000fc800000e0e13 */
[----:B------:R-:W-:Y:S01]  /*48e0*/  IMAD.HI.U32 R48, R25, R21, RZ ;  /* 0x0000001519307227 */ /* 0x000fe200078e00ff */
[----:B------:R-:W-:-:S05]  /*48f0*/  SEL R0, R0, R19, !P1 ;  /* 0x0000001300007207 */ /* 0x000fca0004800000 */
[----:B------:R-:W-:-:S04]  /*4900*/  IMAD.WIDE.U32 R48, R25, R0, R48 ;  /* 0x0000000019307225 */ /* 0x000fc800078e0030 */
[C---:B------:R-:W-:Y:S02]  /*4910*/  IMAD R25, R43.reuse, R0, RZ ;  /* 0x000000002b197224 */ /* 0x040fe400078e02ff */
[----:B------:R-:W-:-:S05]  /*4920*/  IMAD.HI.U32 R2, P0, R43, R21, R48 ;  /* 0x000000152b027227 */ /* 0x000fca0007800030 */
[----:B------:R-:W-:Y:S01]  /*4930*/  IADD3 R25, P1, R25, R2, RZ ;  /* 0x0000000219197210 */ /* 0x000fe20007f3e0ff */
[----:B------:R-:W-:-:S04]  /*4940*/  IMAD.HI.U32 R2, R43, R0, RZ ;  /* 0x000000002b027227 */ /* 0x000fc800078e00ff */
[----:B------:R-:W-:Y:S02]  /*4950*/  IMAD.X R2, RZ, RZ, R2, P0 ;  /* 0x000000ffff027224 */ /* 0x000fe400000e0602 */
[----:B------:R-:W-:-:S04]  /*4960*/  IMAD.WIDE.U32 R42, R25, R38, RZ ;  /* 0x00000026192a7225 */ /* 0x000fc800078e00ff */
[----:B------:R-:W-:Y:S01]  /*4970*/  IMAD R43, R25, R39, R43 ;  /* 0x00000027192b7224 */ /* 0x000fe200078e022b */
[----:B------:R-:W-:Y:S01]  /*4980*/  IADD3 R21, P0, -R42, R21, RZ ;  /* 0x000000152a157210 */ /* 0x000fe20007f1e1ff */
[----:B------:R-:W-:-:S03]  /*4990*/  IMAD.X R2, RZ, RZ, R2, P1 ;  /* 0x000000ffff027224 */ /* 0x000fc600008e0602 */
[-C--:B------:R-:W-:Y:S01]  /*49a0*/  ISETP.GE.U32.AND P3, PT, R21, R38.reuse, PT ;  /* 0x000000261500720c */ /* 0x080fe20003f66070 */
[----:B------:R-:W-:-:S05]  /*49b0*/  IMAD R43, R2, R38, R43 ;  /* 0x00000026022b7224 */ /* 0x000fca00078e022b */
[----:B------:R-:W-:Y:S02]  /*49c0*/  IADD3.X R43, ~R43, R0, RZ, P0, !PT ;  /* 0x000000002b2b7210 */ /* 0x000fe400007fe5ff */
[----:B------:R-:W-:Y:S02]  /*49d0*/  IADD3 R0, P2, R21, -R38, RZ ;  /* 0x8000002615007210 */ /* 0x000fe40007f5e0ff */
[----:B------:R-:W-:-:S04]  /*49e0*/  ISETP.GE.U32.AND.EX P3, PT, R43, R39, PT, P3 ;  /* 0x000000272b00720c */ /* 0x000fc80003f66130 */
[----:B------:R-:W-:Y:S01]  /*49f0*/  SEL R21, R0, R21, P3 ;  /* 0x0000001500157207 */ /* 0x000fe20001800000 */
[----:B------:R-:W-:-:S03]  /*4a00*/  IMAD.X R0, R43, 0x1, ~R39, P2 ;  /* 0x000000012b007824 */ /* 0x000fc600010e0e27 */
[----:B------:R-:W-:Y:S02]  /*4a10*/  ISETP.GE.U32.AND P0, PT, R21, R38, PT ;  /* 0x000000261500720c */ /* 0x000fe40003f06070 */
[----:B------:R-:W-:Y:S02]  /*4a20*/  IADD3 R38, P1, R25, 0x1, RZ ;  /* 0x0000000119267810 */ /* 0x000fe40007f3e0ff */
[----:B------:R-:W-:Y:S02]  /*4a30*/  SEL R43, R0, R43, P3 ;  /* 0x0000002b002b7207 */ /* 0x000fe40001800000 */
[----:B------:R-:W-:Y:S01]  /*4a40*/  SEL R38, R38, R25, P3 ;  /* 0x0000001926267207 */ /* 0x000fe20001800000 */
[----:B------:R-:W-:Y:S01]  /*4a50*/  IMAD.X R21, RZ, RZ, R2, P1 ;  /* 0x000000ffff157224 */ /* 0x000fe200008e0602 */
[----:B------:R-:W-:Y:S01]  /*4a60*/  ISETP.GE.U32.AND.EX P0, PT, R43, R39, PT, P0 ;  /* 0x000000272b00720c */ /* 0x000fe20003f06100 */
[----:B------:R-:W-:Y:S01]  /*4a70*/  IMAD.MOV.U32 R39, RZ, RZ, 0x0 ;  /* 0x00000000ff277424 */ /* 0x000fe200078e00ff */
[----:B------:R-:W-:-:S02]  /*4a80*/  IADD3 R25, P1, R38, 0x1, RZ ;  /* 0x0000000126197810 */ /* 0x000fc40007f3e0ff */
[----:B------:R-:W-:Y:S02]  /*4a90*/  SEL R21, R21, R2, P3 ;  /* 0x0000000215157207 */ /* 0x000fe40001800000 */
[----:B------:R-:W-:Y:S01]  /*4aa0*/  SEL R25, R25, R38, P0 ;  /* 0x0000002619197207 */ /* 0x000fe20000000000 */
[----:B------:R-:W-:Y:S01]  /*4ab0*/  IMAD.MOV.U32 R38, RZ, RZ, R22 ;  /* 0x000000ffff267224 */ /* 0x000fe200078e0016 */
[----:B------:R-:W-:Y:S01]  /*4ac0*/  LOP3.LUT R2, R6, R19, RZ, 0x3c, !PT ;  /* 0x0000001306027212 */ /* 0x000fe200078e3cff */
[----:B------:R-:W-:-:S03]  /*4ad0*/  IMAD.X R0, RZ, RZ, R21, P1 ;  /* 0x000000ffff007224 */ /* 0x000fc600008e0615 */
[----:B------:R-:W-:Y:S02]  /*4ae0*/  ISETP.GE.AND P2, PT, R2, RZ, PT ;  /* 0x000000ff0200720c */ /* 0x000fe40003f46270 */
[----:B------:R-:W-:Y:S02]  /*4af0*/  SEL R21, R0, R21, P0 ;  /* 0x0000001500157207 */ /* 0x000fe40000000000 */
[----:B------:R-:W-:Y:S02]  /*4b00*/  IADD3 R0, P1, RZ, -R25, RZ ;  /* 0x80000019ff007210 */ /* 0x000fe40007f3e0ff */
[----:B------:R-:W-:Y:S02]  /*4b10*/  ISETP.NE.U32.AND P0, PT, R24, RZ, PT ;  /* 0x000000ff1800720c */ /* 0x000fe40003f05070 */
[----:B------:R-:W-:Y:S02]  /*4b20*/  IADD3.X R2, RZ, ~R21, RZ, P1, !PT ;  /* 0x80000015ff027210 */ /* 0x000fe40000ffe4ff */
[----:B------:R-:W-:-:S02]  /*4b30*/  ISETP.NE.AND.EX P0, PT, R6, RZ, PT, P0 ;  /* 0x000000ff0600720c */ /* 0x000fc40003f05300 */
[----:B------:R-:W-:Y:S02]  /*4b40*/  SEL R0, R0, R25, !P2 ;  /* 0x0000001900007207 */ /* 0x000fe40005000000 */
[----:B------:R-:W-:Y:S02]  /*4b50*/  SEL R2, R2, R21, !P2 ;  /* 0x0000001502027207 */ /* 0x000fe40005000000 */
[----:B------:R-:W-:Y:S02]  /*4b60*/  SEL R0, R0, 0xffffffff, P0 ;  /* 0xffffffff00007807 */ /* 0x000fe40000000000 */
[----:B------:R-:W-:Y:S01]  /*4b70*/  SEL R21, R2, 0xffffffff, P0 ;  /* 0xffffffff02157807 */ /* 0x000fe20000000000 */
[----:B------:R-:W-:Y:S06]  /*4b80*/  RET.REL.NODEC R38 `(_ZN5flash32flash_fwd_splitkv_combine_kernelI23Flash_fwd_kernel_traitsILi256ELi64ELi64ELi4ELb0ELb0EN7cutlass6half_tE19Flash_kernel_traitsILi256ELi64ELi64ELi4ES3_EELi4ELi2ELb0EEEvNS_16Flash_fwd_paramsE) ;  /* 0xffffffb4261c7950 */ /* 0x000fec0003c3ffff */
.L_x_295:
        /* <DEDUP_REMOVED lines=15> */
.L_x_4865:


//--------------------- .text._ZN5flash32flash_fwd_splitkv_combine_kernelI23Flash_fwd_kernel_traitsILi256ELi64ELi64ELi4ELb0ELb0EN7cutlass6half_tE19Flash_kernel_traitsILi256ELi64ELi64ELi4ES3_EELi4ELi1ELb0EEEvNS_16Flash_fwd_paramsE --------------------------
	.section	.text._ZN5flash32flash_fwd_splitkv_combine_kernelI23Flash_fwd_kernel_traitsILi256ELi64ELi64ELi4ELb0ELb0EN7cutlass6half_tE19Flash_kernel_traitsILi256ELi64ELi64ELi4ES3_EELi4ELi1ELb0EEEvNS_16Flash_fwd_paramsE,"ax",@progbits
	.align	128
        .global         _ZN5flash32flash_fwd_splitkv_combine_kernelI23Flash_fwd_kernel_traitsILi256ELi64ELi64ELi4ELb0ELb0EN7cutlass6half_tE19Flash_kernel_traitsILi256ELi64ELi64ELi4ES3_EELi4ELi1ELb0EEEvNS_16Flash_fwd_paramsE
        .type           _ZN5flash32flash_fwd_splitkv_combine_kernelI23Flash_fwd_kernel_traitsILi256ELi64ELi64ELi4ELb0ELb0EN7cutlass6half_tE19Flash_kernel_traitsILi256ELi64ELi64ELi4ES3_EELi4ELi1ELb0EEEvNS_16Flash_fwd_paramsE,@function
        .size           _ZN5flash32flash_fwd_splitkv_combine_kernelI23Flash_fwd_kernel_traitsILi256ELi64ELi64ELi4ELb0ELb0EN7cutlass6half_tE19Flash_kernel_traitsILi256ELi64ELi64ELi4ES3_EELi4ELi1ELb0EEEvNS_16Flash_fwd_paramsE,(.L_x_4866 - _ZN5flash32flash_fwd_splitkv_combine_kernelI23Flash_fwd_kernel_traitsILi256ELi64ELi64ELi4ELb0ELb0EN7cutlass6half_tE19Flash_kernel_traitsILi256ELi64ELi64ELi4ES3_EELi4ELi1ELb0EEEvNS_16Flash_fwd_paramsE)
        .other          _ZN5flash32flash_fwd_splitkv_combine_kernelI23Flash_fwd_kernel_traitsILi256ELi64ELi64ELi4ELb0ELb0EN7cutlass6half_tE19Flash_kernel_traitsILi256ELi64ELi64ELi4ES3_EELi4ELi1ELb0EEEvNS_16Flash_fwd_paramsE,@"STO_CUDA_ENTRY STV_DEFAULT"
_ZN5flash32flash_fwd_splitkv_combine_kernelI23Flash_fwd_kernel_traitsILi256ELi64ELi64ELi4ELb0ELb0EN7cutlass6half_tE19Flash_kernel_traitsILi256ELi64ELi64ELi4ES3_EELi4ELi1ELb0EEEvNS_16Flash_fwd_paramsE:
.text._ZN5flash32flash_fwd_splitkv_combine_kernelI23Flash_fwd_kernel_traitsILi256ELi64ELi64ELi4ELb0ELb0EN7cutlass6half_tE19Flash_kernel_traitsILi256ELi64ELi64ELi4ES3_EELi4ELi1ELb0EEEvNS_16Flash_fwd_paramsE:
        /* <DEDUP_REMOVED lines=23> */
[----:B------:R-:W-:Y:S05]  /*0170*/  CALL.REL.NOINC `($__internal_6_$__cuda_sm20_div_s64) ;  /* 0x00000044003c7944 */ /* 0x000fea0003c00000 */
[----:B------:R-:W-:Y:S01]  /*0180*/  MOV R22, R0 ;  /* 0x0000000000167202 */ /* 0x000fe20000000f00 */
[----:B------:R-:W-:Y:S06]  /*0190*/  BRA `(.L_x_297) ;  /* 0x00000000004c7947 */ /* 0x000fec0003800000 */
.L_x_296:
        /* <DEDUP_REMOVED lines=19> */
.L_x_297:
        /* <DEDUP_REMOVED lines=12> */
[----:B------:R-:W-:Y:S05]  /*0390*/  CALL.REL.NOINC `($__internal_6_$__cuda_sm20_div_s64) ;  /* 0x0000004000b47944 */ /* 0x000fea0003c00000 */
[----:B------:R-:W-:Y:S02]  /*03a0*/  MOV R12, R0 ;  /* 0x00000000000c7202 */ /* 0x000fe40000000f00 */
[----:B------:R-:W-:Y:S01]  /*03b0*/  MOV R13, R23 ;  /* 0x00000017000d7202 */ /* 0x000fe20000000f00 */
[----:B------:R-:W-:Y:S05]  /*03c0*/  BRA `(.L_x_300) ;  /* 0x00000000004c7947 */ /* 0x000fea0003800000 */
.L_x_299:
        /* <DEDUP_REMOVED lines=19> */
.L_x_300:
[----:B------:R-:W-:Y:S05]  /*0500*/  BSYNC B0 ;  /* 0x0000000000007941 */ /* 0x000fea0003800000 */
.L_x_298:
[----:B------:R-:W0:Y:S01]  /*0510*/  LDC R2, c[0x0][0x2c4] ;  /* 0x0000b100ff027b82 */ /* 0x000e220000000800 */
        /* <DEDUP_REMOVED lines=8> */
[----:B0-----:R-:W-:Y:S02]  /*05a0*/  IMAD.MOV R0, RZ, RZ, -R15 ;  /* 0x000000ffff007224 */ /* 0x001fe400078e0a0f */
[----:B------:R-:W-:Y:S02]  /*05b0*/  IMAD.MOV.U32 R14, RZ, RZ, RZ ;  /* 0x000000ffff0e7224 */ /* 0x000fe400078e00ff */
        /* <DEDUP_REMOVED lines=32> */
[----:B------:R-:W-:Y:S05]  /*07c0*/  BRA `(.L_x_303) ;  /* 0x00000000004c7947 */ /* 0x000fea0003800000 */
.L_x_302:
        /* <DEDUP_REMOVED lines=19> */
.L_x_303:
[----:B------:R-:W-:Y:S05]  /*0900*/  BSYNC B0 ;  /* 0x0000000000007941 */ /* 0x000fea0003800000 */
.L_x_301:
        /* <DEDUP_REMOVED lines=73> */
[----:B------:R-:W-:Y:S02]  /*0da0*/  MOV R34, R0 ;  /* 0x0000000000227202 */ /* 0x000fe40000000f00 */
[----:B------:R-:W-:Y:S01]  /*0db0*/  MOV R35, R23 ;  /* 0x0000001700237202 */ /* 0x000fe20000000f00 */
[----:B------:R-:W-:Y:S05]  /*0dc0*/  BRA `(.L_x_306) ;  /* 0x00000000004c7947 */ /* 0x000fea0003800000 */
.L_x_305:
        /* <DEDUP_REMOVED lines=19> */
.L_x_306:
[----:B------:R-:W-:Y:S05]  /*0f00*/  BSYNC B0 ;  /* 0x0000000000007941 */ /* 0x000fea0003800000 */
.L_x_304:
        /* <DEDUP_REMOVED lines=42> */
.L_x_308:
        /* <DEDUP_REMOVED lines=19> */
.L_x_309:
[----:B------:R-:W-:Y:S05]  /*12e0*/  BSYNC B0 ;  /* 0x0000000000007941 */ /* 0x000fea0003800000 */
.L_x_307:
[----:B------:R-:W0:Y:S01]  /*12f0*/  LDC R13, c[0x0][0x2c4] ;  /* 0x0000b100ff0d7b82 */ /* 0x000e220000000800 */
        /* <DEDUP_REMOVED lines=16> */
[----:B------:R-:W-:-:S03]  /*1400*/  ISETP.GE.AND P1, PT, R8, RZ, PT ;  /* 0x000000ff0800720c */ /* 0x000fc60003f26270 */
[----:B------:R-:W-:-:S04]  /*1410*/  IMAD.HI.U32 R6, R6, R2, RZ ;  /* 0x0000000206067227 */ /* 0x000fc800078e00ff */
[----:B------:R-:W-:-:S04]  /*1420*/  IMAD.MOV R21, RZ, RZ, -R6 ;  /* 0x000000ffff157224 */ /* 0x000fc800078e0a06 */
[C---:B------:R-:W-:Y:S02]  /*1430*/  IMAD R21, R0.reuse, R21, R2 ;  /* 0x0000001500157224 */ /* 0x040fe400078e0202 */
[----:B------:R-:W0:Y:S03]  /*1440*/  S2R R2, SR_TID.X ;  /* 0x0000000000027919 */ /* 0x000e260000002100 */
[----:B------:R-:W-:-:S13]  /*1450*/  ISETP.GT.U32.AND P0, PT, R0, R21, PT ;  /* 0x000000150000720c */ /* 0x000fda0003f04070 */
[----:B------:R-:W-:Y:S02]  /*1460*/  @!P0 IMAD.IADD R21, R21, 0x1, -R0 ;  /* 0x0000000115158824 */ /* 0x000fe400078e0a00 */
[----:B------:R-:W-:Y:S01]  /*1470*/  @!P0 VIADD R6, R6, 0x1 ;  /* 0x0000000106068836 */ /* 0x000fe20000000000 */
[----:B------:R-:W-:Y:S02]  /*1480*/  ISETP.NE.AND P0, PT, R13, RZ, PT ;  /* 0x000000ff0d00720c */ /* 0x000fe40003f05270 */
[----:B------:R-:W-:Y:S02]  /*1490*/  ISETP.GE.U32.AND P2, PT, R21, R0, PT ;  /* 0x000000001500720c */ /* 0x000fe40003f46070 */
[----:B------:R-:W-:Y:S02]  /*14a0*/  SHF.R.S32.HI R0, RZ, 0x1f, R11 ;  /* 0x0000001fff007819 */ /* 0x000fe4000001140b */
[----:B------:R-:W-:-:S03]  /*14b0*/  LEA.HI.SX32 R21, R11, 0x1, 0x1 ;  /* 0x000000010b157811 */ /* 0x000fc600078f0aff */
[----:B------:R-:W-:Y:S02]  /*14c0*/  @!P3 IMAD.MOV R21, RZ, RZ, R0 ;  /* 0x000000ffff15b224 */ /* 0x000fe400078e0200 */
[----:B------:R-:W1:Y:S04]  /*14d0*/  LDC R0, c[0x0][0x270] ;  /* 0x00009c00ff007b82 */ /* 0x000e680000000800 */
[----:B------:R-:W-:Y:S01]  /*14e0*/  @P2 VIADD R6, R6, 0x1 ;  /* 0x0000000106062836 */ /* 0x000fe20000000000 */
[----:B0-----:R-:W-:-:S03]  /*14f0*/  ISETP.GT.AND P2, PT, R2, 0x7, PT ;  /* 0x000000070200780c */ /* 0x001fc60003f44270 */
[----:B------:R-:W-:Y:S01]  /*1500*/  @!P1 IMAD.MOV R6, RZ, RZ, -R6 ;  /* 0x000000ffff069224 */ /* 0x000fe200078e0a06 */
[----:B------:R-:W-:-:S05]  /*1510*/  @!P0 LOP3.LUT R6, RZ, R13, RZ, 0x33, !PT ;  /* 0x0000000dff068212 */ /* 0x000fca00078e33ff */
[----:B------:R-:W-:Y:S01]  /*1520*/  IMAD R8, R21, R6, RZ ;  /* 0x0000000615087224 */ /* 0x000fe200078e02ff */
[----:B------:R-:W-:-:S03]  /*1530*/  SHF.R.S32.HI R21, RZ, 0x1f, R2 ;  /* 0x0000001fff157819 */ /* 0x000fc60000011402 */
[----:B------:R-:W0:Y:S01]  /*1540*/  @!P2 S2R R10, SR_CgaCtaId ;  /* 0x00000000000aa919 */ /* 0x000e220000008800 */
[----:B------:R-:W-:Y:S02]  /*1550*/  IABS R26, R8 ;  /* 0x00000008001a7213 */ /* 0x000fe40000000000 */
[----:B------:R-:W-:Y:S02]  /*1560*/  LEA.HI R21, R21, R2, RZ, 0x2 ;  /* 0x0000000215157211 */ /* 0x000fe400078f10ff */
[----:B------:R-:W2:Y:S01]  /*1570*/  I2F.RP R12, R26 ;  /* 0x0000001a000c7306 */ /* 0x000ea20000209400 */
[----:B-1----:R-:W-:Y:S02]  /*1580*/  IABS R24, R0 ;  /* 0x0000000000187213 */ /* 0x002fe40000000000 */
[----:B------:R-:W-:Y:S02]  /*1590*/  SHF.R.S32.HI R29, RZ, 0x2, R21 ;  /* 0x00000002ff1d7819 */ /* 0x000fe40000011415 */
[----:B------:R-:W-:-:S02]  /*15a0*/  @!P2 MOV R25, 0x400 ;  /* 0x000004000019a802 */ /* 0x000fc40000000f00 */
[----:B------:R-:W-:Y:S01]  /*15b0*/  ISETP.GE.AND P0, PT, R29, UR5, PT ;  /* 0x000000051d007c0c */ /* 0x000fe2000bf06270 */
[----:B------:R-:W-:Y:S01]  /*15c0*/  I2F.U32.RP R6, R24 ;  /* 0x0000001800067306 */ /* 0x000fe20000209000 */
[----:B------:R-:W-:-:S07]  /*15d0*/  LOP3.LUT R21, R21, 0xfffffffc, RZ, 0xc0, !PT ;  /* 0xfffffffc15157812 */ /* 0x000fce00078ec0ff */
[----:B--2---:R-:W1:Y:S01]  /*15e0*/  MUFU.RCP R32, R12 ;  /* 0x0000000c00207308 */ /* 0x004e620000001000 */
[----:B0-----:R-:W-:Y:S01]  /*15f0*/  @!P2 LEA R10, R10, R25, 0x18 ;  /* 0x000000190a0aa211 */ /* 0x001fe200078ec0ff */
[----:B------:R-:W-:-:S04]  /*1600*/  VIADD R25, R26, UR4 ;  /* 0x000000041a197c36 */ /* 0x000fc80008000000 */
[----:B------:R-:W-:Y:S02]  /*1610*/  @!P2 IMAD R27, R29, 0x14, R10 ;  /* 0x000000141d1ba824 */ /* 0x000fe400078e020a */
[----:B-1----:R-:W-:Y:S02]  /*1620*/  VIADD R32, R32, 0xffffffe ;  /* 0x0ffffffe20207836 */ /* 0x002fe40000000000 */
[----:B------:R-:W-:Y:S02]  /*1630*/  IMAD.IADD R12, R2, 0x1, -R21 ;  /* 0x00000001020c7824 */ /* 0x000fe400078e0a15 */
[----:B------:R0:W1:Y:S02]  /*1640*/  F2I.FTZ.U32.TRUNC.NTZ R33, R32 ;  /* 0x0000002000217305 */ /* 0x000064000021f000 */
[----:B------:R-:W-:Y:S01]  /*1650*/  @!P2 IMAD R27, R12, 0x4, R27 ;  /* 0x000000040c1ba824 */ /* 0x000fe200078e021b */
        /* <DEDUP_REMOVED lines=18> */
.L_x_311:
[----:B------:R-:W-:Y:S05]  /*1780*/  BSYNC B0 ;  /* 0x0000000000007941 */ /* 0x000fea0003800000 */
.L_x_310:
[----:B-----5:R3:W-:Y:S01]  /*1790*/  @!P2 STS [R27], R28 ;  /* 0x0000001c1b00a388 */ /* 0x0207e20000000800 */
[----:B------:R-:W-:Y:S01]  /*17a0*/  BSSY B0, `(.L_x_312) ;  /* 0x000000f000007945 */ /* 0x000fe20003800000 */
[----:B------:R-:W-:Y:S01]  /*17b0*/  MOV R30, 0xff800000 ;  /* 0xff800000001e7802 */ /* 0x000fe20000000f00 */
[----:B------:R-:W-:Y:S06]  /*17c0*/  BAR.SYNC.DEFER_BLOCKING 0x0 ;  /* 0x0000000000007b1d */ /* 0x000fec0000010000 */
[----:B------:R-:W-:Y:S05]  /*17d0*/  @P2 BRA `(.L_x_313) ;  /* 0x00000000002c2947 */ /* 0x000fea0003800000 */
[----:B------:R-:W4:Y:S01]  /*17e0*/  S2R R10, SR_CgaCtaId ;  /* 0x00000000000a7919 */ /* 0x000f220000008800 */
[----:B------:R-:W-:Y:S02]  /*17f0*/  LEA.HI R12, R2, R2, RZ, 0x1 ;  /* 0x00000002020c7211 */ /* 0x000fe400078f08ff */
[----:B------:R-:W-:Y:S02]  /*1800*/  MOV R21, 0x400 ;  /* 0x0000040000157802 */ /* 0x000fe40000000f00 */
[C---:B---3--:R-:W-:Y:S01]  /*1810*/  LOP3.LUT R27, R12.reuse, 0xfffffffe, RZ, 0xc0, !PT ;  /* 0xfffffffe0c1b7812 */ /* 0x048fe200078ec0ff */
[----:B------:R-:W-:-:S04]  /*1820*/  IMAD.SHL.U32 R12, R12, 0x2, RZ ;  /* 0x000000020c0c7824 */ /* 0x000fc800078e00ff */
[----:B------:R-:W-:Y:S01]  /*1830*/  IMAD.IADD R27, R2, 0x1, -R27 ;  /* 0x00000001021b7824 */ /* 0x000fe200078e0a1b */
[----:B----4-:R-:W-:Y:S02]  /*1840*/  LEA R10, R10, R21, 0x18 ;  /* 0x000000150a0a7211 */ /* 0x010fe400078ec0ff */
[----:B------:R-:W-:-:S03]  /*1850*/  LOP3.LUT R21, R12, 0xfffffffc, RZ, 0xc0, !PT ;  /* 0xfffffffc0c157812 */ /* 0x000fc600078ec0ff */
[----:B------:R-:W-:-:S04]  /*1860*/  IMAD R10, R27, 0x14, R10 ;  /* 0x000000141b0a7824 */ /* 0x000fc800078e020a */
[----:B------:R-:W-:-:S05]  /*1870*/  IMAD.IADD R10, R10, 0x1, R21 ;  /* 0x000000010a0a7824 */ /* 0x000fca00078e0215 */
[----:B------:R4:W3:Y:S02]  /*1880*/  LDS R30, [R10] ;  /* 0x000000000a1e7984 */ /* 0x0008e40000000800 */
.L_x_313:
[----:B------:R-:W-:Y:S05]  /*1890*/  BSYNC B0 ;  /* 0x0000000000007941 */ /* 0x000fea0003800000 */
.L_x_312:
[----:B---3--:R-:W3:Y:S01]  /*18a0*/  SHFL.BFLY PT, R21, R30, 0x1, 0x1f ;  /* 0x0c201f001e157f89 */ /* 0x008ee200000e0000 */
[----:B------:R-:W5:Y:S01]  /*18b0*/  MUFU.RCP R6, R6 ;  /* 0x0000000600067308 */ /* 0x000f620000001000 */
[--C-:B-1--4-:R-:W-:Y:S01]  /*18c0*/  IMAD.MOV R10, RZ, RZ, -R33.reuse ;  /* 0x000000ffff0a7224 */ /* 0x112fe200078e0a21 */
[----:B------:R-:W-:Y:S01]  /*18d0*/  IABS R37, R25 ;  /* 0x0000001900257213 */ /* 0x000fe20000000000 */
[----:B0-----:R-:W-:Y:S01]  /*18e0*/  IMAD.MOV.U32 R32, RZ, RZ, RZ ;  /* 0x000000ffff207224 */ /* 0x001fe200078e00ff */
[-C--:B------:R-:W-:Y:S01]  /*18f0*/  LOP3.LUT R12, R25, R26.reuse, RZ, 0x3c, !PT ;  /* 0x0000001a190c7212 */ /* 0x080fe200078e3cff */
[----:B------:R-:W-:Y:S01]  /*1900*/  IMAD R27, R10, R26, RZ ;  /* 0x0000001a0a1b7224 */ /* 0x000fe200078e02ff */
[----:B------:R-:W-:Y:S01]  /*1910*/  IABS R10, R9 ;  /* 0x00000009000a7213 */ /* 0x000fe20000000000 */
[----:B------:R-:W-:Y:S01]  /*1920*/  BSSY B1, `(.L_x_314) ;  /* 0x0000219000017945 */ /* 0x000fe20003800000 */
[----:B------:R-:W-:Y:S01]  /*1930*/  ISETP.GE.AND P2, PT, R12, RZ, PT ;  /* 0x000000ff0c00720c */ /* 0x000fe20003f46270 */
[----:B------:R-:W-:Y:S01]  /*1940*/  IMAD.HI.U32 R32, R33, R27, R32 ;  /* 0x0000001b21207227 */ /* 0x000fe200078e0020 */
[----:B------:R-:W-:Y:S01]  /*1950*/  IABS R27, R8 ;  /* 0x00000008001b7213 */ /* 0x000fe20000000000 */
[----:B------:R-:W0:Y:S01]  /*1960*/  LDC.U8 R12, c[0x0][0x3d9] ;  /* 0x0000f640ff0c7b82 */ /* 0x000e220000000000 */
[----:B------:R-:W-:-:S02]  /*1970*/  IABS R33, R0 ;  /* 0x0000000000217213 */ /* 0x000fc40000000000 */
[----:B------:R-:W-:Y:S01]  /*1980*/  ISETP.NE.AND P4, PT, R8, RZ, PT ;  /* 0x000000ff0800720c */ /* 0x000fe20003f85270 */
[----:B------:R-:W-:Y:S01]  /*1990*/  IMAD.MOV R27, RZ, RZ, -R27 ;  /* 0x000000ffff1b7224 */ /* 0x000fe200078e0a1b */
[----:B------:R-:W-:Y:S01]  /*19a0*/  ISETP.GT.AND P3, PT, R4, RZ, PT ;  /* 0x000000ff0400720c */ /* 0x000fe20003f64270 */
[----:B-----5:R-:W-:Y:S01]  /*19b0*/  VIADD R38, R6, 0xffffffe ;  /* 0x0ffffffe06267836 */ /* 0x020fe20000000000 */
[----:B------:R-:W-:Y:S01]  /*19c0*/  LOP3.LUT R9, R9, R0, RZ, 0x3c, !PT ;  /* 0x0000000009097212 */ /* 0x000fe200078e3cff */
[----:B------:R-:W-:Y:S01]  /*19d0*/  IMAD.HI.U32 R6, R32, R37, RZ ;  /* 0x0000002520067227 */ /* 0x000fe200078e00ff */
[----:B------:R-:W-:Y:S01]  /*19e0*/  SHF.R.S32.HI R32, RZ, 0x1f, R4 ;  /* 0x0000001fff207819 */ /* 0x000fe20000011404 */
[----:B------:R-:W2:Y:S01]  /*19f0*/  F2I.FTZ.U32.TRUNC.NTZ R39, R38 ;  /* 0x0000002600277305 */ /* 0x000ea2000021f000 */
[----:B---3--:R-:W-:Y:S01]  /*1a00*/  FMNMX.FTZ R21, R21, R30, !PT ;  /* 0x0000001e15157209 */ /* 0x008fe20007810000 */
[----:B------:R-:W-:Y:S02]  /*1a10*/  IMAD R27, R6, R27, R37 ;  /* 0x0000001b061b7224 */ /* 0x000fe400078e0225 */
[----:B------:R-:W-:Y:S01]  /*1a20*/  IMAD.MOV R33, RZ, RZ, -R33 ;  /* 0x000000ffff217224 */ /* 0x000fe200078e0a21 */
[----:B------:R-:W-:-:S02]  /*1a30*/  FSETP.NEU.FTZ.AND P0, PT, R21, -INF , PT ;  /* 0xff8000001500780b */ /* 0x000fc40003f1d000 */
[----:B------:R-:W-:Y:S02]  /*1a40*/  ISETP.GT.U32.AND P1, PT, R26, R27, PT ;  /* 0x0000001b1a00720c */ /* 0x000fe40003f24070 */
[----:B------:R-:W-:-:S05]  /*1a50*/  FSEL R21, R21, RZ, P0 ;  /* 0x000000ff15157208 */ /* 0x000fca0000000000 */
[----:B------:R-:W-:Y:S01]  /*1a60*/  FADD.FTZ R28, -R21, R30 ;  /* 0x0000001e151c7221 */ /* 0x000fe20000010100 */
[--C-:B--2---:R-:W-:Y:S02]  /*1a70*/  IMAD.MOV R29, RZ, RZ, -R39.reuse ;  /* 0x000000ffff1d7224 */ /* 0x104fe400078e0a27 */
[----:B------:R-:W-:Y:S02]  /*1a80*/  IMAD.MOV.U32 R38, RZ, RZ, RZ ;  /* 0x000000ffff267224 */ /* 0x000fe400078e00ff */
[----:B------:R-:W-:Y:S01]  /*1a90*/  FMUL.FTZ R28, R28, 1.4426950216293334961 ;  /* 0x3fb8aa3b1c1c7820 */ /* 0x000fe20000410000 */
[----:B------:R-:W-:Y:S02]  /*1aa0*/  IMAD R36, R29, R24, RZ ;  /* 0x000000181d247224 */ /* 0x000fe400078e02ff */
[----:B------:R-:W-:Y:S02]  /*1ab0*/  @!P1 IMAD.IADD R27, R27, 0x1, -R26 ;  /* 0x000000011b1b9824 */ /* 0x000fe400078e0a1a */
[----:B------:R-:W-:Y:S01]  /*1ac0*/  IMAD.HI.U32 R36, R39, R36, R38 ;  /* 0x0000002427247227 */ /* 0x000fe200078e0026 */
[----:B------:R-:W1:Y:S02]  /*1ad0*/  MUFU.EX2 R28, R28 ;  /* 0x0000001c001c7308 */ /* 0x000e640000000800 */
[----:B------:R-:W-:Y:S01]  /*1ae0*/  ISETP.GE.U32.AND P0, PT, R27, R26, PT ;  /* 0x0000001a1b00720c */ /* 0x000fe20003f06070 */
[----:B------:R-:W-:-:S02]  /*1af0*/  @!P1 VIADD R6, R6, 0x1 ;  /* 0x0000000106069836 */ /* 0x000fc40000000000 */
[----:B------:R-:W-:-:S04]  /*1b00*/  IMAD.HI.U32 R31, R36, R10, RZ ;  /* 0x0000000a241f7227 */ /* 0x000fc800078e00ff */
[----:B------:R-:W-:-:S04]  /*1b10*/  IMAD.HI.U32 R36, R36, R37, RZ ;  /* 0x0000002524247227 */ /* 0x000fc800078e00ff */
[-C--:B------:R-:W-:Y:S01]  /*1b20*/  IMAD R29, R31, R33.reuse, R10 ;  /* 0x000000211f1d7224 */ /* 0x080fe200078e020a */
[----:B------:R-:W-:Y:S01]  /*1b30*/  LEA.HI.SX32 R10, R4, 0x1, 0x1 ;  /* 0x00000001040a7811 */ /* 0x000fe200078f0aff */
[----:B------:R-:W-:Y:S01]  /*1b40*/  IMAD R33, R36, R33, R37 ;  /* 0x0000002124217224 */ /* 0x000fe200078e0225 */
[----:B-1----:R-:W1:Y:S01]  /*1b50*/  SHFL.BFLY PT, R27, R28, 0x1, 0x1f ;  /* 0x0c201f001c1b7f89 */ /* 0x002e6200000e0000 */
[----:B------:R-:W-:Y:S01]  /*1b60*/  @P0 VIADD R6, R6, 0x1 ;  /* 0x0000000106060836 */ /* 0x000fe20000000000 */
[C---:B------:R-:W-:Y:S01]  /*1b70*/  ISETP.GT.U32.AND P1, PT, R24.reuse, R29, PT ;  /* 0x0000001d1800720c */ /* 0x040fe20003f24070 */
[----:B------:R-:W-:Y:S01]  /*1b80*/  @!P3 IMAD.MOV R10, RZ, RZ, R32 ;  /* 0x000000ffff0ab224 */ /* 0x000fe200078e0220 */
[----:B------:R-:W-:Y:S01]  /*1b90*/  ISETP.GT.U32.AND P0, PT, R24, R33, PT ;  /* 0x000000211800720c */ /* 0x000fe20003f04070 */
[----:B------:R-:W-:Y:S01]  /*1ba0*/  @!P2 IMAD.MOV R6, RZ, RZ, -R6 ;  /* 0x000000ffff06a224 */ /* 0x000fe200078e0a06 */
[----:B------:R-:W-:Y:S02]  /*1bb0*/  @!P4 LOP3.LUT R6, RZ, R26, RZ, 0x33, !PT ;  /* 0x0000001aff06c212 */ /* 0x000fe400078e33ff */
[----:B------:R-:W-:-:S02]  /*1bc0*/  LOP3.LUT R26, R25, R0, RZ, 0x3c, !PT ;  /* 0x00000000191a7212 */ /* 0x000fc400078e3cff */
[----:B------:R-:W-:Y:S02]  /*1bd0*/  ISETP.GT.AND P4, PT, R8, RZ, PT ;  /* 0x000000ff0800720c */ /* 0x000fe40003f84270 */
[----:B------:R-:W-:Y:S02]  /*1be0*/  ISETP.GE.AND P2, PT, R9, RZ, PT ;  /* 0x000000ff0900720c */ /* 0x000fe40003f46270 */
[----:B------:R-:W-:Y:S01]  /*1bf0*/  ISETP.GE.AND P3, PT, R26, RZ, PT ;  /* 0x000000ff1a00720c */ /* 0x000fe20003f66270 */
[----:B------:R-:W-:Y:S01]  /*1c00*/  @!P1 IMAD.IADD R29, R29, 0x1, -R24 ;  /* 0x000000011d1d9824 */ /* 0x000fe200078e0a18 */
[----:B------:R-:W-:Y:S01]  /*1c10*/  SHF.R.S32.HI R25, RZ, 0x1f, R8 ;  /* 0x0000001fff197819 */ /* 0x000fe20000011408 */
[----:B------:R-:W-:Y:S01]  /*1c20*/  @!P0 IMAD.IADD R33, R33, 0x1, -R24 ;  /* 0x0000000121218824 */ /* 0x000fe200078e0a18 */
[----:B------:R-:W-:Y:S01]  /*1c30*/  LEA.HI.SX32 R9, R8, 0x1, 0x1 ;  /* 0x0000000108097811 */ /* 0x000fe200078f0aff */
[----:B------:R-:W-:Y:S01]  /*1c40*/  @!P1 VIADD R31, R31, 0x1 ;  /* 0x000000011f1f9836 */ /* 0x000fe20000000000 */
[-C--:B------:R-:W-:Y:S01]  /*1c50*/  ISETP.GE.U32.AND P5, PT, R29, R24.reuse, PT ;  /* 0x000000181d00720c */ /* 0x080fe20003fa6070 */
[----:B------:R-:W-:Y:S01]  /*1c60*/  @!P0 VIADD R36, R36, 0x1 ;  /* 0x0000000124248836 */ /* 0x000fe20000000000 */
[----:B------:R-:W-:Y:S01]  /*1c70*/  ISETP.GE.U32.AND P6, PT, R33, R24, PT ;  /* 0x000000182100720c */ /* 0x000fe20003fc6070 */
[----:B------:R-:W-:-:S02]  /*1c80*/  @!P4 IMAD.MOV R9, RZ, RZ, R25 ;  /* 0x000000ffff09c224 */ /* 0x000fc400078e0219 */
[----:B-1----:R-:W-:Y:S01]  /*1c90*/  FADD.FTZ R28, R28, R27 ;  /* 0x0000001b1c1c7221 */ /* 0x002fe20000010000 */
[----:B------:R-:W-:Y:S01]  /*1ca0*/  LOP3.LUT R24, R2, 0x1, RZ, 0xc0, !PT ;  /* 0x0000000102187812 */ /* 0x000fe200078ec0ff */
[----:B------:R-:W-:Y:S01]  /*1cb0*/  IMAD.MOV.U32 R27, RZ, RZ, 0x7f800000 ;  /* 0x7f800000ff1b7424 */ /* 0x000fe200078e00ff */
[----:B0-----:R-:W-:Y:S02]  /*1cc0*/  ISETP.NE.AND P4, PT, R12, RZ, PT ;  /* 0x000000ff0c00720c */ /* 0x001fe40003f85270 */
[----:B------:R-:W-:Y:S02]  /*1cd0*/  FSETP.NE.FTZ.AND P1, PT, R28, RZ, PT ;  /* 0x000000ff1c00720b */ /* 0x000fe40003f35000 */
[----:B------:R-:W-:Y:S01]  /*1ce0*/  ISETP.NE.U32.AND P0, PT, R24, 0x1, PT ;  /* 0x000000011800780c */ /* 0x000fe20003f05070 */
[----:B------:R-:W-:Y:S01]  /*1cf0*/  @P5 VIADD R31, R31, 0x1 ;  /* 0x000000011f1f5836 */ /* 0x000fe20000000000 */
[----:B------:R-:W-:Y:S01]  /*1d00*/  ISETP.NE.AND P5, PT, R0, RZ, PT ;  /* 0x000000ff0000720c */ /* 0x000fe20003fa5270 */
[----:B------:R-:W-:Y:S01]  /*1d10*/  @P6 VIADD R36, R36, 0x1 ;  /* 0x0000000124246836 */ /* 0x000fe20000000000 */
[----:B------:R-:W-:Y:S01]  /*1d20*/  ISETP.GT.OR P0, PT, R2, 0x7, !P0 ;  /* 0x000000070200780c */ /* 0x000fe20004704670 */
[----:B------:R-:W-:Y:S01]  /*1d30*/  @!P2 IMAD.MOV R31, RZ, RZ, -R31 ;  /* 0x000000ffff1fa224 */ /* 0x000fe200078e0a1f */
[----:B------:R-:W-:Y:S01]  /*1d40*/  LOP3.LUT R12, RZ, R0, RZ, 0x33, !PT ;  /* 0x00000000ff0c7212 */ /* 0x000fe200078e33ff */
[----:B------:R-:W-:Y:S01]  /*1d50*/  @!P3 IMAD.MOV R36, RZ, RZ, -R36 ;  /* 0x000000ffff24b224 */ /* 0x000fe200078e0a24 */
[----:B------:R-:W-:-:S03]  /*1d60*/  SEL R13, R13, 0x1, !P4 ;  /* 0x000000010d0d7807 */ /* 0x000fc60006000000 */
[----:B------:R-:W0:Y:S01]  /*1d70*/  @P1 MUFU.LG2 R28, R28 ;  /* 0x0000001c001c1308 */ /* 0x000e220000000c00 */
[C---:B------:R-:W-:Y:S02]  /*1d80*/  SEL R24, R12.reuse, R31, !P5 ;  /* 0x0000001f0c187207 */ /* 0x040fe40006800000 */
[----:B------:R-:W-:Y:S02]  /*1d90*/  SEL R12, R12, R36, !P5 ;  /* 0x000000240c0c7207 */ /* 0x000fe40006800000 */
[----:B------:R-:W-:Y:S01]  /*1da0*/  ISETP.LT.U32.AND P2, PT, R22, R6, PT ;  /* 0x000000061600720c */ /* 0x000fe20003f41070 */
[-C--:B------:R-:W-:Y:S01]  /*1db0*/  IMAD R25, R24, R13.reuse, RZ ;  /* 0x0000000d18197224 */ /* 0x080fe200078e02ff */
[----:B------:R-:W-:Y:S01]  /*1dc0*/  SHF.R.S32.HI R29, RZ, 0x1f, R6 ;  /* 0x0000001fff1d7819 */ /* 0x000fe20000011406 */
[----:B------:R-:W-:Y:S02]  /*1dd0*/  IMAD R24, R12, R13, RZ ;  /* 0x0000000d0c187224 */ /* 0x000fe400078e02ff */
[----:B------:R-:W-:Y:S01]  /*1de0*/  IMAD R10, R10, R25, RZ ;  /* 0x000000190a0a7224 */ /* 0x000fe200078e02ff */
[----:B------:R-:W-:Y:S01]  /*1df0*/  ISETP.LT.AND.EX P2, PT, R23, R29, PT, P2 ;  /* 0x0000001d1700720c */ /* 0x000fe20003f41320 */
[----:B------:R-:W-:-:S03]  /*1e00*/  IMAD R9, R24, R9, RZ ;  /* 0x0000000918097224 */ /* 0x000fc600078e02ff */
[----:B------:R-:W-:Y:S02]  /*1e10*/  SEL R13, R22, R6, P2 ;  /* 0x00000006160d7207 */ /* 0x000fe40001000000 */
[----:B------:R-:W-:Y:S01]  /*1e20*/  SEL R12, R23, R29, P2 ;  /* 0x0000001d170c7207 */ /* 0x000fe20001000000 */
[----:B0-----:R-:W-:Y:S01]  /*1e30*/  @P1 FFMA.FTZ R27, R28, 0.69314718246459960938, R21 ;  /* 0x3f3172181c1b1823 */ /* 0x001fe20000010015 */
        /* <DEDUP_REMOVED lines=38> */
[----:B------:R-:W-:Y:S05]  /*20a0*/  CALL.REL.NOINC `($__internal_6_$__cuda_sm20_div_s64) ;  /* 0x0000002400707944 */ /* 0x000fea0003c00000 */
        /* <DEDUP_REMOVED lines=10> */
.L_x_318:
        /* <DEDUP_REMOVED lines=22> */
.L_x_319:
[----:B------:R-:W-:Y:S05]  /*22b0*/  BSYNC B0 ;  /* 0x0000000000007941 */ /* 0x000fea0003800000 */
.L_x_317:
[----:B------:R-:W-:Y:S01]  /*22c0*/  LOP3.LUT R0, R21, R5, RZ, 0xfc, !PT ;  /* 0x0000000515007212 */ /* 0x000fe200078efcff */
[----:B------:R-:W-:Y:S03]  /*22d0*/  BSSY B0, `(.L_x_320) ;  /* 0x0000028000007945 */ /* 0x000fe60003800000 */
[----:B------:R-:W-:-:S13]  /*22e0*/  ISETP.NE.U32.AND P0, PT, R0, RZ, PT ;  /* 0x000000ff0000720c */ /* 0x000fda0003f05070 */
[----:B------:R-:W-:Y:S05]  /*22f0*/  @!P0 BRA `(.L_x_321) ;  /* 0x00000000003c8947 */ /* 0x000fea0003800000 */
[----:B------:R-:W-:Y:S01]  /*2300*/  IMAD.MOV.U32 R24, RZ, RZ, R3 ;  /* 0x000000ffff187224 */ /* 0x000fe200078e0003 */
[----:B------:R-:W-:Y:S02]  /*2310*/  MOV R6, R5 ;  /* 0x0000000500067202 */ /* 0x000fe40000000f00 */
[----:B------:R-:W-:Y:S02]  /*2320*/  MOV R22, 0x2340 ;  /* 0x0000234000167802 */ /* 0x000fe40000000f00 */
[----:B------:R-:W-:Y:S05]  /*2330*/  CALL.REL.NOINC `($__internal_6_$__cuda_sm20_div_s64) ;  /* 0x0000002000cc7944 */ /* 0x000fea0003c00000 */
        /* <DEDUP_REMOVED lines=11> */
.L_x_321:
        /* <DEDUP_REMOVED lines=22> */
.L_x_322:
[----:B------:R-:W-:Y:S05]  /*2550*/  BSYNC B0 ;  /* 0x0000000000007941 */ /* 0x000fea0003800000 */
.L_x_320:
[----:B------:R-:W0:Y:S01]  /*2560*/  LDC.64 R2, c[0x0][0x2c0] ;  /* 0x0000b000ff027b82 */ /* 0x000e220000000a00 */
[----:B------:R-:W-:Y:S01]  /*2570*/  LOP3.LUT R0, R37, R7, RZ, 0xfc, !PT ;  /* 0x0000000725007212 */ /* 0x000fe200078efcff */
[----:B------:R-:W-:Y:S03]  /*2580*/  BSSY B0, `(.L_x_323) ;  /* 0x0000029000007945 */ /* 0x000fe60003800000 */
[----:B------:R-:W-:Y:S01]  /*2590*/  ISETP.NE.U32.AND P0, PT, R0, RZ, PT ;  /* 0x000000ff0000720c */ /* 0x000fe20003f05070 */
[C---:B0-----:R-:W-:Y:S01]  /*25a0*/  IMAD R3, R2.reuse, R3, RZ ;  /* 0x0000000302037224 */ /* 0x041fe200078e02ff */
[----:B------:R-:W-:-:S11]  /*25b0*/  SEL R28, R2, 0x1, P4 ;  /* 0x00000001021c7807 */ /* 0x000fd60002000000 */
[----:B------:R-:W-:Y:S05]  /*25c0*/  @!P0 BRA `(.L_x_324) ;  /* 0x0000000000388947 */ /* 0x000fea0003800000 */
[----:B------:R-:W-:Y:S01]  /*25d0*/  IMAD.MOV.U32 R26, RZ, RZ, R36 ;  /* 0x000000ffff1a7224 */ /* 0x000fe200078e0024 */
[----:B------:R-:W-:Y:S01]  /*25e0*/  MOV R24, R31 ;  /* 0x0000001f00187202 */ /* 0x000fe20000000f00 */
[----:B------:R-:W-:Y:S01]  /*25f0*/  IMAD.MOV.U32 R21, RZ, RZ, R37 ;  /* 0x000000ffff157224 */ /* 0x000fe200078e0025 */
[----:B------:R-:W-:Y:S02]  /*2600*/  MOV R6, R7 ;  /* 0x0000000700067202 */ /* 0x000fe40000000f00 */
[----:B------:R-:W-:Y:S02]  /*2610*/  MOV R22, 0x2630 ;  /* 0x0000263000167802 */ /* 0x000fe40000000f00 */
[----:B------:R-:W-:Y:S05]  /*2620*/  CALL.REL.NOINC `($__internal_6_$__cuda_sm20_div_s64) ;  /* 0x0000002000107944 */ /* 0x000fea0003c00000 */
[-C--:B------:R-:W-:Y:S02]  /*2630*/  IADD3 R6, P0, RZ, -R0.reuse, RZ ;  /* 0x80000000ff067210 */ /* 0x080fe40007f1e0ff */
[----:B------:R-:W-:Y:S02]  /*2640*/  MOV R22, R0 ;  /* 0x0000000000167202 */ /* 0x000fe40000000f00 */
[----:B------:R-:W-:Y:S01]  /*2650*/  IADD3.X R2, RZ, ~R23, RZ, P0, !PT ;  /* 0x80000017ff027210 */ /* 0x000fe200007fe4ff */
[----:B------:R-:W-:-:S04]  /*2660*/  IMAD.WIDE.U32 R36, R31, R6, R36 ;  /* 0x000000061f247225 */ /* 0x000fc800078e0024 */
[----:B------:R-:W-:-:S04]  /*2670*/  IMAD R2, R2, R31, RZ ;  /* 0x0000001f02027224 */ /* 0x000fc800078e02ff */
[----:B------:R-:W-:-:S05]  /*2680*/  IMAD R2, R7, R6, R2 ;  /* 0x0000000607027224 */ /* 0x000fca00078e0202 */
[----:B------:R-:W-:Y:S01]  /*2690*/  IADD3 R2, R37, R2, RZ ;  /* 0x0000000225027210 */ /* 0x000fe20007ffe0ff */
[----:B------:R-:W-:Y:S05]  /*26a0*/  BRA `(.L_x_325) ;  /* 0x0000000000587947 */ /* 0x000fea0003800000 */
.L_x_324:
[----:B------:R-:W0:Y:S01]  /*26b0*/  I2F.U32.RP R2, R31 ;  /* 0x0000001f00027306 */ /* 0x000e220000209000 */
[----:B------:R-:W-:Y:S01]  /*26c0*/  ISETP.NE.U32.AND P0, PT, R31, RZ, PT ;  /* 0x000000ff1f00720c */ /* 0x000fe20003f05070 */
[----:B------:R-:W-:-:S06]  /*26d0*/  HFMA2.MMA R23, -RZ, RZ, 0, 0 ;  /* 0x00000000ff177435 */ /* 0x000fcc00000001ff */
[----:B0-----:R-:W0:Y:S02]  /*26e0*/  MUFU.RCP R6, R2 ;  /* 0x0000000200067308 */ /* 0x001e240000001000 */
[----:B0-----:R-:W-:Y:S02]  /*26f0*/  IADD3 R6, R6, 0xffffffe, RZ ;  /* 0x0ffffffe06067810 */ /* 0x001fe40007ffe0ff */
[----:B------:R-:W-:-:S04]  /*2700*/  MOV R2, RZ ;  /* 0x000000ff00027202 */ /* 0x000fc80000000f00 */
        /* <DEDUP_REMOVED lines=16> */
.L_x_325:
[----:B------:R-:W-:Y:S05]  /*2810*/  BSYNC B0 ;  /* 0x0000000000007941 */ /* 0x000fea0003800000 */
.L_x_323:
[-C--:B------:R-:W-:Y:S01]  /*2820*/  IMAD R7, R35, R19.reuse, RZ ;  /* 0x0000001323077224 */ /* 0x080fe200078e02ff */
[----:B------:R-:W-:Y:S01]  /*2830*/  ULDC.U8 UR5, c[0x0][0x3d9] ;  /* 0x0000f64000057ab9 */ /* 0x000fe20000000000 */
[C---:B------:R-:W-:Y:S01]  /*2840*/  IMAD.WIDE.U32 R24, R34.reuse, R19, RZ ;  /* 0x0000001322187225 */ /* 0x040fe200078e00ff */
[----:B------:R-:W-:Y:S01]  /*2850*/  UISETP.NE.AND UP0, UPT, UR5, URZ, UPT ;  /* 0x0000003f0500728c */ /* 0x000fe2000bf05270 */
[----:B------:R-:W-:Y:S01]  /*2860*/  SHF.R.S32.HI R21, RZ, 0x1f, R28 ;  /* 0x0000001fff157819 */ /* 0x000fe2000001141c */
[----:B------:R-:W-:Y:S01]  /*2870*/  ULDC UR4, c[0x0][0x2c4] ;  /* 0x0000b10000047ab9 */ /* 0x000fe20000000800 */
[----:B------:R-:W-:Y:S01]  /*2880*/  IMAD R7, R34, R18, R7 ;  /* 0x0000001222077224 */ /* 0x000fe200078e0207 */
[----:B------:R-:W-:Y:S01]  /*2890*/  USEL UR4, UR4, 0x1, !UP0 ;  /* 0x0000000104047887 */ /* 0x000fe2000c000000 */
[----:B------:R-:W-:Y:S01]  /*28a0*/  IMAD.WIDE.U32 R34, R24, R17, RZ ;  /* 0x0000001118227225 */ /* 0x000fe200078e00ff */
[----:B------:R-:W-:Y:S02]  /*28b0*/  BSSY B0, `(.L_x_326) ;  /* 0x0000040000007945 */ /* 0x000fe40003800000 */
[----:B------:R-:W-:Y:S01]  /*28c0*/  IADD3 R0, R25, R7, RZ ;  /* 0x0000000719007210 */ /* 0x000fe20007ffe0ff */
[----:B------:R-:W-:Y:S01]  /*28d0*/  IMAD R7, R2, R3, RZ ;  /* 0x0000000302077224 */ /* 0x000fe200078e02ff */
[----:B------:R-:W-:Y:S01]  /*28e0*/  USHF.R.S32.HI UR5, URZ, 0x1f, UR4 ;  /* 0x0000001f3f057899 */ /* 0x000fe20008011404 */
[----:B------:R-:W-:-:S02]  /*28f0*/  IMAD R5, R5, R28, RZ ;  /* 0x0000001c05057224 */ /* 0x000fc400078e02ff */
[----:B------:R-:W-:Y:S01]  /*2900*/  IMAD R25, R0, R17, RZ ;  /* 0x0000001100197224 */ /* 0x000fe200078e02ff */
[----:B------:R-:W-:Y:S01]  /*2910*/  SHF.R.S32.HI R0, RZ, 0x1f, R3 ;  /* 0x0000001fff007819 */ /* 0x000fe20000011403 */
[----:B------:R-:W-:Y:S02]  /*2920*/  IMAD R23, R23, UR4, RZ ;  /* 0x0000000417177c24 */ /* 0x000fe4000f8e02ff */
[----:B------:R-:W-:Y:S02]  /*2930*/  IMAD R25, R16, R24, R25 ;  /* 0x0000001810197224 */ /* 0x000fe400078e0219 */
[----:B------:R-:W-:Y:S02]  /*2940*/  IMAD R7, R0, R36, R7 ;  /* 0x0000002400077224 */ /* 0x000fe400078e0207 */
[----:B------:R-:W-:Y:S01]  /*2950*/  IMAD R21, R21, R32, R5 ;  /* 0x0000002015157224 */ /* 0x000fe200078e0205 */
[----:B------:R-:W-:Y:S01]  /*2960*/  IADD3 R6, R35, R25, RZ ;  /* 0x0000001923067210 */ /* 0x000fe20007ffe0ff */
[----:B------:R-:W-:-:S03]  /*2970*/  IMAD.WIDE.U32 R38, R36, R3, RZ ;  /* 0x0000000324267225 */ /* 0x000fc600078e00ff */
[----:B------:R-:W-:Y:S01]  /*2980*/  LOP3.LUT R0, R43, R6, RZ, 0xfc, !PT ;  /* 0x000000062b007212 */ /* 0x000fe200078efcff */
[----:B------:R-:W-:Y:S01]  /*2990*/  IMAD.WIDE.U32 R32, R32, R28, RZ ;  /* 0x0000001c20207225 */ /* 0x000fe200078e00ff */
[----:B------:R-:W-:Y:S02]  /*29a0*/  IADD3 R7, R39, R7, RZ ;  /* 0x0000000727077210 */ /* 0x000fe40007ffe0ff */
[----:B------:R-:W-:Y:S01]  /*29b0*/  ISETP.NE.U32.AND P0, PT, R0, RZ, PT ;  /* 0x000000ff0000720c */ /* 0x000fe20003f05070 */
[C---:B------:R-:W-:Y:S02]  /*29c0*/  IMAD R23, R22.reuse, UR5, R23 ;  /* 0x0000000516177c24 */ /* 0x040fe4000f8e0217 */
[----:B------:R-:W-:-:S04]  /*29d0*/  IMAD.WIDE.U32 R36, R22, UR4, RZ ;  /* 0x0000000416247c25 */ /* 0x000fc8000f8e00ff */
[----:B------:R-:W-:Y:S01]  /*29e0*/  IMAD R5, R8, R3, RZ ;  /* 0x0000000308057224 */ /* 0x000fe200078e02ff */
[----:B------:R-:W-:Y:S01]  /*29f0*/  IADD3 R8, R37, R23, RZ ;  /* 0x0000001725087210 */ /* 0x000fe20007ffe0ff */
[----:B------:R-:W-:Y:S01]  /*2a00*/  IMAD R4, R4, R3, RZ ;  /* 0x0000000304047224 */ /* 0x000fe200078e02ff */
[----:B------:R-:W-:-:S03]  /*2a10*/  IADD3 R3, R33, R21, RZ ;  /* 0x0000001521037210 */ /* 0x000fc60007ffe0ff */
[----:B------:R-:W-:Y:S05]  /*2a20*/  @!P0 BRA `(.L_x_327) ;  /* 0x0000000000448947 */ /* 0x000fea0003800000 */
[----:B------:R-:W-:Y:S01]  /*2a30*/  IMAD.MOV.U32 R26, RZ, RZ, R42 ;  /* 0x000000ffff1a7224 */ /* 0x000fe200078e002a */
[----:B------:R-:W-:Y:S01]  /*2a40*/  MOV R21, R43 ;  /* 0x0000002b00157202 */ /* 0x000fe20000000f00 */
[----:B------:R-:W-:Y:S01]  /*2a50*/  IMAD.MOV.U32 R24, RZ, RZ, R34 ;  /* 0x000000ffff187224 */ /* 0x000fe200078e0022 */
[----:B------:R-:W-:Y:S02]  /*2a60*/  MOV R22, 0x2a80 ;  /* 0x00002a8000167802 */ /* 0x000fe40000000f00 */
[----:B------:R-:W-:Y:S05]  /*2a70*/  CALL.REL.NOINC `($__internal_6_$__cuda_sm20_div_s64) ;  /* 0x0000001800fc7944 */ /* 0x000fea0003c00000 */
[----:B------:R-:W-:Y:S01]  /*2a80*/  IADD3 R25, P0, RZ, -R0, RZ ;  /* 0x80000000ff197210 */ /* 0x000fe20007f1e0ff */
[----:B------:R-:W-:Y:S01]  /*2a90*/  IMAD.MOV.U32 R41, RZ, RZ, R43 ;  /* 0x000000ffff297224 */ /* 0x000fe200078e002b */
[----:B------:R-:W-:Y:S02]  /*2aa0*/  MOV R40, R42 ;  /* 0x0000002a00287202 */ /* 0x000fe40000000f00 */
[-C--:B------:R-:W-:Y:S02]  /*2ab0*/  IADD3.X R21, RZ, ~R23.reuse, RZ, P0, !PT ;  /* 0x80000017ff157210 */ /* 0x080fe400007fe4ff */
[----:B------:R-:W-:Y:S02]  /*2ac0*/  MOV R42, R0 ;  /* 0x00000000002a7202 */ /* 0x000fe40000000f00 */
[----:B------:R-:W-:Y:S01]  /*2ad0*/  MOV R43, R23 ;  /* 0x00000017002b7202 */ /* 0x000fe20000000f00 */
[-C--:B------:R-:W-:Y:S02]  /*2ae0*/  IMAD R21, R21, R34.reuse, RZ ;  /* 0x0000002215157224 */ /* 0x080fe400078e02ff */
[----:B------:R-:W-:-:S04]  /*2af0*/  IMAD.WIDE.U32 R34, R25, R34, R40 ;  /* 0x0000002219227225 */ /* 0x000fc800078e0028 */
[----:B------:R-:W-:Y:S01]  /*2b00*/  IMAD R21, R6, R25, R21 ;  /* 0x0000001906157224 */ /* 0x000fe200078e0215 */
[----:B------:R-:W-:-:S03]  /*2b10*/  MOV R26, R34 ;  /* 0x00000022001a7202 */ /* 0x000fc60000000f00 */
[----:B------:R-:W-:Y:S01]  /*2b20*/  IMAD.IADD R21, R35, 0x1, R21 ;  /* 0x0000000123157824 */ /* 0x000fe200078e0215 */
[----:B------:R-:W-:Y:S05]  /*2b30*/  BRA `(.L_x_328) ;  /* 0x00000000005c7947 */ /* 0x000fea0003800000 */
.L_x_327:
        /* <DEDUP_REMOVED lines=23> */
.L_x_328:
[----:B------:R-:W-:Y:S05]  /*2cb0*/  BSYNC B0 ;  /* 0x0000000000007941 */ /* 0x000fea0003800000 */
.L_x_326:
        /* <DEDUP_REMOVED lines=19> */
.L_x_330:
[----:B------:R-:W0:Y:S01]  /*2df0*/  I2F.U32.RP R6, R19 ;  /* 0x0000001300067306 */ /* 0x000e220000209000 */
[----:B------:R-:W-:Y:S01]  /*2e00*/  HFMA2.MMA R22, -RZ, RZ, 0, 0 ;  /* 0x00000000ff167435 */ /* 0x000fe200000001ff */
[----:B------:R-:W-:Y:S01]  /*2e10*/  ISETP.NE.U32.AND P0, PT, R19, RZ, PT ;  /* 0x000000ff1300720c */ /* 0x000fe20003f05070 */
[----:B------:R-:W-:Y:S01]  /*2e20*/  HFMA2.MMA R45, -RZ, RZ, 0, 0 ;  /* 0x00000000ff2d7435 */ /* 0x000fe200000001ff */
[----:B------:R-:W-:-:S04]  /*2e30*/  MOV R18, RZ ;  /* 0x000000ff00127202 */ /* 0x000fc80000000f00 */
        /* <DEDUP_REMOVED lines=17> */
.L_x_331:
[----:B------:R-:W-:Y:S05]  /*2f50*/  BSYNC B0 ;  /* 0x0000000000007941 */ /* 0x000fea0003800000 */
.L_x_329:
        /* <DEDUP_REMOVED lines=14> */
[----:B------:R-:W-:-:S03]  /*3040*/  MOV R25, R45 ;  /* 0x0000002d00197202 */ /* 0x000fc60000000f00 */
[----:B------:R-:W-:Y:S02]  /*3050*/  IMAD R19, R2, R17, RZ ;  /* 0x0000001102137224 */ /* 0x000fe400078e02ff */
[----:B------:R-:W-:-:S04]  /*3060*/  IMAD.WIDE.U32 R24, R17, R6, R24 ;  /* 0x0000000611187225 */ /* 0x000fc800078e0018 */
[----:B------:R-:W-:Y:S02]  /*3070*/  IMAD R19, R16, R6, R19 ;  /* 0x0000000610137224 */ /* 0x000fe400078e0213 */
[----:B------:R-:W-:-:S03]  /*3080*/  IMAD.MOV.U32 R2, RZ, RZ, R24 ;  /* 0x000000ffff027224 */ /* 0x000fc600078e0018 */
[----:B------:R-:W-:Y:S01]  /*3090*/  IADD3 R19, R25, R19, RZ ;  /* 0x0000001319137210 */ /* 0x000fe20007ffe0ff */
[----:B------:R-:W-:Y:S05]  /*30a0*/  BRA `(.L_x_334) ;  /* 0x00000000005c7947 */ /* 0x000fea0003800000 */
.L_x_333:
        /* <DEDUP_REMOVED lines=23> */
.L_x_334:
[----:B------:R-:W-:Y:S05]  /*3220*/  BSYNC B0 ;  /* 0x0000000000007941 */ /* 0x000fea0003800000 */
.L_x_332:
        /* <DEDUP_REMOVED lines=13> */
[----:B------:R-:W-:Y:S02]  /*3300*/  IMAD R21, R21, R34, R0 ;  /* 0x0000002215157224 */ /* 0x000fe400078e0200 */
[----:B------:R-:W-:-:S04]  /*3310*/  IMAD.WIDE.U32 R44, R22, R10, RZ ;  /* 0x0000000a162c7225 */ /* 0x000fc800078e00ff */
[----:B------:R-:W-:Y:S01]  /*3320*/  IMAD.WIDE.U32 R18, R2, R4, RZ ;  /* 0x0000000402127225 */ /* 0x000fe200078e00ff */
[----:B------:R-:W-:-:S03]  /*3330*/  IADD3 R17, R45, R17, RZ ;  /* 0x000000112d117210 */ /* 0x000fc60007ffe0ff */
        /* <DEDUP_REMOVED lines=13> */
[-C--:B------:R-:W-:Y:S02]  /*3410*/  IADD3.X R2, RZ, ~R23.reuse, RZ, P0, !PT ;  /* 0x80000017ff027210 */ /* 0x080fe400007fe4ff */
        /* <DEDUP_REMOVED lines=8> */
.L_x_336:
        /* <DEDUP_REMOVED lines=23> */
.L_x_337:
[----:B------:R-:W-:Y:S05]  /*3610*/  BSYNC B0 ;  /* 0x0000000000007941 */ /* 0x000fea0003800000 */
.L_x_335:
[----:B------:R-:W-:Y:S01]  /*3620*/  LOP3.LUT R0, R43, R12, RZ, 0xfc, !PT ;  /* 0x0000000c2b007212 */ /* 0x000fe200078efcff */
[----:B------:R-:W-:Y:S01]  /*3630*/  IMAD R47, R11, R28, RZ ;  /* 0x0000001c0b2f7224 */ /* 0x000fe200078e02ff */
[----:B------:R-:W-:Y:S02]  /*3640*/  BSSY B0, `(.L_x_338) ;  /* 0x000002d000007945 */ /* 0x000fe40003800000 */
[----:B------:R-:W-:Y:S01]  /*3650*/  ISETP.NE.U32.AND P0, PT, R0, RZ, PT ;  /* 0x000000ff0000720c */ /* 0x000fe20003f05070 */
        /* <DEDUP_REMOVED lines=20> */
.L_x_339:
        /* <DEDUP_REMOVED lines=23> */
.L_x_340:
[----:B------:R-:W-:Y:S05]  /*3910*/  BSYNC B0 ;  /* 0x0000000000007941 */ /* 0x000fea0003800000 */
.L_x_338:
        /* <DEDUP_REMOVED lines=21> */
.L_x_316:
[----:B------:R-:W-:Y:S02]  /*3a70*/  ULDC.64 UR4, c[0x0][0x2b0] ;  /* 0x0000ac0000047ab9 */ /* 0x000fe40000000a00 */
[----:B------:R-:W-:-:S04]  /*3a80*/  LEA R2, P0, R32, UR4, 0x2 ;  /* 0x0000000420027c11 */ /* 0x000fc8000f8010ff */
[----:B------:R-:W-:-:S05]  /*3a90*/  LEA.HI.X R3, R32, UR5, R33, 0x2, P0 ;  /* 0x0000000520037c11 */ /* 0x000fca00080f1421 */
[----:B------:R0:W-:Y:S04]  /*3aa0*/  STG.E desc[UR8][R2.64], R27 ;  /* 0x0000001b02007986 */ /* 0x0001e8000c101908 */
.L_x_315:
[----:B------:R-:W-:Y:S05]  /*3ab0*/  BSYNC B1 ;  /* 0x0000000000017941 */ /* 0x000fea0003800000 */
.L_x_314:
[----:B------:R-:W2:Y:S01]  /*3ac0*/  S2R R5, SR_TID.X ;  /* 0x0000000000057919 */ /* 0x000ea20000002100 */
[----:B01----:R-:W0:Y:S01]  /*3ad0*/  LDC R2, c[0x0][0x3c4] ;  /* 0x0000f100ff027b82 */ /* 0x003e220000000800 */
[----:B------:R-:W-:Y:S01]  /*3ae0*/  BSSY B0, `(.L_x_341) ;  /* 0x0000014000007945 */ /* 0x000fe20003800000 */
[-C--:B--2---:R-:W-:Y:S02]  /*3af0*/  LEA.HI R4, R5, R5.reuse, RZ, 0x1 ;  /* 0x0000000505047211 */ /* 0x084fe400078f08ff */
[----:B------:R-:W-:Y:S02]  /*3b00*/  SHF.R.S32.HI R26, RZ, 0x1f, R5 ;  /* 0x0000001fff1a7819 */ /* 0x000fe40000011405 */
[----:B------:R-:W-:Y:S02]  /*3b10*/  LOP3.LUT R0, R4, 0xfffffffe, RZ, 0xc0, !PT ;  /* 0xfffffffe04007812 */ /* 0x000fe400078ec0ff */
[----:B------:R-:W-:-:S03]  /*3b20*/  LEA.HI R26, R26, R5, RZ, 0x5 ;  /* 0x000000051a1a7211 */ /* 0x000fc600078f28ff */
[----:B------:R-:W-:-:S05]  /*3b30*/  IMAD.IADD R3, R5, 0x1, -R0 ;  /* 0x0000000105037824 */ /* 0x000fca00078e0a00 */
[----:B0-----:R-:W-:-:S04]  /*3b40*/  ISETP.GE.AND P0, PT, R3, R2, PT ;  /* 0x000000020300720c */ /* 0x001fc80003f06270 */
[----:B------:R-:W-:-:S13]  /*3b50*/  ISETP.GT.OR P0, PT, R5, 0x7, P0 ;  /* 0x000000070500780c */ /* 0x000fda0000704670 */
[----:B------:R-:W-:Y:S05]  /*3b60*/  @P0 BRA `(.L_x_342) ;  /* 0x00000000002c0947 */ /* 0x000fea0003800000 */
[----:B------:R-:W0:Y:S01]  /*3b70*/  S2R R0, SR_CgaCtaId ;  /* 0x0000000000007919 */ /* 0x000e220000008800 */
[----:B------:R-:W-:Y:S01]  /*3b80*/  FADD.FTZ R6, -R27, R30 ;  /* 0x0000001e1b067221 */ /* 0x000fe20000010100 */
[----:B------:R-:W-:Y:S02]  /*3b90*/  MOV R7, 0x400 ;  /* 0x0000040000077802 */ /* 0x000fe40000000f00 */
[----:B------:R-:W-:Y:S01]  /*3ba0*/  SHF.L.U32 R4, R4, 0x1, RZ ;  /* 0x0000000104047819 */ /* 0x000fe200000006ff */
[----:B------:R-:W-:-:S06]  /*3bb0*/  FMUL.FTZ R6, R6, 1.4426950216293334961 ;  /* 0x3fb8aa3b06067820 */ /* 0x000fcc0000410000 */
[----:B------:R-:W1:Y:S01]  /*3bc0*/  MUFU.EX2 R6, R6 ;  /* 0x0000000600067308 */ /* 0x000e620000000800 */
[----:B0-----:R-:W-:-:S05]  /*3bd0*/  LEA R0, R0, R7, 0x18 ;  /* 0x0000000700007211 */ /* 0x001fca00078ec0ff */
[----:B------:R-:W-:Y:S01]  /*3be0*/  IMAD R0, R3, 0x14, R0 ;  /* 0x0000001403007824 */ /* 0x000fe200078e0200 */
[----:B------:R-:W-:-:S04]  /*3bf0*/  LOP3.LUT R3, R4, 0xfffffffc, RZ, 0xc0, !PT ;  /* 0xfffffffc04037812 */ /* 0x000fc800078ec0ff */
[----:B------:R-:W-:-:S05]  /*3c00*/  IADD3 R3, R0, R3, RZ ;  /* 0x0000000300037210 */ /* 0x000fca0007ffe0ff */
[----:B-1----:R0:W-:Y:S02]  /*3c10*/  STS [R3], R6 ;  /* 0x0000000603007388 */ /* 0x0021e40000000800 */
.L_x_342:
[----:B------:R-:W-:Y:S05]  /*3c20*/  BSYNC B0 ;  /* 0x0000000000007941 */ /* 0x000fea0003800000 */
.L_x_341:
        /* <DEDUP_REMOVED lines=39> */
.L_x_346:
        /* <DEDUP_REMOVED lines=15> */
.L_x_345:
[----:B------:R-:W-:Y:S05]  /*3f90*/  BSYNC B0 ;  /* 0x0000000000007941 */ /* 0x000fea0003800000 */
.L_x_344:
        /* <DEDUP_REMOVED lines=12> */
.L_x_343:
[----:B------:R-:W-:-:S04]  /*4060*/  IADD3 R26, R26, UR7, RZ ;  /* 0x000000071a1a7c10 */ /* 0x000fc8000fffe0ff */
[----:B------:R-:W-:-:S13]  /*4070*/  ISETP.GE.AND P0, PT, R26, R20, PT ;  /* 0x000000141a00720c */ /* 0x000fda0003f06270 */
[----:B------:R-:W-:Y:S05]  /*4080*/  @P0 EXIT ;  /* 0x000000000000094d */ /* 0x000fea0003800000 */
[-C--:B------:R-:W-:Y:S01]  /*4090*/  IABS R14, R11.reuse ;  /* 0x0000000b000e7213 */ /* 0x080fe20000000000 */
[----:B------:R-:W0:Y:S01]  /*40a0*/  LDC R10, c[0x0][0x2c4] ;  /* 0x0000b100ff0a7b82 */ /* 0x000e220000000800 */
[----:B------:R-:W-:Y:S01]  /*40b0*/  IABS R16, R26 ;  /* 0x0000001a00107213 */ /* 0x000fe20000000000 */
[----:B------:R-:W-:Y:S01]  /*40c0*/  ULDC UR6, c[0x0][0x2d0] ;  /* 0x0000b40000067ab9 */ /* 0x000fe20000000800 */
[----:B------:R-:W1:Y:S01]  /*40d0*/  I2F.RP R12, R14 ;  /* 0x0000000e000c7306 */ /* 0x000e620000209400 */
[----:B------:R-:W-:Y:S01]  /*40e0*/  IABS R15, R11 ;  /* 0x0000000b000f7213 */ /* 0x000fe20000000000 */
[----:B------:R-:W-:Y:S01]  /*40f0*/  ULDC.64 UR4, c[0x0][0x290] ;  /* 0x0000a40000047ab9 */ /* 0x000fe20000000a00 */
[----:B------:R-:W-:Y:S02]  /*4100*/  F2FP.F16.F32.PACK_AB R0, R0, R3 ;  /* 0x000000030000723e */ /* 0x000fe400000000ff */
[----:B------:R-:W-:Y:S01]  /*4110*/  F2FP.F16.F32.PACK_AB R5, R2, R5 ;  /* 0x000000050205723e */ /* 0x000fe200000000ff */
[----:B------:R-:W-:-:S02]  /*4120*/  IMAD.MOV R15, RZ, RZ, -R15 ;  /* 0x000000ffff0f7224 */ /* 0x000fc400078e0a0f */
[----:B------:R-:W-:Y:S01]  /*4130*/  IMAD.MOV.U32 R2, RZ, RZ, R0 ;  /* 0x000000ffff027224 */ /* 0x000fe200078e0000 */
[----:B------:R-:W-:Y:S01]  /*4140*/  MOV R3, R5 ;  /* 0x0000000500037202 */ /* 0x000fe20000000f00 */
[----:B-1----:R-:W1:Y:S02]  /*4150*/  MUFU.RCP R18, R12 ;  /* 0x0000000c00127308 */ /* 0x002e640000001000 */
[----:B-1----:R-:W-:-:S06]  /*4160*/  VIADD R18, R18, 0xffffffe ;  /* 0x0ffffffe12127836 */ /* 0x002fcc0000000000 */
[----:B------:R1:W2:Y:S02]  /*4170*/  F2I.FTZ.U32.TRUNC.NTZ R19, R18 ;  /* 0x0000001200137305 */ /* 0x0002a4000021f000 */
[----:B-1----:R-:W-:Y:S01]  /*4180*/  HFMA2.MMA R18, -RZ, RZ, 0, 0 ;  /* 0x00000000ff127435 */ /* 0x002fe200000001ff */
[----:B--2---:R-:W-:-:S04]  /*4190*/  IMAD.MOV R8, RZ, RZ, -R19 ;  /* 0x000000ffff087224 */ /* 0x004fc800078e0a13 */
[----:B------:R-:W-:Y:S01]  /*41a0*/  IMAD R13, R8, R14, RZ ;  /* 0x0000000e080d7224 */ /* 0x000fe200078e02ff */
[----:B0-----:R-:W-:-:S04]  /*41b0*/  IABS R8, R10 ;  /* 0x0000000a00087213 */ /* 0x001fc80000000000 */
[----:B------:R-:W-:-:S06]  /*41c0*/  IMAD.HI.U32 R13, R19, R13, R18 ;  /* 0x0000000d130d7227 */ /* 0x000fcc00078e0012 */
[----:B------:R-:W-:Y:S02]  /*41d0*/  IMAD.HI.U32 R12, R13, R16, RZ ;  /* 0x000000100d0c7227 */ /* 0x000fe400078e00ff */
[----:B------:R-:W0:Y:S02]  /*41e0*/  I2F.RP R13, R8 ;  /* 0x00000008000d7306 */ /* 0x000e240000209400 */
[----:B------:R-:W-:-:S05]  /*41f0*/  IMAD R15, R12, R15, R16 ;  /* 0x0000000f0c0f7224 */ /* 0x000fca00078e0210 */
[----:B------:R-:W-:Y:S01]  /*4200*/  ISETP.GT.U32.AND P1, PT, R14, R15, PT ;  /* 0x0000000f0e00720c */ /* 0x000fe20003f24070 */
[----:B0-----:R-:W0:-:S12]  /*4210*/  MUFU.RCP R13, R13 ;  /* 0x0000000d000d7308 */ /* 0x001e180000001000 */
[----:B------:R-:W-:Y:S01]  /*4220*/  @!P1 IMAD.IADD R15, R15, 0x1, -R14 ;  /* 0x000000010f0f9824 */ /* 0x000fe200078e0a0e */
[----:B------:R-:W-:Y:S02]  /*4230*/  @!P1 IADD3 R12, R12, 0x1, RZ ;  /* 0x000000010c0c9810 */ /* 0x000fe40007ffe0ff */
[----:B------:R-:W-:Y:S02]  /*4240*/  ISETP.NE.AND P1, PT, R11, RZ, PT ;  /* 0x000000ff0b00720c */ /* 0x000fe40003f25270 */
[----:B------:R-:W-:Y:S02]  /*4250*/  ISETP.GE.U32.AND P2, PT, R15, R14, PT ;  /* 0x0000000e0f00720c */ /* 0x000fe40003f46070 */
[----:B------:R-:W-:-:S04]  /*4260*/  LOP3.LUT R14, R26, R11, RZ, 0x3c, !PT ;  /* 0x0000000b1a0e7212 */ /* 0x000fc800078e3cff */
[----:B------:R-:W-:Y:S01]  /*4270*/  ISETP.GE.AND P0, PT, R14, RZ, PT ;  /* 0x000000ff0e00720c */ /* 0x000fe20003f06270 */
[----:B0-----:R-:W-:-:S04]  /*4280*/  VIADD R14, R13, 0xffffffe ;  /* 0x0ffffffe0d0e7836 */ /* 0x001fc80000000000 */
[----:B------:R-:W0:Y:S02]  /*4290*/  F2I.FTZ.U32.TRUNC.NTZ R15, R14 ;  /* 0x0000000e000f7305 */ /* 0x000e24000021f000 */
[----:B------:R-:W-:-:S06]  /*42a0*/  @P2 VIADD R12, R12, 0x1 ;  /* 0x000000010c0c2836 */ /* 0x000fcc0000000000 */
[----:B------:R-:W-:Y:S02]  /*42b0*/  @!P0 IADD3 R12, -R12, RZ, RZ ;  /* 0x000000ff0c0c8210 */ /* 0x000fe40007ffe1ff */
[----:B------:R-:W-:Y:S01]  /*42c0*/  @!P1 LOP3.LUT R12, RZ, R11, RZ, 0x33, !PT ;  /* 0x0000000bff0c9212 */ /* 0x000fe200078e33ff */
[----:B0-----:R-:W-:Y:S01]  /*42d0*/  IMAD.MOV R13, RZ, RZ, -R15 ;  /* 0x000000ffff0d7224 */ /* 0x001fe200078e0a0f */
[----:B------:R-:W-:-:S03]  /*42e0*/  MOV R14, RZ ;  /* 0x000000ff000e7202 */ /* 0x000fc60000000f00 */
[----:B------:R-:W-:Y:S02]  /*42f0*/  IMAD R17, R12, R11, RZ ;  /* 0x0000000b0c117224 */ /* 0x000fe400078e02ff */
[----:B------:R-:W-:Y:S02]  /*4300*/  IMAD R13, R13, R8, RZ ;  /* 0x000000080d0d7224 */ /* 0x000fe400078e02ff */
[----:B------:R-:W-:Y:S02]  /*4310*/  IMAD.IADD R19, R26, 0x1, -R17 ;  /* 0x000000011a137824 */ /* 0x000fe400078e0a11 */
[----:B------:R-:W-:-:S03]  /*4320*/  IMAD.HI.U32 R13, R15, R13, R14 ;  /* 0x0000000d0f0d7227 */ /* 0x000fc600078e000e */
[----:B------:R-:W-:Y:S02]  /*4330*/  IABS R11, R19 ;  /* 0x00000013000b7213 */ /* 0x000fe40000000000 */
[----:B------:R-:W-:-:S03]  /*4340*/  LOP3.LUT R19, R19, R10, RZ, 0x3c, !PT ;  /* 0x0000000a13137212 */ /* 0x000fc600078e3cff */
[----:B------:R-:W-:Y:S01]  /*4350*/  IMAD.HI.U32 R14, R13, R11, RZ ;  /* 0x0000000b0d0e7227 */ /* 0x000fe200078e00ff */
[----:B------:R-:W-:-:S03]  /*4360*/  ISETP.GE.AND P1, PT, R19, RZ, PT ;  /* 0x000000ff1300720c */ /* 0x000fc60003f26270 */
[----:B------:R-:W-:Y:S02]  /*4370*/  IMAD.MOV R13, RZ, RZ, -R14 ;  /* 0x000000ffff0d7224 */ /* 0x000fe400078e0a0e */
[----:B------:R-:W-:-:S04]  /*4380*/  IMAD.WIDE.U32 R18, R12, UR4, RZ ;  /* 0x000000040c127c25 */ /* 0x000fc8000f8e00ff */
[----:B------:R-:W-:Y:S01]  /*4390*/  IMAD R11, R8, R13, R11 ;  /* 0x0000000d080b7224 */ /* 0x000fe200078e020b */
[----:B------:R-:W-:-:S04]  /*43a0*/  SHF.R.S32.HI R13, RZ, 0x1f, R12 ;  /* 0x0000001fff0d7819 */ /* 0x000fc8000001140c */
[----:B------:R-:W-:Y:S01]  /*43b0*/  ISETP.GT.U32.AND P0, PT, R8, R11, PT ;  /* 0x0000000b0800720c */ /* 0x000fe20003f04070 */
[----:B------:R-:W-:-:S04]  /*43c0*/  IMAD R13, R13, UR4, RZ ;  /* 0x000000040d0d7c24 */ /* 0x000fc8000f8e02ff */
[----:B------:R-:W-:Y:S01]  /*43d0*/  IMAD R13, R12, UR5, R13 ;  /* 0x000000050c0d7c24 */ /* 0x000fe2000f8e020d */
[----:B------:R-:W-:Y:S01]  /*43e0*/  ULDC.64 UR4, c[0x0][0x2a0] ;  /* 0x0000a80000047ab9 */ /* 0x000fe20000000a00 */
[----:B------:R-:W-:-:S03]  /*43f0*/  IMAD.MOV.U32 R12, RZ, RZ, R18 ;  /* 0x000000ffff0c7224 */ /* 0x000fc600078e0012 */
[----:B------:R-:W-:-:S03]  /*4400*/  IADD3 R13, R19, R13, RZ ;  /* 0x0000000d130d7210 */ /* 0x000fc60007ffe0ff */
[----:B------:R-:W-:Y:S01]  /*4410*/  @!P0 IMAD.IADD R11, R11, 0x1, -R8 ;  /* 0x000000010b0b8824 */ /* 0x000fe200078e0a08 */
[----:B------:R-:W-:Y:S02]  /*4420*/  @!P0 IADD3 R14, R14, 0x1, RZ ;  /* 0x000000010e0e8810 */ /* 0x000fe40007ffe0ff */
[----:B------:R-:W-:Y:S02]  /*4430*/  ISETP.NE.AND P0, PT, R10, RZ, PT ;  /* 0x000000ff0a00720c */ /* 0x000fe40003f05270 */
[----:B------:R-:W-:-:S13]  /*4440*/  ISETP.GE.U32.AND P2, PT, R11, R8, PT ;  /* 0x000000080b00720c */ /* 0x000fda0003f46070 */
        /* <DEDUP_REMOVED lines=34> */
        .weak           $__internal_6_$__cuda_sm20_div_s64
        .type           $__internal_6_$__cuda_sm20_div_s64,@function
        .size           $__internal_6_$__cuda_sm20_div_s64,(.L_x_4866 - $__internal_6_$__cuda_sm20_div_s64)
$__internal_6_$__cuda_sm20_div_s64:
        /* <DEDUP_REMOVED lines=34> */
[----:B------:R-:W-:Y:S01]  /*4890*/  IADD3.X R2, R2, R25, RZ, P0, !PT ;  /* 0x0000001902027210 */ /* 0x000fe200007fe4ff */
[----:B------:R-:W-:-:S03]  /*48a0*/  IMAD.MOV.U32 R49, RZ, RZ, RZ ;  /* 0x000000ffff317224 */ /* 0x000fc600078e00ff */
        /* <DEDUP_REMOVED lines=47> */
[----:B------:R-:W-:Y:S06]  /*4ba0*/  RET.REL.NODEC R40 `(_ZN5flash32flash_fwd_splitkv_combine_kernelI23Flash_fwd_kernel_traitsILi256ELi64ELi64ELi4ELb0ELb0EN7cutlass6half_tE19Flash_kernel_traitsILi256ELi64ELi64ELi4ES3_EELi4ELi1ELb0EEEvNS_16Flash_fwd_paramsE) ;  /* 0xffffffb428147950 */ /* 0x000fec0003c3ffff */
.L_x_347:
        /* <DEDUP_REMOVED lines=13> */
.L_x_4866:


//--------------------- .text._ZN5flash32flash_fwd_splitkv_combine_kernelI23Flash_fwd_kernel_traitsILi256ELi64ELi64ELi4ELb0ELb0EN7cutlass6half_tE19Flash_kernel_traitsILi256ELi64ELi64ELi4ES3_EELi4ELi7ELb1EEEvNS_16Flash_fwd_paramsE --------------------------
	.section	.text._ZN5flash32flash_fwd_splitkv_combine_kernelI23Flash_fwd_kernel_traitsILi256ELi64ELi64ELi4ELb0ELb0EN7cutlass6half_tE19Flash_kernel_traitsILi256ELi64ELi64ELi4ES3_EELi4ELi7ELb1EEEvNS_16Flash_fwd_paramsE,"ax",@progbits
	.align	128
        .global         _ZN5flash32flash_fwd_splitkv_combine_kernelI23Flash_fwd_kernel_traitsILi256ELi64ELi64ELi4ELb0ELb0EN7cutlass6half_tE19Flash_kernel_traitsILi256ELi64ELi64ELi4ES3_EELi4ELi7ELb1EEEvNS_16Flash_fwd_paramsE
        .type           _ZN5flash32flash_fwd_splitkv_combine_kernelI23Flash_fwd_kernel_traitsILi256ELi64ELi64ELi4ELb0ELb0EN7cutlass6half_tE19Flash_kernel_traitsILi256ELi64ELi64ELi4ES3_EELi4ELi7ELb1EEEvNS_16Flash_fwd_paramsE,@function
        .size           _ZN5flash32flash_fwd_splitkv_combine_kernelI23Flash_fwd_kernel_traitsILi256ELi64ELi64ELi4ELb0ELb0EN7cutlass6half_tE19Flash_kernel_traitsILi256ELi64ELi64ELi4ES3_EELi4ELi7ELb1EEEvNS_16Flash_fwd_paramsE,(.L_x_4867 - _ZN5flash32flash_fwd_splitkv_combine_kernelI23Flash_fwd_kernel_traitsILi256ELi64ELi64ELi4ELb0ELb0EN7cutlass6half_tE19Flash_kernel_traitsILi256ELi64ELi64ELi4ES3_EELi4ELi7ELb1EEEvNS_16Flash_fwd_paramsE)
        .other          _ZN5flash32flash_fwd_splitkv_combine_kernelI23Flash_fwd_kernel_traitsILi256ELi64ELi64ELi4ELb0ELb0EN7cutlass6half_tE19Flash_kernel_traitsILi256ELi64ELi64ELi4ES3_EELi4ELi7ELb1EEEvNS_16Flash_fwd_paramsE,@"STO_CUDA_ENTRY STV_DEFAULT"
_ZN5flash32flash_fwd_splitkv_combine_kernelI23Flash_fwd_kernel_traitsILi256ELi64ELi64ELi4ELb0ELb0EN7cutlass6half_tE19Flash_kernel_traitsILi256ELi64ELi64ELi4ES3_EELi4ELi7ELb1EEEvNS_16Flash_fwd_paramsE:
.text._ZN5flash32flash_fwd_splitkv_combine_kernelI23Flash_fwd_kernel_traitsILi256ELi64ELi64ELi4ELb0ELb0EN7cutlass6half_tE19Flash_kernel_traitsILi256ELi64ELi64ELi4ES3_EELi4ELi7ELb1EEEvNS_16Flash_fwd_paramsE:
        /* <DEDUP_REMOVED lines=23> */
[----:B------:R-:W-:Y:S05]  /*0170*/  CALL.REL.NOINC `($__internal_7_$__cuda_sm20_div_s64) ;  /* 0x0000004c00947944 */ /* 0x000fea0003c00000 */
[----:B------:R-:W-:Y:S05]  /*0180*/  BRA `(.L_x_349) ;  /* 0x00000000004c7947 */ /* 0x000fea0003800000 */
.L_x_348:
        /* <DEDUP_REMOVED lines=19> */
.L_x_349:
        /* <DEDUP_REMOVED lines=13> */
[----:B------:R-:W-:Y:S05]  /*0390*/  CALL.REL.NOINC `($__internal_7_$__cuda_sm20_div_s64) ;  /* 0x0000004c000c7944 */ /* 0x000fea0003c00000 */
[----:B------:R-:W-:Y:S02]  /*03a0*/  MOV R6, R22 ;  /* 0x0000001600067202 */ /* 0x000fe40000000f00 */
[----:B------:R-:W-:Y:S01]  /*03b0*/  MOV R7, R23 ;  /* 0x0000001700077202 */ /* 0x000fe20000000f00 */
[----:B------:R-:W-:Y:S05]  /*03c0*/  BRA `(.L_x_352) ;  /* 0x00000000004c7947 */ /* 0x000fea0003800000 */
.L_x_351:
        /* <DEDUP_REMOVED lines=19> */
.L_x_352:
[----:B------:R-:W-:Y:S05]  /*0500*/  BSYNC B0 ;  /* 0x0000000000007941 */ /* 0x000fea0003800000 */
.L_x_350:
        /* <DEDUP_REMOVED lines=54> */
[----:B------:R-:W-:Y:S02]  /*0870*/  MOV R36, R22 ;  /* 0x0000001600247202 */ /* 0x000fe40000000f00 */
[----:B------:R-:W-:Y:S01]  /*0880*/  MOV R37, R23 ;  /* 0x0000001700257202 */ /* 0x000fe20000000f00 */
[----:B------:R-:W-:Y:S05]  /*0890*/  BRA `(.L_x_355) ;  /* 0x00000000004c7947 */ /* 0x000fea0003800000 */
.L_x_354:
        /* <DEDUP_REMOVED lines=19> */
.L_x_355:
[----:B------:R-:W-:Y:S05]  /*09d0*/  BSYNC B0 ;  /* 0x0000000000007941 */ /* 0x000fea0003800000 */
.L_x_353:
        /* <DEDUP_REMOVED lines=105> */
.L_x_357:
        /* <DEDUP_REMOVED lines=20> */
.L_x_358:
[----:B------:R-:W-:Y:S05]  /*11b0*/  BSYNC B0 ;  /* 0x0000000000007941 */ /* 0x000fea0003800000 */
.L_x_356:
        /* <DEDUP_REMOVED lines=115> */
.L_x_360:
        /* <DEDUP_REMOVED lines=19> */
.L_x_361:
[----:B------:R-:W-:Y:S05]  /*1a20*/  BSYNC B0 ;  /* 0x0000000000007941 */ /* 0x000fea0003800000 */
.L_x_359:
        /* <DEDUP_REMOVED lines=181> */
.L_x_366:
        /* <DEDUP_REMOVED lines=22> */
.L_x_367:
[----:B------:R-:W-:Y:S05]  /*26e0*/  BSYNC B0 ;  /* 0x0000000000007941 */ /* 0x000fea0003800000 */
.L_x_365:
[----:B------:R-:W-:Y:S01]  /*26f0*/  LOP3.LUT R19, R17, R0, RZ, 0xfc, !PT ;  /* 0x0000000011137212 */ /* 0x000fe200078efcff */
[----:B------:R-:W-:Y:S03]  /*2700*/  BSSY B0, `(.L_x_368) ;  /* 0x0000028000007945 */ /* 0x000fe60003800000 */
[----:B------:R-:W-:-:S13]  /*2710*/  ISETP.NE.U32.AND P0, PT, R19, RZ, PT ;  /* 0x000000ff1300720c */ /* 0x000fda0003f05070 */
[----:B------:R-:W-:Y:S05]  /*2720*/  @!P0 BRA `(.L_x_369) ;  /* 0x00000000003c8947 */ /* 0x000fea0003800000 */
[----:B------:R-:W-:Y:S01]  /*2730*/  IMAD.MOV.U32 R26, RZ, RZ, R27 ;  /* 0x000000ffff1a7224 */ /* 0x000fe200078e001b */
[----:B------:R-:W-:Y:S02]  /*2740*/  MOV R25, R0 ;  /* 0x0000000000197202 */ /* 0x000fe40000000f00 */
[----:B------:R-:W-:Y:S02]  /*2750*/  MOV R24, 0x2770 ;  /* 0x0000277000187802 */ /* 0x000fe40000000f00 */
[----:B------:R-:W-:Y:S05]  /*2760*/  CALL.REL.NOINC `($__internal_7_$__cuda_sm20_div_s64) ;  /* 0x0000002800187944 */ /* 0x000fea0003c00000 */
        /* <DEDUP_REMOVED lines=11> */
.L_x_369:
        /* <DEDUP_REMOVED lines=22> */
.L_x_370:
[----:B------:R-:W-:Y:S05]  /*2980*/  BSYNC B0 ;  /* 0x0000000000007941 */ /* 0x000fea0003800000 */
.L_x_368:
        /* <DEDUP_REMOVED lines=11> */
[----:B------:R-:W-:Y:S05]  /*2a40*/  CALL.REL.NOINC `($__internal_7_$__cuda_sm20_div_s64) ;  /* 0x0000002400607944 */ /* 0x000fea0003c00000 */
[----:B------:R-:W-:-:S04]  /*2a50*/  IADD3 R17, P0, RZ, -R22, RZ ;  /* 0x80000016ff117210 */ /* 0x000fc80007f1e0ff */
[----:B------:R-:W-:Y:S01]  /*2a60*/  IADD3.X R18, RZ, ~R23, RZ, P0, !PT ;  /* 0x80000017ff127210 */ /* 0x000fe200007fe4ff */
[----:B------:R-:W-:-:S04]  /*2a70*/  IMAD.WIDE.U32 R42, R5, R17, R42 ;  /* 0x00000011052a7225 */ /* 0x000fc800078e002a */
[----:B------:R-:W-:-:S04]  /*2a80*/  IMAD R18, R18, R5, RZ ;  /* 0x0000000512127224 */ /* 0x000fc800078e02ff */
[----:B------:R-:W-:-:S05]  /*2a90*/  IMAD R4, R4, R17, R18 ;  /* 0x0000001104047224 */ /* 0x000fca00078e0212 */
[----:B------:R-:W-:Y:S01]  /*2aa0*/  IADD3 R4, R43, R4, RZ ;  /* 0x000000042b047210 */ /* 0x000fe20007ffe0ff */
[----:B------:R-:W-:Y:S05]  /*2ab0*/  BRA `(.L_x_373) ;  /* 0x0000000000587947 */ /* 0x000fea0003800000 */
.L_x_372:
        /* <DEDUP_REMOVED lines=22> */
.L_x_373:
[----:B------:R-:W-:Y:S05]  /*2c20*/  BSYNC B0 ;  /* 0x0000000000007941 */ /* 0x000fea0003800000 */
.L_x_371:
        /* <DEDUP_REMOVED lines=38> */
[----:B------:R-:W-:Y:S05]  /*2e90*/  CALL.REL.NOINC `($__internal_7_$__cuda_sm20_div_s64) ;  /* 0x00000020004c7944 */ /* 0x000fea0003c00000 */
        /* <DEDUP_REMOVED lines=12> */
.L_x_375:
        /* <DEDUP_REMOVED lines=23> */
.L_x_376:
[----:B------:R-:W-:Y:S05]  /*30d0*/  BSYNC B0 ;  /* 0x0000000000007941 */ /* 0x000fea0003800000 */
.L_x_374:
        /* <DEDUP_REMOVED lines=18> */
.L_x_378:
        /* <DEDUP_REMOVED lines=22> */
.L_x_379:
[----:B------:R-:W-:Y:S05]  /*3360*/  BSYNC B0 ;  /* 0x0000000000007941 */ /* 0x000fea0003800000 */
.L_x_377:
        /* <DEDUP_REMOVED lines=22> */
.L_x_381:
        /* <DEDUP_REMOVED lines=23> */
.L_x_382:
[----:B------:R-:W-:Y:S05]  /*3640*/  BSYNC B0 ;  /* 0x0000000000007941 */ /* 0x000fea0003800000 */
.L_x_380:
        /* <DEDUP_REMOVED lines=39> */
.L_x_384:
        /* <DEDUP_REMOVED lines=23> */
.L_x_385:
[----:B------:R-:W-:Y:S05]  /*3a30*/  BSYNC B0 ;  /* 0x0000000000007941 */ /* 0x000fea0003800000 */
.L_x_383:
        /* <DEDUP_REMOVED lines=29> */
.L_x_387:
        /* <DEDUP_REMOVED lines=23> */
.L_x_388:
[----:B------:R-:W-:Y:S05]  /*3d80*/  BSYNC B0 ;  /* 0x0000000000007941 */ /* 0x000fea0003800000 */
.L_x_386:
        /* <DEDUP_REMOVED lines=21> */
.L_x_364:
[----:B------:R-:W-:Y:S02]  /*3ee0*/  ULDC.64 UR4, c[0x0][0x2b0] ;  /* 0x0000ac0000047ab9 */ /* 0x000fe40000000a00 */
[----:B------:R-:W-:-:S04]  /*3ef0*/  LEA R2, P0, R38, UR4, 0x2 ;  /* 0x0000000426027c11 */ /* 0x000fc8000f8010ff */
[----:B------:R-:W-:-:S05]  /*3f00*/  LEA.HI.X R3, R38, UR5, R39, 0x2, P0 ;  /* 0x0000000526037c11 */ /* 0x000fca00080f1427 */
[----:B------:R0:W-:Y:S04]  /*3f10*/  STG.E desc[UR8][R2.64], R29 ;  /* 0x0000001d02007986 */ /* 0x0001e8000c101908 */
.L_x_363:
[----:B------:R-:W-:Y:S05]  /*3f20*/  BSYNC B1 ;  /* 0x0000000000017941 */ /* 0x000fea0003800000 */
.L_x_362:
[----:B------:R-:W2:Y:S01]  /*3f30*/  LDC R22, c[0x0][0x3c4] ;  /* 0x0000f100ff167b82 */ /* 0x000ea20000000800 */
[C---:B0-----:R-:W-:Y:S01]  /*3f40*/  VIADD R3, R35.reuse, 0x20 ;  /* 0x0000002023037836 */ /* 0x041fe20000000000 */
[----:B------:R-:W-:Y:S01]  /*3f50*/  HFMA2.MMA R0, -RZ, RZ, 0, 0 ;  /* 0x00000000ff007435 */ /* 0x000fe200000001ff */
[----:B------:R-:W-:Y:S01]  /*3f60*/  IMAD.SHL.U32 R26, R35, 0x4, RZ ;  /* 0x00000004231a7824 */ /* 0x000fe200078e00ff */
[----:B-1----:R-:W-:Y:S02]  /*3f70*/  CS2R R4, SRZ ;  /* 0x0000000000047805 */ /* 0x002fe4000001ff00 */
[----:B------:R-:W-:Y:S02]  /*3f80*/  MOV R9, RZ ;  /* 0x000000ff00097202 */ /* 0x000fe40000000f00 */
[-C--:B--2---:R-:W-:Y:S01]  /*3f90*/  ISETP.GE.OR P1, PT, R3, R22.reuse, P6 ;  /* 0x000000160300720c */ /* 0x084fe20003726670 */
[C---:B------:R-:W-:Y:S01]  /*3fa0*/  VIADD R3, R35.reuse, 0x40 ;  /* 0x0000004023037836 */ /* 0x040fe20000000000 */
[----:B------:R-:W-:-:S04]  /*3fb0*/  ISETP.GE.OR P2, PT, R35, R22, P6 ;  /* 0x000000162300720c */ /* 0x000fc80003746670 */
[----:B------:R-:W-:Y:S02]  /*3fc0*/  ISETP.GE.OR P0, PT, R3, R22, P6 ;  /* 0x000000160300720c */ /* 0x000fe40003706670 */
[----:B------:R-:W-:-:S04]  /*3fd0*/  IADD3 R3, R35, 0x60, RZ ;  /* 0x0000006023037810 */ /* 0x000fc80007ffe0ff */
[----:B------:R-:W-:Y:S01]  /*3fe0*/  ISETP.GE.OR P6, PT, R3, R22, P6 ;  /* 0x000000160300720c */ /* 0x000fe200037c6670 */
[C---:B------:R-:W-:Y:S01]  /*3ff0*/  @!P1 FADD.FTZ R31, -R29.reuse, R31 ;  /* 0x0000001f1d1f9221 */ /* 0x040fe20000010100 */
[----:B------:R-:W-:Y:S01]  /*4000*/  CS2R R2, SRZ ;  /* 0x0000000000027805 */ /* 0x000fe2000001ff00 */
[----:B------:R-:W-:Y:S02]  /*4010*/  @!P2 FADD.FTZ R36, -R29, R36 ;  /* 0x000000241d24a221 */ /* 0x000fe40000010100 */
[----:B------:R-:W-:Y:S02]  /*4020*/  @!P1 FMUL.FTZ R31, R31, 1.4426950216293334961 ;  /* 0x3fb8aa3b1f1f9820 */ /* 0x000fe40000410000 */
[----:B------:R-:W-:Y:S01]  /*4030*/  @!P0 FADD.FTZ R32, -R29, R32 ;  /* 0x000000201d208221 */ /* 0x000fe20000010100 */
[----:B------:R-:W-:Y:S01]  /*4040*/  @!P2 FMUL.FTZ R36, R36, 1.4426950216293334961 ;  /* 0x3fb8aa3b2424a820 */ /* 0x000fe20000410000 */
[----:B------:R-:W0:Y:S02]  /*4050*/  @!P1 MUFU.EX2 R6, R31 ;  /* 0x0000001f00069308 */ /* 0x000e240000000800 */
[----:B------:R-:W-:-:S02]  /*4060*/  @!P0 FMUL.FTZ R32, R32, 1.4426950216293334961 ;  /* 0x3fb8aa3b20208820 */ /* 0x000fc40000410000 */
[----:B------:R-:W-:-:S04]  /*4070*/  @!P6 FADD.FTZ R29, -R29, R34 ;  /* 0x000000221d1de221 */ /* 0x000fc80000010100 */
[----:B------:R-:W1:Y:S01]  /*4080*/  @!P0 MUFU.EX2 R32, R32 ;  /* 0x0000002000208308 */ /* 0x000e620000000800 */
[----:B------:R-:W-:-:S07]  /*4090*/  @!P6 FMUL.FTZ R8, R29, 1.4426950216293334961 ;  /* 0x3fb8aa3b1d08e820 */ /* 0x000fce0000410000 */
[----:B------:R-:W2:Y:S01]  /*40a0*/  @!P2 MUFU.EX2 R36, R36 ;  /* 0x000000240024a308 */ /* 0x000ea20000000800 */
[----:B0-----:R0:W-:Y:S07]  /*40b0*/  @!P1 STS [R33+0x280], R6 ;  /* 0x0002800621009388 */ /* 0x0011ee0000000800 */
[----:B------:R-:W3:Y:S01]  /*40c0*/  @!P6 MUFU.EX2 R8, R8 ;  /* 0x000000080008e308 */ /* 0x000ee20000000800 */
[----:B-1----:R1:W-:Y:S01]  /*40d0*/  @!P0 STS [R33+0x500], R32 ;  /* 0x0005002021008388 */ /* 0x0023e20000000800 */
[----:B------:R-:W-:-:S03]  /*40e0*/  ISETP.GE.AND P0, PT, R22, 0x1, PT ;  /* 0x000000011600780c */ /* 0x000fc60003f06270 */
[----:B--2---:R1:W-:Y:S04]  /*40f0*/  @!P2 STS [R33], R36 ;  /* 0x000000242100a388 */ /* 0x0043e80000000800 */
[----:B---3--:R1:W-:Y:S01]  /*4100*/  @!P6 STS [R33+0x780], R8 ;  /* 0x000780082100e388 */ /* 0x0083e20000000800 */
[----:B0-----:R-:W-:Y:S01]  /*4110*/  CS2R R6, SRZ ;  /* 0x0000000000067805 */ /* 0x001fe2000001ff00 */
[----:B------:R-:W-:Y:S06]  /*4120*/  BAR.SYNC.DEFER_BLOCKING 0x0 ;  /* 0x0000000000007b1d */ /* 0x000fec0000010000 */
[----:B------:R-:W-:Y:S05]  /*4130*/  @!P0 BRA `(.L_x_389) ;  /* 0x0000000800348947 */ /* 0x000fea0003800000 */
[----:B------:R-:W0:Y:S01]  /*4140*/  S2UR UR6, SR_CgaCtaId ;  /* 0x00000000000679c3 */ /* 0x000e220000008800 */
[----:B------:R-:W-:Y:S01]  /*4150*/  ULDC UR10, c[0x0][0x2dc] ;  /* 0x0000b700000a7ab9 */ /* 0x000fe20000000800 */
[----:B-1----:R-:W-:Y:S01]  /*4160*/  IMAD R33, R11, 0x100, R26 ;  /* 0x000001000b217824 */ /* 0x002fe200078e021a */
[----:B------:R-:W-:Y:S01]  /*4170*/  UIMAD UR4, UR7, UR10, URZ ;  /* 0x0000000a070472a4 */ /* 0x000fe2000f8e023f */
[----:B------:R-:W-:Y:S01]  /*4180*/  ISETP.GT.AND P1, PT, R22, 0x3, PT ;  /* 0x000000031600780c */ /* 0x000fe20003f24270 */
[C---:B------:R-:W-:Y:S01]  /*4190*/  IMAD R28, R20.reuse, UR10, RZ ;  /* 0x0000000a141c7c24 */ /* 0x040fe2000f8e02ff */
[----:B------:R-:W-:Y:S01]  /*41a0*/  PLOP3.LUT P4, PT, PT, PT, PT, 0x80, 0x0 ;  /* 0x000000000000781c */ /* 0x000fe20003f8f070 */
[----:B------:R-:W-:Y:S01]  /*41b0*/  USHF.R.S32.HI UR11, URZ, 0x1f, UR4 ;  /* 0x0000001f3f0b7899 */ /* 0x000fe20008011404 */
[----:B------:R-:W1:Y:S01]  /*41c0*/  LDC R21, c[0x0][0x3c4] ;  /* 0x0000f100ff157b82 */ /* 0x000e620000000800 */
[----:B------:R-:W-:Y:S01]  /*41d0*/  IADD3 R0, P0, R33, UR4, RZ ;  /* 0x0000000421007c10 */ /* 0x000fe2000ff1e0ff */
[----:B------:R-:W-:Y:S01]  /*41e0*/  ULDC.64 UR4, c[0x0][0x288] ;  /* 0x0000a20000047ab9 */ /* 0x000fe20000000a00 */
[----:B------:R-:W-:Y:S01]  /*41f0*/  VIADD R24, R20, -UR7 ;  /* 0x8000000714187c36 */ /* 0x000fe20008000000 */
[----:B------:R-:W-:-:S02]  /*4200*/  CS2R R12, SRZ ;  /* 0x00000000000c7805 */ /* 0x000fc4000001ff00 */
[----:B------:R-:W-:Y:S02]  /*4210*/  LEA.HI.X.SX32 R33, R33, UR11, 0x1, P0 ;  /* 0x0000000b21217c11 */ /* 0x000fe400080f0eff */
[----:B------:R-:W-:Y:S02]  /*4220*/  CS2R R14, SRZ ;  /* 0x00000000000e7805 */ /* 0x000fe4000001ff00 */
[C---:B------:R-:W-:Y:S01]  /*4230*/  LEA R32, P0, R0.reuse, UR4, 0x2 ;  /* 0x0000000400207c11 */ /* 0x040fe2000f8010ff */
[----:B------:R-:W-:Y:S01]  /*4240*/  UMOV UR4, 0x400 ;  /* 0x0000040000047882 */ /* 0x000fe20000000000 */
[----:B------:R-:W-:Y:S02]  /*4250*/  CS2R R16, SRZ ;  /* 0x0000000000107805 */ /* 0x000fe4000001ff00 */
[----:B------:R-:W-:Y:S02]  /*4260*/  CS2R R18, SRZ ;  /* 0x0000000000127805 */ /* 0x000fe4000001ff00 */
[----:B------:R-:W-:Y:S01]  /*4270*/  LEA.HI.X R33, R0, UR5, R33, 0x2, P0 ;  /* 0x0000000500217c11 */ /* 0x000fe200080f1421 */
[----:B------:R-:W-:Y:S01]  /*4280*/  UMOV UR5, URZ ;  /* 0x0000003f00057c82 */ /* 0x000fe20008000000 */
[----:B------:R-:W-:Y:S01]  /*4290*/  IADD3 R32, P0, R32, 0x200, RZ ;  /* 0x0000020020207810 */ /* 0x000fe20007f1e0ff */
[----:B------:R-:W-:Y:S01]  /*42a0*/  IMAD.MOV.U32 R0, RZ, RZ, RZ ;  /* 0x000000ffff007224 */ /* 0x000fe200078e00ff */
[----:B0-----:R-:W-:Y:S01]  /*42b0*/  ULEA UR4, UR6, UR4, 0x18 ;  /* 0x0000000406047291 */ /* 0x001fe2000f8ec03f */
[----:B------:R-:W-:-:S04]  /*42c0*/  IMAD.WIDE R28, R28, 0x4, RZ ;  /* 0x000000041c1c7825 */ /* 0x000fc800078e02ff */
[----:B------:R-:W-:Y:S01]  /*42d0*/  IMAD.X R33, RZ, RZ, R33, P0 ;  /* 0x000000ffff217224 */ /* 0x000fe200000e0621 */
[----:B------:R-:W-:Y:S01]  /*42e0*/  LEA R10, R11, UR4, 0x2 ;  /* 0x000000040b0a7c11 */ /* 0x000fe2000f8e10ff */
[----:B------:R-:W-:Y:S06]  /*42f0*/  @!P1 BRA `(.L_x_390) ;  /* 0x0000000000f49947 */ /* 0x000fec0003800000 */
[----:B------:R-:W-:Y:S01]  /*4300*/  PLOP3.LUT P4, PT, PT, PT, PT, 0x8, 0x0 ;  /* 0x000000000000781c */ /* 0x000fe20003f8e170 */
[----:B------:R-:W-:Y:S01]  /*4310*/  VIADD R22, R22, 0xfffffffd ;  /* 0xfffffffd16167836 */ /* 0x000fe20000000000 */
[CC--:B------:R-:W-:Y:S02]  /*4320*/  ISETP.GE.AND P3, PT, R11.reuse, R24.reuse, PT ;  /* 0x000000180b00720c */ /* 0x0c0fe40003f66270 */
[----:B------:R-:W-:-:S13]  /*4330*/  ISETP.GE.AND P0, PT, R11, R24, PT ;  /* 0x000000180b00720c */ /* 0x000fda0003f06270 */
.L_x_391:
[----:B------:R-:W2:Y:S01]  /*4340*/  @!P3 LDG.E.128 R12, desc[UR8][R32.64+-0x200] ;  /* 0xfffe0008200cb981 */ /* 0x000ea2000c1e1d00 */
[----:B------:R-:W-:Y:S01]  /*4350*/  IADD3 R30, P1, R28, R32, RZ ;  /* 0x000000201c1e7210 */ /* 0x000fe20007f3e0ff */
[----:B------:R-:W-:Y:S02]  /*4360*/  UIADD3 UR5, UR5, 0x4, URZ ;  /* 0x0000000405057890 */ /* 0x000fe4000fffe03f */
[----:B------:R-:W2:Y:S01]  /*4370*/  LDS R8, [R10] ;  /* 0x000000000a087984 */ /* 0x000ea20000000800 */
[C---:B------:R-:W-:Y:S03]  /*4380*/  IADD3.X R31, R29.reuse, R33, RZ, P1, !PT ;  /* 0x000000211d1f7210 */ /* 0x040fe60000ffe4ff */
[----:B------:R0:W3:Y:S01]  /*4390*/  @!P3 LDG.E.128 R16, desc[UR8][R32.64] ;  /* 0x000000082010b981 */ /* 0x0000e2000c1e1d00 */
[----:B------:R-:W-:Y:S02]  /*43a0*/  PLOP3.LUT P3, PT, P0, PT, PT, 0x80, 0x0 ;  /* 0x000000000000781c */ /* 0x000fe4000076f070 */
[----:B------:R-:W-:Y:S02]  /*43b0*/  ISETP.LE.AND P2, PT, R22, UR5, PT ;  /* 0x0000000516007c0c */ /* 0x000fe4000bf43270 */
[----:B0-----:R-:W-:Y:S04]  /*43c0*/  IADD3 R32, P1, R28, R30, RZ ;  /* 0x0000001e1c207210 */ /* 0x001fe80007f3e0ff */
[C---:B------:R-:W-:Y:S01]  /*43d0*/  IADD3.X R33, R29.reuse, R31, RZ, P1, !PT ;  /* 0x0000001f1d217210 */ /* 0x040fe20000ffe4ff */
[C---:B--2---:R-:W-:Y:S01]  /*43e0*/  FFMA.FTZ R9, R8.reuse, R12, R9 ;  /* 0x0000000c08097223 */ /* 0x044fe20000010009 */
[C---:B------:R-:W-:Y:S01]  /*43f0*/  FFMA.FTZ R6, R8.reuse, R13, R6 ;  /* 0x0000000d08067223 */ /* 0x040fe20000010006 */
[C---:B------:R-:W-:Y:S01]  /*4400*/  FFMA.FTZ R7, R8.reuse, R14, R7 ;  /* 0x0000000e08077223 */ /* 0x040fe20000010007 */
[C---:B------:R-:W-:Y:S02]  /*4410*/  FFMA.FTZ R4, R8.reuse, R15, R4 ;  /* 0x0000000f08047223 */ /* 0x040fe40000010004 */
[----:B------:R-:W2:Y:S01]  /*4420*/  @!P3 LDG.E.128 R12, desc[UR8][R30.64+-0x200] ;  /* 0xfffe00081e0cb981 */ /* 0x000ea2000c1e1d00 */
[C---:B---3--:R-:W-:Y:S01]  /*4430*/  FFMA.FTZ R5, R8.reuse, R16, R5 ;  /* 0x0000001008057223 */ /* 0x048fe20000010005 */
[C---:B------:R-:W-:Y:S01]  /*4440*/  FFMA.FTZ R2, R8.reuse, R17, R2 ;  /* 0x0000001108027223 */ /* 0x040fe20000010002 */
[C---:B------:R-:W-:Y:S01]  /*4450*/  FFMA.FTZ R3, R8.reuse, R18, R3 ;  /* 0x0000001208037223 */ /* 0x040fe20000010003 */
[----:B------:R-:W-:Y:S02]  /*4460*/  FFMA.FTZ R0, R8, R19, R0 ;  /* 0x0000001308007223 */ /* 0x000fe40000010000 */
[----:B------:R-:W2:Y:S04]  /*4470*/  LDS R8, [R10+0x14] ;  /* 0x000014000a087984 */ /* 0x000ea80000000800 */
[----:B------:R0:W3:Y:S02]  /*4480*/  @!P3 LDG.E.128 R16, desc[UR8][R30.64] ;  /* 0x000000081e10b981 */ /* 0x0000e4000c1e1d00 */
        /* <DEDUP_REMOVED lines=14> */
[----:B------:R-:W-:Y:S01]  /*4570*/  IADD3.X R33, R29, R31, RZ, P1, !PT ;  /* 0x0000001f1d217210 */ /* 0x000fe20000ffe4ff */
        /* <DEDUP_REMOVED lines=9> */
[----:B------:R-:W3:Y:S04]  /*4610*/  @!P3 LDG.E.128 R16, desc[UR8][R30.64] ;  /* 0x000000081e10b981 */ /* 0x000ee8000c1e1d00 */
[----:B------:R0:W2:Y:S02]  /*4620*/  LDS R8, [R10+0x3c] ;  /* 0x00003c000a087984 */ /* 0x0000a40000000800 */
[----:B0-----:R-:W-:Y:S01]  /*4630*/  IADD3 R10, R10, 0x50, RZ ;  /* 0x000000500a0a7810 */ /* 0x001fe20007ffe0ff */
[C---:B--2---:R-:W-:Y:S01]  /*4640*/  FFMA.FTZ R9, R8.reuse, R12, R9 ;  /* 0x0000000c08097223 */ /* 0x044fe20000010009 */
[C---:B------:R-:W-:Y:S01]  /*4650*/  FFMA.FTZ R6, R8.reuse, R13, R6 ;  /* 0x0000000d08067223 */ /* 0x040fe20000010006 */
[C---:B------:R-:W-:Y:S01]  /*4660*/  FFMA.FTZ R7, R8.reuse, R14, R7 ;  /* 0x0000000e08077223 */ /* 0x040fe20000010007 */
[C---:B------:R-:W-:Y:S01]  /*4670*/  FFMA.FTZ R4, R8.reuse, R15, R4 ;  /* 0x0000000f08047223 */ /* 0x040fe20000010004 */
[C---:B---3--:R-:W-:Y:S01]  /*4680*/  FFMA.FTZ R5, R8.reuse, R16, R5 ;  /* 0x0000001008057223 */ /* 0x048fe20000010005 */
[C---:B------:R-:W-:Y:S01]  /*4690*/  FFMA.FTZ R2, R8.reuse, R17, R2 ;  /* 0x0000001108027223 */ /* 0x040fe20000010002 */
[C---:B------:R-:W-:Y:S01]  /*46a0*/  FFMA.FTZ R3, R8.reuse, R18, R3 ;  /* 0x0000001208037223 */ /* 0x040fe20000010003 */
[----:B------:R-:W-:Y:S01]  /*46b0*/  FFMA.FTZ R0, R8, R19, R0 ;  /* 0x0000001308007223 */ /* 0x000fe20000010000 */
[----:B------:R-:W-:Y:S09]  /*46c0*/  @!P2 BRA `(.L_x_391) ;  /* 0xfffffffc001ca947 */ /* 0x000ff2000383ffff */
.L_x_390:
[----:B-1----:R-:W-:-:S04]  /*46d0*/  IADD3 R8, R21, -UR5, RZ ;  /* 0x8000000515087c10 */ /* 0x002fc8000fffe0ff */
[----:B------:R-:W-:-:S13]  /*46e0*/  ISETP.GT.AND P0, PT, R8, 0x1, PT ;  /* 0x000000010800780c */ /* 0x000fda0003f04270 */
[----:B------:R-:W-:Y:S05]  /*46f0*/  @!P0 BRA `(.L_x_392) ;  /* 0x0000000000808947 */ /* 0x000fea0003800000 */
[----:B------:R-:W-:Y:S01]  /*4700*/  ISETP.GE.AND P0, PT, R11, R24, PT ;  /* 0x000000180b00720c */ /* 0x000fe20003f06270 */
[----:B------:R-:W0:-:S12]  /*4710*/  LDS R8, [R10] ;  /* 0x000000000a087984 */ /* 0x000e180000000800 */
[----:B------:R-:W0:Y:S04]  /*4720*/  @!P0 LDG.E.128 R12, desc[UR8][R32.64+-0x200] ;  /* 0xfffe0008200c8981 */ /* 0x000e28000c1e1d00 */
[----:B------:R-:W2:Y:S01]  /*4730*/  @!P0 LDG.E.128 R16, desc[UR8][R32.64] ;  /* 0x0000000820108981 */ /* 0x000ea2000c1e1d00 */
[----:B------:R-:W-:-:S04]  /*4740*/  IADD3 R22, P1, R28, R32, RZ ;  /* 0x000000201c167210 */ /* 0x000fc80007f3e0ff */
[----:B------:R-:W-:Y:S01]  /*4750*/  IADD3.X R23, R29, R33, RZ, P1, !PT ;  /* 0x000000211d177210 */ /* 0x000fe20000ffe4ff */
[-C--:B0-----:R-:W-:Y:S01]  /*4760*/  FFMA.FTZ R9, R12, R8.reuse, R9 ;  /* 0x000000080c097223 */ /* 0x081fe20000010009 */
[-C--:B------:R-:W-:Y:S01]  /*4770*/  FFMA.FTZ R6, R13, R8.reuse, R6 ;  /* 0x000000080d067223 */ /* 0x080fe20000010006 */
[-C--:B------:R-:W-:Y:S01]  /*4780*/  FFMA.FTZ R7, R14, R8.reuse, R7 ;  /* 0x000000080e077223 */ /* 0x080fe20000010007 */
[-C--:B------:R-:W-:Y:S01]  /*4790*/  FFMA.FTZ R4, R15, R8.reuse, R4 ;  /* 0x000000080f047223 */ /* 0x080fe20000010004 */
[-C--:B--2---:R-:W-:Y:S01]  /*47a0*/  FFMA.FTZ R5, R16, R8.reuse, R5 ;  /* 0x0000000810057223 */ /* 0x084fe20000010005 */
[-C--:B------:R-:W-:Y:S01]  /*47b0*/  FFMA.FTZ R2, R17, R8.reuse, R2 ;  /* 0x0000000811027223 */ /* 0x080fe20000010002 */
[-C--:B------:R-:W-:Y:S01]  /*47c0*/  FFMA.FTZ R3, R18, R8.reuse, R3 ;  /* 0x0000000812037223 */ /* 0x080fe20000010003 */
[----:B------:R-:W-:Y:S01]  /*47d0*/  FFMA.FTZ R0, R19, R8, R0 ;  /* 0x0000000813007223 */ /* 0x000fe20000010000 */
[----:B------:R-:W2:Y:S04]  /*47e0*/  @!P0 LDG.E.128 R12, desc[UR8][R22.64+-0x200] ;  /* 0xfffe0008160c8981 */ /* 0x000ea8000c1e1d00 */
[----:B------:R-:W3:Y:S01]  /*47f0*/  @!P0 LDG.E.128 R16, desc[UR8][R22.64] ;  /* 0x0000000816108981 */ /* 0x000ee2000c1e1d00 */
[----:B------:R-:W-:Y:S01]  /*4800*/  IADD3 R32, P0, R28, R22, RZ ;  /* 0x000000161c207210 */ /* 0x000fe20007f1e0ff */
[----:B------:R-:W-:Y:S01]  /*4810*/  UIADD3 UR5, UR5, 0x1, URZ ;  /* 0x0000000105057890 */ /* 0x000fe2000fffe03f */
[----:B------:R-:W-:Y:S01]  /*4820*/  IADD3 R25, R10, 0x14, RZ ;  /* 0x000000140a197810 */ /* 0x000fe20007ffe0ff */
[----:B------:R0:W2:Y:S01]  /*4830*/  LDS R8, [R10+0x14] ;  /* 0x000014000a087984 */ /* 0x0000a20000000800 */
[----:B------:R-:W-:Y:S01]  /*4840*/  IADD3.X R33, R29, R23, RZ, P0, !PT ;  /* 0x000000171d217210 */ /* 0x000fe200007fe4ff */
[----:B------:R-:W-:Y:S01]  /*4850*/  UIADD3 UR5, UR5, 0x1, URZ ;  /* 0x0000000105057890 */ /* 0x000fe2000fffe03f */
[----:B------:R-:W-:-:S02]  /*4860*/  PLOP3.LUT P4, PT, PT, PT, PT, 0x8, 0x0 ;  /* 0x000000000000781c */ /* 0x000fc40003f8e170 */
[----:B0-----:R-:W-:Y:S01]  /*4870*/  IADD3 R10, R25, 0x14, RZ ;  /* 0x00000014190a7810 */ /* 0x001fe20007ffe0ff */
[-C--:B--2---:R-:W-:Y:S01]  /*4880*/  FFMA.FTZ R9, R12, R8.reuse, R9 ;  /* 0x000000080c097223 */ /* 0x084fe20000010009 */
[-C--:B------:R-:W-:Y:S01]  /*4890*/  FFMA.FTZ R6, R13, R8.reuse, R6 ;  /* 0x000000080d067223 */ /* 0x080fe20000010006 */
[-C--:B------:R-:W-:Y:S01]  /*48a0*/  FFMA.FTZ R7, R14, R8.reuse, R7 ;  /* 0x000000080e077223 */ /* 0x080fe20000010007 */
[-C--:B------:R-:W-:Y:S01]  /*48b0*/  FFMA.FTZ R4, R15, R8.reuse, R4 ;  /* 0x000000080f047223 */ /* 0x080fe20000010004 */
[-C--:B---3--:R-:W-:Y:S01]  /*48c0*/  FFMA.FTZ R5, R16, R8.reuse, R5 ;  /* 0x0000000810057223 */ /* 0x088fe20000010005 */
[-C--:B------:R-:W-:Y:S01]  /*48d0*/  FFMA.FTZ R2, R17, R8.reuse, R2 ;  /* 0x0000000811027223 */ /* 0x080fe20000010002 */
[-C--:B------:R-:W-:Y:S01]  /*48e0*/  FFMA.FTZ R3, R18, R8.reuse, R3 ;  /* 0x0000000812037223 */ /* 0x080fe20000010003 */
[----:B------:R-:W-:-:S07]  /*48f0*/  FFMA.FTZ R0, R19, R8, R0 ;  /* 0x0000000813007223 */ /* 0x000fce0000010000 */
.L_x_392:
[----:B------:R-:W-:-:S13]  /*4900*/  ISETP.GT.OR P4, PT, R21, UR5, P4 ;  /* 0x0000000515007c0c */ /* 0x000fda000a784670 */
[----:B------:R-:W-:Y:S05]  /*4910*/  @!P4 BRA `(.L_x_389) ;  /* 0x00000000003cc947 */ /* 0x000fea0003800000 */
[----:B------:R-:W0:Y:S01]  /*4920*/  LDS R10, [R10] ;  /* 0x000000000a0a7984 */ /* 0x000e220000000800 */
[----:B------:R-:W-:Y:S01]  /*4930*/  ISETP.GE.AND P0, PT, R11, R24, PT ;  /* 0x000000180b00720c */ /* 0x000fe20003f06270 */
[----:B------:R-:W-:-:S12]  /*4940*/  BSSY B0, `(.L_x_393) ;  /* 0x0000004000007945 */ /* 0x000fd80003800000 */
[----:B------:R-:W-:Y:S05]  /*4950*/  @P0 BRA `(.L_x_394) ;  /* 0x0000000000080947 */ /* 0x000fea0003800000 */
[----:B------:R1:W5:Y:S04]  /*4960*/  LDG.E.128 R12, desc[UR8][R32.64+-0x200] ;  /* 0xfffe0008200c7981 */ /* 0x000368000c1e1d00 */
[----:B------:R1:W5:Y:S02]  /*4970*/  LDG.E.128 R16, desc[UR8][R32.64] ;  /* 0x0000000820107981 */ /* 0x000364000c1e1d00 */
.L_x_394:
[----:B------:R-:W-:Y:S05]  /*4980*/  BSYNC B0 ;  /* 0x0000000000007941 */ /* 0x000fea0003800000 */
.L_x_393:
[C---:B0----5:R-:W-:Y:S01]  /*4990*/  FFMA.FTZ R9, R10.reuse, R12, R9 ;  /* 0x0000000c0a097223 */ /* 0x061fe20000010009 */
[C---:B------:R-:W-:Y:S01]  /*49a0*/  FFMA.FTZ R6, R10.reuse, R13, R6 ;  /* 0x0000000d0a067223 */ /* 0x040fe20000010006 */
[C---:B------:R-:W-:Y:S01]  /*49b0*/  FFMA.FTZ R7, R10.reuse, R14, R7 ;  /* 0x0000000e0a077223 */ /* 0x040fe20000010007 */
[C---:B------:R-:W-:Y:S01]  /*49c0*/  FFMA.FTZ R4, R10.reuse, R15, R4 ;  /* 0x0000000f0a047223 */ /* 0x040fe20000010004 */
[C---:B------:R-:W-:Y:S01]  /*49d0*/  FFMA.FTZ R5, R10.reuse, R16, R5 ;  /* 0x000000100a057223 */ /* 0x040fe20000010005 */
[C---:B------:R-:W-:Y:S01]  /*49e0*/  FFMA.FTZ R2, R10.reuse, R17, R2 ;  /* 0x000000110a027223 */ /* 0x040fe20000010002 */
[C---:B------:R-:W-:Y:S01]  /*49f0*/  FFMA.FTZ R3, R10.reuse, R18, R3 ;  /* 0x000000120a037223 */ /* 0x040fe20000010003 */
[----:B------:R-:W-:Y:S01]  /*4a00*/  FFMA.FTZ R0, R10, R19, R0 ;  /* 0x000000130a007223 */ /* 0x000fe20000010000 */
.L_x_389:
[----:B------:R-:W-:-:S04]  /*4a10*/  IADD3 R11, R11, UR7, RZ ;  /* 0x000000070b0b7c10 */ /* 0x000fc8000fffe0ff */
[----:B------:R-:W-:-:S13]  /*4a20*/  ISETP.GE.AND P0, PT, R11, R20, PT ;  /* 0x000000140b00720c */ /* 0x000fda0003f06270 */
[----:B------:R-:W-:Y:S05]  /*4a30*/  @P0 EXIT ;  /* 0x000000000000094d */ /* 0x000fea0003800000 */
[----:B------:R-:W0:Y:S01]  /*4a40*/  LDC R13, c[0x0][0x2c4] ;  /* 0x0000b100ff0d7b82 */ /* 0x000e220000000800 */
[----:B------:R-:W-:Y:S01]  /*4a50*/  ULDC UR4, c[0x0][0x270] ;  /* 0x00009c0000047ab9 */ /* 0x000fe20000000800 */
[----:B------:R-:W-:Y:S02]  /*4a60*/  IABS R17, R11 ;  /* 0x0000000b00117213 */ /* 0x000fe40000000000 */
[----:B------:R-:W-:Y:S02]  /*4a70*/  F2FP.F16.F32.PACK_AB R6, R6, R9 ;  /* 0x000000090606723e */ /* 0x000fe400000000ff */
[----:B------:R-:W-:Y:S02]  /*4a80*/  F2FP.F16.F32.PACK_AB R7, R4, R7 ;  /* 0x000000070407723e */ /* 0x000fe400000000ff */
[----:B------:R-:W-:Y:S02]  /*4a90*/  F2FP.F16.F32.PACK_AB R2, R2, R5 ;  /* 0x000000050202723e */ /* 0x000fe400000000ff */
[----:B------:R-:W-:Y:S01]  /*4aa0*/  F2FP.F16.F32.PACK_AB R3, R0, R3 ;  /* 0x000000030003723e */ /* 0x000fe200000000ff */
[----:B0-----:R-:W-:Y:S01]  /*4ab0*/  IMAD R14, R13, UR4, RZ ;  /* 0x000000040d0e7c24 */ /* 0x001fe2000f8e02ff */
[----:B------:R-:W-:-:S04]  /*4ac0*/  ULDC.64 UR4, c[0x0][0x290] ;  /* 0x0000a40000047ab9 */ /* 0x000fc80000000a00 */
[-C--:B------:R-:W-:Y:S02]  /*4ad0*/  IABS R16, R14.reuse ;  /* 0x0000000e00107213 */ /* 0x080fe40000000000 */
[----:B------:R-:W-:Y:S02]  /*4ae0*/  IABS R10, R14 ;  /* 0x0000000e000a7213 */ /* 0x000fe40000000000 */
[----:B------:R-:W0:Y:S02]  /*4af0*/  I2F.RP R12, R16 ;  /* 0x00000010000c7306 */ /* 0x000e240000209400 */
[----:B------:R-:W-:-:S06]  /*4b00*/  IADD3 R10, RZ, -R10, RZ ;  /* 0x8000000aff0a7210 */ /* 0x000fcc0007ffe0ff */
[----:B0-----:R-:W0:Y:S02]  /*4b10*/  MUFU.RCP R18, R12 ;  /* 0x0000000c00127308 */ /* 0x001e240000001000 */
[----:B0-----:R-:W-:Y:S01]  /*4b20*/  VIADD R18, R18, 0xffffffe ;  /* 0x0ffffffe12127836 */ /* 0x001fe20000000000 */
[----:B------:R-:W-:-:S05]  /*4b30*/  IABS R12, R13 ;  /* 0x0000000d000c7213 */ /* 0x000fca0000000000 */
[----:B------:R-:W0:Y:S02]  /*4b40*/  F2I.FTZ.U32.TRUNC.NTZ R19, R18 ;  /* 0x0000001200137305 */ /* 0x000e24000021f000 */
[----:B0-----:R-:W-:Y:S02]  /*4b50*/  IMAD.MOV R15, RZ, RZ, -R19 ;  /* 0x000000ffff0f7224 */ /* 0x001fe400078e0a13 */
[----:B------:R-:W-:Y:S02]  /*4b60*/  IMAD.MOV.U32 R18, RZ, RZ, RZ ;  /* 0x000000ffff127224 */ /* 0x000fe400078e00ff */
[----:B-1----:R-:W-:-:S04]  /*4b70*/  IMAD R8, R15, R16, RZ ;  /* 0x000000100f087224 */ /* 0x002fc800078e02ff */
        /* <DEDUP_REMOVED lines=8> */
[----:B------:R-:W-:-:S02]  /*4c00*/  @!P1 IMAD.IADD R17, R17, 0x1, -R16 ;  /* 0x0000000111119824 */ /* 0x000fc400078e0a10 */
[----:B------:R-:W-:Y:S01]  /*4c10*/  @!P1 VIADD R15, R15, 0x1 ;  /* 0x000000010f0f9836 */ /* 0x000fe20000000000 */
[----:B------:R-:W-:Y:S02]  /*4c20*/  ISETP.NE.AND P1, PT, R14, RZ, PT ;  /* 0x000000ff0e00720c */ /* 0x000fe40003f25270 */
[----:B------:R-:W-:Y:S01]  /*4c30*/  ISETP.GE.U32.AND P2, PT, R17, R16, PT ;  /* 0x000000101100720c */ /* 0x000fe20003f46070 */
[----:B0-----:R-:W-:-:S04]  /*4c40*/  VIADD R18, R8, 0xffffffe ;  /* 0x0ffffffe08127836 */ /* 0x001fc80000000000 */
[----:B------:R0:W1:Y:S08]  /*4c50*/  F2I.FTZ.U32.TRUNC.NTZ R19, R18 ;  /* 0x0000001200137305 */ /* 0x000070000021f000 */
[----:B------:R-:W-:-:S05]  /*4c60*/  @P2 IADD3 R15, R15, 0x1, RZ ;  /* 0x000000010f0f2810 */ /* 0x000fca0007ffe0ff */
[----:B------:R-:W-:Y:S01]  /*4c70*/  @!P0 IMAD.MOV R15, RZ, RZ, -R15 ;  /* 0x000000ffff0f8224 */ /* 0x000fe200078e0a0f */
[----:B------:R-:W-:-:S05]  /*4c80*/  @!P1 LOP3.LUT R15, RZ, R14, RZ, 0x33, !PT ;  /* 0x0000000eff0f9212 */ /* 0x000fca00078e33ff */
[----:B------:R-:W-:Y:S01]  /*4c90*/  IMAD R14, R15, R14, RZ ;  /* 0x0000000e0f0e7224 */ /* 0x000fe200078e02ff */
[----:B0-----:R-:W-:Y:S01]  /*4ca0*/  HFMA2.MMA R18, -RZ, RZ, 0, 0 ;  /* 0x00000000ff127435 */ /* 0x001fe200000001ff */
[----:B-1----:R-:W-:Y:S02]  /*4cb0*/  IMAD.MOV R17, RZ, RZ, -R19 ;  /* 0x000000ffff117224 */ /* 0x002fe400078e0a13 */
[----:B------:R-:W-:Y:S02]  /*4cc0*/  IMAD.IADD R16, R11, 0x1, -R14 ;  /* 0x000000010b107824 */ /* 0x000fe400078e0a0e */
[----:B------:R-:W-:-:S03]  /*4cd0*/  IMAD R10, R17, R12, RZ ;  /* 0x0000000c110a7224 */ /* 0x000fc600078e02ff */
[----:B------:R-:W-:Y:S02]  /*4ce0*/  IABS R8, R16 ;  /* 0x0000001000087213 */ /* 0x000fe40000000000 */
[----:B------:R-:W-:Y:S01]  /*4cf0*/  IMAD.HI.U32 R10, R19, R10, R18 ;  /* 0x0000000a130a7227 */ /* 0x000fe200078e0012 */
[----:B------:R-:W-:-:S04]  /*4d00*/  LOP3.LUT R16, R16, R13, RZ, 0x3c, !PT ;  /* 0x0000000d10107212 */ /* 0x000fc800078e3cff */
[----:B------:R-:W-:Y:S01]  /*4d10*/  ISETP.GE.AND P1, PT, R16, RZ, PT ;  /* 0x000000ff1000720c */ /* 0x000fe20003f26270 */
[----:B------:R-:W-:-:S04]  /*4d20*/  IMAD.HI.U32 R10, R10, R8, RZ ;  /* 0x000000080a0a7227 */ /* 0x000fc800078e00ff */
[----:B------:R-:W-:-:S04]  /*4d30*/  IMAD.MOV R17, RZ, RZ, -R10 ;  /* 0x000000ffff117224 */ /* 0x000fc800078e0a0a */
[----:B------:R-:W-:Y:S01]  /*4d40*/  IMAD R17, R12, R17, R8 ;  /* 0x000000110c117224 */ /* 0x000fe200078e0208 */
[----:B------:R-:W-:-:S04]  /*4d50*/  SHF.R.S32.HI R8, RZ, 0x1f, R15 ;  /* 0x0000001fff087819 */ /* 0x000fc8000001140f */
[----:B------:R-:W-:Y:S01]  /*4d60*/  ISETP.GT.U32.AND P0, PT, R12, R17, PT ;  /* 0x000000110c00720c */ /* 0x000fe20003f04070 */
[----:B------:R-:W-:-:S04]  /*4d70*/  IMAD R8, R8, UR4, RZ ;  /* 0x0000000408087c24 */ /* 0x000fc8000f8e02ff */
[----:B------:R-:W-:-:S08]  /*4d80*/  IMAD R8, R15, UR5, R8 ;  /* 0x000000050f087c24 */ /* 0x000fd0000f8e0208 */
[----:B------:R-:W-:Y:S01]  /*4d90*/  @!P0 IMAD.IADD R17, R17, 0x1, -R12 ;  /* 0x0000000111118824 */ /* 0x000fe200078e0a0c */
[----:B------:R-:W-:Y:S02]  /*4da0*/  @!P0 IADD3 R10, R10, 0x1, RZ ;  /* 0x000000010a0a8810 */ /* 0x000fe40007ffe0ff */
[----:B------:R-:W-:Y:S02]  /*4db0*/  ISETP.NE.AND P0, PT, R13, RZ, PT ;  /* 0x000000ff0d00720c */ /* 0x000fe40003f05270 */
[----:B------:R-:W-:Y:S01]  /*4dc0*/  ISETP.GE.U32.AND P2, PT, R17, R12, PT ;  /* 0x0000000c1100720c */ /* 0x000fe20003f46070 */
[----:B------:R-:W-:Y:S01]  /*4dd0*/  IMAD.WIDE.U32 R16, R15, UR4, RZ ;  /* 0x000000040f107c25 */ /* 0x000fe2000f8e00ff */
[----:B------:R-:W-:-:S04]  /*4de0*/  ULDC.64 UR4, c[0x0][0x2a0] ;  /* 0x0000a80000047ab9 */ /* 0x000fc80000000a00 */
[----:B------:R-:W-:Y:S02]  /*4df0*/  IADD3 R17, R17, R8, RZ ;  /* 0x0000000811117210 */ /* 0x000fe40007ffe0ff */
[----:B------:R-:W-:-:S05]  /*4e00*/  IADD3 R8, R26, 0x80, RZ ;  /* 0x000000801a087810 */ /* 0x000fca0007ffe0ff */
[----:B------:R-:W-:-:S04]  /*4e10*/  @P2 VIADD R10, R10, 0x1 ;  /* 0x000000010a0a2836 */ /* 0x000fc80000000000 */
[----:B------:R-:W-:Y:S01]  /*4e20*/  @!P1 IMAD.MOV R10, RZ, RZ, -R10 ;  /* 0x000000ffff0a9224 */ /* 0x000fe200078e0a0a */
[----:B------:R-:W-:-:S04]  /*4e30*/  @!P0 LOP3.LUT R10, RZ, R13, RZ, 0x33, !PT ;  /* 0x0000000dff0a8212 */ /* 0x000fc800078e33ff */
[----:B------:R-:W-:Y:S01]  /*4e40*/  SHF.R.S32.HI R12, RZ, 0x1f, R10 ;  /* 0x0000001fff0c7819 */ /* 0x000fe2000001140a */
[C---:B------:R-:W-:Y:S02]  /*4e50*/  IMAD R14, R10.reuse, R13, R14 ;  /* 0x0000000d0a0e7224 */ /* 0x040fe400078e020e */
[----:B------:R-:W-:-:S04]  /*4e60*/  IMAD.WIDE.U32 R16, R10, UR4, R16 ;  /* 0x000000040a107c25 */ /* 0x000fc8000f8e0010 */
[----:B------:R-:W-:Y:S02]  /*4e70*/  IMAD.IADD R14, R11, 0x1, -R14 ;  /* 0x000000010b0e7824 */ /* 0x000fe400078e0a0e */
[----:B------:R-:W-:-:S03]  /*4e80*/  IMAD R13, R12, UR4, RZ ;  /* 0x000000040c0d7c24 */ /* 0x000fc6000f8e02ff */
[----:B------:R-:W-:Y:S01]  /*4e90*/  SHF.R.S32.HI R11, RZ, 0x1f, R14 ;  /* 0x0000001fff0b7819 */ /* 0x000fe2000001140e */
[----:B------:R-:W-:Y:S01]  /*4ea0*/  IMAD R13, R10, UR5, R13 ;  /* 0x000000050a0d7c24 */ /* 0x000fe2000f8e020d */
[----:B------:R-:W-:-:S03]  /*4eb0*/  ULDC.64 UR4, c[0x0][0x298] ;  /* 0x0000a60000047ab9 */ /* 0x000fc60000000a00 */
[----:B------:R-:W-:Y:S02]  /*4ec0*/  IMAD.IADD R17, R17, 0x1, R13 ;  /* 0x0000000111117824 */ /* 0x000fe400078e020d */
[----:B------:R-:W-:Y:S02]  /*4ed0*/  IMAD R11, R11, UR4, RZ ;  /* 0x000000040b0b7c24 */ /* 0x000fe4000f8e02ff */
[----:B------:R-:W-:-:S04]  /*4ee0*/  IMAD.WIDE.U32 R12, R14, UR4, R16 ;  /* 0x000000040e0c7c25 */ /* 0x000fc8000f8e0010 */
[----:B------:R-:W-:Y:S01]  /*4ef0*/  IMAD R11, R14, UR5, R11 ;  /* 0x000000050e0b7c24 */ /* 0x000fe2000f8e020b */
[----:B------:R-:W-:-:S03]  /*4f00*/  ULDC.64 UR4, c[0x0][0x280] ;  /* 0x0000a00000047ab9 */ /* 0x000fc60000000a00 */
[----:B------:R-:W-:Y:S01]  /*4f10*/  IMAD.IADD R13, R13, 0x1, R11 ;  /* 0x000000010d0d7824 */ /* 0x000fe200078e020b */
[-C--:B------:R-:W-:Y:S02]  /*4f20*/  IADD3 R11, P1, R26, R12.reuse, RZ ;  /* 0x0000000c1a0b7210 */ /* 0x080fe40007f3e0ff */
[----:B------:R-:W-:Y:S02]  /*4f30*/  IADD3 R12, P0, R8, R12, RZ ;  /* 0x0000000c080c7210 */ /* 0x000fe40007f1e0ff */
[-C--:B------:R-:W-:Y:S02]  /*4f40*/  LEA.HI.X.SX32 R26, R26, R13.reuse, 0x1, P1 ;  /* 0x0000000d1a1a7211 */ /* 0x080fe400008f0eff */
[----:B------:R-:W-:Y:S02]  /*4f50*/  LEA R10, P1, R11, UR4, 0x1 ;  /* 0x000000040b0a7c11 */ /* 0x000fe4000f8208ff */
[----:B------:R-:W-:Y:S02]  /*4f60*/  LEA.HI.X.SX32 R13, R8, R13, 0x1, P0 ;  /* 0x0000000d080d7211 */ /* 0x000fe400000f0eff */
[----:B------:R-:W-:-:S02]  /*4f70*/  LEA R8, P0, R12, UR4, 0x1 ;  /* 0x000000040c087c11 */ /* 0x000fc4000f8008ff */
[----:B------:R-:W-:Y:S02]  /*4f80*/  LEA.HI.X R11, R11, UR5, R26, 0x1, P1 ;  /* 0x000000050b0b7c11 */ /* 0x000fe400088f0c1a */
[----:B------:R-:W-:-:S03]  /*4f90*/  LEA.HI.X R9, R12, UR5, R13, 0x1, P0 ;  /* 0x000000050c097c11 */ /* 0x000fc600080f0c0d */
[----:B------:R-:W-:Y:S04]  /*4fa0*/  STG.E.64 desc[UR8][R10.64], R6 ;  /* 0x000000060a007986 */ /* 0x000fe8000c101b08 */
[----:B------:R-:W-:Y:S01]  /*4fb0*/  STG.E.64 desc[UR8][R8.64], R2 ;  /* 0x0000000208007986 */ /* 0x000fe2000c101b08 */
[----:B------:R-:W-:Y:S05]  /*4fc0*/  EXIT ;  /* 0x000000000000794d */ /* 0x000fea0003800000 */
        .weak           $__internal_7_$__cuda_sm20_div_s64
        .type           $__internal_7_$__cuda_sm20_div_s64,@function
        .size           $__internal_7_$__cuda_sm20_div_s64,(.L_x_4867 - $__internal_7_$__cuda_sm20_div_s64)
$__internal_7_$__cuda_sm20_div_s64:
        /* <DEDUP_REMOVED lines=83> */
[----:B------:R-:W-:Y:S06]  /*5500*/  RET.REL.NODEC R44 `(_ZN5flash32flash_fwd_splitkv_combine_kernelI23Flash_fwd_kernel_traitsILi256ELi64ELi64ELi4ELb0ELb0EN7cutlass6half_tE19Flash_kernel_traitsILi256ELi64ELi64ELi4ES3_EELi4ELi7ELb1EEEvNS_16Flash_fwd_paramsE) ;  /* 0xffffffa82cbc7950 */ /* 0x000fec0003c3ffff */
.L_x_395:
        /* <DEDUP_REMOVED lines=15> */
.L_x_4867:


//--------------------- .text._ZN5flash32flash_fwd_splitkv_combine_kernelI23Flash_fwd_kernel_traitsILi256ELi64ELi64ELi4ELb0ELb0EN7cutlass6half_tE19Flash_kernel_traitsILi256ELi64ELi64ELi4ES3_EELi4ELi6ELb1EEEvNS_16Flash_fwd_paramsE --------------------------
	.section	.text._ZN5flash32flash_fwd_splitkv_combine_kernelI23Flash_fwd_kernel_traitsILi256ELi64ELi64ELi4ELb0ELb0EN7cutlass6half_tE19Flash_kernel_traitsILi256ELi64ELi64ELi4ES3_EELi4ELi6ELb1EEEvNS_16Flash_fwd_paramsE,"ax",@progbits
	.align	128
        .global         _ZN5flash32flash_fwd_splitkv_combine_kernelI23Flash_fwd_kernel_traitsILi256ELi64ELi64ELi4ELb0ELb0EN7cutlass6half_tE19Flash_kernel_traitsILi256ELi64ELi64ELi4ES3_EELi4ELi6ELb1EEEvNS_16Flash_fwd_paramsE
        .type           _ZN5flash32flash_fwd_splitkv_combine_kernelI23Flash_fwd_kernel_traitsILi256ELi64ELi64ELi4ELb0ELb0EN7cutlass6half_tE19Flash_kernel_traitsILi256ELi64ELi64ELi4ES3_EELi4ELi6ELb1EEEvNS_16Flash_fwd_paramsE,@function
        .size           _ZN5flash32flash_fwd_splitkv_combine_kernelI23Flash_fwd_kernel_traitsILi256ELi64ELi64ELi4ELb0ELb0EN7cutlass6half_tE19Flash_kernel_traitsILi256ELi64ELi64ELi4ES3_EELi4ELi6ELb1EEEvNS_16Flash_fwd_paramsE,(.L_x_4868 - _ZN5flash32flash_fwd_splitkv_combine_kernelI23Flash_fwd_kernel_traitsILi256ELi64ELi64ELi4ELb0ELb0EN7cutlass6half_tE19Flash_kernel_traitsILi256ELi64ELi64ELi4ES3_EELi4ELi6ELb1EEEvNS_16Flash_fwd_paramsE)
        .other          _ZN5flash32flash_fwd_splitkv_combine_kernelI23Flash_fwd_kernel_traitsILi256ELi64ELi64ELi4ELb0ELb0EN7cutlass6half_tE19Flash_kernel_traitsILi256ELi64ELi64ELi4ES3_EELi4ELi6ELb1EEEvNS_16Flash_fwd_paramsE,@"STO_CUDA_ENTRY STV_DEFAULT"
_ZN5flash32flash_fwd_splitkv_combine_kernelI23Flash_fwd_kernel_traitsILi256ELi64ELi64ELi4ELb0ELb0EN7cutlass6half_tE19Flash_kernel_traitsILi256ELi64ELi64ELi4ES3_EELi4ELi6ELb1EEEvNS_16Flash_fwd_paramsE:
.text._ZN5flash32flash_fwd_splitkv_combine_kernelI23Flash_fwd_kernel_traitsILi256ELi64ELi64ELi4ELb0ELb0EN7cutlass6half_tE19Flash_kernel_traitsILi256ELi64ELi64ELi4ES3_EELi4ELi6ELb1EEEvNS_16Flash_fwd_paramsE:
        /* <DEDUP_REMOVED lines=23> */
[----:B------:R-:W-:Y:S05]  /*0170*/  CALL.REL.NOINC `($__internal_8_$__cuda_sm20_div_s64) ;  /* 0x0000004800b07944 */ /* 0x000fea0003c00000 */
[----:B------:R-:W-:Y:S05]  /*0180*/  BRA `(.L_x_397) ;  /* 0x00000000004c7947 */ /* 0x000fea0003800000 */
.L_x_396:
        /* <DEDUP_REMOVED lines=19> */
.L_x_397:
        /* <DEDUP_REMOVED lines=12> */
[----:B------:R-:W-:Y:S05]  /*0380*/  CALL.REL.NOINC `($__internal_8_$__cuda_sm20_div_s64) ;  /* 0x00000048002c7944 */ /* 0x000fea0003c00000 */
[----:B------:R-:W-:Y:S02]  /*0390*/  MOV R8, R22 ;  /* 0x0000001600087202 */ /* 0x000fe40000000f00 */
[----:B------:R-:W-:Y:S01]  /*03a0*/  MOV R9, R23 ;  /* 0x0000001700097202 */ /* 0x000fe20000000f00 */
[----:B------:R-:W-:Y:S05]  /*03b0*/  BRA `(.L_x_400) ;  /* 0x00000000004c7947 */ /* 0x000fea0003800000 */
.L_x_399:
        /* <DEDUP_REMOVED lines=19> */
.L_x_400:
[----:B------:R-:W-:Y:S05]  /*04f0*/  BSYNC B0 ;  /* 0x0000000000007941 */ /* 0x000fea0003800000 */
.L_x_398:
        /* <DEDUP_REMOVED lines=42> */
.L_x_402:
        /* <DEDUP_REMOVED lines=19> */
.L_x_403:
[----:B------:R-:W-:Y:S05]  /*08d0*/  BSYNC B0 ;  /* 0x0000000000007941 */ /* 0x000fea0003800000 */
.L_x_401:
        /* <DEDUP_REMOVED lines=72> */
[----:B------:R-:W-:Y:S05]  /*0d60*/  CALL.REL.NOINC `($__internal_8_$__cuda_sm20_div_s64) ;  /* 0x0000003c00b47944 */ /* 0x000fea0003c00000 */
[----:B------:R-:W-:Y:S02]  /*0d70*/  MOV R38, R22 ;  /* 0x0000001600267202 */ /* 0x000fe40000000f00 */
[----:B------:R-:W-:Y:S01]  /*0d80*/  MOV R39, R23 ;  /* 0x0000001700277202 */ /* 0x000fe20000000f00 */
[----:B------:R-:W-:Y:S05]  /*0d90*/  BRA `(.L_x_406) ;  /* 0x00000000004c7947 */ /* 0x000fea0003800000 */
.L_x_405:
        /* <DEDUP_REMOVED lines=19> */
.L_x_406:
[----:B------:R-:W-:Y:S05]  /*0ed0*/  BSYNC B0 ;  /* 0x0000000000007941 */ /* 0x000fea0003800000 */
.L_x_404:
        /* <DEDUP_REMOVED lines=41> */
.L_x_408:
        /* <DEDUP_REMOVED lines=19> */
.L_x_409:
[----:B------:R-:W-:Y:S05]  /*12a0*/  BSYNC B0 ;  /* 0x0000000000007941 */ /* 0x000fea0003800000 */
.L_x_407:
        /* <DEDUP_REMOVED lines=248> */
[----:B------:R-:W-:Y:S05]  /*2230*/  CALL.REL.NOINC `($__internal_8_$__cuda_sm20_div_s64) ;  /* 0x0000002800807944 */ /* 0x000fea0003c00000 */
        /* <DEDUP_REMOVED lines=10> */
.L_x_414:
        /* <DEDUP_REMOVED lines=22> */
.L_x_415:
[----:B------:R-:W-:Y:S05]  /*2440*/  BSYNC B0 ;  /* 0x0000000000007941 */ /* 0x000fea0003800000 */
.L_x_413:
[----:B------:R-:W-:Y:S01]  /*2450*/  LOP3.LUT R19, R17, R0, RZ, 0xfc, !PT ;  /* 0x0000000011137212 */ /* 0x000fe200078efcff */
[----:B------:R-:W-:Y:S03]  /*2460*/  BSSY B0, `(.L_x_416) ;  /* 0x0000028000007945 */ /* 0x000fe60003800000 */
[----:B------:R-:W-:-:S13]  /*2470*/  ISETP.NE.U32.AND P1, PT, R19, RZ, PT ;  /* 0x000000ff1300720c */ /* 0x000fda0003f25070 */
[----:B------:R-:W-:Y:S05]  /*2480*/  @!P1 BRA `(.L_x_417) ;  /* 0x00000000003c9947 */ /* 0x000fea0003800000 */
[----:B------:R-:W-:Y:S01]  /*2490*/  IMAD.MOV.U32 R28, RZ, RZ, R27 ;  /* 0x000000ffff1c7224 */ /* 0x000fe200078e001b */
[----:B------:R-:W-:Y:S02]  /*24a0*/  MOV R25, R0 ;  /* 0x0000000000197202 */ /* 0x000fe40000000f00 */
[----:B------:R-:W-:Y:S02]  /*24b0*/  MOV R26, 0x24d0 ;  /* 0x000024d0001a7802 */ /* 0x000fe40000000f00 */
[----:B------:R-:W-:Y:S05]  /*24c0*/  CALL.REL.NOINC `($__internal_8_$__cuda_sm20_div_s64) ;  /* 0x0000002400dc7944 */ /* 0x000fea0003c00000 */
        /* <DEDUP_REMOVED lines=11> */
.L_x_417:
        /* <DEDUP_REMOVED lines=22> */
.L_x_418:
[----:B------:R-:W-:Y:S05]  /*26e0*/  BSYNC B0 ;  /* 0x0000000000007941 */ /* 0x000fea0003800000 */
.L_x_416:
        /* <DEDUP_REMOVED lines=11> */
[----:B------:R-:W-:Y:S05]  /*27a0*/  CALL.REL.NOINC `($__internal_8_$__cuda_sm20_div_s64) ;  /* 0x0000002400247944 */ /* 0x000fea0003c00000 */
[----:B------:R-:W-:-:S04]  /*27b0*/  IADD3 R17, P0, RZ, -R22, RZ ;  /* 0x80000016ff117210 */ /* 0x000fc80007f1e0ff */
[----:B------:R-:W-:Y:S01]  /*27c0*/  IADD3.X R18, RZ, ~R23, RZ, P0, !PT ;  /* 0x80000017ff127210 */ /* 0x000fe200007fe4ff */
[----:B------:R-:W-:-:S04]  /*27d0*/  IMAD.WIDE.U32 R42, R5, R17, R42 ;  /* 0x00000011052a7225 */ /* 0x000fc800078e002a */
[----:B------:R-:W-:-:S04]  /*27e0*/  IMAD R18, R18, R5, RZ ;  /* 0x0000000512127224 */ /* 0x000fc800078e02ff */
[----:B------:R-:W-:-:S05]  /*27f0*/  IMAD R4, R4, R17, R18 ;  /* 0x0000001104047224 */ /* 0x000fca00078e0212 */
[----:B------:R-:W-:Y:S01]  /*2800*/  IADD3 R4, R43, R4, RZ ;  /* 0x000000042b047210 */ /* 0x000fe20007ffe0ff */
[----:B------:R-:W-:Y:S05]  /*2810*/  BRA `(.L_x_421) ;  /* 0x0000000000587947 */ /* 0x000fea0003800000 */
.L_x_420:
        /* <DEDUP_REMOVED lines=22> */
.L_x_421:
[----:B------:R-:W-:Y:S05]  /*2980*/  BSYNC B0 ;  /* 0x0000000000007941 */ /* 0x000fea0003800000 */
.L_x_419:
        /* <DEDUP_REMOVED lines=38> */
[----:B------:R-:W-:Y:S05]  /*2bf0*/  CALL.REL.NOINC `($__internal_8_$__cuda_sm20_div_s64) ;  /* 0x0000002000107944 */ /* 0x000fea0003c00000 */
        /* <DEDUP_REMOVED lines=12> */
.L_x_423:
        /* <DEDUP_REMOVED lines=23> */
.L_x_424:
[----:B------:R-:W-:Y:S05]  /*2e30*/  BSYNC B0 ;  /* 0x0000000000007941 */ /* 0x000fea0003800000 */
.L_x_422:
        /* <DEDUP_REMOVED lines=18> */
.L_x_426:
        /* <DEDUP_REMOVED lines=22> */
.L_x_427:
[----:B------:R-:W-:Y:S05]  /*30c0*/  BSYNC B0 ;  /* 0x0000000000007941 */ /* 0x000fea0003800000 */
.L_x_425:
        /* <DEDUP_REMOVED lines=22> */
.L_x_429:
        /* <DEDUP_REMOVED lines=23> */
.L_x_430:
[----:B------:R-:W-:Y:S05]  /*33a0*/  BSYNC B0 ;  /* 0x0000000000007941 */ /* 0x000fea0003800000 */
.L_x_428:
        /* <DEDUP_REMOVED lines=26> */
[----:B------:R-:W-:Y:S05]  /*3550*/  CALL.REL.NOINC `($__internal_8_$__cuda_sm20_div_s64) ;  /* 0x0000001400b87944 */ /* 0x000fea0003c00000 */
        /* <DEDUP_REMOVED lines=11> */
.L_x_432:
        /* <DEDUP_REMOVED lines=23> */
.L_x_433:
[----:B------:R-:W-:Y:S05]  /*3780*/  BSYNC B0 ;  /* 0x0000000000007941 */ /* 0x000fea0003800000 */
.L_x_431:
        /* <DEDUP_REMOVED lines=27> */
.L_x_435:
        /* <DEDUP_REMOVED lines=23> */
.L_x_436:
[----:B------:R-:W-:Y:S05]  /*3ab0*/  BSYNC B0 ;  /* 0x0000000000007941 */ /* 0x000fea0003800000 */
.L_x_434:
        /* <DEDUP_REMOVED lines=21> */
.L_x_412:
[----:B------:R-:W-:Y:S02]  /*3c10*/  ULDC.64 UR4, c[0x0][0x2b0] ;  /* 0x0000ac0000047ab9 */ /* 0x000fe40000000a00 */
[----:B------:R-:W-:-:S04]  /*3c20*/  LEA R2, P0, R36, UR4, 0x2 ;  /* 0x0000000424027c11 */ /* 0x000fc8000f8010ff */
[----:B------:R-:W-:-:S05]  /*3c30*/  LEA.HI.X R3, R36, UR5, R37, 0x2, P0 ;  /* 0x0000000524037c11 */ /* 0x000fca00080f1425 */
[----:B------:R0:W-:Y:S04]  /*3c40*/  STG.E desc[UR8][R2.64], R31 ;  /* 0x0000001f02007986 */ /* 0x0001e8000c101908 */
.L_x_411:
[----:B------:R-:W-:Y:S05]  /*3c50*/  BSYNC B1 ;  /* 0x0000000000017941 */ /* 0x000fea0003800000 */
.L_x_410:
[----:B------:R-:W2:Y:S01]  /*3c60*/  LDC R22, c[0x0][0x3c4] ;  /* 0x0000f100ff167b82 */ /* 0x000ea20000000800 */
[C---:B0-----:R-:W-:Y:S01]  /*3c70*/  VIADD R3, R35.reuse, 0x20 ;  /* 0x0000002023037836 */ /* 0x041fe20000000000 */
[----:B------:R-:W-:Y:S01]  /*3c80*/  HFMA2.MMA R0, -RZ, RZ, 0, 0 ;  /* 0x00000000ff007435 */ /* 0x000fe200000001ff */
[C---:B------:R-:W-:Y:S01]  /*3c90*/  IMAD.SHL.U32 R26, R35.reuse, 0x4, RZ ;  /* 0x00000004231a7824 */ /* 0x040fe200078e00ff */
[----:B------:R-:W-:Y:S02]  /*3ca0*/  CS2R R6, SRZ ;  /* 0x0000000000067805 */ /* 0x000fe4000001ff00 */
[-C--:B--2---:R-:W-:Y:S02]  /*3cb0*/  ISETP.GE.OR P0, PT, R35, R22.reuse, P3 ;  /* 0x000000162300720c */ /* 0x084fe40001f06670 */
[----:B------:R-:W-:Y:S02]  /*3cc0*/  ISETP.GE.OR P3, PT, R3, R22, P3 ;  /* 0x000000160300720c */ /* 0x000fe40001f66670 */
[----:B------:R-:W-:-:S09]  /*3cd0*/  CS2R R2, SRZ ;  /* 0x0000000000027805 */ /* 0x000fd2000001ff00 */
[C---:B-1----:R-:W-:Y:S02]  /*3ce0*/  @!P0 FADD.FTZ R4, -R31.reuse, R32 ;  /* 0x000000201f048221 */ /* 0x042fe40000010100 */
[----:B------:R-:W-:Y:S02]  /*3cf0*/  @!P3 FADD.FTZ R31, -R31, R33 ;  /* 0x000000211f1fb221 */ /* 0x000fe40000010100 */
[----:B------:R-:W-:Y:S02]  /*3d00*/  @!P0 FMUL.FTZ R4, R4, 1.4426950216293334961 ;  /* 0x3fb8aa3b04048820 */ /* 0x000fe40000410000 */
[----:B------:R-:W-:Y:S02]  /*3d10*/  @!P3 FMUL.FTZ R13, R31, 1.4426950216293334961 ;  /* 0x3fb8aa3b1f0db820 */ /* 0x000fe40000410000 */
[----:B------:R-:W0:Y:S08]  /*3d20*/  @!P0 MUFU.EX2 R9, R4 ;  /* 0x0000000400098308 */ /* 0x000e300000000800 */
[----:B------:R-:W1:Y:S01]  /*3d30*/  @!P3 MUFU.EX2 R13, R13 ;  /* 0x0000000d000db308 */ /* 0x000e620000000800 */
[----:B0-----:R0:W-:Y:S01]  /*3d40*/  @!P0 STS [R34], R9 ;  /* 0x0000000922008388 */ /* 0x0011e20000000800 */
[----:B------:R-:W-:-:S02]  /*3d50*/  ISETP.GE.AND P0, PT, R22, 0x1, PT ;  /* 0x000000011600780c */ /* 0x000fc40003f06270 */
[----:B------:R-:W-:Y:S01]  /*3d60*/  CS2R R4, SRZ ;  /* 0x0000000000047805 */ /* 0x000fe2000001ff00 */
[----:B-1----:R1:W-:Y:S01]  /*3d70*/  @!P3 STS [R34+0x280], R13 ;  /* 0x0002800d2200b388 */ /* 0x0023e20000000800 */
[----:B0-----:R-:W-:Y:S01]  /*3d80*/  IMAD.MOV.U32 R9, RZ, RZ, RZ ;  /* 0x000000ffff097224 */ /* 0x001fe200078e00ff */
[----:B------:R-:W-:Y:S08]  /*3d90*/  BAR.SYNC.DEFER_BLOCKING 0x0 ;  /* 0x0000000000007b1d */ /* 0x000ff00000010000 */
[----:B------:R-:W-:Y:S05]  /*3da0*/  @!P0 BRA `(.L_x_437) ;  /* 0x0000000800348947 */ /* 0x000fea0003800000 */
[----:B------:R-:W0:Y:S01]  /*3db0*/  S2UR UR6, SR_CgaCtaId ;  /* 0x00000000000679c3 */ /* 0x000e220000008800 */
[----:B------:R-:W-:Y:S01]  /*3dc0*/  ULDC UR10, c[0x0][0x2dc] ;  /* 0x0000b700000a7ab9 */ /* 0x000fe20000000800 */
[----:B------:R-:W-:Y:S01]  /*3dd0*/  IMAD R33, R11, 0x100, R26 ;  /* 0x000001000b217824 */ /* 0x000fe200078e021a */
[----:B------:R-:W-:Y:S01]  /*3de0*/  UIMAD UR4, UR7, UR10, URZ ;  /* 0x0000000a070472a4 */ /* 0x000fe2000f8e023f */
[----:B------:R-:W-:Y:S01]  /*3df0*/  ISETP.GT.AND P1, PT, R22, 0x3, PT ;  /* 0x000000031600780c */ /* 0x000fe20003f24270 */
[C---:B------:R-:W-:Y:S01]  /*3e00*/  IMAD R28, R20.reuse, UR10, RZ ;  /* 0x0000000a141c7c24 */ /* 0x040fe2000f8e02ff */
[----:B------:R-:W-:Y:S01]  /*3e10*/  PLOP3.LUT P4, PT, PT, PT, PT, 0x80, 0x0 ;  /* 0x000000000000781c */ /* 0x000fe20003f8f070 */
[----:B------:R-:W-:Y:S01]  /*3e20*/  USHF.R.S32.HI UR11, URZ, 0x1f, UR4 ;  /* 0x0000001f3f0b7899 */ /* 0x000fe20008011404 */
[----:B------:R-:W2:Y:S01]  /*3e30*/  LDC R21, c[0x0][0x3c4] ;  /* 0x0000f100ff157b82 */ /* 0x000ea20000000800 */
[----:B------:R-:W-:Y:S01]  /*3e40*/  IADD3 R0, P0, R33, UR4, RZ ;  /* 0x0000000421007c10 */ /* 0x000fe2000ff1e0ff */
[----:B------:R-:W-:Y:S01]  /*3e50*/  ULDC.64 UR4, c[0x0][0x288] ;  /* 0x0000a20000047ab9 */ /* 0x000fe20000000a00 */
[----:B------:R-:W-:Y:S01]  /*3e60*/  VIADD R24, R20, -UR7 ;  /* 0x8000000714187c36 */ /* 0x000fe20008000000 */
[----:B-1----:R-:W-:-:S02]  /*3e70*/  CS2R R12, SRZ ;  /* 0x00000000000c7805 */ /* 0x002fc4000001ff00 */
        /* <DEDUP_REMOVED lines=19> */
.L_x_439:
[----:B------:R-:W3:Y:S01]  /*3fb0*/  @!P3 LDG.E.128 R12, desc[UR8][R32.64+-0x200] ;  /* 0xfffe0008200cb981 */ /* 0x000ee2000c1e1d00 */
[----:B------:R-:W-:Y:S01]  /*3fc0*/  IADD3 R30, P1, R28, R32, RZ ;  /* 0x000000201c1e7210 */ /* 0x000fe20007f3e0ff */
[----:B------:R-:W-:Y:S02]  /*3fd0*/  UIADD3 UR5, UR5, 0x4, URZ ;  /* 0x0000000405057890 */ /* 0x000fe4000fffe03f */
[----:B------:R-:W3:Y:S01]  /*3fe0*/  LDS R8, [R10] ;  /* 0x000000000a087984 */ /* 0x000ee20000000800 */
[C---:B------:R-:W-:Y:S03]  /*3ff0*/  IADD3.X R31, R29.reuse, R33, RZ, P1, !PT ;  /* 0x000000211d1f7210 */ /* 0x040fe60000ffe4ff */
[----:B------:R0:W4:Y:S01]  /*4000*/  @!P3 LDG.E.128 R16, desc[UR8][R32.64] ;  /* 0x000000082010b981 */ /* 0x000122000c1e1d00 */
[----:B------:R-:W-:Y:S02]  /*4010*/  PLOP3.LUT P3, PT, P0, PT, PT, 0x80, 0x0 ;  /* 0x000000000000781c */ /* 0x000fe4000076f070 */
[----:B------:R-:W-:Y:S02]  /*4020*/  ISETP.LE.AND P2, PT, R22, UR5, PT ;  /* 0x0000000516007c0c */ /* 0x000fe4000bf43270 */
[----:B0-----:R-:W-:Y:S04]  /*4030*/  IADD3 R32, P1, R28, R30, RZ ;  /* 0x0000001e1c207210 */ /* 0x001fe80007f3e0ff */
[C---:B------:R-:W-:Y:S01]  /*4040*/  IADD3.X R33, R29.reuse, R31, RZ, P1, !PT ;  /* 0x0000001f1d217210 */ /* 0x040fe20000ffe4ff */
[C---:B---3--:R-:W-:Y:S01]  /*4050*/  FFMA.FTZ R9, R8.reuse, R12, R9 ;  /* 0x0000000c08097223 */ /* 0x048fe20000010009 */
[C---:B------:R-:W-:Y:S01]  /*4060*/  FFMA.FTZ R6, R8.reuse, R13, R6 ;  /* 0x0000000d08067223 */ /* 0x040fe20000010006 */
[C---:B------:R-:W-:Y:S01]  /*4070*/  FFMA.FTZ R7, R8.reuse, R14, R7 ;  /* 0x0000000e08077223 */ /* 0x040fe20000010007 */
[C---:B------:R-:W-:Y:S02]  /*4080*/  FFMA.FTZ R4, R8.reuse, R15, R4 ;  /* 0x0000000f08047223 */ /* 0x040fe40000010004 */
[----:B------:R-:W3:Y:S01]  /*4090*/  @!P3 LDG.E.128 R12, desc[UR8][R30.64+-0x200] ;  /* 0xfffe00081e0cb981 */ /* 0x000ee2000c1e1d00 */
[C---:B----4-:R-:W-:Y:S01]  /*40a0*/  FFMA.FTZ R5, R8.reuse, R16, R5 ;  /* 0x0000001008057223 */ /* 0x050fe20000010005 */
[C---:B------:R-:W-:Y:S01]  /*40b0*/  FFMA.FTZ R2, R8.reuse, R17, R2 ;  /* 0x0000001108027223 */ /* 0x040fe20000010002 */
[C---:B------:R-:W-:Y:S01]  /*40c0*/  FFMA.FTZ R3, R8.reuse, R18, R3 ;  /* 0x0000001208037223 */ /* 0x040fe20000010003 */
[----:B------:R-:W-:Y:S02]  /*40d0*/  FFMA.FTZ R0, R8, R19, R0 ;  /* 0x0000001308007223 */ /* 0x000fe40000010000 */
[----:B------:R-:W3:Y:S04]  /*40e0*/  LDS R8, [R10+0x14] ;  /* 0x000014000a087984 */ /* 0x000ee80000000800 */
[----:B------:R0:W4:Y:S02]  /*40f0*/  @!P3 LDG.E.128 R16, desc[UR8][R30.64] ;  /* 0x000000081e10b981 */ /* 0x000124000c1e1d00 */
        /* <DEDUP_REMOVED lines=14> */
[----:B------:R-:W-:Y:S01]  /*41e0*/  IADD3.X R33, R29, R31, RZ, P1, !PT ;  /* 0x0000001f1d217210 */ /* 0x000fe20000ffe4ff */
        /* <DEDUP_REMOVED lines=9> */
[----:B------:R-:W4:Y:S04]  /*4280*/  @!P3 LDG.E.128 R16, desc[UR8][R30.64] ;  /* 0x000000081e10b981 */ /* 0x000f28000c1e1d00 */
[----:B------:R0:W3:Y:S02]  /*4290*/  LDS R8, [R10+0x3c] ;  /* 0x00003c000a087984 */ /* 0x0000e40000000800 */
[----:B0-----:R-:W-:Y:S01]  /*42a0*/  IADD3 R10, R10, 0x50, RZ ;  /* 0x000000500a0a7810 */ /* 0x001fe20007ffe0ff */
[C---:B---3--:R-:W-:Y:S01]  /*42b0*/  FFMA.FTZ R9, R8.reuse, R12, R9 ;  /* 0x0000000c08097223 */ /* 0x048fe20000010009 */
[C---:B------:R-:W-:Y:S01]  /*42c0*/  FFMA.FTZ R6, R8.reuse, R13, R6 ;  /* 0x0000000d08067223 */ /* 0x040fe20000010006 */
[C---:B------:R-:W-:Y:S01]  /*42d0*/  FFMA.FTZ R7, R8.reuse, R14, R7 ;  /* 0x0000000e08077223 */ /* 0x040fe20000010007 */
[C---:B------:R-:W-:Y:S01]  /*42e0*/  FFMA.FTZ R4, R8.reuse, R15, R4 ;  /* 0x0000000f08047223 */ /* 0x040fe20000010004 */
[C---:B----4-:R-:W-:Y:S01]  /*42f0*/  FFMA.FTZ R5, R8.reuse, R16, R5 ;  /* 0x0000001008057223 */ /* 0x050fe20000010005 */
[C---:B------:R-:W-:Y:S01]  /*4300*/  FFMA.FTZ R2, R8.reuse, R17, R2 ;  /* 0x0000001108027223 */ /* 0x040fe20000010002 */
[C---:B------:R-:W-:Y:S01]  /*4310*/  FFMA.FTZ R3, R8.reuse, R18, R3 ;  /* 0x0000001208037223 */ /* 0x040fe20000010003 */
[----:B------:R-:W-:Y:S01]  /*4320*/  FFMA.FTZ R0, R8, R19, R0 ;  /* 0x0000001308007223 */ /* 0x000fe20000010000 */
[----:B------:R-:W-:Y:S09]  /*4330*/  @!P2 BRA `(.L_x_439) ;  /* 0xfffffffc001ca947 */ /* 0x000ff2000383ffff */
.L_x_438:
[----:B--2---:R-:W-:-:S04]  /*4340*/  IADD3 R8, R21, -UR5, RZ ;  /* 0x8000000515087c10 */ /* 0x004fc8000fffe0ff */
        /* <DEDUP_REMOVED lines=34> */
.L_x_440:
        /* <DEDUP_REMOVED lines=8> */
.L_x_442:
[----:B------:R-:W-:Y:S05]  /*45f0*/  BSYNC B0 ;  /* 0x0000000000007941 */ /* 0x000fea0003800000 */
.L_x_441:
        /* <DEDUP_REMOVED lines=8> */
.L_x_437:
[----:B------:R-:W-:-:S04]  /*4680*/  IADD3 R11, R11, UR7, RZ ;  /* 0x000000070b0b7c10 */ /* 0x000fc8000fffe0ff */
[----:B------:R-:W-:-:S13]  /*4690*/  ISETP.GE.AND P0, PT, R11, R20, PT ;  /* 0x000000140b00720c */ /* 0x000fda0003f06270 */
[----:B------:R-:W-:Y:S05]  /*46a0*/  @P0 EXIT ;  /* 0x000000000000094d */ /* 0x000fea0003800000 */
[----:B-1----:R-:W0:Y:S01]  /*46b0*/  LDC R13, c[0x0][0x2c4] ;  /* 0x0000b100ff0d7b82 */ /* 0x002e220000000800 */
        /* <DEDUP_REMOVED lines=18> */
[----:B------:R-:W-:-:S04]  /*47e0*/  IMAD R8, R15, R16, RZ ;  /* 0x000000100f087224 */ /* 0x000fc800078e02ff */
        /* <DEDUP_REMOVED lines=69> */
        .weak           $__internal_8_$__cuda_sm20_div_s64
        .type           $__internal_8_$__cuda_sm20_div_s64,@function
        .size           $__internal_8_$__cuda_sm20_div_s64,(.L_x_4868 - $__internal_8_$__cuda_sm20_div_s64)
$__internal_8_$__cuda_sm20_div_s64:
        /* <DEDUP_REMOVED lines=83> */
[----:B------:R-:W-:Y:S06]  /*5170*/  RET.REL.NODEC R40 `(_ZN5flash32flash_fwd_splitkv_combine_kernelI23Flash_fwd_kernel_traitsILi256ELi64ELi64ELi4ELb0ELb0EN7cutlass6half_tE19Flash_kernel_traitsILi256ELi64ELi64ELi4ES3_EELi4ELi6ELb1EEEvNS_16Flash_fwd_paramsE) ;  /* 0xffffffac28a07950 */ /* 0x000fec0003c3ffff */
.L_x_443:
        /* <DEDUP_REMOVED lines=16> */
.L_x_4868:


//--------------------- .text._ZN5flash32flash_fwd_splitkv_combine_kernelI23Flash_fwd_kernel_traitsILi256ELi64ELi64ELi4ELb0ELb0EN7cutlass6half_tE19Flash_kernel_traitsILi256ELi64ELi64ELi4ES3_EELi4ELi5ELb1EEEvNS_16Flash_fwd_paramsE --------------------------
	.section	.text._ZN5flash32flash_fwd_splitkv_combine_kernelI23Flash_fwd_kernel_traitsILi256ELi64ELi64ELi4ELb0ELb0EN7cutlass6half_tE19Flash_kernel_traitsILi256ELi64ELi64ELi4ES3_EELi4ELi5ELb1EEEvNS_16Flash_fwd_paramsE,"ax",@progbits
	.align	128
        .global         _ZN5flash32flash_fwd_splitkv_combine_kernelI23Flash_fwd_kernel_traitsILi256ELi64ELi64ELi4ELb0ELb0EN7cutlass6half_tE19Flash_kernel_traitsILi256ELi64ELi64ELi4ES3_EELi4ELi5ELb1EEEvNS_16Flash_fwd_paramsE
        .type           _ZN5flash32flash_fwd_splitkv_combine_kernelI23Flash_fwd_kernel_traitsILi256ELi64ELi64ELi4ELb0ELb0EN7cutlass6half_tE19Flash_kernel_traitsILi256ELi64ELi64ELi4ES3_EELi4ELi5ELb1EEEvNS_16Flash_fwd_paramsE,@function
        .size           _ZN5flash32flash_fwd_splitkv_combine_kernelI23Flash_fwd_kernel_traitsILi256ELi64ELi64ELi4ELb0ELb0EN7cutlass6half_tE19Flash_kernel_traitsILi256ELi64ELi64ELi4ES3_EELi4ELi5ELb1EEEvNS_16Flash_fwd_paramsE,(.L_x_4869 - _ZN5flash32flash_fwd_splitkv_combine_kernelI23Flash_fwd_kernel_traitsILi256ELi64ELi64ELi4ELb0ELb0EN7cutlass6half_tE19Flash_kernel_traitsILi256ELi64ELi64ELi4ES3_EELi4ELi5ELb1EEEvNS_16Flash_fwd_paramsE)
        .other          _ZN5flash32flash_fwd_splitkv_combine_kernelI23Flash_fwd_kernel_traitsILi256ELi64ELi64ELi4ELb0ELb0EN7cutlass6half_tE19Flash_kernel_traitsILi256ELi64ELi64ELi4ES3_EELi4ELi5ELb1EEEvNS_16Flash_fwd_paramsE,@"STO_CUDA_ENTRY STV_DEFAULT"
_ZN5flash32flash_fwd_splitkv_combine_kernelI23Flash_fwd_kernel_traitsILi256ELi64ELi64ELi4ELb0ELb0EN7cutlass6half_tE19Flash_kernel_traitsILi256ELi64ELi64ELi4ES3_EELi4ELi5ELb1EEEvNS_16Flash_fwd_paramsE:
.text._ZN5flash32flash_fwd_splitkv_combine_kernelI23Flash_fwd_kernel_traitsILi256ELi64ELi64ELi4ELb0ELb0EN7cutlass6half_tE19Flash_kernel_traitsILi256ELi64ELi64ELi4ES3_EELi4ELi5ELb1EEEvNS_16Flash_fwd_paramsE:
        /* <DEDUP_REMOVED lines=23> */
[----:B------:R-:W-:Y:S05]  /*0170*/  CALL.REL.NOINC `($__internal_9_$__cuda_sm20_div_s64) ;  /* 0x0000004800ac7944 */ /* 0x000fea0003c00000 */
[----:B------:R-:W-:Y:S05]  /*0180*/  BRA `(.L_x_445) ;  /* 0x00000000004c7947 */ /* 0x000fea0003800000 */
.L_x_444:
        /* <DEDUP_REMOVED lines=19> */
.L_x_445:
        /* <DEDUP_REMOVED lines=12> */
[----:B------:R-:W-:Y:S05]  /*0380*/  CALL.REL.NOINC `($__internal_9_$__cuda_sm20_div_s64) ;  /* 0x0000004800287944 */ /* 0x000fea0003c00000 */
[----:B------:R-:W-:Y:S02]  /*0390*/  MOV R8, R18 ;  /* 0x0000001200087202 */ /* 0x000fe40000000f00 */
[----:B------:R-:W-:Y:S01]  /*03a0*/  MOV R9, R19 ;  /* 0x0000001300097202 */ /* 0x000fe20000000f00 */
[----:B------:R-:W-:Y:S05]  /*03b0*/  BRA `(.L_x_448) ;  /* 0x00000000004c7947 */ /* 0x000fea0003800000 */
.L_x_447:
        /* <DEDUP_REMOVED lines=19> */
.L_x_448:
[----:B------:R-:W-:Y:S05]  /*04f0*/  BSYNC B0 ;  /* 0x0000000000007941 */ /* 0x000fea0003800000 */
.L_x_446:
        /* <DEDUP_REMOVED lines=42> */
.L_x_450:
        /* <DEDUP_REMOVED lines=19> */
.L_x_451:
[----:B------:R-:W-:Y:S05]  /*08d0*/  BSYNC B0 ;  /* 0x0000000000007941 */ /* 0x000fea0003800000 */
.L_x_449:
        /* <DEDUP_REMOVED lines=74> */
[----:B------:R-:W-:Y:S02]  /*0d80*/  MOV R32, R18 ;  /* 0x0000001200207202 */ /* 0x000fe40000000f00 */
[----:B------:R-:W-:Y:S01]  /*0d90*/  MOV R33, R19 ;  /* 0x0000001300217202 */ /* 0x000fe20000000f00 */
[----:B------:R-:W-:Y:S05]  /*0da0*/  BRA `(.L_x_454) ;  /* 0x00000000004c7947 */ /* 0x000fea0003800000 */
.L_x_453:
        /* <DEDUP_REMOVED lines=19> */
.L_x_454:
[----:B------:R-:W-:Y:S05]  /*0ee0*/  BSYNC B0 ;  /* 0x0000000000007941 */ /* 0x000fea0003800000 */
.L_x_452:
        /* <DEDUP_REMOVED lines=43> */
.L_x_456:
        /* <DEDUP_REMOVED lines=19> */
.L_x_457:
[----:B------:R-:W-:Y:S05]  /*12d0*/  BSYNC B0 ;  /* 0x0000000000007941 */ /* 0x000fea0003800000 */
.L_x_455:
        /* <DEDUP_REMOVED lines=67> */
.L_x_459:
[----:B------:R-:W-:Y:S05]  /*1710*/  BSYNC B0 ;  /* 0x0000000000007941 */ /* 0x000fea0003800000 */
.L_x_458:
        /* <DEDUP_REMOVED lines=14> */
.L_x_461:
[----:B------:R-:W-:Y:S05]  /*1800*/  BSYNC B0 ;  /* 0x0000000000007941 */ /* 0x000fea0003800000 */
.L_x_460:
        /* <DEDUP_REMOVED lines=151> */
[----:B------:R-:W-:Y:S05]  /*2180*/  CALL.REL.NOINC `($__internal_9_$__cuda_sm20_div_s64) ;  /* 0x0000002800a87944 */ /* 0x000fea0003c00000 */
        /* <DEDUP_REMOVED lines=9> */
.L_x_466:
        /* <DEDUP_REMOVED lines=22> */
.L_x_467:
[----:B------:R-:W-:Y:S05]  /*2380*/  BSYNC B0 ;  /* 0x0000000000007941 */ /* 0x000fea0003800000 */
.L_x_465:
        /* <DEDUP_REMOVED lines=19> */
.L_x_469:
        /* <DEDUP_REMOVED lines=22> */
.L_x_470:
[----:B------:R-:W-:Y:S05]  /*2620*/  BSYNC B0 ;  /* 0x0000000000007941 */ /* 0x000fea0003800000 */
.L_x_468:
        /* <DEDUP_REMOVED lines=11> */
[----:B------:R-:W-:Y:S05]  /*26e0*/  CALL.REL.NOINC `($__internal_9_$__cuda_sm20_div_s64) ;  /* 0x0000002400507944 */ /* 0x000fea0003c00000 */
[----:B------:R-:W-:-:S04]  /*26f0*/  IADD3 R17, P0, RZ, -R18, RZ ;  /* 0x80000012ff117210 */ /* 0x000fc80007f1e0ff */
[----:B------:R-:W-:Y:S01]  /*2700*/  IADD3.X R16, RZ, ~R19, RZ, P0, !PT ;  /* 0x80000013ff107210 */ /* 0x000fe200007fe4ff */
[----:B------:R-:W-:-:S04]  /*2710*/  IMAD.WIDE.U32 R34, R5, R17, R34 ;  /* 0x0000001105227225 */ /* 0x000fc800078e0022 */
[----:B------:R-:W-:-:S04]  /*2720*/  IMAD R16, R16, R5, RZ ;  /* 0x0000000510107224 */ /* 0x000fc800078e02ff */
[----:B------:R-:W-:-:S05]  /*2730*/  IMAD R4, R4, R17, R16 ;  /* 0x0000001104047224 */ /* 0x000fca00078e0210 */
[----:B------:R-:W-:Y:S01]  /*2740*/  IADD3 R4, R35, R4, RZ ;  /* 0x0000000423047210 */ /* 0x000fe20007ffe0ff */
[----:B------:R-:W-:Y:S05]  /*2750*/  BRA `(.L_x_473) ;  /* 0x0000000000587947 */ /* 0x000fea0003800000 */
.L_x_472:
        /* <DEDUP_REMOVED lines=22> */
.L_x_473:
[----:B------:R-:W-:Y:S05]  /*28c0*/  BSYNC B0 ;  /* 0x0000000000007941 */ /* 0x000fea0003800000 */
.L_x_471:
        /* <DEDUP_REMOVED lines=38> */
[----:B------:R-:W-:Y:S05]  /*2b30*/  CALL.REL.NOINC `($__internal_9_$__cuda_sm20_div_s64) ;  /* 0x00000020003c7944 */ /* 0x000fea0003c00000 */
        /* <DEDUP_REMOVED lines=12> */
.L_x_475:
        /* <DEDUP_REMOVED lines=23> */
.L_x_476:
[----:B------:R-:W-:Y:S05]  /*2d70*/  BSYNC B0 ;  /* 0x0000000000007941 */ /* 0x000fea0003800000 */
.L_x_474:
        /* <DEDUP_REMOVED lines=18> */
.L_x_478:
        /* <DEDUP_REMOVED lines=22> */
.L_x_479:
[----:B------:R-:W-:Y:S05]  /*3000*/  BSYNC B0 ;  /* 0x0000000000007941 */ /* 0x000fea0003800000 */
.L_x_477:
        /* <DEDUP_REMOVED lines=20> */
.L_x_481:
        /* <DEDUP_REMOVED lines=23> */
.L_x_482:
[----:B------:R-:W-:Y:S05]  /*32c0*/  BSYNC B0 ;  /* 0x0000000000007941 */ /* 0x000fea0003800000 */
.L_x_480:
        /* <DEDUP_REMOVED lines=26> */
[----:B------:R-:W-:Y:S05]  /*3470*/  CALL.REL.NOINC `($__internal_9_$__cuda_sm20_div_s64) ;  /* 0x0000001400ec7944 */ /* 0x000fea0003c00000 */
        /* <DEDUP_REMOVED lines=12> */
.L_x_484:
        /* <DEDUP_REMOVED lines=23> */
.L_x_485:
[----:B------:R-:W-:Y:S05]  /*36b0*/  BSYNC B0 ;  /* 0x0000000000007941 */ /* 0x000fea0003800000 */
.L_x_483:
        /* <DEDUP_REMOVED lines=29> */
.L_x_487:
        /* <DEDUP_REMOVED lines=23> */
.L_x_488:
[----:B------:R-:W-:Y:S05]  /*3a00*/  BSYNC B0 ;  /* 0x0000000000007941 */ /* 0x000fea0003800000 */
.L_x_486:
        /* <DEDUP_REMOVED lines=21> */
.L_x_464:
[----:B------:R-:W-:Y:S02]  /*3b60*/  ULDC.64 UR4, c[0x0][0x2b0] ;  /* 0x0000ac0000047ab9 */ /* 0x000fe40000000a00 */
[----:B------:R-:W-:-:S04]  /*3b70*/  LEA R2, P0, R30, UR4, 0x2 ;  /* 0x000000041e027c11 */ /* 0x000fc8000f8010ff */
[----:B------:R-:W-:-:S05]  /*3b80*/  LEA.HI.X R3, R30, UR5, R31, 0x2, P0 ;  /* 0x000000051e037c11 */ /* 0x000fca00080f141f */
[----:B------:R0:W-:Y:S04]  /*3b90*/  STG.E desc[UR8][R2.64], R28 ;  /* 0x0000001c02007986 */ /* 0x0001e8000c101908 */
.L_x_463:
[----:B------:R-:W-:Y:S05]  /*3ba0*/  BSYNC B1 ;  /* 0x0000000000017941 */ /* 0x000fea0003800000 */
.L_x_462:
[----:B------:R-:W2:Y:S01]  /*3bb0*/  S2R R0, SR_TID.X ;  /* 0x0000000000007919 */ /* 0x000ea20000002100 */
[----:B------:R-:W3:Y:S01]  /*3bc0*/  LDC R21, c[0x0][0x3c4] ;  /* 0x0000f100ff157b82 */ /* 0x000ee20000000800 */
[----:B------:R-:W-:Y:S01]  /*3bd0*/  BSSY B0, `(.L_x_489) ;  /* 0x0000012000007945 */ /* 0x000fe20003800000 */
[----:B--2---:R-:W-:-:S04]  /*3be0*/  SHF.R.S32.HI R11, RZ, 0x1f, R0 ;  /* 0x0000001fff0b7819 */ /* 0x004fc80000011400 */
[----:B------:R-:W-:-:S04]  /*3bf0*/  LEA.HI R11, R11, R0, RZ, 0x5 ;  /* 0x000000000b0b7211 */ /* 0x000fc800078f28ff */
[----:B01----:R-:W-:-:S05]  /*3c00*/  LOP3.LUT R3, R11, 0xffffffe0, RZ, 0xc0, !PT ;  /* 0xffffffe00b037812 */ /* 0x003fca00078ec0ff */
[----:B------:R-:W-:-:S05]  /*3c10*/  IMAD.IADD R24, R0, 0x1, -R3 ;  /* 0x0000000100187824 */ /* 0x000fca00078e0a03 */
[----:B---3--:R-:W-:-:S04]  /*3c20*/  ISETP.GE.AND P0, PT, R24, R21, PT ;  /* 0x000000151800720c */ /* 0x008fc80003f06270 */
        /* <DEDUP_REMOVED lines=12> */
.L_x_490:
[----:B------:R-:W-:Y:S05]  /*3cf0*/  BSYNC B0 ;  /* 0x0000000000007941 */ /* 0x000fea0003800000 */
.L_x_489:
[----:B------:R-:W-:Y:S01]  /*3d00*/  ISETP.GE.AND P0, PT, R21, 0x1, PT ;  /* 0x000000011500780c */ /* 0x000fe20003f06270 */
[----:B------:R-:W-:Y:S01]  /*3d10*/  BAR.SYNC.DEFER_BLOCKING 0x0 ;  /* 0x0000000000007b1d */ /* 0x000fe20000010000 */
[----:B------:R-:W-:Y:S01]  /*3d20*/  IMAD.MOV.U32 R0, RZ, RZ, RZ ;  /* 0x000000ffff007224 */ /* 0x000fe200078e00ff */
[----:B0-----:R-:W-:Y:S02]  /*3d30*/  CS2R R2, SRZ ;  /* 0x0000000000027805 */ /* 0x001fe4000001ff00 */
[----:B------:R-:W-:Y:S02]  /*3d40*/  CS2R R4, SRZ ;  /* 0x0000000000047805 */ /* 0x000fe4000001ff00 */
[----:B------:R-:W-:Y:S01]  /*3d50*/  CS2R R6, SRZ ;  /* 0x0000000000067805 */ /* 0x000fe2000001ff00 */
[----:B------:R-:W-:Y:S01]  /*3d60*/  IMAD.MOV.U32 R9, RZ, RZ, RZ ;  /* 0x000000ffff097224 */ /* 0x000fe200078e00ff */
[----:B------:R-:W-:Y:S01]  /*3d70*/  SHF.R.S32.HI R11, RZ, 0x5, R11 ;  /* 0x00000005ff0b7819 */ /* 0x000fe2000001140b */
[----:B------:R-:W-:-:S03]  /*3d80*/  IMAD.SHL.U32 R24, R24, 0x4, RZ ;  /* 0x0000000418187824 */ /* 0x000fc600078e00ff */
        /* <DEDUP_REMOVED lines=9> */
[----:B------:R-:W-:Y:S01]  /*3e20*/  VIADD R22, R20, -UR7 ;  /* 0x8000000714167c36 */ /* 0x000fe20008000000 */
[----:B------:R-:W-:Y:S01]  /*3e30*/  IADD3 R0, P0, R31, UR4, RZ ;  /* 0x000000041f007c10 */ /* 0x000fe2000ff1e0ff */
[----:B------:R-:W-:Y:S01]  /*3e40*/  ULDC.64 UR4, c[0x0][0x288] ;  /* 0x0000a20000047ab9 */ /* 0x000fe20000000a00 */
[----:B------:R-:W-:-:S02]  /*3e50*/  CS2R R12, SRZ ;  /* 0x00000000000c7805 */ /* 0x000fc4000001ff00 */
[----:B------:R-:W-:Y:S02]  /*3e60*/  CS2R R14, SRZ ;  /* 0x00000000000e7805 */ /* 0x000fe4000001ff00 */
[----:B------:R-:W-:Y:S02]  /*3e70*/  LEA.HI.X.SX32 R31, R31, UR11, 0x1, P0 ;  /* 0x0000000b1f1f7c11 */ /* 0x000fe400080f0eff */
[----:B------:R-:W-:Y:S02]  /*3e80*/  CS2R R16, SRZ ;  /* 0x0000000000107805 */ /* 0x000fe4000001ff00 */
[----:B------:R-:W-:Y:S01]  /*3e90*/  LEA R30, P0, R0, UR4, 0x2 ;  /* 0x00000004001e7c11 */ /* 0x000fe2000f8010ff */
[----:B------:R-:W-:Y:S01]  /*3ea0*/  UMOV UR4, 0x400 ;  /* 0x0000040000047882 */ /* 0x000fe20000000000 */
[----:B------:R-:W-:Y:S01]  /*3eb0*/  CS2R R18, SRZ ;  /* 0x0000000000127805 */ /* 0x000fe2000001ff00 */
[----:B------:R-:W-:Y:S01]  /*3ec0*/  IMAD.WIDE R26, R26, 0x4, RZ ;  /* 0x000000041a1a7825 */ /* 0x000fe200078e02ff */
[----:B------:R-:W-:Y:S01]  /*3ed0*/  LEA.HI.X R31, R0, UR5, R31, 0x2, P0 ;  /* 0x00000005001f7c11 */ /* 0x000fe200080f141f */
[----:B------:R-:W-:Y:S01]  /*3ee0*/  UMOV UR5, URZ ;  /* 0x0000003f00057c82 */ /* 0x000fe20008000000 */
[----:B------:R-:W-:Y:S01]  /*3ef0*/  IADD3 R30, P0, R30, 0x200, RZ ;  /* 0x000002001e1e7810 */ /* 0x000fe20007f1e0ff */
[----:B------:R-:W-:Y:S01]  /*3f00*/  IMAD.MOV.U32 R0, RZ, RZ, RZ ;  /* 0x000000ffff007224 */ /* 0x000fe200078e00ff */
[----:B0-----:R-:W-:-:S03]  /*3f10*/  ULEA UR4, UR6, UR4, 0x18 ;  /* 0x0000000406047291 */ /* 0x001fc6000f8ec03f */
[----:B------:R-:W-:-:S03]  /*3f20*/  IMAD.X R31, RZ, RZ, R31, P0 ;  /* 0x000000ffff1f7224 */ /* 0x000fc600000e061f */
[----:B------:R-:W-:Y:S01]  /*3f30*/  LEA R10, R11, UR4, 0x2 ;  /* 0x000000040b0a7c11 */ /* 0x000fe2000f8e10ff */
[----:B------:R-:W-:Y:S06]  /*3f40*/  @!P1 BRA `(.L_x_492) ;  /* 0x0000000000f49947 */ /* 0x000fec0003800000 */
[----:B------:R-:W-:Y:S01]  /*3f50*/  PLOP3.LUT P4, PT, PT, PT, PT, 0x8, 0x0 ;  /* 0x000000000000781c */ /* 0x000fe20003f8e170 */
[----:B------:R-:W-:Y:S01]  /*3f60*/  VIADD R21, R21, 0xfffffffd ;  /* 0xfffffffd15157836 */ /* 0x000fe20000000000 */
[CC--:B------:R-:W-:Y:S02]  /*3f70*/  ISETP.GE.AND P3, PT, R11.reuse, R22.reuse, PT ;  /* 0x000000160b00720c */ /* 0x0c0fe40003f66270 */
[----:B------:R-:W-:-:S13]  /*3f80*/  ISETP.GE.AND P0, PT, R11, R22, PT ;  /* 0x000000160b00720c */ /* 0x000fda0003f06270 */
.L_x_493:
[----:B------:R-:W2:Y:S01]  /*3f90*/  @!P3 LDG.E.128 R12, desc[UR8][R30.64+-0x200] ;  /* 0xfffe00081e0cb981 */ /* 0x000ea2000c1e1d00 */
[C---:B------:R-:W-:Y:S01]  /*3fa0*/  IADD3 R28, P1, R26.reuse, R30, RZ ;  /* 0x0000001e1a1c7210 */ /* 0x040fe20007f3e0ff */
[----:B------:R-:W-:Y:S02]  /*3fb0*/  UIADD3 UR5, UR5, 0x4, URZ ;  /* 0x0000000405057890 */ /* 0x000fe4000fffe03f */
[----:B------:R-:W2:Y:S01]  /*3fc0*/  LDS R8, [R10] ;  /* 0x000000000a087984 */ /* 0x000ea20000000800 */
[----:B------:R-:W-:Y:S03]  /*3fd0*/  IADD3.X R29, R27, R31, RZ, P1, !PT ;  /* 0x0000001f1b1d7210 */ /* 0x000fe60000ffe4ff */
        /* <DEDUP_REMOVED lines=52> */
.L_x_492:
[----:B------:R-:W0:Y:S02]  /*4320*/  LDC R8, c[0x0][0x3c4] ;  /* 0x0000f100ff087b82 */ /* 0x000e240000000800 */
[----:B0-----:R-:W-:-:S04]  /*4330*/  IADD3 R21, R8, -UR5, RZ ;  /* 0x8000000508157c10 */ /* 0x001fc8000fffe0ff */
        /* <DEDUP_REMOVED lines=34> */
.L_x_494:
        /* <DEDUP_REMOVED lines=8> */
.L_x_496:
[----:B------:R-:W-:Y:S05]  /*45e0*/  BSYNC B0 ;  /* 0x0000000000007941 */ /* 0x000fea0003800000 */
.L_x_495:
        /* <DEDUP_REMOVED lines=8> */
.L_x_491:
        /* <DEDUP_REMOVED lines=36> */
[----:B------:R0:W2:Y:S08]  /*48b0*/  F2I.FTZ.U32.TRUNC.NTZ R19, R18 ;  /* 0x0000001200137305 */ /* 0x0000b0000021f000 */
[----:B------:R-:W-:-:S05]  /*48c0*/  @P2 IADD3 R15, R15, 0x1, RZ ;  /* 0x000000010f0f2810 */ /* 0x000fca0007ffe0ff */
[----:B------:R-:W-:Y:S01]  /*48d0*/  @!P0 IMAD.MOV R15, RZ, RZ, -R15 ;  /* 0x000000ffff0f8224 */ /* 0x000fe200078e0a0f */
[----:B------:R-:W-:-:S05]  /*48e0*/  @!P1 LOP3.LUT R15, RZ, R14, RZ, 0x33, !PT ;  /* 0x0000000eff0f9212 */ /* 0x000fca00078e33ff */
[----:B------:R-:W-:Y:S01]  /*48f0*/  IMAD R14, R15, R14, RZ ;  /* 0x0000000e0f0e7224 */ /* 0x000fe200078e02ff */
[----:B0-----:R-:W-:Y:S01]  /*4900*/  HFMA2.MMA R18, -RZ, RZ, 0, 0 ;  /* 0x00000000ff127435 */ /* 0x001fe200000001ff */
[----:B--2---:R-:W-:Y:S02]  /*4910*/  IMAD.MOV R17, RZ, RZ, -R19 ;  /* 0x000000ffff117224 */ /* 0x004fe400078e0a13 */
        /* <DEDUP_REMOVED lines=49> */
        .weak           $__internal_9_$__cuda_sm20_div_s64
        .type           $__internal_9_$__cuda_sm20_div_s64,@function
        .size           $__internal_9_$__cuda_sm20_div_s64,(.L_x_4869 - $__internal_9_$__cuda_sm20_div_s64)
$__internal_9_$__cuda_sm20_div_s64:
        /* <DEDUP_REMOVED lines=82> */
[----:B------:R-:W-:Y:S05]  /*5150*/  RET.REL.NODEC R24 `(_ZN5flash32flash_fwd_splitkv_combine_kernelI23Flash_fwd_kernel_traitsILi256ELi64ELi64ELi4ELb0ELb0EN7cutlass6half_tE19Flash_kernel_traitsILi256ELi64ELi64ELi4ES3_EELi4ELi5ELb1EEEvNS_16Flash_fwd_paramsE) ;  /* 0xffffffac18a87950 */ /* 0x000fea0003c3ffff */
.L_x_497:
        /* <DEDUP_REMOVED lines=10> */
.L_x_4869:


//--------------------- .text._ZN5flash32flash_fwd_splitkv_combine_kernelI23Flash_fwd_kernel_traitsILi256ELi64ELi64ELi4ELb0ELb0EN7cutlass6half_tE19Flash_kernel_traitsILi256ELi64ELi64ELi4ES3_EELi4ELi4ELb1EEEvNS_16Flash_fwd_paramsE --------------------------
	.section	.text._ZN5flash32flash_fwd_splitkv_combine_kernelI23Flash_fwd_kernel_traitsILi256ELi64ELi64ELi4ELb0ELb0EN7cutlass6half_tE19Flash_kernel_traitsILi256ELi64ELi64ELi4ES3_EELi4ELi4ELb1EEEvNS_16Flash_fwd_paramsE,"ax",@progbits
	.align	128
        .global         _ZN5flash32flash_fwd_splitkv_combine_kernelI23Flash_fwd_kernel_traitsILi256ELi64ELi64ELi4ELb0ELb0EN7cutlass6half_tE19Flash_kernel_traitsILi256ELi64ELi64ELi4ES3_EELi4ELi4ELb1EEEvNS_16Flash_fwd_paramsE
        .type           _ZN5flash32flash_fwd_splitkv_combine_kernelI23Flash_fwd_kernel_traitsILi256ELi64ELi64ELi4ELb0ELb0EN7cutlass6half_tE19Flash_kernel_traitsILi256ELi64ELi64ELi4ES3_EELi4ELi4ELb1EEEvNS_16Flash_fwd_paramsE,@function
        .size           _ZN5flash32flash_fwd_splitkv_combine_kernelI23Flash_fwd_kernel_traitsILi256ELi64ELi64ELi4ELb0ELb0EN7cutlass6half_tE19Flash_kernel_traitsILi256ELi64ELi64ELi4ES3_EELi4ELi4ELb1EEEvNS_16Flash_fwd_paramsE,(.L_x_4870 - _ZN5flash32flash_fwd_splitkv_combine_kernelI23Flash_fwd_kernel_traitsILi256ELi64ELi64ELi4ELb0ELb0EN7cutlass6half_tE19Flash_kernel_traitsILi256ELi64ELi64ELi4ES3_EELi4ELi4ELb1EEEvNS_16Flash_fwd_paramsE)
        .other          _ZN5flash32flash_fwd_splitkv_combine_kernelI23Flash_fwd_kernel_traitsILi256ELi64ELi64ELi4ELb0ELb0EN7cutlass6half_tE19Flash_kernel_traitsILi256ELi64ELi64ELi4ES3_EELi4ELi4ELb1EEEvNS_16Flash_fwd_paramsE,@"STO_CUDA_ENTRY STV_DEFAULT"
_ZN5flash32flash_fwd_splitkv_combine_kernelI23Flash_fwd_kernel_traitsILi256ELi64ELi64ELi4ELb0ELb0EN7cutlass6half_tE19Flash_kernel_traitsILi256ELi64ELi64ELi4ES3_EELi4ELi4ELb1EEEvNS_16Flash_fwd_paramsE:
.text._ZN5flash32flash_fwd_splitkv_combine_kernelI23Flash_fwd_kernel_traitsILi256ELi64ELi64ELi4ELb0ELb0EN7cutlass6half_tE19Flash_kernel_traitsILi256ELi64ELi64ELi4ES3_EELi4ELi4ELb1EEEvNS_16Flash_fwd_paramsE:
        /* <DEDUP_REMOVED lines=23> */
[----:B------:R-:W-:Y:S05]  /*0170*/  CALL.REL.NOINC `($__internal_10_$__cuda_sm20_div_s64) ;  /* 0x0000004800a87944 */ /* 0x000fea0003c00000 */
[----:B------:R-:W-:Y:S05]  /*0180*/  BRA `(.L_x_499) ;  /* 0x00000000004c7947 */ /* 0x000fea0003800000 */
.L_x_498:
        /* <DEDUP_REMOVED lines=19> */
.L_x_499:
        /* <DEDUP_REMOVED lines=12> */
[----:B------:R-:W-:Y:S05]  /*0380*/  CALL.REL.NOINC `($__internal_10_$__cuda_sm20_div_s64) ;  /* 0x0000004800247944 */ /* 0x000fea0003c00000 */
[----:B------:R-:W-:Y:S02]  /*0390*/  MOV R8, R18 ;  /* 0x0000001200087202 */ /* 0x000fe40000000f00 */
[----:B------:R-:W-:Y:S01]  /*03a0*/  MOV R9, R19 ;  /* 0x0000001300097202 */ /* 0x000fe20000000f00 */
[----:B------:R-:W-:Y:S05]  /*03b0*/  BRA `(.L_x_502) ;  /* 0x00000000004c7947 */ /* 0x000fea0003800000 */
.L_x_501:
        /* <DEDUP_REMOVED lines=19> */
.L_x_502:
[----:B------:R-:W-:Y:S05]  /*04f0*/  BSYNC B0 ;  /* 0x0000000000007941 */ /* 0x000fea0003800000 */
.L_x_500:
        /* <DEDUP_REMOVED lines=42> */
.L_x_504:
        /* <DEDUP_REMOVED lines=19> */
.L_x_505:
[----:B------:R-:W-:Y:S05]  /*08d0*/  BSYNC B0 ;  /* 0x0000000000007941 */ /* 0x000fea0003800000 */
.L_x_503:
        /* <DEDUP_REMOVED lines=74> */
[----:B------:R-:W-:Y:S02]  /*0d80*/  MOV R32, R18 ;  /* 0x0000001200207202 */ /* 0x000fe40000000f00 */
[----:B------:R-:W-:Y:S01]  /*0d90*/  MOV R33, R19 ;  /* 0x0000001300217202 */ /* 0x000fe20000000f00 */
[----:B------:R-:W-:Y:S05]  /*0da0*/  BRA `(.L_x_508) ;  /* 0x00000000004c7947 */ /* 0x000fea0003800000 */
.L_x_507:
        /* <DEDUP_REMOVED lines=19> */
.L_x_508:
[----:B------:R-:W-:Y:S05]  /*0ee0*/  BSYNC B0 ;  /* 0x0000000000007941 */ /* 0x000fea0003800000 */
.L_x_506:
        /* <DEDUP_REMOVED lines=43> */
.L_x_510:
        /* <DEDUP_REMOVED lines=19> */
.L_x_511:
[----:B------:R-:W-:Y:S05]  /*12d0*/  BSYNC B0 ;  /* 0x0000000000007941 */ /* 0x000fea0003800000 */
.L_x_509:
        /* <DEDUP_REMOVED lines=67> */
.L_x_513:
[----:B------:R-:W-:Y:S05]  /*1710*/  BSYNC B0 ;  /* 0x0000000000007941 */ /* 0x000fea0003800000 */
.L_x_512:
        /* <DEDUP_REMOVED lines=14> */
.L_x_515:
[----:B------:R-:W-:Y:S05]  /*1800*/  BSYNC B0 ;  /* 0x0000000000007941 */ /* 0x000fea0003800000 */
.L_x_514:
        /* <DEDUP_REMOVED lines=147> */
[----:B------:R-:W-:Y:S05]  /*2140*/  CALL.REL.NOINC `($__internal_10_$__cuda_sm20_div_s64) ;  /* 0x0000002800b47944 */ /* 0x000fea0003c00000 */
        /* <DEDUP_REMOVED lines=9> */
.L_x_520:
        /* <DEDUP_REMOVED lines=22> */
.L_x_521:
[----:B------:R-:W-:Y:S05]  /*2340*/  BSYNC B0 ;  /* 0x0000000000007941 */ /* 0x000fea0003800000 */
.L_x_519:
        /* <DEDUP_REMOVED lines=19> */
.L_x_523:
        /* <DEDUP_REMOVED lines=22> */
.L_x_524:
[----:B------:R-:W-:Y:S05]  /*25e0*/  BSYNC B0 ;  /* 0x0000000000007941 */ /* 0x000fea0003800000 */
.L_x_522:
        /* <DEDUP_REMOVED lines=11> */
[----:B------:R-:W-:Y:S05]  /*26a0*/  CALL.REL.NOINC `($__internal_10_$__cuda_sm20_div_s64) ;  /* 0x00000024005c7944 */ /* 0x000fea0003c00000 */
[----:B------:R-:W-:-:S04]  /*26b0*/  IADD3 R17, P0, RZ, -R18, RZ ;  /* 0x80000012ff117210 */ /* 0x000fc80007f1e0ff */
[----:B------:R-:W-:Y:S01]  /*26c0*/  IADD3.X R16, RZ, ~R19, RZ, P0, !PT ;  /* 0x80000013ff107210 */ /* 0x000fe200007fe4ff */
[----:B------:R-:W-:-:S04]  /*26d0*/  IMAD.WIDE.U32 R34, R5, R17, R34 ;  /* 0x0000001105227225 */ /* 0x000fc800078e0022 */
[----:B------:R-:W-:-:S04]  /*26e0*/  IMAD R16, R16, R5, RZ ;  /* 0x0000000510107224 */ /* 0x000fc800078e02ff */
[----:B------:R-:W-:-:S05]  /*26f0*/  IMAD R4, R4, R17, R16 ;  /* 0x0000001104047224 */ /* 0x000fca00078e0210 */
[----:B------:R-:W-:Y:S01]  /*2700*/  IADD3 R4, R35, R4, RZ ;  /* 0x0000000423047210 */ /* 0x000fe20007ffe0ff */
[----:B------:R-:W-:Y:S05]  /*2710*/  BRA `(.L_x_527) ;  /* 0x0000000000587947 */ /* 0x000fea0003800000 */
.L_x_526:
        /* <DEDUP_REMOVED lines=22> */
.L_x_527:
[----:B------:R-:W-:Y:S05]  /*2880*/  BSYNC B0 ;  /* 0x0000000000007941 */ /* 0x000fea0003800000 */
.L_x_525:
        /* <DEDUP_REMOVED lines=38> */
[----:B------:R-:W-:Y:S05]  /*2af0*/  CALL.REL.NOINC `($__internal_10_$__cuda_sm20_div_s64) ;  /* 0x0000002000487944 */ /* 0x000fea0003c00000 */
        /* <DEDUP_REMOVED lines=12> */
.L_x_529:
        /* <DEDUP_REMOVED lines=23> */
.L_x_530:
[----:B------:R-:W-:Y:S05]  /*2d30*/  BSYNC B0 ;  /* 0x0000000000007941 */ /* 0x000fea0003800000 */
.L_x_528:
        /* <DEDUP_REMOVED lines=18> */
.L_x_532:
        /* <DEDUP_REMOVED lines=22> */
.L_x_533:
[----:B------:R-:W-:Y:S05]  /*2fc0*/  BSYNC B0 ;  /* 0x0000000000007941 */ /* 0x000fea0003800000 */
.L_x_531:
        /* <DEDUP_REMOVED lines=20> */
.L_x_535:
        /* <DEDUP_REMOVED lines=23> */
.L_x_536:
[----:B------:R-:W-:Y:S05]  /*3280*/  BSYNC B0 ;  /* 0x0000000000007941 */ /* 0x000fea0003800000 */
.L_x_534:
        /* <DEDUP_REMOVED lines=26> */
[----:B------:R-:W-:Y:S05]  /*3430*/  CALL.REL.NOINC `($__internal_10_$__cuda_sm20_div_s64) ;  /* 0x0000001400f87944 */ /* 0x000fea0003c00000 */
        /* <DEDUP_REMOVED lines=12> */
.L_x_538:
        /* <DEDUP_REMOVED lines=23> */
.L_x_539:
[----:B------:R-:W-:Y:S05]  /*3670*/  BSYNC B0 ;  /* 0x0000000000007941 */ /* 0x000fea0003800000 */
.L_x_537:
        /* <DEDUP_REMOVED lines=29> */
.L_x_541:
        /* <DEDUP_REMOVED lines=23> */
.L_x_542:
[----:B------:R-:W-:Y:S05]  /*39c0*/  BSYNC B0 ;  /* 0x0000000000007941 */ /* 0x000fea0003800000 */
.L_x_540:
        /* <DEDUP_REMOVED lines=21> */
.L_x_518:
[----:B------:R-:W-:Y:S02]  /*3b20*/  ULDC.64 UR4, c[0x0][0x2b0] ;  /* 0x0000ac0000047ab9 */ /* 0x000fe40000000a00 */
[----:B------:R-:W-:-:S04]  /*3b30*/  LEA R2, P0, R30, UR4, 0x2 ;  /* 0x000000041e027c11 */ /* 0x000fc8000f8010ff */
[----:B------:R-:W-:-:S05]  /*3b40*/  LEA.HI.X R3, R30, UR5, R31, 0x2, P0 ;  /* 0x000000051e037c11 */ /* 0x000fca00080f141f */
[----:B------:R0:W-:Y:S04]  /*3b50*/  STG.E desc[UR8][R2.64], R28 ;  /* 0x0000001c02007986 */ /* 0x0001e8000c101908 */
.L_x_517:
[----:B------:R-:W-:Y:S05]  /*3b60*/  BSYNC B1 ;  /* 0x0000000000017941 */ /* 0x000fea0003800000 */
.L_x_516:
[----:B------:R-:W2:Y:S01]  /*3b70*/  S2R R23, SR_TID.X ;  /* 0x0000000000177919 */ /* 0x000ea20000002100 */
[----:B------:R-:W3:Y:S01]  /*3b80*/  LDC R11, c[0x0][0x3c4] ;  /* 0x0000f100ff0b7b82 */ /* 0x000ee20000000800 */
[----:B------:R-:W-:Y:S01]  /*3b90*/  BSSY B0, `(.L_x_543) ;  /* 0x0000013000007945 */ /* 0x000fe20003800000 */
[----:B--2---:R-:W-:-:S04]  /*3ba0*/  SHF.R.S32.HI R22, RZ, 0x1f, R23 ;  /* 0x0000001fff167819 */ /* 0x004fc80000011417 */
[CC--:B01----:R-:W-:Y:S02]  /*3bb0*/  LEA.HI R3, R22.reuse, R23.reuse, RZ, 0x4 ;  /* 0x0000001716037211 */ /* 0x0c3fe400078f20ff */
[----:B------:R-:W-:Y:S02]  /*3bc0*/  LEA.HI R22, R22, R23, RZ, 0x5 ;  /* 0x0000001716167211 */ /* 0x000fe400078f28ff */
[----:B------:R-:W-:-:S05]  /*3bd0*/  LOP3.LUT R2, R3, 0xfffffff0, RZ, 0xc0, !PT ;  /* 0xfffffff003027812 */ /* 0x000fca00078ec0ff */
[----:B------:R-:W-:-:S05]  /*3be0*/  IMAD.IADD R2, R23, 0x1, -R2 ;  /* 0x0000000117027824 */ /* 0x000fca00078e0a02 */
[----:B---3--:R-:W-:-:S04]  /*3bf0*/  ISETP.GE.AND P0, PT, R2, R11, PT ;  /* 0x0000000b0200720c */ /* 0x008fc80003f06270 */
[----:B------:R-:W-:-:S13]  /*3c00*/  ISETP.GT.OR P0, PT, R23, 0x3f, P0 ;  /* 0x0000003f1700780c */ /* 0x000fda0000704670 */
[----:B------:R-:W-:Y:S05]  /*3c10*/  @P0 BRA `(.L_x_544) ;  /* 0x0000000000280947 */ /* 0x000fea0003800000 */
[----:B------:R-:W0:Y:S01]  /*3c20*/  S2R R0, SR_CgaCtaId ;  /* 0x0000000000007919 */ /* 0x000e220000008800 */
[----:B------:R-:W-:Y:S01]  /*3c30*/  FADD.FTZ R4, -R28, R29 ;  /* 0x0000001d1c047221 */ /* 0x000fe20000010100 */
[----:B------:R-:W-:-:S03]  /*3c40*/  MOV R5, 0x400 ;  /* 0x0000040000057802 */ /* 0x000fc60000000f00 */
[----:B------:R-:W-:-:S06]  /*3c50*/  FMUL.FTZ R4, R4, 1.4426950216293334961 ;  /* 0x3fb8aa3b04047820 */ /* 0x000fcc0000410000 */
[----:B------:R-:W1:Y:S01]  /*3c60*/  MUFU.EX2 R4, R4 ;  /* 0x0000000400047308 */ /* 0x000e620000000800 */
[----:B0-----:R-:W-:Y:S02]  /*3c70*/  LEA R5, R0, R5, 0x18 ;  /* 0x0000000500057211 */ /* 0x001fe400078ec0ff */
[----:B------:R-:W-:-:S03]  /*3c80*/  SHF.R.S32.HI R0, RZ, 0x4, R3 ;  /* 0x00000004ff007819 */ /* 0x000fc60000011403 */
[----:B------:R-:W-:-:S05]  /*3c90*/  IMAD R5, R2, 0x14, R5 ;  /* 0x0000001402057824 */ /* 0x000fca00078e0205 */
[----:B------:R-:W-:-:S05]  /*3ca0*/  LEA R5, R0, R5, 0x2 ;  /* 0x0000000500057211 */ /* 0x000fca00078e10ff */
[----:B-1----:R0:W-:Y:S02]  /*3cb0*/  STS [R5], R4 ;  /* 0x0000000405007388 */ /* 0x0021e40000000800 */
.L_x_544:
[----:B------:R-:W-:Y:S05]  /*3cc0*/  BSYNC B0 ;  /* 0x0000000000007941 */ /* 0x000fea0003800000 */
.L_x_543:
[----:B------:R-:W-:Y:S01]  /*3cd0*/  BAR.SYNC.DEFER_BLOCKING 0x0 ;  /* 0x0000000000007b1d */ /* 0x000fe20000010000 */
[----:B------:R-:W-:Y:S01]  /*3ce0*/  ISETP.GE.AND P0, PT, R11, 0x1, PT ;  /* 0x000000010b00780c */ /* 0x000fe20003f06270 */
[----:B------:R-:W-:Y:S01]  /*3cf0*/  IMAD.MOV.U32 R0, RZ, RZ, RZ ;  /* 0x000000ffff007224 */ /* 0x000fe200078e00ff */
[----:B------:R-:W-:Y:S02]  /*3d00*/  LOP3.LUT R2, R22, 0x3fffffe0, RZ, 0xc0, !PT ;  /* 0x3fffffe016027812 */ /* 0x000fe400078ec0ff */
[----:B0-----:R-:W-:Y:S02]  /*3d10*/  CS2R R4, SRZ ;  /* 0x0000000000047805 */ /* 0x001fe4000001ff00 */
[----:B------:R-:W-:Y:S01]  /*3d20*/  CS2R R6, SRZ ;  /* 0x0000000000067805 */ /* 0x000fe2000001ff00 */
[----:B------:R-:W-:Y:S01]  /*3d30*/  IMAD.MOV.U32 R9, RZ, RZ, RZ ;  /* 0x000000ffff097224 */ /* 0x000fe200078e00ff */
[----:B------:R-:W-:Y:S01]  /*3d40*/  SHF.R.S32.HI R22, RZ, 0x5, R22 ;  /* 0x00000005ff167819 */ /* 0x000fe20000011416 */
[----:B------:R-:W-:Y:S01]  /*3d50*/  IMAD.IADD R23, R23, 0x1, -R2 ;  /* 0x0000000117177824 */ /* 0x000fe200078e0a02 */
[----:B------:R-:W-:-:S03]  /*3d60*/  CS2R R2, SRZ ;  /* 0x0000000000027805 */ /* 0x000fc6000001ff00 */
[----:B------:R-:W-:Y:S01]  /*3d70*/  IMAD.SHL.U32 R23, R23, 0x4, RZ ;  /* 0x0000000417177824 */ /* 0x000fe200078e00ff */
[----:B------:R-:W-:Y:S06]  /*3d80*/  @!P0 BRA `(.L_x_545) ;  /* 0x0000000800348947 */ /* 0x000fec0003800000 */
        /* <DEDUP_REMOVED lines=31> */
.L_x_547:
        /* <DEDUP_REMOVED lines=57> */
.L_x_546:
        /* <DEDUP_REMOVED lines=36> */
.L_x_548:
        /* <DEDUP_REMOVED lines=8> */
.L_x_550:
[----:B------:R-:W-:Y:S05]  /*45d0*/  BSYNC B0 ;  /* 0x0000000000007941 */ /* 0x000fea0003800000 */
.L_x_549:
        /* <DEDUP_REMOVED lines=8> */
.L_x_545:
        /* <DEDUP_REMOVED lines=62> */
[----:B------:R-:W-:-:S07]  /*4a40*/  IADD3 R17, R17, R8, RZ ;  /* 0x0000000811117210 */ /* 0x000fce0007ffe0ff */
        /* <DEDUP_REMOVED lines=11> */
[----:B------:R-:W-:Y:S02]  /*4b00*/  IMAD R11, R11, UR4, RZ ;  /* 0x000000040b0b7c24 */ /* 0x000fe4000f8e02ff */
[----:B------:R-:W-:Y:S01]  /*4b10*/  IMAD.IADD R17, R17, 0x1, R13 ;  /* 0x0000000111117824 */ /* 0x000fe200078e020d */
[----:B------:R-:W-:Y:S01]  /*4b20*/  IADD3 R13, R23, 0x80, RZ ;  /* 0x00000080170d7810 */ /* 0x000fe20007ffe0ff */
[C---:B------:R-:W-:Y:S02]  /*4b30*/  IMAD R8, R14.reuse, UR5, R11 ;  /* 0x000000050e087c24 */ /* 0x040fe4000f8e020b */
[----:B------:R-:W-:Y:S01]  /*4b40*/  IMAD.WIDE.U32 R14, R14, UR4, R16 ;  /* 0x000000040e0e7c25 */ /* 0x000fe2000f8e0010 */
        /* <DEDUP_REMOVED lines=13> */
        .weak           $__internal_10_$__cuda_sm20_div_s64
        .type           $__internal_10_$__cuda_sm20_div_s64,@function
        .size           $__internal_10_$__cuda_sm20_div_s64,(.L_x_4870 - $__internal_10_$__cuda_sm20_div_s64)
$__internal_10_$__cuda_sm20_div_s64:
        /* <DEDUP_REMOVED lines=82> */
[----:B------:R-:W-:Y:S05]  /*5140*/  RET.REL.NODEC R24 `(_ZN5flash32flash_fwd_splitkv_combine_kernelI23Flash_fwd_kernel_traitsILi256ELi64ELi64ELi4ELb0ELb0EN7cutlass6half_tE19Flash_kernel_traitsILi256ELi64ELi64ELi4ES3_EELi4ELi4ELb1EEEvNS_16Flash_fwd_paramsE) ;  /* 0xffffffac18ac7950 */ /* 0x000fea0003c3ffff */
.L_x_551:
        /* <DEDUP_REMOVED lines=11> */
.L_x_4870:


//--------------------- .text._ZN5flash32flash_fwd_splitkv_combine_kernelI23Flash_fwd_kernel_traitsILi256ELi64ELi64ELi4ELb0ELb0EN7cutlass6half_tE19Flash_kernel_traitsILi256ELi64ELi64ELi4ES3_EELi4ELi3ELb1EEEvNS_16Flash_fwd_paramsE --------------------------
	.section	.text._ZN5flash32flash_fwd_splitkv_combine_kernelI23Flash_fwd_kernel_traitsILi256ELi64ELi64ELi4ELb0ELb0EN7cutlass6half_tE19Flash_kernel_traitsILi256ELi64ELi64ELi4ES3_EELi4ELi3ELb1EEEvNS_16Flash_fwd_paramsE,"ax",@progbits
	.align	128
        .global         _ZN5flash32flash_fwd_splitkv_combine_kernelI23Flash_fwd_kernel_traitsILi256ELi64ELi64ELi4ELb0ELb0EN7cutlass6half_tE19Flash_kernel_traitsILi256ELi64ELi64ELi4ES3_EELi4ELi3ELb1EEEvNS_16Flash_fwd_paramsE
        .type           _ZN5flash32flash_fwd_splitkv_combine_kernelI23Flash_fwd_kernel_traitsILi256ELi64ELi64ELi4ELb0ELb0EN7cutlass6half_tE19Flash_kernel_traitsILi256ELi64ELi64ELi4ES3_EELi4ELi3ELb1EEEvNS_16Flash_fwd_paramsE,@function
        .size           _ZN5flash32flash_fwd_splitkv_combine_kernelI23Flash_fwd_kernel_traitsILi256ELi64ELi64ELi4ELb0ELb0EN7cutlass6half_tE19Flash_kernel_traitsILi256ELi64ELi64ELi4ES3_EELi4ELi3ELb1EEEvNS_16Flash_fwd_paramsE,(.L_x_4871 - _ZN5flash32flash_fwd_splitkv_combine_kernelI23Flash_fwd_kernel_traitsILi256ELi64ELi64ELi4ELb0ELb0EN7cutlass6half_tE19Flash_kernel_traitsILi256ELi64ELi64ELi4ES3_EELi4ELi3ELb1EEEvNS_16Flash_fwd_paramsE)
        .other          _ZN5flash32flash_fwd_splitkv_combine_kernelI23Flash_fwd_kernel_traitsILi256ELi64ELi64ELi4ELb0ELb0EN7cutlass6half_tE19Flash_kernel_traitsILi256ELi64ELi64ELi4ES3_EELi4ELi3ELb1EEEvNS_16Flash_fwd_paramsE,@"STO_CUDA_ENTRY STV_DEFAULT"
_ZN5flash32flash_fwd_splitkv_combine_kernelI23Flash_fwd_kernel_traitsILi256ELi64ELi64ELi4ELb0ELb0EN7cutlass6half_tE19Flash_kernel_traitsILi256ELi64ELi64ELi4ES3_EELi4ELi3ELb1EEEvNS_16Flash_fwd_paramsE:
.text._ZN5flash32flash_fwd_splitkv_combine_kernelI23Flash_fwd_kernel_traitsILi256ELi64ELi64ELi4ELb0ELb0EN7cutlass6half_tE19Flash_kernel_traitsILi256ELi64ELi64ELi4ES3_EELi4ELi3ELb1EEEvNS_16Flash_fwd_paramsE:
        /* <DEDUP_REMOVED lines=23> */
[----:B------:R-:W-:Y:S05]  /*0170*/  CALL.REL.NOINC `($__internal_11_$__cuda_sm20_div_s64) ;  /* 0x0000004800987944 */ /* 0x000fea0003c00000 */
[----:B------:R-:W-:Y:S05]  /*0180*/  BRA `(.L_x_553) ;  /* 0x00000000004c7947 */ /* 0x000fea0003800000 */
.L_x_552:
        /* <DEDUP_REMOVED lines=19> */
.L_x_553:
        /* <DEDUP_REMOVED lines=12> */
[----:B------:R-:W-:Y:S05]  /*0380*/  CALL.REL.NOINC `($__internal_11_$__cuda_sm20_div_s64) ;  /* 0x0000004800147944 */ /* 0x000fea0003c00000 */
[----:B------:R-:W-:Y:S02]  /*0390*/  MOV R8, R18 ;  /* 0x0000001200087202 */ /* 0x000fe40000000f00 */
[----:B------:R-:W-:Y:S01]  /*03a0*/  MOV R9, R19 ;  /* 0x0000001300097202 */ /* 0x000fe20000000f00 */
[----:B------:R-:W-:Y:S05]  /*03b0*/  BRA `(.L_x_556) ;  /* 0x00000000004c7947 */ /* 0x000fea0003800000 */
.L_x_555:
        /* <DEDUP_REMOVED lines=19> */
.L_x_556:
[----:B------:R-:W-:Y:S05]  /*04f0*/  BSYNC B0 ;  /* 0x0000000000007941 */ /* 0x000fea0003800000 */
.L_x_554:
        /* <DEDUP_REMOVED lines=42> */
.L_x_558:
        /* <DEDUP_REMOVED lines=19> */
.L_x_559:
[----:B------:R-:W-:Y:S05]  /*08d0*/  BSYNC B0 ;  /* 0x0000000000007941 */ /* 0x000fea0003800000 */
.L_x_557:
        /* <DEDUP_REMOVED lines=74> */
[----:B------:R-:W-:Y:S02]  /*0d80*/  MOV R32, R18 ;  /* 0x0000001200207202 */ /* 0x000fe40000000f00 */
[----:B------:R-:W-:Y:S01]  /*0d90*/  MOV R33, R19 ;  /* 0x0000001300217202 */ /* 0x000fe20000000f00 */
[----:B------:R-:W-:Y:S05]  /*0da0*/  BRA `(.L_x_562) ;  /* 0x00000000004c7947 */ /* 0x000fea0003800000 */
.L_x_561:
        /* <DEDUP_REMOVED lines=19> */
.L_x_562:
[----:B------:R-:W-:Y:S05]  /*0ee0*/  BSYNC B0 ;  /* 0x0000000000007941 */ /* 0x000fea0003800000 */
.L_x_560:
        /* <DEDUP_REMOVED lines=43> */
.L_x_564:
        /* <DEDUP_REMOVED lines=19> */
.L_x_565:
[----:B------:R-:W-:Y:S05]  /*12d0*/  BSYNC B0 ;  /* 0x0000000000007941 */ /* 0x000fea0003800000 */
.L_x_563:
        /* <DEDUP_REMOVED lines=67> */
.L_x_567:
[----:B------:R-:W-:Y:S05]  /*1710*/  BSYNC B0 ;  /* 0x0000000000007941 */ /* 0x000fea0003800000 */
.L_x_566:
        /* <DEDUP_REMOVED lines=14> */
.L_x_569:
[----:B------:R-:W-:Y:S05]  /*1800*/  BSYNC B0 ;  /* 0x0000000000007941 */ /* 0x000fea0003800000 */
.L_x_568:
        /* <DEDUP_REMOVED lines=143> */
[----:B------:R-:W-:Y:S05]  /*2100*/  CALL.REL.NOINC `($__internal_11_$__cuda_sm20_div_s64) ;  /* 0x0000002800b47944 */ /* 0x000fea0003c00000 */
        /* <DEDUP_REMOVED lines=9> */
.L_x_574:
        /* <DEDUP_REMOVED lines=22> */
.L_x_575:
[----:B------:R-:W-:Y:S05]  /*2300*/  BSYNC B0 ;  /* 0x0000000000007941 */ /* 0x000fea0003800000 */
.L_x_573:
        /* <DEDUP_REMOVED lines=19> */
.L_x_577:
        /* <DEDUP_REMOVED lines=22> */
.L_x_578:
[----:B------:R-:W-:Y:S05]  /*25a0*/  BSYNC B0 ;  /* 0x0000000000007941 */ /* 0x000fea0003800000 */
.L_x_576:
        /* <DEDUP_REMOVED lines=11> */
[----:B------:R-:W-:Y:S05]  /*2660*/  CALL.REL.NOINC `($__internal_11_$__cuda_sm20_div_s64) ;  /* 0x00000024005c7944 */ /* 0x000fea0003c00000 */
[----:B------:R-:W-:-:S04]  /*2670*/  IADD3 R17, P0, RZ, -R18, RZ ;  /* 0x80000012ff117210 */ /* 0x000fc80007f1e0ff */
[----:B------:R-:W-:Y:S01]  /*2680*/  IADD3.X R16, RZ, ~R19, RZ, P0, !PT ;  /* 0x80000013ff107210 */ /* 0x000fe200007fe4ff */
[----:B------:R-:W-:-:S04]  /*2690*/  IMAD.WIDE.U32 R34, R5, R17, R34 ;  /* 0x0000001105227225 */ /* 0x000fc800078e0022 */
[----:B------:R-:W-:-:S04]  /*26a0*/  IMAD R16, R16, R5, RZ ;  /* 0x0000000510107224 */ /* 0x000fc800078e02ff */
[----:B------:R-:W-:-:S05]  /*26b0*/  IMAD R4, R4, R17, R16 ;  /* 0x0000001104047224 */ /* 0x000fca00078e0210 */
[----:B------:R-:W-:Y:S01]  /*26c0*/  IADD3 R4, R35, R4, RZ ;  /* 0x0000000423047210 */ /* 0x000fe20007ffe0ff */
[----:B------:R-:W-:Y:S05]  /*26d0*/  BRA `(.L_x_581) ;  /* 0x0000000000587947 */ /* 0x000fea0003800000 */
.L_x_580:
        /* <DEDUP_REMOVED lines=22> */
.L_x_581:
[----:B------:R-:W-:Y:S05]  /*2840*/  BSYNC B0 ;  /* 0x0000000000007941 */ /* 0x000fea0003800000 */
.L_x_579:
        /* <DEDUP_REMOVED lines=38> */
[----:B------:R-:W-:Y:S05]  /*2ab0*/  CALL.REL.NOINC `($__internal_11_$__cuda_sm20_div_s64) ;  /* 0x0000002000487944 */ /* 0x000fea0003c00000 */
        /* <DEDUP_REMOVED lines=12> */
.L_x_583:
        /* <DEDUP_REMOVED lines=23> */
.L_x_584:
[----:B------:R-:W-:Y:S05]  /*2cf0*/  BSYNC B0 ;  /* 0x0000000000007941 */ /* 0x000fea0003800000 */
.L_x_582:
        /* <DEDUP_REMOVED lines=18> */
.L_x_586:
        /* <DEDUP_REMOVED lines=22> */
.L_x_587:
[----:B------:R-:W-:Y:S05]  /*2f80*/  BSYNC B0 ;  /* 0x0000000000007941 */ /* 0x000fea0003800000 */
.L_x_585:
        /* <DEDUP_REMOVED lines=20> */
.L_x_589:
        /* <DEDUP_REMOVED lines=23> */
.L_x_590:
[----:B------:R-:W-:Y:S05]  /*3240*/  BSYNC B0 ;  /* 0x0000000000007941 */ /* 0x000fea0003800000 */
.L_x_588:
        /* <DEDUP_REMOVED lines=26> */
[----:B------:R-:W-:Y:S05]  /*33f0*/  CALL.REL.NOINC `($__internal_11_$__cuda_sm20_div_s64) ;  /* 0x0000001400f87944 */ /* 0x000fea0003c00000 */
        /* <DEDUP_REMOVED lines=12> */
.L_x_592:
        /* <DEDUP_REMOVED lines=23> */
.L_x_593:
[----:B------:R-:W-:Y:S05]  /*3630*/  BSYNC B0 ;  /* 0x0000000000007941 */ /* 0x000fea0003800000 */
.L_x_591:
        /* <DEDUP_REMOVED lines=29> */
.L_x_595:
        /* <DEDUP_REMOVED lines=23> */
.L_x_596:
[----:B------:R-:W-:Y:S05]  /*3980*/  BSYNC B0 ;  /* 0x0000000000007941 */ /* 0x000fea0003800000 */
.L_x_594:
        /* <DEDUP_REMOVED lines=21> */
.L_x_572:
[----:B------:R-:W-:Y:S02]  /*3ae0*/  ULDC.64 UR4, c[0x0][0x2b0] ;  /* 0x0000ac0000047ab9 */ /* 0x000fe40000000a00 */
[----:B------:R-:W-:-:S04]  /*3af0*/  LEA R2, P0, R30, UR4, 0x2 ;  /* 0x000000041e027c11 */ /* 0x000fc8000f8010ff */
[----:B------:R-:W-:-:S05]  /*3b00*/  LEA.HI.X R3, R30, UR5, R31, 0x2, P0 ;  /* 0x000000051e037c11 */ /* 0x000fca00080f141f */
[----:B------:R0:W-:Y:S04]  /*3b10*/  STG.E desc[UR8][R2.64], R28 ;  /* 0x0000001c02007986 */ /* 0x0001e8000c101908 */
.L_x_571:
[----:B------:R-:W-:Y:S05]  /*3b20*/  BSYNC B1 ;  /* 0x0000000000017941 */ /* 0x000fea0003800000 */
.L_x_570:
        /* <DEDUP_REMOVED lines=21> */
.L_x_598:
[----:B------:R-:W-:Y:S05]  /*3c80*/  BSYNC B0 ;  /* 0x0000000000007941 */ /* 0x000fea0003800000 */
.L_x_597:
        /* <DEDUP_REMOVED lines=43> */
.L_x_601:
        /* <DEDUP_REMOVED lines=57> */
.L_x_600:
        /* <DEDUP_REMOVED lines=36> */
.L_x_602:
        /* <DEDUP_REMOVED lines=8> */
.L_x_604:
[----:B------:R-:W-:Y:S05]  /*4590*/  BSYNC B0 ;  /* 0x0000000000007941 */ /* 0x000fea0003800000 */
.L_x_603:
        /* <DEDUP_REMOVED lines=8> */
.L_x_599:
        /* <DEDUP_REMOVED lines=92> */
        .weak           $__internal_11_$__cuda_sm20_div_s64
        .type           $__internal_11_$__cuda_sm20_div_s64,@function
        .size           $__internal_11_$__cuda_sm20_div_s64,(.L_x_4871 - $__internal_11_$__cuda_sm20_div_s64)
$__internal_11_$__cuda_sm20_div_s64:
        /* <DEDUP_REMOVED lines=82> */
[----:B------:R-:W-:Y:S05]  /*5100*/  RET.REL.NODEC R24 `(_ZN5flash32flash_fwd_splitkv_combine_kernelI23Flash_fwd_kernel_traitsILi256ELi64ELi64ELi4ELb0ELb0EN7cutlass6half_tE19Flash_kernel_traitsILi256ELi64ELi64ELi4ES3_EELi4ELi3ELb1EEEvNS_16Flash_fwd_paramsE) ;  /* 0xffffffac18bc7950 */ /* 0x000fea0003c3ffff */
.L_x_605:
        /* <DEDUP_REMOVED lines=15> */
.L_x_4871:


//--------------------- .text._ZN5flash32flash_fwd_splitkv_combine_kernelI23Flash_fwd_kernel_traitsILi256ELi64ELi64ELi4ELb0ELb0EN7cutlass6half_tE19Flash_kernel_traitsILi256ELi64ELi64ELi4ES3_EELi4ELi2ELb1EEEvNS_16Flash_fwd_paramsE --------------------------
	.section	.text._ZN5flash32flash_fwd_splitkv_combine_kernelI23Flash_fwd_kernel_traitsILi256ELi64ELi64ELi4ELb0ELb0EN7cutlass6half_tE19Flash_kernel_traitsILi256ELi64ELi64ELi4ES3_EELi4ELi2ELb1EEEvNS_16Flash_fwd_paramsE,"ax",@progbits
	.align	128
        .global         _ZN5flash32flash_fwd_splitkv_combine_kernelI23Flash_fwd_kernel_traitsILi256ELi64ELi64ELi4ELb0ELb0EN7cutlass6half_tE19Flash_kernel_traitsILi256ELi64ELi64ELi4ES3_EELi4ELi2ELb1EEEvNS_16Flash_fwd_paramsE
        .type           _ZN5flash32flash_fwd_splitkv_combine_kernelI23Flash_fwd_kernel_traitsILi256ELi64ELi64ELi4ELb0ELb0EN7cutlass6half_tE19Flash_kernel_traitsILi256ELi64ELi64ELi4ES3_EELi4ELi2ELb1EEEvNS_16Flash_fwd_paramsE,@function
        .size           _ZN5flash32flash_fwd_splitkv_combine_kernelI23Flash_fwd_kernel_traitsILi256ELi64ELi64ELi4ELb0ELb0EN7cutlass6half_tE19Flash_kernel_traitsILi256ELi64ELi64ELi4ES3_EELi4ELi2ELb1EEEvNS_16Flash_fwd_paramsE,(.L_x_4872 - _ZN5flash32flash_fwd_splitkv_combine_kernelI23Flash_fwd_kernel_traitsILi256ELi64ELi64ELi4ELb0ELb0EN7cutlass6half_tE19Flash_kernel_traitsILi256ELi64ELi64ELi4ES3_EELi4ELi2ELb1EEEvNS_16Flash_fwd_paramsE)
        .other          _ZN5flash32flash_fwd_splitkv_combine_kernelI23Flash_fwd_kernel_traitsILi256ELi64ELi64ELi4ELb0ELb0EN7cutlass6half_tE19Flash_kernel_traitsILi256ELi64ELi64ELi4ES3_EELi4ELi2ELb1EEEvNS_16Flash_fwd_paramsE,@"STO_CUDA_ENTRY STV_DEFAULT"
_ZN5flash32flash_fwd_splitkv_combine_kernelI23Flash_fwd_kernel_traitsILi256ELi64ELi64ELi4ELb0ELb0EN7cutlass6half_tE19Flash_kernel_traitsILi256ELi64ELi64ELi4ES3_EELi4ELi2ELb1EEEvNS_16Flash_fwd_paramsE:
.text._ZN5flash32flash_fwd_splitkv_combine_kernelI23Flash_fwd_kernel_traitsILi256ELi64ELi64ELi4ELb0ELb0EN7cutlass6half_tE19Flash_kernel_traitsILi256ELi64ELi64ELi4ES3_EELi4ELi2ELb1EEEvNS_16Flash_fwd_paramsE:
        /* <DEDUP_REMOVED lines=23> */
[----:B------:R-:W-:Y:S05]  /*0170*/  CALL.REL.NOINC `($__internal_12_$__cuda_sm20_div_s64) ;  /* 0x0000004800647944 */ /* 0x000fea0003c00000 */
[----:B------:R-:W-:Y:S02]  /*0180*/  MOV R18, R0 ;  /* 0x0000000000127202 */ /* 0x000fe40000000f00 */
[----:B------:R-:W-:Y:S01]  /*0190*/  MOV R19, R21 ;  /* 0x0000001500137202 */ /* 0x000fe20000000f00 */
[----:B------:R-:W-:Y:S06]  /*01a0*/  BRA `(.L_x_607) ;  /* 0x00000000004c7947 */ /* 0x000fec0003800000 */
.L_x_606:
        /* <DEDUP_REMOVED lines=19> */
.L_x_607:
        /* <DEDUP_REMOVED lines=11> */
[----:B------:R-:W-:Y:S05]  /*0390*/  CALL.REL.NOINC `($__internal_12_$__cuda_sm20_div_s64) ;  /* 0x0000004400dc7944 */ /* 0x000fea0003c00000 */
[----:B------:R-:W-:Y:S02]  /*03a0*/  MOV R10, R0 ;  /* 0x00000000000a7202 */ /* 0x000fe40000000f00 */
[----:B------:R-:W-:Y:S01]  /*03b0*/  MOV R11, R21 ;  /* 0x00000015000b7202 */ /* 0x000fe20000000f00 */
[----:B------:R-:W-:Y:S05]  /*03c0*/  BRA `(.L_x_610) ;  /* 0x00000000004c7947 */ /* 0x000fea0003800000 */
.L_x_609:
        /* <DEDUP_REMOVED lines=19> */
.L_x_610:
[----:B------:R-:W-:Y:S05]  /*0500*/  BSYNC B0 ;  /* 0x0000000000007941 */ /* 0x000fea0003800000 */
.L_x_608:
        /* <DEDUP_REMOVED lines=44> */
[----:B------:R-:W-:Y:S05]  /*07d0*/  BRA `(.L_x_613) ;  /* 0x00000000004c7947 */ /* 0x000fea0003800000 */
.L_x_612:
        /* <DEDUP_REMOVED lines=19> */
.L_x_613:
[----:B------:R-:W-:Y:S05]  /*0910*/  BSYNC B0 ;  /* 0x0000000000007941 */ /* 0x000fea0003800000 */
.L_x_611:
        /* <DEDUP_REMOVED lines=71> */
[----:B------:R-:W-:Y:S05]  /*0d90*/  CALL.REL.NOINC `($__internal_12_$__cuda_sm20_div_s64) ;  /* 0x0000003c005c7944 */ /* 0x000fea0003c00000 */
[----:B------:R-:W-:Y:S02]  /*0da0*/  MOV R32, R0 ;  /* 0x0000000000207202 */ /* 0x000fe40000000f00 */
[----:B------:R-:W-:Y:S01]  /*0db0*/  MOV R33, R21 ;  /* 0x0000001500217202 */ /* 0x000fe20000000f00 */
[----:B------:R-:W-:Y:S05]  /*0dc0*/  BRA `(.L_x_616) ;  /* 0x00000000004c7947 */ /* 0x000fea0003800000 */
.L_x_615:
        /* <DEDUP_REMOVED lines=19> */
.L_x_616:
[----:B------:R-:W-:Y:S05]  /*0f00*/  BSYNC B0 ;  /* 0x0000000000007941 */ /* 0x000fea0003800000 */
.L_x_614:
        /* <DEDUP_REMOVED lines=44> */
.L_x_618:
        /* <DEDUP_REMOVED lines=19> */
.L_x_619:
[----:B------:R-:W-:Y:S05]  /*1300*/  BSYNC B0 ;  /* 0x0000000000007941 */ /* 0x000fea0003800000 */
.L_x_617:
        /* <DEDUP_REMOVED lines=71> */
.L_x_621:
[----:B------:R-:W-:Y:S05]  /*1780*/  BSYNC B0 ;  /* 0x0000000000007941 */ /* 0x000fea0003800000 */
.L_x_620:
        /* <DEDUP_REMOVED lines=151> */
.L_x_626:
        /* <DEDUP_REMOVED lines=22> */
.L_x_627:
[----:B------:R-:W-:Y:S05]  /*2260*/  BSYNC B0 ;  /* 0x0000000000007941 */ /* 0x000fea0003800000 */
.L_x_625:
[----:B------:R-:W-:Y:S01]  /*2270*/  LOP3.LUT R0, R19, R8, RZ, 0xfc, !PT ;  /* 0x0000000813007212 */ /* 0x000fe200078efcff */
[----:B------:R-:W-:Y:S03]  /*2280*/  BSSY B0, `(.L_x_628) ;  /* 0x0000028000007945 */ /* 0x000fe60003800000 */
[----:B------:R-:W-:-:S13]  /*2290*/  ISETP.NE.U32.AND P0, PT, R0, RZ, PT ;  /* 0x000000ff0000720c */ /* 0x000fda0003f05070 */
[----:B------:R-:W-:Y:S05]  /*22a0*/  @!P0 BRA `(.L_x_629) ;  /* 0x00000000003c8947 */ /* 0x000fea0003800000 */
[----:B------:R-:W-:Y:S01]  /*22b0*/  IMAD.MOV.U32 R24, RZ, RZ, R23 ;  /* 0x000000ffff187224 */ /* 0x000fe200078e0017 */
[----:B------:R-:W-:Y:S02]  /*22c0*/  MOV R6, R8 ;  /* 0x0000000800067202 */ /* 0x000fe40000000f00 */
[----:B------:R-:W-:Y:S02]  /*22d0*/  MOV R22, 0x22f0 ;  /* 0x000022f000167802 */ /* 0x000fe40000000f00 */
[----:B------:R-:W-:Y:S05]  /*22e0*/  CALL.REL.NOINC `($__internal_12_$__cuda_sm20_div_s64) ;  /* 0x0000002800087944 */ /* 0x000fea0003c00000 */
        /* <DEDUP_REMOVED lines=11> */
.L_x_629:
        /* <DEDUP_REMOVED lines=22> */
.L_x_630:
[----:B------:R-:W-:Y:S05]  /*2500*/  BSYNC B0 ;  /* 0x0000000000007941 */ /* 0x000fea0003800000 */
.L_x_628:
        /* <DEDUP_REMOVED lines=11> */
[----:B------:R-:W-:Y:S05]  /*25c0*/  CALL.REL.NOINC `($__internal_12_$__cuda_sm20_div_s64) ;  /* 0x0000002400507944 */ /* 0x000fea0003c00000 */
        /* <DEDUP_REMOVED lines=9> */
.L_x_632:
        /* <DEDUP_REMOVED lines=21> */
.L_x_633:
[----:B------:R-:W-:Y:S05]  /*27b0*/  BSYNC B0 ;  /* 0x0000000000007941 */ /* 0x000fea0003800000 */
.L_x_631:
        /* <DEDUP_REMOVED lines=38> */
[----:B------:R-:W-:Y:S05]  /*2a20*/  CALL.REL.NOINC `($__internal_12_$__cuda_sm20_div_s64) ;  /* 0x0000002000387944 */ /* 0x000fea0003c00000 */
        /* <DEDUP_REMOVED lines=12> */
.L_x_635:
        /* <DEDUP_REMOVED lines=23> */
.L_x_636:
[----:B------:R-:W-:Y:S05]  /*2c60*/  BSYNC B0 ;  /* 0x0000000000007941 */ /* 0x000fea0003800000 */
.L_x_634:
        /* <DEDUP_REMOVED lines=19> */
.L_x_638:
        /* <DEDUP_REMOVED lines=22> */
.L_x_639:
[----:B------:R-:W-:Y:S05]  /*2f00*/  BSYNC B0 ;  /* 0x0000000000007941 */ /* 0x000fea0003800000 */
.L_x_637:
        /* <DEDUP_REMOVED lines=22> */
.L_x_641:
        /* <DEDUP_REMOVED lines=23> */
.L_x_642:
[----:B------:R-:W-:Y:S05]  /*31e0*/  BSYNC B0 ;  /* 0x0000000000007941 */ /* 0x000fea0003800000 */
.L_x_640:
        /* <DEDUP_REMOVED lines=39> */
.L_x_644:
        /* <DEDUP_REMOVED lines=23> */
.L_x_645:
[----:B------:R-:W-:Y:S05]  /*35d0*/  BSYNC B0 ;  /* 0x0000000000007941 */ /* 0x000fea0003800000 */
.L_x_643:
        /* <DEDUP_REMOVED lines=31> */
.L_x_647:
        /* <DEDUP_REMOVED lines=23> */
.L_x_648:
[----:B------:R-:W-:Y:S05]  /*3940*/  BSYNC B0 ;  /* 0x0000000000007941 */ /* 0x000fea0003800000 */
.L_x_646:
        /* <DEDUP_REMOVED lines=21> */
.L_x_624:
[----:B------:R-:W-:Y:S02]  /*3aa0*/  ULDC.64 UR4, c[0x0][0x2b0] ;  /* 0x0000ac0000047ab9 */ /* 0x000fe40000000a00 */
[----:B------:R-:W-:-:S04]  /*3ab0*/  LEA R2, P0, R30, UR4, 0x2 ;  /* 0x000000041e027c11 */ /* 0x000fc8000f8010ff */
[----:B------:R-:W-:-:S05]  /*3ac0*/  LEA.HI.X R3, R30, UR5, R31, 0x2, P0 ;  /* 0x000000051e037c11 */ /* 0x000fca00080f141f */
[----:B------:R1:W-:Y:S04]  /*3ad0*/  STG.E desc[UR8][R2.64], R27 ;  /* 0x0000001b02007986 */ /* 0x0003e8000c101908 */
.L_x_623:
[----:B------:R-:W-:Y:S05]  /*3ae0*/  BSYNC B1 ;  /* 0x0000000000017941 */ /* 0x000fea0003800000 */
.L_x_622:
[----:B------:R-:W2:Y:S01]  /*3af0*/  S2R R23, SR_TID.X ;  /* 0x0000000000177919 */ /* 0x000ea20000002100 */
[----:B------:R-:W3:Y:S01]  /*3b00*/  LDC R11, c[0x0][0x3c4] ;  /* 0x0000f100ff0b7b82 */ /* 0x000ee20000000800 */
[----:B------:R-:W-:Y:S01]  /*3b10*/  CS2R R4, SRZ ;  /* 0x0000000000047805 */ /* 0x000fe2000001ff00 */
[----:B------:R-:W-:Y:S01]  /*3b20*/  IMAD.MOV.U32 R9, RZ, RZ, RZ ;  /* 0x000000ffff097224 */ /* 0x000fe200078e00ff */
[----:B--2---:R-:W-:-:S04]  /*3b30*/  SHF.R.S32.HI R22, RZ, 0x1f, R23 ;  /* 0x0000001fff167819 */ /* 0x004fc80000011417 */
[CC--:B------:R-:W-:Y:S02]  /*3b40*/  LEA.HI R0, R22.reuse, R23.reuse, RZ, 0x2 ;  /* 0x0000001716007211 */ /* 0x0c0fe400078f10ff */
[----:B------:R-:W-:Y:S02]  /*3b50*/  LEA.HI R22, R22, R23, RZ, 0x5 ;  /* 0x0000001716167211 */ /* 0x000fe400078f28ff */
[----:B------:R-:W-:Y:S02]  /*3b60*/  LOP3.LUT R0, R0, 0xfffffffc, RZ, 0xc0, !PT ;  /* 0xfffffffc00007812 */ /* 0x000fe400078ec0ff */
[----:B01----:R-:W-:Y:S02]  /*3b70*/  LOP3.LUT R2, R22, 0x3fffffe0, RZ, 0xc0, !PT ;  /* 0x3fffffe016027812 */ /* 0x003fe400078ec0ff */
[----:B------:R-:W-:Y:S01]  /*3b80*/  SHF.R.S32.HI R22, RZ, 0x5, R22 ;  /* 0x00000005ff167819 */ /* 0x000fe20000011416 */
[----:B------:R-:W-:-:S05]  /*3b90*/  IMAD.IADD R0, R23, 0x1, -R0 ;  /* 0x0000000117007824 */ /* 0x000fca00078e0a00 */
[----:B---3--:R-:W-:Y:S01]  /*3ba0*/  ISETP.GE.AND P0, PT, R0, R11, PT ;  /* 0x0000000b0000720c */ /* 0x008fe20003f06270 */
[----:B------:R-:W-:-:S03]  /*3bb0*/  IMAD.MOV.U32 R0, RZ, RZ, RZ ;  /* 0x000000ffff007224 */ /* 0x000fc600078e00ff */
[C---:B------:R-:W-:Y:S01]  /*3bc0*/  ISETP.GT.OR P0, PT, R23.reuse, 0xf, P0 ;  /* 0x0000000f1700780c */ /* 0x040fe20000704670 */
[----:B------:R-:W-:Y:S01]  /*3bd0*/  IMAD.IADD R23, R23, 0x1, -R2 ;  /* 0x0000000117177824 */ /* 0x000fe200078e0a02 */
[----:B------:R-:W-:-:S03]  /*3be0*/  CS2R R2, SRZ ;  /* 0x0000000000027805 */ /* 0x000fc6000001ff00 */
[----:B------:R-:W-:-:S08]  /*3bf0*/  IMAD.SHL.U32 R23, R23, 0x4, RZ ;  /* 0x0000000417177824 */ /* 0x000fd000078e00ff */
[----:B------:R-:W-:-:S04]  /*3c00*/  @!P0 FADD.FTZ R6, -R27, R28 ;  /* 0x0000001c1b068221 */ /* 0x000fc80000010100 */
[----:B------:R-:W-:-:S06]  /*3c10*/  @!P0 FMUL.FTZ R6, R6, 1.4426950216293334961 ;  /* 0x3fb8aa3b06068820 */ /* 0x000fcc0000410000 */
[----:B------:R-:W0:Y:S02]  /*3c20*/  @!P0 MUFU.EX2 R6, R6 ;  /* 0x0000000600068308 */ /* 0x000e240000000800 */
[----:B0-----:R0:W-:Y:S01]  /*3c30*/  @!P0 STS [R29], R6 ;  /* 0x000000061d008388 */ /* 0x0011e20000000800 */
[----:B------:R-:W-:Y:S01]  /*3c40*/  BAR.SYNC.DEFER_BLOCKING 0x0 ;  /* 0x0000000000007b1d */ /* 0x000fe20000010000 */
[----:B------:R-:W-:Y:S02]  /*3c50*/  ISETP.GE.AND P0, PT, R11, 0x1, PT ;  /* 0x000000010b00780c */ /* 0x000fe40003f06270 */
[----:B0-----:R-:W-:-:S11]  /*3c60*/  CS2R R6, SRZ ;  /* 0x0000000000067805 */ /* 0x001fd6000001ff00 */
        /* <DEDUP_REMOVED lines=32> */
.L_x_651:
        /* <DEDUP_REMOVED lines=57> */
.L_x_650:
        /* <DEDUP_REMOVED lines=36> */
.L_x_652:
        /* <DEDUP_REMOVED lines=8> */
.L_x_654:
[----:B------:R-:W-:Y:S05]  /*44c0*/  BSYNC B0 ;  /* 0x0000000000007941 */ /* 0x000fea0003800000 */
.L_x_653:
        /* <DEDUP_REMOVED lines=8> */
.L_x_649:
        /* <DEDUP_REMOVED lines=92> */
        .weak           $__internal_12_$__cuda_sm20_div_s64
        .type           $__internal_12_$__cuda_sm20_div_s64,@function
        .size           $__internal_12_$__cuda_sm20_div_s64,(.L_x_4872 - $__internal_12_$__cuda_sm20_div_s64)
$__internal_12_$__cuda_sm20_div_s64:
        /* <DEDUP_REMOVED lines=83> */
[----:B------:R-:W-:Y:S06]  /*5040*/  RET.REL.NODEC R38 `(_ZN5flash32flash_fwd_splitkv_combine_kernelI23Flash_fwd_kernel_traitsILi256ELi64ELi64ELi4ELb0ELb0EN7cutlass6half_tE19Flash_kernel_traitsILi256ELi64ELi64ELi4ES3_EELi4ELi2ELb1EEEvNS_16Flash_fwd_paramsE) ;  /* 0xffffffac26ec7950 */ /* 0x000fec0003c3ffff */
.L_x_655:
        /* <DEDUP_REMOVED lines=11> */
.L_x_4872:


//--------------------- .text._ZN5flash32flash_fwd_splitkv_combine_kernelI23Flash_fwd_kernel_traitsILi256ELi64ELi64ELi4ELb0ELb0EN7cutlass6half_tE19Flash_kernel_traitsILi256ELi64ELi64ELi4ES3_EELi4ELi1ELb1EEEvNS_16Flash_fwd_paramsE --------------------------
	.section	.text._ZN5flash32flash_fwd_splitkv_combine_kernelI23Flash_fwd_kernel_traitsILi256ELi64ELi64ELi4ELb0ELb0EN7cutlass6half_tE19Flash_kernel_traitsILi256ELi64ELi64ELi4ES3_EELi4ELi1ELb1EEEvNS_16Flash_fwd_paramsE,"ax",@progbits
	.align	128
        .global         _ZN5flash32flash_fwd_splitkv_combine_kernelI23Flash_fwd_kernel_traitsILi256ELi64ELi64ELi4ELb0ELb0EN7cutlass6half_tE19Flash_kernel_traitsILi256ELi64ELi64ELi4ES3_EELi4ELi1ELb1EEEvNS_16Flash_fwd_paramsE
        .type           _ZN5flash32flash_fwd_splitkv_combine_kernelI23Flash_fwd_kernel_traitsILi256ELi64ELi64ELi4ELb0ELb0EN7cutlass6half_tE19Flash_kernel_traitsILi256ELi64ELi64ELi4ES3_EELi4ELi1ELb1EEEvNS_16Flash_fwd_paramsE,@function
        .size           _ZN5flash32flash_fwd_splitkv_combine_kernelI23Flash_fwd_kernel_traitsILi256ELi64ELi64ELi4ELb0ELb0EN7cutlass6half_tE19Flash_kernel_traitsILi256ELi64ELi64ELi4ES3_EELi4ELi1ELb1EEEvNS_16Flash_fwd_paramsE,(.L_x_4873 - _ZN5flash32flash_fwd_splitkv_combine_kernelI23Flash_fwd_kernel_traitsILi256ELi64ELi64ELi4ELb0ELb0EN7cutlass6half_tE19Flash_kernel_traitsILi256ELi64ELi64ELi4ES3_EELi4ELi1ELb1EEEvNS_16Flash_fwd_paramsE)
        .other          _ZN5flash32flash_fwd_splitkv_combine_kernelI23Flash_fwd_kernel_traitsILi256ELi64ELi64ELi4ELb0ELb0EN7cutlass6half_tE19Flash_kernel_traitsILi256ELi64ELi64ELi4ES3_EELi4ELi1ELb1EEEvNS_16Flash_fwd_paramsE,@"STO_CUDA_ENTRY STV_DEFAULT"
_ZN5flash32flash_fwd_splitkv_combine_kernelI23Flash_fwd_kernel_traitsILi256ELi64ELi64ELi4ELb0ELb0EN7cutlass6half_tE19Flash_kernel_traitsILi256ELi64ELi64ELi4ES3_EELi4ELi1ELb1EEEvNS_16Flash_fwd_paramsE:
.text._ZN5flash32flash_fwd_splitkv_combine_kernelI23Flash_fwd_kernel_traitsILi256ELi64ELi64ELi4ELb0ELb0EN7cutlass6half_tE19Flash_kernel_traitsILi256ELi64ELi64ELi4ES3_EELi4ELi1ELb1EEEvNS_16Flash_fwd_paramsE:
        /* <DEDUP_REMOVED lines=23> */
[----:B------:R-:W-:Y:S05]  /*0170*/  CALL.REL.NOINC `($__internal_13_$__cuda_sm20_div_s64) ;  /* 0x0000004800887944 */ /* 0x000fea0003c00000 */
[----:B------:R-:W-:Y:S02]  /*0180*/  MOV R22, R0 ;  /* 0x0000000000167202 */ /* 0x000fe40000000f00 */
[----:B------:R-:W-:Y:S01]  /*0190*/  MOV R23, R21 ;  /* 0x0000001500177202 */ /* 0x000fe20000000f00 */
[----:B------:R-:W-:Y:S06]  /*01a0*/  BRA `(.L_x_657) ;  /* 0x00000000004c7947 */ /* 0x000fec0003800000 */
.L_x_656:
        /* <DEDUP_REMOVED lines=19> */
.L_x_657:
        /* <DEDUP_REMOVED lines=11> */
[----:B------:R-:W-:Y:S05]  /*0390*/  CALL.REL.NOINC `($__internal_13_$__cuda_sm20_div_s64) ;  /* 0x0000004800007944 */ /* 0x000fea0003c00000 */
[----:B------:R-:W-:Y:S02]  /*03a0*/  MOV R8, R0 ;  /* 0x0000000000087202 */ /* 0x000fe40000000f00 */
[----:B------:R-:W-:Y:S01]  /*03b0*/  MOV R9, R21 ;  /* 0x0000001500097202 */ /* 0x000fe20000000f00 */
[----:B------:R-:W-:Y:S05]  /*03c0*/  BRA `(.L_x_660) ;  /* 0x00000000004c7947 */ /* 0x000fea0003800000 */
.L_x_659:
        /* <DEDUP_REMOVED lines=19> */
.L_x_660:
[----:B------:R-:W-:Y:S05]  /*0500*/  BSYNC B0 ;  /* 0x0000000000007941 */ /* 0x000fea0003800000 */
.L_x_658:
[----:B------:R-:W0:Y:S01]  /*0510*/  LDC R4, c[0x0][0x2c4] ;  /* 0x0000b100ff047b82 */ /* 0x000e220000000800 */
        /* <DEDUP_REMOVED lines=42> */
[----:B------:R-:W-:Y:S05]  /*07c0*/  BRA `(.L_x_663) ;  /* 0x00000000004c7947 */ /* 0x000fea0003800000 */
.L_x_662:
        /* <DEDUP_REMOVED lines=19> */
.L_x_663:
[----:B------:R-:W-:Y:S05]  /*0900*/  BSYNC B0 ;  /* 0x0000000000007941 */ /* 0x000fea0003800000 */
.L_x_661:
        /* <DEDUP_REMOVED lines=42> */
[----:B0-----:R-:W-:Y:S01]  /*0bb0*/  IADD3 R10, RZ, -R13, RZ ;  /* 0x8000000dff0a7210 */ /* 0x001fe20007ffe0ff */
[----:B------:R-:W-:-:S04]  /*0bc0*/  IMAD.MOV.U32 R12, RZ, RZ, RZ ;  /* 0x000000ffff0c7224 */ /* 0x000fc800078e00ff */
[----:B------:R-:W-:-:S04]  /*0bd0*/  IMAD R10, R10, R11, RZ ;  /* 0x0000000b0a0a7224 */ /* 0x000fc800078e02ff */
        /* <DEDUP_REMOVED lines=13> */
[----:B------:R-:W-:Y:S01]  /*0cb0*/  @!P1 LOP3.LUT R5, RZ, R11, RZ, 0x33, !PT ;  /* 0x0000000bff059212 */ /* 0x000fe200078e33ff */
[----:B------:R-:W-:-:S03]  /*0cc0*/  IMAD R11, R0, UR5, RZ ;  /* 0x00000005000b7c24 */ /* 0x000fc6000f8e02ff */
        /* <DEDUP_REMOVED lines=12> */
[----:B------:R-:W-:Y:S05]  /*0d90*/  CALL.REL.NOINC `($__internal_13_$__cuda_sm20_div_s64) ;  /* 0x0000003c00807944 */ /* 0x000fea0003c00000 */
[----:B------:R-:W-:Y:S02]  /*0da0*/  MOV R34, R0 ;  /* 0x0000000000227202 */ /* 0x000fe40000000f00 */
[----:B------:R-:W-:Y:S01]  /*0db0*/  MOV R35, R21 ;  /* 0x0000001500237202 */ /* 0x000fe20000000f00 */
[----:B------:R-:W-:Y:S05]  /*0dc0*/  BRA `(.L_x_666) ;  /* 0x00000000004c7947 */ /* 0x000fea0003800000 */
.L_x_665:
        /* <DEDUP_REMOVED lines=19> */
.L_x_666:
[----:B------:R-:W-:Y:S05]  /*0f00*/  BSYNC B0 ;  /* 0x0000000000007941 */ /* 0x000fea0003800000 */
.L_x_664:
        /* <DEDUP_REMOVED lines=43> */
.L_x_668:
        /* <DEDUP_REMOVED lines=19> */
.L_x_669:
[----:B------:R-:W-:Y:S05]  /*12f0*/  BSYNC B0 ;  /* 0x0000000000007941 */ /* 0x000fea0003800000 */
.L_x_667:
[----:B------:R-:W0:Y:S01]  /*1300*/  LDC R19, c[0x0][0x2c4] ;  /* 0x0000b100ff137b82 */ /* 0x000e220000000800 */
[----:B------:R-:W-:Y:S01]  /*1310*/  IMAD.MOV.U32 R8, RZ, RZ, RZ ;  /* 0x000000ffff087224 */ /* 0x000fe200078e00ff */
[----:B------:R-:W1:Y:S01]  /*1320*/  S2R R25, SR_TID.X ;  /* 0x0000000000197919 */ /* 0x000e620000002100 */
        /* <DEDUP_REMOVED lines=9> */
[----:B-1----:R-:W-:-:S04]  /*13c0*/  SHF.R.S32.HI R10, RZ, 0x1f, R25 ;  /* 0x0000001fff0a7819 */ /* 0x002fc80000011419 */
[----:B------:R-:W-:Y:S01]  /*13d0*/  LEA.HI R10, R10, R25, RZ, 0x2 ;  /* 0x000000190a0a7211 */ /* 0x000fe200078f10ff */
[----:B------:R-:W0:Y:S03]  /*13e0*/  F2I.FTZ.U32.TRUNC.NTZ R9, R9 ;  /* 0x0000000900097305 */ /* 0x000e26000021f000 */
[----:B------:R-:W-:Y:S02]  /*13f0*/  SHF.R.S32.HI R26, RZ, 0x2, R10 ;  /* 0x00000002ff1a7819 */ /* 0x000fe4000001140a */
[----:B------:R-:W-:-:S05]  /*1400*/  LOP3.LUT R10, R10, 0xfffffffc, RZ, 0xc0, !PT ;  /* 0xfffffffc0a0a7812 */ /* 0x000fca00078ec0ff */
[----:B------:R-:W-:Y:S02]  /*1410*/  IMAD.IADD R10, R25, 0x1, -R10 ;  /* 0x00000001190a7824 */ /* 0x000fe400078e0a0a */
[----:B0-----:R-:W-:-:S04]  /*1420*/  IMAD.MOV R5, RZ, RZ, -R9 ;  /* 0x000000ffff057224 */ /* 0x001fc800078e0a09 */
[----:B------:R-:W-:Y:S01]  /*1430*/  IMAD R7, R5, R0, RZ ;  /* 0x0000000005077224 */ /* 0x000fe200078e02ff */
[----:B------:R-:W-:Y:S02]  /*1440*/  IABS R5, R6 ;  /* 0x0000000600057213 */ /* 0x000fe40000000000 */
[----:B------:R-:W-:Y:S01]  /*1450*/  LOP3.LUT R6, R6, R19, RZ, 0x3c, !PT ;  /* 0x0000001306067212 */ /* 0x000fe200078e3cff */
[----:B------:R-:W-:-:S03]  /*1460*/  IMAD.HI.U32 R7, R9, R7, R8 ;  /* 0x0000000709077227 */ /* 0x000fc600078e0008 */
[----:B------:R-:W-:-:S03]  /*1470*/  ISETP.GE.AND P1, PT, R6, RZ, PT ;  /* 0x000000ff0600720c */ /* 0x000fc60003f26270 */
        /* <DEDUP_REMOVED lines=11> */
[----:B------:R-:W0:Y:S04]  /*1530*/  LDC R5, c[0x0][0x270] ;  /* 0x00009c00ff057b82 */ /* 0x000e280000000800 */
[----:B------:R-:W-:Y:S01]  /*1540*/  @P3 VIADD R7, R7, 0x1 ;  /* 0x0000000107073836 */ /* 0x000fe20000000000 */
[----:B------:R-:W-:-:S03]  /*1550*/  ISETP.GT.AND P3, PT, R25, 0x7, PT ;  /* 0x000000071900780c */ /* 0x000fc60003f64270 */
[----:B------:R-:W-:Y:S01]  /*1560*/  @!P1 IMAD.MOV R7, RZ, RZ, -R7 ;  /* 0x000000ffff079224 */ /* 0x000fe200078e0a07 */
[----:B------:R-:W-:Y:S02]  /*1570*/  @!P0 LOP3.LUT R7, RZ, R19, RZ, 0x33, !PT ;  /* 0x00000013ff078212 */ /* 0x000fe400078e33ff */
[----:B------:R-:W-:-:S03]  /*1580*/  ISETP.GE.AND P0, PT, R26, UR5, PT ;  /* 0x000000051a007c0c */ /* 0x000fc6000bf06270 */
[----:B------:R-:W-:-:S04]  /*1590*/  IMAD R7, R0, R7, RZ ;  /* 0x0000000700077224 */ /* 0x000fc800078e02ff */
[----:B------:R-:W1:Y:S01]  /*15a0*/  @!P3 S2R R9, SR_CgaCtaId ;  /* 0x000000000009b919 */ /* 0x000e620000008800 */
[----:B------:R-:W-:Y:S02]  /*15b0*/  IABS R27, R7 ;  /* 0x00000007001b7213 */ /* 0x000fe40000000000 */
[----:B------:R-:W-:Y:S02]  /*15c0*/  @!P3 MOV R0, 0x400 ;  /* 0x000004000000b802 */ /* 0x000fe40000000f00 */
[----:B------:R-:W2:Y:S01]  /*15d0*/  I2F.RP R6, R27 ;  /* 0x0000001b00067306 */ /* 0x000ea20000209400 */
[----:B0-----:R-:W-:Y:S01]  /*15e0*/  IABS R21, R5 ;  /* 0x0000000500157213 */ /* 0x001fe20000000000 */
[----:B------:R-:W-:-:S06]  /*15f0*/  VIADD R12, R27, UR4 ;  /* 0x000000041b0c7c36 */ /* 0x000fcc0008000000 */
[----:B--2---:R-:W0:Y:S01]  /*1600*/  MUFU.RCP R6, R6 ;  /* 0x0000000600067308 */ /* 0x004e220000001000 */
[----:B-1----:R-:W-:-:S07]  /*1610*/  @!P3 LEA R9, R9, R0, 0x18 ;  /* 0x000000000909b211 */ /* 0x002fce00078ec0ff */
[----:B------:R1:W2:Y:S01]  /*1620*/  I2F.U32.RP R0, R21 ;  /* 0x0000001500007306 */ /* 0x0002a20000209000 */
[----:B------:R-:W-:-:S04]  /*1630*/  @!P3 IMAD R9, R26, 0x14, R9 ;  /* 0x000000141a09b824 */ /* 0x000fc800078e0209 */
        /* <DEDUP_REMOVED lines=17> */
[----:B------:R-:W-:-:S06]  /*1750*/  LEA.HI.X R29, R36, UR5, R8, 0x2, P0 ;  /* 0x00000005241d7c11 */ /* 0x000fcc00080f1408 */
[----:B------:R3:W5:Y:S03]  /*1760*/  LDG.E R29, desc[UR8][R28.64] ;  /* 0x000000081c1d7981 */ /* 0x000766000c1e1900 */
.L_x_671:
[----:B------:R-:W-:Y:S05]  /*1770*/  BSYNC B0 ;  /* 0x0000000000007941 */ /* 0x000fea0003800000 */
.L_x_670:
[----:B-----5:R4:W-:Y:S01]  /*1780*/  @!P3 STS [R24], R29 ;  /* 0x0000001d1800b388 */ /* 0x0209e20000000800 */
[----:B------:R-:W-:Y:S01]  /*1790*/  BSSY B0, `(.L_x_672) ;  /* 0x000000f000007945 */ /* 0x000fe20003800000 */
[----:B------:R-:W-:Y:S01]  /*17a0*/  MOV R30, 0xff800000 ;  /* 0xff800000001e7802 */ /* 0x000fe20000000f00 */
[----:B------:R-:W-:Y:S06]  /*17b0*/  BAR.SYNC.DEFER_BLOCKING 0x0 ;  /* 0x0000000000007b1d */ /* 0x000fec0000010000 */
[----:B------:R-:W-:Y:S05]  /*17c0*/  @P3 BRA `(.L_x_673) ;  /* 0x00000000002c3947 */ /* 0x000fea0003800000 */
[----:B------:R-:W5:Y:S01]  /*17d0*/  S2R R8, SR_CgaCtaId ;  /* 0x0000000000087919 */ /* 0x000f620000008800 */
[----:B----4-:R-:W-:Y:S02]  /*17e0*/  LEA.HI R24, R25, R25, RZ, 0x1 ;  /* 0x0000001919187211 */ /* 0x010fe400078f08ff */
[----:B------:R-:W-:Y:S02]  /*17f0*/  MOV R9, 0x400 ;  /* 0x0000040000097802 */ /* 0x000fe40000000f00 */
[C---:B------:R-:W-:Y:S01]  /*1800*/  LOP3.LUT R10, R24.reuse, 0xfffffffe, RZ, 0xc0, !PT ;  /* 0xfffffffe180a7812 */ /* 0x040fe200078ec0ff */
[----:B------:R-:W-:Y:S01]  /*1810*/  IMAD.SHL.U32 R24, R24, 0x2, RZ ;  /* 0x0000000218187824 */ /* 0x000fe200078e00ff */
[----:B-----5:R-:W-:-:S03]  /*1820*/  LEA R8, R8, R9, 0x18 ;  /* 0x0000000908087211 */ /* 0x020fc600078ec0ff */
[----:B------:R-:W-:-:S04]  /*1830*/  IMAD.IADD R9, R25, 0x1, -R10 ;  /* 0x0000000119097824 */ /* 0x000fc800078e0a0a */
[----:B------:R-:W-:Y:S01]  /*1840*/  IMAD R8, R9, 0x14, R8 ;  /* 0x0000001409087824 */ /* 0x000fe200078e0208 */
[----:B------:R-:W-:-:S05]  /*1850*/  LOP3.LUT R9, R24, 0xfffffffc, RZ, 0xc0, !PT ;  /* 0xfffffffc18097812 */ /* 0x000fca00078ec0ff */
[----:B------:R-:W-:-:S05]  /*1860*/  IMAD.IADD R8, R8, 0x1, R9 ;  /* 0x0000000108087824 */ /* 0x000fca00078e0209 */
[----:B------:R4:W0:Y:S02]  /*1870*/  LDS R30, [R8] ;  /* 0x00000000081e7984 */ /* 0x0008240000000800 */
.L_x_673:
[----:B------:R-:W-:Y:S05]  /*1880*/  BSYNC B0 ;  /* 0x0000000000007941 */ /* 0x000fea0003800000 */
.L_x_672:
[----:B--2---:R-:W2:Y:S01]  /*1890*/  MUFU.RCP R0, R0 ;  /* 0x0000000000007308 */ /* 0x004ea20000001000 */
[----:B0-----:R-:W0:Y:S01]  /*18a0*/  SHFL.BFLY PT, R9, R30, 0x1, 0x1f ;  /* 0x0c201f001e097f89 */ /* 0x001e2200000e0000 */
[----:B------:R-:W-:Y:S01]  /*18b0*/  VIADD R38, R6, 0xffffffe ;  /* 0x0ffffffe06267836 */ /* 0x000fe20000000000 */
[----:B------:R-:W-:Y:S01]  /*18c0*/  IABS R10, R7 ;  /* 0x00000007000a7213 */ /* 0x000fe20000000000 */
[----:B------:R-:W-:Y:S01]  /*18d0*/  BSSY B1, `(.L_x_674) ;  /* 0x0000223000017945 */ /* 0x000fe20003800000 */
[----:B----4-:R-:W-:-:S03]  /*18e0*/  IABS R24, R12 ;  /* 0x0000000c00187213 */ /* 0x010fc60000000000 */
[----:B------:R-:W4:Y:S01]  /*18f0*/  F2I.FTZ.U32.TRUNC.NTZ R39, R38 ;  /* 0x0000002600277305 */ /* 0x000f22000021f000 */
[----:B------:R-:W-:Y:S02]  /*1900*/  IMAD.MOV R10, RZ, RZ, -R10 ;  /* 0x000000ffff0a7224 */ /* 0x000fe400078e0a0a */
[----:B--2---:R-:W-:Y:S01]  /*1910*/  VIADD R36, R0, 0xffffffe ;  /* 0x0ffffffe00247836 */ /* 0x004fe20000000000 */
[----:B------:R-:W-:Y:S02]  /*1920*/  IABS R0, R4 ;  /* 0x0000000400007213 */ /* 0x000fe40000000000 */
[----:B------:R-:W-:Y:S02]  /*1930*/  LOP3.LUT R4, R4, R5, RZ, 0x3c, !PT ;  /* 0x0000000504047212 */ /* 0x000fe400078e3cff */
[----:B------:R-:W2:Y:S01]  /*1940*/  F2I.FTZ.U32.TRUNC.NTZ R37, R36 ;  /* 0x0000002400257305 */ /* 0x000ea2000021f000 */
[----:B----4-:R-:W-:Y:S01]  /*1950*/  IMAD.MOV R6, RZ, RZ, -R39 ;  /* 0x000000ffff067224 */ /* 0x010fe200078e0a27 */
[----:B0-----:R-:W-:Y:S01]  /*1960*/  FMNMX.FTZ R9, R9, R30, !PT ;  /* 0x0000001e09097209 */ /* 0x001fe20007810000 */
[----:B------:R-:W-:-:S02]  /*1970*/  IMAD.MOV.U32 R38, RZ, RZ, RZ ;  /* 0x000000ffff267224 */ /* 0x000fc400078e00ff */
[----:B------:R-:W-:Y:S01]  /*1980*/  IMAD R29, R6, R27, RZ ;  /* 0x0000001b061d7224 */ /* 0x000fe200078e02ff */
[----:B------:R-:W-:Y:S02]  /*1990*/  FSETP.NEU.FTZ.AND P0, PT, R9, -INF , PT ;  /* 0xff8000000900780b */ /* 0x000fe40003f1d000 */
[----:B------:R-:W-:Y:S01]  /*19a0*/  IABS R6, R5 ;  /* 0x0000000500067213 */ /* 0x000fe20000000000 */
[----:B------:R-:W-:Y:S01]  /*19b0*/  IMAD.HI.U32 R29, R39, R29, R38 ;  /* 0x0000001d271d7227 */ /* 0x000fe200078e0026 */
[----:B------:R-:W-:-:S03]  /*19c0*/  FSEL R9, R9, RZ, P0 ;  /* 0x000000ff09097208 */ /* 0x000fc60000000000 */
[----:B--2---:R-:W-:Y:S02]  /*19d0*/  IMAD.MOV R8, RZ, RZ, -R37 ;  /* 0x000000ffff087224 */ /* 0x004fe400078e0a25 */
[----:B------:R-:W-:Y:S01]  /*19e0*/  FADD.FTZ R26, -R9, R30 ;  /* 0x0000001e091a7221 */ /* 0x000fe20000010100 */
[----:B------:R-:W-:Y:S02]  /*19f0*/  IMAD.MOV.U32 R36, RZ, RZ, RZ ;  /* 0x000000ffff247224 */ /* 0x000fe400078e00ff */
[----:B------:R-:W-:Y:S02]  /*1a00*/  IMAD R8, R8, R21, RZ ;  /* 0x0000001508087224 */ /* 0x000fe400078e02ff */
[----:B------:R-:W-:Y:S01]  /*1a10*/  FMUL.FTZ R26, R26, 1.4426950216293334961 ;  /* 0x3fb8aa3b1a1a7820 */ /* 0x000fe20000410000 */
[----:B------:R-:W-:-:S04]  /*1a20*/  IMAD.HI.U32 R29, R29, R24, RZ ;  /* 0x000000181d1d7227 */ /* 0x000fc800078e00ff */
[----:B------:R-:W-:Y:S01]  /*1a30*/  IMAD.HI.U32 R37, R37, R8, R36 ;  /* 0x0000000825257227 */ /* 0x000fe200078e0024 */
[----:B------:R-:W0:Y:S01]  /*1a40*/  MUFU.EX2 R26, R26 ;  /* 0x0000001a001a7308 */ /* 0x000e220000000800 */
[C---:B------:R-:W-:Y:S02]  /*1a50*/  LOP3.LUT R8, R12.reuse, R27, RZ, 0x3c, !PT ;  /* 0x0000001b0c087212 */ /* 0x040fe400078e3cff */
[----:B------:R-:W-:Y:S01]  /*1a60*/  IMAD R10, R29, R10, R24 ;  /* 0x0000000a1d0a7224 */ /* 0x000fe200078e0218 */
[----:B------:R-:W-:Y:S01]  /*1a70*/  LOP3.LUT R12, R12, R5, RZ, 0x3c, !PT ;  /* 0x000000050c0c7212 */ /* 0x000fe200078e3cff */
[----:B------:R-:W-:Y:S01]  /*1a80*/  IMAD.MOV R39, RZ, RZ, -R6 ;  /* 0x000000ffff277224 */ /* 0x000fe200078e0a06 */
[----:B------:R-:W-:Y:S01]  /*1a90*/  ISETP.GE.AND P2, PT, R8, RZ, PT ;  /* 0x000000ff0800720c */ /* 0x000fe20003f46270 */
[----:B------:R-:W-:Y:S01]  /*1aa0*/  IMAD.HI.U32 R6, R37, R0, RZ ;  /* 0x0000000025067227 */ /* 0x000fe200078e00ff */
[----:B------:R-:W-:Y:S01]  /*1ab0*/  ISETP.GT.U32.AND P4, PT, R27, R10, PT ;  /* 0x0000000a1b00720c */ /* 0x000fe20003f84070 */
[----:B------:R-:W2:Y:S02]  /*1ac0*/  LDC.U8 R8, c[0x0][0x3d9] ;  /* 0x0000f640ff087b82 */ /* 0x000ea40000000000 */
[----:B------:R-:W-:-:S04]  /*1ad0*/  IMAD.HI.U32 R37, R37, R24, RZ ;  /* 0x0000001825257227 */ /* 0x000fc800078e00ff */
[-C--:B------:R-:W-:Y:S02]  /*1ae0*/  IMAD R0, R6, R39.reuse, R0 ;  /* 0x0000002706007224 */ /* 0x080fe400078e0200 */
[----:B------:R-:W-:Y:S01]  /*1af0*/  IMAD R24, R37, R39, R24 ;  /* 0x0000002725187224 */ /* 0x000fe200078e0218 */
[----:B0-----:R-:W0:Y:S01]  /*1b00*/  SHFL.BFLY PT, R41, R26, 0x1, 0x1f ;  /* 0x0c201f001a297f89 */ /* 0x001e2200000e0000 */
[----:B------:R-:W-:Y:S02]  /*1b10*/  LOP3.LUT R39, RZ, R5, RZ, 0x33, !PT ;  /* 0x00000005ff277212 */ /* 0x000fe400078e33ff */
[----:B------:R-:W-:Y:S01]  /*1b20*/  ISETP.GT.U32.AND P1, PT, R21, R0, PT ;  /* 0x000000001500720c */ /* 0x000fe20003f24070 */
[----:B------:R-:W-:Y:S01]  /*1b30*/  @!P4 VIADD R29, R29, 0x1 ;  /* 0x000000011d1dc836 */ /* 0x000fe20000000000 */
[----:B------:R-:W-:Y:S02]  /*1b40*/  ISETP.GT.U32.AND P0, PT, R21, R24, PT ;  /* 0x000000181500720c */ /* 0x000fe40003f04070 */
[----:B------:R-:W-:-:S04]  /*1b50*/  @!P4 IADD3 R10, R10, -R27, RZ ;  /* 0x8000001b0a0ac210 */ /* 0x000fc80007ffe0ff */
[----:B------:R-:W-:Y:S02]  /*1b60*/  ISETP.GE.U32.AND P5, PT, R10, R27, PT ;  /* 0x0000001b0a00720c */ /* 0x000fe40003fa6070 */
[----:B------:R-:W-:-:S03]  /*1b70*/  SHF.R.S32.HI R10, RZ, 0x1f, R7 ;  /* 0x0000001fff0a7819 */ /* 0x000fc60000011407 */
[--C-:B------:R-:W-:Y:S02]  /*1b80*/  @!P1 IMAD.IADD R0, R0, 0x1, -R21.reuse ;  /* 0x0000000100009824 */ /* 0x100fe400078e0a15 */
[----:B------:R-:W-:Y:S02]  /*1b90*/  @!P0 IMAD.IADD R24, R24, 0x1, -R21 ;  /* 0x0000000118188824 */ /* 0x000fe400078e0a15 */
[----:B------:R-:W-:Y:S01]  /*1ba0*/  @!P1 VIADD R6, R6, 0x1 ;  /* 0x0000000106069836 */ /* 0x000fe20000000000 */
[-C--:B------:R-:W-:Y:S01]  /*1bb0*/  ISETP.GE.U32.AND P4, PT, R0, R21.reuse, PT ;  /* 0x000000150000720c */ /* 0x080fe20003f86070 */
[----:B------:R-:W-:Y:S01]  /*1bc0*/  @!P0 VIADD R37, R37, 0x1 ;  /* 0x0000000125258836 */ /* 0x000fe20000000000 */
[----:B------:R-:W-:Y:S01]  /*1bd0*/  ISETP.GE.U32.AND P6, PT, R24, R21, PT ;  /* 0x000000151800720c */ /* 0x000fe20003fc6070 */
[----:B------:R-:W-:Y:S01]  /*1be0*/  @P5 VIADD R29, R29, 0x1 ;  /* 0x000000011d1d5836 */ /* 0x000fe20000000000 */
[C---:B------:R-:W-:Y:S01]  /*1bf0*/  ISETP.GT.AND P5, PT, R3.reuse, RZ, PT ;  /* 0x000000ff0300720c */ /* 0x040fe20003fa4270 */
[----:B0-----:R-:W-:Y:S01]  /*1c00*/  FADD.FTZ R41, R26, R41 ;  /* 0x000000291a297221 */ /* 0x001fe20000010000 */
[----:B------:R-:W-:Y:S01]  /*1c10*/  ISETP.GE.AND P0, PT, R4, RZ, PT ;  /* 0x000000ff0400720c */ /* 0x000fe20003f06270 */
[----:B-1----:R-:W-:Y:S01]  /*1c20*/  IMAD.MOV.U32 R21, RZ, RZ, R29 ;  /* 0x000000ffff157224 */ /* 0x002fe200078e001d */
[----:B------:R-:W-:Y:S01]  /*1c30*/  ISETP.GE.AND P1, PT, R12, RZ, PT ;  /* 0x000000ff0c00720c */ /* 0x000fe20003f26270 */
[----:B------:R-:W-:Y:S01]  /*1c40*/  IMAD.MOV.U32 R29, RZ, RZ, 0x7f800000 ;  /* 0x7f800000ff1d7424 */ /* 0x000fe200078e00ff */
[----:B------:R-:W-:Y:S01]  /*1c50*/  SHF.R.S32.HI R4, RZ, 0x1f, R3 ;  /* 0x0000001fff047819 */ /* 0x000fe20000011403 */
[----:B------:R-:W-:Y:S01]  /*1c60*/  @!P2 IMAD.MOV R21, RZ, RZ, -R21 ;  /* 0x000000ffff15a224 */ /* 0x000fe200078e0a15 */
[----:B------:R-:W-:-:S02]  /*1c70*/  LEA.HI.SX32 R0, R3, 0x1, 0x1 ;  /* 0x0000000103007811 */ /* 0x000fc400078f0aff */
[----:B------:R-:W-:Y:S01]  /*1c80*/  @P4 IADD3 R6, R6, 0x1, RZ ;  /* 0x0000000106064810 */ /* 0x000fe20007ffe0ff */
[----:B------:R-:W-:Y:S01]  /*1c90*/  @P6 VIADD R37, R37, 0x1 ;  /* 0x0000000125256836 */ /* 0x000fe20000000000 */
[----:B------:R-:W-:Y:S01]  /*1ca0*/  FSETP.NE.FTZ.AND P4, PT, R41, RZ, PT ;  /* 0x000000ff2900720b */ /* 0x000fe20003f95000 */
[----:B------:R-:W-:Y:S01]  /*1cb0*/  @!P5 IMAD.MOV R0, RZ, RZ, R4 ;  /* 0x000000ffff00d224 */ /* 0x000fe200078e0204 */
[----:B------:R-:W-:Y:S01]  /*1cc0*/  ISETP.NE.AND P6, PT, R7, RZ, PT ;  /* 0x000000ff0700720c */ /* 0x000fe20003fc5270 */
[----:B------:R-:W-:Y:S01]  /*1cd0*/  IMAD.MOV.U32 R4, RZ, RZ, R6 ;  /* 0x000000ffff047224 */ /* 0x000fe200078e0006 */
[----:B------:R-:W-:Y:S02]  /*1ce0*/  MOV R6, R37 ;  /* 0x0000002500067202 */ /* 0x000fe40000000f00 */
[----:B------:R-:W-:Y:S01]  /*1cf0*/  ISETP.NE.AND P2, PT, R5, RZ, PT ;  /* 0x000000ff0500720c */ /* 0x000fe20003f45270 */
[----:B------:R-:W-:Y:S01]  /*1d00*/  @!P0 IMAD.MOV R4, RZ, RZ, -R4 ;  /* 0x000000ffff048224 */ /* 0x000fe200078e0a04 */
[----:B------:R-:W-:Y:S01]  /*1d10*/  ISETP.GT.AND P0, PT, R7, RZ, PT ;  /* 0x000000ff0700720c */ /* 0x000fe20003f04270 */
[----:B------:R-:W-:Y:S01]  /*1d20*/  @!P1 IMAD.MOV R6, RZ, RZ, -R6 ;  /* 0x000000ffff069224 */ /* 0x000fe200078e0a06 */
[----:B--2---:R-:W-:-:S02]  /*1d30*/  ISETP.NE.AND P1, PT, R8, RZ, PT ;  /* 0x000000ff0800720c */ /* 0x004fc40003f25270 */
[C---:B------:R-:W-:Y:S02]  /*1d40*/  SEL R37, R39.reuse, R4, !P2 ;  /* 0x0000000427257207 */ /* 0x040fe40005000000 */
[----:B------:R-:W-:Y:S01]  /*1d50*/  SEL R39, R39, R6, !P2 ;  /* 0x0000000627277207 */ /* 0x000fe20005000000 */
[----:B------:R-:W0:Y:S01]  /*1d60*/  @P4 MUFU.LG2 R4, R41 ;  /* 0x0000002900044308 */ /* 0x000e220000000c00 */
[----:B------:R-:W-:Y:S02]  /*1d70*/  LOP3.LUT R6, R25, 0x1, RZ, 0xc0, !PT ;  /* 0x0000000119067812 */ /* 0x000fe400078ec0ff */
[----:B------:R-:W-:Y:S02]  /*1d80*/  @!P6 LOP3.LUT R21, RZ, R27, RZ, 0x33, !PT ;  /* 0x0000001bff15e212 */ /* 0x000fe400078e33ff */
[----:B------:R-:W-:Y:S02]  /*1d90*/  ISETP.EQ.U32.OR P5, PT, R6, 0x1, P3 ;  /* 0x000000010600780c */ /* 0x000fe40001fa2470 */
[----:B------:R-:W-:-:S02]  /*1da0*/  SEL R36, R19, 0x1, !P1 ;  /* 0x0000000113247807 */ /* 0x000fc40004800000 */
[----:B------:R-:W-:Y:S02]  /*1db0*/  ISETP.LT.U32.AND P2, PT, R22, R21, PT ;  /* 0x000000151600720c */ /* 0x000fe40003f41070 */
[----:B------:R-:W-:Y:S01]  /*1dc0*/  SHF.R.S32.HI R27, RZ, 0x1f, R21 ;  /* 0x0000001fff1b7819 */ /* 0x000fe20000011415 */
[-C--:B------:R-:W-:Y:S01]  /*1dd0*/  IMAD R37, R37, R36.reuse, RZ ;  /* 0x0000002425257224 */ /* 0x080fe200078e02ff */
[----:B------:R-:W-:Y:S01]  /*1de0*/  LEA.HI.SX32 R8, R7, 0x1, 0x1 ;  /* 0x0000000107087811 */ /* 0x000fe200078f0aff */
[----:B------:R-:W-:Y:S01]  /*1df0*/  @!P0 IMAD.MOV R8, RZ, RZ, R10 ;  /* 0x000000ffff088224 */ /* 0x000fe200078e020a */
[----:B------:R-:W-:Y:S01]  /*1e00*/  ISETP.LT.AND.EX P2, PT, R23, R27, PT, P2 ;  /* 0x0000001b1700720c */ /* 0x000fe20003f41320 */
[----:B------:R-:W-:Y:S02]  /*1e10*/  IMAD R19, R39, R36, RZ ;  /* 0x0000002427137224 */ /* 0x000fe400078e02ff */
[----:B0-----:R-:W-:Y:S01]  /*1e20*/  @P4 FFMA.FTZ R29, R4, 0.69314718246459960938, R9 ;  /* 0x3f317218041d4823 */ /* 0x001fe20000010009 */
[----:B------:R-:W-:Y:S01]  /*1e30*/  IMAD R9, R0, R37, RZ ;  /* 0x0000002500097224 */ /* 0x000fe200078e02ff */
[----:B------:R-:W-:Y:S01]  /*1e40*/  SEL R12, R22, R21, P2 ;  /* 0x00000015160c7207 */ /* 0x000fe20001000000 */
[----:B------:R-:W-:Y:S01]  /*1e50*/  IMAD R8, R19, R8, RZ ;  /* 0x0000000813087224 */ /* 0x000fe200078e02ff */
[----:B------:R-:W-:Y:S01]  /*1e60*/  SEL R10, R23, R27, P2 ;  /* 0x0000001b170a7207 */ /* 0x000fe20001000000 */
        /* <DEDUP_REMOVED lines=34> */
[----:B---3--:R-:W-:Y:S01]  /*2090*/  IMAD.MOV.U32 R28, RZ, RZ, R38 ;  /* 0x000000ffff1c7224 */ /* 0x008fe200078e0026 */
[----:B------:R-:W-:Y:S01]  /*20a0*/  MOV R23, R39 ;  /* 0x0000002700177202 */ /* 0x000fe20000000f00 */
[----:B------:R-:W-:Y:S01]  /*20b0*/  IMAD.MOV.U32 R24, RZ, RZ, R42 ;  /* 0x000000ffff187224 */ /* 0x000fe200078e002a */
[----:B------:R-:W-:Y:S02]  /*20c0*/  MOV R22, 0x20e0 ;  /* 0x000020e000167802 */ /* 0x000fe40000000f00 */
[----:B------:R-:W-:Y:S05]  /*20d0*/  CALL.REL.NOINC `($__internal_13_$__cuda_sm20_div_s64) ;  /* 0x0000002800b07944 */ /* 0x000fea0003c00000 */
[----:B------:R-:W-:Y:S02]  /*20e0*/  IADD3 R23, P0, RZ, -R0, RZ ;  /* 0x80000000ff177210 */ /* 0x000fe40007f1e0ff */
[-C--:B------:R-:W-:Y:S02]  /*20f0*/  MOV R43, R21.reuse ;  /* 0x00000015002b7202 */ /* 0x080fe40000000f00 */
[----:B------:R-:W-:Y:S01]  /*2100*/  IADD3.X R19, RZ, ~R21, RZ, P0, !PT ;  /* 0x80000015ff137210 */ /* 0x000fe200007fe4ff */
[----:B------:R-:W-:-:S04]  /*2110*/  IMAD.WIDE.U32 R38, R42, R23, R38 ;  /* 0x000000172a267225 */ /* 0x000fc800078e0026 */
[----:B------:R-:W-:Y:S01]  /*2120*/  IMAD R22, R19, R42, RZ ;  /* 0x0000002a13167224 */ /* 0x000fe200078e02ff */
[----:B------:R-:W-:Y:S02]  /*2130*/  MOV R32, R38 ;  /* 0x0000002600207202 */ /* 0x000fe40000000f00 */
[----:B------:R-:W-:Y:S01]  /*2140*/  MOV R42, R0 ;  /* 0x00000000002a7202 */ /* 0x000fe20000000f00 */
[----:B------:R-:W-:-:S05]  /*2150*/  IMAD R23, R5, R23, R22 ;  /* 0x0000001705177224 */ /* 0x000fca00078e0216 */
[----:B------:R-:W-:Y:S01]  /*2160*/  IADD3 R23, R39, R23, RZ ;  /* 0x0000001727177210 */ /* 0x000fe20007ffe0ff */
[----:B------:R-:W-:Y:S05]  /*2170*/  BRA `(.L_x_679) ;  /* 0x00000000005c7947 */ /* 0x000fea0003800000 */
.L_x_678:
        /* <DEDUP_REMOVED lines=23> */
.L_x_679:
[----:B------:R-:W-:Y:S05]  /*22f0*/  BSYNC B0 ;  /* 0x0000000000007941 */ /* 0x000fea0003800000 */
.L_x_677:
[----:B------:R-:W-:Y:S01]  /*2300*/  LOP3.LUT R0, R23, R2, RZ, 0xfc, !PT ;  /* 0x0000000217007212 */ /* 0x000fe200078efcff */
[----:B------:R-:W-:Y:S03]  /*2310*/  BSSY B0, `(.L_x_680) ;  /* 0x0000029000007945 */ /* 0x000fe60003800000 */
[----:B------:R-:W-:-:S13]  /*2320*/  ISETP.NE.U32.AND P0, PT, R0, RZ, PT ;  /* 0x000000ff0000720c */ /* 0x000fda0003f05070 */
[----:B------:R-:W-:Y:S05]  /*2330*/  @!P0 BRA `(.L_x_681) ;  /* 0x0000000000408947 */ /* 0x000fea0003800000 */
[----:B---3--:R-:W-:Y:S01]  /*2340*/  IMAD.MOV.U32 R28, RZ, RZ, R32 ;  /* 0x000000ffff1c7224 */ /* 0x008fe200078e0020 */
[----:B------:R-:W-:Y:S01]  /*2350*/  MOV R24, R33 ;  /* 0x0000002100187202 */ /* 0x000fe20000000f00 */
[----:B------:R-:W-:Y:S01]  /*2360*/  IMAD.MOV.U32 R5, RZ, RZ, R2 ;  /* 0x000000ffff057224 */ /* 0x000fe200078e0002 */
[----:B------:R-:W-:Y:S02]  /*2370*/  MOV R22, 0x2390 ;  /* 0x0000239000167802 */ /* 0x000fe40000000f00 */
[----:B------:R-:W-:Y:S05]  /*2380*/  CALL.REL.NOINC `($__internal_13_$__cuda_sm20_div_s64) ;  /* 0x0000002800047944 */ /* 0x000fea0003c00000 */
        /* <DEDUP_REMOVED lines=11> */
.L_x_681:
        /* <DEDUP_REMOVED lines=22> */
.L_x_682:
[----:B------:R-:W-:Y:S05]  /*25a0*/  BSYNC B0 ;  /* 0x0000000000007941 */ /* 0x000fea0003800000 */
.L_x_680:
[----:B------:R-:W0:Y:S01]  /*25b0*/  LDC.64 R26, c[0x0][0x2c0] ;  /* 0x0000b000ff1a7b82 */ /* 0x000e220000000a00 */
[----:B------:R-:W-:Y:S01]  /*25c0*/  LOP3.LUT R0, R39, R4, RZ, 0xfc, !PT ;  /* 0x0000000427007212 */ /* 0x000fe200078efcff */
[----:B------:R-:W-:Y:S03]  /*25d0*/  BSSY B0, `(.L_x_683) ;  /* 0x000002a000007945 */ /* 0x000fe60003800000 */
[----:B------:R-:W-:Y:S01]  /*25e0*/  ISETP.NE.U32.AND P0, PT, R0, RZ, PT ;  /* 0x000000ff0000720c */ /* 0x000fe20003f05070 */
[C---:B0-----:R-:W-:Y:S01]  /*25f0*/  IMAD R2, R26.reuse, R27, RZ ;  /* 0x0000001b1a027224 */ /* 0x041fe200078e02ff */
[----:B------:R-:W-:-:S11]  /*2600*/  SEL R26, R26, 0x1, P1 ;  /* 0x000000011a1a7807 */ /* 0x000fd60000800000 */
[----:B------:R-:W-:Y:S05]  /*2610*/  @!P0 BRA `(.L_x_684) ;  /* 0x00000000003c8947 */ /* 0x000fea0003800000 */
[----:B---3--:R-:W-:Y:S01]  /*2620*/  IMAD.MOV.U32 R28, RZ, RZ, R38 ;  /* 0x000000ffff1c7224 */ /* 0x008fe200078e0026 */
[----:B------:R-:W-:Y:S01]  /*2630*/  MOV R24, R6 ;  /* 0x0000000600187202 */ /* 0x000fe20000000f00 */
[----:B------:R-:W-:Y:S01]  /*2640*/  IMAD.MOV.U32 R23, RZ, RZ, R39 ;  /* 0x000000ffff177224 */ /* 0x000fe200078e0027 */
[----:B------:R-:W-:Y:S02]  /*2650*/  MOV R5, R4 ;  /* 0x0000000400057202 */ /* 0x000fe40000000f00 */
[----:B------:R-:W-:Y:S02]  /*2660*/  MOV R22, 0x2680 ;  /* 0x0000268000167802 */ /* 0x000fe40000000f00 */
[----:B------:R-:W-:Y:S05]  /*2670*/  CALL.REL.NOINC `($__internal_13_$__cuda_sm20_div_s64) ;  /* 0x0000002400487944 */ /* 0x000fea0003c00000 */
        /* <DEDUP_REMOVED lines=9> */
.L_x_684:
        /* <DEDUP_REMOVED lines=22> */
.L_x_685:
[----:B------:R-:W-:Y:S05]  /*2870*/  BSYNC B0 ;  /* 0x0000000000007941 */ /* 0x000fea0003800000 */
.L_x_683:
[-C--:B------:R-:W-:Y:S01]  /*2880*/  IMAD R0, R35, R18.reuse, RZ ;  /* 0x0000001223007224 */ /* 0x080fe200078e02ff */
[----:B------:R-:W-:Y:S01]  /*2890*/  SHF.R.S32.HI R6, RZ, 0x1f, R2 ;  /* 0x0000001fff067819 */ /* 0x000fe20000011402 */
[C---:B------:R-:W-:Y:S01]  /*28a0*/  IMAD.WIDE.U32 R22, R34.reuse, R18, RZ ;  /* 0x0000001222167225 */ /* 0x040fe200078e00ff */
[----:B------:R-:W-:Y:S01]  /*28b0*/  SHF.R.S32.HI R4, RZ, 0x1f, R26 ;  /* 0x0000001fff047819 */ /* 0x000fe2000001141a */
[----:B------:R-:W-:Y:S02]  /*28c0*/  BSSY B0, `(.L_x_686) ;  /* 0x0000040000007945 */ /* 0x000fe40003800000 */
[----:B------:R-:W-:Y:S02]  /*28d0*/  IMAD R35, R34, R17, R0 ;  /* 0x0000001122237224 */ /* 0x000fe400078e0200 */
[----:B------:R-:W-:Y:S02]  /*28e0*/  IMAD R21, R5, R2, RZ ;  /* 0x0000000205157224 */ /* 0x000fe400078e02ff */
[----:B------:R-:W-:Y:S01]  /*28f0*/  IMAD R19, R31, R26, RZ ;  /* 0x0000001a1f137224 */ /* 0x000fe200078e02ff */
[----:B------:R-:W-:Y:S01]  /*2900*/  IADD3 R35, R23, R35, RZ ;  /* 0x0000002317237210 */ /* 0x000fe20007ffe0ff */
[----:B------:R-:W-:-:S02]  /*2910*/  IMAD R21, R6, R38, R21 ;  /* 0x0000002606157224 */ /* 0x000fc400078e0215 */
[----:B------:R-:W-:Y:S02]  /*2920*/  IMAD R19, R4, R32, R19 ;  /* 0x0000002004137224 */ /* 0x000fe400078e0213 */
[-C--:B------:R-:W-:Y:S02]  /*2930*/  IMAD R0, R35, R16.reuse, RZ ;  /* 0x0000001023007224 */ /* 0x080fe400078e02ff */
[----:B------:R-:W-:-:S04]  /*2940*/  IMAD.WIDE.U32 R34, R22, R16, RZ ;  /* 0x0000001016227225 */ /* 0x000fc800078e00ff */
[----:B------:R-:W-:Y:S01]  /*2950*/  IMAD R23, R15, R22, R0 ;  /* 0x000000160f177224 */ /* 0x000fe200078e0200 */
[----:B------:R-:W-:Y:S01]  /*2960*/  SHF.R.S32.HI R22, RZ, 0x1f, R36 ;  /* 0x0000001fff167819 */ /* 0x000fe20000011424 */
[----:B------:R-:W-:-:S03]  /*2970*/  IMAD.WIDE.U32 R38, R38, R2, RZ ;  /* 0x0000000226267225 */ /* 0x000fc600078e00ff */
[----:B------:R-:W-:Y:S01]  /*2980*/  IADD3 R5, R35, R23, RZ ;  /* 0x0000001723057210 */ /* 0x000fe20007ffe0ff */
[-C--:B------:R-:W-:Y:S01]  /*2990*/  IMAD R23, R41, R36.reuse, RZ ;  /* 0x0000002429177224 */ /* 0x080fe200078e02ff */
[----:B------:R-:W-:Y:S01]  /*29a0*/  IADD3 R6, R39, R21, RZ ;  /* 0x0000001527067210 */ /* 0x000fe20007ffe0ff */
[----:B------:R-:W-:Y:S01]  /*29b0*/  IMAD.WIDE.U32 R36, R40, R36, RZ ;  /* 0x0000002428247225 */ /* 0x000fe200078e00ff */
[----:B------:R-:W-:-:S03]  /*29c0*/  LOP3.LUT R0, R43, R5, RZ, 0xfc, !PT ;  /* 0x000000052b007212 */ /* 0x000fc600078efcff */
[----:B------:R-:W-:Y:S01]  /*29d0*/  IMAD R23, R22, R40, R23 ;  /* 0x0000002816177224 */ /* 0x000fe200078e0217 */
[----:B------:R-:W-:Y:S01]  /*29e0*/  ISETP.NE.U32.AND P0, PT, R0, RZ, PT ;  /* 0x000000ff0000720c */ /* 0x000fe20003f05070 */
[----:B------:R-:W-:-:S04]  /*29f0*/  IMAD.WIDE.U32 R32, R32, R26, RZ ;  /* 0x0000001a20207225 */ /* 0x000fc800078e00ff */
[-C--:B------:R-:W-:Y:S01]  /*2a00*/  IMAD R4, R7, R2.reuse, RZ ;  /* 0x0000000207047224 */ /* 0x080fe200078e02ff */
[----:B------:R-:W-:Y:S01]  /*2a10*/  IADD3 R7, R37, R23, RZ ;  /* 0x0000001725077210 */ /* 0x000fe20007ffe0ff */
[----:B------:R-:W-:Y:S01]  /*2a20*/  IMAD R3, R3, R2, RZ ;  /* 0x0000000203037224 */ /* 0x000fe200078e02ff */
[----:B------:R-:W-:-:S05]  /*2a30*/  IADD3 R2, R33, R19, RZ ;  /* 0x0000001321027210 */ /* 0x000fca0007ffe0ff */
[----:B------:R-:W-:Y:S05]  /*2a40*/  @!P0 BRA `(.L_x_687) ;  /* 0x0000000000408947 */ /* 0x000fea0003800000 */
[----:B---3--:R-:W-:Y:S01]  /*2a50*/  IMAD.MOV.U32 R28, RZ, RZ, R42 ;  /* 0x000000ffff1c7224 */ /* 0x008fe200078e002a */
[----:B------:R-:W-:Y:S01]  /*2a60*/  MOV R23, R43 ;  /* 0x0000002b00177202 */ /* 0x000fe20000000f00 */
[----:B------:R-:W-:Y:S01]  /*2a70*/  IMAD.MOV.U32 R24, RZ, RZ, R34 ;  /* 0x000000ffff187224 */ /* 0x000fe200078e0022 */
[----:B------:R-:W-:Y:S02]  /*2a80*/  MOV R22, 0x2aa0 ;  /* 0x00002aa000167802 */ /* 0x000fe40000000f00 */
[----:B------:R-:W-:Y:S05]  /*2a90*/  CALL.REL.NOINC `($__internal_13_$__cuda_sm20_div_s64) ;  /* 0x0000002000407944 */ /* 0x000fea0003c00000 */
[----:B------:R-:W-:Y:S02]  /*2aa0*/  IADD3 R22, P0, RZ, -R0, RZ ;  /* 0x80000000ff167210 */ /* 0x000fe40007f1e0ff */
[----:B------:R-:W-:Y:S02]  /*2ab0*/  MOV R40, R42 ;  /* 0x0000002a00287202 */ /* 0x000fe40000000f00 */
[----:B------:R-:W-:Y:S02]  /*2ac0*/  IADD3.X R19, RZ, ~R21, RZ, P0, !PT ;  /* 0x80000015ff137210 */ /* 0x000fe400007fe4ff */
[----:B------:R-:W-:Y:S01]  /*2ad0*/  MOV R41, R43 ;  /* 0x0000002b00297202 */ /* 0x000fe20000000f00 */
[----:B------:R-:W-:Y:S01]  /*2ae0*/  IMAD.MOV.U32 R43, RZ, RZ, R21 ;  /* 0x000000ffff2b7224 */ /* 0x000fe200078e0015 */
[----:B------:R-:W-:Y:S01]  /*2af0*/  MOV R42, R0 ;  /* 0x00000000002a7202 */ /* 0x000fe20000000f00 */
[-C--:B------:R-:W-:Y:S02]  /*2b00*/  IMAD R19, R19, R34.reuse, RZ ;  /* 0x0000002213137224 */ /* 0x080fe400078e02ff */
[----:B------:R-:W-:-:S04]  /*2b10*/  IMAD.WIDE.U32 R34, R22, R34, R40 ;  /* 0x0000002216227225 */ /* 0x000fc800078e0028 */
[----:B------:R-:W-:-:S04]  /*2b20*/  IMAD R19, R5, R22, R19 ;  /* 0x0000001605137224 */ /* 0x000fc800078e0213 */
[----:B------:R-:W-:Y:S01]  /*2b30*/  IMAD.IADD R23, R35, 0x1, R19 ;  /* 0x0000000123177824 */ /* 0x000fe200078e0213 */
[----:B------:R-:W-:Y:S05]  /*2b40*/  BRA `(.L_x_688) ;  /* 0x00000000005c7947 */ /* 0x000fea0003800000 */
.L_x_687:
        /* <DEDUP_REMOVED lines=23> */
.L_x_688:
[----:B------:R-:W-:Y:S05]  /*2cc0*/  BSYNC B0 ;  /* 0x0000000000007941 */ /* 0x000fea0003800000 */
.L_x_686:
        /* <DEDUP_REMOVED lines=11> */
[----:B------:R-:W-:Y:S01]  /*2d80*/  IADD3.X R5, RZ, ~R21, RZ, P0, !PT ;  /* 0x80000015ff057210 */ /* 0x000fe200007fe4ff */
[----:B------:R-:W-:-:S04]  /*2d90*/  IMAD.WIDE.U32 R34, R18, R19, R34 ;  /* 0x0000001312227225 */ /* 0x000fc800078e0022 */
[----:B------:R-:W-:Y:S01]  /*2da0*/  IMAD R22, R5, R18, RZ ;  /* 0x0000001205167224 */ /* 0x000fe200078e02ff */
[----:B------:R-:W-:Y:S02]  /*2db0*/  MOV R18, R34 ;  /* 0x0000002200127202 */ /* 0x000fe40000000f00 */
[----:B------:R-:W-:Y:S01]  /*2dc0*/  MOV R34, R0 ;  /* 0x0000000000227202 */ /* 0x000fe20000000f00 */
[----:B------:R-:W-:-:S04]  /*2dd0*/  IMAD R17, R17, R19, R22 ;  /* 0x0000001311117224 */ /* 0x000fc800078e0216 */
[----:B------:R-:W-:Y:S02]  /*2de0*/  IMAD.IADD R17, R35, 0x1, R17 ;  /* 0x0000000123117824 */ /* 0x000fe400078e0211 */
[----:B------:R-:W-:Y:S01]  /*2df0*/  IMAD.MOV.U32 R35, RZ, RZ, R21 ;  /* 0x000000ffff237224 */ /* 0x000fe200078e0015 */
[----:B------:R-:W-:Y:S05]  /*2e00*/  BRA `(.L_x_691) ;  /* 0x00000000005c7947 */ /* 0x000fea0003800000 */
.L_x_690:
        /* <DEDUP_REMOVED lines=23> */
.L_x_691:
[----:B------:R-:W-:Y:S05]  /*2f80*/  BSYNC B0 ;  /* 0x0000000000007941 */ /* 0x000fea0003800000 */
.L_x_689:
[----:B------:R-:W-:Y:S01]  /*2f90*/  LOP3.LUT R0, R35, R15, RZ, 0xfc, !PT ;  /* 0x0000000f23007212 */ /* 0x000fe200078efcff */
[----:B------:R-:W-:Y:S03]  /*2fa0*/  BSSY B0, `(.L_x_692) ;  /* 0x0000029000007945 */ /* 0x000fe60003800000 */
[----:B------:R-:W-:-:S13]  /*2fb0*/  ISETP.NE.U32.AND P0, PT, R0, RZ, PT ;  /* 0x000000ff0000720c */ /* 0x000fda0003f05070 */
        /* <DEDUP_REMOVED lines=17> */
.L_x_693:
        /* <DEDUP_REMOVED lines=18> */
[----:B------:R-:W-:-:S04]  /*31f0*/  @!P0 LOP3.LUT R0, RZ, R16, RZ, 0x33, !PT ;  /* 0x00000010ff008212 */ /* 0x000fc800078e33ff */
[----:B------:R-:W-:Y:S01]  /*3200*/  MOV R40, R0 ;  /* 0x0000000000287202 */ /* 0x000fe20000000f00 */
[----:B------:R-:W-:-:S04]  /*3210*/  IMAD.MOV R5, RZ, RZ, -R0 ;  /* 0x000000ffff057224 */ /* 0x000fc800078e0a00 */
[----:B------:R-:W-:Y:S02]  /*3220*/  IMAD R16, R16, R5, R34 ;  /* 0x0000000510107224 */ /* 0x000fe400078e0222 */
.L_x_694:
[----:B------:R-:W-:Y:S05]  /*3230*/  BSYNC B0 ;  /* 0x0000000000007941 */ /* 0x000fea0003800000 */
.L_x_692:
[----:B------:R-:W-:Y:S01]  /*3240*/  SHF.R.S32.HI R0, RZ, 0x1f, R9 ;  /* 0x0000001fff007819 */ /* 0x000fe20000011409 */
[-C--:B------:R-:W-:Y:S01]  /*3250*/  IMAD R5, R41, R9.reuse, RZ ;  /* 0x0000000929057224 */ /* 0x080fe200078e02ff */
[----:B------:R-:W-:Y:S01]  /*3260*/  ULDC UR4, c[0x0][0x2c4] ;  /* 0x0000b10000047ab9 */ /* 0x000fe20000000800 */
[----:B------:R-:W-:Y:S01]  /*3270*/  IMAD.WIDE.U32 R34, R40, R9, RZ ;  /* 0x0000000928227225 */ /* 0x000fe200078e00ff */
[----:B------:R-:W-:Y:S01]  /*3280*/  SHF.R.S32.HI R9, RZ, 0x1f, R3 ;  /* 0x0000001fff097819 */ /* 0x000fe20000011403 */
[----:B------:R-:W-:Y:S02]  /*3290*/  BSSY B0, `(.L_x_695) ;  /* 0x0000039000007945 */ /* 0x000fe40003800000 */
[----:B------:R-:W-:Y:S01]  /*32a0*/  IMAD R5, R0, R40, R5 ;  /* 0x0000002800057224 */ /* 0x000fe200078e0205 */
[----:B------:R-:W-:Y:S01]  /*32b0*/  LOP3.LUT R0, R43, R13, RZ, 0xfc, !PT ;  /* 0x0000000d2b007212 */ /* 0x000fe200078efcff */
[----:B------:R-:W-:Y:S02]  /*32c0*/  IMAD R48, R26, UR4, RZ ;  /* 0x000000041a307c24 */ /* 0x000fe4000f8e02ff */
[-C--:B------:R-:W-:Y:S01]  /*32d0*/  IMAD R22, R22, R3.reuse, RZ ;  /* 0x0000000316167224 */ /* 0x080fe200078e02ff */
[----:B------:R-:W-:Y:S01]  /*32e0*/  ISETP.NE.U32.AND P0, PT, R0, RZ, PT ;  /* 0x000000ff0000720c */ /* 0x000fe20003f05070 */
[----:B------:R-:W-:Y:S01]  /*32f0*/  IMAD R17, R17, R48, RZ ;  /* 0x0000003011117224 */ /* 0x000fe200078e02ff */
[----:B------:R-:W-:Y:S01]  /*3300*/  SHF.R.S32.HI R15, RZ, 0x1f, R48 ;  /* 0x0000001fff0f7819 */ /* 0x000fe20000011430 */
        /* <DEDUP_REMOVED lines=8> */
[----:B---3--:R-:W-:Y:S01]  /*3390*/  IMAD.MOV.U32 R28, RZ, RZ, R42 ;  /* 0x000000ffff1c7224 */ /* 0x008fe200078e002a */
[----:B------:R-:W-:Y:S01]  /*33a0*/  MOV R24, R14 ;  /* 0x0000000e00187202 */ /* 0x000fe20000000f00 */
[----:B------:R-:W-:Y:S01]  /*33b0*/  IMAD.MOV.U32 R23, RZ, RZ, R43 ;  /* 0x000000ffff177224 */ /* 0x000fe200078e002b */
[----:B------:R-:W-:Y:S02]  /*33c0*/  MOV R5, R13 ;  /* 0x0000000d00057202 */ /* 0x000fe40000000f00 */
[----:B------:R-:W-:Y:S02]  /*33d0*/  MOV R22, 0x33f0 ;  /* 0x000033f000167802 */ /* 0x000fe40000000f00 */
[----:B------:R-:W-:Y:S05]  /*33e0*/  CALL.REL.NOINC `($__internal_13_$__cuda_sm20_div_s64) ;  /* 0x0000001400ec7944 */ /* 0x000fea0003c00000 */
        /* <DEDUP_REMOVED lines=12> */
.L_x_696:
        /* <DEDUP_REMOVED lines=23> */
.L_x_697:
[----:B------:R-:W-:Y:S05]  /*3620*/  BSYNC B0 ;  /* 0x0000000000007941 */ /* 0x000fea0003800000 */
.L_x_695:
        /* <DEDUP_REMOVED lines=28> */
.L_x_699:
        /* <DEDUP_REMOVED lines=23> */
.L_x_700:
[----:B------:R-:W-:Y:S05]  /*3960*/  BSYNC B0 ;  /* 0x0000000000007941 */ /* 0x000fea0003800000 */
.L_x_698:
[----:B------:R-:W-:Y:S01]  /*3970*/  IADD3 R33, P1, P0, R38, R36, R32 ;  /* 0x0000002426217210 */ /* 0x000fe2000783e020 */
[----:B------:R-:W-:Y:S01]  /*3980*/  IMAD R5, R5, R4, RZ ;  /* 0x0000000405057224 */ /* 0x000fe200078e02ff */
[----:B------:R-:W-:Y:S01]  /*3990*/  SHF.R.S32.HI R0, RZ, 0x1f, R8 ;  /* 0x0000001fff007819 */ /* 0x000fe20000011408 */
[----:B------:R-:W-:Y:S01]  /*39a0*/  ULDC.64 UR4, c[0x0][0x2b0] ;  /* 0x0000ac0000047ab9 */ /* 0x000fe20000000a00 */
[----:B------:R-:W-:Y:S02]  /*39b0*/  IADD3 R33, P4, P2, R34, R33, R48 ;  /* 0x0000002122217210 */ /* 0x000fe40007a9e030 */
[----:B------:R-:W-:Y:S02]  /*39c0*/  IADD3.X R2, R6, R7, R2, P1, P0 ;  /* 0x0000000706027210 */ /* 0x000fe40000fe0402 */
[----:B------:R-:W-:Y:S02]  /*39d0*/  IADD3 R46, P1, P0, R50, R33, R46 ;  /* 0x00000021322e7210 */ /* 0x000fe4000783e02e */
[----:B------:R-:W-:Y:S01]  /*39e0*/  IADD3.X R2, R16, R2, R3, P4, P2 ;  /* 0x0000000210027210 */ /* 0x000fe200027e4403 */
[----:B------:R-:W-:-:S03]  /*39f0*/  IMAD R3, R19, R8, RZ ;  /* 0x0000000813037224 */ /* 0x000fc600078e02ff */
[----:B------:R-:W-:Y:S01]  /*3a00*/  IADD3.X R47, R14, R2, R9, P1, P0 ;  /* 0x000000020e2f7210 */ /* 0x000fe20000fe0409 */
[-C--:B------:R-:W-:Y:S01]  /*3a10*/  IMAD R0, R0, R18.reuse, R3 ;  /* 0x0000001200007224 */ /* 0x080fe200078e0203 */
        /* <DEDUP_REMOVED lines=10> */
.L_x_676:
[----:B------:R-:W-:Y:S02]  /*3ac0*/  ULDC.64 UR4, c[0x0][0x2b0] ;  /* 0x0000ac0000047ab9 */ /* 0x000fe40000000a00 */
[----:B------:R-:W-:-:S04]  /*3ad0*/  LEA R2, P0, R38, UR4, 0x2 ;  /* 0x0000000426027c11 */ /* 0x000fc8000f8010ff */
[----:B------:R-:W-:-:S05]  /*3ae0*/  LEA.HI.X R3, R38, UR5, R39, 0x2, P0 ;  /* 0x0000000526037c11 */ /* 0x000fca00080f1427 */
[----:B------:R0:W-:Y:S04]  /*3af0*/  STG.E desc[UR8][R2.64], R29 ;  /* 0x0000001d02007986 */ /* 0x0001e8000c101908 */
.L_x_675:
[----:B------:R-:W-:Y:S05]  /*3b00*/  BSYNC B1 ;  /* 0x0000000000017941 */ /* 0x000fea0003800000 */
.L_x_674:
[----:B------:R-:W2:Y:S01]  /*3b10*/  LDC R21, c[0x0][0x3c4] ;  /* 0x0000f100ff157b82 */ /* 0x000ea20000000800 */
[----:B------:R-:W4:Y:S01]  /*3b20*/  S2R R24, SR_TID.X ;  /* 0x0000000000187919 */ /* 0x000f220000002100 */
[----:B------:R-:W-:Y:S01]  /*3b30*/  LEA.HI R0, R25, R25, RZ, 0x1 ;  /* 0x0000001919007211 */ /* 0x000fe200078f08ff */
[----:B------:R-:W-:Y:S03]  /*3b40*/  BSSY B0, `(.L_x_701) ;  /* 0x0000012000007945 */ /* 0x000fe60003800000 */
[----:B------:R-:W-:-:S05]  /*3b50*/  LOP3.LUT R4, R0, 0xfffffffe, RZ, 0xc0, !PT ;  /* 0xfffffffe00047812 */ /* 0x000fca00078ec0ff */
[----:B------:R-:W-:-:S05]  /*3b60*/  IMAD.IADD R4, R25, 0x1, -R4 ;  /* 0x0000000119047824 */ /* 0x000fca00078e0a04 */
[----:B--2---:R-:W-:Y:S02]  /*3b70*/  ISETP.GE.OR P3, PT, R4, R21, P3 ;  /* 0x000000150400720c */ /* 0x004fe40001f66670 */
[----:B----4-:R-:W-:-:S04]  /*3b80*/  SHF.R.S32.HI R23, RZ, 0x1f, R24 ;  /* 0x0000001fff177819 */ /* 0x010fc80000011418 */
[----:B------:R-:W-:-:S07]  /*3b90*/  LEA.HI R23, R23, R24, RZ, 0x5 ;  /* 0x0000001817177211 */ /* 0x000fce00078f28ff */
[----:B------:R-:W-:Y:S05]  /*3ba0*/  @P3 BRA `(.L_x_702) ;  /* 0x00000000002c3947 */ /* 0x000fea0003800000 */
[----:B01----:R-:W0:Y:S01]  /*3bb0*/  S2R R2, SR_CgaCtaId ;  /* 0x0000000000027919 */ /* 0x003e220000008800 */
[----:B------:R-:W-:Y:S01]  /*3bc0*/  FADD.FTZ R5, -R29, R30 ;  /* 0x0000001e1d057221 */ /* 0x000fe20000010100 */
[----:B------:R-:W-:Y:S02]  /*3bd0*/  MOV R3, 0x400 ;  /* 0x0000040000037802 */ /* 0x000fe40000000f00 */
[----:B------:R-:W-:Y:S01]  /*3be0*/  SHF.L.U32 R0, R0, 0x1, RZ ;  /* 0x0000000100007819 */ /* 0x000fe200000006ff */
[----:B------:R-:W-:-:S03]  /*3bf0*/  FMUL.FTZ R5, R5, 1.4426950216293334961 ;  /* 0x3fb8aa3b05057820 */ /* 0x000fc60000410000 */
[----:B------:R-:W-:-:S03]  /*3c00*/  LOP3.LUT R0, R0, 0xfffffffc, RZ, 0xc0, !PT ;  /* 0xfffffffc00007812 */ /* 0x000fc600078ec0ff */
[----:B------:R-:W1:Y:S01]  /*3c10*/  MUFU.EX2 R5, R5 ;  /* 0x0000000500057308 */ /* 0x000e620000000800 */
[----:B0-----:R-:W-:-:S05]  /*3c20*/  LEA R3, R2, R3, 0x18 ;  /* 0x0000000302037211 */ /* 0x001fca00078ec0ff */
[----:B------:R-:W-:-:S05]  /*3c30*/  IMAD R3, R4, 0x14, R3 ;  /* 0x0000001404037824 */ /* 0x000fca00078e0203 */
[----:B------:R-:W-:-:S05]  /*3c40*/  IADD3 R0, R3, R0, RZ ;  /* 0x0000000003007210 */ /* 0x000fca0007ffe0ff */
[----:B-1----:R2:W-:Y:S02]  /*3c50*/  STS [R0], R5 ;  /* 0x0000000500007388 */ /* 0x0025e40000000800 */
.L_x_702:
[----:B------:R-:W-:Y:S05]  /*3c60*/  BSYNC B0 ;  /* 0x0000000000007941 */ /* 0x000fea0003800000 */
.L_x_701:
[----:B------:R-:W-:Y:S01]  /*3c70*/  BAR.SYNC.DEFER_BLOCKING 0x0 ;  /* 0x0000000000007b1d */ /* 0x000fe20000010000 */
[----:B------:R-:W-:Y:S01]  /*3c80*/  ISETP.GE.AND P0, PT, R21, 0x1, PT ;  /* 0x000000011500780c */ /* 0x000fe20003f06270 */
[----:B--2---:R-:W-:Y:S01]  /*3c90*/  IMAD.MOV.U32 R0, RZ, RZ, RZ ;  /* 0x000000ffff007224 */ /* 0x004fe200078e00ff */
[----:B01----:R-:W-:Y:S02]  /*3ca0*/  LOP3.LUT R3, R23, 0x3fffffe0, RZ, 0xc0, !PT ;  /* 0x3fffffe017037812 */ /* 0x003fe400078ec0ff */
[----:B------:R-:W-:Y:S02]  /*3cb0*/  CS2R R4, SRZ ;  /* 0x0000000000047805 */ /* 0x000fe4000001ff00 */
        /* <DEDUP_REMOVED lines=38> */
.L_x_705:
[----:B------:R-:W2:Y:S01]  /*3f20*/  @!P3 LDG.E.128 R12, desc[UR8][R30.64+-0x200] ;  /* 0xfffe00081e0cb981 */ /* 0x000ea2000c1e1d00 */
[C---:B---3--:R-:W-:Y:S01]  /*3f30*/  IADD3 R28, P1, R26.reuse, R30, RZ ;  /* 0x0000001e1a1c7210 */ /* 0x048fe20007f3e0ff */
        /* <DEDUP_REMOVED lines=55> */
.L_x_704:
        /* <DEDUP_REMOVED lines=8> */
[----:B---3--:R-:W-:-:S04]  /*4330*/  IADD3 R28, P1, R26, R30, RZ ;  /* 0x0000001e1a1c7210 */ /* 0x008fc80007f3e0ff */
        /* <DEDUP_REMOVED lines=27> */
.L_x_706:
        /* <DEDUP_REMOVED lines=8> */
.L_x_708:
[----:B------:R-:W-:Y:S05]  /*4570*/  BSYNC B0 ;  /* 0x0000000000007941 */ /* 0x000fea0003800000 */
.L_x_707:
        /* <DEDUP_REMOVED lines=8> */
.L_x_703:
[----:B------:R-:W-:-:S04]  /*4600*/  IADD3 R23, R23, UR7, RZ ;  /* 0x0000000717177c10 */ /* 0x000fc8000fffe0ff */
[----:B------:R-:W-:-:S13]  /*4610*/  ISETP.GE.AND P0, PT, R23, R20, PT ;  /* 0x000000141700720c */ /* 0x000fda0003f06270 */
[----:B------:R-:W-:Y:S05]  /*4620*/  @P0 EXIT ;  /* 0x000000000000094d */ /* 0x000fea0003800000 */
[----:B------:R-:W-:Y:S01]  /*4630*/  IABS R14, R11 ;  /* 0x0000000b000e7213 */ /* 0x000fe20000000000 */
[----:B------:R-:W0:Y:S01]  /*4640*/  LDC R10, c[0x0][0x2c4] ;  /* 0x0000b100ff0a7b82 */ /* 0x000e220000000800 */
[----:B------:R-:W-:Y:S01]  /*4650*/  IABS R16, R23 ;  /* 0x0000001700107213 */ /* 0x000fe20000000000 */
[----:B------:R-:W-:Y:S01]  /*4660*/  ULDC.64 UR4, c[0x0][0x290] ;  /* 0x0000a40000047ab9 */ /* 0x000fe20000000a00 */
[----:B------:R-:W2:Y:S01]  /*4670*/  I2F.RP R12, R14 ;  /* 0x0000000e000c7306 */ /* 0x000ea20000209400 */
[----:B------:R-:W-:Y:S02]  /*4680*/  IABS R15, R11 ;  /* 0x0000000b000f7213 */ /* 0x000fe40000000000 */
[----:B------:R-:W-:Y:S02]  /*4690*/  F2FP.F16.F32.PACK_AB R6, R6, R9 ;  /* 0x000000090606723e */ /* 0x000fe400000000ff */
[----:B------:R-:W-:Y:S02]  /*46a0*/  IADD3 R15, RZ, -R15, RZ ;  /* 0x8000000fff0f7210 */ /* 0x000fe40007ffe0ff */
[----:B------:R-:W-:-:S02]  /*46b0*/  F2FP.F16.F32.PACK_AB R7, R4, R7 ;  /* 0x000000070407723e */ /* 0x000fc400000000ff */
[----:B------:R-:W-:Y:S02]  /*46c0*/  F2FP.F16.F32.PACK_AB R2, R2, R5 ;  /* 0x000000050202723e */ /* 0x000fe400000000ff */
[----:B------:R-:W-:Y:S01]  /*46d0*/  F2FP.F16.F32.PACK_AB R3, R0, R3 ;  /* 0x000000030003723e */ /* 0x000fe200000000ff */
[----:B--2---:R-:W2:Y:S02]  /*46e0*/  MUFU.RCP R18, R12 ;  /* 0x0000000c00127308 */ /* 0x004ea40000001000 */
[----:B--2---:R-:W-:-:S06]  /*46f0*/  VIADD R18, R18, 0xffffffe ;  /* 0x0ffffffe12127836 */ /* 0x004fcc0000000000 */
[----:B------:R-:W2:Y:S02]  /*4700*/  F2I.FTZ.U32.TRUNC.NTZ R19, R18 ;  /* 0x0000001200137305 */ /* 0x000ea4000021f000 */
[----:B--2---:R-:W-:Y:S02]  /*4710*/  IMAD.MOV R8, RZ, RZ, -R19 ;  /* 0x000000ffff087224 */ /* 0x004fe400078e0a13 */
[----:B------:R-:W-:Y:S02]  /*4720*/  IMAD.MOV.U32 R18, RZ, RZ, RZ ;  /* 0x000000ffff127224 */ /* 0x000fe400078e00ff */
[----:B------:R-:W-:Y:S01]  /*4730*/  IMAD R13, R8, R14, RZ ;  /* 0x0000000e080d7224 */ /* 0x000fe200078e02ff */
[----:B0-----:R-:W-:-:S03]  /*4740*/  IABS R8, R10 ;  /* 0x0000000a00087213 */ /* 0x001fc60000000000 */
[----:B------:R-:W-:-:S06]  /*4750*/  IMAD.HI.U32 R13, R19, R13, R18 ;  /* 0x0000000d130d7227 */ /* 0x000fcc00078e0012 */
[----:B------:R-:W-:Y:S02]  /*4760*/  IMAD.HI.U32 R12, R13, R16, RZ ;  /* 0x000000100d0c7227 */ /* 0x000fe400078e00ff */
[----:B------:R-:W0:Y:S02]  /*4770*/  I2F.RP R13, R8 ;  /* 0x00000008000d7306 */ /* 0x000e240000209400 */
[----:B------:R-:W-:-:S05]  /*4780*/  IMAD R15, R12, R15, R16 ;  /* 0x0000000f0c0f7224 */ /* 0x000fca00078e0210 */
[----:B------:R-:W-:Y:S01]  /*4790*/  ISETP.GT.U32.AND P1, PT, R14, R15, PT ;  /* 0x0000000f0e00720c */ /* 0x000fe20003f24070 */
[----:B0-----:R-:W0:-:S12]  /*47a0*/  MUFU.RCP R13, R13 ;  /* 0x0000000d000d7308 */ /* 0x001e180000001000 */
[----:B------:R-:W-:Y:S02]  /*47b0*/  @!P1 IMAD.IADD R15, R15, 0x1, -R14 ;  /* 0x000000010f0f9824 */ /* 0x000fe400078e0a0e */
[----:B------:R-:W-:Y:S01]  /*47c0*/  @!P1 VIADD R12, R12, 0x1 ;  /* 0x000000010c0c9836 */ /* 0x000fe20000000000 */
[----:B------:R-:W-:Y:S02]  /*47d0*/  ISETP.NE.AND P1, PT, R11, RZ, PT ;  /* 0x000000ff0b00720c */ /* 0x000fe40003f25270 */
[----:B------:R-:W-:Y:S02]  /*47e0*/  ISETP.GE.U32.AND P2, PT, R15, R14, PT ;  /* 0x0000000e0f00720c */ /* 0x000fe40003f46070 */
[----:B------:R-:W-:-:S04]  /*47f0*/  LOP3.LUT R14, R23, R11, RZ, 0x3c, !PT ;  /* 0x0000000b170e7212 */ /* 0x000fc800078e3cff */
[----:B------:R-:W-:Y:S01]  /*4800*/  ISETP.GE.AND P0, PT, R14, RZ, PT ;  /* 0x000000ff0e00720c */ /* 0x000fe20003f06270 */
[----:B0-----:R-:W-:-:S04]  /*4810*/  VIADD R14, R13, 0xffffffe ;  /* 0x0ffffffe0d0e7836 */ /* 0x001fc80000000000 */
[----:B------:R0:W2:Y:S02]  /*4820*/  F2I.FTZ.U32.TRUNC.NTZ R15, R14 ;  /* 0x0000000e000f7305 */ /* 0x0000a4000021f000 */
[----:B------:R-:W-:-:S06]  /*4830*/  @P2 IADD3 R12, R12, 0x1, RZ ;  /* 0x000000010c0c2810 */ /* 0x000fcc0007ffe0ff */
        /* <DEDUP_REMOVED lines=19> */
[----:B------:R-:W-:-:S05]  /*4970*/  SHF.R.S32.HI R8, RZ, 0x1f, R12 ;  /* 0x0000001fff087819 */ /* 0x000fca000001140c */
[----:B------:R-:W-:-:S04]  /*4980*/  IMAD R11, R8, UR4, RZ ;  /* 0x00000004080b7c24 */ /* 0x000fc8000f8e02ff */
[----:B------:R-:W-:Y:S02]  /*4990*/  IMAD R8, R12, UR5, R11 ;  /* 0x000000050c087c24 */ /* 0x000fe4000f8e020b */
[----:B------:R-:W-:Y:S02]  /*49a0*/  @P2 VIADD R14, R14, 0x1 ;  /* 0x000000010e0e2836 */ /* 0x000fe40000000000 */
[----:B------:R-:W-:Y:S01]  /*49b0*/  IMAD.WIDE.U32 R12, R12, UR4, RZ ;  /* 0x000000040c0c7c25 */ /* 0x000fe2000f8e00ff */
[----:B------:R-:W-:-:S03]  /*49c0*/  ULDC.64 UR4, c[0x0][0x2a0] ;  /* 0x0000a80000047ab9 */ /* 0x000fc60000000a00 */
[----:B------:R-:W-:Y:S01]  /*49d0*/  @!P1 IMAD.MOV R14, RZ, RZ, -R14 ;  /* 0x000000ffff0e9224 */ /* 0x000fe200078e0a0e */
[----:B------:R-:W-:Y:S02]  /*49e0*/  @!P0 LOP3.LUT R14, RZ, R10, RZ, 0x33, !PT ;  /* 0x0000000aff0e8212 */ /* 0x000fe400078e33ff */
[----:B------:R-:W-:Y:S02]  /*49f0*/  IADD3 R13, R13, R8, RZ ;  /* 0x000000080d0d7210 */ /* 0x000fe40007ffe0ff */
[----:B------:R-:W-:Y:S01]  /*4a00*/  SHF.R.S32.HI R11, RZ, 0x1f, R14 ;  /* 0x0000001fff0b7819 */ /* 0x000fe2000001140e */
[----:B------:R-:W-:Y:S01]  /*4a10*/  IMAD R10, R14, R10, R16 ;  /* 0x0000000a0e0a7224 */ /* 0x000fe200078e0210 */
[----:B------:R-:W-:Y:S01]  /*4a20*/  IADD3 R8, R24, 0x80, RZ ;  /* 0x0000008018087810 */ /* 0x000fe20007ffe0ff */
[----:B------:R-:W-:-:S04]  /*4a30*/  IMAD.WIDE.U32 R12, R14, UR4, R12 ;  /* 0x000000040e0c7c25 */ /* 0x000fc8000f8e000c */
[----:B------:R-:W-:Y:S02]  /*4a40*/  IMAD R11, R11, UR4, RZ ;  /* 0x000000040b0b7c24 */ /* 0x000fe4000f8e02ff */
[----:B------:R-:W-:Y:S02]  /*4a50*/  IMAD.IADD R10, R23, 0x1, -R10 ;  /* 0x00000001170a7824 */ /* 0x000fe400078e0a0a */
[----:B------:R-:W-:Y:S01]  /*4a60*/  IMAD R15, R14, UR5, R11 ;  /* 0x000000050e0f7c24 */ /* 0x000fe2000f8e020b */
[----:B------:R-:W-:Y:S02]  /*4a70*/  ULDC.64 UR4, c[0x0][0x298] ;  /* 0x0000a60000047ab9 */ /* 0x000fe40000000a00 */
[----:B------:R-:W-:Y:S01]  /*4a80*/  SHF.R.S32.HI R11, RZ, 0x1f, R10 ;  /* 0x0000001fff0b7819 */ /* 0x000fe2000001140a */
[----:B------:R-:W-:-:S04]  /*4a90*/  IMAD.IADD R13, R13, 0x1, R15 ;  /* 0x000000010d0d7824 */ /* 0x000fc800078e020f */
        /* <DEDUP_REMOVED lines=16> */
        .weak           $__internal_13_$__cuda_sm20_div_s64
        .type           $__internal_13_$__cuda_sm20_div_s64,@function
        .size           $__internal_13_$__cuda_sm20_div_s64,(.L_x_4873 - $__internal_13_$__cuda_sm20_div_s64)
$__internal_13_$__cuda_sm20_div_s64:
        /* <DEDUP_REMOVED lines=17> */
[----:B------:R-:W-:-:S04]  /*4cb0*/  IMAD.HI.U32 R21, R53, R0, RZ ;  /* 0x0000000035157227 */ /* 0x000fc800078e00ff */
[----:B------:R-:W-:-:S04]  /*4cc0*/  IMAD.HI.U32 R19, P2, R53, R19, R44 ;  /* 0x0000001335137227 */ /* 0x000fc8000784002c */
[----:B------:R-:W-:Y:S02]  /*4cd0*/  IMAD R0, R53, R0, RZ ;  /* 0x0000000035007224 */ /* 0x000fe400078e02ff */
[----:B------:R-:W-:-:S03]  /*4ce0*/  IMAD.X R21, R21, 0x1, R53, P0 ;  /* 0x0000000115157824 */ /* 0x000fc600000e0635 */
[----:B------:R-:W-:-:S04]  /*4cf0*/  IADD3 R53, P0, R0, R19, RZ ;  /* 0x0000001300357210 */ /* 0x000fc80007f1e0ff */
[----:B------:R-:W-:Y:S01]  /*4d00*/  IADD3.X R21, RZ, RZ, R21, P0, P2 ;  /* 0x000000ffff157210 */ /* 0x000fe200007e4415 */
[----:B------:R-:W-:Y:S01]  /*4d10*/  IMAD.WIDE.U32 R44, R53, R40, RZ ;  /* 0x00000028352c7225 */ /* 0x000fe200078e00ff */
[----:B------:R-:W-:-:S03]  /*4d20*/  ISETP.GE.AND P2, PT, R23, RZ, PT ;  /* 0x000000ff1700720c */ /* 0x000fc60003f46270 */
[----:B------:R-:W-:Y:S01]  /*4d30*/  IMAD R19, R53, R41, R45 ;  /* 0x0000002935137224 */ /* 0x000fe200078e022d */
[----:B------:R-:W-:-:S03]  /*4d40*/  IADD3 R44, P0, RZ, -R44, RZ ;  /* 0x8000002cff2c7210 */ /* 0x000fc60007f1e0ff */
[----:B------:R-:W-:Y:S02]  /*4d50*/  IMAD R19, R21, R40, R19 ;  /* 0x0000002815137224 */ /* 0x000fe400078e0213 */
[----:B------:R-:W-:-:S04]  /*4d60*/  IMAD.HI.U32 R52, R53, R44, RZ ;  /* 0x0000002c35347227 */ /* 0x000fc800078e00ff */
[----:B------:R-:W-:-:S04]  /*4d70*/  IMAD.X R19, RZ, RZ, ~R19, P0 ;  /* 0x000000ffff137224 */ /* 0x000fc800000e0e13 */
[----:B------:R-:W-:-:S04]  /*4d80*/  IMAD.WIDE.U32 R52, P0, R53, R19, R52 ;  /* 0x0000001335347225 */ /* 0x000fc80007800034 */
[----:B------:R-:W-:-:S04]  /*4d90*/  IMAD.HI.U32 R0, R21, R19, RZ ;  /* 0x0000001315007227 */ /* 0x000fc800078e00ff */
[----:B------:R-:W-:Y:S01]  /*4da0*/  IMAD.HI.U32 R44, P5, R21, R44, R52 ;  /* 0x0000002c152c7227 */ /* 0x000fe200078a0034 */
[----:B------:R-:W-:-:S03]  /*4db0*/  IADD3.X R0, R0, R21, RZ, P0, !PT ;  /* 0x0000001500007210 */ /* 0x000fc600007fe4ff */
[----:B------:R-:W-:Y:S01]  /*4dc0*/  IMAD R19, R21, R19, RZ ;  /* 0x0000001315137224 */ /* 0x000fe200078e02ff */
[----:B------:R-:W-:Y:S01]  /*4dd0*/  IADD3 R21, P0, RZ, -R28, RZ ;  /* 0x8000001cff157210 */ /* 0x000fe20007f1e0ff */
[----:B------:R-:W-:-:S03]  /*4de0*/  IMAD.MOV.U32 R53, RZ, RZ, RZ ;  /* 0x000000ffff357224 */ /* 0x000fc600078e00ff */
[----:B------:R-:W-:Y:S02]  /*4df0*/  IADD3 R44, P4, R19, R44, RZ ;  /* 0x0000002c132c7210 */ /* 0x000fe40007f9e0ff */
        /* <DEDUP_REMOVED lines=20> */
[----:B------:R-:W-:-:S04]  /*4f40*/  SEL R21, R44, R21, P4 ;  /* 0x000000152c157207 */ /* 0x000fc80002000000 */
[----:B------:R-:W-:Y:S01]  /*4f50*/  ISETP.GE.U32.AND P0, PT, R21, R40, PT ;  /* 0x000000281500720c */ /* 0x000fe20003f06070 */
[----:B------:R-:W-:Y:S01]  /*4f60*/  IMAD.X R40, R19, 0x1, ~R41, P2 ;  /* 0x0000000113287824 */ /* 0x000fe200010e0e29 */
[----:B------:R-:W-:-:S04]  /*4f70*/  IADD3 R21, P2, R28, 0x1, RZ ;  /* 0x000000011c157810 */ /* 0x000fc80007f5e0ff */
[----:B------:R-:W-:Y:S01]  /*4f80*/  SEL R40, R40, R19, P4 ;  /* 0x0000001328287207 */ /* 0x000fe20002000000 */
[----:B------:R-:W-:Y:S01]  /*4f90*/  IMAD.X R19, RZ, RZ, R0, P2 ;  /* 0x000000ffff137224 */ /* 0x000fe200010e0600 */
[----:B------:R-:W-:Y:S02]  /*4fa0*/  SEL R21, R21, R28, P4 ;  /* 0x0000001c15157207 */ /* 0x000fe40002000000 */
[----:B------:R-:W-:Y:S01]  /*4fb0*/  ISETP.GE.U32.AND.EX P2, PT, R40, R41, PT, P0 ;  /* 0x000000292800720c */ /* 0x000fe20003f46100 */
[----:B------:R-:W-:Y:S01]  /*4fc0*/  IMAD.MOV.U32 R40, RZ, RZ, R22 ;  /* 0x000000ffff287224 */ /* 0x000fe200078e0016 */
[----:B------:R-:W-:Y:S01]  /*4fd0*/  SEL R19, R19, R0, P4 ;  /* 0x0000000013137207 */ /* 0x000fe20002000000 */
[----:B------:R-:W-:Y:S01]  /*4fe0*/  IMAD.MOV.U32 R41, RZ, RZ, 0x0 ;  /* 0x00000000ff297424 */ /* 0x000fe200078e00ff */
[----:B------:R-:W-:-:S04]  /*4ff0*/  IADD3 R28, P0, R21, 0x1, RZ ;  /* 0x00000001151c7810 */ /* 0x000fc80007f1e0ff */
[----:B------:R-:W-:Y:S01]  /*5000*/  SEL R28, R28, R21, P2 ;  /* 0x000000151c1c7207 */ /* 0x000fe20001000000 */
[----:B------:R-:W-:Y:S01]  /*5010*/  IMAD.X R0, RZ, RZ, R19, P0 ;  /* 0x000000ffff007224 */ /* 0x000fe200000e0613 */
[----:B------:R-:W-:Y:S02]  /*5020*/  LOP3.LUT R21, R5, R23, RZ, 0x3c, !PT ;  /* 0x0000001705157212 */ /* 0x000fe400078e3cff */
[----:B------:R-:W-:Y:S02]  /*5030*/  ISETP.NE.U32.AND P0, PT, R24, RZ, PT ;  /* 0x000000ff1800720c */ /* 0x000fe40003f05070 */
[----:B------:R-:W-:Y:S02]  /*5040*/  SEL R0, R0, R19, P2 ;  /* 0x0000001300007207 */ /* 0x000fe40001000000 */
[----:B------:R-:W-:Y:S02]  /*5050*/  IADD3 R19, P2, RZ, -R28, RZ ;  /* 0x8000001cff137210 */ /* 0x000fe40007f5e0ff */
[----:B------:R-:W-:-:S02]  /*5060*/  ISETP.GE.AND P4, PT, R21, RZ, PT ;  /* 0x000000ff1500720c */ /* 0x000fc40003f86270 */
[----:B------:R-:W-:Y:S02]  /*5070*/  IADD3.X R21, RZ, ~R0, RZ, P2, !PT ;  /* 0x80000000ff157210 */ /* 0x000fe400017fe4ff */
[----:B------:R-:W-:Y:S02]  /*5080*/  ISETP.NE.AND.EX P0, PT, R5, RZ, PT, P0 ;  /* 0x000000ff0500720c */ /* 0x000fe40003f05300 */
[----:B------:R-:W-:Y:S02]  /*5090*/  SEL R19, R19, R28, !P4 ;  /* 0x0000001c13137207 */ /* 0x000fe40006000000 */
[----:B------:R-:W-:Y:S02]  /*50a0*/  SEL R21, R21, R0, !P4 ;  /* 0x0000000015157207 */ /* 0x000fe40006000000 */
[----:B------:R-:W-:Y:S02]  /*50b0*/  SEL R0, R19, 0xffffffff, P0 ;  /* 0xffffffff13007807 */ /* 0x000fe40000000000 */
[----:B------:R-:W-:Y:S01]  /*50c0*/  SEL R21, R21, 0xffffffff, P0 ;  /* 0xffffffff15157807 */ /* 0x000fe20000000000 */
[----:B------:R-:W-:Y:S06]  /*50d0*/  RET.REL.NODEC R40 `(_ZN5flash32flash_fwd_splitkv_combine_kernelI23Flash_fwd_kernel_traitsILi256ELi64ELi64ELi4ELb0ELb0EN7cutlass6half_tE19Flash_kernel_traitsILi256ELi64ELi64ELi4ES3_EELi4ELi1ELb1EEEvNS_16Flash_fwd_paramsE) ;  /* 0xffffffac28c87950 */ /* 0x000fec0003c3ffff */
.L_x_709:
        /* <DEDUP_REMOVED lines=10> */
.L_x_4873:


//--------------------- .text._ZN5flash24flash_fwd_splitkv_kernelI23Flash_fwd_kernel_traitsILi256ELi64ELi64ELi4ELb0ELb0EN7cutlass6half_tE19Flash_kernel_traitsILi256ELi64ELi64ELi4ES3_EELb1ELb0ELb0ELb0ELb0ELb0ELb0ELb0EEEvNS_16Flash_fwd_paramsE --------------------------
	.section	.text._ZN5flash24flash_fwd_splitkv_kernelI23Flash_fwd_kernel_traitsILi256ELi64ELi64ELi4ELb0ELb0EN7cutlass6half_tE19Flash_kernel_traitsILi256ELi64ELi64ELi4ES3_EELb1ELb0ELb0ELb0ELb0ELb0ELb0ELb0EEEvNS_16Flash_fwd_paramsE,"ax",@progbits
	.align	128
        .global         _ZN5flash24flash_fwd_splitkv_kernelI23Flash_fwd_kernel_traitsILi256ELi64ELi64ELi4ELb0ELb0EN7cutlass6half_tE19Flash_kernel_traitsILi256ELi64ELi64ELi4ES3_EELb1ELb0ELb0ELb0ELb0ELb0ELb0ELb0EEEvNS_16Flash_fwd_paramsE
        .type           _ZN5flash24flash_fwd_splitkv_kernelI23Flash_fwd_kernel_traitsILi256ELi64ELi64ELi4ELb0ELb0EN7cutlass6half_tE19Flash_kernel_traitsILi256ELi64ELi64ELi4ES3_EELb1ELb0ELb0ELb0ELb0ELb0ELb0ELb0EEEvNS_16Flash_fwd_paramsE,@function
        .size           _ZN5flash24flash_fwd_splitkv_kernelI23Flash_fwd_kernel_traitsILi256ELi64ELi64ELi4ELb0ELb0EN7cutlass6half_tE19Flash_kernel_traitsILi256ELi64ELi64ELi4ES3_EELb1ELb0ELb0ELb0ELb0ELb0ELb0ELb0EEEvNS_16Flash_fwd_paramsE,(.L_x_4897 - _ZN5flash24flash_fwd_splitkv_kernelI23Flash_fwd_kernel_traitsILi256ELi64ELi64ELi4ELb0ELb0EN7cutlass6half_tE19Flash_kernel_traitsILi256ELi64ELi64ELi4ES3_EELb1ELb0ELb0ELb0ELb0ELb0ELb0ELb0EEEvNS_16Flash_fwd_paramsE)
        .other          _ZN5flash24flash_fwd_splitkv_kernelI23Flash_fwd_kernel_traitsILi256ELi64ELi64ELi4ELb0ELb0EN7cutlass6half_tE19Flash_kernel_traitsILi256ELi64ELi64ELi4ES3_EELb1ELb0ELb0ELb0ELb0ELb0ELb0ELb0EEEvNS_16Flash_fwd_paramsE,@"STO_CUDA_ENTRY STV_DEFAULT"
_ZN5flash24flash_fwd_splitkv_kernelI23Flash_fwd_kernel_traitsILi256ELi64ELi64ELi4ELb0ELb0EN7cutlass6half_tE19Flash_kernel_traitsILi256ELi64ELi64ELi4ES3_EELb1ELb0ELb0ELb0ELb0ELb0ELb0ELb0EEEvNS_16Flash_fwd_paramsE:
.text._ZN5flash24flash_fwd_splitkv_kernelI23Flash_fwd_kernel_traitsILi256ELi64ELi64ELi4ELb0ELb0EN7cutlass6half_tE19Flash_kernel_traitsILi256ELi64ELi64ELi4ES3_EELb1ELb0ELb0ELb0ELb0ELb0ELb0ELb0EEEvNS_16Flash_fwd_paramsE:
[----:B------:R-:W-:Y:S08]  /*0000*/  LDC R1, c[0x0][0x28] ;  /* 0x00000a00ff017b82 */ /* 0x000ff00000000800 */
[----:B------:R-:W1:Y:S01]  /*0010*/  S2UR UR14, SR_CTAID.Y ;  /* 0x00000000000e79c3 */ /* 0x000e620000002600 */
[----:B------:R-:W-:Y:S01]  /*0020*/  ULDC.64 UR4, c[0x0][0x300] ;  /* 0x0000c00000047ab9 */ /* 0x000fe20000000a00 */
[----:B------:R-:W-:Y:S01]  /*0030*/  ULDC.64 UR6, c[0x0][0x2f0] ;  /* 0x0000bc0000067ab9 */ /* 0x000fe20000000a00 */
[----:B------:R-:W-:-:S02]  /*0040*/  UISETP.NE.U32.AND UP1, UPT, UR4, URZ, UPT ;  /* 0x0000003f0400728c */ /* 0x000fc4000bf25070 */
[----:B------:R-:W-:Y:S02]  /*0050*/  UISETP.NE.U32.AND UP2, UPT, UR6, URZ, UPT ;  /* 0x0000003f0600728c */ /* 0x000fe4000bf45070 */
[----:B------:R-:W-:Y:S02]  /*0060*/  UISETP.NE.AND.EX UP1, UPT, UR5, URZ, UPT, UP1 ;  /* 0x0000003f0500728c */ /* 0x000fe4000bf25310 */
[----:B------:R-:W-:Y:S01]  /*0070*/  UISETP.NE.AND.EX UP2, UPT, UR7, URZ, UPT, UP2 ;  /* 0x0000003f0700728c */ /* 0x000fe2000bf45320 */
[----:B------:R-:W-:Y:S01]  /*0080*/  ULDC.64 UR8, c[0x0][0x2f0] ;  /* 0x0000bc0000087ab9 */ /* 0x000fe20000000a00 */
[----:B------:R-:W-:Y:S02]  /*0090*/  ULDC.U8 UR6, c[0x0][0x3c2] ;  /* 0x0000f08000067ab9 */ /* 0x000fe40000000000 */
[----:B------:R-:W-:Y:S01]  /*00a0*/  PLOP3.LUT P0, PT, PT, PT, UP1, 0x80, 0x0 ;  /* 0x000000000000781c */ /* 0x000fe20003f0f018 */
[----:B------:R-:W-:Y:S01]  /*00b0*/  ULDC.64 UR4, c[0x0][0x2f8] ;  /* 0x0000be0000047ab9 */ /* 0x000fe20000000a00 */
[----:B------:R-:W-:Y:S01]  /*00c0*/  PLOP3.LUT P2, PT, PT, PT, UP2, 0x80, 0x0 ;  /* 0x000000000000781c */ /* 0x000fe20003f4f028 */
[----:B------:R-:W-:-:S02]  /*00d0*/  UISETP.NE.AND UP3, UPT, UR6, URZ, UPT ;  /* 0x0000003f0600728c */ /* 0x000fc4000bf65270 */
[----:B------:R-:W-:Y:S01]  /*00e0*/  UISETP.EQ.U32.AND UP0, UPT, UR4, URZ, UPT ;  /* 0x0000003f0400728c */ /* 0x000fe2000bf02070 */
[----:B------:R-:W-:Y:S01]  /*00f0*/  ULDC.64 UR24, c[0x0][0x208] ;  /* 0x0000820000187ab9 */ /* 0x000fe20000000a00 */
[----:B------:R-:W-:Y:S02]  /*0100*/  ULDC.64 UR6, c[0x0][0x2f8] ;  /* 0x0000be0000067ab9 */ /* 0x000fe40000000a00 */
[----:B------:R-:W-:Y:S02]  /*0110*/  UISETP.EQ.OR.EX UP0, UPT, UR5, URZ, !UP3, UP0 ;  /* 0x0000003f0500728c */ /* 0x000fe4000df02700 */
[----:B-1----:R-:W-:-:S06]  /*0120*/  UIMAD.WIDE UR8, UR14, 0x4, UR8 ;  /* 0x000000040e0878a5 */ /* 0x002fcc000f8e0208 */
[----:B------:R-:W-:Y:S02]  /*0130*/  IMAD.U32 R10, RZ, RZ, UR8 ;  /* 0x00000008ff0a7e24 */ /* 0x000fe4000f8e00ff */
[----:B------:R-:W-:Y:S01]  /*0140*/  IMAD.U32 R11, RZ, RZ, UR9 ;  /* 0x00000009ff0b7e24 */ /* 0x000fe2000f8e00ff */
[----:B------:R-:W-:Y:S02]  /*0150*/  @UP1 ULDC.64 UR8, c[0x0][0x300] ;  /* 0x0000c00000081ab9 */ /* 0x000fe40000000a00 */
[----:B------:R-:W-:Y:S02]  /*0160*/  @UP1 UIMAD.WIDE UR8, UR14, 0x4, UR8 ;  /* 0x000000040e0818a5 */ /* 0x000fe4000f8e0208 */
[----:B------:R-:W2:Y:S04]  /*0170*/  @P2 LDG.E R4, desc[UR24][R10.64] ;  /* 0x000000180a042981 */ /* 0x000ea8000c1e1900 */
[----:B------:R-:W-:Y:S01]  /*0180*/  IMAD.U32 R8, RZ, RZ, UR8 ;  /* 0x00000008ff087e24 */ /* 0x000fe2000f8e00ff */
[----:B------:R-:W3:Y:S01]  /*0190*/  @P2 LDG.E R0, desc[UR24][R10.64+0x4] ;  /* 0x000004180a002981 */ /* 0x000ee2000c1e1900 */
[----:B------:R-:W-:Y:S01]  /*01a0*/  IMAD.U32 R9, RZ, RZ, UR9 ;  /* 0x00000009ff097e24 */ /* 0x000fe2000f8e00ff */
[----:B------:R-:W-:Y:S01]  /*01b0*/  PLOP3.LUT P1, PT, PT, PT, UP0, 0x80, 0x0 ;  /* 0x000000000000781c */ /* 0x000fe20003f2f008 */
[----:B------:R-:W-:-:S03]  /*01c0*/  UIMAD.WIDE UR6, UR14, 0x4, UR6 ;  /* 0x000000040e0678a5 */ /* 0x000fc6000f8e0206 */
[----:B------:R-:W4:Y:S03]  /*01d0*/  @P0 LDG.E R2, desc[UR24][R8.64] ;  /* 0x0000001808020981 */ /* 0x000f26000c1e1900 */
[----:B------:R-:W-:Y:S02]  /*01e0*/  IMAD.U32 R6, RZ, RZ, UR6 ;  /* 0x00000006ff067e24 */ /* 0x000fe4000f8e00ff */
[----:B------:R-:W-:-:S05]  /*01f0*/  IMAD.U32 R7, RZ, RZ, UR7 ;  /* 0x00000007ff077e24 */ /* 0x000fca000f8e00ff */
[----:B------:R-:W5:Y:S01]  /*0200*/  @!P1 LDG.E R3, desc[UR24][R6.64] ;  /* 0x0000001806039981 */ /* 0x000f62000c1e1900 */
[----:B------:R-:W-:Y:S01]  /*0210*/  UMOV UR17, 0xffffffff ;  /* 0xffffffff00117882 */ /* 0x000fe20000000000 */
[----:B------:R-:W-:Y:S01]  /*0220*/  UMOV UR16, URZ ;  /* 0x0000003f00107c82 */ /* 0x000fe20008000000 */
[----:B------:R-:W-:Y:S01]  /*0230*/  UMOV UR18, 0xffffffff ;  /* 0xffffffff00127882 */ /* 0x000fe20000000000 */
[----:B------:R-:W1:Y:S08]  /*0240*/  S2UR UR21, SR_CTAID.X ;  /* 0x00000000001579c3 */ /* 0x000e700000002500 */
[----:B------:R-:W1:Y:S01]  /*0250*/  S2UR UR12, SR_CTAID.Z ;  /* 0x00000000000c79c3 */ /* 0x000e620000002700 */
[----:B--2---:R-:W-:-:S02]  /*0260*/  @P2 R2UR UR17, R4 ;  /* 0x00000000041122ca */ /* 0x004fc400000e0000 */
[----:B---3--:R-:W-:Y:S02]  /*0270*/  @P2 R2UR UR19, R0 ;  /* 0x00000000001322ca */ /* 0x008fe400000e0000 */
[----:B----4-:R-:W-:Y:S02]  /*0280*/  @P0 R2UR UR16, R2 ;  /* 0x00000000021002ca */ /* 0x010fe400000e0000 */
[----:B------:R-:W-:-:S04]  /*0290*/  ISETP.NE.U32.AND P0, PT, RZ, UR4, PT ;  /* 0x00000004ff007c0c */ /* 0x000fc8000bf05070 */
[----:B------:R-:W-:-:S05]  /*02a0*/  ISETP.NE.AND.EX P0, PT, RZ, UR5, PT, P0 ;  /* 0x00000005ff007c0c */ /* 0x000fca000bf05300 */
[----:B------:R-:W-:Y:S01]  /*02b0*/  @UP2 UIADD3 UR19, UR19, -UR17, URZ ;  /* 0x8000001113132290 */ /* 0x000fe2000fffe03f */
[----:B-----5:R-:W-:-:S06]  /*02c0*/  @!P1 R2UR UR18, R3 ;  /* 0x00000000031292ca */ /* 0x020fcc00000e0000 */
[----:B------:R-:W-:Y:S01]  /*02d0*/  @!UP2 ULDC UR19, c[0x0][0x2c4] ;  /* 0x0000b1000013aab9 */ /* 0x000fe20000000800 */
[----:B-1----:R-:W-:Y:S08]  /*02e0*/  @!P0 BRA `(.L_x_710) ;  /* 0x00000000001c8947 */ /* 0x002ff00003800000 */
[----:B------:R-:W-:-:S13]  /*02f0*/  PLOP3.LUT P0, PT, PT, PT, UP3, 0x80, 0x0 ;  /* 0x000000000000781c */ /* 0x000fda0003f0f038 */
[----:B------:R-:W2:Y:S04]  /*0300*/  @P0 LDG.E R0, desc[UR24][R6.64+0x4] ;  /* 0x0000041806000981 */ /* 0x000ea8000c1e1900 */
[----:B------:R-:W3:Y:S01]  /*0310*/  @!P0 LDG.E R2, desc[UR24][R6.64] ;  /* 0x0000001806028981 */ /* 0x000ee2000c1e1900 */
[----:B--2---:R-:W-:-:S13]  /*0320*/  @P0 R2UR UR6, R0 ;  /* 0x00000000000602ca */ /* 0x004fda00000e0000 */
[----:B------:R-:W-:-:S07]  /*0330*/  @UP3 UIADD3 UR6, UR6, -UR18, URZ ;  /* 0x8000001206063290 */ /* 0x000fce000fffe03f */
[----:B---3--:R-:W-:Y:S01]  /*0340*/  @!P0 R2UR UR6, R2 ;  /* 0x00000000020682ca */ /* 0x008fe200000e0000 */
[----:B------:R-:W-:-:S14]  /*0350*/  BRA `(.L_x_711) ;  /* 0x0000000000047947 */ /* 0x000fdc0003800000 */
.L_x_710:
[----:B------:R-:W-:-:S03]  /*0360*/  ULDC UR6, c[0x0][0x2c8] ;  /* 0x0000b20000067ab9 */ /* 0x000fc60000000800 */
.L_x_711:
[----:B------:R-:W-:Y:S02]  /*0370*/  ULDC.64 UR4, c[0x0][0x308] ;  /* 0x0000c20000047ab9 */ /* 0x000fe40000000a00 */
[----:B------:R-:W-:-:S04]  /*0380*/  UISETP.NE.U32.AND UP2, UPT, UR4, URZ, UPT ;  /* 0x0000003f0400728c */ /* 0x000fc8000bf45070 */
[----:B------:R-:W-:-:S06]  /*0390*/  UISETP.NE.AND.EX UP2, UPT, UR5, URZ, UPT, UP2 ;  /* 0x0000003f0500728c */ /* 0x000fcc000bf45320 */
[----:B------:R-:W-:-:S05]  /*03a0*/  PLOP3.LUT P0, PT, PT, PT, UP2, 0x80, 0x0 ;  /* 0x000000000000781c */ /* 0x000fca0003f0f028 */
[----:B------:R-:W-:Y:S02]  /*03b0*/  @UP2 ULDC.64 UR4, c[0x0][0x308] ;  /* 0x0000c20000042ab9 */ /* 0x000fe40000000a00 */
[----:B------:R-:W-:-:S06]  /*03c0*/  @UP2 UIMAD.WIDE UR4, UR14, 0x4, UR4 ;  /* 0x000000040e0428a5 */ /* 0x000fcc000f8e0204 */
[----:B------:R-:W-:Y:S02]  /*03d0*/  IMAD.U32 R2, RZ, RZ, UR4 ;  /* 0x00000004ff027e24 */ /* 0x000fe4000f8e00ff */
[----:B------:R-:W-:Y:S01]  /*03e0*/  IMAD.U32 R3, RZ, RZ, UR5 ;  /* 0x00000005ff037e24 */ /* 0x000fe2000f8e00ff */
[----:B------:R-:W-:Y:S01]  /*03f0*/  USHF.L.U32 UR21, UR21, 0x6, URZ ;  /* 0x0000000615157899 */ /* 0x000fe2000800063f */
[----:B------:R-:W-:-:S03]  /*0400*/  @!UP2 ULDC.64 UR4, c[0x0][0x318] ;  /* 0x0000c6000004aab9 */ /* 0x000fc60000000a00 */
[----:B------:R-:W2:Y:S01]  /*0410*/  @P0 LDG.E R0, desc[UR24][R2.64] ;  /* 0x0000001802000981 */ /* 0x000ea2000c1e1900 */
[----:B------:R-:W-:Y:S02]  /*0420*/  UISETP.GT.AND UP1, UPT, UR19, UR21, UPT ;  /* 0x000000151300728c */ /* 0x000fe4000bf24270 */
[----:B------:R-:W-:-:S03]  /*0430*/  @!UP2 UISETP.NE.U32.AND UP0, UPT, UR4, URZ, UPT ;  /* 0x0000003f0400a28c */ /* 0x000fc6000bf05070 */
[----:B------:R-:W-:Y:S01]  /*0440*/  @!UP2 ULDC UR4, c[0x0][0x2cc] ;  /* 0x0000b3000004aab9 */ /* 0x000fe20000000800 */
[----:B------:R-:W-:-:S04]  /*0450*/  @!UP2 UISETP.NE.AND.EX UP0, UPT, UR5, URZ, UPT, UP0 ;  /* 0x0000003f0500a28c */ /* 0x000fc8000bf05300 */
[----:B------:R-:W-:Y:S01]  /*0460*/  @!UP2 USEL UR4, UR4, URZ, UP0 ;  /* 0x0000003f0404a287 */ /* 0x000fe20008000000 */
[----:B--2---:R-:W-:Y:S02]  /*0470*/  @P0 R2UR UR26, R0 ;  /* 0x00000000001a02ca */ /* 0x004fe400000e0000 */
[----:B------:R-:W-:-:S11]  /*0480*/  PLOP3.LUT P0, PT, PT, PT, UP1, 0x80, 0x0 ;  /* 0x000000000000781c */ /* 0x000fd60003f0f018 */
[----:B------:R-:W-:Y:S02]  /*0490*/  @UP2 UIADD3 UR26, UR26, -UR16, URZ ;  /* 0x800000101a1a2290 */ /* 0x000fe4000fffe03f */
[----:B------:R-:W-:Y:S10]  /*04a0*/  @!P0 EXIT ;  /* 0x000000000000894d */ /* 0x000ff40003800000 */
[----:B------:R-:W-:Y:S01]  /*04b0*/  UIADD3 UR5, -UR19, 0x7f, UR21 ;  /* 0x0000007f13057890 */ /* 0x000fe2000fffe115 */
[----:B------:R-:W1:Y:S01]  /*04c0*/  S2R R3, SR_TID.X ;  /* 0x0000000000037919 */ /* 0x000e620000002100 */
[----:B------:R-:W-:Y:S01]  /*04d0*/  @!UP2 UIADD3 UR26, UR4, UR6, -UR16 ;  /* 0x00000006041aa290 */ /* 0x000fe2000fffe810 */
[----:B------:R-:W-:Y:S01]  /*04e0*/  ULDC UR13, c[0x0][0x398] ;  /* 0x0000e600000d7ab9 */ /* 0x000fe20000000800 */
[----:B------:R-:W-:Y:S02]  /*04f0*/  ULDC UR9, c[0x0][0x2c8] ;  /* 0x0000b20000097ab9 */ /* 0x000fe40000000800 */
[----:B------:R-:W-:Y:S02]  /*0500*/  UIADD3 UR5, UR5, UR13, UR26 ;  /* 0x0000000d05057290 */ /* 0x000fe4000fffe01a */
[----:B------:R-:W-:Y:S02]  /*0510*/  UIADD3 UR7, UR26, 0x3f, URZ ;  /* 0x0000003f1a077890 */ /* 0x000fe4000fffe03f */
[----:B------:R-:W-:-:S02]  /*0520*/  USHF.R.S32.HI UR4, URZ, 0x1f, UR5 ;  /* 0x0000001f3f047899 */ /* 0x000fc40008011405 */
[----:B------:R-:W-:Y:S02]  /*0530*/  USHF.R.S32.HI UR6, URZ, 0x1f, UR7 ;  /* 0x0000001f3f067899 */ /* 0x000fe40008011407 */
[----:B------:R-:W-:Y:S02]  /*0540*/  UIADD3 UR9, UR9, 0x3f, URZ ;  /* 0x0000003f09097890 */ /* 0x000fe4000fffe03f */
[----:B------:R-:W-:Y:S02]  /*0550*/  ULEA.HI UR4, UR4, UR5, URZ, 0x6 ;  /* 0x0000000504047291 */ /* 0x000fe4000f8f303f */
[----:B------:R-:W-:Y:S02]  /*0560*/  ULEA.HI UR6, UR6, UR7, URZ, 0x6 ;  /* 0x0000000706067291 */ /* 0x000fe4000f8f303f */
[----:B------:R-:W-:Y:S02]  /*0570*/  USHF.R.S32.HI UR8, URZ, 0x1f, UR9 ;  /* 0x0000001f3f087899 */ /* 0x000fe40008011409 */
[----:B------:R-:W-:-:S02]  /*0580*/  USHF.R.S32.HI UR4, URZ, 0x6, UR4 ;  /* 0x000000063f047899 */ /* 0x000fc40008011404 */
[----:B------:R-:W-:Y:S02]  /*0590*/  USHF.R.S32.HI UR6, URZ, 0x6, UR6 ;  /* 0x000000063f067899 */ /* 0x000fe40008011406 */
[----:B------:R-:W-:Y:S02]  /*05a0*/  ULEA.HI UR8, UR8, UR9, URZ, 0x6 ;  /* 0x0000000908087291 */ /* 0x000fe4000f8f303f */
[----:B------:R-:W-:Y:S02]  /*05b0*/  IMAD.U32 R5, RZ, RZ, UR4 ;  /* 0x00000004ff057e24 */ /* 0x000fe4000f8e00ff */
[----:B------:R-:W-:Y:S01]  /*05c0*/  USHF.R.S32.HI UR8, URZ, 0x6, UR8 ;  /* 0x000000063f087899 */ /* 0x000fe20008011408 */
[----:B------:R-:W-:-:S05]  /*05d0*/  IMAD.U32 R0, RZ, RZ, UR6 ;  /* 0x00000006ff007e24 */ /* 0x000fca000f8e00ff */
[----:B------:R-:W-:-:S04]  /*05e0*/  VIMNMX3 R0, R0, UR8, R5, PT ;  /* 0x0000000800007c0f */ /* 0x000fc8000b800105 */
[----:B------:R-:W-:-:S13]  /*05f0*/  R2UR UR20, R0 ;  /* 0x00000000001472ca */ /* 0x000fda00000e0000 */
[----:B------:R-:W-:-:S13]  /*0600*/  ISETP.LT.AND P0, PT, RZ, UR20, PT ;  /* 0x00000014ff007c0c */ /* 0x000fda000bf01270 */
[----:B-1----:R-:W-:Y:S05]  /*0610*/  @P0 BRA `(.L_x_712) ;  /* 0x0000000800780947 */ /* 0x002fea0003800000 */
[----:B------:R-:W-:Y:S01]  /*0620*/  SHF.R.S32.HI R10, RZ, 0x1f, R3 ;  /* 0x0000001fff0a7819 */ /* 0x000fe20000011403 */
[----:B------:R-:W-:Y:S01]  /*0630*/  UISETP.NE.AND UP0, UPT, UR17, -0x1, UPT ;  /* 0xffffffff1100788c */ /* 0x000fe2000bf05270 */
[----:B------:R-:W-:Y:S01]  /*0640*/  BSSY B0, `(.L_x_713) ;  /* 0x0000040000007945 */ /* 0x000fe20003800000 */
[----:B------:R-:W-:Y:S01]  /*0650*/  USHF.R.S32.HI UR8, URZ, 0x1f, UR21 ;  /* 0x0000001f3f087899 */ /* 0x000fe20008011415 */
[----:B------:R-:W-:Y:S01]  /*0660*/  LEA.HI R10, R10, R3, RZ, 0x3 ;  /* 0x000000030a0a7211 */ /* 0x000fe200078f18ff */
[----:B------:R-:W-:Y:S01]  /*0670*/  ULDC.64 UR6, c[0x0][0x298] ;  /* 0x0000a60000067ab9 */ /* 0x000fe20000000a00 */
[----:B------:R-:W-:Y:S01]  /*0680*/  UIADD3 UR19, -UR21, UR19, URZ ;  /* 0x0000001315137290 */ /* 0x000fe2000fffe13f */
[----:B------:R-:W-:Y:S01]  /*0690*/  IMAD.U32 R5, RZ, RZ, UR6 ;  /* 0x00000006ff057e24 */ /* 0x000fe2000f8e00ff */
[----:B------:R-:W-:Y:S01]  /*06a0*/  LOP3.LUT R0, R10, 0xfffffff8, RZ, 0xc0, !PT ;  /* 0xfffffff80a007812 */ /* 0x000fe200078ec0ff */
[----:B------:R-:W-:Y:S01]  /*06b0*/  UIMAD UR8, UR8, UR6, URZ ;  /* 0x00000006080872a4 */ /* 0x000fe2000f8e023f */
[----:B------:R-:W-:-:S02]  /*06c0*/  SHF.R.S32.HI R10, RZ, 0x3, R10 ;  /* 0x00000003ff0a7819 */ /* 0x000fc4000001140a */
[----:B------:R-:W-:Y:S01]  /*06d0*/  @!UP0 USHF.R.S32.HI UR9, URZ, 0x1f, UR14 ;  /* 0x0000001f3f098899 */ /* 0x000fe2000801140e */
[----:B------:R-:W-:Y:S01]  /*06e0*/  IMAD.IADD R3, R3, 0x1, -R0 ;  /* 0x0000000103037824 */ /* 0x000fe200078e0a00 */
[----:B------:R-:W-:Y:S01]  /*06f0*/  @!UP0 ULDC.64 UR4, c[0x0][0x290] ;  /* 0x0000a40000048ab9 */ /* 0x000fe20000000a00 */
[----:B------:R-:W-:Y:S01]  /*0700*/  @UP0 UIMAD.WIDE.U32 UR10, UR17, UR6, URZ ;  /* 0x00000006110a02a5 */ /* 0x000fe2000f8e003f */
[C---:B------:R-:W-:Y:S01]  /*0710*/  ISETP.GE.AND P1, PT, R10.reuse, UR19, PT ;  /* 0x000000130a007c0c */ /* 0x040fe2000bf26270 */
[C---:B------:R-:W-:Y:S01]  /*0720*/  IMAD.SHL.U32 R18, R3.reuse, 0x8, RZ ;  /* 0x0000000803127824 */ /* 0x040fe200078e00ff */
[----:B------:R-:W-:Y:S01]  /*0730*/  @!UP0 UIMAD UR9, UR9, UR4, URZ ;  /* 0x00000004090982a4 */ /* 0x000fe2000f8e023f */
[----:B------:R-:W-:Y:S01]  /*0740*/  IADD3 R6, R10, 0x10, RZ ;  /* 0x000000100a067810 */ /* 0x000fe20007ffe0ff */
[----:B------:R-:W-:Y:S01]  /*0750*/  @!UP0 UIMAD.WIDE.U32 UR22, UR14, UR4, URZ ;  /* 0x000000040e1682a5 */ /* 0x000fe2000f8e003f */
[----:B------:R-:W-:Y:S01]  /*0760*/  ISETP.NE.AND P6, PT, R3, RZ, PT ;  /* 0x000000ff0300720c */ /* 0x000fe20003fc5270 */
[----:B------:R-:W-:Y:S01]  /*0770*/  UIMAD UR8, UR21, UR7, UR8 ;  /* 0x00000007150872a4 */ /* 0x000fe2000f8e0208 */
[----:B------:R-:W-:Y:S01]  /*0780*/  SHF.R.S32.HI R19, RZ, 0x1f, R18 ;  /* 0x0000001fff137819 */ /* 0x000fe20000011412 */
[----:B------:R-:W-:Y:S01]  /*0790*/  @!UP0 UIMAD UR5, UR14, UR5, UR9 ;  /* 0x000000050e0582a4 */ /* 0x000fe2000f8e0209 */
[----:B------:R-:W-:Y:S01]  /*07a0*/  SHF.R.S32.HI R2, RZ, 0x1f, R10 ;  /* 0x0000001fff027819 */ /* 0x000fe2000001140a */
[----:B------:R-:W-:Y:S01]  /*07b0*/  @UP0 UIMAD UR17, UR17, UR7, UR11 ;  /* 0x00000007111102a4 */ /* 0x000fe2000f8e020b */
[C---:B------:R-:W-:Y:S01]  /*07c0*/  VIADD R9, R18.reuse, 0x40 ;  /* 0x0000004012097836 */ /* 0x040fe20000000000 */
[----:B------:R-:W-:Y:S01]  /*07d0*/  @!UP0 UMOV UR10, UR22 ;  /* 0x00000016000a8c82 */ /* 0x000fe20008000000 */
[----:B------:R-:W-:Y:S01]  /*07e0*/  IMAD.WIDE.U32 R4, R5, UR21, R18 ;  /* 0x0000001505047c25 */ /* 0x000fe2000f8e0012 */
[----:B------:R-:W-:Y:S01]  /*07f0*/  @!UP0 UIADD3 UR17, UR23, UR5, URZ ;  /* 0x0000000517118290 */ /* 0x000fe2000fffe03f */
[----:B------:R-:W-:-:S02]  /*0800*/  IADD3 R7, R18, 0xc0, RZ ;  /* 0x000000c012077810 */ /* 0x000fc40007ffe0ff */
[----:B------:R-:W-:Y:S01]  /*0810*/  IMAD.U32 R0, RZ, RZ, UR8 ;  /* 0x00000008ff007e24 */ /* 0x000fe2000f8e00ff */
[----:B------:R-:W-:Y:S01]  /*0820*/  IADD3 R4, P0, R4, UR10, RZ ;  /* 0x0000000a04047c10 */ /* 0x000fe2000ff1e0ff */
[----:B------:R-:W-:Y:S01]  /*0830*/  USHF.R.S32.HI UR8, URZ, 0x1f, UR12 ;  /* 0x0000001f3f087899 */ /* 0x000fe2000801140c */
[----:B------:R-:W-:Y:S01]  /*0840*/  VIADD R8, R18, 0x80 ;  /* 0x0000008012087836 */ /* 0x000fe20000000000 */
[----:B------:R-:W-:Y:S01]  /*0850*/  ULDC.64 UR4, c[0x0][0x2a0] ;  /* 0x0000a80000047ab9 */ /* 0x000fe20000000a00 */
[----:B------:R-:W-:Y:S01]  /*0860*/  IADD3.X R5, R5, UR17, R0, P0, !PT ;  /* 0x0000001105057c10 */ /* 0x000fe200087fe400 */
[----:B------:R-:W-:Y:S01]  /*0870*/  UIMAD UR8, UR8, UR4, URZ ;  /* 0x00000004080872a4 */ /* 0x000fe2000f8e023f */
[----:B------:R-:W-:Y:S01]  /*0880*/  IMAD.U32 R12, RZ, RZ, UR4 ;  /* 0x00000004ff0c7e24 */ /* 0x000fe2000f8e00ff */
[----:B------:R-:W-:Y:S01]  /*0890*/  ISETP.GE.AND P0, PT, R6, UR19, PT ;  /* 0x0000001306007c0c */ /* 0x000fe2000bf06270 */
[----:B------:R-:W-:Y:S01]  /*08a0*/  ULDC UR4, c[0x0][0x270] ;  /* 0x00009c0000047ab9 */ /* 0x000fe20000000800 */
[----:B------:R-:W-:Y:S01]  /*08b0*/  UIMAD UR5, UR12, UR5, UR8 ;  /* 0x000000050c0572a4 */ /* 0x000fe2000f8e0208 */
[----:B------:R-:W-:Y:S01]  /*08c0*/  IMAD.WIDE.U32 R12, R12, UR12, R4 ;  /* 0x0000000c0c0c7c25 */ /* 0x000fe2000f8e0004 */
[----:B------:R-:W-:-:S03]  /*08d0*/  UIMAD UR12, UR14, UR4, UR12 ;  /* 0x000000040e0c72a4 */ /* 0x000fc6000f8e020c */
[----:B------:R-:W-:Y:S01]  /*08e0*/  ULDC UR4, c[0x0][0x2c4] ;  /* 0x0000b10000047ab9 */ /* 0x000fe20000000800 */
[----:B------:R-:W-:Y:S01]  /*08f0*/  VIADD R17, R13, UR5 ;  /* 0x000000050d117c36 */ /* 0x000fe20008000000 */
[----:B------:R-:W-:Y:S01]  /*0900*/  UIMAD UR21, UR12, UR4, UR21 ;  /* 0x000000040c1572a4 */ /* 0x000fe2000f8e0215 */
[----:B------:R-:W-:Y:S01]  /*0910*/  VIADD R5, R10, 0x20 ;  /* 0x000000200a057836 */ /* 0x000fe20000000000 */
[----:B------:R-:W-:Y:S10]  /*0920*/  @P1 BRA `(.L_x_714) ;  /* 0x0000000000441947 */ /* 0x000ff40003800000 */
[----:B------:R-:W-:Y:S01]  /*0930*/  IMAD R3, R2, UR6, RZ ;  /* 0x0000000602037c24 */ /* 0x000fe2000f8e02ff */
[----:B------:R-:W-:Y:S01]  /*0940*/  ULDC UR8, c[0x0][0x2d0] ;  /* 0x0000b40000087ab9 */ /* 0x000fe20000000800 */
[----:B------:R-:W-:Y:S01]  /*0950*/  IMAD.MOV.U32 R16, RZ, RZ, R12 ;  /* 0x000000ffff107224 */ /* 0x000fe200078e000c */
[----:B------:R-:W-:Y:S01]  /*0960*/  ISETP.GE.AND P5, PT, R18, UR8, PT ;  /* 0x0000000812007c0c */ /* 0x000fe2000bfa6270 */
[C---:B------:R-:W-:Y:S01]  /*0970*/  IMAD R0, R10.reuse, UR7, R3 ;  /* 0x000000070a007c24 */ /* 0x040fe2000f8e0203 */
[----:B------:R-:W-:Y:S01]  /*0980*/  ISETP.GE.AND P4, PT, R9, UR8, PT ;  /* 0x0000000809007c0c */ /* 0x000fe2000bf86270 */
[----:B------:R-:W-:Y:S01]  /*0990*/  IMAD.WIDE.U32 R14, R10, UR6, R16 ;  /* 0x000000060a0e7c25 */ /* 0x000fe2000f8e0010 */
[----:B------:R-:W-:Y:S01]  /*09a0*/  ISETP.GE.AND P3, PT, R8, UR8, PT ;  /* 0x0000000808007c0c */ /* 0x000fe2000bf66270 */
[----:B------:R-:W-:Y:S01]  /*09b0*/  ULDC.64 UR4, c[0x0][0x280] ;  /* 0x0000a00000047ab9 */ /* 0x000fe20000000a00 */
[----:B------:R-:W-:Y:S01]  /*09c0*/  ISETP.GE.AND P2, PT, R7, UR8, PT ;  /* 0x0000000807007c0c */ /* 0x000fe2000bf46270 */
[----:B------:R-:W-:Y:S01]  /*09d0*/  IMAD.IADD R0, R15, 0x1, R0 ;  /* 0x000000010f007824 */ /* 0x000fe200078e0200 */
[----:B------:R-:W-:-:S04]  /*09e0*/  LEA R20, P1, R14, UR4, 0x1 ;  /* 0x000000040e147c11 */ /* 0x000fc8000f8208ff */
[----:B------:R-:W-:-:S05]  /*09f0*/  LEA.HI.X R21, R14, UR5, R0, 0x1, P1 ;  /* 0x000000050e157c11 */ /* 0x000fca00088f0c00 */
[----:B------:R1:W-:Y:S04]  /*0a00*/  @!P5 STG.E.128 desc[UR24][R20.64], RZ ;  /* 0x000000ff1400d986 */ /* 0x0003e8000c101d18 */
[----:B------:R1:W-:Y:S04]  /*0a10*/  @!P4 STG.E.128 desc[UR24][R20.64+0x80], RZ ;  /* 0x000080ff1400c986 */ /* 0x0003e8000c101d18 */
[----:B------:R1:W-:Y:S04]  /*0a20*/  @!P3 STG.E.128 desc[UR24][R20.64+0x100], RZ ;  /* 0x000100ff1400b986 */ /* 0x0003e8000c101d18 */
[----:B------:R1:W-:Y:S02]  /*0a30*/  @!P2 STG.E.128 desc[UR24][R20.64+0x180], RZ ;  /* 0x000180ff1400a986 */ /* 0x0003e4000c101d18 */
.L_x_714:
[----:B------:R-:W-:Y:S05]  /*0a40*/  BSYNC B0 ;  /* 0x0000000000007941 */ /* 0x000fea0003800000 */
.L_x_713:
[----:B------:R-:W-:Y:S01]  /*0a50*/  BSSY B0, `(.L_x_715) ;  /* 0x0000018000007945 */ /* 0x000fe20003800000 */
[----:B------:R-:W-:Y:S02]  /*0a60*/  ISETP.GE.AND P1, PT, R5, UR19, PT ;  /* 0x0000001305007c0c */ /* 0x000fe4000bf26270 */
[----:B------:R-:W-:Y:S01]  /*0a70*/  IADD3 R4, R10, 0x30, RZ ;  /* 0x000000300a047810 */ /* 0x000fe20007ffe0ff */
[----:B------:R-:W-:Y:S05]  /*0a80*/  @P0 BRA `(.L_x_716) ;  /* 0x0000000000500947 */ /* 0x000fea0003800000 */
[----:B------:R-:W-:Y:S01]  /*0a90*/  IADD3 R3, P0, R10, 0x10, RZ ;  /* 0x000000100a037810 */ /* 0x000fe20007f1e0ff */
[----:B------:R-:W-:Y:S01]  /*0aa0*/  IMAD.MOV.U32 R14, RZ, RZ, R12 ;  /* 0x000000ffff0e7224 */ /* 0x000fe200078e000c */
[----:B------:R-:W-:Y:S01]  /*0ab0*/  ULDC UR8, c[0x0][0x2d0] ;  /* 0x0000b40000087ab9 */ /* 0x000fe20000000800 */
[----:B------:R-:W-:Y:S01]  /*0ac0*/  IMAD.MOV.U32 R15, RZ, RZ, R17 ;  /* 0x000000ffff0f7224 */ /* 0x000fe200078e0011 */
[----:B------:R-:W-:Y:S01]  /*0ad0*/  ISETP.GE.AND P4, PT, R18, UR8, PT ;  /* 0x0000000812007c0c */ /* 0x000fe2000bf86270 */
[----:B------:R-:W-:Y:S01]  /*0ae0*/  IMAD.X R0, RZ, RZ, R2, P0 ;  /* 0x000000ffff007224 */ /* 0x000fe200000e0602 */
[----:B------:R-:W-:Y:S01]  /*0af0*/  ISETP.GE.AND P3, PT, R9, UR8, PT ;  /* 0x0000000809007c0c */ /* 0x000fe2000bf66270 */
[----:B------:R-:W-:Y:S01]  /*0b00*/  IMAD.WIDE.U32 R14, R3, UR6, R14 ;  /* 0x00000006030e7c25 */ /* 0x000fe2000f8e000e */
[----:B------:R-:W-:Y:S01]  /*0b10*/  ISETP.GE.AND P2, PT, R8, UR8, PT ;  /* 0x0000000808007c0c */ /* 0x000fe2000bf46270 */
[----:B------:R-:W-:Y:S01]  /*0b20*/  ULDC.64 UR4, c[0x0][0x280] ;  /* 0x0000a00000047ab9 */ /* 0x000fe20000000a00 */
[----:B------:R-:W-:Y:S01]  /*0b30*/  ISETP.GE.AND P0, PT, R7, UR8, PT ;  /* 0x0000000807007c0c */ /* 0x000fe2000bf06270 */
[----:B------:R-:W-:Y:S01]  /*0b40*/  IMAD R0, R0, UR6, RZ ;  /* 0x0000000600007c24 */ /* 0x000fe2000f8e02ff */
[----:B-1----:R-:W-:-:S03]  /*0b50*/  LEA R20, P5, R14, UR4, 0x1 ;  /* 0x000000040e147c11 */ /* 0x002fc6000f8a08ff */
[----:B------:R-:W-:-:S04]  /*0b60*/  IMAD R0, R3, UR7, R0 ;  /* 0x0000000703007c24 */ /* 0x000fc8000f8e0200 */
[----:B------:R-:W-:-:S05]  /*0b70*/  IMAD.IADD R0, R15, 0x1, R0 ;  /* 0x000000010f007824 */ /* 0x000fca00078e0200 */
[----:B------:R-:W-:-:S05]  /*0b80*/  LEA.HI.X R21, R14, UR5, R0, 0x1, P5 ;  /* 0x000000050e157c11 */ /* 0x000fca000a8f0c00 */
[----:B------:R2:W-:Y:S04]  /*0b90*/  @!P4 STG.E.128 desc[UR24][R20.64], RZ ;  /* 0x000000ff1400c986 */ /* 0x0005e8000c101d18 */
[----:B------:R2:W-:Y:S04]  /*0ba0*/  @!P3 STG.E.128 desc[UR24][R20.64+0x80], RZ ;  /* 0x000080ff1400b986 */ /* 0x0005e8000c101d18 */
[----:B------:R2:W-:Y:S04]  /*0bb0*/  @!P2 STG.E.128 desc[UR24][R20.64+0x100], RZ ;  /* 0x000100ff1400a986 */ /* 0x0005e8000c101d18 */
[----:B------:R2:W-:Y:S02]  /*0bc0*/  @!P0 STG.E.128 desc[UR24][R20.64+0x180], RZ ;  /* 0x000180ff14008986 */ /* 0x0005e4000c101d18 */
.L_x_716:
[----:B------:R-:W-:Y:S05]  /*0bd0*/  BSYNC B0 ;  /* 0x0000000000007941 */ /* 0x000fea0003800000 */
.L_x_715:
[----:B------:R-:W-:Y:S01]  /*0be0*/  BSSY B0, `(.L_x_717) ;  /* 0x0000017000007945 */ /* 0x000fe20003800000 */
[----:B------:R-:W-:-:S03]  /*0bf0*/  ISETP.GE.AND P0, PT, R4, UR19, PT ;  /* 0x0000001304007c0c */ /* 0x000fc6000bf06270 */
[----:B------:R-:W-:Y:S10]  /*0c00*/  @P1 BRA `(.L_x_718) ;  /* 0x0000000000501947 */ /* 0x000ff40003800000 */
        /* <DEDUP_REMOVED lines=12> */
[----:B-12---:R-:W-:-:S03]  /*0cd0*/  LEA R20, P5, R14, UR4, 0x1 ;  /* 0x000000040e147c11 */ /* 0x006fc6000f8a08ff */
[----:B------:R-:W-:-:S04]  /*0ce0*/  IMAD R0, R3, UR7, R0 ;  /* 0x0000000703007c24 */ /* 0x000fc8000f8e0200 */
[----:B------:R-:W-:-:S05]  /*0cf0*/  IMAD.IADD R3, R15, 0x1, R0 ;  /* 0x000000010f037824 */ /* 0x000fca00078e0200 */
[----:B------:R-:W-:-:S05]  /*0d00*/  LEA.HI.X R21, R14, UR5, R3, 0x1, P5 ;  /* 0x000000050e157c11 */ /* 0x000fca000a8f0c03 */
[----:B------:R3:W-:Y:S04]  /*0d10*/  @!P4 STG.E.128 desc[UR24][R20.64], RZ ;  /* 0x000000ff1400c986 */ /* 0x0007e8000c101d18 */
[----:B------:R3:W-:Y:S04]  /*0d20*/  @!P3 STG.E.128 desc[UR24][R20.64+0x80], RZ ;  /* 0x000080ff1400b986 */ /* 0x0007e8000c101d18 */
[----:B------:R3:W-:Y:S04]  /*0d30*/  @!P2 STG.E.128 desc[UR24][R20.64+0x100], RZ ;  /* 0x000100ff1400a986 */ /* 0x0007e8000c101d18 */
[----:B------:R3:W-:Y:S02]  /*0d40*/  @!P1 STG.E.128 desc[UR24][R20.64+0x180], RZ ;  /* 0x000180ff14009986 */ /* 0x0007e4000c101d18 */
.L_x_718:
[----:B------:R-:W-:Y:S05]  /*0d50*/  BSYNC B0 ;  /* 0x0000000000007941 */ /* 0x000fea0003800000 */
.L_x_717:
[----:B------:R-:W-:Y:S01]  /*0d60*/  BSSY B0, `(.L_x_719) ;  /* 0x0000016000007945 */ /* 0x000fe20003800000 */
[----:B------:R-:W-:-:S03]  /*0d70*/  ISETP.GE.OR P5, PT, R6, UR19, P6 ;  /* 0x0000001306007c0c */ /* 0x000fc6000b7a6670 */
[----:B------:R-:W-:Y:S10]  /*0d80*/  @P0 BRA `(.L_x_720) ;  /* 0x00000000004c0947 */ /* 0x000ff40003800000 */
[----:B------:R-:W-:Y:S01]  /*0d90*/  IADD3 R3, P0, R10, 0x30, RZ ;  /* 0x000000300a037810 */ /* 0x000fe20007f1e0ff */
[----:B------:R-:W-:Y:S01]  /*0da0*/  IMAD.MOV.U32 R13, RZ, RZ, R17 ;  /* 0x000000ffff0d7224 */ /* 0x000fe200078e0011 */
[----:B------:R-:W-:Y:S01]  /*0db0*/  ULDC UR8, c[0x0][0x2d0] ;  /* 0x0000b40000087ab9 */ /* 0x000fe20000000800 */
[----:B------:R-:W-:Y:S01]  /*0dc0*/  ULDC.64 UR4, c[0x0][0x280] ;  /* 0x0000a00000047ab9 */ /* 0x000fe20000000a00 */
[----:B------:R-:W-:Y:S01]  /*0dd0*/  ISETP.GE.AND P3, PT, R18, UR8, PT ;  /* 0x0000000812007c0c */ /* 0x000fe2000bf66270 */
[----:B------:R-:W-:Y:S01]  /*0de0*/  IMAD.X R0, RZ, RZ, R2, P0 ;  /* 0x000000ffff007224 */ /* 0x000fe200000e0602 */
[----:B------:R-:W-:Y:S01]  /*0df0*/  ISETP.GE.AND P2, PT, R9, UR8, PT ;  /* 0x0000000809007c0c */ /* 0x000fe2000bf46270 */
[----:B------:R-:W-:Y:S01]  /*0e00*/  IMAD.WIDE.U32 R12, R3, UR6, R12 ;  /* 0x00000006030c7c25 */ /* 0x000fe2000f8e000c */
[----:B------:R-:W-:Y:S02]  /*0e10*/  ISETP.GE.AND P1, PT, R8, UR8, PT ;  /* 0x0000000808007c0c */ /* 0x000fe4000bf26270 */
[----:B------:R-:W-:Y:S01]  /*0e20*/  ISETP.GE.AND P0, PT, R7, UR8, PT ;  /* 0x0000000807007c0c */ /* 0x000fe2000bf06270 */
[----:B------:R-:W-:Y:S01]  /*0e30*/  IMAD R0, R0, UR6, RZ ;  /* 0x0000000600007c24 */ /* 0x000fe2000f8e02ff */
[----:B------:R-:W-:-:S03]  /*0e40*/  LEA R6, P4, R12, UR4, 0x1 ;  /* 0x000000040c067c11 */ /* 0x000fc6000f8808ff */
[----:B------:R-:W-:-:S04]  /*0e50*/  IMAD R3, R3, UR7, R0 ;  /* 0x0000000703037c24 */ /* 0x000fc8000f8e0200 */
[----:B------:R-:W-:-:S05]  /*0e60*/  IMAD.IADD R3, R13, 0x1, R3 ;  /* 0x000000010d037824 */ /* 0x000fca00078e0203 */
[----:B------:R-:W-:-:S05]  /*0e70*/  LEA.HI.X R7, R12, UR5, R3, 0x1, P4 ;  /* 0x000000050c077c11 */ /* 0x000fca000a0f0c03 */
[----:B------:R4:W-:Y:S04]  /*0e80*/  @!P3 STG.E.128 desc[UR24][R6.64], RZ ;  /* 0x000000ff0600b986 */ /* 0x0009e8000c101d18 */
[----:B------:R4:W-:Y:S04]  /*0e90*/  @!P2 STG.E.128 desc[UR24][R6.64+0x80], RZ ;  /* 0x000080ff0600a986 */ /* 0x0009e8000c101d18 */
[----:B------:R4:W-:Y:S04]  /*0ea0*/  @!P1 STG.E.128 desc[UR24][R6.64+0x100], RZ ;  /* 0x000100ff06009986 */ /* 0x0009e8000c101d18 */
[----:B------:R4:W-:Y:S02]  /*0eb0*/  @!P0 STG.E.128 desc[UR24][R6.64+0x180], RZ ;  /* 0x000180ff06008986 */ /* 0x0009e4000c101d18 */
.L_x_720:
[----:B------:R-:W-:Y:S05]  /*0ec0*/  BSYNC B0 ;  /* 0x0000000000007941 */ /* 0x000fea0003800000 */
.L_x_719:
[C---:B------:R-:W-:Y:S01]  /*0ed0*/  ISETP.GE.OR P2, PT, R10.reuse, UR19, P6 ;  /* 0x000000130a007c0c */ /* 0x040fe2000b746670 */
[----:B------:R-:W-:Y:S01]  /*0ee0*/  IMAD.U32 R3, RZ, RZ, UR21 ;  /* 0x00000015ff037e24 */ /* 0x000fe2000f8e00ff */
[----:B------:R-:W-:Y:S01]  /*0ef0*/  ISETP.GE.OR P1, PT, R5, UR19, P6 ;  /* 0x0000001305007c0c */ /* 0x000fe2000b726670 */
[----:B------:R-:W-:Y:S01]  /*0f00*/  ULDC.64 UR4, c[0x0][0x2b0] ;  /* 0x0000ac0000047ab9 */ /* 0x000fe20000000a00 */
[----:B------:R-:W-:Y:S02]  /*0f10*/  IADD3 R10, P0, R10, UR21, RZ ;  /* 0x000000150a0a7c10 */ /* 0x000fe4000ff1e0ff */
[----:B------:R-:W-:Y:S02]  /*0f20*/  ISETP.GE.OR P6, PT, R4, UR19, P6 ;  /* 0x0000001304007c0c */ /* 0x000fe4000b7c6670 */
[----:B------:R-:W-:Y:S01]  /*0f30*/  LEA.HI.X.SX32 R3, R3, R2, 0x1, P0 ;  /* 0x0000000203037211 */ /* 0x000fe200000f0eff */
[----:B------:R-:W-:Y:S01]  /*0f40*/  @!P5 IMAD.MOV.U32 R2, RZ, RZ, 0x7f800000 ;  /* 0x7f800000ff02d424 */ /* 0x000fe200078e00ff */
[----:B----4-:R-:W-:-:S04]  /*0f50*/  LEA R6, P0, R10, UR4, 0x2 ;  /* 0x000000040a067c11 */ /* 0x010fc8000f8010ff */
[----:B------:R-:W-:Y:S01]  /*0f60*/  LEA.HI.X R7, R10, UR5, R3, 0x2, P0 ;  /* 0x000000050a077c11 */ /* 0x000fe200080f1403 */
[----:B------:R-:W-:Y:S02]  /*0f70*/  @!P2 IMAD.MOV.U32 R3, RZ, RZ, 0x7f800000 ;  /* 0x7f800000ff03a424 */ /* 0x000fe400078e00ff */
[----:B------:R-:W-:Y:S02]  /*0f80*/  @!P1 IMAD.MOV.U32 R0, RZ, RZ, 0x7f800000 ;  /* 0x7f800000ff009424 */ /* 0x000fe400078e00ff */
[----:B------:R4:W-:Y:S04]  /*0f90*/  @!P5 STG.E desc[UR24][R6.64+0x40], R2 ;  /* 0x000040020600d986 */ /* 0x0009e8000c101918 */
[----:B------:R4:W-:Y:S04]  /*0fa0*/  @!P2 STG.E desc[UR24][R6.64], R3 ;  /* 0x000000030600a986 */ /* 0x0009e8000c101918 */
[----:B------:R4:W-:Y:S01]  /*0fb0*/  @!P1 STG.E desc[UR24][R6.64+0x80], R0 ;  /* 0x0000800006009986 */ /* 0x0009e2000c101918 */
[----:B------:R-:W-:Y:S05]  /*0fc0*/  @P6 EXIT ;  /* 0x000000000000694d */ /* 0x000fea0003800000 */
[----:B----4-:R-:W-:-:S05]  /*0fd0*/  MOV R3, 0x7f800000 ;  /* 0x7f80000000037802 */ /* 0x010fca0000000f00 */
[----:B------:R-:W-:Y:S01]  /*0fe0*/  STG.E desc[UR24][R6.64+0xc0], R3 ;  /* 0x0000c00306007986 */ /* 0x000fe2000c101918 */
[----:B------:R-:W-:Y:S05]  /*0ff0*/  EXIT ;  /* 0x000000000000794d */ /* 0x000fea0003800000 */
.L_x_712:
[----:B------:R-:W-:Y:S01]  /*1000*/  ULDC.64 UR4, c[0x0][0x368] ;  /* 0x0000da0000047ab9 */ /* 0x000fe20000000a00 */
[----:B------:R-:W-:Y:S01]  /*1010*/  ULDC.64 UR6, c[0x0][0x370] ;  /* 0x0000dc0000067ab9 */ /* 0x000fe20000000a00 */
[----:B------:R-:W-:-:S04]  /*1020*/  UISETP.NE.U32.AND UP0, UPT, UR4, URZ, UPT ;  /* 0x0000003f0400728c */ /* 0x000fc8000bf05070 */
[----:B------:R-:W-:-:S06]  /*1030*/  UISETP.NE.AND.EX UP0, UPT, UR5, URZ, UPT, UP0 ;  /* 0x0000003f0500728c */ /* 0x000fcc000bf05300 */
[----:B------:R-:W-:-:S05]  /*1040*/  PLOP3.LUT P0, PT, PT, PT, UP0, 0x80, 0x0 ;  /* 0x000000000000781c */ /* 0x000fca0003f0f008 */
[----:B------:R-:W-:Y:S02]  /*1050*/  @UP0 ULDC.64 UR4, c[0x0][0x368] ;  /* 0x0000da0000040ab9 */ /* 0x000fe40000000a00 */
[----:B------:R-:W-:-:S06]  /*1060*/  @UP0 UIMAD.WIDE UR4, UR14, 0x4, UR4 ;  /* 0x000000040e0408a5 */ /* 0x000fcc000f8e0204 */
[----:B------:R-:W-:Y:S02]  /*1070*/  IMAD.U32 R4, RZ, RZ, UR4 ;  /* 0x00000004ff047e24 */ /* 0x000fe4000f8e00ff */
[----:B------:R-:W-:-:S05]  /*1080*/  IMAD.U32 R5, RZ, RZ, UR5 ;  /* 0x00000005ff057e24 */ /* 0x000fca000f8e00ff */
[----:B------:R-:W2:Y:S01]  /*1090*/  @P0 LDG.E R4, desc[UR24][R4.64] ;  /* 0x0000001804040981 */ /* 0x000ea2000c1e1900 */
[----:B------:R-:W-:Y:S01]  /*10a0*/  ISETP.NE.U32.AND P1, PT, RZ, UR6, PT ;  /* 0x00000006ff007c0c */ /* 0x000fe2000bf25070 */
[----:B------:R-:W-:Y:S01]  /*10b0*/  UMOV UR15, UR14 ;  /* 0x0000000e000f7c82 */ /* 0x000fe20008000000 */
[----:B------:R-:W-:Y:S01]  /*10c0*/  UMOV UR22, URZ ;  /* 0x0000003f00167c82 */ /* 0x000fe20008000000 */
[----:B------:R-:W-:Y:S01]  /*10d0*/  UMOV UR23, URZ ;  /* 0x0000003f00177c82 */ /* 0x000fe20008000000 */
[----:B------:R-:W-:Y:S02]  /*10e0*/  ISETP.NE.AND.EX P1, PT, RZ, UR7, PT, P1 ;  /* 0x00000007ff007c0c */ /* 0x000fe4000bf25310 */
[----:B--2---:R-:W-:Y:S02]  /*10f0*/  @P0 R2UR UR15, R4 ;  /* 0x00000000040f02ca */ /* 0x004fe400000e0000 */
[----:B------:R-:W-:-:S09]  /*1100*/  PLOP3.LUT P0, PT, PT, PT, PT, 0x8, 0x0 ;  /* 0x000000000000781c */ /* 0x000fd20003f0e170 */
[----:B------:R-:W-:Y:S05]  /*1110*/  @!P1 BRA `(.L_x_721) ;  /* 0x00000000002c9947 */ /* 0x000fea0003800000 */
[----:B------:R-:W-:Y:S01]  /*1120*/  USHF.R.S32.HI UR8, URZ, 0x1f, UR14 ;  /* 0x0000001f3f087899 */ /* 0x000fe2000801140e */
[----:B------:R-:W-:-:S03]  /*1130*/  ULDC.64 UR4, c[0x0][0x378] ;  /* 0x0000de0000047ab9 */ /* 0x000fc60000000a00 */
[----:B------:R-:W-:Y:S02]  /*1140*/  UIMAD UR8, UR8, UR4, URZ ;  /* 0x00000004080872a4 */ /* 0x000fe4000f8e023f */
[----:B------:R-:W-:Y:S02]  /*1150*/  UIMAD.WIDE.U32 UR10, UR14, UR4, URZ ;  /* 0x000000040e0a72a5 */ /* 0x000fe4000f8e003f */
[----:B------:R-:W-:Y:S02]  /*1160*/  UIMAD UR4, UR14, UR5, UR8 ;  /* 0x000000050e0472a4 */ /* 0x000fe4000f8e0208 */
[----:B------:R-:W-:Y:S02]  /*1170*/  ULEA UR22, UP0, UR10, UR6, 0x2 ;  /* 0x000000060a167291 */ /* 0x000fe4000f80103f */
[----:B------:R-:W-:-:S04]  /*1180*/  UIADD3 UR4, UR11, UR4, URZ ;  /* 0x000000040b047290 */ /* 0x000fc8000fffe03f */
[----:B------:R-:W-:Y:S01]  /*1190*/  USHF.L.U64.HI UR4, UR10, 0x2, UR4 ;  /* 0x000000020a047899 */ /* 0x000fe20008010204 */
[----:B------:R-:W-:-:S03]  /*11a0*/  ISETP.NE.U32.AND P0, PT, RZ, UR22, PT ;  /* 0x00000016ff007c0c */ /* 0x000fc6000bf05070 */
[----:B------:R-:W-:-:S06]  /*11b0*/  UIADD3.X UR23, UR4, UR7, URZ, UP0, !UPT ;  /* 0x0000000704177290 */ /* 0x000fcc00087fe43f */
[----:B------:R-:W-:-:S13]  /*11c0*/  ISETP.NE.AND.EX P0, PT, RZ, UR23, PT, P0 ;  /* 0x00000017ff007c0c */ /* 0x000fda000bf05300 */
.L_x_721:
[----:B------:R-:W-:Y:S05]  /*11d0*/  @!P0 BRA `(.L_x_722) ;  /* 0x0000000400708947 */ /* 0x000fea0003800000 */
[----:B------:R-:W-:Y:S01]  /*11e0*/  ULDC UR10, c[0x0][0x380] ;  /* 0x0000e000000a7ab9 */ /* 0x000fe20000000800 */
[----:B------:R-:W-:Y:S01]  /*11f0*/  ULEA UR9, UR20, 0xffffffc0, 0x6 ;  /* 0xffffffc014097891 */ /* 0x000fe2000f8e303f */
[----:B------:R-:W-:Y:S01]  /*1200*/  IMAD.U32 R0, RZ, RZ, UR10 ;  /* 0x0000000aff007e24 */ /* 0x000fe2000f8e00ff */
[----:B------:R-:W-:Y:S01]  /*1210*/  UMOV UR28, URZ ;  /* 0x0000003f001c7c82 */ /* 0x000fe20008000000 */
[----:B------:R-:W1:Y:S03]  /*1220*/  LDC R5, c[0x0][0x278] ;  /* 0x00009e00ff057b82 */ /* 0x000e660000000800 */
[----:B------:R-:W-:-:S04]  /*1230*/  IABS R0, R0 ;  /* 0x0000000000007213 */ /* 0x000fc80000000000 */
[----:B------:R-:W-:-:S13]  /*1240*/  R2UR UR6, R0 ;  /* 0x00000000000672ca */ /* 0x000fda00000e0000 */
[----:B------:R-:W2:Y:S08]  /*1250*/  I2F.RP R4, UR6 ;  /* 0x0000000600047d06 */ /* 0x000eb00008209400 */
[----:B--2---:R-:W2:Y:S02]  /*1260*/  MUFU.RCP R2, R4 ;  /* 0x0000000400027308 */ /* 0x004ea40000001000 */
[----:B--2---:R-:W-:-:S06]  /*1270*/  VIADD R2, R2, 0xffffffe ;  /* 0x0ffffffe02027836 */ /* 0x004fcc0000000000 */
[----:B------:R-:W2:Y:S02]  /*1280*/  F2I.FTZ.U32.TRUNC.NTZ R0, R2 ;  /* 0x0000000200007305 */ /* 0x000ea4000021f000 */
[----:B--2---:R-:W-:Y:S01]  /*1290*/  R2UR UR29, R0 ;  /* 0x00000000001d72ca */ /* 0x004fe200000e0000 */
[----:B------:R-:W-:-:S05]  /*12a0*/  IMAD.U32 R0, RZ, RZ, UR9 ;  /* 0x00000009ff007e24 */ /* 0x000fca000f8e00ff */
[----:B------:R-:W-:-:S04]  /*12b0*/  IABS R0, R0 ;  /* 0x0000000000007213 */ /* 0x000fc80000000000 */
[----:B------:R-:W-:-:S03]  /*12c0*/  R2UR UR5, R0 ;  /* 0x00000000000572ca */ /* 0x000fc600000e0000 */
[----:B------:R-:W-:-:S04]  /*12d0*/  UIADD3 UR4, URZ, -UR29, URZ ;  /* 0x8000001d3f047290 */ /* 0x000fc8000fffe03f */
[----:B------:R-:W-:-:S04]  /*12e0*/  UIMAD UR4, UR4, UR6, URZ ;  /* 0x00000006040472a4 */ /* 0x000fc8000f8e023f */
[----:B------:R-:W-:-:S07]  /*12f0*/  UIMAD.WIDE.U32 UR28, UR29, UR4, UR28 ;  /* 0x000000041d1c72a5 */ /* 0x000fce000f8e001c */
[----:B------:R-:W-:Y:S02]  /*1300*/  UMOV UR7, UR29 ;  /* 0x0000001d00077c82 */ /* 0x000fe40008000000 */
[----:B------:R-:W-:-:S07]  /*1310*/  UIMAD.WIDE.U32 UR28, UR7, UR5, URZ ;  /* 0x00000005071c72a5 */ /* 0x000fce000f8e003f */
[----:B------:R-:W-:Y:S02]  /*1320*/  UMOV UR8, UR29 ;  /* 0x0000001d00087c82 */ /* 0x000fe40008000000 */
[----:B------:R-:W-:-:S04]  /*1330*/  UIADD3 UR4, -UR8, URZ, URZ ;  /* 0x0000003f08047290 */ /* 0x000fc8000fffe13f */
[----:B------:R-:W-:-:S04]  /*1340*/  UIMAD UR4, UR6, UR4, UR5 ;  /* 0x00000004060472a4 */ /* 0x000fc8000f8e0205 */
[----:B------:R-:W-:-:S11]  /*1350*/  UISETP.GT.U32.AND UP0, UPT, UR6, UR4, UPT ;  /* 0x000000040600728c */ /* 0x000fd6000bf04070 */
[----:B------:R-:W-:Y:S02]  /*1360*/  @!UP0 UIADD3 UR4, UR4, -UR6, URZ ;  /* 0x8000000604048290 */ /* 0x000fe4000fffe03f */
[----:B------:R-:W-:Y:S02]  /*1370*/  @!UP0 UIADD3 UR8, UR8, 0x1, URZ ;  /* 0x0000000108088890 */ /* 0x000fe4000fffe03f */
[----:B------:R-:W-:Y:S02]  /*1380*/  UISETP.GE.U32.AND UP1, UPT, UR4, UR6, UPT ;  /* 0x000000060400728c */ /* 0x000fe4000bf26070 */
[----:B------:R-:W-:-:S04]  /*1390*/  ULOP3.LUT UR4, UR9, UR10, URZ, 0x3c, !UPT ;  /* 0x0000000a09047292 */ /* 0x000fc8000f8e3c3f */
[----:B------:R-:W-:-:S05]  /*13a0*/  UISETP.GE.AND UP0, UPT, UR4, URZ, UPT ;  /* 0x0000003f0400728c */ /* 0x000fca000bf06270 */
[----:B------:R-:W-:Y:S02]  /*13b0*/  @UP1 UIADD3 UR8, UR8, 0x1, URZ ;  /* 0x0000000108081890 */ /* 0x000fe4000fffe03f */
[----:B------:R-:W-:-:S04]  /*13c0*/  UISETP.NE.AND UP1, UPT, UR10, URZ, UPT ;  /* 0x0000003f0a00728c */ /* 0x000fc8000bf25270 */
[----:B------:R-:W-:-:S07]  /*13d0*/  @!UP0 UIADD3 UR8, -UR8, URZ, URZ ;  /* 0x0000003f08088290 */ /* 0x000fce000fffe13f */
[----:B------:R-:W-:-:S04]  /*13e0*/  @!UP1 ULOP3.LUT UR8, URZ, UR10, URZ, 0x33, !UPT ;  /* 0x0000000a3f089292 */ /* 0x000fc8000f8e333f */
[----:B------:R-:W-:-:S06]  /*13f0*/  UIMAD.WIDE UR4, UR8, 0x4, UR22 ;  /* 0x00000004080478a5 */ /* 0x000fcc000f8e0216 */
[----:B------:R-:W-:Y:S01]  /*1400*/  MOV R10, UR4 ;  /* 0x00000004000a7c02 */ /* 0x000fe20008000f00 */
[----:B------:R-:W-:Y:S01]  /*1410*/  IMAD.U32 R11, RZ, RZ, UR5 ;  /* 0x00000005ff0b7e24 */ /* 0x000fe2000f8e00ff */
[----:B-1----:R-:W-:Y:S01]  /*1420*/  IABS R6, R5 ;  /* 0x0000000500067213 */ /* 0x002fe20000000000 */
[----:B------:R-:W1:Y:S01]  /*1430*/  S2R R0, SR_CTAID.Z ;  /* 0x0000000000007919 */ /* 0x000e620000002700 */
[----:B------:R-:W-:Y:S01]  /*1440*/  UIADD3 UR8, -UR8, URZ, URZ ;  /* 0x0000003f08087290 */ /* 0x000fe2000fffe13f */
[----:B------:R-:W-:Y:S01]  /*1450*/  ULDC.64 UR4, c[0x0][0x230] ;  /* 0x00008c0000047ab9 */ /* 0x000fe20000000a00 */
[----:B------:R-:W2:Y:S01]  /*1460*/  LDG.E R2, desc[UR24][R10.64] ;  /* 0x000000180a027981 */ /* 0x000ea2000c1e1900 */
[----:B------:R-:W3:Y:S01]  /*1470*/  I2F.RP R7, R6 ;  /* 0x0000000600077306 */ /* 0x000ee20000209400 */
[----:B------:R-:W-:-:S04]  /*1480*/  UIMAD UR9, UR10, UR8, UR9 ;  /* 0x000000080a0972a4 */ /* 0x000fc8000f8e0209 */
[----:B------:R-:W-:-:S03]  /*1490*/  USHF.R.S32.HI UR8, URZ, 0x1f, UR9 ;  /* 0x0000001f3f087899 */ /* 0x000fc60008011409 */
[----:B---3--:R-:W3:Y:S01]  /*14a0*/  MUFU.RCP R8, R7 ;  /* 0x0000000700087308 */ /* 0x008ee20000001000 */
[----:B-1----:R-:W-:Y:S01]  /*14b0*/  IABS R0, R0 ;  /* 0x0000000000007213 */ /* 0x002fe20000000000 */
[----:B---3--:R-:W-:-:S06]  /*14c0*/  VIADD R8, R8, 0xffffffe ;  /* 0x0ffffffe08087836 */ /* 0x008fcc0000000000 */
[----:B------:R-:W1:Y:S02]  /*14d0*/  F2I.FTZ.U32.TRUNC.NTZ R9, R8 ;  /* 0x0000000800097305 */ /* 0x000e64000021f000 */
[----:B-1----:R-:W-:Y:S01]  /*14e0*/  IADD3 R4, RZ, -R9, RZ ;  /* 0x80000009ff047210 */ /* 0x002fe20007ffe0ff */
[----:B------:R-:W-:-:S04]  /*14f0*/  IMAD.MOV.U32 R8, RZ, RZ, RZ ;  /* 0x000000ffff087224 */ /* 0x000fc800078e00ff */
[----:B------:R-:W-:-:S04]  /*1500*/  IMAD R4, R4, R6, RZ ;  /* 0x0000000604047224 */ /* 0x000fc800078e02ff */
[----:B------:R-:W-:-:S06]  /*1510*/  IMAD.HI.U32 R9, R9, R4, R8 ;  /* 0x0000000409097227 */ /* 0x000fcc00078e0008 */
[----:B------:R-:W-:-:S04]  /*1520*/  IMAD.HI.U32 R4, R9, R0, RZ ;  /* 0x0000000009047227 */ /* 0x000fc800078e00ff */
[----:B------:R-:W-:-:S04]  /*1530*/  IMAD.MOV R7, RZ, RZ, -R4 ;  /* 0x000000ffff077224 */ /* 0x000fc800078e0a04 */
[----:B------:R-:W-:Y:S01]  /*1540*/  IMAD R7, R6, R7, R0 ;  /* 0x0000000706077224 */ /* 0x000fe200078e0200 */
[----:B------:R-:W-:-:S04]  /*1550*/  LOP3.LUT R0, R5, UR12, RZ, 0x3c, !PT ;  /* 0x0000000c05007c12 */ /* 0x000fc8000f8e3cff */
[----:B------:R-:W-:Y:S02]  /*1560*/  ISETP.GT.U32.AND P2, PT, R6, R7, PT ;  /* 0x000000070600720c */ /* 0x000fe40003f44070 */
[----:B------:R-:W-:-:S11]  /*1570*/  ISETP.GE.AND P1, PT, R0, RZ, PT ;  /* 0x000000ff0000720c */ /* 0x000fd60003f26270 */
[-C--:B------:R-:W-:Y:S01]  /*1580*/  @!P2 IADD3 R7, R7, -R6.reuse, RZ ;  /* 0x800000060707a210 */ /* 0x080fe20007ffe0ff */
[----:B------:R-:W-:Y:S01]  /*1590*/  @!P2 VIADD R4, R4, 0x1 ;  /* 0x000000010404a836 */ /* 0x000fe20000000000 */
[----:B------:R-:W-:Y:S02]  /*15a0*/  ISETP.NE.AND P2, PT, R5, RZ, PT ;  /* 0x000000ff0500720c */ /* 0x000fe40003f45270 */
[----:B------:R-:W-:-:S13]  /*15b0*/  ISETP.GE.U32.AND P3, PT, R7, R6, PT ;  /* 0x000000060700720c */ /* 0x000fda0003f66070 */
[----:B------:R-:W-:-:S05]  /*15c0*/  @P3 VIADD R4, R4, 0x1 ;  /* 0x0000000104043836 */ /* 0x000fca0000000000 */
[----:B------:R-:W-:Y:S02]  /*15d0*/  @!P1 IADD3 R4, -R4, RZ, RZ ;  /* 0x000000ff04049210 */ /* 0x000fe40007ffe1ff */
[----:B------:R-:W-:-:S04]  /*15e0*/  @!P2 LOP3.LUT R4, RZ, R5, RZ, 0x33, !PT ;  /* 0x00000005ff04a212 */ /* 0x000fc800078e33ff */
[----:B------:R-:W-:Y:S02]  /*15f0*/  SHF.R.S32.HI R5, RZ, 0x1f, R4 ;  /* 0x0000001fff057819 */ /* 0x000fe40000011404 */
[----:B------:R-:W-:Y:S02]  /*1600*/  MOV R20, R4 ;  /* 0x0000000400147202 */ /* 0x000fe40000000f00 */
[----:B--2---:R-:W-:-:S13]  /*1610*/  R2UR UR16, R2 ;  /* 0x00000000021072ca */ /* 0x004fda00000e0000 */
[----:B------:R-:W-:Y:S02]  /*1620*/  USHF.R.S32.HI UR15, URZ, 0x1f, UR16 ;  /* 0x0000001f3f0f7899 */ /* 0x000fe40008011410 */
[----:B------:R-:W-:Y:S02]  /*1630*/  UIMAD.WIDE.U32 UR6, UR16, UR4, URZ ;  /* 0x00000004100672a5 */ /* 0x000fe4000f8e003f */
[----:B------:R-:W-:-:S04]  /*1640*/  UIMAD UR11, UR15, UR4, URZ ;  /* 0x000000040f0b72a4 */ /* 0x000fc8000f8e023f */
[----:B------:R-:W-:-:S03]  /*1650*/  UIMAD UR5, UR16, UR5, UR11 ;  /* 0x00000005100572a4 */ /* 0x000fc6000f8e020b */
[----:B------:R-:W-:Y:S01]  /*1660*/  ULDC.64 UR10, c[0x0][0x248] ;  /* 0x00009200000a7ab9 */ /* 0x000fe20000000a00 */
[----:B------:R-:W-:Y:S02]  /*1670*/  UIADD3 UR7, UR7, UR5, URZ ;  /* 0x0000000507077290 */ /* 0x000fe4000fffe03f */
[----:B------:R-:W-:Y:S02]  /*1680*/  UIMAD UR18, UR8, UR10, URZ ;  /* 0x0000000a081272a4 */ /* 0x000fe4000f8e023f */
[----:B------:R-:W-:Y:S02]  /*1690*/  UIMAD.WIDE.U32 UR28, UR9, UR10, UR6 ;  /* 0x0000000a091c72a5 */ /* 0x000fe4000f8e0006 */
[----:B------:R-:W-:Y:S01]  /*16a0*/  UIMAD UR18, UR9, UR11, UR18 ;  /* 0x0000000b091272a4 */ /* 0x000fe2000f8e0212 */
[----:B------:R-:W-:Y:S01]  /*16b0*/  ULDC.64 UR6, c[0x0][0x260] ;  /* 0x0000980000067ab9 */ /* 0x000fe20000000a00 */
[----:B------:R-:W-:Y:S02]  /*16c0*/  ULDC.64 UR4, c[0x0][0x238] ;  /* 0x00008e0000047ab9 */ /* 0x000fe40000000a00 */
[----:B------:R-:W-:Y:S01]  /*16d0*/  UIADD3 UR18, UR29, UR18, URZ ;  /* 0x000000121d127290 */ /* 0x000fe2000fffe03f */
[----:B------:R-:W-:Y:S01]  /*16e0*/  IMAD.U32 R9, RZ, RZ, UR29 ;  /* 0x0000001dff097e24 */ /* 0x000fe2000f8e00ff */
[----:B------:R-:W-:Y:S01]  /*16f0*/  UIMAD UR15, UR15, UR4, URZ ;  /* 0x000000040f0f72a4 */ /* 0x000fe2000f8e023f */
[----:B------:R-:W-:Y:S01]  /*1700*/  IMAD.U32 R8, RZ, RZ, UR28 ;  /* 0x0000001cff087e24 */ /* 0x000fe2000f8e00ff */
[----:B------:R-:W-:Y:S01]  /*1710*/  UIMAD.WIDE.U32 UR28, UR16, UR4, URZ ;  /* 0x00000004101c72a5 */ /* 0x000fe2000f8e003f */
[----:B------:R-:W-:Y:S01]  /*1720*/  IMAD R7, R5, UR6, RZ ;  /* 0x0000000605077c24 */ /* 0x000fe2000f8e02ff */
[----:B------:R-:W-:Y:S01]  /*1730*/  MOV R9, UR18 ;  /* 0x0000001200097c02 */ /* 0x000fe20008000f00 */
[----:B------:R-:W-:-:S02]  /*1740*/  UIMAD UR5, UR16, UR5, UR15 ;  /* 0x00000005100572a4 */ /* 0x000fc4000f8e020f */
[C---:B------:R-:W-:Y:S02]  /*1750*/  IMAD R7, R4.reuse, UR7, R7 ;  /* 0x0000000704077c24 */ /* 0x040fe4000f8e0207 */
[----:B------:R-:W-:Y:S01]  /*1760*/  IMAD.WIDE.U32 R36, R4, UR6, R8 ;  /* 0x0000000604247c25 */ /* 0x000fe2000f8e0008 */
[----:B------:R-:W-:-:S03]  /*1770*/  UIADD3 UR27, UR29, UR5, URZ ;  /* 0x000000051d1b7290 */ /* 0x000fc6000fffe03f */
[----:B------:R-:W-:Y:S01]  /*1780*/  IMAD.IADD R7, R37, 0x1, R7 ;  /* 0x0000000125077824 */ /* 0x000fe200078e0207 */
[----:B------:R-:W-:Y:S08]  /*1790*/  BRA `(.L_x_723) ;  /* 0x00000004003c7947 */ /* 0x000ff00003800000 */
.L_x_722:
[----:B------:R-:W1:Y:S01]  /*17a0*/  LDC R8, c[0x0][0x278] ;  /* 0x00009e00ff087b82 */ /* 0x000e620000000800 */
[----:B------:R-:W2:Y:S01]  /*17b0*/  S2R R0, SR_CTAID.Z ;  /* 0x0000000000007919 */ /* 0x000ea20000002700 */
[----:B------:R-:W-:Y:S02]  /*17c0*/  UISETP.NE.AND UP0, UPT, UR18, -0x1, UPT ;  /* 0xffffffff1200788c */ /* 0x000fe4000bf05270 */
[----:B------:R-:W-:-:S04]  /*17d0*/  ULEA UR9, UR20, 0xffffffc0, 0x6 ;  /* 0xffffffc014097891 */ /* 0x000fc8000f8e303f */
[----:B------:R-:W-:Y:S01]  /*17e0*/  PLOP3.LUT P1, PT, PT, PT, UP0, 0x80, 0x0 ;  /* 0x000000000000781c */ /* 0x000fe20003f2f008 */
[----:B------:R-:W-:-:S04]  /*17f0*/  USHF.R.S32.HI UR8, URZ, 0x1f, UR9 ;  /* 0x0000001f3f087899 */ /* 0x000fc80008011409 */
[----:B------:R-:W-:Y:S01]  /*1800*/  @UP0 UIADD3 UR5, UR16, UR18, URZ ;  /* 0x0000001210050290 */ /* 0x000fe2000fffe03f */
[----:B------:R-:W-:-:S03]  /*1810*/  @UP0 ULDC.64 UR10, c[0x0][0x248] ;  /* 0x00009200000a0ab9 */ /* 0x000fc60000000a00 */
[----:B------:R-:W-:Y:S02]  /*1820*/  @UP0 UIMAD.WIDE.U32 UR6, UR5, UR10, URZ ;  /* 0x0000000a050602a5 */ /* 0x000fe4000f8e003f */
[----:B------:R-:W-:-:S04]  /*1830*/  @UP0 UIMAD UR5, UR5, UR11, URZ ;  /* 0x0000000b050502a4 */ /* 0x000fc8000f8e023f */
[----:B------:R-:W-:Y:S01]  /*1840*/  @UP0 UIADD3 UR5, UR7, UR5, URZ ;  /* 0x0000000507050290 */ /* 0x000fe2000fffe03f */
[----:B-1----:R-:W-:Y:S02]  /*1850*/  IABS R5, R8 ;  /* 0x0000000800057213 */ /* 0x002fe40000000000 */
[----:B------:R-:W-:Y:S02]  /*1860*/  ISETP.NE.AND P2, PT, R8, RZ, PT ;  /* 0x000000ff0800720c */ /* 0x000fe40003f45270 */
[----:B------:R-:W1:Y:S01]  /*1870*/  I2F.RP R4, R5 ;  /* 0x0000000500047306 */ /* 0x000e620000209400 */
[----:B--2---:R-:W-:-:S07]  /*1880*/  IABS R0, R0 ;  /* 0x0000000000007213 */ /* 0x004fce0000000000 */
[----:B-1----:R-:W1:Y:S02]  /*1890*/  MUFU.RCP R6, R4 ;  /* 0x0000000400067308 */ /* 0x002e640000001000 */
[----:B-1----:R-:W-:-:S06]  /*18a0*/  VIADD R6, R6, 0xffffffe ;  /* 0x0ffffffe06067836 */ /* 0x002fcc0000000000 */
[----:B------:R-:W1:Y:S02]  /*18b0*/  F2I.FTZ.U32.TRUNC.NTZ R7, R6 ;  /* 0x0000000600077305 */ /* 0x000e64000021f000 */
[----:B-1----:R-:W-:Y:S01]  /*18c0*/  IMAD.MOV R2, RZ, RZ, -R7 ;  /* 0x000000ffff027224 */ /* 0x002fe200078e0a07 */
[----:B------:R-:W-:-:S03]  /*18d0*/  MOV R6, RZ ;  /* 0x000000ff00067202 */ /* 0x000fc60000000f00 */
[----:B------:R-:W-:-:S04]  /*18e0*/  IMAD R2, R2, R5, RZ ;  /* 0x0000000502027224 */ /* 0x000fc800078e02ff */
[----:B------:R-:W-:-:S06]  /*18f0*/  IMAD.HI.U32 R7, R7, R2, R6 ;  /* 0x0000000207077227 */ /* 0x000fcc00078e0006 */
[----:B------:R-:W-:Y:S02]  /*1900*/  IMAD.HI.U32 R4, R7, R0, RZ ;  /* 0x0000000007047227 */ /* 0x000fe400078e00ff */
[----:B------:R-:W1:Y:S02]  /*1910*/  LDC.64 R6, c[0x0][0x260] ;  /* 0x00009800ff067b82 */ /* 0x000e640000000a00 */
[----:B------:R-:W-:-:S04]  /*1920*/  IMAD.MOV R2, RZ, RZ, -R4 ;  /* 0x000000ffff027224 */ /* 0x000fc800078e0a04 */
[----:B------:R-:W-:Y:S01]  /*1930*/  IMAD R2, R5, R2, R0 ;  /* 0x0000000205027224 */ /* 0x000fe200078e0200 */
[----:B------:R-:W-:-:S04]  /*1940*/  LOP3.LUT R0, R8, UR12, RZ, 0x3c, !PT ;  /* 0x0000000c08007c12 */ /* 0x000fc8000f8e3cff */
[----:B------:R-:W-:Y:S02]  /*1950*/  ISETP.GT.U32.AND P5, PT, R5, R2, PT ;  /* 0x000000020500720c */ /* 0x000fe40003fa4070 */
[----:B------:R-:W-:-:S11]  /*1960*/  ISETP.GE.AND P3, PT, R0, RZ, PT ;  /* 0x000000ff0000720c */ /* 0x000fd60003f66270 */
[----:B------:R-:W-:Y:S01]  /*1970*/  @!P5 IADD3 R2, R2, -R5, RZ ;  /* 0x800000050202d210 */ /* 0x000fe20007ffe0ff */
[----:B------:R-:W-:-:S03]  /*1980*/  @!P5 VIADD R4, R4, 0x1 ;  /* 0x000000010404d836 */ /* 0x000fc60000000000 */
[----:B------:R-:W-:-:S13]  /*1990*/  ISETP.GE.U32.AND P4, PT, R2, R5, PT ;  /* 0x000000050200720c */ /* 0x000fda0003f86070 */
[----:B------:R-:W-:Y:S01]  /*19a0*/  @P4 IADD3 R4, R4, 0x1, RZ ;  /* 0x0000000104044810 */ /* 0x000fe20007ffe0ff */
[----:B------:R-:W-:Y:S06]  /*19b0*/  @P1 BRA `(.L_x_724) ;  /* 0x0000000000301947 */ /* 0x000fec0003800000 */
[----:B------:R-:W-:Y:S01]  /*19c0*/  USHF.R.S32.HI UR6, URZ, 0x1f, UR16 ;  /* 0x0000001f3f067899 */ /* 0x000fe20008011410 */
[----:B------:R-:W-:Y:S01]  /*19d0*/  ULDC.64 UR10, c[0x0][0x248] ;  /* 0x00009200000a7ab9 */ /* 0x000fe20000000a00 */
[----:B------:R-:W-:Y:S02]  /*19e0*/  USHF.R.S32.HI UR7, URZ, 0x1f, UR15 ;  /* 0x0000001f3f077899 */ /* 0x000fe4000801140f */
[----:B------:R-:W-:Y:S02]  /*19f0*/  UIMAD UR6, UR6, UR10, URZ ;  /* 0x0000000a060672a4 */ /* 0x000fe4000f8e023f */
[----:B------:R-:W-:Y:S02]  /*1a00*/  UIMAD.WIDE.U32 UR28, UR16, UR10, URZ ;  /* 0x0000000a101c72a5 */ /* 0x000fe4000f8e003f */
[----:B------:R-:W-:Y:S01]  /*1a10*/  UIMAD UR6, UR16, UR11, UR6 ;  /* 0x0000000b100672a4 */ /* 0x000fe2000f8e0206 */
[----:B------:R-:W-:Y:S02]  /*1a20*/  ULDC.64 UR4, c[0x0][0x230] ;  /* 0x00008c0000047ab9 */ /* 0x000fe40000000a00 */
[----:B------:R-:W-:-:S02]  /*1a30*/  UIMAD UR7, UR7, UR4, URZ ;  /* 0x00000004070772a4 */ /* 0x000fc4000f8e023f */
[----:B------:R-:W-:Y:S02]  /*1a40*/  UIADD3 UR29, UR29, UR6, URZ ;  /* 0x000000061d1d7290 */ /* 0x000fe4000fffe03f */
[----:B------:R-:W-:Y:S02]  /*1a50*/  UIMAD UR5, UR15, UR5, UR7 ;  /* 0x000000050f0572a4 */ /* 0x000fe4000f8e0207 */
[----:B------:R-:W-:-:S04]  /*1a60*/  UIMAD.WIDE.U32 UR6, UR15, UR4, UR28 ;  /* 0x000000040f0672a5 */ /* 0x000fc8000f8e001c */
[----:B------:R-:W-:-:S12]  /*1a70*/  UIADD3 UR5, UR7, UR5, URZ ;  /* 0x0000000507057290 */ /* 0x000fd8000fffe03f */
.L_x_724:
[----:B------:R-:W-:Y:S01]  /*1a80*/  UIMAD UR4, UR8, UR10, URZ ;  /* 0x0000000a080472a4 */ /* 0x000fe2000f8e023f */
[----:B------:R-:W-:Y:S01]  /*1a90*/  @!P3 IADD3 R4, -R4, RZ, RZ ;  /* 0x000000ff0404b210 */ /* 0x000fe20007ffe1ff */
[----:B------:R-:W-:Y:S01]  /*1aa0*/  UMOV UR7, UR5 ;  /* 0x0000000500077c82 */ /* 0x000fe20008000000 */
[----:B------:R-:W-:Y:S01]  /*1ab0*/  @!P2 LOP3.LUT R4, RZ, R8, RZ, 0x33, !PT ;  /* 0x00000008ff04a212 */ /* 0x000fe200078e33ff */
[----:B------:R-:W-:Y:S02]  /*1ac0*/  UIMAD.WIDE.U32 UR6, UR10, UR9, UR6 ;  /* 0x000000090a0672a5 */ /* 0x000fe4000f8e0006 */
[----:B------:R-:W-:Y:S01]  /*1ad0*/  UIMAD UR4, UR11, UR9, UR4 ;  /* 0x000000090b0472a4 */ /* 0x000fe2000f8e0204 */
[--C-:B------:R-:W-:Y:S01]  /*1ae0*/  SHF.R.S32.HI R5, RZ, 0x1f, R4.reuse ;  /* 0x0000001fff057819 */ /* 0x100fe20000011404 */
[----:B------:R-:W-:Y:S01]  /*1af0*/  @UP0 UIADD3 UR18, UR16, UR18, URZ ;  /* 0x0000001210120290 */ /* 0x000fe2000fffe03f */
[----:B------:R-:W-:Y:S01]  /*1b00*/  IMAD.MOV.U32 R20, RZ, RZ, R4 ;  /* 0x000000ffff147224 */ /* 0x000fe200078e0004 */
[----:B------:R-:W-:Y:S01]  /*1b10*/  UIADD3 UR4, UR7, UR4, URZ ;  /* 0x0000000407047290 */ /* 0x000fe2000fffe03f */
[----:B------:R-:W-:Y:S01]  /*1b20*/  MOV R9, UR7 ;  /* 0x0000000700097c02 */ /* 0x000fe20008000f00 */
[----:B-1----:R-:W-:Y:S01]  /*1b30*/  IMAD R0, R5, R6, RZ ;  /* 0x0000000605007224 */ /* 0x002fe200078e02ff */
[----:B------:R-:W-:-:S03]  /*1b40*/  MOV R8, UR6 ;  /* 0x0000000600087c02 */ /* 0x000fc60008000f00 */
[----:B------:R-:W-:Y:S01]  /*1b50*/  IMAD.U32 R9, RZ, RZ, UR4 ;  /* 0x00000004ff097e24 */ /* 0x000fe2000f8e00ff */
[----:B------:R-:W-:Y:S01]  /*1b60*/  @UP0 ULDC.64 UR4, c[0x0][0x250] ;  /* 0x0000940000040ab9 */ /* 0x000fe20000000a00 */
[C---:B------:R-:W-:Y:S01]  /*1b70*/  IMAD R7, R4.reuse, R7, R0 ;  /* 0x0000000704077224 */ /* 0x040fe200078e0200 */
[----:B------:R-:W-:Y:S01]  /*1b80*/  @UP0 UIMAD.WIDE.U32 UR28, UR18, UR4, URZ ;  /* 0x00000004121c02a5 */ /* 0x000fe2000f8e003f */
[----:B------:R-:W-:-:S03]  /*1b90*/  IMAD.WIDE.U32 R36, R4, R6, R8 ;  /* 0x0000000604247225 */ /* 0x000fc600078e0008 */
[----:B------:R-:W-:Y:S02]  /*1ba0*/  @UP0 UIMAD UR27, UR18, UR5, UR29 ;  /* 0x00000005121b02a4 */ /* 0x000fe4000f8e021d */
[----:B------:R-:W-:Y:S01]  /*1bb0*/  IADD3 R7, R37, R7, RZ ;  /* 0x0000000725077210 */ /* 0x000fe20007ffe0ff */
[----:B------:R-:W-:Y:S09]  /*1bc0*/  @P1 BRA `(.L_x_723) ;  /* 0x0000000000301947 */ /* 0x000ff20003800000 */
[----:B------:R-:W-:Y:S01]  /*1bd0*/  USHF.R.S32.HI UR6, URZ, 0x1f, UR16 ;  /* 0x0000001f3f067899 */ /* 0x000fe20008011410 */
[----:B------:R-:W-:-:S03]  /*1be0*/  ULDC.64 UR4, c[0x0][0x250] ;  /* 0x0000940000047ab9 */ /* 0x000fc60000000a00 */
[----:B------:R-:W-:Y:S02]  /*1bf0*/  UIMAD UR6, UR6, UR4, URZ ;  /* 0x00000004060672a4 */ /* 0x000fe4000f8e023f */
[----:B------:R-:W-:Y:S02]  /*1c00*/  UIMAD.WIDE.U32 UR28, UR16, UR4, URZ ;  /* 0x00000004101c72a5 */ /* 0x000fe4000f8e003f */
[----:B------:R-:W-:Y:S02]  /*1c10*/  UIMAD UR16, UR16, UR5, UR6 ;  /* 0x00000005101072a4 */ /* 0x000fe4000f8e0206 */
[----:B------:R-:W-:Y:S01]  /*1c20*/  USHF.R.S32.HI UR6, URZ, 0x1f, UR15 ;  /* 0x0000001f3f067899 */ /* 0x000fe2000801140f */
[----:B------:R-:W-:Y:S01]  /*1c30*/  ULDC.64 UR4, c[0x0][0x238] ;  /* 0x00008e0000047ab9 */ /* 0x000fe20000000a00 */
[----:B------:R-:W-:Y:S02]  /*1c40*/  UIADD3 UR29, UR29, UR16, URZ ;  /* 0x000000101d1d7290 */ /* 0x000fe4000fffe03f */
[----:B------:R-:W-:-:S02]  /*1c50*/  UIMAD UR6, UR6, UR4, URZ ;  /* 0x00000004060672a4 */ /* 0x000fc4000f8e023f */
[----:B------:R-:W-:Y:S02]  /*1c60*/  UIMAD.WIDE.U32 UR28, UR15, UR4, UR28 ;  /* 0x000000040f1c72a5 */ /* 0x000fe4000f8e001c */
[----:B------:R-:W-:-:S04]  /*1c70*/  UIMAD UR5, UR15, UR5, UR6 ;  /* 0x000000050f0572a4 */ /* 0x000fc8000f8e0206 */
[----:B------:R-:W-:-:S12]  /*1c80*/  UIADD3 UR27, UR29, UR5, URZ ;  /* 0x000000051d1b7290 */ /* 0x000fd8000fffe03f */
.L_x_723:
[----:B------:R-:W-:Y:S01]  /*1c90*/  SHF.R.S32.HI R4, RZ, 0x1f, R3 ;  /* 0x0000001fff047819 */ /* 0x000fe20000011403 */
[----:B------:R-:W-:Y:S01]  /*1ca0*/  UISETP.NE.AND UP0, UPT, UR17, -0x1, UPT ;  /* 0xffffffff1100788c */ /* 0x000fe2000bf05270 */
[----:B------:R-:W1:Y:S01]  /*1cb0*/  S2R R29, SR_CTAID.X ;  /* 0x00000000001d7919 */ /* 0x000e620000002500 */
[----:B------:R-:W-:Y:S01]  /*1cc0*/  USHF.R.S32.HI UR18, URZ, 0x1f, UR12 ;  /* 0x0000001f3f127899 */ /* 0x000fe2000801140c */
[CC--:B------:R-:W-:Y:S01]  /*1cd0*/  LEA.HI R2, R4.reuse, R3.reuse, RZ, 0x3 ;  /* 0x0000000304027211 */ /* 0x0c0fe200078f18ff */
[----:B------:R-:W-:Y:S01]  /*1ce0*/  BSSY B0, `(.L_x_725) ;  /* 0x0000076000007945 */ /* 0x000fe20003800000 */
[----:B------:R-:W-:Y:S02]  /*1cf0*/  LEA.HI R23, R4, R3, RZ, 0x4 ;  /* 0x0000000304177211 */ /* 0x000fe400078f20ff */
[----:B------:R-:W-:Y:S02]  /*1d00*/  SHF.R.S32.HI R18, RZ, 0x3, R2 ;  /* 0x00000003ff127819 */ /* 0x000fe40000011402 */
[----:B------:R-:W-:-:S02]  /*1d10*/  LOP3.LUT R2, R2, 0xfffffff8, RZ, 0xc0, !PT ;  /* 0xfffffff802027812 */ /* 0x000fc400078ec0ff */
[----:B------:R-:W-:Y:S01]  /*1d20*/  LOP3.LUT R0, R23, 0xfffffff0, RZ, 0xc0, !PT ;  /* 0xfffffff017007812 */ /* 0x000fe200078ec0ff */
[----:B------:R-:W-:Y:S01]  /*1d30*/  @UP0 ULDC.64 UR4, c[0x0][0x240] ;  /* 0x0000900000040ab9 */ /* 0x000fe20000000a00 */
[----:B------:R-:W-:Y:S01]  /*1d40*/  IMAD.SHL.U32 R13, R18, 0x40, RZ ;  /* 0x00000040120d7824 */ /* 0x000fe200078e00ff */
[----:B------:R-:W-:Y:S01]  /*1d50*/  @UP0 UIMAD.WIDE.U32 UR30, UR17, UR4, URZ ;  /* 0x00000004111e02a5 */ /* 0x000fe2000f8e003f */
[C---:B------:R-:W-:Y:S01]  /*1d60*/  IMAD.IADD R2, R3.reuse, 0x1, -R2 ;  /* 0x0000000103027824 */ /* 0x040fe200078e0a02 */
[----:B------:R-:W-:Y:S01]  /*1d70*/  @!UP0 USHF.R.S32.HI UR15, URZ, 0x1f, UR14 ;  /* 0x0000001f3f0f8899 */ /* 0x000fe2000801140e */
[----:B------:R-:W-:Y:S01]  /*1d80*/  IMAD.IADD R11, R3, 0x1, -R0 ;  /* 0x00000001030b7824 */ /* 0x000fe200078e0a00 */
[----:B------:R-:W-:Y:S01]  /*1d90*/  @!UP0 ULDC.64 UR6, c[0x0][0x228] ;  /* 0x00008a0000068ab9 */ /* 0x000fe20000000a00 */
[----:B------:R-:W-:Y:S01]  /*1da0*/  IMAD.SHL.U32 R240, R2, 0x8, RZ ;  /* 0x0000000802f07824 */ /* 0x000fe200078e00ff */
[----:B------:R-:W-:Y:S01]  /*1db0*/  @!UP0 UIMAD.WIDE.U32 UR32, UR14, UR6, URZ ;  /* 0x000000060e2082a5 */ /* 0x000fe2000f8e003f */
[----:B------:R-:W-:Y:S01]  /*1dc0*/  LOP3.LUT R13, R13, 0x1c0, RZ, 0xc0, !PT ;  /* 0x000001c00d0d7812 */ /* 0x000fe200078ec0ff */
[----:B------:R-:W-:Y:S01]  /*1dd0*/  @UP0 UIMAD UR16, UR17, UR5, UR31 ;  /* 0x00000005111002a4 */ /* 0x000fe2000f8e021f */
[----:B------:R-:W-:Y:S01]  /*1de0*/  SHF.R.S32.HI R0, RZ, 0x1f, R11 ;  /* 0x0000001fff007819 */ /* 0x000fe2000001140b */
[----:B------:R-:W-:Y:S01]  /*1df0*/  @!UP0 UIMAD UR6, UR15, UR6, URZ ;  /* 0x000000060f0682a4 */ /* 0x000fe2000f8e023f */
[--C-:B------:R-:W-:Y:S01]  /*1e00*/  LOP3.LUT R9, R13, 0x38, R240.reuse, 0xf8, !PT ;  /* 0x000000380d097812 */ /* 0x100fe200078ef8f0 */
[----:B------:R-:W-:Y:S01]  /*1e10*/  ULDC.64 UR4, c[0x0][0x258] ;  /* 0x0000960000047ab9 */ /* 0x000fe20000000a00 */
[----:B------:R-:W-:Y:S01]  /*1e20*/  SHF.R.U32.HI R238, RZ, 0x3, R13 ;  /* 0x00000003ffee7819 */ /* 0x000fe2000001160d */
[----:B------:R-:W-:Y:S01]  /*1e30*/  UIMAD UR18, UR18, UR4, URZ ;  /* 0x00000004121272a4 */ /* 0x000fe2000f8e023f */
[----:B------:R-:W-:Y:S01]  /*1e40*/  IMAD.U32 R24, RZ, RZ, UR4 ;  /* 0x00000004ff187e24 */ /* 0x000fe2000f8e00ff */
[----:B------:R-:W-:Y:S01]  /*1e50*/  @!UP0 UIMAD UR14, UR14, UR7, UR6 ;  /* 0x000000070e0e82a4 */ /* 0x000fe2000f8e0206 */
[----:B------:R-:W2:Y:S01]  /*1e60*/  S2UR UR4, SR_CgaCtaId ;  /* 0x00000000000479c3 */ /* 0x000ea20000008800 */
[----:B------:R-:W-:Y:S01]  /*1e70*/  LEA.HI R17, R0, R11, RZ, 0x3 ;  /* 0x0000000b00117211 */ /* 0x000fe200078f18ff */
[----:B------:R-:W-:Y:S01]  /*1e80*/  @!UP0 UMOV UR30, UR32 ;  /* 0x00000020001e8c82 */ /* 0x000fe20008000000 */
[----:B------:R-:W-:Y:S01]  /*1e90*/  @!UP0 UIADD3 UR16, UR33, UR14, URZ ;  /* 0x0000000e21108290 */ /* 0x000fe2000fffe03f */
[----:B------:R-:W-:Y:S01]  /*1ea0*/  SHF.R.S32.HI R0, RZ, 0x1f, R240 ;  /* 0x0000001fff007819 */ /* 0x000fe200000114f0 */
[----:B------:R-:W-:Y:S01]  /*1eb0*/  UIMAD UR15, UR12, UR5, UR18 ;  /* 0x000000050c0f72a4 */ /* 0x000fe2000f8e0212 */
[----:B------:R-:W-:Y:S01]  /*1ec0*/  IADD3 R36, P3, R240, R36, RZ ;  /* 0x00000024f0247210 */ /* 0x000fe20007f7e0ff */
[----:B------:R-:W-:Y:S01]  /*1ed0*/  UIADD3 UR18, UR20, -0x1, URZ ;  /* 0xffffffff14127890 */ /* 0x000fe2000fffe03f */
[----:B------:R-:W-:Y:S01]  /*1ee0*/  LOP3.LUT R238, R9, R238, RZ, 0x3c, !PT ;  /* 0x000000ee09ee7212 */ /* 0x000fe200078e3cff */
[----:B------:R-:W-:Y:S01]  /*1ef0*/  UIADD3 UR14, -UR21, UR19, URZ ;  /* 0x00000013150e7290 */ /* 0x000fe2000fffe13f */
[----:B------:R-:W-:Y:S01]  /*1f00*/  LEA.HI R9, R4, R3, RZ, 0x6 ;  /* 0x0000000304097211 */ /* 0x000fe200078f30ff */
[----:B------:R-:W-:Y:S01]  /*1f10*/  IMAD.X R37, R0, 0x1, R7, P3 ;  /* 0x0000000100257824 */ /* 0x000fe200018e0607 */
[C---:B------:R-:W-:Y:S01]  /*1f20*/  IADD3 R6, P1, R240.reuse, UR30, RZ ;  /* 0x0000001ef0067c10 */ /* 0x040fe2000ff3e0ff */
[----:B------:R-:W-:Y:S01]  /*1f30*/  USHF.L.U32 UR5, UR18, 0x6, URZ ;  /* 0x0000000612057899 */ /* 0x000fe2000800063f */
[----:B------:R-:W-:Y:S01]  /*1f40*/  IADD3 R8, P2, R240, UR28, RZ ;  /* 0x0000001cf0087c10 */ /* 0x000fe2000ff5e0ff */
[----:B------:R-:W-:Y:S01]  /*1f50*/  IMAD.SHL.U32 R9, R9, 0x8, RZ ;  /* 0x0000000809097824 */ /* 0x000fe200078e00ff */
[----:B------:R-:W-:Y:S01]  /*1f60*/  IADD3.X R7, R0, UR16, RZ, P1, !PT ;  /* 0x0000001000077c10 */ /* 0x000fe20008ffe4ff */
[----:B------:R-:W-:Y:S01]  /*1f70*/  ULDC.64 UR6, c[0x0][0x268] ;  /* 0x00009a0000067ab9 */ /* 0x000fe20000000a00 */
[----:B------:R-:W-:Y:S01]  /*1f80*/  LOP3.LUT R16, R17, 0xfffffff8, RZ, 0xc0, !PT ;  /* 0xfffffff811107812 */ /* 0x000fe200078ec0ff */
[----:B------:R-:W-:Y:S01]  /*1f90*/  IMAD R5, R5, UR6, RZ ;  /* 0x0000000605057c24 */ /* 0x000fe2000f8e02ff */
[----:B------:R-:W-:Y:S01]  /*1fa0*/  LOP3.LUT R238, R238, 0xfffffe00, R9, 0xf8, !PT ;  /* 0xfffffe00eeee7812 */ /* 0x000fe200078ef809 */
[----:B------:R-:W-:Y:S01]  /*1fb0*/  IMAD.WIDE.U32 R24, R24, UR12, R6 ;  /* 0x0000000c18187c25 */ /* 0x000fe2000f8e0006 */
[----:B------:R-:W-:Y:S01]  /*1fc0*/  UIADD3 UR12, -UR5, UR26, URZ ;  /* 0x0000001a050c7290 */ /* 0x000fe2000fffe13f */
[----:B------:R-:W-:-:S02]  /*1fd0*/  ISETP.GE.AND P4, PT, R18, UR14, PT ;  /* 0x0000000e12007c0c */ /* 0x000fc4000bf86270 */
[----:B------:R-:W-:Y:S01]  /*1fe0*/  IADD3.X R9, R0, UR27, RZ, P2, !PT ;  /* 0x0000001b00097c10 */ /* 0x000fe200097fe4ff */
[----:B------:R-:W-:Y:S01]  /*1ff0*/  IMAD.IADD R16, R11, 0x1, -R16 ;  /* 0x000000010b107824 */ /* 0x000fe200078e0a10 */
[----:B------:R-:W-:Y:S01]  /*2000*/  SHF.R.S32.HI R19, RZ, 0x1f, R18 ;  /* 0x0000001fff137819 */ /* 0x000fe20000011412 */
[----:B------:R-:W-:Y:S01]  /*2010*/  IMAD R14, R20, UR7, R5 ;  /* 0x00000007140e7c24 */ /* 0x000fe2000f8e0205 */
[----:B------:R-:W-:Y:S01]  /*2020*/  IADD3 R170, P1, R18, UR9, RZ ;  /* 0x0000000912aa7c10 */ /* 0x000fe2000ff3e0ff */
[----:B------:R-:W-:Y:S01]  /*2030*/  IMAD.WIDE.U32 R20, R20, UR6, R8 ;  /* 0x0000000614147c25 */ /* 0x000fe2000f8e0008 */
[----:B------:R-:W-:Y:S01]  /*2040*/  ISETP.GE.AND P3, PT, R18, UR12, PT ;  /* 0x0000000c12007c0c */ /* 0x000fe2000bf66270 */
[----:B------:R-:W-:Y:S01]  /*2050*/  UMOV UR6, 0x400 ;  /* 0x0000040000067882 */ /* 0x000fe20000000000 */
[----:B------:R-:W-:Y:S01]  /*2060*/  IADD3.X R15, R19, UR8, RZ, P1, !PT ;  /* 0x00000008130f7c10 */ /* 0x000fe20008ffe4ff */
[----:B--2---:R-:W-:Y:S01]  /*2070*/  ULEA UR4, UR4, UR6, 0x18 ;  /* 0x0000000604047291 */ /* 0x004fe2000f8ec03f */
[----:B------:R-:W-:Y:S01]  /*2080*/  IMAD.MOV.U32 R7, RZ, RZ, 0x10 ;  /* 0x00000010ff077424 */ /* 0x000fe200078e00ff */
[----:B------:R-:W-:Y:S01]  /*2090*/  R2P PR, R16, 0x6 ;  /* 0x0000000610007804 */ /* 0x000fe20000000000 */
[----:B------:R-:W-:-:S02]  /*20a0*/  IMAD.MOV.U32 R5, RZ, RZ, 0x20 ;  /* 0x00000020ff057424 */ /* 0x000fc400078e00ff */
[----:B------:R-:W-:Y:S01]  /*20b0*/  VIADD R27, R25, UR15 ;  /* 0x0000000f191b7c36 */ /* 0x000fe20008000000 */
[----:B------:R-:W-:Y:S01]  /*20c0*/  LEA R238, R238, UR4, 0x1 ;  /* 0x00000004eeee7c11 */ /* 0x000fe2000f8e08ff */
[----:B-1----:R-:W-:Y:S01]  /*20d0*/  IMAD.WIDE R28, R29, 0x40, R18 ;  /* 0x000000401d1c7825 */ /* 0x002fe200078e0212 */
[----:B------:R-:W-:Y:S02]  /*20e0*/  SEL R7, R7, 0xfffffff0, !P1 ;  /* 0xfffffff007077807 */ /* 0x000fe40004800000 */
[----:B------:R-:W-:Y:S01]  /*20f0*/  SEL R5, R5, 0xffffffe0, !P2 ;  /* 0xffffffe005057807 */ /* 0x000fe20005000000 */
[C---:B------:R-:W-:Y:S02]  /*2100*/  VIADD R22, R18.reuse, 0x10 ;  /* 0x0000001012167836 */ /* 0x040fe40000000000 */
[C---:B------:R-:W-:Y:S02]  /*2110*/  VIADD R0, R18.reuse, 0x20 ;  /* 0x0000002012007836 */ /* 0x040fe40000000000 */
[----:B------:R-:W-:-:S02]  /*2120*/  VIADD R6, R18, 0x30 ;  /* 0x0000003012067836 */ /* 0x000fc40000000000 */
[----:B------:R-:W-:Y:S02]  /*2130*/  IMAD R31, R19, UR10, RZ ;  /* 0x0000000a131f7c24 */ /* 0x000fe4000f8e02ff */
[C---:B------:R-:W-:Y:S02]  /*2140*/  VIADD R237, R240.reuse, 0x40 ;  /* 0x00000040f0ed7836 */ /* 0x040fe40000000000 */
[C---:B------:R-:W-:Y:S02]  /*2150*/  VIADD R236, R240.reuse, 0x80 ;  /* 0x00000080f0ec7836 */ /* 0x040fe40000000000 */
[----:B------:R-:W-:Y:S01]  /*2160*/  VIADD R235, R240, 0xc0 ;  /* 0x000000c0f0eb7836 */ /* 0x000fe20000000000 */
[----:B------:R-:W-:Y:S06]  /*2170*/  @P4 BRA `(.L_x_726) ;  /* 0x0000000000b04947 */ /* 0x000fec0003800000 */
[----:B------:R-:W-:Y:S01]  /*2180*/  ULDC UR8, c[0x0][0x2d0] ;  /* 0x0000b40000087ab9 */ /* 0x000fe20000000800 */
[----:B------:R-:W-:Y:S01]  /*2190*/  ULDC.64 UR6, c[0x0][0x240] ;  /* 0x0000900000067ab9 */ /* 0x000fe20000000a00 */
[----:B------:R-:W-:Y:S01]  /*21a0*/  ISETP.GE.AND P5, PT, R237, UR8, PT ;  /* 0x00000008ed007c0c */ /* 0x000fe2000bfa6270 */
[----:B------:R-:W-:Y:S01]  /*21b0*/  IMAD R33, R29, UR6, RZ ;  /* 0x000000061d217c24 */ /* 0x000fe2000f8e02ff */
[----:B------:R-:W-:Y:S01]  /*21c0*/  ISETP.GE.AND P6, PT, R240, UR8, PT ;  /* 0x00000008f0007c0c */ /* 0x000fe2000bfc6270 */
[----:B------:R-:W-:Y:S01]  /*21d0*/  IMAD.MOV.U32 R26, RZ, RZ, R24 ;  /* 0x000000ffff1a7224 */ /* 0x000fe200078e0018 */
[----:B------:R-:W-:Y:S01]  /*21e0*/  ISETP.GE.AND P4, PT, R236, UR8, PT ;  /* 0x00000008ec007c0c */ /* 0x000fe2000bf86270 */
[C---:B------:R-:W-:Y:S02]  /*21f0*/  IMAD R30, R28.reuse, UR7, R33 ;  /* 0x000000071c1e7c24 */ /* 0x040fe4000f8e0221 */
[----:B------:R-:W-:-:S04]  /*2200*/  IMAD.WIDE.U32 R34, R28, UR6, R26 ;  /* 0x000000061c227c25 */ /* 0x000fc8000f8e001a */
[----:B------:R-:W-:Y:S02]  /*2210*/  IMAD.IADD R30, R35, 0x1, R30 ;  /* 0x00000001231e7824 */ /* 0x000fe400078e021e */
[----:B------:R-:W1:Y:S02]  /*2220*/  @!P5 LDC.64 R10, c[0x0][0x210] ;  /* 0x00008400ff0adb82 */ /* 0x000e640000000a00 */
[----:B------:R2:W-:Y:S06]  /*2230*/  @P6 STS.128 [R238], RZ ;  /* 0x000000ffee006388 */ /* 0x0005ec0000000c00 */
[----:B------:R-:W3:Y:S08]  /*2240*/  @!P6 LDC.64 R12, c[0x0][0x210] ;  /* 0x00008400ff0ceb82 */ /* 0x000ef00000000a00 */
[----:B------:R-:W4:Y:S01]  /*2250*/  @!P4 LDC.64 R8, c[0x0][0x210] ;  /* 0x00008400ff08cb82 */ /* 0x000f220000000a00 */
[----:B-1----:R-:W-:-:S04]  /*2260*/  @!P5 LEA R10, P2, R34, R10, 0x1 ;  /* 0x0000000a220ad211 */ /* 0x002fc800078408ff */
[C---:B------:R-:W-:Y:S02]  /*2270*/  @!P5 LEA.HI.X R11, R34.reuse, R11, R30, 0x1, P2 ;  /* 0x0000000b220bd211 */ /* 0x040fe400010f0c1e */
[----:B------:R-:W-:Y:S02]  /*2280*/  ISETP.GE.AND P2, PT, R235, UR8, PT ;  /* 0x00000008eb007c0c */ /* 0x000fe4000bf46270 */
[----:B---3--:R-:W-:-:S04]  /*2290*/  @!P6 LEA R12, P1, R34, R12, 0x1 ;  /* 0x0000000c220ce211 */ /* 0x008fc800078208ff */
[C---:B------:R-:W-:Y:S02]  /*22a0*/  @!P6 LEA.HI.X R13, R34.reuse, R13, R30, 0x1, P1 ;  /* 0x0000000d220de211 */ /* 0x040fe400008f0c1e */
[----:B----4-:R-:W-:-:S03]  /*22b0*/  @!P4 LEA R8, P1, R34, R8, 0x1 ;  /* 0x000000082208c211 */ /* 0x010fc600078208ff */
[----:B------:R-:W-:Y:S01]  /*22c0*/  @!PT LDS RZ, [RZ] ;  /* 0x00000000fffff984 */ /* 0x000fe20000000800 */
[----:B------:R-:W-:Y:S01]  /*22d0*/  @!PT LDS RZ, [RZ] ;  /* 0x00000000fffff984 */ /* 0x000fe20000000800 */
[----:B------:R-:W-:Y:S01]  /*22e0*/  @!PT LDS RZ, [RZ] ;  /* 0x00000000fffff984 */ /* 0x000fe20000000800 */
[----:B------:R2:W-:Y:S01]  /*22f0*/  @!P6 LDGSTS.E.BYPASS.LTC128B.128 [R238], desc[UR24][R12.64] ;  /* 0x000000000ceeefae */ /* 0x0005e2000b901d58 */
[----:B------:R-:W-:-:S03]  /*2300*/  @!P4 LEA.HI.X R9, R34, R9, R30, 0x1, P1 ;  /* 0x000000092209c211 */ /* 0x000fc600008f0c1e */
[----:B------:R2:W-:Y:S04]  /*2310*/  @P5 STS.128 [R238+0x2000], RZ ;  /* 0x002000ffee005388 */ /* 0x0005e80000000c00 */
[----:B------:R-:W-:Y:S01]  /*2320*/  @!PT LDS RZ, [RZ] ;  /* 0x00000000fffff984 */ /* 0x000fe20000000800 */
[----:B------:R-:W-:Y:S01]  /*2330*/  @!PT LDS RZ, [RZ] ;  /* 0x00000000fffff984 */ /* 0x000fe20000000800 */
[----:B------:R-:W-:Y:S01]  /*2340*/  @!PT LDS RZ, [RZ] ;  /* 0x00000000fffff984 */ /* 0x000fe20000000800 */
[----:B------:R2:W-:Y:S04]  /*2350*/  @!P5 LDGSTS.E.BYPASS.LTC128B.128 [R238+0x2000], desc[UR24][R10.64+0x80] ;  /* 0x020000800aeedfae */ /* 0x0005e8000b901d58 */
[----:B------:R2:W-:Y:S04]  /*2360*/  @P4 STS.128 [R238+0x4000], RZ ;  /* 0x004000ffee004388 */ /* 0x0005e80000000c00 */
[----:B------:R-:W-:Y:S01]  /*2370*/  @!PT LDS RZ, [RZ] ;  /* 0x00000000fffff984 */ /* 0x000fe20000000800 */
[----:B------:R-:W-:Y:S01]  /*2380*/  @!PT LDS RZ, [RZ] ;  /* 0x00000000fffff984 */ /* 0x000fe20000000800 */
[----:B------:R-:W-:Y:S01]  /*2390*/  @!PT LDS RZ, [RZ] ;  /* 0x00000000fffff984 */ /* 0x000fe20000000800 */
[----:B------:R2:W-:Y:S04]  /*23a0*/  @!P4 LDGSTS.E.BYPASS.LTC128B.128 [R238+0x4000], desc[UR24][R8.64+0x100] ;  /* 0x0400010008eecfae */ /* 0x0005e8000b901d58 */
[----:B------:R2:W-:Y:S01]  /*23b0*/  @P2 STS.128 [R238+0x6000], RZ ;  /* 0x006000ffee002388 */ /* 0x0005e20000000c00 */
[----:B------:R-:W-:Y:S05]  /*23c0*/  @P2 BRA `(.L_x_726) ;  /* 0x00000000001c2947 */ /* 0x000fea0003800000 */
[----:B------:R-:W-:Y:S02]  /*23d0*/  ULDC.64 UR6, c[0x0][0x210] ;  /* 0x0000840000067ab9 */ /* 0x000fe40000000a00 */
[----:B--2---:R-:W-:-:S04]  /*23e0*/  LEA R8, P1, R34, UR6, 0x1 ;  /* 0x0000000622087c11 */ /* 0x004fc8000f8208ff */
[----:B------:R-:W-:-:S05]  /*23f0*/  LEA.HI.X R9, R34, UR7, R30, 0x1, P1 ;  /* 0x0000000722097c11 */ /* 0x000fca00088f0c1e */
[----:B------:R-:W-:Y:S01]  /*2400*/  @!PT LDS RZ, [RZ] ;  /* 0x00000000fffff984 */ /* 0x000fe20000000800 */
[----:B------:R-:W-:Y:S01]  /*2410*/  @!PT LDS RZ, [RZ] ;  /* 0x00000000fffff984 */ /* 0x000fe20000000800 */
[----:B------:R-:W-:Y:S01]  /*2420*/  @!PT LDS RZ, [RZ] ;  /* 0x00000000fffff984 */ /* 0x000fe20000000800 */
[----:B------:R1:W-:Y:S04]  /*2430*/  LDGSTS.E.BYPASS.LTC128B.128 [R238+0x6000], desc[UR24][R8.64+0x180] ;  /* 0x0600018008ee7fae */ /* 0x0003e8000b901d58 */
.L_x_726:
[----:B------:R-:W-:Y:S05]  /*2440*/  BSYNC B0 ;  /* 0x0000000000007941 */ /* 0x000fea0003800000 */
.L_x_725:
[----:B------:R-:W-:Y:S01]  /*2450*/  ISETP.GE.AND P2, PT, R22, UR14, PT ;  /* 0x0000000e16007c0c */ /* 0x000fe2000bf46270 */
[C---:B------:R-:W-:Y:S01]  /*2460*/  IMAD R31, R18.reuse, UR11, R31 ;  /* 0x0000000b121f7c24 */ /* 0x040fe2000f8e021f */
[----:B------:R-:W-:Y:S01]  /*2470*/  BSSY B0, `(.L_x_727) ;  /* 0x0000037000007945 */ /* 0x000fe20003800000 */
[----:B------:R-:W-:Y:S01]  /*2480*/  IMAD.WIDE.U32 R36, R18, UR10, R36 ;  /* 0x0000000a12247c25 */ /* 0x000fe2000f8e0024 */
[----:B------:R-:W-:Y:S02]  /*2490*/  ISETP.GE.AND P5, PT, R0, UR14, PT ;  /* 0x0000000e00007c0c */ /* 0x000fe4000bfa6270 */
[----:B------:R-:W-:Y:S01]  /*24a0*/  ISETP.GE.AND P6, PT, R6, UR14, PT ;  /* 0x0000000e06007c0c */ /* 0x000fe2000bfc6270 */
[----:B------:R-:W-:Y:S01]  /*24b0*/  IMAD.IADD R166, R37, 0x1, R31 ;  /* 0x0000000125a67824 */ /* 0x000fe200078e021f */
[----:B------:R-:W-:Y:S01]  /*24c0*/  ISETP.GE.AND P1, PT, R22, UR12, PT ;  /* 0x0000000c16007c0c */ /* 0x000fe2000bf26270 */
[----:B------:R-:W-:-:S04]  /*24d0*/  IMAD.MOV.U32 R165, RZ, RZ, R36 ;  /* 0x000000ffffa57224 */ /* 0x000fc800078e0024 */
[----:B------:R-:W-:Y:S08]  /*24e0*/  @P2 BRA `(.L_x_728) ;  /* 0x0000000000bc2947 */ /* 0x000ff00003800000 */
[----:B------:R-:W-:Y:S01]  /*24f0*/  ULDC UR8, c[0x0][0x2d0] ;  /* 0x0000b40000087ab9 */ /* 0x000fe20000000800 */
[----:B--2---:R-:W-:Y:S01]  /*2500*/  IADD3 R11, P2, R28, 0x10, RZ ;  /* 0x000000101c0b7810 */ /* 0x004fe20007f5e0ff */
[----:B------:R-:W-:Y:S01]  /*2510*/  ULDC.64 UR6, c[0x0][0x240] ;  /* 0x0000900000067ab9 */ /* 0x000fe20000000a00 */
[----:B------:R-:W-:Y:S01]  /*2520*/  ISETP.GE.AND P4, PT, R240, UR8, PT ;  /* 0x00000008f0007c0c */ /* 0x000fe2000bf86270 */
[----:B------:R-:W-:Y:S02]  /*2530*/  IMAD.MOV.U32 R12, RZ, RZ, R24 ;  /* 0x000000ffff0c7224 */ /* 0x000fe400078e0018 */
[----:B------:R-:W-:Y:S02]  /*2540*/  IMAD.X R10, RZ, RZ, R29, P2 ;  /* 0x000000ffff0a7224 */ /* 0x000fe400010e061d */
[----:B------:R-:W-:Y:S02]  /*2550*/  IMAD.MOV.U32 R13, RZ, RZ, R27 ;  /* 0x000000ffff0d7224 */ /* 0x000fe400078e001b */
[----:B------:R-:W-:-:S02]  /*2560*/  IMAD R10, R10, UR6, RZ ;  /* 0x000000060a0a7c24 */ /* 0x000fc4000f8e02ff */
[----:B------:R-:W-:-:S04]  /*2570*/  IMAD.WIDE.U32 R12, R11, UR6, R12 ;  /* 0x000000060b0c7c25 */ /* 0x000fc8000f8e000c */
[----:B-1----:R-:W1:Y:S01]  /*2580*/  @!P4 LDC.64 R8, c[0x0][0x210] ;  /* 0x00008400ff08cb82 */ /* 0x002e620000000a00 */
[----:B------:R-:W-:Y:S01]  /*2590*/  IMAD R11, R11, UR7, R10 ;  /* 0x000000070b0b7c24 */ /* 0x000fe2000f8e020a */
[----:B------:R3:W-:Y:S03]  /*25a0*/  @P4 STS.128 [R238+0x800], RZ ;  /* 0x000800ffee004388 */ /* 0x0007e60000000c00 */
[----:B------:R-:W-:Y:S01]  /*25b0*/  IMAD.IADD R10, R13, 0x1, R11 ;  /* 0x000000010d0a7824 */ /* 0x000fe200078e020b */
[----:B-1----:R-:W-:-:S04]  /*25c0*/  @!P4 LEA R30, P2, R12, R8, 0x1 ;  /* 0x000000080c1ec211 */ /* 0x002fc800078408ff */
[----:B------:R-:W-:Y:S02]  /*25d0*/  @!P4 LEA.HI.X R31, R12, R9, R10, 0x1, P2 ;  /* 0x000000090c1fc211 */ /* 0x000fe400010f0c0a */
[----:B------:R-:W-:-:S03]  /*25e0*/  ISETP.GE.AND P2, PT, R237, UR8, PT ;  /* 0x00000008ed007c0c */ /* 0x000fc6000bf46270 */
[----:B------:R-:W-:Y:S01]  /*25f0*/  @!PT LDS RZ, [RZ] ;  /* 0x00000000fffff984 */ /* 0x000fe20000000800 */
[----:B------:R-:W-:Y:S01]  /*2600*/  @!PT LDS RZ, [RZ] ;  /* 0x00000000fffff984 */ /* 0x000fe20000000800 */
[----:B------:R-:W-:Y:S01]  /*2610*/  @!PT LDS RZ, [RZ] ;  /* 0x00000000fffff984 */ /* 0x000fe20000000800 */
[----:B------:R3:W-:Y:S10]  /*2620*/  @!P4 LDGSTS.E.BYPASS.LTC128B.128 [R238+0x800], desc[UR24][R30.64] ;  /* 0x008000001eeecfae */ /* 0x0007f4000b901d58 */
[----:B------:R-:W1:Y:S01]  /*2630*/  @!P2 LDC.64 R8, c[0x0][0x210] ;  /* 0x00008400ff08ab82 */ /* 0x000e620000000a00 */
[----:B------:R3:W-:Y:S01]  /*2640*/  @P2 STS.128 [R238+0x2800], RZ ;  /* 0x002800ffee002388 */ /* 0x0007e20000000c00 */
        /* <DEDUP_REMOVED lines=16> */
[----:B------:R3:W-:Y:S01]  /*2750*/  @P2 STS.128 [R238+0x6800], RZ ;  /* 0x006800ffee002388 */ /* 0x0007e20000000c00 */
[----:B------:R-:W-:Y:S05]  /*2760*/  @P2 BRA `(.L_x_728) ;  /* 0x00000000001c2947 */ /* 0x000fea0003800000 */
[----:B------:R-:W-:Y:S02]  /*2770*/  ULDC.64 UR6, c[0x0][0x210] ;  /* 0x0000840000067ab9 */ /* 0x000fe40000000a00 */
[----:B---3--:R-:W-:-:S04]  /*2780*/  LEA R8, P2, R12, UR6, 0x1 ;  /* 0x000000060c087c11 */ /* 0x008fc8000f8408ff */
[----:B------:R-:W-:-:S05]  /*2790*/  LEA.HI.X R9, R12, UR7, R10, 0x1, P2 ;  /* 0x000000070c097c11 */ /* 0x000fca00090f0c0a */
[----:B------:R-:W-:Y:S01]  /*27a0*/  @!PT LDS RZ, [RZ] ;  /* 0x00000000fffff984 */ /* 0x000fe20000000800 */
[----:B------:R-:W-:Y:S01]  /*27b0*/  @!PT LDS RZ, [RZ] ;  /* 0x00000000fffff984 */ /* 0x000fe20000000800 */
[----:B------:R-:W-:Y:S01]  /*27c0*/  @!PT LDS RZ, [RZ] ;  /* 0x00000000fffff984 */ /* 0x000fe20000000800 */
[----:B------:R4:W-:Y:S04]  /*27d0*/  LDGSTS.E.BYPASS.LTC128B.128 [R238+0x6800], desc[UR24][R8.64+0x180] ;  /* 0x0680018008ee7fae */ /* 0x0009e8000b901d58 */
.L_x_728:
[----:B------:R-:W-:Y:S05]  /*27e0*/  BSYNC B0 ;  /* 0x0000000000007941 */ /* 0x000fea0003800000 */
.L_x_727:
[----:B------:R-:W-:Y:S04]  /*27f0*/  BSSY B0, `(.L_x_729) ;  /* 0x0000031000007945 */ /* 0x000fe80003800000 */
[----:B------:R-:W-:Y:S05]  /*2800*/  @P5 BRA `(.L_x_730) ;  /* 0x0000000000bc5947 */ /* 0x000fea0003800000 */
[----:B------:R-:W-:Y:S01]  /*2810*/  ULDC UR8, c[0x0][0x2d0] ;  /* 0x0000b40000087ab9 */ /* 0x000fe20000000800 */
[----:B--2---:R-:W-:Y:S01]  /*2820*/  IADD3 R11, P4, R28, 0x20, RZ ;  /* 0x000000201c0b7810 */ /* 0x004fe20007f9e0ff */
[----:B------:R-:W-:Y:S01]  /*2830*/  ULDC.64 UR6, c[0x0][0x240] ;  /* 0x0000900000067ab9 */ /* 0x000fe20000000a00 */
[----:B------:R-:W-:Y:S01]  /*2840*/  ISETP.GE.AND P2, PT, R240, UR8, PT ;  /* 0x00000008f0007c0c */ /* 0x000fe2000bf46270 */
[----:B---3--:R-:W-:Y:S01]  /*2850*/  IMAD.MOV.U32 R30, RZ, RZ, R24 ;  /* 0x000000ffff1e7224 */ /* 0x008fe200078e0018 */
[----:B------:R-:W-:Y:S01]  /*2860*/  ISETP.GE.AND P5, PT, R237, UR8, PT ;  /* 0x00000008ed007c0c */ /* 0x000fe2000bfa6270 */
[----:B------:R-:W-:Y:S02]  /*2870*/  IMAD.X R10, RZ, RZ, R29, P4 ;  /* 0x000000ffff0a7224 */ /* 0x000fe400020e061d */
[----:B------:R-:W-:Y:S02]  /*2880*/  IMAD.MOV.U32 R31, RZ, RZ, R27 ;  /* 0x000000ffff1f7224 */ /* 0x000fe400078e001b */
[----:B------:R-:W-:-:S02]  /*2890*/  IMAD R10, R10, UR6, RZ ;  /* 0x000000060a0a7c24 */ /* 0x000fc4000f8e02ff */
[----:B------:R-:W-:-:S04]  /*28a0*/  IMAD.WIDE.U32 R30, R11, UR6, R30 ;  /* 0x000000060b1e7c25 */ /* 0x000fc8000f8e001e */
[----:B-1--4-:R-:W1:Y:S01]  /*28b0*/  @!P2 LDC.64 R8, c[0x0][0x210] ;  /* 0x00008400ff08ab82 */ /* 0x012e620000000a00 */
[----:B------:R-:W-:Y:S01]  /*28c0*/  IMAD R11, R11, UR7, R10 ;  /* 0x000000070b0b7c24 */ /* 0x000fe2000f8e020a */
[----:B------:R2:W-:Y:S03]  /*28d0*/  @P2 STS.128 [R238+0x1000], RZ ;  /* 0x001000ffee002388 */ /* 0x0005e60000000c00 */
[----:B------:R-:W-:-:S03]  /*28e0*/  IMAD.IADD R12, R31, 0x1, R11 ;  /* 0x000000011f0c7824 */ /* 0x000fc600078e020b */
[----:B------:R-:W3:Y:S01]  /*28f0*/  @!P5 LDC.64 R10, c[0x0][0x210] ;  /* 0x00008400ff0adb82 */ /* 0x000ee20000000a00 */
[----:B-1----:R-:W-:-:S04]  /*2900*/  @!P2 LEA R32, P4, R30, R8, 0x1 ;  /* 0x000000081e20a211 */ /* 0x002fc800078808ff */
[----:B------:R-:W-:Y:S02]  /*2910*/  @!P2 LEA.HI.X R33, R30, R9, R12, 0x1, P4 ;  /* 0x000000091e21a211 */ /* 0x000fe400020f0c0c */
[----:B------:R-:W-:-:S03]  /*2920*/  ISETP.GE.AND P4, PT, R236, UR8, PT ;  /* 0x00000008ec007c0c */ /* 0x000fc6000bf86270 */
[----:B------:R-:W-:Y:S01]  /*2930*/  @!PT LDS RZ, [RZ] ;  /* 0x00000000fffff984 */ /* 0x000fe20000000800 */
[----:B------:R-:W-:Y:S01]  /*2940*/  @!PT LDS RZ, [RZ] ;  /* 0x00000000fffff984 */ /* 0x000fe20000000800 */
[----:B------:R-:W-:Y:S01]  /*2950*/  @!PT LDS RZ, [RZ] ;  /* 0x00000000fffff984 */ /* 0x000fe20000000800 */
[----:B------:R2:W-:Y:S01]  /*2960*/  @!P2 LDGSTS.E.BYPASS.LTC128B.128 [R238+0x1000], desc[UR24][R32.64] ;  /* 0x0100000020eeafae */ /* 0x0005e2000b901d58 */
[----:B---3--:R-:W-:-:S03]  /*2970*/  @!P5 LEA R10, P2, R30, R10, 0x1 ;  /* 0x0000000a1e0ad211 */ /* 0x008fc600078408ff */
[----:B------:R2:W-:Y:S01]  /*2980*/  @P5 STS.128 [R238+0x3000], RZ ;  /* 0x003000ffee005388 */ /* 0x0005e20000000c00 */
[----:B------:R-:W-:-:S05]  /*2990*/  @!P5 LEA.HI.X R11, R30, R11, R12, 0x1, P2 ;  /* 0x0000000b1e0bd211 */ /* 0x000fca00010f0c0c */
[----:B------:R-:W1:Y:S01]  /*29a0*/  @!P4 LDC.64 R8, c[0x0][0x210] ;  /* 0x00008400ff08cb82 */ /* 0x000e620000000a00 */
[----:B------:R-:W-:Y:S01]  /*29b0*/  @!PT LDS RZ, [RZ] ;  /* 0x00000000fffff984 */ /* 0x000fe20000000800 */
[----:B------:R-:W-:Y:S01]  /*29c0*/  @!PT LDS RZ, [RZ] ;  /* 0x00000000fffff984 */ /* 0x000fe20000000800 */
[----:B------:R-:W-:Y:S01]  /*29d0*/  @!PT LDS RZ, [RZ] ;  /* 0x00000000fffff984 */ /* 0x000fe20000000800 */
[----:B------:R2:W-:Y:S04]  /*29e0*/  @!P5 LDGSTS.E.BYPASS.LTC128B.128 [R238+0x3000], desc[UR24][R10.64+0x80] ;  /* 0x030000800aeedfae */ /* 0x0005e8000b901d58 */
        /* <DEDUP_REMOVED lines=17> */
.L_x_730:
[----:B------:R-:W-:Y:S05]  /*2b00*/  BSYNC B0 ;  /* 0x0000000000007941 */ /* 0x000fea0003800000 */
.L_x_729:
[----:B------:R-:W-:Y:S04]  /*2b10*/  BSSY B0, `(.L_x_731) ;  /* 0x0000031000007945 */ /* 0x000fe80003800000 */
[----:B------:R-:W-:Y:S05]  /*2b20*/  @P6 BRA `(.L_x_732) ;  /* 0x0000000000bc6947 */ /* 0x000fea0003800000 */
[----:B------:R-:W-:Y:S01]  /*2b30*/  ULDC UR8, c[0x0][0x2d0] ;  /* 0x0000b40000087ab9 */ /* 0x000fe20000000800 */
[----:B------:R-:W-:Y:S01]  /*2b40*/  IADD3 R25, P2, R28, 0x30, RZ ;  /* 0x000000301c197810 */ /* 0x000fe20007f5e0ff */
[----:B------:R-:W-:Y:S01]  /*2b50*/  ULDC.64 UR6, c[0x0][0x240] ;  /* 0x0000900000067ab9 */ /* 0x000fe20000000a00 */
[----:B------:R-:W-:Y:S01]  /*2b60*/  ISETP.GE.AND P4, PT, R240, UR8, PT ;  /* 0x00000008f0007c0c */ /* 0x000fe2000bf86270 */
[----:B------:R-:W-:Y:S01]  /*2b70*/  IMAD.MOV.U32 R28, RZ, RZ, R24 ;  /* 0x000000ffff1c7224 */ /* 0x000fe200078e0018 */
[----:B------:R-:W-:Y:S01]  /*2b80*/  ISETP.GE.AND P6, PT, R237, UR8, PT ;  /* 0x00000008ed007c0c */ /* 0x000fe2000bfc6270 */
[----:B------:R-:W-:Y:S01]  /*2b90*/  IMAD.X R26, RZ, RZ, R29, P2 ;  /* 0x000000ffff1a7224 */ /* 0x000fe200010e061d */
[----:B------:R-:W-:Y:S01]  /*2ba0*/  ISETP.GE.AND P5, PT, R236, UR8, PT ;  /* 0x00000008ec007c0c */ /* 0x000fe2000bfa6270 */
[----:B------:R-:W-:Y:S02]  /*2bb0*/  IMAD.MOV.U32 R29, RZ, RZ, R27 ;  /* 0x000000ffff1d7224 */ /* 0x000fe400078e001b */
[----:B------:R-:W-:-:S02]  /*2bc0*/  IMAD R26, R26, UR6, RZ ;  /* 0x000000061a1a7c24 */ /* 0x000fc4000f8e02ff */
[----:B------:R-:W-:-:S04]  /*2bd0*/  IMAD.WIDE.U32 R28, R25, UR6, R28 ;  /* 0x00000006191c7c25 */ /* 0x000fc8000f8e001c */
[----:B--2---:R-:W2:Y:S01]  /*2be0*/  @!P4 LDC.64 R12, c[0x0][0x210] ;  /* 0x00008400ff0ccb82 */ /* 0x004ea20000000a00 */
[----:B------:R-:W-:Y:S01]  /*2bf0*/  IMAD R26, R25, UR7, R26 ;  /* 0x00000007191a7c24 */ /* 0x000fe2000f8e021a */
[----:B------:R2:W-:Y:S03]  /*2c00*/  @P4 STS.128 [R238+0x1800], RZ ;  /* 0x001800ffee004388 */ /* 0x0005e60000000c00 */
[----:B------:R-:W-:-:S03]  /*2c10*/  IMAD.IADD R26, R29, 0x1, R26 ;  /* 0x000000011d1a7824 */ /* 0x000fc600078e021a */
[----:B------:R-:W5:Y:S08]  /*2c20*/  @!P6 LDC.64 R10, c[0x0][0x210] ;  /* 0x00008400ff0aeb82 */ /* 0x000f700000000a00 */
[----:B-1-34-:R-:W1:Y:S01]  /*2c30*/  @!P5 LDC.64 R8, c[0x0][0x210] ;  /* 0x00008400ff08db82 */ /* 0x01ae620000000a00 */
[----:B--2---:R-:W-:-:S04]  /*2c40*/  @!P4 LEA R12, P2, R28, R12, 0x1 ;  /* 0x0000000c1c0cc211 */ /* 0x004fc800078408ff */
[C---:B------:R-:W-:Y:S02]  /*2c50*/  @!P4 LEA.HI.X R13, R28.reuse, R13, R26, 0x1, P2 ;  /* 0x0000000d1c0dc211 */ /* 0x040fe400010f0c1a */
[----:B-----5:R-:W-:-:S03]  /*2c60*/  @!P6 LEA R10, P2, R28, R10, 0x1 ;  /* 0x0000000a1c0ae211 */ /* 0x020fc600078408ff */
[----:B------:R-:W-:Y:S01]  /*2c70*/  @!PT LDS RZ, [RZ] ;  /* 0x00000000fffff984 */ /* 0x000fe20000000800 */
[----:B------:R-:W-:Y:S01]  /*2c80*/  @!PT LDS RZ, [RZ] ;  /* 0x00000000fffff984 */ /* 0x000fe20000000800 */
[----:B------:R-:W-:Y:S01]  /*2c90*/  @!PT LDS RZ, [RZ] ;  /* 0x00000000fffff984 */ /* 0x000fe20000000800 */
[----:B------:R2:W-:Y:S01]  /*2ca0*/  @!P4 LDGSTS.E.BYPASS.LTC128B.128 [R238+0x1800], desc[UR24][R12.64] ;  /* 0x018000000ceecfae */ /* 0x0005e2000b901d58 */
[----:B------:R-:W-:-:S03]  /*2cb0*/  @!P6 LEA.HI.X R11, R28, R11, R26, 0x1, P2 ;  /* 0x0000000b1c0be211 */ /* 0x000fc600010f0c1a */
[----:B------:R2:W-:Y:S01]  /*2cc0*/  @P6 STS.128 [R238+0x3800], RZ ;  /* 0x003800ffee006388 */ /* 0x0005e20000000c00 */
[----:B------:R-:W-:Y:S02]  /*2cd0*/  ISETP.GE.AND P2, PT, R235, UR8, PT ;  /* 0x00000008eb007c0c */ /* 0x000fe4000bf46270 */
[C---:B-1----:R-:W-:Y:S01]  /*2ce0*/  @!P5 LEA R8, P4, R28.reuse, R8, 0x1 ;  /* 0x000000081c08d211 */ /* 0x042fe200078808ff */
[----:B------:R-:W-:Y:S01]  /*2cf0*/  @!PT LDS RZ, [RZ] ;  /* 0x00000000fffff984 */ /* 0x000fe20000000800 */
[----:B------:R-:W-:Y:S01]  /*2d00*/  @!PT LDS RZ, [RZ] ;  /* 0x00000000fffff984 */ /* 0x000fe20000000800 */
[----:B------:R-:W-:Y:S01]  /*2d10*/  @!PT LDS RZ, [RZ] ;  /* 0x00000000fffff984 */ /* 0x000fe20000000800 */
[----:B------:R2:W-:Y:S03]  /*2d20*/  @!P6 LDGSTS.E.BYPASS.LTC128B.128 [R238+0x3800], desc[UR24][R10.64+0x80] ;  /* 0x038000800aeeefae */ /* 0x0005e6000b901d58 */
[----:B------:R-:W-:Y:S01]  /*2d30*/  @!P5 LEA.HI.X R9, R28, R9, R26, 0x1, P4 ;  /* 0x000000091c09d211 */ /* 0x000fe200020f0c1a */
        /* <DEDUP_REMOVED lines=14> */
.L_x_732:
[----:B------:R-:W-:Y:S05]  /*2e20*/  BSYNC B0 ;  /* 0x0000000000007941 */ /* 0x000fea0003800000 */
.L_x_731:
[----:B------:R-:W-:Y:S04]  /*2e30*/  BSSY B0, `(.L_x_733) ;  /* 0x0000028000007945 */ /* 0x000fe80003800000 */
[----:B------:R-:W-:Y:S05]  /*2e40*/  @P3 BRA `(.L_x_734) ;  /* 0x0000000000983947 */ /* 0x000fea0003800000 */
[----:B------:R-:W-:Y:S02]  /*2e50*/  ULDC UR6, c[0x0][0x2d0] ;  /* 0x0000b40000067ab9 */ /* 0x000fe40000000800 */
[----:B------:R-:W-:Y:S02]  /*2e60*/  ISETP.GE.AND P5, PT, R237, UR6, PT ;  /* 0x00000006ed007c0c */ /* 0x000fe4000bfa6270 */
[----:B------:R-:W-:Y:S02]  /*2e70*/  ISETP.GE.AND P6, PT, R240, UR6, PT ;  /* 0x00000006f0007c0c */ /* 0x000fe4000bfc6270 */
[----:B------:R-:W-:-:S09]  /*2e80*/  ISETP.GE.AND P4, PT, R236, UR6, PT ;  /* 0x00000006ec007c0c */ /* 0x000fd2000bf86270 */
[----:B--2---:R-:W2:Y:S02]  /*2e90*/  @!P5 LDC.64 R10, c[0x0][0x218] ;  /* 0x00008600ff0adb82 */ /* 0x004ea40000000a00 */
[----:B------:R2:W-:Y:S06]  /*2ea0*/  @P6 STS.128 [R238+0x8000], RZ ;  /* 0x008000ffee006388 */ /* 0x0005ec0000000c00 */
[----:B------:R-:W5:Y:S08]  /*2eb0*/  @!P6 LDC.64 R12, c[0x0][0x218] ;  /* 0x00008600ff0ceb82 */ /* 0x000f700000000a00 */
[----:B-1-34-:R-:W1:Y:S01]  /*2ec0*/  @!P4 LDC.64 R8, c[0x0][0x218] ;  /* 0x00008600ff08cb82 */ /* 0x01ae620000000a00 */
[----:B--2---:R-:W-:-:S04]  /*2ed0*/  @!P5 LEA R10, P2, R165, R10, 0x1 ;  /* 0x0000000aa50ad211 */ /* 0x004fc800078408ff */
[----:B------:R-:W-:Y:S02]  /*2ee0*/  @!P5 LEA.HI.X R11, R165, R11, R166, 0x1, P2 ;  /* 0x0000000ba50bd211 */ /* 0x000fe400010f0ca6 */
[----:B------:R-:W-:Y:S02]  /*2ef0*/  ISETP.GE.AND P2, PT, R235, UR6, PT ;  /* 0x00000006eb007c0c */ /* 0x000fe4000bf46270 */
[----:B-----5:R-:W-:-:S04]  /*2f00*/  @!P6 LEA R12, P3, R165, R12, 0x1 ;  /* 0x0000000ca50ce211 */ /* 0x020fc800078608ff */
[C---:B------:R-:W-:Y:S02]  /*2f10*/  @!P6 LEA.HI.X R13, R165.reuse, R13, R166, 0x1, P3 ;  /* 0x0000000da50de211 */ /* 0x040fe400018f0ca6 */
[----:B-1----:R-:W-:-:S03]  /*2f20*/  @!P4 LEA R8, P3, R165, R8, 0x1 ;  /* 0x00000008a508c211 */ /* 0x002fc600078608ff */
[----:B------:R-:W-:Y:S01]  /*2f30*/  @!PT LDS RZ, [RZ] ;  /* 0x00000000fffff984 */ /* 0x000fe20000000800 */
[----:B------:R-:W-:Y:S01]  /*2f40*/  @!PT LDS RZ, [RZ] ;  /* 0x00000000fffff984 */ /* 0x000fe20000000800 */
[----:B------:R-:W-:Y:S01]  /*2f50*/  @!PT LDS RZ, [RZ] ;  /* 0x00000000fffff984 */ /* 0x000fe20000000800 */
[----:B------:R1:W-:Y:S01]  /*2f60*/  @!P6 LDGSTS.E.BYPASS.LTC128B.128 [R238+0x8000], desc[UR24][R12.64] ;  /* 0x080000000ceeefae */ /* 0x0003e2000b901d58 */
        /* <DEDUP_REMOVED lines=14> */
[----:B-1----:R-:W-:-:S04]  /*3050*/  LEA R8, P2, R165, UR6, 0x1 ;  /* 0x00000006a5087c11 */ /* 0x002fc8000f8408ff */
[----:B------:R-:W-:-:S05]  /*3060*/  LEA.HI.X R9, R165, UR7, R166, 0x1, P2 ;  /* 0x00000007a5097c11 */ /* 0x000fca00090f0ca6 */
[----:B------:R-:W-:Y:S01]  /*3070*/  @!PT LDS RZ, [RZ] ;  /* 0x00000000fffff984 */ /* 0x000fe20000000800 */
[----:B------:R-:W-:Y:S01]  /*3080*/  @!PT LDS RZ, [RZ] ;  /* 0x00000000fffff984 */ /* 0x000fe20000000800 */
[----:B------:R-:W-:Y:S01]  /*3090*/  @!PT LDS RZ, [RZ] ;  /* 0x00000000fffff984 */ /* 0x000fe20000000800 */
[----:B------:R1:W-:Y:S04]  /*30a0*/  LDGSTS.E.BYPASS.LTC128B.128 [R238+0xe000], desc[UR24][R8.64+0x180] ;  /* 0x0e00018008ee7fae */ /* 0x0003e8000b901d58 */
.L_x_734:
[----:B------:R-:W-:Y:S05]  /*30b0*/  BSYNC B0 ;  /* 0x0000000000007941 */ /* 0x000fea0003800000 */
.L_x_733:
[----:B------:R-:W-:Y:S01]  /*30c0*/  ISETP.GE.AND P6, PT, R22, UR12, PT ;  /* 0x0000000c16007c0c */ /* 0x000fe2000bfc6270 */
[----:B------:R-:W-:Y:S01]  /*30d0*/  USHF.L.U64.HI UR15, UR10, 0x4, UR11 ;  /* 0x000000040a0f7899 */ /* 0x000fe2000801020b */
[----:B------:R-:W-:Y:S01]  /*30e0*/  SHF.R.S32.HI R22, RZ, 0x4, R23 ;  /* 0x00000004ff167819 */ /* 0x000fe20000011417 */
[----:B------:R-:W-:Y:S01]  /*30f0*/  USHF.L.U32 UR16, UR10, 0x4, URZ ;  /* 0x000000040a107899 */ /* 0x000fe2000800063f */
[----:B------:R-:W-:Y:S01]  /*3100*/  BSSY B0, `(.L_x_735) ;  /* 0x000002e000007945 */ /* 0x000fe20003800000 */
[----:B------:R-:W-:Y:S02]  /*3110*/  ISETP.GE.AND P4, PT, R0, UR12, PT ;  /* 0x0000000c00007c0c */ /* 0x000fe4000bf86270 */
[----:B------:R-:W-:Y:S02]  /*3120*/  LEA.HI R23, R23, R22, RZ, 0x1 ;  /* 0x0000001617177211 */ /* 0x000fe400078f08ff */
[----:B------:R-:W-:Y:S02]  /*3130*/  ISETP.GE.AND P5, PT, R6, UR12, PT ;  /* 0x0000000c06007c0c */ /* 0x000fe4000bfa6270 */
[----:B------:R-:W-:Y:S01]  /*3140*/  LOP3.LUT R23, R23, 0xfffffffe, RZ, 0xc0, !PT ;  /* 0xfffffffe17177812 */ /* 0x000fe200078ec0ff */
[----:B------:R-:W-:Y:S10]  /*3150*/  @P1 BRA `(.L_x_736) ;  /* 0x0000000000a01947 */ /* 0x000ff40003800000 */
[----:B------:R-:W-:Y:S01]  /*3160*/  ULDC UR6, c[0x0][0x2d0] ;  /* 0x0000b40000067ab9 */ /* 0x000fe20000000800 */
[----:B-12---:R-:W-:Y:S02]  /*3170*/  IADD3 R13, P2, R165, UR16, RZ ;  /* 0x00000010a50d7c10 */ /* 0x006fe4000ff5e0ff */
[----:B------:R-:W-:Y:S02]  /*3180*/  ISETP.GE.AND P1, PT, R240, UR6, PT ;  /* 0x00000006f0007c0c */ /* 0x000fe4000bf26270 */
[----:B------:R-:W-:Y:S02]  /*3190*/  IADD3.X R12, R166, UR15, RZ, P2, !PT ;  /* 0x0000000fa60c7c10 */ /* 0x000fe400097fe4ff */
[----:B------:R-:W-:-:S09]  /*31a0*/  ISETP.GE.AND P3, PT, R237, UR6, PT ;  /* 0x00000006ed007c0c */ /* 0x000fd2000bf66270 */
[----:B---34-:R-:W1:Y:S01]  /*31b0*/  @!P1 LDC.64 R8, c[0x0][0x218] ;  /* 0x00008600ff089b82 */ /* 0x018e620000000a00 */
[----:B------:R2:W-:Y:S07]  /*31c0*/  @P1 STS.128 [R238+0x8800], RZ ;  /* 0x008800ffee001388 */ /* 0x0005ee0000000c00 */
        /* <DEDUP_REMOVED lines=33> */
.L_x_736:
[----:B------:R-:W-:Y:S05]  /*33e0*/  BSYNC B0 ;  /* 0x0000000000007941 */ /* 0x000fea0003800000 */
.L_x_735:
[----:B------:R-:W-:Y:S04]  /*33f0*/  BSSY B0, `(.L_x_737) ;  /* 0x000002d000007945 */ /* 0x000fe80003800000 */
[----:B------:R-:W-:Y:S05]  /*3400*/  @P4 BRA `(.L_x_738) ;  /* 0x0000000000ac4947 */ /* 0x000fea0003800000 */
[----:B------:R-:W-:Y:S01]  /*3410*/  ULDC UR6, c[0x0][0x2d0] ;  /* 0x0000b40000067ab9 */ /* 0x000fe20000000800 */
[----:B------:R-:W-:Y:S01]  /*3420*/  IMAD.U32 R26, RZ, RZ, UR10 ;  /* 0x0000000aff1a7e24 */ /* 0x000fe2000f8e00ff */
[----:B------:R-:W-:Y:S01]  /*3430*/  ISETP.GE.AND P2, PT, R240, UR6, PT ;  /* 0x00000006f0007c0c */ /* 0x000fe2000bf46270 */
[----:B--2---:R-:W-:Y:S01]  /*3440*/  IMAD.U32 R24, RZ, RZ, UR10 ;  /* 0x0000000aff187e24 */ /* 0x004fe2000f8e00ff */
[----:B------:R-:W-:Y:S01]  /*3450*/  ISETP.GE.AND P4, PT, R237, UR6, PT ;  /* 0x00000006ed007c0c */ /* 0x000fe2000bf86270 */
[----:B------:R-:W-:Y:S01]  /*3460*/  IMAD.U32 R25, RZ, RZ, UR11 ;  /* 0x0000000bff197e24 */ /* 0x000fe2000f8e00ff */
[----:B------:R-:W-:Y:S02]  /*3470*/  ISETP.GE.AND P3, PT, R236, UR6, PT ;  /* 0x00000006ec007c0c */ /* 0x000fe4000bf66270 */
[----:B------:R-:W-:-:S04]  /*3480*/  LEA R26, P1, R26, R165, 0x5 ;  /* 0x000000a51a1a7211 */ /* 0x000fc800078228ff */
[----:B------:R-:W-:-:S03]  /*3490*/  LEA.HI.X R25, R24, R166, R25, 0x5, P1 ;  /* 0x000000a618197211 */ /* 0x000fc600008f2c19 */
[----:B-1----:R-:W1:Y:S01]  /*34a0*/  @!P2 LDC.64 R12, c[0x0][0x218] ;  /* 0x00008600ff0cab82 */ /* 0x002e620000000a00 */
[----:B------:R2:W-:Y:S07]  /*34b0*/  @P2 STS.128 [R238+0x9000], RZ ;  /* 0x009000ffee002388 */ /* 0x0005ee0000000c00 */
[----:B------:R-:W5:Y:S08]  /*34c0*/  @!P4 LDC.64 R10, c[0x0][0x218] ;  /* 0x00008600ff0acb82 */ /* 0x000f700000000a00 */
[----:B---34-:R-:W3:Y:S01]  /*34d0*/  @!P3 LDC.64 R8, c[0x0][0x218] ;  /* 0x00008600ff08bb82 */ /* 0x018ee20000000a00 */
[----:B-1----:R-:W-:-:S04]  /*34e0*/  @!P2 LEA R12, P1, R26, R12, 0x1 ;  /* 0x0000000c1a0ca211 */ /* 0x002fc800078208ff */
        /* <DEDUP_REMOVED lines=9> */
[C---:B---3--:R-:W-:Y:S01]  /*3580*/  @!P3 LEA R8, P2, R26.reuse, R8, 0x1 ;  /* 0x000000081a08b211 */ /* 0x048fe200078408ff */
        /* <DEDUP_REMOVED lines=19> */
.L_x_738:
[----:B------:R-:W-:Y:S05]  /*36c0*/  BSYNC B0 ;  /* 0x0000000000007941 */ /* 0x000fea0003800000 */
.L_x_737:
[----:B------:R-:W-:Y:S04]  /*36d0*/  BSSY B0, `(.L_x_739) ;  /* 0x000002e000007945 */ /* 0x000fe80003800000 */
[----:B------:R-:W-:Y:S05]  /*36e0*/  @P5 BRA `(.L_x_740) ;  /* 0x0000000000b05947 */ /* 0x000fea0003800000 */
[----:B------:R-:W-:Y:S01]  /*36f0*/  ULDC UR6, c[0x0][0x2d0] ;  /* 0x0000b40000067ab9 */ /* 0x000fe20000000800 */
[----:B--2---:R-:W-:Y:S01]  /*3700*/  IMAD.U32 R24, RZ, RZ, UR10 ;  /* 0x0000000aff187e24 */ /* 0x004fe2000f8e00ff */
[----:B------:R-:W-:Y:S01]  /*3710*/  ISETP.GE.AND P4, PT, R237, UR6, PT ;  /* 0x00000006ed007c0c */ /* 0x000fe2000bf86270 */
[----:B------:R-:W-:Y:S01]  /*3720*/  IMAD.MOV.U32 R26, RZ, RZ, R165 ;  /* 0x000000ffff1a7224 */ /* 0x000fe200078e00a5 */
[----:B------:R-:W-:Y:S01]  /*3730*/  ISETP.GE.AND P5, PT, R240, UR6, PT ;  /* 0x00000006f0007c0c */ /* 0x000fe2000bfa6270 */
[----:B------:R-:W-:Y:S01]  /*3740*/  IMAD.MOV.U32 R27, RZ, RZ, R166 ;  /* 0x000000ffff1b7224 */ /* 0x000fe200078e00a6 */
[----:B------:R-:W-:Y:S01]  /*3750*/  ISETP.GE.AND P3, PT, R236, UR6, PT ;  /* 0x00000006ec007c0c */ /* 0x000fe2000bf66270 */
[----:B------:R-:W-:Y:S01]  /*3760*/  UIMAD UR7, UR11, 0x30, URZ ;  /* 0x000000300b0778a4 */ /* 0x000fe2000f8e023f */
[----:B------:R-:W-:-:S05]  /*3770*/  IMAD.WIDE.U32 R26, R24, 0x30, R26 ;  /* 0x00000030181a7825 */ /* 0x000fca00078e001a */
[----:B------:R-:W-:Y:S02]  /*3780*/  VIADD R24, R27, UR7 ;  /* 0x000000071b187c36 */ /* 0x000fe40008000000 */
[----:B-1----:R-:W1:Y:S02]  /*3790*/  @!P4 LDC.64 R10, c[0x0][0x218] ;  /* 0x00008600ff0acb82 */ /* 0x002e640000000a00 */
[----:B------:R2:W-:Y:S06]  /*37a0*/  @P5 STS.128 [R238+0x9800], RZ ;  /* 0x009800ffee005388 */ /* 0x0005ec0000000c00 */
[----:B------:R-:W5:Y:S08]  /*37b0*/  @!P5 LDC.64 R12, c[0x0][0x218] ;  /* 0x00008600ff0cdb82 */ /* 0x000f700000000a00 */
[----:B---34-:R-:W3:Y:S01]  /*37c0*/  @!P3 LDC.64 R8, c[0x0][0x218] ;  /* 0x00008600ff08bb82 */ /* 0x018ee20000000a00 */
[----:B-1----:R-:W-:-:S04]  /*37d0*/  @!P4 LEA R10, P1, R26, R10, 0x1 ;  /* 0x0000000a1a0ac211 */ /* 0x002fc800078208ff */
[C---:B------:R-:W-:Y:S02]  /*37e0*/  @!P4 LEA.HI.X R11, R26.reuse, R11, R24, 0x1, P1 ;  /* 0x0000000b1a0bc211 */ /* 0x040fe400008f0c18 */
[----:B------:R-:W-:Y:S02]  /*37f0*/  ISETP.GE.AND P1, PT, R235, UR6, PT ;  /* 0x00000006eb007c0c */ /* 0x000fe4000bf26270 */
[----:B-----5:R-:W-:-:S04]  /*3800*/  @!P5 LEA R12, P2, R26, R12, 0x1 ;  /* 0x0000000c1a0cd211 */ /* 0x020fc800078408ff */
[C---:B------:R-:W-:Y:S02]  /*3810*/  @!P5 LEA.HI.X R13, R26.reuse, R13, R24, 0x1, P2 ;  /* 0x0000000d1a0dd211 */ /* 0x040fe400010f0c18 */
[----:B---3--:R-:W-:-:S03]  /*3820*/  @!P3 LEA R8, P2, R26, R8, 0x1 ;  /* 0x000000081a08b211 */ /* 0x008fc600078408ff */
        /* <DEDUP_REMOVED lines=24> */
.L_x_740:
[----:B------:R-:W-:Y:S05]  /*39b0*/  BSYNC B0 ;  /* 0x0000000000007941 */ /* 0x000fea0003800000 */
.L_x_739:
[----:B------:R-:W0:Y:S01]  /*39c0*/  LDGDEPBAR ;  /* 0x00000000000079af */ /* 0x000e220000000000 */
[----:B------:R-:W-:Y:S01]  /*39d0*/  ISETP.GE.AND P3, PT, R18, UR12, PT ;  /* 0x0000000c12007c0c */ /* 0x000fe2000bf66270 */
[----:B------:R-:W-:Y:S01]  /*39e0*/  IMAD.IADD R23, R22, 0x1, -R23 ;  /* 0x0000000116177824 */ /* 0x000fe200078e0a17 */
[----:B------:R-:W-:Y:S01]  /*39f0*/  ISETP.GE.AND P1, PT, R0, UR12, PT ;  /* 0x0000000c00007c0c */ /* 0x000fe2000bf26270 */
[----:B------:R-:W-:Y:S01]  /*3a00*/  IMAD.SHL.U32 R0, R2, 0x40, RZ ;  /* 0x0000004002007824 */ /* 0x000fe200078e00ff */
[----:B------:R-:W-:Y:S01]  /*3a10*/  ULDC.64 UR6, c[0x0][0x250] ;  /* 0x0000940000067ab9 */ /* 0x000fe20000000a00 */
[----:B------:R-:W-:Y:S01]  /*3a20*/  IMAD.SHL.U32 R16, R16, 0x40, RZ ;  /* 0x0000004010107824 */ /* 0x000fe200078e00ff */
[----:B------:R-:W-:Y:S01]  /*3a30*/  LEA.HI R4, R4, R3, RZ, 0x5 ;  /* 0x0000000304047211 */ /* 0x000fe200078f28ff */
[----:B------:R-:W-:Y:S01]  /*3a40*/  IMAD.SHL.U32 R18, R18, 0x8, RZ ;  /* 0x0000000812127824 */ /* 0x000fe200078e00ff */
[----:B-1234-:R-:W-:Y:S01]  /*3a50*/  LOP3.LUT R9, R0, 0x1c0, RZ, 0xc0, !PT ;  /* 0x000001c000097812 */ /* 0x01efe200078ec0ff */
[----:B------:R-:W-:Y:S01]  /*3a60*/  IMAD.SHL.U32 R0, R23, 0x8, RZ ;  /* 0x0000000817007824 */ /* 0x000fe200078e00ff */
[----:B------:R-:W-:Y:S01]  /*3a70*/  LOP3.LUT R11, R16, 0x1c0, RZ, 0xc0, !PT ;  /* 0x000001c0100b7812 */ /* 0x000fe200078ec0ff */
[----:B------:R-:W-:Y:S01]  /*3a80*/  IMAD R15, R15, UR6, RZ ;  /* 0x000000060f0f7c24 */ /* 0x000fe2000f8e02ff */
[----:B------:R-:W-:Y:S01]  /*3a90*/  LOP3.LUT R8, R9, 0x8, R18, 0xf8, !PT ;  /* 0x0000000809087812 */ /* 0x000fe200078ef812 */
[----:B------:R-:W-:Y:S01]  /*3aa0*/  IMAD.IADD R21, R21, 0x1, R14 ;  /* 0x0000000115157824 */ /* 0x000fe200078e020e */
[----:B------:R-:W-:Y:S01]  /*3ab0*/  LOP3.LUT R0, R11, 0x8, R0, 0xf8, !PT ;  /* 0x000000080b007812 */ /* 0x000fe200078ef800 */
[----:B------:R-:W-:Y:S01]  /*3ac0*/  IMAD.SHL.U32 R17, R17, 0x40, RZ ;  /* 0x0000004011117824 */ /* 0x000fe200078e00ff */
[----:B------:R-:W-:Y:S01]  /*3ad0*/  SHF.R.U32.HI R11, RZ, 0x3, R11 ;  /* 0x00000003ff0b7819 */ /* 0x000fe2000001160b */
[C---:B------:R-:W-:Y:S01]  /*3ae0*/  IMAD R15, R170.reuse, UR7, R15 ;  /* 0x00000007aa0f7c24 */ /* 0x040fe2000f8e020f */
[----:B------:R-:W-:Y:S01]  /*3af0*/  SHF.R.U32.HI R9, RZ, 0x3, R9 ;  /* 0x00000003ff097819 */ /* 0x000fe20000011609 */
[----:B------:R-:W-:Y:S01]  /*3b00*/  IMAD.WIDE.U32 R170, R170, UR6, R20 ;  /* 0x00000006aaaa7c25 */ /* 0x000fe2000f8e0014 */
[----:B------:R-:W-:Y:S01]  /*3b10*/  LOP3.LUT R0, R0, R11, RZ, 0x3c, !PT ;  /* 0x0000000b00007212 */ /* 0x000fe200078e3cff */
[----:B------:R-:W-:Y:S01]  /*3b20*/  ULDC.64 UR8, c[0x0][0x220] ;  /* 0x0000880000087ab9 */ /* 0x000fe20000000a00 */
[----:B------:R-:W-:Y:S01]  /*3b30*/  LOP3.LUT R8, R8, R9, RZ, 0x3c, !PT ;  /* 0x0000000908087212 */ /* 0x000fe200078e3cff */
[----:B------:R-:W-:-:S04]  /*3b40*/  DEPBAR.LE SB0, 0x0 ;  /* 0x000080000000791a */ /* 0x000fc80000000000 */
[----:B------:R-:W-:Y:S01]  /*3b50*/  BAR.SYNC.DEFER_BLOCKING 0x0 ;  /* 0x0000000000007b1d */ /* 0x000fe20000010000 */
[----:B------:R-:W-:Y:S01]  /*3b60*/  LOP3.LUT R0, R0, 0xfffffe00, R17, 0xf8, !PT ;  /* 0xfffffe0000007812 */ /* 0x000fe200078ef811 */
[----:B------:R-:W-:Y:S01]  /*3b70*/  IMAD.IADD R168, R171, 0x1, R15 ;  /* 0x00000001aba87824 */ /* 0x000fe200078e020f */
[----:B------:R-:W-:Y:S01]  /*3b80*/  SHF.R.S32.HI R85, RZ, 0x5, R4 ;  /* 0x00000005ff557819 */ /* 0x000fe20000011404 */
[----:B------:R-:W-:Y:S01]  /*3b90*/  USHF.L.U64.HI UR27, UR6, 0x4, UR7 ;  /* 0x00000004061b7899 */ /* 0x000fe20008010207 */
[C---:B------:R-:W-:Y:S01]  /*3ba0*/  LEA R248, P2, R170.reuse, UR8, 0x1 ;  /* 0x00000008aaf87c11 */ /* 0x040fe2000f8408ff */
[----:B------:R-:W-:Y:S01]  /*3bb0*/  USHF.L.U32 UR28, UR6, 0x4, URZ ;  /* 0x00000004061c7899 */ /* 0x000fe2000800063f */
[----:B------:R-:W-:Y:S01]  /*3bc0*/  BSSY B0, `(.L_x_741) ;  /* 0x0000025000007945 */ /* 0x000fe20003800000 */
[----:B------:R-:W-:Y:S01]  /*3bd0*/  IMAD R233, R23, 0x200, R8 ;  /* 0x0000020017e97824 */ /* 0x000fe200078e0208 */
[----:B------:R-:W-:Y:S01]  /*3be0*/  LEA.HI.X R249, R170, UR9, R168, 0x1, P2 ;  /* 0x00000009aaf97c11 */ /* 0x000fe200090f0ca8 */
[----:B------:R-:W-:Y:S01]  /*3bf0*/  IMAD R234, R85, 0x400, R0 ;  /* 0x0000040055ea7824 */ /* 0x000fe200078e0200 */
[----:B------:R1:W-:Y:S04]  /*3c00*/  @P3 STS.128 [R238+0x10000], RZ ;  /* 0x010000ffee003388 */ /* 0x0003e80000000c00 */
[----:B------:R1:W-:Y:S04]  /*3c10*/  @P3 STS.128 [R238+0x12000], RZ ;  /* 0x012000ffee003388 */ /* 0x0003e80000000c00 */
[----:B------:R1:W-:Y:S04]  /*3c20*/  @P3 STS.128 [R238+0x14000], RZ ;  /* 0x014000ffee003388 */ /* 0x0003e80000000c00 */
[----:B------:R1:W-:Y:S01]  /*3c30*/  @P3 STS.128 [R238+0x16000], RZ ;  /* 0x016000ffee003388 */ /* 0x0003e20000000c00 */
[----:B------:R-:W-:Y:S05]  /*3c40*/  @P3 BRA `(.L_x_742) ;  /* 0x0000000000703947 */ /* 0x000fea0003800000 */
[----:B------:R-:W-:Y:S02]  /*3c50*/  ULDC UR29, c[0x0][0x2d0] ;  /* 0x0000b400001d7ab9 */ /* 0x000fe40000000800 */
[----:B------:R-:W-:Y:S02]  /*3c60*/  ISETP.GE.AND P4, PT, R237, UR29, PT ;  /* 0x0000001ded007c0c */ /* 0x000fe4000bf86270 */
[----:B------:R-:W-:Y:S02]  /*3c70*/  ISETP.GE.AND P5, PT, R240, UR29, PT ;  /* 0x0000001df0007c0c */ /* 0x000fe4000bfa6270 */
[----:B------:R-:W-:Y:S02]  /*3c80*/  ISETP.GE.AND P3, PT, R236, UR29, PT ;  /* 0x0000001dec007c0c */ /* 0x000fe4000bf66270 */
[----:B------:R-:W-:-:S07]  /*3c90*/  ISETP.GE.AND P2, PT, R235, UR29, PT ;  /* 0x0000001deb007c0c */ /* 0x000fce000bf46270 */
[----:B------:R-:W-:Y:S02]  /*3ca0*/  @!P4 IMAD.MOV.U32 R8, RZ, RZ, R248 ;  /* 0x000000ffff08c224 */ /* 0x000fe400078e00f8 */
[----:B------:R-:W-:Y:S01]  /*3cb0*/  @!P4 IMAD.MOV.U32 R9, RZ, RZ, R249 ;  /* 0x000000ffff09c224 */ /* 0x000fe200078e00f9 */
        /* <DEDUP_REMOVED lines=17> */
[----:B------:R-:W-:Y:S01]  /*3dd0*/  @!PT LDS RZ, [RZ] ;  /* 0x00000000fffff984 */ /* 0x000fe20000000800 */
[----:B------:R-:W-:Y:S01]  /*3de0*/  @!PT LDS RZ, [RZ] ;  /* 0x00000000fffff984 */ /* 0x000fe20000000800 */
[----:B------:R-:W-:Y:S01]  /*3df0*/  @!PT LDS RZ, [RZ] ;  /* 0x00000000fffff984 */ /* 0x000fe20000000800 */
[----:B------:R3:W-:Y:S02]  /*3e00*/  LDGSTS.E.BYPASS.LTC128B.128 [R238+0x16000], desc[UR24][R248.64+0x180] ;  /* 0x16000180f8ee7fae */ /* 0x0007e4000b901d58 */
.L_x_742:
[----:B------:R-:W-:Y:S05]  /*3e10*/  BSYNC B0 ;  /* 0x0000000000007941 */ /* 0x000fea0003800000 */
.L_x_741:
[----:B------:R4:W-:Y:S01]  /*3e20*/  @P6 STS.128 [R238+0x10800], RZ ;  /* 0x010800ffee006388 */ /* 0x0009e20000000c00 */
[----:B------:R-:W-:Y:S03]  /*3e30*/  BSSY B0, `(.L_x_743) ;  /* 0x0000030000007945 */ /* 0x000fe60003800000 */
[----:B------:R4:W-:Y:S04]  /*3e40*/  @P6 STS.128 [R238+0x12800], RZ ;  /* 0x012800ffee006388 */ /* 0x0009e80000000c00 */
[----:B------:R4:W-:Y:S04]  /*3e50*/  @P6 STS.128 [R238+0x14800], RZ ;  /* 0x014800ffee006388 */ /* 0x0009e80000000c00 */
[----:B------:R4:W-:Y:S01]  /*3e60*/  @P6 STS.128 [R238+0x16800], RZ ;  /* 0x016800ffee006388 */ /* 0x0009e20000000c00 */
[----:B------:R-:W-:Y:S05]  /*3e70*/  @P6 BRA `(.L_x_744) ;  /* 0x0000000000ac6947 */ /* 0x000fea0003800000 */
[----:B------:R-:W-:Y:S01]  /*3e80*/  ULDC UR29, c[0x0][0x2d0] ;  /* 0x0000b400001d7ab9 */ /* 0x000fe20000000800 */
[----:B------:R-:W-:Y:S01]  /*3e90*/  IMAD.U32 R11, RZ, RZ, UR28 ;  /* 0x0000001cff0b7e24 */ /* 0x000fe2000f8e00ff */
[----:B------:R-:W-:Y:S01]  /*3ea0*/  ISETP.GE.AND P5, PT, R237, UR29, PT ;  /* 0x0000001ded007c0c */ /* 0x000fe2000bfa6270 */
[----:B------:R-:W-:Y:S01]  /*3eb0*/  IMAD.U32 R15, RZ, RZ, UR28 ;  /* 0x0000001cff0f7e24 */ /* 0x000fe2000f8e00ff */
[----:B------:R-:W-:Y:S01]  /*3ec0*/  ISETP.GE.AND P6, PT, R240, UR29, PT ;  /* 0x0000001df0007c0c */ /* 0x000fe2000bfc6270 */
[----:B--2---:R-:W-:Y:S01]  /*3ed0*/  IMAD.U32 R9, RZ, RZ, UR28 ;  /* 0x0000001cff097e24 */ /* 0x004fe2000f8e00ff */
[----:B------:R-:W-:Y:S01]  /*3ee0*/  ISETP.GE.AND P4, PT, R236, UR29, PT ;  /* 0x0000001dec007c0c */ /* 0x000fe2000bf86270 */
[----:B------:R-:W-:Y:S02]  /*3ef0*/  IMAD.U32 R8, RZ, RZ, UR27 ;  /* 0x0000001bff087e24 */ /* 0x000fe4000f8e00ff */
[----:B------:R-:W-:Y:S02]  /*3f00*/  IMAD.U32 R12, RZ, RZ, UR28 ;  /* 0x0000001cff0c7e24 */ /* 0x000fe4000f8e00ff */
[----:B------:R-:W-:-:S04]  /*3f10*/  IMAD.U32 R10, RZ, RZ, UR27 ;  /* 0x0000001bff0a7e24 */ /* 0x000fc8000f8e00ff */
[-C--:B------:R-:W-:Y:S02]  /*3f20*/  @!P5 LEA R16, P2, R11, R248.reuse, 0x1 ;  /* 0x000000f80b10d211 */ /* 0x080fe400078408ff */
[-C--:B------:R-:W-:Y:S01]  /*3f30*/  @!P6 LEA R14, P3, R15, R248.reuse, 0x1 ;  /* 0x000000f80f0ee211 */ /* 0x080fe200078608ff */
[----:B------:R2:W-:Y:S01]  /*3f40*/  @P6 STS.128 [R238+0x10800], RZ ;  /* 0x010800ffee006388 */ /* 0x0005e20000000c00 */
[-C--:B------:R-:W-:Y:S02]  /*3f50*/  @!P5 LEA.HI.X R17, R9, R249.reuse, R8, 0x1, P2 ;  /* 0x000000f90911d211 */ /* 0x080fe400010f0c08 */
[----:B------:R-:W-:Y:S02]  /*3f60*/  ISETP.GE.AND P2, PT, R235, UR29, PT ;  /* 0x0000001deb007c0c */ /* 0x000fe4000bf46270 */
[----:B------:R-:W-:Y:S02]  /*3f70*/  @!P6 LEA.HI.X R15, R12, R249, R10, 0x1, P3 ;  /* 0x000000f90c0fe211 */ /* 0x000fe400018f0c0a */
[----:B------:R-:W-:-:S03]  /*3f80*/  @!P4 LEA R10, P3, R11, R248, 0x1 ;  /* 0x000000f80b0ac211 */ /* 0x000fc600078608ff */
        /* <DEDUP_REMOVED lines=17> */
[----:B--2---:R-:W-:Y:S01]  /*40a0*/  IMAD.U32 R11, RZ, RZ, UR28 ;  /* 0x0000001cff0b7e24 */ /* 0x004fe2000f8e00ff */
[----:B------:R-:W-:Y:S01]  /*40b0*/  MOV R9, UR28 ;  /* 0x0000001c00097c02 */ /* 0x000fe20008000f00 */
[----:B------:R-:W-:-:S03]  /*40c0*/  IMAD.U32 R8, RZ, RZ, UR27 ;  /* 0x0000001bff087e24 */ /* 0x000fc6000f8e00ff */
[----:B------:R-:W-:-:S04]  /*40d0*/  LEA R10, P2, R11, R248, 0x1 ;  /* 0x000000f80b0a7211 */ /* 0x000fc800078408ff */
[----:B------:R-:W-:-:S05]  /*40e0*/  LEA.HI.X R11, R9, R249, R8, 0x1, P2 ;  /* 0x000000f9090b7211 */ /* 0x000fca00010f0c08 */
[----:B------:R-:W-:Y:S01]  /*40f0*/  @!PT LDS RZ, [RZ] ;  /* 0x00000000fffff984 */ /* 0x000fe20000000800 */
[----:B------:R-:W-:Y:S01]  /*4100*/  @!PT LDS RZ, [RZ] ;  /* 0x00000000fffff984 */ /* 0x000fe20000000800 */
[----:B------:R-:W-:Y:S01]  /*4110*/  @!PT LDS RZ, [RZ] ;  /* 0x00000000fffff984 */ /* 0x000fe20000000800 */
[----:B------:R2:W-:Y:S04]  /*4120*/  LDGSTS.E.BYPASS.LTC128B.128 [R238+0x16800], desc[UR24][R10.64+0x180] ;  /* 0x168001800aee7fae */ /* 0x0005e8000b901d58 */
.L_x_744:
[----:B------:R-:W-:Y:S05]  /*4130*/  BSYNC B0 ;  /* 0x0000000000007941 */ /* 0x000fea0003800000 */
.L_x_743:
[----:B------:R1:W-:Y:S01]  /*4140*/  @P1 STS.128 [R238+0x11000], RZ ;  /* 0x011000ffee001388 */ /* 0x0003e20000000c00 */
[----:B------:R-:W-:Y:S01]  /*4150*/  BSSY B0, `(.L_x_745) ;  /* 0x000002f000007945 */ /* 0x000fe20003800000 */
[----:B------:R-:W-:Y:S02]  /*4160*/  ISETP.GE.AND P6, PT, R6, UR12, PT ;  /* 0x0000000c06007c0c */ /* 0x000fe4000bfc6270 */
[----:B------:R1:W-:Y:S01]  /*4170*/  @P1 STS.128 [R238+0x13000], RZ ;  /* 0x013000ffee001388 */ /* 0x0003e20000000c00 */
[----:B------:R-:W-:Y:S02]  /*4180*/  LEA R233, R233, UR4, 0x1 ;  /* 0x00000004e9e97c11 */ /* 0x000fe4000f8e08ff */
[----:B------:R-:W-:Y:S01]  /*4190*/  LEA R234, R234, UR4, 0x1 ;  /* 0x00000004eaea7c11 */ /* 0x000fe2000f8e08ff */
[----:B------:R1:W-:Y:S04]  /*41a0*/  @P1 STS.128 [R238+0x15000], RZ ;  /* 0x015000ffee001388 */ /* 0x0003e80000000c00 */
[----:B------:R1:W-:Y:S01]  /*41b0*/  @P1 STS.128 [R238+0x17000], RZ ;  /* 0x017000ffee001388 */ /* 0x0003e20000000c00 */
[----:B------:R-:W-:Y:S05]  /*41c0*/  @P1 BRA `(.L_x_746) ;  /* 0x00000000009c1947 */ /* 0x000fea0003800000 */
[----:B------:R-:W-:Y:S01]  /*41d0*/  ULDC UR29, c[0x0][0x2d0] ;  /* 0x0000b400001d7ab9 */ /* 0x000fe20000000800 */
[----:B------:R-:W-:Y:S01]  /*41e0*/  IMAD.U32 R6, RZ, RZ, UR6 ;  /* 0x00000006ff067e24 */ /* 0x000fe2000f8e00ff */
[----:B------:R-:W-:Y:S01]  /*41f0*/  ISETP.GE.AND P4, PT, R237, UR29, PT ;  /* 0x0000001ded007c0c */ /* 0x000fe2000bf86270 */
[----:B--2---:R-:W-:Y:S01]  /*4200*/  IMAD.U32 R9, RZ, RZ, UR6 ;  /* 0x00000006ff097e24 */ /* 0x004fe2000f8e00ff */
[----:B------:R-:W-:Y:S01]  /*4210*/  ISETP.GE.AND P5, PT, R240, UR29, PT ;  /* 0x0000001df0007c0c */ /* 0x000fe2000bfa6270 */
[----:B------:R-:W-:Y:S01]  /*4220*/  IMAD.U32 R8, RZ, RZ, UR7 ;  /* 0x00000007ff087e24 */ /* 0x000fe2000f8e00ff */
[----:B------:R-:W-:Y:S01]  /*4230*/  ISETP.GE.AND P3, PT, R236, UR29, PT ;  /* 0x0000001dec007c0c */ /* 0x000fe2000bf66270 */
[----:B------:R-:W-:-:S03]  /*4240*/  IMAD.SHL.U32 R6, R6, 0x20, RZ ;  /* 0x0000002006067824 */ /* 0x000fc600078e00ff */
[----:B------:R-:W-:-:S05]  /*4250*/  SHF.L.U64.HI R8, R9, 0x5, R8 ;  /* 0x0000000509087819 */ /* 0x000fca0000010208 */
[CC--:B------:R-:W-:Y:S02]  /*4260*/  @!P4 LEA R12, P1, R6.reuse, R248.reuse, 0x1 ;  /* 0x000000f8060cc211 */ /* 0x0c0fe400078208ff */
[CC--:B------:R-:W-:Y:S01]  /*4270*/  @!P5 LEA R14, P2, R6.reuse, R248.reuse, 0x1 ;  /* 0x000000f8060ed211 */ /* 0x0c0fe200078408ff */
[----:B------:R2:W-:Y:S01]  /*4280*/  @P5 STS.128 [R238+0x11000], RZ ;  /* 0x011000ffee005388 */ /* 0x0005e20000000c00 */
[CCC-:B------:R-:W-:Y:S02]  /*4290*/  @!P4 LEA.HI.X R13, R6.reuse, R249.reuse, R8.reuse, 0x1, P1 ;  /* 0x000000f9060dc211 */ /* 0x1c0fe400008f0c08 */
[----:B------:R-:W-:Y:S02]  /*42a0*/  ISETP.GE.AND P1, PT, R235, UR29, PT ;  /* 0x0000001deb007c0c */ /* 0x000fe4000bf26270 */
[C---:B------:R-:W-:Y:S02]  /*42b0*/  @!P5 LEA.HI.X R15, R6.reuse, R249, R8, 0x1, P2 ;  /* 0x000000f9060fd211 */ /* 0x040fe400010f0c08 */
        /* <DEDUP_REMOVED lines=18> */
[----:B--2---:R-:W-:-:S04]  /*43e0*/  LEA R10, P1, R6, R248, 0x1 ;  /* 0x000000f8060a7211 */ /* 0x004fc800078208ff */
[----:B------:R-:W-:-:S05]  /*43f0*/  LEA.HI.X R11, R6, R249, R8, 0x1, P1 ;  /* 0x000000f9060b7211 */ /* 0x000fca00008f0c08 */
[----:B------:R-:W-:Y:S01]  /*4400*/  @!PT LDS RZ, [RZ] ;  /* 0x00000000fffff984 */ /* 0x000fe20000000800 */
[----:B------:R-:W-:Y:S01]  /*4410*/  @!PT LDS RZ, [RZ] ;  /* 0x00000000fffff984 */ /* 0x000fe20000000800 */
[----:B------:R-:W-:Y:S01]  /*4420*/  @!PT LDS RZ, [RZ] ;  /* 0x00000000fffff984 */ /* 0x000fe20000000800 */
[----:B------:R2:W-:Y:S04]  /*4430*/  LDGSTS.E.BYPASS.LTC128B.128 [R238+0x17000], desc[UR24][R10.64+0x180] ;  /* 0x170001800aee7fae */ /* 0x0005e8000b901d58 */
.L_x_746:
[----:B------:R-:W-:Y:S05]  /*4440*/  BSYNC B0 ;  /* 0x0000000000007941 */ /* 0x000fea0003800000 */
.L_x_745:
[----:B------:R1:W-:Y:S01]  /*4450*/  @P6 STS.128 [R238+0x11800], RZ ;  /* 0x011800ffee006388 */ /* 0x0003e20000000c00 */
[----:B------:R-:W-:Y:S03]  /*4460*/  BSSY B0, `(.L_x_747) ;  /* 0x0000032000007945 */ /* 0x000fe60003800000 */
[----:B------:R1:W-:Y:S04]  /*4470*/  @P6 STS.128 [R238+0x13800], RZ ;  /* 0x013800ffee006388 */ /* 0x0003e80000000c00 */
[----:B------:R1:W-:Y:S04]  /*4480*/  @P6 STS.128 [R238+0x15800], RZ ;  /* 0x015800ffee006388 */ /* 0x0003e80000000c00 */
[----:B------:R1:W-:Y:S01]  /*4490*/  @P6 STS.128 [R238+0x17800], RZ ;  /* 0x017800ffee006388 */ /* 0x0003e20000000c00 */
[----:B------:R-:W-:Y:S05]  /*44a0*/  @P6 BRA `(.L_x_748) ;  /* 0x0000000000b46947 */ /* 0x000fea0003800000 */
[----:B------:R-:W-:Y:S01]  /*44b0*/  ULDC UR30, c[0x0][0x2d0] ;  /* 0x0000b400001e7ab9 */ /* 0x000fe20000000800 */
[----:B--2---:R-:W-:Y:S01]  /*44c0*/  IMAD.U32 R10, RZ, RZ, UR6 ;  /* 0x00000006ff0a7e24 */ /* 0x004fe2000f8e00ff */
[----:B------:R-:W-:Y:S01]  /*44d0*/  ISETP.GE.AND P4, PT, R240, UR30, PT ;  /* 0x0000001ef0007c0c */ /* 0x000fe2000bf86270 */
[----:B------:R-:W-:Y:S01]  /*44e0*/  IMAD.U32 R8, RZ, RZ, UR6 ;  /* 0x00000006ff087e24 */ /* 0x000fe2000f8e00ff */
[----:B------:R-:W-:Y:S02]  /*44f0*/  ISETP.GE.AND P3, PT, R237, UR30, PT ;  /* 0x0000001eed007c0c */ /* 0x000fe4000bf66270 */
[----:B------:R-:W-:Y:S02]  /*4500*/  ISETP.GE.AND P2, PT, R236, UR30, PT ;  /* 0x0000001eec007c0c */ /* 0x000fe4000bf46270 */
[----:B------:R-:W-:Y:S02]  /*4510*/  MOV R6, UR6 ;  /* 0x0000000600067c02 */ /* 0x000fe40008000f00 */
[----:B------:R-:W-:-:S05]  /*4520*/  ISETP.GE.AND P1, PT, R235, UR30, PT ;  /* 0x0000001eeb007c0c */ /* 0x000fca000bf26270 */
[----:B------:R-:W-:Y:S01]  /*4530*/  VOTEU.ALL UP2, P4 ;  /* 0x00000000003f7886 */ /* 0x000fe20002040000 */
[--C-:B------:R-:W-:Y:S01]  /*4540*/  @!P4 IMAD.WIDE.U32 R10, R10, 0x60, R248.reuse ;  /* 0x000000600a0ac825 */ /* 0x100fe200078e00f8 */
[----:B------:R-:W-:Y:S01]  /*4550*/  VOTEU.ALL UP1, P3 ;  /* 0x00000000003f7886 */ /* 0x000fe20001820000 */
[----:B------:R2:W-:Y:S01]  /*4560*/  @P4 STS.128 [R238+0x11800], RZ ;  /* 0x011800ffee004388 */ /* 0x0005e20000000c00 */
[----:B------:R-:W-:Y:S01]  /*4570*/  VOTEU.ALL UP0, P2 ;  /* 0x00000000003f7886 */ /* 0x000fe20001000000 */
[----:B------:R-:W-:Y:S01]  /*4580*/  @!UP2 UIMAD UR31, UR7, 0x60, URZ ;  /* 0x00000060071fa8a4 */ /* 0x000fe2000f8e023f */
[--C-:B------:R-:W-:Y:S01]  /*4590*/  @!P3 IMAD.WIDE.U32 R8, R8, 0x60, R248.reuse ;  /* 0x000000600808b825 */ /* 0x100fe200078e00f8 */
[----:B------:R-:W-:Y:S02]  /*45a0*/  @!UP1 UIMAD UR29, UR7, 0x60, URZ ;  /* 0x00000060071d98a4 */ /* 0x000fe4000f8e023f */
[----:B------:R-:W-:Y:S01]  /*45b0*/  @!UP0 UIMAD UR12, UR7, 0x60, URZ ;  /* 0x00000060070c88a4 */ /* 0x000fe2000f8e023f */
[----:B------:R-:W-:-:S03]  /*45c0*/  @!P2 IMAD.WIDE.U32 R12, R6, 0x60, R248 ;  /* 0x00000060060ca825 */ /* 0x000fc600078e00f8 */
[----:B------:R-:W-:Y:S01]  /*45d0*/  @!P3 IADD3 R9, R9, UR29, RZ ;  /* 0x0000001d0909bc10 */ /* 0x000fe2000fffe0ff */
[----:B------:R-:W-:Y:S01]  /*45e0*/  @!P4 VIADD R11, R11, UR31 ;  /* 0x0000001f0b0bcc36 */ /* 0x000fe20008000000 */
[----:B------:R-:W-:-:S04]  /*45f0*/  @!P2 IADD3 R13, R13, UR12, RZ ;  /* 0x0000000c0d0dac10 */ /* 0x000fc8000fffe0ff */
        /* <DEDUP_REMOVED lines=16> */
[----:B------:R-:W-:Y:S01]  /*4700*/  MOV R6, UR6 ;  /* 0x0000000600067c02 */ /* 0x000fe20008000f00 */
[----:B------:R-:W-:-:S04]  /*4710*/  UIMAD UR12, UR7, 0x60, URZ ;  /* 0x00000060070c78a4 */ /* 0x000fc8000f8e023f */
[----:B--2---:R-:W-:-:S05]  /*4720*/  IMAD.WIDE.U32 R8, R6, 0x60, R248 ;  /* 0x0000006006087825 */ /* 0x004fca00078e00f8 */
[----:B------:R-:W-:-:S05]  /*4730*/  IADD3 R9, R9, UR12, RZ ;  /* 0x0000000c09097c10 */ /* 0x000fca000fffe0ff */
[----:B------:R-:W-:Y:S01]  /*4740*/  @!PT LDS RZ, [RZ] ;  /* 0x00000000fffff984 */ /* 0x000fe20000000800 */
[----:B------:R-:W-:Y:S01]  /*4750*/  @!PT LDS RZ, [RZ] ;  /* 0x00000000fffff984 */ /* 0x000fe20000000800 */
[----:B------:R-:W-:Y:S01]  /*4760*/  @!PT LDS RZ, [RZ] ;  /* 0x00000000fffff984 */ /* 0x000fe20000000800 */
[----:B------:R2:W-:Y:S02]  /*4770*/  LDGSTS.E.BYPASS.LTC128B.128 [R238+0x17800], desc[UR24][R8.64+0x180] ;  /* 0x1780018008ee7fae */ /* 0x0005e4000b901d58 */
.L_x_748:
[----:B------:R-:W-:Y:S05]  /*4780*/  BSYNC B0 ;  /* 0x0000000000007941 */ /* 0x000fea0003800000 */
.L_x_747:
[----:B------:R-:W-:Y:S01]  /*4790*/  LDSM.16.M88.4 R44, [R234] ;  /* 0x00000000ea2c783b */ /* 0x000fe20000000200 */
[----:B------:R-:W-:Y:S01]  /*47a0*/  R2P PR, R2, 0x6 ;  /* 0x0000000602007804 */ /* 0x000fe20000000000 */
[C---:B------:R-:W-:Y:S01]  /*47b0*/  VIADD R2, R233.reuse, 0x8000 ;  /* 0x00008000e9027836 */ /* 0x040fe20000000000 */
[----:B------:R-:W-:Y:S01]  /*47c0*/  LOP3.LUT R4, R4, 0xffffffe0, RZ, 0xc0, !PT ;  /* 0xffffffe004047812 */ /* 0x000fe200078ec0ff */
[----:B------:R-:W5:Y:S01]  /*47d0*/  LDSM.16.M88.4 R36, [R233+0x8000] ;  /* 0x00800000e924783b */ /* 0x000f620000000200 */
[----:B------:R-:W-:Y:S01]  /*47e0*/  VIADD R231, R233, 0x8020 ;  /* 0x00008020e9e77836 */ /* 0x000fe20000000000 */
[----:B------:R-:W-:Y:S01]  /*47f0*/  UISETP.GE.AND UP0, UPT, UR20, 0x2, UPT ;  /* 0x000000021400788c */ /* 0x000fe2000bf06270 */
[--C-:B------:R-:W-:Y:S01]  /*4800*/  IMAD R232, R7, 0x2, R234.reuse ;  /* 0x0000000207e87824 */ /* 0x100fe200078e02ea */
[----:B------:R-:W3:Y:S01]  /*4810*/  LDSM.16.M88.4 R28, [R233+0x8800] ;  /* 0x00880000e91c783b */ /* 0x000ee20000000200 */
[C---:B------:R-:W-:Y:S01]  /*4820*/  IMAD R230, R5.reuse, 0x2, R234 ;  /* 0x0000000205e67824 */ /* 0x040fe200078e02ea */
[----:B------:R-:W-:Y:S01]  /*4830*/  IADD3 R4, -R4, R3, RZ ;  /* 0x0000000304047210 */ /* 0x000fe20007ffe1ff */
[----:B------:R-:W-:Y:S01]  /*4840*/  IMAD R229, R5, 0x2, R232 ;  /* 0x0000000205e57824 */ /* 0x000fe200078e02e8 */
[----:B------:R-:W4:Y:S01]  /*4850*/  LDSM.16.M88.4 R20, [R233+0x9000] ;  /* 0x00900000e914783b */ /* 0x000f220000000200 */
[----:B------:R-:W-:Y:S01]  /*4860*/  IMAD.SHL.U32 R6, R3, 0x2, RZ ;  /* 0x0000000203067824 */ /* 0x000fe200078e00ff */
[----:B------:R-:W-:Y:S01]  /*4870*/  @P1 IADD3 R231, R2, -0x20, RZ ;  /* 0xffffffe002e71810 */ /* 0x000fe20007ffe0ff */
[----:B------:R-:W-:Y:S01]  /*4880*/  IMAD.MOV.U32 R2, RZ, RZ, 0x40 ;  /* 0x00000040ff027424 */ /* 0x000fe200078e00ff */
[----:B------:R-:W1:Y:S01]  /*4890*/  LDSM.16.M88.4 R52, [R233+0x9800] ;  /* 0x00980000e934783b */ /* 0x000e620000000200 */
[----:B------:R-:W-:-:S02]  /*48a0*/  PLOP3.LUT P1, PT, PT, PT, UP0, 0x80, 0x0 ;  /* 0x000000000000781c */ /* 0x000fc40003f2f008 */
[----:B------:R-:W-:Y:S01]  /*48b0*/  LOP3.LUT R6, R6, 0x6, RZ, 0xc0, !PT ;  /* 0x0000000606067812 */ /* 0x000fe200078ec0ff */
[----:B--2---:R-:W-:Y:S01]  /*48c0*/  LDSM.16.M88.4 R16, [R232] ;  /* 0x00000000e810783b */ /* 0x004fe20000000200 */
[----:B------:R-:W-:Y:S01]  /*48d0*/  SEL R2, R2, 0xffffffc0, !P2 ;  /* 0xffffffc002027807 */ /* 0x000fe20005000000 */
[C---:B------:R-:W-:Y:S01]  /*48e0*/  VIADD R223, R231.reuse, 0x800 ;  /* 0x00000800e7df7836 */ /* 0x040fe20000000000 */
[----:B------:R-:W-:Y:S01]  /*48f0*/  IADD3 R221, R231, 0x1800, RZ ;  /* 0x00001800e7dd7810 */ /* 0x000fe20007ffe0ff */
[----:B------:R-:W2:Y:S01]  /*4900*/  LDSM.16.M88.4 R12, [R231] ;  /* 0x00000000e70c783b */ /* 0x000ea20000000200 */
[----:B------:R-:W-:Y:S01]  /*4910*/  IADD3 R227, R233, R2, RZ ;  /* 0x00000002e9e37210 */ /* 0x000fe20007ffe0ff */
[----:B------:R-:W-:Y:S01]  /*4920*/  IMAD.IADD R220, R2, 0x1, R231 ;  /* 0x0000000102dc7824 */ /* 0x000fe200078e02e7 */
[----:B------:R-:W-:Y:S01]  /*4930*/  LEA R2, R85, UR21, 0x4 ;  /* 0x0000001555027c11 */ /* 0x000fe2000f8e20ff */
[----:B------:R-:W2:Y:S01]  /*4940*/  LDSM.16.M88.4 R48, [R231+0x800] ;  /* 0x00080000e730783b */ /* 0x000ea20000000200 */
[C---:B------:R-:W-:Y:S01]  /*4950*/  VIADD R222, R231.reuse, 0x1000 ;  /* 0x00001000e7de7836 */ /* 0x040fe20000000000 */
[C---:B------:R-:W-:Y:S01]  /*4960*/  IADD3 R217, R231.reuse, 0x3000, RZ ;  /* 0x00003000e7d97810 */ /* 0x040fe20007ffe0ff */
[C---:B------:R-:W-:Y:S01]  /*4970*/  VIADD R219, R231.reuse, 0x2000 ;  /* 0x00002000e7db7836 */ /* 0x040fe20000000000 */
        /* <DEDUP_REMOVED lines=8> */
[----:B------:R-:W-:Y:S01]  /*4a00*/  LDSM.16.M88.4 R64, [R230] ;  /* 0x00000000e640783b */ /* 0x000fe20000000200 */
[C---:B------:R-:W-:Y:S01]  /*4a10*/  VIADD R212, R231.reuse, 0x5800 ;  /* 0x00005800e7d47836 */ /* 0x040fe20000000000 */
[C---:B------:R-:W-:Y:S01]  /*4a20*/  IADD3 R208, R231.reuse, 0x7800, RZ ;  /* 0x00007800e7d07810 */ /* 0x040fe20007ffe0ff */
[C---:B------:R-:W-:Y:S01]  /*4a30*/  VIADD R210, R231.reuse, 0x6800 ;  /* 0x00006800e7d27836 */ /* 0x040fe20000000000 */
[----:B-----5:R-:W-:Y:S01]  /*4a40*/  HMMA.16816.F32 R40, R44, R36, RZ ;  /* 0x000000242c28723c */ /* 0x020fe200000018ff */
[----:B------:R-:W5:Y:S01]  /*4a50*/  LDSM.16.M88.4 R56, [R227+0x8000] ;  /* 0x00800000e338783b */ /* 0x000f620000000200 */
[----:B------:R-:W-:-:S03]  /*4a60*/  VIADD R209, R231, 0x7000 ;  /* 0x00007000e7d17836 */ /* 0x000fc60000000000 */
[----:B------:R-:W-:Y:S01]  /*4a70*/  LDSM.16.M88.4 R76, [R227+0x9800] ;  /* 0x00980000e34c783b */ /* 0x000fe20000000200 */
[C---:B------:R-:W-:Y:S03]  /*4a80*/  HMMA.16816.F32 R36, R44.reuse, R38, RZ ;  /* 0x000000262c24723c */ /* 0x040fe600000018ff */
[----:B------:R-:W-:Y:S03]  /*4a90*/  LDSM.16.M88.4 R60, [R220] ;  /* 0x00000000dc3c783b */ /* 0x000fe60000000200 */
[C---:B---3--:R-:W-:Y:S01]  /*4aa0*/  HMMA.16816.F32 R32, R44.reuse, R28, RZ ;  /* 0x0000001c2c20723c */ /* 0x048fe200000018ff */
[----:B------:R-:W-:Y:S04]  /*4ab0*/  LDSM.16.M88.4 R80, [R231+0x5800] ;  /* 0x00580000e750783b */ /* 0x000fe80000000200 */
[----:B------:R-:W0:Y:S01]  /*4ac0*/  LDGDEPBAR ;  /* 0x00000000000079af */ /* 0x000e220000000000 */
[C---:B----4-:R-:W-:Y:S06]  /*4ad0*/  HMMA.16816.F32 R24, R44.reuse, R20, RZ ;  /* 0x000000142c18723c */ /* 0x050fec00000018ff */
[C---:B------:R-:W-:Y:S06]  /*4ae0*/  HMMA.16816.F32 R28, R44.reuse, R30, RZ ;  /* 0x0000001e2c1c723c */ /* 0x040fec00000018ff */
[C---:B------:R-:W-:Y:S06]  /*4af0*/  HMMA.16816.F32 R20, R44.reuse, R22, RZ ;  /* 0x000000162c14723c */ /* 0x040fec00000018ff */
[C---:B-1----:R-:W-:Y:S06]  /*4b00*/  HMMA.16816.F32 R68, R44.reuse, R52, RZ ;  /* 0x000000342c44723c */ /* 0x042fec00000018ff */
[----:B------:R-:W-:Y:S01]  /*4b10*/  HMMA.16816.F32 R44, R44, R54, RZ ;  /* 0x000000362c2c723c */ /* 0x000fe200000018ff */
[----:B------:R-:W1:Y:S05]  /*4b20*/  LDSM.16.M88.4 R52, [R227+0x8800] ;  /* 0x00880000e334783b */ /* 0x000e6a0000000200 */
[C---:B--2---:R-:W-:Y:S06]  /*4b30*/  HMMA.16816.F32 R40, R16.reuse, R12, R40 ;  /* 0x0000000c1028723c */ /* 0x044fec0000001828 */
[C---:B------:R-:W-:Y:S01]  /*4b40*/  HMMA.16816.F32 R36, R16.reuse, R14, R36 ;  /* 0x0000000e1024723c */ /* 0x040fe20000001824 */
[----:B------:R-:W2:Y:S05]  /*4b50*/  LDSM.16.M88.4 R12, [R227+0x9000] ;  /* 0x00900000e30c783b */ /* 0x000eaa0000000200 */
[C---:B------:R-:W-:Y:S06]  /*4b60*/  HMMA.16816.F32 R32, R16.reuse, R48, R32 ;  /* 0x000000301020723c */ /* 0x040fec0000001820 */
[C---:B------:R-:W-:Y:S01]  /*4b70*/  HMMA.16816.F32 R28, R16.reuse, R50, R28 ;  /* 0x00000032101c723c */ /* 0x040fe2000000181c */
[----:B------:R-:W-:Y:S05]  /*4b80*/  LDSM.16.M88.4 R48, [R220+0x800] ;  /* 0x00080000dc30783b */ /* 0x000fea0000000200 */
[C---:B------:R-:W-:Y:S06]  /*4b90*/  HMMA.16816.F32 R24, R16.reuse, R8, R24 ;  /* 0x000000081018723c */ /* 0x040fec0000001818 */
[C---:B------:R-:W-:Y:S01]  /*4ba0*/  HMMA.16816.F32 R20, R16.reuse, R10, R20 ;  /* 0x0000000a1014723c */ /* 0x040fe20000001814 */
[----:B------:R-:W3:Y:S05]  /*4bb0*/  LDSM.16.M88.4 R8, [R229] ;  /* 0x00000000e508783b */ /* 0x000eea0000000200 */
[C---:B------:R-:W-:Y:S06]  /*4bc0*/  HMMA.16816.F32 R68, R16.reuse, R72, R68 ;  /* 0x000000481044723c */ /* 0x040fec0000001844 */
[----:B------:R-:W-:Y:S01]  /*4bd0*/  HMMA.16816.F32 R44, R16, R74, R44 ;  /* 0x0000004a102c723c */ /* 0x000fe2000000182c */
[----:B------:R-:W4:Y:S04]  /*4be0*/  LDSM.16.M88.4 R16, [R220+0x1000] ;  /* 0x00100000dc10783b */ /* 0x000f280000000200 */
[----:B------:R-:W4:Y:S01]  /*4bf0*/  LDSM.16.M88.4 R72, [R220+0x1800] ;  /* 0x00180000dc48783b */ /* 0x000f220000000200 */
[C---:B-----5:R-:W-:Y:S06]  /*4c00*/  HMMA.16816.F32 R40, R64.reuse, R56, R40 ;  /* 0x000000384028723c */ /* 0x060fec0000001828 */
[C---:B------:R-:W-:Y:S01]  /*4c10*/  HMMA.16816.F32 R36, R64.reuse, R58, R36 ;  /* 0x0000003a4024723c */ /* 0x040fe20000001824 */
[----:B------:R-:W-:Y:S05]  /*4c20*/  LDSM.16.M88.4 R56, [R234+0x2000] ;  /* 0x00200000ea38783b */ /* 0x000fea0000000200 */
[C---:B-1----:R-:W-:Y:S06]  /*4c30*/  HMMA.16816.F32 R32, R64.reuse, R52, R32 ;  /* 0x000000344020723c */ /* 0x042fec0000001820 */
[C---:B------:R-:W-:Y:S01]  /*4c40*/  HMMA.16816.F32 R28, R64.reuse, R54, R28 ;  /* 0x00000036401c723c */ /* 0x040fe2000000181c */
[----:B------:R-:W1:Y:S05]  /*4c50*/  LDSM.16.M88.4 R52, [R233+0xa000] ;  /* 0x00a00000e934783b */ /* 0x000e6a0000000200 */
[C---:B--2---:R-:W-:Y:S06]  /*4c60*/  HMMA.16816.F32 R24, R64.reuse, R12, R24 ;  /* 0x0000000c4018723c */ /* 0x044fec0000001818 */
[C---:B------:R-:W-:Y:S01]  /*4c70*/  HMMA.16816.F32 R20, R64.reuse, R14, R20 ;  /* 0x0000000e4014723c */ /* 0x040fe20000001814 */
[----:B------:R-:W2:Y:S05]  /*4c80*/  LDSM.16.M88.4 R12, [R233+0xa800] ;  /* 0x00a80000e90c783b */ /* 0x000eaa0000000200 */
[C---:B------:R-:W-:Y:S06]  /*4c90*/  HMMA.16816.F32 R68, R64.reuse, R76, R68 ;  /* 0x0000004c4044723c */ /* 0x040fec0000001844 */
[----:B------:R-:W-:Y:S01]  /*4ca0*/  HMMA.16816.F32 R64, R64, R78, R44 ;  /* 0x0000004e4040723c */ /* 0x000fe2000000182c */
[----:B------:R-:W5:Y:S04]  /*4cb0*/  LDSM.16.M88.4 R44, [R233+0xb000] ;  /* 0x00b00000e92c783b */ /* 0x000f680000000200 */
[----:B------:R-:W5:Y:S01]  /*4cc0*/  LDSM.16.M88.4 R76, [R233+0xb800] ;  /* 0x00b80000e94c783b */ /* 0x000f620000000200 */
[C---:B---3--:R-:W-:Y:S06]  /*4cd0*/  HMMA.16816.F32 R40, R8.reuse, R60, R40 ;  /* 0x0000003c0828723c */ /* 0x048fec0000001828 */
[C---:B------:R-:W-:Y:S01]  /*4ce0*/  HMMA.16816.F32 R36, R8.reuse, R62, R36 ;  /* 0x0000003e0824723c */ /* 0x040fe20000001824 */
[----:B------:R-:W-:Y:S05]  /*4cf0*/  LDSM.16.M88.4 R60, [R232+0x2000] ;  /* 0x00200000e83c783b */ /* 0x000fea0000000200 */
[C---:B------:R-:W-:Y:S06]  /*4d00*/  HMMA.16816.F32 R32, R8.reuse, R48, R32 ;  /* 0x000000300820723c */ /* 0x040fec0000001820 */
[C---:B------:R-:W-:Y:S01]  /*4d10*/  HMMA.16816.F32 R28, R8.reuse, R50, R28 ;  /* 0x00000032081c723c */ /* 0x040fe2000000181c */
[----:B------:R-:W3:Y:S05]  /*4d20*/  LDSM.16.M88.4 R48, [R231+0x2000] ;  /* 0x00200000e730783b */ /* 0x000eea0000000200 */
[C---:B----4-:R-:W-:Y:S06]  /*4d30*/  HMMA.16816.F32 R24, R8.reuse, R16, R24 ;  /* 0x000000100818723c */ /* 0x050fec0000001818 */
[C---:B------:R-:W-:Y:S01]  /*4d40*/  HMMA.16816.F32 R20, R8.reuse, R18, R20 ;  /* 0x000000120814723c */ /* 0x040fe20000001814 */
[----:B------:R-:W-:Y:S05]  /*4d50*/  LDSM.16.M88.4 R16, [R231+0x2800] ;  /* 0x00280000e710783b */ /* 0x000fea0000000200 */
[C---:B------:R-:W-:Y:S06]  /*4d60*/  HMMA.16816.F32 R68, R8.reuse, R72, R68 ;  /* 0x000000480844723c */ /* 0x040fec0000001844 */
[----:B------:R-:W-:Y:S01]  /*4d70*/  HMMA.16816.F32 R64, R8, R74, R64 ;  /* 0x0000004a0840723c */ /* 0x000fe20000001840 */
[----:B------:R-:W4:Y:S04]  /*4d80*/  LDSM.16.M88.4 R8, [R231+0x3000] ;  /* 0x00300000e708783b */ /* 0x000f280000000200 */
[----:B------:R-:W4:Y:S01]  /*4d90*/  LDSM.16.M88.4 R72, [R231+0x3800] ;  /* 0x00380000e748783b */ /* 0x000f220000000200 */
[C---:B-1----:R-:W-:Y:S06]  /*4da0*/  HMMA.16816.F32 R40, R56.reuse, R52, R40 ;  /* 0x000000343828723c */ /* 0x042fec0000001828 */
[C---:B------:R-:W-:Y:S01]  /*4db0*/  HMMA.16816.F32 R36, R56.reuse, R54, R36 ;  /* 0x000000363824723c */ /* 0x040fe20000001824 */
[----:B------:R-:W-:Y:S05]  /*4dc0*/  LDSM.16.M88.4 R52, [R230+0x2000] ;  /* 0x00200000e634783b */ /* 0x000fea0000000200 */
[C---:B--2---:R-:W-:Y:S06]  /*4dd0*/  HMMA.16816.F32 R32, R56.reuse, R12, R32 ;  /* 0x0000000c3820723c */ /* 0x044fec0000001820 */
[C---:B------:R-:W-:Y:S01]  /*4de0*/  HMMA.16816.F32 R28, R56.reuse, R14, R28 ;  /* 0x0000000e381c723c */ /* 0x040fe2000000181c */
[----:B------:R-:W1:Y:S05]  /*4df0*/  LDSM.16.M88.4 R12, [R227+0xa000] ;  /* 0x00a00000e30c783b */ /* 0x000e6a0000000200 */
[C---:B-----5:R-:W-:Y:S06]  /*4e00*/  HMMA.16816.F32 R24, R56.reuse, R44, R24 ;  /* 0x0000002c3818723c */ /* 0x060fec0000001818 */
        /* <DEDUP_REMOVED lines=9> */
[C---:B----4-:R-:W-:Y:S06]  /*4ea0*/  HMMA.16816.F32 R24, R60.reuse, R8, R24 ;  /* 0x000000083c18723c */ /* 0x050fec0000001818 */
[C---:B------:R-:W-:Y:S01]  /*4eb0*/  HMMA.16816.F32 R20, R60.reuse, R10, R20 ;  /* 0x0000000a3c14723c */ /* 0x040fe20000001814 */
[----:B------:R-:W3:Y:S05]  /*4ec0*/  LDSM.16.M88.4 R8, [R229+0x2000] ;  /* 0x00200000e508783b */ /* 0x000eea0000000200 */
[C---:B------:R-:W-:Y:S06]  /*4ed0*/  HMMA.16816.F32 R32, R60.reuse, R16, R32 ;  /* 0x000000103c20723c */ /* 0x040fec0000001820 */
[C---:B------:R-:W-:Y:S01]  /*4ee0*/  HMMA.16816.F32 R28, R60.reuse, R18, R28 ;  /* 0x000000123c1c723c */ /* 0x040fe2000000181c */
[----:B------:R-:W4:Y:S05]  /*4ef0*/  LDSM.16.M88.4 R16, [R220+0x2800] ;  /* 0x00280000dc10783b */ /* 0x000f2a0000000200 */
[C---:B------:R-:W-:Y:S06]  /*4f00*/  HMMA.16816.F32 R68, R60.reuse, R72, R68 ;  /* 0x000000483c44723c */ /* 0x040fec0000001844 */
[----:B------:R-:W-:Y:S01]  /*4f10*/  HMMA.16816.F32 R64, R60, R74, R64 ;  /* 0x0000004a3c40723c */ /* 0x000fe20000001840 */
[----:B------:R-:W-:Y:S04]  /*4f20*/  LDSM.16.M88.4 R72, [R220+0x3800] ;  /* 0x00380000dc48783b */ /* 0x000fe80000000200 */
[----:B------:R-:W-:Y:S01]  /*4f30*/  LDSM.16.M88.4 R60, [R233+0xc000] ;  /* 0x00c00000e93c783b */ /* 0x000fe20000000200 */
[C---:B-1----:R-:W-:Y:S06]  /*4f40*/  HMMA.16816.F32 R40, R52.reuse, R12, R40 ;  /* 0x0000000c3428723c */ /* 0x042fec0000001828 */
[C---:B------:R-:W-:Y:S01]  /*4f50*/  HMMA.16816.F32 R36, R52.reuse, R14, R36 ;  /* 0x0000000e3424723c */ /* 0x040fe20000001824 */
[----:B------:R-:W1:Y:S05]  /*4f60*/  LDSM.16.M88.4 R12, [R220+0x3000] ;  /* 0x00300000dc0c783b */ /* 0x000e6a0000000200 */
[C---:B--2---:R-:W-:Y:S06]  /*4f70*/  HMMA.16816.F32 R32, R52.reuse, R44, R32 ;  /* 0x0000002c3420723c */ /* 0x044fec0000001820 */
[C---:B------:R-:W-:Y:S01]  /*4f80*/  HMMA.16816.F32 R28, R52.reuse, R46, R28 ;  /* 0x0000002e341c723c */ /* 0x040fe2000000181c */
[----:B------:R-:W-:Y:S05]  /*4f90*/  LDSM.16.M88.4 R44, [R234+0x4000] ;  /* 0x00400000ea2c783b */ /* 0x000fea0000000200 */
[C---:B-----5:R-:W-:Y:S06]  /*4fa0*/  HMMA.16816.F32 R24, R52.reuse, R56, R24 ;  /* 0x000000383418723c */ /* 0x060fec0000001818 */
[C---:B------:R-:W-:Y:S01]  /*4fb0*/  HMMA.16816.F32 R20, R52.reuse, R58, R20 ;  /* 0x0000003a3414723c */ /* 0x040fe20000001814 */
[----:B------:R-:W2:Y:S05]  /*4fc0*/  LDSM.16.M88.4 R56, [R233+0xc800] ;  /* 0x00c80000e938783b */ /* 0x000eaa0000000200 */
[C---:B------:R-:W-:Y:S06]  /*4fd0*/  HMMA.16816.F32 R68, R52.reuse, R76, R68 ;  /* 0x0000004c3444723c */ /* 0x040fec0000001844 */
[----:B------:R-:W-:Y:S01]  /*4fe0*/  HMMA.16816.F32 R64, R52, R78, R64 ;  /* 0x0000004e3440723c */ /* 0x000fe20000001840 */
[----:B------:R-:W-:Y:S04]  /*4ff0*/  LDSM.16.M88.4 R52, [R233+0xd800] ;  /* 0x00d80000e934783b */ /* 0x000fe80000000200 */
[----:B------:R-:W-:Y:S01]  /*5000*/  LDSM.16.M88.4 R76, [R232+0x4000] ;  /* 0x00400000e84c783b */ /* 0x000fe20000000200 */
[C---:B---3--:R-:W-:Y:S06]  /*5010*/  HMMA.16816.F32 R40, R8.reuse, R48, R40 ;  /* 0x000000300828723c */ /* 0x048fec0000001828 */
[C---:B------:R-:W-:Y:S01]  /*5020*/  HMMA.16816.F32 R36, R8.reuse, R50, R36 ;  /* 0x000000320824723c */ /* 0x040fe20000001824 */
[----:B------:R-:W3:Y:S05]  /*5030*/  LDSM.16.M88.4 R48, [R233+0xd000] ;  /* 0x00d00000e930783b */ /* 0x000eea0000000200 */
[C---:B----4-:R-:W-:Y:S06]  /*5040*/  HMMA.16816.F32 R32, R8.reuse, R16, R32 ;  /* 0x000000100820723c */ /* 0x050fec0000001820 */
[C---:B------:R-:W-:Y:S01]  /*5050*/  HMMA.16816.F32 R28, R8.reuse, R18, R28 ;  /* 0x00000012081c723c */ /* 0x040fe2000000181c */
[----:B------:R-:W-:Y:S05]  /*5060*/  LDSM.16.M88.4 R16, [R231+0x4000] ;  /* 0x00400000e710783b */ /* 0x000fea0000000200 */
[C---:B-1----:R-:W-:Y:S06]  /*5070*/  HMMA.16816.F32 R24, R8.reuse, R12, R24 ;  /* 0x0000000c0818723c */ /* 0x042fec0000001818 */
[C---:B------:R-:W-:Y:S01]  /*5080*/  HMMA.16816.F32 R20, R8.reuse, R14, R20 ;  /* 0x0000000e0814723c */ /* 0x040fe20000001814 */
[----:B------:R-:W1:Y:S05]  /*5090*/  LDSM.16.M88.4 R12, [R231+0x4800] ;  /* 0x00480000e70c783b */ /* 0x000e6a0000000200 */
[C---:B------:R-:W-:Y:S06]  /*50a0*/  HMMA.16816.F32 R68, R8.reuse, R72, R68 ;  /* 0x000000480844723c */ /* 0x040fec0000001844 */
[----:B------:R-:W-:Y:S01]  /*50b0*/  HMMA.16816.F32 R64, R8, R74, R64 ;  /* 0x0000004a0840723c */ /* 0x000fe20000001840 */
[----:B------:R-:W4:Y:S04]  /*50c0*/  LDSM.16.M88.4 R8, [R231+0x5000] ;  /* 0x00500000e708783b */ /* 0x000f280000000200 */
[----:B------:R-:W-:Y:S01]  /*50d0*/  LDSM.16.M88.4 R72, [R229+0x4000] ;  /* 0x00400000e548783b */ /* 0x000fe20000000200 */
[C---:B--2---:R-:W-:Y:S06]  /*50e0*/  HMMA.16816.F32 R32, R44.reuse, R56, R32 ;  /* 0x000000382c20723c */ /* 0x044fec0000001820 */
[C---:B------:R-:W-:Y:S06]  /*50f0*/  HMMA.16816.F32 R40, R44.reuse, R60, R40 ;  /* 0x0000003c2c28723c */ /* 0x040fec0000001828 */
[C---:B------:R-:W-:Y:S01]  /*5100*/  HMMA.16816.F32 R36, R44.reuse, R62, R36 ;  /* 0x0000003e2c24723c */ /* 0x040fe20000001824 */
[----:B------:R-:W-:Y:S05]  /*5110*/  LDSM.16.M88.4 R60, [R227+0xc000] ;  /* 0x00c00000e33c783b */ /* 0x000fea0000000200 */
[C---:B------:R-:W-:Y:S01]  /*5120*/  HMMA.16816.F32 R28, R44.reuse, R58, R28 ;  /* 0x0000003a2c1c723c */ /* 0x040fe2000000181c */
[----:B------:R-:W-:Y:S05]  /*5130*/  LDSM.16.M88.4 R56, [R227+0xc800] ;  /* 0x00c80000e338783b */ /* 0x000fea0000000200 */
[C---:B---3--:R-:W-:Y:S06]  /*5140*/  HMMA.16816.F32 R24, R44.reuse, R48, R24 ;  /* 0x000000302c18723c */ /* 0x048fec0000001818 */
[C---:B------:R-:W-:Y:S01]  /*5150*/  HMMA.16816.F32 R20, R44.reuse, R50, R20 ;  /* 0x000000322c14723c */ /* 0x040fe20000001814 */
[----:B------:R-:W2:Y:S05]  /*5160*/  LDSM.16.M88.4 R48, [R230+0x4000] ;  /* 0x00400000e630783b */ /* 0x000eaa0000000200 */
[C---:B------:R-:W-:Y:S06]  /*5170*/  HMMA.16816.F32 R68, R44.reuse, R52, R68 ;  /* 0x000000342c44723c */ /* 0x040fec0000001844 */
[----:B------:R-:W-:Y:S01]  /*5180*/  HMMA.16816.F32 R64, R44, R54, R64 ;  /* 0x000000362c40723c */ /* 0x000fe20000001840 */
[----:B------:R-:W3:Y:S04]  /*5190*/  LDSM.16.M88.4 R44, [R227+0xd000] ;  /* 0x00d00000e32c783b */ /* 0x000ee80000000200 */
[----:B------:R-:W5:Y:S01]  /*51a0*/  LDSM.16.M88.4 R52, [R227+0xd800] ;  /* 0x00d80000e334783b */ /* 0x000f620000000200 */
[C---:B-1----:R-:W-:Y:S06]  /*51b0*/  HMMA.16816.F32 R32, R76.reuse, R12, R32 ;  /* 0x0000000c4c20723c */ /* 0x042fec0000001820 */
[C---:B------:R-:W-:Y:S06]  /*51c0*/  HMMA.16816.F32 R40, R76.reuse, R16, R40 ;  /* 0x000000104c28723c */ /* 0x040fec0000001828 */
[C---:B------:R-:W-:Y:S01]  /*51d0*/  HMMA.16816.F32 R36, R76.reuse, R18, R36 ;  /* 0x000000124c24723c */ /* 0x040fe20000001824 */
[----:B------:R-:W-:Y:S05]  /*51e0*/  LDSM.16.M88.4 R16, [R220+0x4000] ;  /* 0x00400000dc10783b */ /* 0x000fea0000000200 */
[C---:B------:R-:W-:Y:S01]  /*51f0*/  HMMA.16816.F32 R28, R76.reuse, R14, R28 ;  /* 0x0000000e4c1c723c */ /* 0x040fe2000000181c */
[----:B------:R-:W1:Y:S05]  /*5200*/  LDSM.16.M88.4 R12, [R220+0x4800] ;  /* 0x00480000dc0c783b */ /* 0x000e6a0000000200 */
[C---:B----4-:R-:W-:Y:S06]  /*5210*/  HMMA.16816.F32 R24, R76.reuse, R8, R24 ;  /* 0x000000084c18723c */ /* 0x050fec0000001818 */
[C---:B------:R-:W-:Y:S01]  /*5220*/  HMMA.16816.F32 R20, R76.reuse, R10, R20 ;  /* 0x0000000a4c14723c */ /* 0x040fe20000001814 */
[----:B------:R-:W4:Y:S05]  /*5230*/  LDSM.16.M88.4 R8, [R220+0x5000] ;  /* 0x00500000dc08783b */ /* 0x000f2a0000000200 */
        /* <DEDUP_REMOVED lines=13> */
[C---:B-----5:R-:W-:Y:S06]  /*5310*/  HMMA.16816.F32 R68, R48.reuse, R52, R68 ;  /* 0x000000343044723c */ /* 0x060fec0000001844 */
        /* <DEDUP_REMOVED lines=14> */
[----:B------:R-:W4:Y:S05]  /*5400*/  LDSM.16.M88.4 R72, [R231+0x7800] ;  /* 0x00780000e748783b */ /* 0x000f2a0000000200 */
        /* <DEDUP_REMOVED lines=18> */
[----:B------:R-:W-:Y:S05]  /*5530*/  LDSM.16.M88.4 R12, [R220+0x6000] ;  /* 0x00600000dc0c783b */ /* 0x000fea0000000200 */
[C---:B----4-:R-:W-:Y:S06]  /*5540*/  HMMA.16816.F32 R24, R76.reuse, R8, R24 ;  /* 0x000000084c18723c */ /* 0x050fec0000001818 */
[C---:B------:R-:W-:Y:S01]  /*5550*/  HMMA.16816.F32 R20, R76.reuse, R10, R20 ;  /* 0x0000000a4c14723c */ /* 0x040fe20000001814 */
[----:B------:R-:W1:Y:S05]  /*5560*/  LDSM.16.M88.4 R8, [R220+0x6800] ;  /* 0x00680000dc08783b */ /* 0x000e6a0000000200 */
[C---:B------:R-:W-:Y:S06]  /*5570*/  HMMA.16816.F32 R68, R76.reuse, R72, R68 ;  /* 0x000000484c44723c */ /* 0x040fec0000001844 */
[----:B------:R-:W-:Y:S01]  /*5580*/  HMMA.16816.F32 R72, R76, R74, R64 ;  /* 0x0000004a4c48723c */ /* 0x000fe20000001840 */
[----:B------:R-:W4:Y:S05]  /*5590*/  LDSM.16.M88.4 R64, [R220+0x7000] ;  /* 0x00700000dc40783b */ /* 0x000f2a0000000200 */
[C---:B--2---:R-:W-:Y:S06]  /*55a0*/  HMMA.16816.F32 R32, R60.reuse, R52, R32 ;  /* 0x000000343c20723c */ /* 0x044fec0000001820 */
[----:B------:R-:W-:Y:S01]  /*55b0*/  HMMA.16816.F32 R28, R60, R54, R28 ;  /* 0x000000363c1c723c */ /* 0x000fe2000000181c */
[----:B------:R-:W2:Y:S01]  /*55c0*/  LDSM.16.M88.4 R52, [R220+0x7800] ;  /* 0x00780000dc34783b */ /* 0x000ea20000000200 */
[----:B------:R-:W-:-:S04]  /*55d0*/  DEPBAR.LE SB0, 0x0 ;  /* 0x000080000000791a */ /* 0x000fc80000000000 */
[C---:B------:R-:W-:Y:S06]  /*55e0*/  HMMA.16816.F32 R40, R60.reuse, R56, R40 ;  /* 0x000000383c28723c */ /* 0x040fec0000001828 */
[C---:B------:R-:W-:Y:S06]  /*55f0*/  HMMA.16816.F32 R36, R60.reuse, R58, R36 ;  /* 0x0000003a3c24723c */ /* 0x040fec0000001824 */
[C---:B---3--:R-:W-:Y:S06]  /*5600*/  HMMA.16816.F32 R24, R60.reuse, R48, R24 ;  /* 0x000000303c18723c */ /* 0x048fec0000001818 */
[C---:B------:R-:W-:Y:S06]  /*5610*/  HMMA.16816.F32 R20, R60.reuse, R50, R20 ;  /* 0x000000323c14723c */ /* 0x040fec0000001814 */
[C---:B-----5:R-:W-:Y:S06]  /*5620*/  HMMA.16816.F32 R68, R60.reuse, R44, R68 ;  /* 0x0000002c3c44723c */ /* 0x060fec0000001844 */
[----:B------:R-:W-:Y:S06]  /*5630*/  HMMA.16816.F32 R72, R60, R46, R72 ;  /* 0x0000002e3c48723c */ /* 0x000fec0000001848 */
[C---:B-1----:R-:W-:Y:S06]  /*5640*/  HMMA.16816.F32 R32, R16.reuse, R8, R32 ;  /* 0x000000081020723c */ /* 0x042fec0000001820 */
[----:B------:R-:W-:Y:S01]  /*5650*/  HMMA.16816.F32 R40, R16, R12, R40 ;  /* 0x0000000c1028723c */ /* 0x000fe20000001828 */
[----:B------:R-:W-:-:S04]  /*5660*/  SHF.R.S32.HI R9, RZ, 0x1f, R4 ;  /* 0x0000001fff097819 */ /* 0x000fc80000011404 */
[----:B------:R-:W-:Y:S01]  /*5670*/  LEA.HI R4, R9, R4, RZ, 0x2 ;  /* 0x0000000409047211 */ /* 0x000fe200078f10ff */
[----:B------:R-:W-:Y:S03]  /*5680*/  HMMA.16816.F32 R36, R16, R14, R36 ;  /* 0x0000000e1024723c */ /* 0x000fe60000001824 */
[----:B------:R-:W-:-:S03]  /*5690*/  SHF.R.S32.HI R9, RZ, 0x2, R4 ;  /* 0x00000002ff097819 */ /* 0x000fc60000011404 */
[----:B------:R-:W-:Y:S01]  /*56a0*/  HMMA.16816.F32 R28, R16, R10, R28 ;  /* 0x0000000a101c723c */ /* 0x000fe2000000181c */
[----:B------:R-:W-:Y:S01]  /*56b0*/  IADD3 R2, R2, 0x1, R9 ;  /* 0x0000000102027810 */ /* 0x000fe20007ffe009 */
[----:B------:R-:W-:-:S04]  /*56c0*/  IMAD.U32 R9, RZ, RZ, UR26 ;  /* 0x0000001aff097e24 */ /* 0x000fc8000f8e00ff */
[----:B----4-:R-:W-:Y:S01]  /*56d0*/  HMMA.16816.F32 R24, R16, R64, R24 ;  /* 0x000000401018723c */ /* 0x010fe20000001818 */
[----:B------:R-:W-:-:S04]  /*56e0*/  IADD3 R2, R9, -UR19, R2 ;  /* 0x8000001309027c10 */ /* 0x000fc8000fffe002 */
[----:B------:R-:W-:Y:S01]  /*56f0*/  IADD3 R4, R2, UR13, RZ ;  /* 0x0000000d02047c10 */ /* 0x000fe2000fffe0ff */
[C---:B------:R-:W-:Y:S03]  /*5700*/  HMMA.16816.F32 R20, R16.reuse, R66, R20 ;  /* 0x000000421014723c */ /* 0x040fe60000001814 */
[C---:B------:R-:W-:Y:S02]  /*5710*/  VIADDMNMX R2, R4.reuse, 0x8, R9, PT ;  /* 0x0000000804027846 */ /* 0x040fe40003800109 */
[----:B------:R-:W-:Y:S01]  /*5720*/  VIMNMX R167, R4, UR26, PT ;  /* 0x0000001a04a77c48 */ /* 0x000fe2000bfe0100 */
[C---:B--2---:R-:W-:Y:S06]  /*5730*/  HMMA.16816.F32 R68, R16.reuse, R52, R68 ;  /* 0x000000341044723c */ /* 0x044fec0000001844 */
[----:B------:R-:W-:Y:S01]  /*5740*/  HMMA.16816.F32 R72, R16, R54, R72 ;  /* 0x000000361048723c */ /* 0x000fe20000001848 */
[----:B------:R-:W-:Y:S06]  /*5750*/  BAR.SYNC.DEFER_BLOCKING 0x0 ;  /* 0x0000000000007b1d */ /* 0x000fec0000010000 */
[----:B------:R-:W-:-:S02]  /*5760*/  NOP ;  /* 0x0000000000007918 */ /* 0x000fc40000000000 */
[----:B------:R-:W-:-:S15]  /*5770*/  @!P1 BRA `(.L_x_749) ;  /* 0x0000001000049947 */ /* 0x000fde0003800000 */
[----:B------:R-:W-:Y:S05]  /*5780*/  @!P0 BRA `(.L_x_750) ;  /* 0x00000004002c8947 */ /* 0x000fea0003800000 */
[----:B------:R-:W-:Y:S01]  /*5790*/  ULDC UR13, c[0x0][0x380] ;  /* 0x0000e000000d7ab9 */ /* 0x000fe20000000800 */
[----:B------:R-:W-:Y:S01]  /*57a0*/  UIADD3 UR32, UR5, -0x40, URZ ;  /* 0xffffffc005207890 */ /* 0x000fe2000fffe03f */
[----:B------:R-:W-:Y:S01]  /*57b0*/  IMAD.U32 R3, RZ, RZ, UR13 ;  /* 0x0000000dff037e24 */ /* 0x000fe2000f8e00ff */
[----:B------:R-:W-:Y:S01]  /*57c0*/  MOV R4, UR5 ;  /* 0x0000000500047c02 */ /* 0x000fe20008000f00 */
[----:B------:R-:W-:-:S03]  /*57d0*/  UMOV UR34, URZ ;  /* 0x0000003f00227c82 */ /* 0x000fc60008000000 */
[----:B------:R-:W-:Y:S02]  /*57e0*/  IABS R3, R3 ;  /* 0x0000000300037213 */ /* 0x000fe40000000000 */
[----:B------:R-:W-:Y:S02]  /*57f0*/  IABS R4, R4 ;  /* 0x0000000400047213 */ /* 0x000fe40000000000 */
[----:B------:R-:W-:Y:S02]  /*5800*/  R2UR UR12, R3 ;  /* 0x00000000030c72ca */ /* 0x000fe400000e0000 */
[----:B------:R-:W-:-:S11]  /*5810*/  R2UR UR30, R4 ;  /* 0x00000000041e72ca */ /* 0x000fd600000e0000 */
[----:B------:R-:W1:Y:S08]  /*5820*/  I2F.RP R9, UR12 ;  /* 0x0000000c00097d06 */ /* 0x000e700008209400 */
[----:B-1----:R-:W1:Y:S02]  /*5830*/  MUFU.RCP R8, R9 ;  /* 0x0000000900087308 */ /* 0x002e640000001000 */
[----:B-1----:R-:W-:-:S06]  /*5840*/  VIADD R8, R8, 0xffffffe ;  /* 0x0ffffffe08087836 */ /* 0x002fcc0000000000 */
[----:B------:R-:W1:Y:S02]  /*5850*/  F2I.FTZ.U32.TRUNC.NTZ R3, R8 ;  /* 0x0000000800037305 */ /* 0x000e64000021f000 */
[----:B-1----:R-:W-:Y:S01]  /*5860*/  R2UR UR35, R3 ;  /* 0x00000000032372ca */ /* 0x002fe200000e0000 */
[----:B------:R-:W-:Y:S01]  /*5870*/  IMAD.U32 R3, RZ, RZ, UR32 ;  /* 0x00000020ff037e24 */ /* 0x000fe2000f8e00ff */
[----:B------:R-:W-:-:S04]  /*5880*/  ULOP3.LUT UR32, UR32, UR13, URZ, 0x3c, !UPT ;  /* 0x0000000d20207292 */ /* 0x000fc8000f8e3c3f */
[----:B------:R-:W-:-:S04]  /*5890*/  IABS R3, R3 ;  /* 0x0000000300037213 */ /* 0x000fc80000000000 */
[----:B------:R-:W-:-:S03]  /*58a0*/  R2UR UR26, R3 ;  /* 0x00000000031a72ca */ /* 0x000fc600000e0000 */
[----:B------:R-:W-:-:S04]  /*58b0*/  UIADD3 UR21, URZ, -UR35, URZ ;  /* 0x800000233f157290 */ /* 0x000fc8000fffe03f */
[----:B------:R-:W-:-:S04]  /*58c0*/  UIMAD UR21, UR21, UR12, URZ ;  /* 0x0000000c151572a4 */ /* 0x000fc8000f8e023f */
[----:B------:R-:W-:-:S04]  /*58d0*/  UIMAD.WIDE.U32 UR34, UR35, UR21, UR34 ;  /* 0x00000015232272a5 */ /* 0x000fc8000f8e0022 */
[----:B------:R-:W-:Y:S02]  /*58e0*/  UIMAD.WIDE.U32 UR36, UR35, UR30, URZ ;  /* 0x0000001e232472a5 */ /* 0x000fe4000f8e003f */
[----:B------:R-:W-:-:S05]  /*58f0*/  UIMAD.WIDE.U32 UR34, UR35, UR26, URZ ;  /* 0x0000001a232272a5 */ /* 0x000fca000f8e003f */
[----:B------:R-:W-:Y:S02]  /*5900*/  UMOV UR33, UR37 ;  /* 0x0000002500217c82 */ /* 0x000fe40008000000 */
[----:B------:R-:W-:Y:S01]  /*5910*/  UMOV UR31, UR35 ;  /* 0x00000023001f7c82 */ /* 0x000fe20008000000 */
[----:B------:R-:W-:Y:S02]  /*5920*/  UIADD3 UR29, -UR33, URZ, URZ ;  /* 0x0000003f211d7290 */ /* 0x000fe4000fffe13f */
[----:B------:R-:W-:Y:S02]  /*5930*/  UIADD3 UR21, -UR31, URZ, URZ ;  /* 0x0000003f1f157290 */ /* 0x000fe4000fffe13f */
[----:B------:R-:W-:Y:S02]  /*5940*/  UIMAD UR29, UR12, UR29, UR30 ;  /* 0x0000001d0c1d72a4 */ /* 0x000fe4000f8e021e */
[----:B------:R-:W-:Y:S02]  /*5950*/  UIMAD UR21, UR12, UR21, UR26 ;  /* 0x000000150c1572a4 */ /* 0x000fe4000f8e021a */
[----:B------:R-:W-:-:S02]  /*5960*/  UISETP.GT.U32.AND UP2, UPT, UR12, UR29, UPT ;  /* 0x0000001d0c00728c */ /* 0x000fc4000bf44070 */
[----:B------:R-:W-:-:S09]  /*5970*/  UISETP.GT.U32.AND UP0, UPT, UR12, UR21, UPT ;  /* 0x000000150c00728c */ /* 0x000fd2000bf04070 */
[----:B------:R-:W-:Y:S02]  /*5980*/  @!UP2 UIADD3 UR29, UR29, -UR12, URZ ;  /* 0x8000000c1d1da290 */ /* 0x000fe4000fffe03f */
[----:B------:R-:W-:Y:S02]  /*5990*/  @!UP0 UIADD3 UR21, UR21, -UR12, URZ ;  /* 0x8000000c15158290 */ /* 0x000fe4000fffe03f */
[----:B------:R-:W-:Y:S02]  /*59a0*/  UISETP.GE.U32.AND UP4, UPT, UR29, UR12, UPT ;  /* 0x0000000c1d00728c */ /* 0x000fe4000bf86070 */
[----:B------:R-:W-:Y:S02]  /*59b0*/  UISETP.GE.U32.AND UP3, UPT, UR21, UR12, UPT ;  /* 0x0000000c1500728c */ /* 0x000fe4000bf66070 */
[----:B------:R-:W-:Y:S02]  /*59c0*/  ULOP3.LUT UR12, UR5, UR13, URZ, 0x3c, !UPT ;  /* 0x0000000d050c7292 */ /* 0x000fe4000f8e3c3f */
[----:B------:R-:W-:-:S02]  /*59d0*/  @!UP0 UIADD3 UR31, UR31, 0x1, URZ ;  /* 0x000000011f1f8890 */ /* 0x000fc4000fffe03f */
[----:B------:R-:W-:Y:S02]  /*59e0*/  UISETP.GE.AND UP1, UPT, UR12, URZ, UPT ;  /* 0x0000003f0c00728c */ /* 0x000fe4000bf26270 */
[----:B------:R-:W-:Y:S02]  /*59f0*/  UISETP.GE.AND UP0, UPT, UR32, URZ, UPT ;  /* 0x0000003f2000728c */ /* 0x000fe4000bf06270 */
[----:B------:R-:W-:Y:S02]  /*5a00*/  @!UP2 UIADD3 UR33, UR33, 0x1, URZ ;  /* 0x000000012121a890 */ /* 0x000fe4000fffe03f */
[----:B------:R-:W-:Y:S02]  /*5a10*/  @UP3 UIADD3 UR31, UR31, 0x1, URZ ;  /* 0x000000011f1f3890 */ /* 0x000fe4000fffe03f */
[----:B------:R-:W-:Y:S02]  /*5a20*/  @UP4 UIADD3 UR33, UR33, 0x1, URZ ;  /* 0x0000000121214890 */ /* 0x000fe4000fffe03f */
[----:B------:R-:W-:-:S02]  /*5a30*/  UISETP.NE.AND UP2, UPT, UR13, URZ, UPT ;  /* 0x0000003f0d00728c */ /* 0x000fc4000bf45270 */
[----:B------:R-:W-:Y:S02]  /*5a40*/  ULOP3.LUT UR12, URZ, UR13, URZ, 0x33, !UPT ;  /* 0x0000000d3f0c7292 */ /* 0x000fe4000f8e333f */
[----:B------:R-:W-:Y:S02]  /*5a50*/  @!UP1 UIADD3 UR33, -UR33, URZ, URZ ;  /* 0x0000003f21219290 */ /* 0x000fe4000fffe13f */
[----:B------:R-:W-:Y:S02]  /*5a60*/  @!UP0 UIADD3 UR31, -UR31, URZ, URZ ;  /* 0x0000003f1f1f8290 */ /* 0x000fe4000fffe13f */
[----:B------:R-:W-:Y:S02]  /*5a70*/  USEL UR33, UR12, UR33, !UP2 ;  /* 0x000000210c217287 */ /* 0x000fe4000d000000 */
[----:B------:R-:W-:Y:S02]  /*5a80*/  USEL UR12, UR12, UR31, !UP2 ;  /* 0x0000001f0c0c7287 */ /* 0x000fe4000d000000 */
[----:B------:R-:W-:-:S02]  /*5a90*/  UIMAD.WIDE UR30, UR33, 0x4, UR22 ;  /* 0x00000004211e78a5 */ /* 0x000fc4000f8e0216 */
[----:B------:R-:W-:-:S04]  /*5aa0*/  UIMAD.WIDE UR34, UR12, 0x4, UR22 ;  /* 0x000000040c2278a5 */ /* 0x000fc8000f8e0216 */
[----:B------:R-:W-:Y:S01]  /*5ab0*/  IMAD.U32 R10, RZ, RZ, UR30 ;  /* 0x0000001eff0a7e24 */ /* 0x000fe2000f8e00ff */
[----:B------:R-:W-:Y:S01]  /*5ac0*/  MOV R11, UR31 ;  /* 0x0000001f000b7c02 */ /* 0x000fe20008000f00 */
[----:B------:R-:W-:Y:S01]  /*5ad0*/  IMAD.U32 R8, RZ, RZ, UR34 ;  /* 0x00000022ff087e24 */ /* 0x000fe2000f8e00ff */
[----:B------:R-:W-:-:S03]  /*5ae0*/  MOV R9, UR35 ;  /* 0x0000002300097c02 */ /* 0x000fc60008000f00 */
[----:B------:R-:W2:Y:S04]  /*5af0*/  LDG.E R3, desc[UR24][R10.64] ;  /* 0x000000180a037981 */ /* 0x000ea8000c1e1900 */
[----:B------:R1:W2:Y:S01]  /*5b00*/  LDG.E R4, desc[UR24][R8.64] ;  /* 0x0000001808047981 */ /* 0x0002a2000c1e1900 */
[----:B------:R-:W-:-:S04]  /*5b10*/  UIADD3 UR12, UR33, -UR12, URZ ;  /* 0x8000000c210c7290 */ /* 0x000fc8000fffe03f */
[----:B------:R-:W-:-:S04]  /*5b20*/  UIMAD UR13, UR12, UR13, -0x40 ;  /* 0xffffffc00c0d74a4 */ /* 0x000fc8000f8e020d */
[----:B------:R-:W-:Y:S02]  /*5b30*/  USHF.R.S32.HI UR12, URZ, 0x1f, UR13 ;  /* 0x0000001f3f0c7899 */ /* 0x000fe4000801140d */
[----:B------:R-:W-:Y:S02]  /*5b40*/  UIMAD.WIDE.U32 UR30, UR13, UR10, URZ ;  /* 0x0000000a0d1e72a5 */ /* 0x000fe4000f8e003f */
[----:B------:R-:W-:-:S04]  /*5b50*/  UIMAD UR12, UR12, UR10, URZ ;  /* 0x0000000a0c0c72a4 */ /* 0x000fc8000f8e023f */
[----:B------:R-:W-:-:S04]  /*5b60*/  UIMAD UR12, UR13, UR11, UR12 ;  /* 0x0000000b0d0c72a4 */ /* 0x000fc8000f8e020c */
[----:B------:R-:W-:-:S03]  /*5b70*/  UIADD3 UR21, UR31, UR12, URZ ;  /* 0x0000000c1f157290 */ /* 0x000fc6000fffe03f */
[----:B------:R-:W-:Y:S01]  /*5b80*/  ULDC.64 UR12, c[0x0][0x230] ;  /* 0x00008c00000c7ab9 */ /* 0x000fe20000000a00 */
[----:B-1----:R-:W-:Y:S01]  /*5b90*/  IMAD.U32 R9, RZ, RZ, UR31 ;  /* 0x0000001fff097e24 */ /* 0x002fe2000f8e00ff */
[----:B------:R-:W-:Y:S02]  /*5ba0*/  MOV R8, UR30 ;  /* 0x0000001e00087c02 */ /* 0x000fe40008000f00 */
[----:B------:R-:W-:Y:S01]  /*5bb0*/  MOV R9, UR21 ;  /* 0x0000001500097c02 */ /* 0x000fe20008000f00 */
[----:B--2---:R-:W-:-:S04]  /*5bc0*/  IMAD.IADD R4, R4, 0x1, -R3 ;  /* 0x0000000104047824 */ /* 0x004fc800078e0a03 */
[----:B------:R-:W-:Y:S01]  /*5bd0*/  IMAD.WIDE.U32 R8, R4, UR12, R8 ;  /* 0x0000000c04087c25 */ /* 0x000fe2000f8e0008 */
[----:B------:R-:W-:-:S05]  /*5be0*/  SHF.R.S32.HI R3, RZ, 0x1f, R4 ;  /* 0x0000001fff037819 */ /* 0x000fca0000011404 */
[----:B------:R-:W-:-:S04]  /*5bf0*/  IMAD R3, R3, UR12, RZ ;  /* 0x0000000c03037c24 */ /* 0x000fc8000f8e02ff */
[----:B------:R-:W-:Y:S01]  /*5c00*/  IMAD R3, R4, UR13, R3 ;  /* 0x0000000d04037c24 */ /* 0x000fe2000f8e0203 */
[----:B------:R-:W-:-:S03]  /*5c10*/  MOV R4, R8 ;  /* 0x0000000800047202 */ /* 0x000fc60000000f00 */
[----:B------:R-:W-:Y:S01]  /*5c20*/  IMAD.IADD R3, R9, 0x1, R3 ;  /* 0x0000000109037824 */ /* 0x000fe200078e0203 */
[----:B------:R-:W-:Y:S06]  /*5c30*/  BRA `(.L_x_751) ;  /* 0x0000000000107947 */ /* 0x000fec0003800000 */
.L_x_750:
[----:B------:R-:W-:-:S04]  /*5c40*/  ULEA UR12, -UR10, URZ, 0x6 ;  /* 0x0000003f0a0c7291 */ /* 0x000fc8000f8e313f */
[----:B------:R-:W-:Y:S02]  /*5c50*/  USHF.R.S32.HI UR13, URZ, 0x1f, UR12 ;  /* 0x0000001f3f0d7899 */ /* 0x000fe4000801140c */
[----:B------:R-:W-:-:S04]  /*5c60*/  MOV R4, UR12 ;  /* 0x0000000c00047c02 */ /* 0x000fc80008000f00 */
[----:B------:R-:W-:-:S07]  /*5c70*/  MOV R3, UR13 ;  /* 0x0000000d00037c02 */ /* 0x000fce0008000f00 */
.L_x_751:
[----:B------:R-:W-:Y:S01]  /*5c80*/  ULDC UR12, c[0x0][0x2d0] ;  /* 0x0000b400000c7ab9 */ /* 0x000fe20000000800 */
[----:B------:R-:W-:Y:S01]  /*5c90*/  BSSY B0, `(.L_x_752) ;  /* 0x00000ac000007945 */ /* 0x000fe20003800000 */
[----:B------:R-:W-:Y:S02]  /*5ca0*/  ISETP.GE.AND P6, PT, R240, UR12, PT ;  /* 0x0000000cf0007c0c */ /* 0x000fe4000bfc6270 */
[----:B------:R-:W-:Y:S02]  /*5cb0*/  ISETP.GE.AND P5, PT, R237, UR12, PT ;  /* 0x0000000ced007c0c */ /* 0x000fe4000bfa6270 */
[----:B------:R-:W-:Y:S02]  /*5cc0*/  ISETP.GE.AND P4, PT, R236, UR12, PT ;  /* 0x0000000cec007c0c */ /* 0x000fe4000bf86270 */
[----:B------:R-:W-:-:S07]  /*5cd0*/  ISETP.GE.AND P3, PT, R235, UR12, PT ;  /* 0x0000000ceb007c0c */ /* 0x000fce000bf66270 */
[----:B------:R-:W1:Y:S01]  /*5ce0*/  @!P6 LDC.64 R12, c[0x0][0x218] ;  /* 0x00008600ff0ceb82 */ /* 0x000e620000000a00 */
[----:B------:R-:W-:Y:S01]  /*5cf0*/  @!P6 IADD3 R15, P2, R4, R165, RZ ;  /* 0x000000a5040fe210 */ /* 0x000fe20007f5e0ff */
[----:B------:R2:W-:Y:S04]  /*5d00*/  @P6 STS.128 [R238+0x8000], RZ ;  /* 0x008000ffee006388 */ /* 0x0005e80000000c00 */
[----:B------:R-:W-:Y:S02]  /*5d10*/  @!P6 IMAD.X R16, R3, 0x1, R166, P2 ;  /* 0x000000010310e824 */ /* 0x000fe400010e06a6 */
[----:B------:R-:W3:Y:S08]  /*5d20*/  @!P5 LDC.64 R10, c[0x0][0x218] ;  /* 0x00008600ff0adb82 */ /* 0x000ef00000000a00 */
[----:B------:R-:W4:Y:S01]  /*5d30*/  @!P4 LDC.64 R8, c[0x0][0x218] ;  /* 0x00008600ff08cb82 */ /* 0x000f220000000a00 */
[----:B-1----:R-:W-:-:S04]  /*5d40*/  @!P6 LEA R14, P2, R15, R12, 0x1 ;  /* 0x0000000c0f0ee211 */ /* 0x002fc800078408ff */
[----:B------:R-:W-:Y:S02]  /*5d50*/  @!P6 LEA.HI.X R15, R15, R13, R16, 0x1, P2 ;  /* 0x0000000d0f0fe211 */ /* 0x000fe400010f0c10 */
[----:B------:R-:W-:Y:S01]  /*5d60*/  @!P5 IADD3 R17, P2, R4, R165, RZ ;  /* 0x000000a50411d210 */ /* 0x000fe20007f5e0ff */
[----:B------:R-:W1:Y:S02]  /*5d70*/  @!P3 LDC.64 R12, c[0x0][0x218] ;  /* 0x00008600ff0cbb82 */ /* 0x000e640000000a00 */
[----:B------:R-:W-:Y:S01]  /*5d80*/  @!PT LDS RZ, [RZ] ;  /* 0x00000000fffff984 */ /* 0x000fe20000000800 */
[----:B------:R-:W-:Y:S01]  /*5d90*/  @!PT LDS RZ, [RZ] ;  /* 0x00000000fffff984 */ /* 0x000fe20000000800 */
[----:B------:R-:W-:Y:S01]  /*5da0*/  @!PT LDS RZ, [RZ] ;  /* 0x00000000fffff984 */ /* 0x000fe20000000800 */
[----:B------:R5:W-:Y:S02]  /*5db0*/  @!P6 LDGSTS.E.BYPASS.LTC128B.128 [R238+0x8000], desc[UR24][R14.64] ;  /* 0x080000000eeeefae */ /* 0x000be4000b901d58 */
[----:B------:R-:W-:Y:S01]  /*5dc0*/  @!P5 IMAD.X R16, R3, 0x1, R166, P2 ;  /* 0x000000010310d824 */ /* 0x000fe200010e06a6 */
[C---:B---3--:R-:W-:Y:S01]  /*5dd0*/  @!P5 LEA R44, P2, R17.reuse, R10, 0x1 ;  /* 0x0000000a112cd211 */ /* 0x048fe200078408ff */
[----:B------:R2:W-:Y:S03]  /*5de0*/  @P5 STS.128 [R238+0xa000], RZ ;  /* 0x00a000ffee005388 */ /* 0x0005e60000000c00 */
[----:B------:R-:W-:-:S02]  /*5df0*/  @!P5 LEA.HI.X R45, R17, R11, R16, 0x1, P2 ;  /* 0x0000000b112dd211 */ /* 0x000fc400010f0c10 */
[----:B------:R-:W-:Y:S01]  /*5e00*/  @!P4 IADD3 R17, P2, R4, R165, RZ ;  /* 0x000000a50411c210 */ /* 0x000fe20007f5e0ff */
[----:B------:R-:W3:Y:S02]  /*5e10*/  @!P6 LDC.64 R10, c[0x0][0x218] ;  /* 0x00008600ff0aeb82 */ /* 0x000ee40000000a00 */
[----:B------:R-:W-:Y:S01]  /*5e20*/  @!PT LDS RZ, [RZ] ;  /* 0x00000000fffff984 */ /* 0x000fe20000000800 */
[----:B------:R-:W-:Y:S01]  /*5e30*/  @!PT LDS RZ, [RZ] ;  /* 0x00000000fffff984 */ /* 0x000fe20000000800 */
[----:B------:R-:W-:Y:S01]  /*5e40*/  @!PT LDS RZ, [RZ] ;  /* 0x00000000fffff984 */ /* 0x000fe20000000800 */
[----:B------:R-:W-:Y:S02]  /*5e50*/  @!P5 LDGSTS.E.BYPASS.LTC128B.128 [R238+0xa000], desc[UR24][R44.64+0x80] ;  /* 0x0a0000802ceedfae */ /* 0x000fe4000b901d58 */
[----:B------:R-:W-:Y:S01]  /*5e60*/  @!P4 IMAD.X R16, R3, 0x1, R166, P2 ;  /* 0x000000010310c824 */ /* 0x000fe200010e06a6 */
[C---:B----4-:R-:W-:Y:S01]  /*5e70*/  @!P4 LEA R18, P2, R17.reuse, R8, 0x1 ;  /* 0x000000081112c211 */ /* 0x050fe200078408ff */
[----:B------:R2:W-:Y:S03]  /*5e80*/  @P4 STS.128 [R238+0xc000], RZ ;  /* 0x00c000ffee004388 */ /* 0x0005e60000000c00 */
[----:B------:R-:W-:-:S02]  /*5e90*/  @!P4 LEA.HI.X R19, R17, R9, R16, 0x1, P2 ;  /* 0x000000091113c211 */ /* 0x000fc400010f0c10 */
[----:B------:R-:W-:Y:S01]  /*5ea0*/  @!P3 IADD3 R17, P2, R4, R165, RZ ;  /* 0x000000a50411b210 */ /* 0x000fe20007f5e0ff */
[----:B------:R-:W4:Y:S02]  /*5eb0*/  @!P5 LDC.64 R8, c[0x0][0x218] ;  /* 0x00008600ff08db82 */ /* 0x000f240000000a00 */
[----:B------:R-:W-:Y:S01]  /*5ec0*/  @!PT LDS RZ, [RZ] ;  /* 0x00000000fffff984 */ /* 0x000fe20000000800 */
[----:B------:R-:W-:Y:S01]  /*5ed0*/  @!PT LDS RZ, [RZ] ;  /* 0x00000000fffff984 */ /* 0x000fe20000000800 */
[----:B------:R-:W-:Y:S01]  /*5ee0*/  @!PT LDS RZ, [RZ] ;  /* 0x00000000fffff984 */ /* 0x000fe20000000800 */
[----:B------:R-:W-:Y:S02]  /*5ef0*/  @!P4 LDGSTS.E.BYPASS.LTC128B.128 [R238+0xc000], desc[UR24][R18.64+0x100] ;  /* 0x0c00010012eecfae */ /* 0x000fe4000b901d58 */
[----:B------:R-:W-:Y:S01]  /*5f00*/  @!P3 IMAD.X R46, R3, 0x1, R166, P2 ;  /* 0x00000001032eb824 */ /* 0x000fe200010e06a6 */
[C---:B-1----:R-:W-:Y:S01]  /*5f10*/  @!P3 LEA R16, P2, R17.reuse, R12, 0x1 ;  /* 0x0000000c1110b211 */ /* 0x042fe200078408ff */
[----:B------:R2:W-:Y:S03]  /*5f20*/  @P3 STS.128 [R238+0xe000], RZ ;  /* 0x00e000ffee003388 */ /* 0x0005e60000000c00 */
[----:B------:R-:W-:-:S02]  /*5f30*/  @!P3 LEA.HI.X R17, R17, R13, R46, 0x1, P2 ;  /* 0x0000000d1111b211 */ /* 0x000fc400010f0c2e */
[----:B------:R-:W-:Y:S01]  /*5f40*/  IADD3 R46, P2, R4, UR16, RZ ;  /* 0x00000010042e7c10 */ /* 0x000fe2000ff5e0ff */
[----:B------:R-:W1:Y:S02]  /*5f50*/  @!P4 LDC.64 R12, c[0x0][0x218] ;  /* 0x00008600ff0ccb82 */ /* 0x000e640000000a00 */
[----:B------:R-:W-:Y:S01]  /*5f60*/  @!PT LDS RZ, [RZ] ;  /* 0x00000000fffff984 */ /* 0x000fe20000000800 */
[----:B------:R-:W-:Y:S01]  /*5f70*/  @!PT LDS RZ, [RZ] ;  /* 0x00000000fffff984 */ /* 0x000fe20000000800 */
[----:B------:R-:W-:Y:S01]  /*5f80*/  @!PT LDS RZ, [RZ] ;  /* 0x00000000fffff984 */ /* 0x000fe20000000800 */
[----:B------:R2:W-:Y:S01]  /*5f90*/  @!P3 LDGSTS.E.BYPASS.LTC128B.128 [R238+0xe000], desc[UR24][R16.64+0x180] ;  /* 0x0e00018010eebfae */ /* 0x0005e2000b901d58 */
[----:B------:R-:W-:Y:S02]  /*5fa0*/  IADD3.X R47, R3, UR15, RZ, P2, !PT ;  /* 0x0000000f032f7c10 */ /* 0x000fe400097fe4ff */
[----:B------:R-:W-:Y:S01]  /*5fb0*/  @!P6 IADD3 R49, P2, R46, R165, RZ ;  /* 0x000000a52e31e210 */ /* 0x000fe20007f5e0ff */
[----:B------:R1:W-:Y:S04]  /*5fc0*/  @P6 STS.128 [R238+0x8800], RZ ;  /* 0x008800ffee006388 */ /* 0x0003e80000000c00 */
[----:B------:R-:W-:Y:S01]  /*5fd0*/  @!P6 IMAD.X R48, R47, 0x1, R166, P2 ;  /* 0x000000012f30e824 */ /* 0x000fe200010e06a6 */
[----:B---3--:R-:W-:-:S04]  /*5fe0*/  @!P6 LEA R50, P2, R49, R10, 0x1 ;  /* 0x0000000a3132e211 */ /* 0x008fc800078408ff */
[----:B------:R-:W-:Y:S02]  /*5ff0*/  @!P6 LEA.HI.X R51, R49, R11, R48, 0x1, P2 ;  /* 0x0000000b3133e211 */ /* 0x000fe400010f0c30 */
[----:B------:R-:W-:Y:S01]  /*6000*/  @!P5 IADD3 R49, P2, R46, R165, RZ ;  /* 0x000000a52e31d210 */ /* 0x000fe20007f5e0ff */
[----:B------:R-:W3:Y:S02]  /*6010*/  @!P3 LDC.64 R10, c[0x0][0x218] ;  /* 0x00008600ff0abb82 */ /* 0x000ee40000000a00 */
[----:B------:R-:W-:Y:S01]  /*6020*/  @!PT LDS RZ, [RZ] ;  /* 0x00000000fffff984 */ /* 0x000fe20000000800 */
[----:B------:R-:W-:Y:S01]  /*6030*/  @!PT LDS RZ, [RZ] ;  /* 0x00000000fffff984 */ /* 0x000fe20000000800 */
[----:B------:R-:W-:Y:S01]  /*6040*/  @!PT LDS RZ, [RZ] ;  /* 0x00000000fffff984 */ /* 0x000fe20000000800 */
[----:B------:R1:W-:Y:S02]  /*6050*/  @!P6 LDGSTS.E.BYPASS.LTC128B.128 [R238+0x8800], desc[UR24][R50.64] ;  /* 0x0880000032eeefae */ /* 0x0003e4000b901d58 */
[----:B------:R-:W-:Y:S01]  /*6060*/  @!P5 IMAD.X R52, R47, 0x1, R166, P2 ;  /* 0x000000012f34d824 */ /* 0x000fe200010e06a6 */
[C---:B----4-:R-:W-:Y:S01]  /*6070*/  @!P5 LEA R48, P2, R49.reuse, R8, 0x1 ;  /* 0x000000083130d211 */ /* 0x050fe200078408ff */
[----:B------:R4:W-:Y:S03]  /*6080*/  @P5 STS.128 [R238+0xa800], RZ ;  /* 0x00a800ffee005388 */ /* 0x0009e60000000c00 */
[----:B------:R-:W-:-:S02]  /*6090*/  @!P5 LEA.HI.X R49, R49, R9, R52, 0x1, P2 ;  /* 0x000000093131d211 */ /* 0x000fc400010f0c34 */
[----:B------:R-:W-:Y:S01]  /*60a0*/  @!P4 IADD3 R53, P2, R46, R165, RZ ;  /* 0x000000a52e35c210 */ /* 0x000fe20007f5e0ff */
[----:B------:R-:W5:Y:S02]  /*60b0*/  @!P6 LDC.64 R8, c[0x0][0x218] ;  /* 0x00008600ff08eb82 */ /* 0x000f640000000a00 */
[----:B------:R-:W-:Y:S01]  /*60c0*/  @!PT LDS RZ, [RZ] ;  /* 0x00000000fffff984 */ /* 0x000fe20000000800 */
[----:B------:R-:W-:Y:S01]  /*60d0*/  @!PT LDS RZ, [RZ] ;  /* 0x00000000fffff984 */ /* 0x000fe20000000800 */
[----:B------:R-:W-:Y:S01]  /*60e0*/  @!PT LDS RZ, [RZ] ;  /* 0x00000000fffff984 */ /* 0x000fe20000000800 */
[----:B------:R4:W-:Y:S02]  /*60f0*/  @!P5 LDGSTS.E.BYPASS.LTC128B.128 [R238+0xa800], desc[UR24][R48.64+0x80] ;  /* 0x0a80008030eedfae */ /* 0x0009e4000b901d58 */
[----:B------:R-:W-:Y:S01]  /*6100*/  @!P4 IMAD.X R54, R47, 0x1, R166, P2 ;  /* 0x000000012f36c824 */ /* 0x000fe200010e06a6 */
[C---:B-1----:R-:W-:Y:S01]  /*6110*/  @!P4 LEA R52, P2, R53.reuse, R12, 0x1 ;  /* 0x0000000c3534c211 */ /* 0x042fe200078408ff */
[----:B------:R4:W-:Y:S03]  /*6120*/  @P4 STS.128 [R238+0xc800], RZ ;  /* 0x00c800ffee004388 */ /* 0x0009e60000000c00 */
[----:B------:R-:W-:-:S02]  /*6130*/  @!P4 LEA.HI.X R53, R53, R13, R54, 0x1, P2 ;  /* 0x0000000d3535c211 */ /* 0x000fc400010f0c36 */
        /* <DEDUP_REMOVED lines=10> */
[----:B------:R-:W-:Y:S01]  /*61e0*/  IADD3 R46, P2, R46, UR16, RZ ;  /* 0x000000102e2e7c10 */ /* 0x000fe2000ff5e0ff */
[----:B------:R-:W3:Y:S02]  /*61f0*/  @!P4 LDC.64 R10, c[0x0][0x218] ;  /* 0x00008600ff0acb82 */ /* 0x000ee40000000a00 */
        /* <DEDUP_REMOVED lines=8> */
[----:B-----5:R-:W-:-:S04]  /*6280*/  @!P6 LEA R58, P2, R57, R8, 0x1 ;  /* 0x00000008393ae211 */ /* 0x020fc800078408ff */
[----:B------:R-:W-:Y:S02]  /*6290*/  @!P6 LEA.HI.X R59, R57, R9, R56, 0x1, P2 ;  /* 0x00000009393be211 */ /* 0x000fe400010f0c38 */
        /* <DEDUP_REMOVED lines=11> */
[----:B------:R-:W2:Y:S02]  /*6350*/  @!P6 LDC.64 R12, c[0x0][0x218] ;  /* 0x00008600ff0ceb82 */ /* 0x000ea40000000a00 */
        /* <DEDUP_REMOVED lines=15> */
[C---:B-----5:R-:W-:Y:S01]  /*6450*/  @!P3 LEA R64, P2, R56.reuse, R8, 0x1 ;  /* 0x000000083840b211 */ /* 0x060fe200078408ff */
        /* <DEDUP_REMOVED lines=12> */
[----:B--2---:R-:W-:-:S04]  /*6520*/  @!P6 LEA R16, P2, R14, R12, 0x1 ;  /* 0x0000000c0e10e211 */ /* 0x004fc800078408ff */
[----:B------:R-:W-:Y:S02]  /*6530*/  @!P6 LEA.HI.X R17, R14, R13, R15, 0x1, P2 ;  /* 0x0000000d0e11e211 */ /* 0x000fe400010f0c0f */
[----:B------:R-:W-:-:S03]  /*6540*/  @!P5 IADD3 R12, P2, R46, R165, RZ ;  /* 0x000000a52e0cd210 */ /* 0x000fc60007f5e0ff */
[----:B------:R-:W-:Y:S01]  /*6550*/  @!PT LDS RZ, [RZ] ;  /* 0x00000000fffff984 */ /* 0x000fe20000000800 */
[----:B------:R-:W-:Y:S01]  /*6560*/  @!PT LDS RZ, [RZ] ;  /* 0x00000000fffff984 */ /* 0x000fe20000000800 */
[----:B------:R-:W-:Y:S01]  /*6570*/  @!PT LDS RZ, [RZ] ;  /* 0x00000000fffff984 */ /* 0x000fe20000000800 */
[----:B------:R4:W-:Y:S02]  /*6580*/  @!P6 LDGSTS.E.BYPASS.LTC128B.128 [R238+0x9800], desc[UR24][R16.64] ;  /* 0x0980000010eeefae */ /* 0x0009e4000b901d58 */
[----:B------:R-:W-:Y:S01]  /*6590*/  @!P5 IMAD.X R13, R47, 0x1, R166, P2 ;  /* 0x000000012f0dd824 */ /* 0x000fe200010e06a6 */
[C---:B-1----:R-:W-:Y:S01]  /*65a0*/  @!P5 LEA R14, P2, R12.reuse, R10, 0x1 ;  /* 0x0000000a0c0ed211 */ /* 0x042fe200078408ff */
[----:B------:R4:W-:Y:S03]  /*65b0*/  @P5 STS.128 [R238+0xb800], RZ ;  /* 0x00b800ffee005388 */ /* 0x0009e60000000c00 */
[----:B------:R-:W-:Y:S02]  /*65c0*/  @!P5 LEA.HI.X R15, R12, R11, R13, 0x1, P2 ;  /* 0x0000000b0c0fd211 */ /* 0x000fe400010f0c0d */
[----:B------:R-:W-:-:S03]  /*65d0*/  @!P4 IADD3 R10, P2, R46, R165, RZ ;  /* 0x000000a52e0ac210 */ /* 0x000fc60007f5e0ff */
[----:B------:R-:W-:Y:S01]  /*65e0*/  @!PT LDS RZ, [RZ] ;  /* 0x00000000fffff984 */ /* 0x000fe20000000800 */
[----:B------:R-:W-:Y:S01]  /*65f0*/  @!PT LDS RZ, [RZ] ;  /* 0x00000000fffff984 */ /* 0x000fe20000000800 */
[----:B------:R-:W-:Y:S01]  /*6600*/  @!PT LDS RZ, [RZ] ;  /* 0x00000000fffff984 */ /* 0x000fe20000000800 */
[----:B------:R4:W-:Y:S02]  /*6610*/  @!P5 LDGSTS.E.BYPASS.LTC128B.128 [R238+0xb800], desc[UR24][R14.64+0x80] ;  /* 0x0b8000800eeedfae */ /* 0x0009e4000b901d58 */
[----:B------:R-:W-:Y:S01]  /*6620*/  @!P4 IMAD.X R11, R47, 0x1, R166, P2 ;  /* 0x000000012f0bc824 */ /* 0x000fe200010e06a6 */
[C---:B---3--:R-:W-:Y:S01]  /*6630*/  @!P4 LEA R8, P2, R10.reuse, R8, 0x1 ;  /* 0x000000080a08c211 */ /* 0x048fe200078408ff */
[----:B------:R4:W-:Y:S03]  /*6640*/  @P4 STS.128 [R238+0xd800], RZ ;  /* 0x00d800ffee004388 */ /* 0x0009e60000000c00 */
[----:B------:R-:W-:-:S05]  /*6650*/  @!P4 LEA.HI.X R9, R10, R9, R11, 0x1, P2 ;  /* 0x000000090a09c211 */ /* 0x000fca00010f0c0b */
[----:B------:R-:W-:Y:S01]  /*6660*/  @!PT LDS RZ, [RZ] ;  /* 0x00000000fffff984 */ /* 0x000fe20000000800 */
[----:B------:R-:W-:Y:S01]  /*6670*/  @!PT LDS RZ, [RZ] ;  /* 0x00000000fffff984 */ /* 0x000fe20000000800 */
[----:B------:R-:W-:Y:S01]  /*6680*/  @!PT LDS RZ, [RZ] ;  /* 0x00000000fffff984 */ /* 0x000fe20000000800 */
[----:B------:R4:W-:Y:S04]  /*6690*/  @!P4 LDGSTS.E.BYPASS.LTC128B.128 [R238+0xd800], desc[UR24][R8.64+0x100] ;  /* 0x0d80010008eecfae */ /* 0x0009e8000b901d58 */
[----:B------:R4:W-:Y:S01]  /*66a0*/  @P3 STS.128 [R238+0xf800], RZ ;  /* 0x00f800ffee003388 */ /* 0x0009e20000000c00 */
[----:B------:R-:W-:Y:S05]  /*66b0*/  @P3 BRA `(.L_x_753) ;  /* 0x0000000000243947 */ /* 0x000fea0003800000 */
[----:B------:R-:W-:Y:S01]  /*66c0*/  IADD3 R46, P2, R46, R165, RZ ;  /* 0x000000a52e2e7210 */ /* 0x000fe20007f5e0ff */
[----:B------:R-:W-:-:S04]  /*66d0*/  ULDC.64 UR12, c[0x0][0x218] ;  /* 0x00008600000c7ab9 */ /* 0x000fc80000000a00 */
[----:B------:R-:W-:Y:S01]  /*66e0*/  IMAD.X R47, R47, 0x1, R166, P2 ;  /* 0x000000012f2f7824 */ /* 0x000fe200010e06a6 */
[----:B----4-:R-:W-:-:S04]  /*66f0*/  LEA R8, P2, R46, UR12, 0x1 ;  /* 0x0000000c2e087c11 */ /* 0x010fc8000f8408ff */
[----:B------:R-:W-:-:S05]  /*6700*/  LEA.HI.X R9, R46, UR13, R47, 0x1, P2 ;  /* 0x0000000d2e097c11 */ /* 0x000fca00090f0c2f */
[----:B------:R-:W-:Y:S01]  /*6710*/  @!PT LDS RZ, [RZ] ;  /* 0x00000000fffff984 */ /* 0x000fe20000000800 */
[----:B------:R-:W-:Y:S01]  /*6720*/  @!PT LDS RZ, [RZ] ;  /* 0x00000000fffff984 */ /* 0x000fe20000000800 */
[----:B------:R-:W-:Y:S01]  /*6730*/  @!PT LDS RZ, [RZ] ;  /* 0x00000000fffff984 */ /* 0x000fe20000000800 */
[----:B------:R1:W-:Y:S04]  /*6740*/  LDGSTS.E.BYPASS.LTC128B.128 [R238+0xf800], desc[UR24][R8.64+0x180] ;  /* 0x0f80018008ee7fae */ /* 0x0003e8000b901d58 */
.L_x_753:
[----:B------:R-:W-:Y:S05]  /*6750*/  BSYNC B0 ;  /* 0x0000000000007941 */ /* 0x000fea0003800000 */
.L_x_752:
[----:B------:R-:W0:Y:S01]  /*6760*/  LDGDEPBAR ;  /* 0x00000000000079af */ /* 0x000e220000000000 */
[----:B------:R-:W-:-:S04]  /*6770*/  IADD3 R165, P2, R4, R165, RZ ;  /* 0x000000a504a57210 */ /* 0x000fc80007f5e0ff */
[----:B------:R-:W-:-:S09]  /*6780*/  IADD3.X R166, R3, R166, RZ, P2, !PT ;  /* 0x000000a603a67210 */ /* 0x000fd200017fe4ff */
.L_x_749:
[----:B------:R-:W-:Y:S01]  /*6790*/  VIADD R3, R6, UR5 ;  /* 0x0000000506037c36 */ /* 0x000fe20008000000 */
[----:B------:R-:W-:Y:S01]  /*67a0*/  LEA R228, R0, UR4, 0x1 ;  /* 0x0000000400e47c11 */ /* 0x000fe2000f8e08ff */
[----:B------:R-:W-:Y:S01]  /*67b0*/  ULDC UR21, c[0x0][0x2ec] ;  /* 0x0000bb0000157ab9 */ /* 0x000fe20000000800 */
[----:B------:R-:W-:Y:S01]  /*67c0*/  ULDC.64 UR4, c[0x0][0x218] ;  /* 0x0000860000047ab9 */ /* 0x000fe20000000a00 */
[C---:B------:R-:W-:Y:S02]  /*67d0*/  VIADD R4, R3.reuse, 0x1 ;  /* 0x0000000103047836 */ /* 0x040fe40000000000 */
[C---:B------:R-:W-:Y:S01]  /*67e0*/  VIADD R6, R3.reuse, 0x8 ;  /* 0x0000000803067836 */ /* 0x040fe20000000000 */
[----:B------:R-:W-:Y:S01]  /*67f0*/  LDSM.16.MT88.4 R100, [R228+0x14000] ;  /* 0x01400000e464783b */ /* 0x000fe20000004200 */
[C---:B-1--4-:R-:W-:Y:S01]  /*6800*/  VIADD R8, R3.reuse, 0x20 ;  /* 0x0000002003087836 */ /* 0x052fe20000000000 */
[CC--:B------:R-:W-:Y:S01]  /*6810*/  ISETP.GE.AND P6, PT, R4.reuse, R167.reuse, PT ;  /* 0x000000a70400720c */ /* 0x0c0fe20003fc6270 */
[C---:B------:R-:W-:Y:S01]  /*6820*/  VIADD R13, R3.reuse, 0x30 ;  /* 0x00000030030d7836 */ /* 0x040fe20000000000 */
[-C--:B------:R-:W-:Y:S01]  /*6830*/  ISETP.GE.AND P3, PT, R4, R2.reuse, PT ;  /* 0x000000020400720c */ /* 0x080fe20003f66270 */
[----:B------:R-:W-:Y:S01]  /*6840*/  VIADD R4, R3, 0x9 ;  /* 0x0000000903047836 */ /* 0x000fe20000000000 */
[CC--:B------:R-:W-:Y:S01]  /*6850*/  ISETP.GE.AND P2, PT, R6.reuse, R167.reuse, PT ;  /* 0x000000a70600720c */ /* 0x0c0fe20003f46270 */
[--C-:B------:R-:W-:Y:S01]  /*6860*/  IMAD R226, R7, 0x2, R228.reuse ;  /* 0x0000000207e27824 */ /* 0x100fe200078e02e4 */
[-C--:B------:R-:W-:Y:S01]  /*6870*/  ISETP.GE.AND P4, PT, R6, R2.reuse, PT ;  /* 0x000000020600720c */ /* 0x080fe20003f86270 */
[----:B------:R-:W-:Y:S01]  /*6880*/  VIADD R6, R3, 0x10 ;  /* 0x0000001003067836 */ /* 0x000fe20000000000 */
[----:B------:R-:W-:Y:S01]  /*6890*/  FSEL R36, R36, -INF , !P2 ;  /* 0xff80000024247808 */ /* 0x000fe20005000000 */
[----:B------:R-:W-:Y:S01]  /*68a0*/  IMAD R225, R5, 0x2, R228 ;  /* 0x0000000205e17824 */ /* 0x000fe200078e02e4 */
[CC--:B------:R-:W-:Y:S01]  /*68b0*/  ISETP.GE.AND P5, PT, R4.reuse, R167.reuse, PT ;  /* 0x000000a70400720c */ /* 0x0c0fe20003fa6270 */
[----:B------:R-:W-:Y:S01]  /*68c0*/  LDSM.16.MT88.4 R44, [R226+0x10000] ;  /* 0x01000000e22c783b */ /* 0x000fe20000004200 */
[----:B------:R-:W-:Y:S01]  /*68d0*/  ISETP.GE.AND P2, PT, R4, R2, PT ;  /* 0x000000020400720c */ /* 0x000fe20003f46270 */
[----:B------:R-:W-:Y:S01]  /*68e0*/  VIADD R4, R3, 0x11 ;  /* 0x0000001103047836 */ /* 0x000fe20000000000 */
[----:B------:R-:W-:Y:S01]  /*68f0*/  FSEL R14, R38, -INF , !P4 ;  /* 0xff800000260e7808 */ /* 0x000fe20006000000 */
[----:B------:R-:W-:Y:S01]  /*6900*/  IMAD R224, R5, 0x2, R226 ;  /* 0x0000000205e07824 */ /* 0x000fe200078e02e2 */
[----:B------:R-:W-:Y:S01]  /*6910*/  ISETP.GE.AND P4, PT, R6, R167, PT ;  /* 0x000000a70600720c */ /* 0x000fe20003f86270 */
[----:B------:R-:W-:Y:S01]  /*6920*/  LDSM.16.MT88.4 R52, [R225+0x10000] ;  /* 0x01000000e134783b */ /* 0x000fe20000004200 */
[----:B------:R-:W-:-:S02]  /*6930*/  FSEL R16, R37, -INF , !P5 ;  /* 0xff80000025107808 */ /* 0x000fc40006800000 */
[-C--:B------:R-:W-:Y:S01]  /*6940*/  ISETP.GE.AND P5, PT, R6, R2.reuse, PT ;  /* 0x000000020600720c */ /* 0x080fe20003fa6270 */
[----:B------:R-:W-:Y:S01]  /*6950*/  VIADD R6, R3, 0x18 ;  /* 0x0000001803067836 */ /* 0x000fe20000000000 */
[----:B------:R-:W-:Y:S01]  /*6960*/  FSEL R12, R39, -INF , !P2 ;  /* 0xff800000270c7808 */ /* 0x000fe20005000000 */
[----:B------:R-:W-:Y:S01]  /*6970*/  LDSM.16.MT88.4 R60, [R224+0x10000] ;  /* 0x01000000e03c783b */ /* 0x000fe20000004200 */
[----:B------:R-:W-:Y:S02]  /*6980*/  ISETP.GE.AND P2, PT, R4, R167, PT ;  /* 0x000000a70400720c */ /* 0x000fe40003f46270 */
[----:B------:R-:W-:Y:S01]  /*6990*/  FSEL R32, R32, -INF , !P4 ;  /* 0xff80000020207808 */ /* 0x000fe20006000000 */
[----:B------:R-:W-:Y:S01]  /*69a0*/  LDSM.16.MT88.4 R84, [R225+0x12000] ;  /* 0x01200000e154783b */ /* 0x000fe20000004200 */
[----:B------:R-:W-:Y:S01]  /*69b0*/  ISETP.GE.AND P4, PT, R4, R2, PT ;  /* 0x000000020400720c */ /* 0x000fe20003f86270 */
[----:B------:R-:W-:Y:S01]  /*69c0*/  VIADD R4, R3, 0x19 ;  /* 0x0000001903047836 */ /* 0x000fe20000000000 */
[----:B------:R-:W-:Y:S01]  /*69d0*/  FSEL R34, R34, -INF , !P5 ;  /* 0xff80000022227808 */ /* 0x000fe20006800000 */
[----:B------:R-:W-:Y:S01]  /*69e0*/  LDSM.16.MT88.4 R76, [R226+0x12000] ;  /* 0x01200000e24c783b */ /* 0x000fe20000004200 */
[----:B------:R-:W-:-:S02]  /*69f0*/  FSEL R10, R33, -INF , !P2 ;  /* 0xff800000210a7808 */ /* 0x000fc40005000000 */
[CC--:B------:R-:W-:Y:S01]  /*6a00*/  ISETP.GE.AND P5, PT, R6.reuse, R167.reuse, PT ;  /* 0x000000a70600720c */ /* 0x0c0fe20003fa6270 */
[----:B------:R-:W-:Y:S01]  /*6a10*/  LDSM.16.MT88.4 R92, [R224+0x12000] ;  /* 0x01200000e05c783b */ /* 0x000fe20000004200 */
[----:B------:R-:W-:Y:S02]  /*6a20*/  ISETP.GE.AND P2, PT, R6, R2, PT ;  /* 0x000000020600720c */ /* 0x000fe40003f46270 */
[----:B------:R-:W-:Y:S01]  /*6a30*/  FSEL R6, R35, -INF , !P4 ;  /* 0xff80000023067808 */ /* 0x000fe20006000000 */
[----:B------:R-:W-:Y:S01]  /*6a40*/  LDSM.16.MT88.4 R108, [R226+0x14000] ;  /* 0x01400000e26c783b */ /* 0x000fe20000004200 */
[----:B------:R-:W-:Y:S02]  /*6a50*/  FSEL R18, R43, -INF , !P3 ;  /* 0xff8000002b127808 */ /* 0x000fe40005800000 */
[----:B------:R-:W-:Y:S01]  /*6a60*/  FSEL R38, R41, -INF , !P6 ;  /* 0xff80000029267808 */ /* 0x000fe20007000000 */
[----:B------:R-:W-:Y:S01]  /*6a70*/  LDSM.16.MT88.4 R132, [R228+0x16000] ;  /* 0x01600000e484783b */ /* 0x000fe20000004200 */
[----:B------:R-:W-:-:S02]  /*6a80*/  ISETP.GE.AND P3, PT, R4, R167, PT ;  /* 0x000000a70400720c */ /* 0x000fc40003f66270 */
[-C--:B------:R-:W-:Y:S01]  /*6a90*/  ISETP.GE.AND P4, PT, R4, R2.reuse, PT ;  /* 0x000000020400720c */ /* 0x080fe20003f86270 */
[C---:B------:R-:W-:Y:S01]  /*6aa0*/  VIADD R4, R3.reuse, 0x21 ;  /* 0x0000002103047836 */ /* 0x040fe20000000000 */
[-C--:B------:R-:W-:Y:S01]  /*6ab0*/  ISETP.GE.AND P6, PT, R3, R167.reuse, PT ;  /* 0x000000a70300720c */ /* 0x080fe20003fc6270 */
[----:B------:R-:W-:Y:S01]  /*6ac0*/  LDSM.16.MT88.4 R116, [R225+0x14000] ;  /* 0x01400000e174783b */ /* 0x000fe20000004200 */
[----:B------:R-:W-:Y:S02]  /*6ad0*/  FSEL R28, R28, -INF , !P5 ;  /* 0xff8000001c1c7808 */ /* 0x000fe40006800000 */
[----:B------:R-:W-:Y:S01]  /*6ae0*/  FSEL R30, R30, -INF , !P2 ;  /* 0xff8000001e1e7808 */ /* 0x000fe20005000000 */
[----:B------:R-:W-:Y:S01]  /*6af0*/  LDSM.16.MT88.4 R124, [R224+0x14000] ;  /* 0x01400000e07c783b */ /* 0x000fe20000004200 */
[C---:B------:R-:W-:Y:S02]  /*6b00*/  ISETP.GE.AND P5, PT, R8.reuse, R167, PT ;  /* 0x000000a70800720c */ /* 0x040fe40003fa6270 */
[----:B------:R-:W-:Y:S01]  /*6b10*/  ISETP.GE.AND P2, PT, R8, R2, PT ;  /* 0x000000020800720c */ /* 0x000fe20003f46270 */
[----:B------:R-:W-:Y:S01]  /*6b20*/  LDSM.16.MT88.4 R156, [R226+0x16000] ;  /* 0x01600000e29c783b */ /* 0x000fe20000004200 */
[----:B------:R-:W-:-:S02]  /*6b30*/  FSEL R40, R40, -INF , !P6 ;  /* 0xff80000028287808 */ /* 0x000fc40007000000 */
[----:B------:R-:W-:Y:S01]  /*6b40*/  FSEL R8, R29, -INF , !P3 ;  /* 0xff8000001d087808 */ /* 0x000fe20005800000 */
[----:B------:R-:W-:Y:S01]  /*6b50*/  LDSM.16.MT88.4 R152, [R225+0x16000] ;  /* 0x01600000e198783b */ /* 0x000fe20000004200 */
[C---:B------:R-:W-:Y:S02]  /*6b60*/  ISETP.GE.AND P6, PT, R4.reuse, R167, PT ;  /* 0x000000a70400720c */ /* 0x040fe40003fc6270 */
[-C--:B------:R-:W-:Y:S02]  /*6b70*/  ISETP.GE.AND P3, PT, R4, R2.reuse, PT ;  /* 0x000000020400720c */ /* 0x080fe40003f66270 */
[----:B------:R-:W-:Y:S02]  /*6b80*/  FSEL R4, R31, -INF , !P4 ;  /* 0xff8000001f047808 */ /* 0x000fe40006000000 */
[----:B------:R-:W-:Y:S02]  /*6b90*/  ISETP.GE.AND P4, PT, R3, R2, PT ;  /* 0x000000020300720c */ /* 0x000fe40003f86270 */
[----:B------:R-:W-:-:S02]  /*6ba0*/  FMNMX.FTZ R9, R40, R38, !PT ;  /* 0x0000002628097209 */ /* 0x000fc40007810000 */
[----:B------:R-:W-:Y:S02]  /*6bb0*/  FSEL R42, R42, -INF , !P4 ;  /* 0xff8000002a2a7808 */ /* 0x000fe40006000000 */
[----:B------:R-:W-:Y:S01]  /*6bc0*/  FMNMX.FTZ R11, R36, R9, !PT ;  /* 0x00000009240b7209 */ /* 0x000fe20007810000 */
[----:B------:R-:W-:Y:S01]  /*6bd0*/  VIADD R9, R3, 0x28 ;  /* 0x0000002803097836 */ /* 0x000fe20000000000 */
[----:B------:R-:W-:Y:S02]  /*6be0*/  FMNMX.FTZ R15, R42, R18, !PT ;  /* 0x000000122a0f7209 */ /* 0x000fe40007810000 */
[----:B------:R-:W-:Y:S02]  /*6bf0*/  FMNMX.FTZ R11, R16, R11, !PT ;  /* 0x0000000b100b7209 */ /* 0x000fe40007810000 */
[----:B------:R-:W-:Y:S02]  /*6c00*/  FMNMX.FTZ R15, R14, R15, !PT ;  /* 0x0000000f0e0f7209 */ /* 0x000fe40007810000 */
[----:B------:R-:W-:-:S02]  /*6c10*/  FSEL R186, R24, -INF , !P5 ;  /* 0xff80000018ba7808 */ /* 0x000fc40006800000 */
[----:B------:R-:W-:Y:S02]  /*6c20*/  FSEL R190, R26, -INF , !P2 ;  /* 0xff8000001abe7808 */ /* 0x000fe40005000000 */
[C---:B------:R-:W-:Y:S02]  /*6c30*/  ISETP.GE.AND P5, PT, R9.reuse, R167, PT ;  /* 0x000000a70900720c */ /* 0x040fe40003fa6270 */
[----:B------:R-:W-:Y:S02]  /*6c40*/  ISETP.GE.AND P2, PT, R9, R2, PT ;  /* 0x000000020900720c */ /* 0x000fe40003f46270 */
[----:B------:R-:W-:Y:S01]  /*6c50*/  FMNMX.FTZ R9, R32, R11, !PT ;  /* 0x0000000b20097209 */ /* 0x000fe20007810000 */
[----:B------:R-:W-:Y:S01]  /*6c60*/  VIADD R11, R3, 0x29 ;  /* 0x00000029030b7836 */ /* 0x000fe20000000000 */
[----:B------:R-:W-:Y:S02]  /*6c70*/  FMNMX.FTZ R15, R12, R15, !PT ;  /* 0x0000000f0c0f7209 */ /* 0x000fe40007810000 */
[----:B------:R-:W-:-:S02]  /*6c80*/  FMNMX.FTZ R9, R10, R9, !PT ;  /* 0x000000090a097209 */ /* 0x000fc40007810000 */
[----:B------:R-:W-:Y:S02]  /*6c90*/  FMNMX.FTZ R15, R34, R15, !PT ;  /* 0x0000000f220f7209 */ /* 0x000fe40007810000 */
[----:B------:R-:W-:Y:S01]  /*6ca0*/  FMNMX.FTZ R17, R28, R9, !PT ;  /* 0x000000091c117209 */ /* 0x000fe20007810000 */
[----:B------:R-:W-:Y:S01]  /*6cb0*/  VIADD R9, R3, 0x38 ;  /* 0x0000003803097836 */ /* 0x000fe20000000000 */
[----:B------:R-:W-:Y:S02]  /*6cc0*/  FMNMX.FTZ R15, R6, R15, !PT ;  /* 0x0000000f060f7209 */ /* 0x000fe40007810000 */
[----:B------:R-:W-:Y:S02]  /*6cd0*/  FMNMX.FTZ R17, R8, R17, !PT ;  /* 0x0000001108117209 */ /* 0x000fe40007810000 */
[----:B------:R-:W-:Y:S02]  /*6ce0*/  FMNMX.FTZ R15, R30, R15, !PT ;  /* 0x0000000f1e0f7209 */ /* 0x000fe40007810000 */
[----:B------:R-:W-:-:S02]  /*6cf0*/  FSEL R252, R25, -INF , !P6 ;  /* 0xff80000019fc7808 */ /* 0x000fc40007000000 */
[----:B------:R-:W-:Y:S02]  /*6d00*/  FMNMX.FTZ R17, R186, R17, !PT ;  /* 0x00000011ba117209 */ /* 0x000fe40007810000 */
[----:B------:R-:W-:Y:S02]  /*6d10*/  FMNMX.FTZ R15, R4, R15, !PT ;  /* 0x0000000f040f7209 */ /* 0x000fe40007810000 */
[----:B------:R-:W-:Y:S02]  /*6d20*/  ISETP.GE.AND P6, PT, R11, R167, PT ;  /* 0x000000a70b00720c */ /* 0x000fe40003fc6270 */
[----:B------:R-:W-:Y:S02]  /*6d30*/  FSEL R188, R20, -INF , !P5 ;  /* 0xff80000014bc7808 */ /* 0x000fe40006800000 */
[----:B------:R-:W-:Y:S02]  /*6d40*/  FMNMX.FTZ R17, R252, R17, !PT ;  /* 0x00000011fc117209 */ /* 0x000fe40007810000 */
[----:B------:R-:W-:-:S02]  /*6d50*/  FSEL R246, R27, -INF , !P3 ;  /* 0xff8000001bf67808 */ /* 0x000fc40005800000 */
[----:B------:R-:W-:Y:S01]  /*6d60*/  FMNMX.FTZ R15, R190, R15, !PT ;  /* 0x0000000fbe0f7209 */ /* 0x000fe20007810000 */
[----:B------:R-:W-:Y:S01]  /*6d70*/  LDSM.16.MT88.4 R24, [R224+0x16000] ;  /* 0x01600000e018783b */ /* 0x000fe20000004200 */
[----:B------:R-:W-:Y:S01]  /*6d80*/  ISETP.GE.AND P4, PT, R11, R2, PT ;  /* 0x000000020b00720c */ /* 0x000fe20003f86270 */
[----:B------:R-:W-:Y:S01]  /*6d90*/  VIADD R11, R3, 0x31 ;  /* 0x00000031030b7836 */ /* 0x000fe20000000000 */
[----:B------:R-:W-:Y:S01]  /*6da0*/  ISETP.GE.AND P3, PT, R13, R167, PT ;  /* 0x000000a70d00720c */ /* 0x000fe20003f66270 */
[----:B------:R-:W-:Y:S01]  /*6db0*/  VIADD R3, R3, 0x39 ;  /* 0x0000003903037836 */ /* 0x000fe20000000000 */
[----:B------:R-:W-:Y:S02]  /*6dc0*/  FSEL R250, R21, -INF , !P6 ;  /* 0xff80000015fa7808 */ /* 0x000fe40007000000 */
[----:B------:R-:W-:Y:S02]  /*6dd0*/  FMNMX.FTZ R17, R188, R17, !PT ;  /* 0x00000011bc117209 */ /* 0x000fe40007810000 */
[----:B------:R-:W-:-:S02]  /*6de0*/  FSEL R194, R22, -INF , !P2 ;  /* 0xff80000016c27808 */ /* 0x000fc40005000000 */
[----:B------:R-:W-:Y:S02]  /*6df0*/  FMNMX.FTZ R15, R246, R15, !PT ;  /* 0x0000000ff60f7209 */ /* 0x000fe40007810000 */
[----:B------:R-:W-:Y:S02]  /*6e00*/  FSEL R242, R68, -INF , !P3 ;  /* 0xff80000044f27808 */ /* 0x000fe40005800000 */
[----:B------:R-:W-:Y:S02]  /*6e10*/  ISETP.GE.AND P5, PT, R11, R167, PT ;  /* 0x000000a70b00720c */ /* 0x000fe40003fa6270 */
[----:B------:R-:W-:Y:S02]  /*6e20*/  FMNMX.FTZ R17, R250, R17, !PT ;  /* 0x00000011fa117209 */ /* 0x000fe40007810000 */
[----:B------:R-:W-:Y:S02]  /*6e30*/  ISETP.GE.AND P3, PT, R9, R167, PT ;  /* 0x000000a70900720c */ /* 0x000fe40003f66270 */
[----:B------:R-:W-:-:S02]  /*6e40*/  ISETP.GE.AND P2, PT, R13, R2, PT ;  /* 0x000000020d00720c */ /* 0x000fc40003f46270 */
[----:B------:R-:W-:Y:S02]  /*6e50*/  FSEL R244, R23, -INF , !P4 ;  /* 0xff80000017f47808 */ /* 0x000fe40006000000 */
[----:B------:R-:W-:Y:S02]  /*6e60*/  FMNMX.FTZ R15, R194, R15, !PT ;  /* 0x0000000fc20f7209 */ /* 0x000fe40007810000 */
[----:B------:R-:W-:Y:S02]  /*6e70*/  FSEL R206, R69, -INF , !P5 ;  /* 0xff80000045ce7808 */ /* 0x000fe40006800000 */
[----:B------:R-:W-:Y:S02]  /*6e80*/  FMNMX.FTZ R17, R242, R17, !PT ;  /* 0x00000011f2117209 */ /* 0x000fe40007810000 */
[----:B------:R-:W-:Y:S02]  /*6e90*/  FSEL R204, R72, -INF , !P3 ;  /* 0xff80000048cc7808 */ /* 0x000fe40005800000 */
[----:B------:R-:W-:-:S02]  /*6ea0*/  ISETP.GE.AND P3, PT, R11, R2, PT ;  /* 0x000000020b00720c */ /* 0x000fc40003f66270 */
[----:B------:R-:W-:Y:S02]  /*6eb0*/  FSEL R200, R70, -INF , !P2 ;  /* 0xff80000046c87808 */ /* 0x000fe40005000000 */
[----:B------:R-:W-:Y:S02]  /*6ec0*/  FMNMX.FTZ R15, R244, R15, !PT ;  /* 0x0000000ff40f7209 */ /* 0x000fe40007810000 */
[----:B------:R-:W-:Y:S02]  /*6ed0*/  ISETP.GE.AND P5, PT, R3, R167, PT ;  /* 0x000000a70300720c */ /* 0x000fe40003fa6270 */
[----:B------:R-:W-:Y:S02]  /*6ee0*/  FMNMX.FTZ R17, R206, R17, !PT ;  /* 0x00000011ce117209 */ /* 0x000fe40007810000 */
[----:B------:R-:W-:Y:S02]  /*6ef0*/  ISETP.GE.AND P2, PT, R9, R2, PT ;  /* 0x000000020900720c */ /* 0x000fe40003f46270 */
[----:B------:R-:W-:-:S02]  /*6f00*/  FSEL R198, R71, -INF , !P3 ;  /* 0xff80000047c67808 */ /* 0x000fc40005800000 */
[----:B------:R-:W-:Y:S01]  /*6f10*/  FMNMX.FTZ R15, R200, R15, !PT ;  /* 0x0000000fc80f7209 */ /* 0x000fe20007810000 */
[----:B------:R-:W-:Y:S01]  /*6f20*/  LDSM.16.MT88.4 R68, [R228+0x12000] ;  /* 0x01200000e444783b */ /* 0x000fe20000004200 */
[----:B------:R-:W-:Y:S02]  /*6f30*/  FSEL R202, R73, -INF , !P5 ;  /* 0xff80000049ca7808 */ /* 0x000fe40006800000 */
[----:B------:R-:W-:Y:S02]  /*6f40*/  FMNMX.FTZ R17, R204, R17, !PT ;  /* 0x00000011cc117209 */ /* 0x000fe40007810000 */
[----:B------:R-:W-:Y:S02]  /*6f50*/  ISETP.GE.AND P3, PT, R3, R2, PT ;  /* 0x000000020300720c */ /* 0x000fe40003f66270 */
[----:B------:R-:W-:Y:S02]  /*6f60*/  FSEL R196, R74, -INF , !P2 ;  /* 0xff8000004ac47808 */ /* 0x000fe40005000000 */
[----:B------:R-:W-:-:S02]  /*6f70*/  FMNMX.FTZ R15, R198, R15, !PT ;  /* 0x0000000fc60f7209 */ /* 0x000fc40007810000 */
[----:B------:R-:W-:Y:S02]  /*6f80*/  FMNMX.FTZ R13, R202, R17, !PT ;  /* 0x00000011ca0d7209 */ /* 0x000fe40007810000 */
[----:B------:R-:W-:Y:S02]  /*6f90*/  FSEL R192, R75, -INF , !P3 ;  /* 0xff8000004bc07808 */ /* 0x000fe40005800000 */
[----:B------:R-:W-:Y:S01]  /*6fa0*/  FMNMX.FTZ R15, R196, R15, !PT ;  /* 0x0000000fc40f7209 */ /* 0x000fe20007810000 */
[----:B------:R-:W1:Y:S03]  /*6fb0*/  SHFL.BFLY PT, R20, R13, 0x2, 0x1f ;  /* 0x0c401f000d147f89 */ /* 0x000e6600000e0000 */
[----:B------:R-:W-:-:S05]  /*6fc0*/  FMNMX.FTZ R22, R192, R15, !PT ;  /* 0x0000000fc0167209 */ /* 0x000fca0007810000 */
[----:B------:R-:W2:Y:S01]  /*6fd0*/  SHFL.BFLY PT, R3, R22, 0x2, 0x1f ;  /* 0x0c401f0016037f89 */ /* 0x000ea200000e0000 */
[----:B-1----:R-:W-:-:S05]  /*6fe0*/  FMNMX.FTZ R13, R13, R20, !PT ;  /* 0x000000140d0d7209 */ /* 0x002fca0007810000 */
[----:B------:R-:W1:Y:S01]  /*6ff0*/  SHFL.BFLY PT, R164, R13, 0x1, 0x1f ;  /* 0x0c201f000da47f89 */ /* 0x000e6200000e0000 */
[----:B--2---:R-:W-:-:S05]  /*7000*/  FMNMX.FTZ R20, R22, R3, !PT ;  /* 0x0000000316147209 */ /* 0x004fca0007810000 */
[----:B------:R-:W2:Y:S01]  /*7010*/  SHFL.BFLY PT, R3, R20, 0x1, 0x1f ;  /* 0x0c201f0014037f89 */ /* 0x000ea200000e0000 */
[----:B-1----:R-:W-:-:S04]  /*7020*/  FMNMX.FTZ R164, R13, R164, !PT ;  /* 0x000000a40da47209 */ /* 0x002fc80007810000 */
[C---:B------:R-:W-:Y:S01]  /*7030*/  FSETP.NEU.FTZ.AND P2, PT, R164.reuse, -INF , PT ;  /* 0xff800000a400780b */ /* 0x040fe20003f5d000 */
[----:B------:R-:W-:Y:S01]  /*7040*/  FMUL.FTZ R197, R164, UR21 ;  /* 0x00000015a4c57c20 */ /* 0x000fe20008410000 */
[----:B--2---:R-:W-:-:S04]  /*7050*/  FMNMX.FTZ R3, R20, R3, !PT ;  /* 0x0000000314037209 */ /* 0x004fc80007810000 */
[----:B------:R-:W-:Y:S01]  /*7060*/  FSEL R197, R197, RZ, P2 ;  /* 0x000000ffc5c57208 */ /* 0x000fe20001000000 */
[----:B------:R-:W-:Y:S01]  /*7070*/  LDSM.16.MT88.4 R20, [R228+0x10800] ;  /* 0x01080000e414783b */ /* 0x000fe20000004200 */
[C---:B------:R-:W-:Y:S01]  /*7080*/  FSETP.NEU.FTZ.AND P2, PT, R3.reuse, -INF , PT ;  /* 0xff8000000300780b */ /* 0x040fe20003f5d000 */
[----:B------:R-:W-:Y:S02]  /*7090*/  FMUL.FTZ R191, R3, UR21 ;  /* 0x0000001503bf7c20 */ /* 0x000fe40008410000 */
[--C-:B------:R-:W-:Y:S01]  /*70a0*/  FFMA.FTZ R183, R40, UR21, -R197.reuse ;  /* 0x0000001528b77c23 */ /* 0x100fe200080108c5 */
[--C-:B------:R-:W-:Y:S01]  /*70b0*/  FFMA.FTZ R182, R38, UR21, -R197.reuse ;  /* 0x0000001526b67c23 */ /* 0x100fe200080108c5 */
[--C-:B------:R-:W-:Y:S01]  /*70c0*/  FFMA.FTZ R181, R36, UR21, -R197.reuse ;  /* 0x0000001524b57c23 */ /* 0x100fe200080108c5 */
[----:B------:R-:W-:Y:S01]  /*70d0*/  FSEL R191, R191, RZ, P2 ;  /* 0x000000ffbfbf7208 */ /* 0x000fe20001000000 */
[--C-:B------:R-:W-:Y:S01]  /*70e0*/  FFMA.FTZ R178, R16, UR21, -R197.reuse ;  /* 0x0000001510b27c23 */ /* 0x100fe200080108c5 */
[----:B------:R-:W1:Y:S01]  /*70f0*/  LDSM.16.MT88.4 R36, [R228+0x10000] ;  /* 0x01000000e424783b */ /* 0x000e620000004200 */
[----:B------:R-:W-:Y:S01]  /*7100*/  MUFU.EX2 R183, R183 ;  /* 0x000000b700b77308 */ /* 0x000fe20000000800 */
[----:B------:R-:W-:Y:S01]  /*7110*/  FFMA.FTZ R177, R32, UR21, -R197 ;  /* 0x0000001520b17c23 */ /* 0x000fe200080108c5 */
[--C-:B------:R-:W-:Y:S01]  /*7120*/  FFMA.FTZ R184, R42, UR21, -R191.reuse ;  /* 0x000000152ab87c23 */ /* 0x100fe200080108bf */
[--C-:B------:R-:W-:Y:S01]  /*7130*/  FFMA.FTZ R185, R18, UR21, -R191.reuse ;  /* 0x0000001512b97c23 */ /* 0x100fe200080108bf */
[--C-:B------:R-:W-:Y:S01]  /*7140*/  FFMA.FTZ R180, R14, UR21, -R191.reuse ;  /* 0x000000150eb47c23 */ /* 0x100fe200080108bf */
[----:B------:R-:W-:Y:S01]  /*7150*/  FFMA.FTZ R179, R12, UR21, -R191 ;  /* 0x000000150cb37c23 */ /* 0x000fe200080108bf */
[----:B------:R-:W2:Y:S01]  /*7160*/  LDSM.16.MT88.4 R16, [R226+0x10800] ;  /* 0x01080000e210783b */ /* 0x000ea20000004200 */
[--C-:B------:R-:W-:Y:S01]  /*7170*/  FFMA.FTZ R176, R10, UR21, -R197.reuse ;  /* 0x000000150ab07c23 */ /* 0x100fe200080108c5 */
[----:B------:R-:W3:Y:S01]  /*7180*/  MUFU.EX2 R182, R182 ;  /* 0x000000b600b67308 */ /* 0x000ee20000000800 */
[--C-:B------:R-:W-:Y:S01]  /*7190*/  FFMA.FTZ R174, R28, UR21, -R197.reuse ;  /* 0x000000151cae7c23 */ /* 0x100fe200080108c5 */
[----:B------:R-:W-:Y:S01]  /*71a0*/  FFMA.FTZ R169, R8, UR21, -R197 ;  /* 0x0000001508a97c23 */ /* 0x000fe200080108c5 */
[--C-:B------:R-:W-:Y:S01]  /*71b0*/  FFMA.FTZ R175, R34, UR21, -R191.reuse ;  /* 0x0000001522af7c23 */ /* 0x100fe200080108bf */
[--C-:B------:R-:W-:Y:S01]  /*71c0*/  FFMA.FTZ R172, R6, UR21, -R191.reuse ;  /* 0x0000001506ac7c23 */ /* 0x100fe200080108bf */
[--C-:B------:R-:W-:Y:S01]  /*71d0*/  FFMA.FTZ R173, R30, UR21, -R191.reuse ;  /* 0x000000151ead7c23 */ /* 0x100fe200080108bf */
[----:B------:R-:W-:Y:S01]  /*71e0*/  FFMA.FTZ R0, R4, UR21, -R191 ;  /* 0x0000001504007c23 */ /* 0x000fe200080108bf */
[----:B------:R-:W4:Y:S01]  /*71f0*/  LDSM.16.MT88.4 R12, [R225+0x10800] ;  /* 0x01080000e10c783b */ /* 0x000f220000004200 */
[----:B------:R-:W-:Y:S01]  /*7200*/  MUFU.EX2 R181, R181 ;  /* 0x000000b500b57308 */ /* 0x000fe20000000800 */
[--C-:B------:R-:W-:Y:S01]  /*7210*/  FFMA.FTZ R186, R186, UR21, -R197.reuse ;  /* 0x00000015baba7c23 */ /* 0x100fe200080108c5 */
[--C-:B------:R-:W-:Y:S01]  /*7220*/  FFMA.FTZ R187, R252, UR21, -R197.reuse ;  /* 0x00000015fcbb7c23 */ /* 0x100fe200080108c5 */
[----:B------:R-:W5:Y:S01]  /*7230*/  LDSM.16.MT88.4 R8, [R224+0x10800] ;  /* 0x01080000e008783b */ /* 0x000f620000004200 */
[--C-:B------:R-:W-:Y:S01]  /*7240*/  FFMA.FTZ R188, R188, UR21, -R197.reuse ;  /* 0x00000015bcbc7c23 */ /* 0x100fe200080108c5 */
[----:B------:R-:W-:Y:S01]  /*7250*/  FFMA.FTZ R189, R250, UR21, -R197 ;  /* 0x00000015fabd7c23 */ /* 0x000fe200080108c5 */
[--C-:B------:R-:W-:Y:S01]  /*7260*/  FFMA.FTZ R190, R190, UR21, -R191.reuse ;  /* 0x00000015bebe7c23 */ /* 0x100fe200080108bf */
[----:B------:R-:W-:Y:S01]  /*7270*/  LDSM.16.MT88.4 R28, [R224+0x12800] ;  /* 0x01280000e01c783b */ /* 0x000fe20000004200 */
[----:B------:R-:W1:Y:S01]  /*7280*/  MUFU.EX2 R178, R178 ;  /* 0x000000b200b27308 */ /* 0x000e620000000800 */
[----:B---3--:R-:W-:Y:S01]  /*7290*/  F2FP.F16.F32.PACK_AB R148, R182, R183 ;  /* 0x000000b7b694723e */ /* 0x008fe200000000ff */
[--C-:B------:R-:W-:Y:S01]  /*72a0*/  FFMA.FTZ R193, R246, UR21, -R191.reuse ;  /* 0x00000015f6c17c23 */ /* 0x100fe200080108bf */
[----:B------:R-:W-:Y:S01]  /*72b0*/  LDSM.16.MT88.4 R32, [R228+0x12800] ;  /* 0x01280000e420783b */ /* 0x000fe20000004200 */
[--C-:B------:R-:W-:Y:S01]  /*72c0*/  FFMA.FTZ R194, R194, UR21, -R191.reuse ;  /* 0x00000015c2c27c23 */ /* 0x100fe200080108bf */
[----:B------:R-:W-:Y:S01]  /*72d0*/  FFMA.FTZ R195, R244, UR21, -R191 ;  /* 0x00000015f4c37c23 */ /* 0x000fe200080108bf */
[--C-:B------:R-:W-:Y:S01]  /*72e0*/  FFMA.FTZ R199, R242, UR21, -R197.reuse ;  /* 0x00000015f2c77c23 */ /* 0x100fe200080108c5 */
[--C-:B------:R-:W-:Y:S01]  /*72f0*/  FFMA.FTZ R206, R206, UR21, -R197.reuse ;  /* 0x00000015cece7c23 */ /* 0x100fe200080108c5 */
[----:B------:R-:W-:Y:S01]  /*7300*/  MUFU.EX2 R184, R184 ;  /* 0x000000b800b87308 */ /* 0x000fe20000000800 */
[--C-:B------:R-:W-:Y:S01]  /*7310*/  FFMA.FTZ R201, R204, UR21, -R197.reuse ;  /* 0x00000015ccc97c23 */ /* 0x100fe200080108c5 */
[----:B------:R-:W-:Y:S01]  /*7320*/  FFMA.FTZ R202, R202, UR21, -R197 ;  /* 0x00000015caca7c23 */ /* 0x000fe200080108c5 */
[--C-:B------:R-:W-:Y:S01]  /*7330*/  FFMA.FTZ R197, R200, UR21, -R191.reuse ;  /* 0x00000015c8c57c23 */ /* 0x100fe200080108bf */
[--C-:B------:R-:W-:Y:S01]  /*7340*/  FFMA.FTZ R198, R198, UR21, -R191.reuse ;  /* 0x00000015c6c67c23 */ /* 0x100fe200080108bf */
[--C-:B------:R-:W-:Y:S01]  /*7350*/  FFMA.FTZ R196, R196, UR21, -R191.reuse ;  /* 0x00000015c4c47c23 */ /* 0x100fe200080108bf */
[----:B------:R-:W-:Y:S01]  /*7360*/  FFMA.FTZ R245, R192, UR21, -R191 ;  /* 0x00000015c0f57c23 */ /* 0x000fe200080108bf */
[----:B------:R-:W-:Y:S01]  /*7370*/  FADD.FTZ R182, R183, R182 ;  /* 0x000000b6b7b67221 */ /* 0x000fe20000010000 */
[----:B------:R-:W3:Y:S01]  /*7380*/  MUFU.EX2 R185, R185 ;  /* 0x000000b900b97308 */ /* 0x000ee20000000800 */
[----:B-1----:R-:W-:-:S02]  /*7390*/  F2FP.F16.F32.PACK_AB R150, R178, R181 ;  /* 0x000000b5b296723e */ /* 0x002fc400000000ff */
[----:B------:R-:W-:Y:S01]  /*73a0*/  FADD.FTZ R181, R181, R182 ;  /* 0x000000b6b5b57221 */ /* 0x000fe20000010000 */
[----:B------:R-:W-:-:S03]  /*73b0*/  LEA R244, P2, R165, UR4, 0x1 ;  /* 0x00000004a5f47c11 */ /* 0x000fc6000f8408ff */
[----:B------:R-:W-:Y:S01]  /*73c0*/  FADD.FTZ R178, R178, R181 ;  /* 0x000000b5b2b27221 */ /* 0x000fe20000010000 */
[----:B------:R-:W-:Y:S01]  /*73d0*/  MUFU.EX2 R180, R180 ;  /* 0x000000b400b47308 */ /* 0x000fe20000000800 */
[----:B------:R-:W-:-:S07]  /*73e0*/  LEA.HI.X R243, R165, UR5, R166, 0x1, P2 ;  /* 0x00000005a5f37c11 */ /* 0x000fce00090f0ca6 */
[----:B------:R-:W1:Y:S01]  /*73f0*/  MUFU.EX2 R179, R179 ;  /* 0x000000b300b37308 */ /* 0x000e620000000800 */
[----:B---3--:R-:W-:Y:S01]  /*7400*/  F2FP.F16.F32.PACK_AB R149, R185, R184 ;  /* 0x000000b8b995723e */ /* 0x008fe200000000ff */
[----:B------:R-:W-:-:S06]  /*7410*/  FADD.FTZ R185, R184, R185 ;  /* 0x000000b9b8b97221 */ /* 0x000fcc0000010000 */
[----:B------:R-:W-:Y:S08]  /*7420*/  MUFU.EX2 R177, R177 ;  /* 0x000000b100b17308 */ /* 0x000ff00000000800 */
[----:B------:R-:W3:Y:S01]  /*7430*/  MUFU.EX2 R176, R176 ;  /* 0x000000b000b07308 */ /* 0x000ee20000000800 */
[----:B-1----:R-:W-:-:S07]  /*7440*/  F2FP.F16.F32.PACK_AB R151, R179, R180 ;  /* 0x000000b4b397723e */ /* 0x002fce00000000ff */
[C---:B------:R-:W-:Y:S01]  /*7450*/  HMMA.16816.F32 R40, R148.reuse, R44, RZ ;  /* 0x0000002c9428723c */ /* 0x040fe200000018ff */
[----:B------:R-:W-:Y:S05]  /*7460*/  MUFU.EX2 R174, R174 ;  /* 0x000000ae00ae7308 */ /* 0x000fea0000000800 */
[----:B------:R-:W-:Y:S03]  /*7470*/  HMMA.16816.F32 R44, R148, R46, RZ ;  /* 0x0000002e942c723c */ /* 0x000fe600000018ff */
[----:B------:R-:W1:Y:S01]  /*7480*/  MUFU.EX2 R169, R169 ;  /* 0x000000a900a97308 */ /* 0x000e620000000800 */
[----:B---3--:R-:W-:-:S02]  /*7490*/  F2FP.F16.F32.PACK_AB R4, R176, R177 ;  /* 0x000000b1b004723e */ /* 0x008fc400000000ff */
[C---:B------:R-:W-:Y:S05]  /*74a0*/  HMMA.16816.F32 R160, R148.reuse, R36, RZ ;  /* 0x0000002494a0723c */ /* 0x040fea00000018ff */
[----:B------:R-:W-:Y:S01]  /*74b0*/  MUFU.EX2 R175, R175 ;  /* 0x000000af00af7308 */ /* 0x000fe20000000800 */
[C---:B------:R-:W-:Y:S06]  /*74c0*/  HMMA.16816.F32 R48, R148.reuse, R52, RZ ;  /* 0x000000349430723c */ /* 0x040fec00000018ff */
[----:B------:R-:W-:Y:S01]  /*74d0*/  HMMA.16816.F32 R56, R148, R60, RZ ;  /* 0x0000003c9438723c */ /* 0x000fe200000018ff */
[----:B------:R-:W3:Y:S01]  /*74e0*/  MUFU.EX2 R172, R172 ;  /* 0x000000ac00ac7308 */ /* 0x000ee20000000800 */
[----:B-1----:R-:W-:-:S04]  /*74f0*/  F2FP.F16.F32.PACK_AB R6, R169, R174 ;  /* 0x000000aea906723e */ /* 0x002fc800000000ff */
[C---:B------:R-:W-:Y:S03]  /*7500*/  HMMA.16816.F32 R36, R148.reuse, R38, RZ ;  /* 0x000000269424723c */ /* 0x040fe600000018ff */
[----:B------:R-:W-:Y:S03]  /*7510*/  MUFU.EX2 R173, R173 ;  /* 0x000000ad00ad7308 */ /* 0x000fe60000000800 */
[C---:B------:R-:W-:Y:S05]  /*7520*/  HMMA.16816.F32 R52, R148.reuse, R54, RZ ;  /* 0x000000369434723c */ /* 0x040fea00000018ff */
[----:B------:R-:W1:Y:S01]  /*7530*/  MUFU.EX2 R0, R0 ;  /* 0x0000000000007308 */ /* 0x000e620000000800 */
[----:B---3--:R-:W-:Y:S01]  /*7540*/  F2FP.F16.F32.PACK_AB R5, R172, R175 ;  /* 0x000000afac05723e */ /* 0x008fe200000000ff */
[C---:B------:R-:W-:Y:S06]  /*7550*/  HMMA.16816.F32 R60, R148.reuse, R62, RZ ;  /* 0x0000003e943c723c */ /* 0x040fec00000018ff */
[C---:B------:R-:W-:Y:S01]  /*7560*/  HMMA.16816.F32 R80, R148.reuse, R84, RZ ;  /* 0x000000549450723c */ /* 0x040fe200000018ff */
[----:B------:R-:W-:Y:S05]  /*7570*/  MUFU.EX2 R186, R186 ;  /* 0x000000ba00ba7308 */ /* 0x000fea0000000800 */
[----:B------:R-:W-:Y:S01]  /*7580*/  HMMA.16816.F32 R84, R148, R86, RZ ;  /* 0x000000569454723c */ /* 0x000fe200000018ff */
[----:B-1----:R-:W-:-:S02]  /*7590*/  F2FP.F16.F32.PACK_AB R7, R0, R173 ;  /* 0x000000ad0007723e */ /* 0x002fc400000000ff */
[----:B------:R-:W1:Y:S03]  /*75a0*/  MUFU.EX2 R187, R187 ;  /* 0x000000bb00bb7308 */ /* 0x000e660000000800 */
[----:B------:R-:W-:Y:S06]  /*75b0*/  HMMA.16816.F32 R72, R148, R76, RZ ;  /* 0x0000004c9448723c */ /* 0x000fec00000018ff */
[C---:B--2---:R-:W-:Y:S01]  /*75c0*/  HMMA.16816.F32 R40, R4.reuse, R16, R40 ;  /* 0x000000100428723c */ /* 0x044fe20000001828 */
[----:B------:R-:W-:Y:S05]  /*75d0*/  MUFU.EX2 R188, R188 ;  /* 0x000000bc00bc7308 */ /* 0x000fea0000000800 */
[C---:B------:R-:W-:Y:S01]  /*75e0*/  HMMA.16816.F32 R44, R4.reuse, R18, R44 ;  /* 0x00000012042c723c */ /* 0x040fe2000000182c */
[----:B------:R-:W2:Y:S02]  /*75f0*/  LDSM.16.MT88.4 R16, [R225+0x12800] ;  /* 0x01280000e110783b */ /* 0x000ea40000004200 */
[----:B------:R-:W3:Y:S03]  /*7600*/  MUFU.EX2 R189, R189 ;  /* 0x000000bd00bd7308 */ /* 0x000ee60000000800 */
[C---:B------:R-:W-:Y:S05]  /*7610*/  HMMA.16816.F32 R160, R4.reuse, R20, R160 ;  /* 0x0000001404a0723c */ /* 0x040fea00000018a0 */
[----:B------:R-:W-:Y:S01]  /*7620*/  MUFU.EX2 R190, R190 ;  /* 0x000000be00be7308 */ /* 0x000fe20000000800 */
[C---:B------:R-:W-:Y:S01]  /*7630*/  HMMA.16816.F32 R36, R4.reuse, R22, R36 ;  /* 0x000000160424723c */ /* 0x040fe20000001824 */
[----:B------:R-:W1:Y:S05]  /*7640*/  LDSM.16.MT88.4 R20, [R226+0x12800] ;  /* 0x01280000e214783b */ /* 0x000e6a0000004200 */
[C---:B----4-:R-:W-:Y:S01]  /*7650*/  HMMA.16816.F32 R48, R4.reuse, R12, R48 ;  /* 0x0000000c0430723c */ /* 0x050fe20000001830 */
[----:B------:R-:W4:Y:S05]  /*7660*/  MUFU.EX2 R193, R193 ;  /* 0x000000c100c17308 */ /* 0x000f2a0000000800 */
[C---:B------:R-:W-:Y:S01]  /*7670*/  HMMA.16816.F32 R52, R4.reuse, R14, R52 ;  /* 0x0000000e0434723c */ /* 0x040fe20000001834 */
[----:B------:R-:W3:Y:S02]  /*7680*/  LDSM.16.MT88.4 R12, [R228+0x14800] ;  /* 0x01480000e40c783b */ /* 0x000ee40000004200 */
[----:B------:R-:W-:Y:S03]  /*7690*/  MUFU.EX2 R194, R194 ;  /* 0x000000c200c27308 */ /* 0x000fe60000000800 */
[C---:B-----5:R-:W-:Y:S05]  /*76a0*/  HMMA.16816.F32 R56, R4.reuse, R8, R56 ;  /* 0x000000080438723c */ /* 0x060fea0000001838 */
[----:B------:R-:W5:Y:S01]  /*76b0*/  MUFU.EX2 R195, R195 ;  /* 0x000000c300c37308 */ /* 0x000f620000000800 */
[C---:B------:R-:W-:Y:S01]  /*76c0*/  HMMA.16816.F32 R60, R4.reuse, R10, R60 ;  /* 0x0000000a043c723c */ /* 0x040fe2000000183c */
[----:B------:R-:W4:Y:S05]  /*76d0*/  LDSM.16.MT88.4 R8, [R226+0x14800] ;  /* 0x01480000e208783b */ /* 0x000f2a0000004200 */
[C---:B--2---:R-:W-:Y:S01]  /*76e0*/  HMMA.16816.F32 R80, R4.reuse, R16, R80 ;  /* 0x000000100450723c */ /* 0x044fe20000001850 */
[----:B------:R-:W-:Y:S05]  /*76f0*/  MUFU.EX2 R199, R199 ;  /* 0x000000c700c77308 */ /* 0x000fea0000000800 */
[----:B------:R-:W-:Y:S01]  /*7700*/  HMMA.16816.F32 R84, R4, R18, R84 ;  /* 0x000000120454723c */ /* 0x000fe20000001854 */
[----:B------:R-:W2:Y:S02]  /*7710*/  LDSM.16.MT88.4 R16, [R228+0x16800] ;  /* 0x01680000e410783b */ /* 0x000ea40000004200 */
[----:B------:R-:W5:Y:S03]  /*7720*/  MUFU.EX2 R206, R206 ;  /* 0x000000ce00ce7308 */ /* 0x000f660000000800 */
[C---:B------:R-:W-:Y:S05]  /*7730*/  HMMA.16816.F32 R88, R148.reuse, R92, RZ ;  /* 0x0000005c9458723c */ /* 0x040fea00000018ff */
[----:B------:R-:W-:Y:S01]  /*7740*/  MUFU.EX2 R201, R201 ;  /* 0x000000c900c97308 */ /* 0x000fe20000000800 */
[C---:B------:R-:W-:Y:S06]  /*7750*/  HMMA.16816.F32 R96, R148.reuse, R100, RZ ;  /* 0x000000649460723c */ /* 0x040fec00000018ff */
[C---:B------:R-:W-:Y:S01]  /*7760*/  HMMA.16816.F32 R104, R148.reuse, R108, RZ ;  /* 0x0000006c9468723c */ /* 0x040fe200000018ff */
[----:B------:R-:W5:Y:S05]  /*7770*/  MUFU.EX2 R202, R202 ;  /* 0x000000ca00ca7308 */ /* 0x000f6a0000000800 */
[C---:B------:R-:W-:Y:S03]  /*7780*/  HMMA.16816.F32 R76, R148.reuse, R78, RZ ;  /* 0x0000004e944c723c */ /* 0x040fe600000018ff */
[----:B------:R-:W-:Y:S03]  /*7790*/  MUFU.EX2 R197, R197 ;  /* 0x000000c500c57308 */ /* 0x000fe60000000800 */
[C---:B------:R-:W-:Y:S05]  /*77a0*/  HMMA.16816.F32 R92, R148.reuse, R94, RZ ;  /* 0x0000005e945c723c */ /* 0x040fea00000018ff */
[----:B------:R-:W5:Y:S01]  /*77b0*/  MUFU.EX2 R198, R198 ;  /* 0x000000c600c67308 */ /* 0x000f620000000800 */
[C---:B------:R-:W-:Y:S06]  /*77c0*/  HMMA.16816.F32 R100, R148.reuse, R102, RZ ;  /* 0x000000669464723c */ /* 0x040fec00000018ff */
[C---:B------:R-:W-:Y:S01]  /*77d0*/  HMMA.16816.F32 R108, R148.reuse, R110, RZ ;  /* 0x0000006e946c723c */ /* 0x040fe200000018ff */
[----:B------:R-:W-:Y:S05]  /*77e0*/  MUFU.EX2 R196, R196 ;  /* 0x000000c400c47308 */ /* 0x000fea0000000800 */
[C---:B------:R-:W-:Y:S03]  /*77f0*/  HMMA.16816.F32 R128, R148.reuse, R132, RZ ;  /* 0x000000849480723c */ /* 0x040fe600000018ff */
[----:B------:R-:W5:Y:S03]  /*7800*/  MUFU.EX2 R245, R245 ;  /* 0x000000f500f57308 */ /* 0x000f660000000800 */
[C---:B------:R-:W-:Y:S06]  /*7810*/  HMMA.16816.F32 R132, R148.reuse, R134, RZ ;  /* 0x000000869484723c */ /* 0x040fec00000018ff */
        /* <DEDUP_REMOVED lines=11> */
[----:B------:R-:W-:Y:S01]  /*78d0*/  HMMA.16816.F32 R148, R148, R26, RZ ;  /* 0x0000001a9494723c */ /* 0x000fe200000018ff */
[----:B------:R-:W5:Y:S05]  /*78e0*/  LDSM.16.MT88.4 R24, [R225+0x14800] ;  /* 0x01480000e118783b */ /* 0x000f6a0000004200 */
[C---:B-1----:R-:W-:Y:S06]  /*78f0*/  HMMA.16816.F32 R72, R4.reuse, R20, R72 ;  /* 0x000000140448723c */ /* 0x042fec0000001848 */
[C---:B------:R-:W-:Y:S01]  /*7900*/  HMMA.16816.F32 R76, R4.reuse, R22, R76 ;  /* 0x00000016044c723c */ /* 0x040fe2000000184c */
[----:B------:R-:W1:Y:S05]  /*7910*/  LDSM.16.MT88.4 R20, [R224+0x14800] ;  /* 0x01480000e014783b */ /* 0x000e6a0000004200 */
[C---:B------:R-:W-:Y:S06]  /*7920*/  HMMA.16816.F32 R88, R4.reuse, R28, R88 ;  /* 0x0000001c0458723c */ /* 0x040fec0000001858 */
[C---:B------:R-:W-:Y:S01]  /*7930*/  HMMA.16816.F32 R92, R4.reuse, R30, R92 ;  /* 0x0000001e045c723c */ /* 0x040fe2000000185c */
[----:B------:R-:W-:Y:S05]  /*7940*/  LDSM.16.MT88.4 R28, [R224+0x16800] ;  /* 0x01680000e01c783b */ /* 0x000fea0000004200 */
[C---:B---3--:R-:W-:Y:S06]  /*7950*/  HMMA.16816.F32 R96, R4.reuse, R12, R96 ;  /* 0x0000000c0460723c */ /* 0x048fec0000001860 */
[C---:B------:R-:W-:Y:S01]  /*7960*/  HMMA.16816.F32 R100, R4.reuse, R14, R100 ;  /* 0x0000000e0464723c */ /* 0x040fe20000001864 */
[----:B------:R-:W3:Y:S05]  /*7970*/  LDSM.16.MT88.4 R12, [R226+0x16800] ;  /* 0x01680000e20c783b */ /* 0x000eea0000004200 */
[C---:B----4-:R-:W-:Y:S06]  /*7980*/  HMMA.16816.F32 R104, R4.reuse, R8, R104 ;  /* 0x000000080468723c */ /* 0x050fec0000001868 */
[C---:B------:R-:W-:Y:S01]  /*7990*/  HMMA.16816.F32 R108, R4.reuse, R10, R108 ;  /* 0x0000000a046c723c */ /* 0x040fe2000000186c */
[----:B------:R-:W4:Y:S05]  /*79a0*/  LDSM.16.MT88.4 R8, [R225+0x16800] ;  /* 0x01680000e108783b */ /* 0x000f2a0000004200 */
[C---:B--2---:R-:W-:Y:S06]  /*79b0*/  HMMA.16816.F32 R128, R4.reuse, R16, R128 ;  /* 0x000000100480723c */ /* 0x044fec0000001880 */
[C---:B------:R-:W-:Y:S01]  /*79c0*/  HMMA.16816.F32 R132, R4.reuse, R18, R132 ;  /* 0x000000120484723c */ /* 0x040fe20000001884 */
[----:B------:R-:W2:Y:S05]  /*79d0*/  LDSM.16.MT88.4 R16, [R226+0x11000] ;  /* 0x01100000e210783b */ /* 0x000eaa0000004200 */
[C---:B------:R-:W-:Y:S06]  /*79e0*/  HMMA.16816.F32 R64, R4.reuse, R32, R64 ;  /* 0x000000200440723c */ /* 0x040fec0000001840 */
[C---:B------:R-:W-:Y:S01]  /*79f0*/  HMMA.16816.F32 R68, R4.reuse, R34, R68 ;  /* 0x000000220444723c */ /* 0x040fe20000001844 */
[----:B------:R-:W-:Y:S05]  /*7a00*/  LDSM.16.MT88.4 R32, [R226+0x13000] ;  /* 0x01300000e220783b */ /* 0x000fea0000004200 */
[C---:B-----5:R-:W-:Y:S06]  /*7a10*/  HMMA.16816.F32 R112, R4.reuse, R24, R112 ;  /* 0x000000180470723c */ /* 0x060fec0000001870 */
[C---:B------:R-:W-:Y:S01]  /*7a20*/  HMMA.16816.F32 R116, R4.reuse, R26, R116 ;  /* 0x0000001a0474723c */ /* 0x040fe20000001874 */
[----:B------:R-:W-:Y:S05]  /*7a30*/  LDSM.16.MT88.4 R24, [R228+0x11000] ;  /* 0x01100000e418783b */ /* 0x000fea0000004200 */
[C---:B-1----:R-:W-:Y:S06]  /*7a40*/  HMMA.16816.F32 R120, R4.reuse, R20, R120 ;  /* 0x000000140478723c */ /* 0x042fec0000001878 */
[C---:B------:R-:W-:Y:S01]  /*7a50*/  HMMA.16816.F32 R124, R4.reuse, R22, R124 ;  /* 0x00000016047c723c */ /* 0x040fe2000000187c */
[----:B------:R-:W-:Y:S05]  /*7a60*/  LDSM.16.MT88.4 R20, [R225+0x11000] ;  /* 0x01100000e114783b */ /* 0x000fea0000004200 */
[C---:B---3--:R-:W-:Y:S06]  /*7a70*/  HMMA.16816.F32 R136, R4.reuse, R12, R136 ;  /* 0x0000000c0488723c */ /* 0x048fec0000001888 */
[C---:B------:R-:W-:Y:S01]  /*7a80*/  HMMA.16816.F32 R156, R4.reuse, R14, R156 ;  /* 0x0000000e049c723c */ /* 0x040fe2000000189c */
[----:B------:R-:W1:Y:S05]  /*7a90*/  LDSM.16.MT88.4 R12, [R224+0x11000] ;  /* 0x01100000e00c783b */ /* 0x000e6a0000004200 */
[C---:B----4-:R-:W-:Y:S06]  /*7aa0*/  HMMA.16816.F32 R140, R4.reuse, R8, R140 ;  /* 0x00000008048c723c */ /* 0x050fec000000188c */
[C---:B------:R-:W-:Y:S01]  /*7ab0*/  HMMA.16816.F32 R152, R4.reuse, R10, R152 ;  /* 0x0000000a0498723c */ /* 0x040fe20000001898 */
[----:B------:R-:W3:Y:S05]  /*7ac0*/  LDSM.16.MT88.4 R8, [R228+0x13000] ;  /* 0x01300000e408783b */ /* 0x000eea0000004200 */
[C---:B------:R-:W-:Y:S06]  /*7ad0*/  HMMA.16816.F32 R144, R4.reuse, R28, R144 ;  /* 0x0000001c0490723c */ /* 0x040fec0000001890 */
[----:B------:R-:W-:Y:S01]  /*7ae0*/  HMMA.16816.F32 R148, R4, R30, R148 ;  /* 0x0000001e0494723c */ /* 0x000fe20000001894 */
[----:B------:R-:W-:Y:S06]  /*7af0*/  LDSM.16.MT88.4 R28, [R224+0x13000] ;  /* 0x01300000e01c783b */ /* 0x000fec0000004200 */
[----:B------:R-:W-:-:S02]  /*7b00*/  F2FP.F16.F32.PACK_AB R4, R187, R186 ;  /* 0x000000babb04723e */ /* 0x000fc400000000ff */
[----:B------:R-:W-:Y:S02]  /*7b10*/  F2FP.F16.F32.PACK_AB R6, R189, R188 ;  /* 0x000000bcbd06723e */ /* 0x000fe400000000ff */
[----:B------:R-:W-:Y:S02]  /*7b20*/  F2FP.F16.F32.PACK_AB R5, R193, R190 ;  /* 0x000000bec105723e */ /* 0x000fe400000000ff */
[----:B------:R-:W-:-:S07]  /*7b30*/  F2FP.F16.F32.PACK_AB R7, R195, R194 ;  /* 0x000000c2c307723e */ /* 0x000fce00000000ff */
[C---:B--2---:R-:W-:Y:S06]  /*7b40*/  HMMA.16816.F32 R40, R4.reuse, R16, R40 ;  /* 0x000000100428723c */ /* 0x044fec0000001828 */
[C---:B------:R-:W-:Y:S01]  /*7b50*/  HMMA.16816.F32 R44, R4.reuse, R18, R44 ;  /* 0x00000012042c723c */ /* 0x040fe2000000182c */
[----:B------:R-:W2:Y:S05]  /*7b60*/  LDSM.16.MT88.4 R16, [R225+0x13000] ;  /* 0x01300000e110783b */ /* 0x000eaa0000004200 */
[C---:B-1----:R-:W-:Y:S06]  /*7b70*/  HMMA.16816.F32 R56, R4.reuse, R12, R56 ;  /* 0x0000000c0438723c */ /* 0x042fec0000001838 */
[C---:B------:R-:W-:Y:S01]  /*7b80*/  HMMA.16816.F32 R60, R4.reuse, R14, R60 ;  /* 0x0000000e043c723c */ /* 0x040fe2000000183c */
[----:B------:R-:W1:Y:S05]  /*7b90*/  LDSM.16.MT88.4 R12, [R226+0x15000] ;  /* 0x01500000e20c783b */ /* 0x000e6a0000004200 */
[C---:B---3--:R-:W-:Y:S06]  /*7ba0*/  HMMA.16816.F32 R64, R4.reuse, R8, R64 ;  /* 0x000000080440723c */ /* 0x048fec0000001840 */
[C---:B------:R-:W-:Y:S01]  /*7bb0*/  HMMA.16816.F32 R68, R4.reuse, R10, R68 ;  /* 0x0000000a0444723c */ /* 0x040fe20000001844 */
[----:B------:R-:W3:Y:S05]  /*7bc0*/  LDSM.16.MT88.4 R8, [R225+0x15000] ;  /* 0x01500000e108783b */ /* 0x000eea0000004200 */
[C---:B------:R-:W-:Y:S06]  /*7bd0*/  HMMA.16816.F32 R160, R4.reuse, R24, R160 ;  /* 0x0000001804a0723c */ /* 0x040fec00000018a0 */
[C---:B------:R-:W-:Y:S01]  /*7be0*/  HMMA.16816.F32 R36, R4.reuse, R26, R36 ;  /* 0x0000001a0424723c */ /* 0x040fe20000001824 */
[----:B------:R-:W-:Y:S05]  /*7bf0*/  LDSM.16.MT88.4 R24, [R228+0x15000] ;  /* 0x01500000e418783b */ /* 0x000fea0000004200 */
[C---:B--2---:R-:W-:Y:S06]  /*7c00*/  HMMA.16816.F32 R80, R4.reuse, R16, R80 ;  /* 0x000000100450723c */ /* 0x044fec0000001850 */
[C---:B------:R-:W-:Y:S01]  /*7c10*/  HMMA.16816.F32 R84, R4.reuse, R18, R84 ;  /* 0x000000120454723c */ /* 0x040fe20000001854 */
[----:B------:R-:W2:Y:S05]  /*7c20*/  LDSM.16.MT88.4 R16, [R228+0x17000] ;  /* 0x01700000e410783b */ /* 0x000eaa0000004200 */
[C---:B------:R-:W-:Y:S06]  /*7c30*/  HMMA.16816.F32 R48, R4.reuse, R20, R48 ;  /* 0x000000140430723c */ /* 0x040fec0000001830 */
[C---:B------:R-:W-:Y:S01]  /*7c40*/  HMMA.16816.F32 R52, R4.reuse, R22, R52 ;  /* 0x000000160434723c */ /* 0x040fe20000001834 */
[----:B------:R-:W4:Y:S05]  /*7c50*/  LDSM.16.MT88.4 R20, [R224+0x15000] ;  /* 0x01500000e014783b */ /* 0x000f2a0000004200 */
[C---:B------:R-:W-:Y:S06]  /*7c60*/  HMMA.16816.F32 R72, R4.reuse, R32, R72 ;  /* 0x000000200448723c */ /* 0x040fec0000001848 */
[C---:B------:R-:W-:Y:S01]  /*7c70*/  HMMA.16816.F32 R76, R4.reuse, R34, R76 ;  /* 0x00000022044c723c */ /* 0x040fe2000000184c */
[----:B------:R-:W-:Y:S05]  /*7c80*/  LDSM.16.MT88.4 R32, [R224+0x17000] ;  /* 0x01700000e020783b */ /* 0x000fea0000004200 */
[C---:B-1----:R-:W-:Y:S06]  /*7c90*/  HMMA.16816.F32 R104, R4.reuse, R12, R104 ;  /* 0x0000000c0468723c */ /* 0x042fec0000001868 */
[C---:B------:R-:W-:Y:S01]  /*7ca0*/  HMMA.16816.F32 R108, R4.reuse, R14, R108 ;  /* 0x0000000e046c723c */ /* 0x040fe2000000186c */
[----:B------:R-:W1:Y:S05]  /*7cb0*/  LDSM.16.MT88.4 R12, [R226+0x17000] ;  /* 0x01700000e20c783b */ /* 0x000e6a0000004200 */
[C---:B---3--:R-:W-:Y:S06]  /*7cc0*/  HMMA.16816.F32 R112, R4.reuse, R8, R112 ;  /* 0x000000080470723c */ /* 0x048fec0000001870 */
[C---:B------:R-:W-:Y:S01]  /*7cd0*/  HMMA.16816.F32 R116, R4.reuse, R10, R116 ;  /* 0x0000000a0474723c */ /* 0x040fe20000001874 */
[----:B------:R-:W3:Y:S05]  /*7ce0*/  LDSM.16.MT88.4 R8, [R225+0x17000] ;  /* 0x01700000e108783b */ /* 0x000eea0000004200 */
[C---:B--2---:R-:W-:Y:S06]  /*7cf0*/  HMMA.16816.F32 R128, R4.reuse, R16, R128 ;  /* 0x000000100480723c */ /* 0x044fec0000001880 */
[C---:B------:R-:W-:Y:S01]  /*7d00*/  HMMA.16816.F32 R132, R4.reuse, R18, R132 ;  /* 0x000000120484723c */ /* 0x040fe20000001884 */
[----:B------:R-:W2:Y:S05]  /*7d10*/  LDSM.16.MT88.4 R16, [R228+0x11800] ;  /* 0x01180000e410783b */ /* 0x000eaa0000004200 */
[C---:B------:R-:W-:Y:S06]  /*7d20*/  HMMA.16816.F32 R88, R4.reuse, R28, R88 ;  /* 0x0000001c0458723c */ /* 0x040fec0000001858 */
[C---:B------:R-:W-:Y:S01]  /*7d30*/  HMMA.16816.F32 R92, R4.reuse, R30, R92 ;  /* 0x0000001e045c723c */ /* 0x040fe2000000185c */
[----:B------:R-:W-:Y:S05]  /*7d40*/  LDSM.16.MT88.4 R28, [R226+0x11800] ;  /* 0x01180000e21c783b */ /* 0x000fea0000004200 */
[C---:B------:R-:W-:Y:S06]  /*7d50*/  HMMA.16816.F32 R96, R4.reuse, R24, R96 ;  /* 0x000000180460723c */ /* 0x040fec0000001860 */
[C---:B------:R-:W-:Y:S01]  /*7d60*/  HMMA.16816.F32 R100, R4.reuse, R26, R100 ;  /* 0x0000001a0464723c */ /* 0x040fe20000001864 */
[----:B------:R-:W-:Y:S05]  /*7d70*/  LDSM.16.MT88.4 R24, [R225+0x11800] ;  /* 0x01180000e118783b */ /* 0x000fea0000004200 */
[C---:B----4-:R-:W-:Y:S06]  /*7d80*/  HMMA.16816.F32 R120, R4.reuse, R20, R120 ;  /* 0x000000140478723c */ /* 0x050fec0000001878 */
[C---:B------:R-:W-:Y:S01]  /*7d90*/  HMMA.16816.F32 R124, R4.reuse, R22, R124 ;  /* 0x00000016047c723c */ /* 0x040fe2000000187c */
[----:B------:R-:W4:Y:S05]  /*7da0*/  LDSM.16.MT88.4 R20, [R226+0x13800] ;  /* 0x01380000e214783b */ /* 0x000f2a0000004200 */
[C---:B-1----:R-:W-:Y:S06]  /*7db0*/  HMMA.16816.F32 R136, R4.reuse, R12, R136 ;  /* 0x0000000c0488723c */ /* 0x042fec0000001888 */
[C---:B------:R-:W-:Y:S01]  /*7dc0*/  HMMA.16816.F32 R156, R4.reuse, R14, R156 ;  /* 0x0000000e049c723c */ /* 0x040fe2000000189c */
[----:B------:R-:W1:Y:S05]  /*7dd0*/  LDSM.16.MT88.4 R12, [R224+0x11800] ;  /* 0x01180000e00c783b */ /* 0x000e6a0000004200 */
[C---:B---3--:R-:W-:Y:S06]  /*7de0*/  HMMA.16816.F32 R140, R4.reuse, R8, R140 ;  /* 0x00000008048c723c */ /* 0x048fec000000188c */
        /* <DEDUP_REMOVED lines=20> */
[----:B------:R-:W-:Y:S05]  /*7f30*/  LDSM.16.MT88.4 R8, [R224+0x15800] ;  /* 0x01580000e008783b */ /* 0x000fea0000004200 */
[C---:B--2---:R-:W-:Y:S06]  /*7f40*/  HMMA.16816.F32 R80, R4.reuse, R16, R80 ;  /* 0x000000100450723c */ /* 0x044fec0000001850 */
[C---:B------:R-:W-:Y:S01]  /*7f50*/  HMMA.16816.F32 R84, R4.reuse, R18, R84 ;  /* 0x000000120454723c */ /* 0x040fe20000001854 */
[----:B------:R-:W2:Y:S05]  /*7f60*/  LDSM.16.MT88.4 R16, [R226+0x17800] ;  /* 0x01780000e210783b */ /* 0x000eaa0000004200 */
[C---:B----4-:R-:W-:Y:S06]  /*7f70*/  HMMA.16816.F32 R128, R4.reuse, R20, R128 ;  /* 0x000000140480723c */ /* 0x050fec0000001880 */
[----:B------:R-:W-:Y:S01]  /*7f80*/  HMMA.16816.F32 R40, R4, R28, R40 ;  /* 0x0000001c0428723c */ /* 0x000fe20000001828 */
[----:B------:R-:W-:-:S04]  /*7f90*/  FADD.FTZ R20, R180, R185 ;  /* 0x000000b9b4147221 */ /* 0x000fc80000010000 */
[----:B------:R-:W-:Y:S01]  /*7fa0*/  FADD.FTZ R20, R179, R20 ;  /* 0x00000014b3147221 */ /* 0x000fe20000010000 */
[----:B------:R-:W-:Y:S01]  /*7fb0*/  HMMA.16816.F32 R44, R4, R30, R44 ;  /* 0x0000001e042c723c */ /* 0x000fe2000000182c */
[----:B------:R-:W3:Y:S02]  /*7fc0*/  LDSM.16.MT88.4 R28, [R226+0x15800] ;  /* 0x01580000e21c783b */ /* 0x000ee40000004200 */
[----:B------:R-:W-:-:S03]  /*7fd0*/  FADD.FTZ R175, R175, R20 ;  /* 0x00000014afaf7221 */ /* 0x000fc60000010000 */
[----:B------:R-:W-:Y:S01]  /*7fe0*/  HMMA.16816.F32 R48, R4, R24, R48 ;  /* 0x000000180430723c */ /* 0x000fe20000001830 */
[----:B------:R-:W-:-:S04]  /*7ff0*/  FADD.FTZ R172, R172, R175 ;  /* 0x000000afacac7221 */ /* 0x000fc80000010000 */
[----:B------:R-:W-:Y:S01]  /*8000*/  FADD.FTZ R173, R173, R172 ;  /* 0x000000acadad7221 */ /* 0x000fe20000010000 */
[----:B------:R-:W-:Y:S01]  /*8010*/  HMMA.16816.F32 R52, R4, R26, R52 ;  /* 0x0000001a0434723c */ /* 0x000fe20000001834 */
[----:B------:R-:W4:Y:S02]  /*8020*/  LDSM.16.MT88.4 R24, [R225+0x15800] ;  /* 0x01580000e118783b */ /* 0x000f240000004200 */
[----:B------:R-:W-:-:S03]  /*8030*/  FADD.FTZ R173, R0, R173 ;  /* 0x000000ad00ad7221 */ /* 0x000fc60000010000 */
[----:B-1----:R-:W-:Y:S01]  /*8040*/  HMMA.16816.F32 R96, R4, R12, R96 ;  /* 0x0000000c0460723c */ /* 0x002fe20000001860 */
[----:B------:R-:W-:-:S04]  /*8050*/  FADD.FTZ R190, R190, R173 ;  /* 0x000000adbebe7221 */ /* 0x000fc80000010000 */
[----:B------:R-:W-:Y:S01]  /*8060*/  FADD.FTZ R193, R193, R190 ;  /* 0x000000bec1c17221 */ /* 0x000fe20000010000 */
[----:B--2---:R-:W-:Y:S03]  /*8070*/  HMMA.16816.F32 R136, R4, R16, R136 ;  /* 0x000000100488723c */ /* 0x004fe60000001888 */
[----:B------:R-:W-:-:S03]  /*8080*/  FADD.FTZ R194, R194, R193 ;  /* 0x000000c1c2c27221 */ /* 0x000fc60000010000 */
[C---:B------:R-:W-:Y:S01]  /*8090*/  HMMA.16816.F32 R100, R4.reuse, R14, R100 ;  /* 0x0000000e0464723c */ /* 0x040fe20000001864 */
[----:B------:R-:W-:Y:S01]  /*80a0*/  FADD.FTZ R17, R177, R178 ;  /* 0x000000b2b1117221 */ /* 0x000fe20000010000 */
[----:B------:R-:W1:Y:S01]  /*80b0*/  LDSM.16.MT88.4 R12, [R225+0x17800] ;  /* 0x01780000e10c783b */ /* 0x000e620000004200 */
[----:B------:R-:W-:Y:S02]  /*80c0*/  FADD.FTZ R194, R195, R194 ;  /* 0x000000c2c3c27221 */ /* 0x000fe40000010000 */
[----:B------:R-:W-:Y:S01]  /*80d0*/  FADD.FTZ R17, R176, R17 ;  /* 0x00000011b0117221 */ /* 0x000fe20000010000 */
[C---:B------:R-:W-:Y:S01]  /*80e0*/  HMMA.16816.F32 R120, R4.reuse, R8, R120 ;  /* 0x000000080478723c */ /* 0x040fe20000001878 */
[----:B------:R-:W-:Y:S02]  /*80f0*/  FADD.FTZ R197, R197, R194 ;  /* 0x000000c2c5c57221 */ /* 0x000fe40000010000 */
[----:B------:R-:W-:Y:S02]  /*8100*/  FADD.FTZ R174, R174, R17 ;  /* 0x00000011aeae7221 */ /* 0x000fe40000010000 */
[----:B------:R-:W-:Y:S01]  /*8110*/  FADD.FTZ R197, R198, R197 ;  /* 0x000000c5c6c57221 */ /* 0x000fe20000010000 */
[----:B------:R-:W-:Y:S01]  /*8120*/  HMMA.16816.F32 R124, R4, R10, R124 ;  /* 0x0000000a047c723c */ /* 0x000fe2000000187c */
[----:B------:R-:W2:Y:S01]  /*8130*/  LDSM.16.MT88.4 R8, [R224+0x17800] ;  /* 0x01780000e008783b */ /* 0x000ea20000004200 */
[----:B------:R-:W-:Y:S01]  /*8140*/  FADD.FTZ R169, R169, R174 ;  /* 0x000000aea9a97221 */ /* 0x000fe20000010000 */
[----:B------:R-:W-:-:S03]  /*8150*/  FADD.FTZ R196, R196, R197 ;  /* 0x000000c5c4c47221 */ /* 0x000fc60000010000 */
[----:B------:R-:W-:Y:S01]  /*8160*/  FADD.FTZ R186, R186, R169 ;  /* 0x000000a9baba7221 */ /* 0x000fe20000010000 */
[----:B------:R-:W-:Y:S01]  /*8170*/  HMMA.16816.F32 R88, R4, R32, R88 ;  /* 0x000000200458723c */ /* 0x000fe20000001858 */
[----:B------:R-:W-:Y:S02]  /*8180*/  FADD.FTZ R245, R245, R196 ;  /* 0x000000c4f5f57221 */ /* 0x000fe40000010000 */
[----:B------:R-:W-:-:S03]  /*8190*/  FADD.FTZ R187, R187, R186 ;  /* 0x000000babbbb7221 */ /* 0x000fc60000010000 */
[----:B------:R-:W-:Y:S01]  /*81a0*/  HMMA.16816.F32 R92, R4, R34, R92 ;  /* 0x00000022045c723c */ /* 0x000fe2000000185c */
[----:B------:R-:W-:-:S04]  /*81b0*/  FADD.FTZ R0, R188, R187 ;  /* 0x000000bbbc007221 */ /* 0x000fc80000010000 */
[----:B------:R-:W-:Y:S01]  /*81c0*/  FADD.FTZ R0, R189, R0 ;  /* 0x00000000bd007221 */ /* 0x000fe20000010000 */
[----:B---3--:R-:W-:Y:S03]  /*81d0*/  HMMA.16816.F32 R104, R4, R28, R104 ;  /* 0x0000001c0468723c */ /* 0x008fe60000001868 */
[----:B------:R-:W-:-:S03]  /*81e0*/  FADD.FTZ R199, R199, R0 ;  /* 0x00000000c7c77221 */ /* 0x000fc60000010000 */
[----:B------:R-:W-:Y:S01]  /*81f0*/  HMMA.16816.F32 R108, R4, R30, R108 ;  /* 0x0000001e046c723c */ /* 0x000fe2000000186c */
[----:B------:R-:W-:-:S04]  /*8200*/  FADD.FTZ R206, R206, R199 ;  /* 0x000000c7cece7221 */ /* 0x000fc80000010000 */
[----:B------:R-:W-:Y:S01]  /*8210*/  FADD.FTZ R201, R201, R206 ;  /* 0x000000cec9c97221 */ /* 0x000fe20000010000 */
[----:B----4-:R-:W-:Y:S03]  /*8220*/  HMMA.16816.F32 R112, R4, R24, R112 ;  /* 0x000000180470723c */ /* 0x010fe60000001870 */
[----:B------:R-:W-:-:S03]  /*8230*/  FADD.FTZ R247, R202, R201 ;  /* 0x000000c9caf77221 */ /* 0x000fc60000010000 */
[C---:B------:R-:W-:Y:S06]  /*8240*/  HMMA.16816.F32 R116, R4.reuse, R26, R116 ;  /* 0x0000001a0474723c */ /* 0x040fec0000001874 */
[C---:B------:R-:W-:Y:S06]  /*8250*/  HMMA.16816.F32 R132, R4.reuse, R22, R132 ;  /* 0x000000160484723c */ /* 0x040fec0000001884 */
[C---:B------:R-:W-:Y:S06]  /*8260*/  HMMA.16816.F32 R156, R4.reuse, R18, R156 ;  /* 0x00000012049c723c */ /* 0x040fec000000189c */
[C---:B-1----:R-:W-:Y:S06]  /*8270*/  HMMA.16816.F32 R140, R4.reuse, R12, R140 ;  /* 0x0000000c048c723c */ /* 0x042fec000000188c */
[C---:B------:R-:W-:Y:S06]  /*8280*/  HMMA.16816.F32 R152, R4.reuse, R14, R152 ;  /* 0x0000000e0498723c */ /* 0x040fec0000001898 */
[C---:B--2---:R-:W-:Y:S06]  /*8290*/  HMMA.16816.F32 R144, R4.reuse, R8, R144 ;  /* 0x000000080490723c */ /* 0x044fec0000001890 */
[----:B------:R-:W-:Y:S01]  /*82a0*/  HMMA.16816.F32 R148, R4, R10, R148 ;  /* 0x0000000a0494723c */ /* 0x000fe20000001894 */
[----:B------:R-:W-:-:S08]  /*82b0*/  NOP ;  /* 0x0000000000007918 */ /* 0x000fd00000000000 */
[----:B------:R-:W-:-:S15]  /*82c0*/  @!P1 BRA `(.L_x_754) ;  /* 0x0000004c00a89947 */ /* 0x000fde0003800000 */
[----:B------:R-:W-:-:S04]  /*82d0*/  DEPBAR.LE SB0, 0x0 ;  /* 0x000080000000791a */ /* 0x000fc80000000000 */
[----:B------:R-:W-:Y:S01]  /*82e0*/  UIADD3 UR18, UR20, -0x2, URZ ;  /* 0xfffffffe14127890 */ /* 0x000fe2000fffe03f */
[----:B------:R-:W-:Y:S06]  /*82f0*/  BAR.SYNC.DEFER_BLOCKING 0x0 ;  /* 0x0000000000007b1d */ /* 0x000fec0000010000 */
[----:B------:R-:W-:Y:S05]  /*8300*/  @!P0 BRA `(.L_x_755) ;  /* 0x0000000400308947 */ /* 0x000fea0003800000 */
[----:B------:R-:W-:Y:S01]  /*8310*/  ULDC UR13, c[0x0][0x380] ;  /* 0x0000e000000d7ab9 */ /* 0x000fe20000000800 */
[----:B------:R-:W-:Y:S01]  /*8320*/  USHF.L.U32 UR26, UR18, 0x6, URZ ;  /* 0x00000006121a7899 */ /* 0x000fe2000800063f */
[----:B------:R-:W-:Y:S01]  /*8330*/  IMAD.U32 R0, RZ, RZ, UR13 ;  /* 0x0000000dff007e24 */ /* 0x000fe2000f8e00ff */
[----:B------:R-:W-:Y:S02]  /*8340*/  UMOV UR36, URZ ;  /* 0x0000003f00247c82 */ /* 0x000fe40008000000 */
[----:B------:R-:W-:Y:S02]  /*8350*/  UIADD3 UR34, UR26, 0x40, URZ ;  /* 0x000000401a227890 */ /* 0x000fe4000fffe03f */
[----:B------:R-:W-:-:S04]  /*8360*/  IABS R0, R0 ;  /* 0x0000000000007213 */ /* 0x000fc80000000000 */
[----:B------:R-:W-:Y:S02]  /*8370*/  R2UR UR12, R0 ;  /* 0x00000000000c72ca */ /* 0x000fe400000e0000 */
[----:B------:R-:W-:Y:S01]  /*8380*/  MOV R4, UR34 ;  /* 0x0000002200047c02 */ /* 0x000fe20008000f00 */
[----:B------:R-:W-:-:S03]  /*8390*/  ULOP3.LUT UR34, UR34, UR13, URZ, 0x3c, !UPT ;  /* 0x0000000d22227292 */ /* 0x000fc6000f8e3c3f */
[----:B------:R-:W-:-:S04]  /*83a0*/  IABS R4, R4 ;  /* 0x0000000400047213 */ /* 0x000fc80000000000 */
[----:B------:R-:W-:-:S03]  /*83b0*/  R2UR UR32, R4 ;  /* 0x00000000042072ca */ /* 0x000fc600000e0000 */
[----:B------:R-:W1:Y:S08]  /*83c0*/  I2F.RP R6, UR12 ;  /* 0x0000000c00067d06 */ /* 0x000e700008209400 */
[----:B-1----:R-:W1:Y:S02]  /*83d0*/  MUFU.RCP R5, R6 ;  /* 0x0000000600057308 */ /* 0x002e640000001000 */
[----:B-1----:R-:W-:-:S06]  /*83e0*/  VIADD R5, R5, 0xffffffe ;  /* 0x0ffffffe05057836 */ /* 0x002fcc0000000000 */
[----:B------:R-:W1:Y:S02]  /*83f0*/  F2I.FTZ.U32.TRUNC.NTZ R0, R5 ;  /* 0x0000000500007305 */ /* 0x000e64000021f000 */
[----:B-1----:R-:W-:Y:S01]  /*8400*/  R2UR UR37, R0 ;  /* 0x00000000002572ca */ /* 0x002fe200000e0000 */
[----:B------:R-:W-:Y:S01]  /*8410*/  IMAD.U32 R0, RZ, RZ, UR26 ;  /* 0x0000001aff007e24 */ /* 0x000fe2000f8e00ff */
[----:B------:R-:W-:-:S04]  /*8420*/  ULOP3.LUT UR26, UR26, UR13, URZ, 0x3c, !UPT ;  /* 0x0000000d1a1a7292 */ /* 0x000fc8000f8e3c3f */
[----:B------:R-:W-:Y:S01]  /*8430*/  IABS R0, R0 ;  /* 0x0000000000007213 */ /* 0x000fe20000000000 */
[----:B------:R-:W-:-:S03]  /*8440*/  UISETP.GE.AND UP0, UPT, UR26, URZ, UPT ;  /* 0x0000003f1a00728c */ /* 0x000fc6000bf06270 */
        /* <DEDUP_REMOVED lines=18> */
[----:B------:R-:W-:Y:S02]  /*8570*/  @!UP1 UIADD3 UR33, UR33, 0x1, URZ ;  /* 0x0000000121219890 */ /* 0x000fe4000fffe03f */
[----:B------:R-:W-:-:S02]  /*8580*/  UISETP.GE.AND UP1, UPT, UR34, URZ, UPT ;  /* 0x0000003f2200728c */ /* 0x000fc4000bf26270 */
[----:B------:R-:W-:Y:S02]  /*8590*/  @!UP2 UIADD3 UR35, UR35, 0x1, URZ ;  /* 0x000000012323a890 */ /* 0x000fe4000fffe03f */
[----:B------:R-:W-:Y:S02]  /*85a0*/  UISETP.NE.AND UP2, UPT, UR13, URZ, UPT ;  /* 0x0000003f0d00728c */ /* 0x000fe4000bf45270 */
[----:B------:R-:W-:Y:S02]  /*85b0*/  @UP4 UIADD3 UR35, UR35, 0x1, URZ ;  /* 0x0000000123234890 */ /* 0x000fe4000fffe03f */
[----:B------:R-:W-:Y:S02]  /*85c0*/  @UP3 UIADD3 UR33, UR33, 0x1, URZ ;  /* 0x0000000121213890 */ /* 0x000fe4000fffe03f */
[----:B------:R-:W-:Y:S02]  /*85d0*/  ULOP3.LUT UR12, URZ, UR13, URZ, 0x33, !UPT ;  /* 0x0000000d3f0c7292 */ /* 0x000fe4000f8e333f */
[----:B------:R-:W-:-:S02]  /*85e0*/  @!UP1 UIADD3 UR35, -UR35, URZ, URZ ;  /* 0x0000003f23239290 */ /* 0x000fc4000fffe13f */
[----:B------:R-:W-:Y:S02]  /*85f0*/  @!UP0 UIADD3 UR33, -UR33, URZ, URZ ;  /* 0x0000003f21218290 */ /* 0x000fe4000fffe13f */
[----:B------:R-:W-:Y:S02]  /*8600*/  USEL UR35, UR12, UR35, !UP2 ;  /* 0x000000230c237287 */ /* 0x000fe4000d000000 */
[----:B------:R-:W-:Y:S02]  /*8610*/  USEL UR12, UR12, UR33, !UP2 ;  /* 0x000000210c0c7287 */ /* 0x000fe4000d000000 */
[----:B------:R-:W-:Y:S02]  /*8620*/  UIMAD.WIDE UR30, UR35, 0x4, UR22 ;  /* 0x00000004231e78a5 */ /* 0x000fe4000f8e0216 */
[----:B------:R-:W-:-:S04]  /*8630*/  UIMAD.WIDE UR32, UR12, 0x4, UR22 ;  /* 0x000000040c2078a5 */ /* 0x000fc8000f8e0216 */
[----:B------:R-:W-:Y:S01]  /*8640*/  MOV R5, UR31 ;  /* 0x0000001f00057c02 */ /* 0x000fe20008000f00 */
[----:B------:R-:W-:Y:S01]  /*8650*/  IMAD.U32 R4, RZ, RZ, UR30 ;  /* 0x0000001eff047e24 */ /* 0x000fe2000f8e00ff */
[----:B------:R-:W-:Y:S01]  /*8660*/  MOV R9, UR33 ;  /* 0x0000002100097c02 */ /* 0x000fe20008000f00 */
[----:B------:R-:W-:-:S03]  /*8670*/  IMAD.U32 R8, RZ, RZ, UR32 ;  /* 0x00000020ff087e24 */ /* 0x000fc6000f8e00ff */
[----:B------:R1:W2:Y:S04]  /*8680*/  LDG.E R5, desc[UR24][R4.64] ;  /* 0x0000001804057981 */ /* 0x0002a8000c1e1900 */
[----:B------:R-:W2:Y:S01]  /*8690*/  LDG.E R0, desc[UR24][R8.64] ;  /* 0x0000001808007981 */ /* 0x000ea2000c1e1900 */
[----:B------:R-:W-:-:S04]  /*86a0*/  UIADD3 UR12, UR35, -UR12, URZ ;  /* 0x8000000c230c7290 */ /* 0x000fc8000fffe03f */
[----:B------:R-:W-:-:S04]  /*86b0*/  UIMAD UR13, UR12, UR13, -0x40 ;  /* 0xffffffc00c0d74a4 */ /* 0x000fc8000f8e020d */
[----:B------:R-:W-:Y:S02]  /*86c0*/  USHF.R.S32.HI UR12, URZ, 0x1f, UR13 ;  /* 0x0000001f3f0c7899 */ /* 0x000fe4000801140d */
[----:B------:R-:W-:Y:S02]  /*86d0*/  UIMAD.WIDE.U32 UR30, UR13, UR6, URZ ;  /* 0x000000060d1e72a5 */ /* 0x000fe4000f8e003f */
[----:B------:R-:W-:-:S04]  /*86e0*/  UIMAD UR12, UR12, UR6, URZ ;  /* 0x000000060c0c72a4 */ /* 0x000fc8000f8e023f */
[----:B------:R-:W-:-:S03]  /*86f0*/  UIMAD UR7, UR13, UR7, UR12 ;  /* 0x000000070d0772a4 */ /* 0x000fc6000f8e020c */
[----:B------:R-:W-:Y:S01]  /*8700*/  ULDC.64 UR12, c[0x0][0x238] ;  /* 0x00008e00000c7ab9 */ /* 0x000fe20000000a00 */
[----:B------:R-:W-:Y:S01]  /*8710*/  UIADD3 UR7, UR31, UR7, URZ ;  /* 0x000000071f077290 */ /* 0x000fe2000fffe03f */
[----:B-1----:R-:W-:Y:S01]  /*8720*/  MOV R4, UR30 ;  /* 0x0000001e00047c02 */ /* 0x002fe20008000f00 */
[----:B--2---:R-:W-:Y:S02]  /*8730*/  IMAD.IADD R0, R0, 0x1, -R5 ;  /* 0x0000000100007824 */ /* 0x004fe400078e0a05 */
[----:B------:R-:W-:Y:S02]  /*8740*/  IMAD.U32 R5, RZ, RZ, UR31 ;  /* 0x0000001fff057e24 */ /* 0x000fe4000f8e00ff */
[----:B------:R-:W-:Y:S02]  /*8750*/  MOV R5, UR7 ;  /* 0x0000000700057c02 */ /* 0x000fe40008000f00 */
[----:B------:R-:W-:Y:S01]  /*8760*/  SHF.R.S32.HI R7, RZ, 0x1f, R0 ;  /* 0x0000001fff077819 */ /* 0x000fe20000011400 */
[----:B------:R-:W-:-:S04]  /*8770*/  IMAD.WIDE.U32 R4, R0, UR12, R4 ;  /* 0x0000000c00047c25 */ /* 0x000fc8000f8e0004 */
[----:B------:R-:W-:Y:S01]  /*8780*/  IMAD R7, R7, UR12, RZ ;  /* 0x0000000c07077c24 */ /* 0x000fe2000f8e02ff */
[----:B------:R-:W-:-:S03]  /*8790*/  MOV R9, R4 ;  /* 0x0000000400097202 */ /* 0x000fc60000000f00 */
[----:B------:R-:W-:-:S04]  /*87a0*/  IMAD R7, R0, UR13, R7 ;  /* 0x0000000d00077c24 */ /* 0x000fc8000f8e0207 */
[----:B------:R-:W-:Y:S01]  /*87b0*/  IMAD.IADD R7, R5, 0x1, R7 ;  /* 0x0000000105077824 */ /* 0x000fe200078e0207 */
[----:B------:R-:W-:Y:S06]  /*87c0*/  BRA `(.L_x_756) ;  /* 0x0000000000107947 */ /* 0x000fec0003800000 */
.L_x_755:
[----:B------:R-:W-:-:S04]  /*87d0*/  ULEA UR7, -UR6, URZ, 0x6 ;  /* 0x0000003f06077291 */ /* 0x000fc8000f8e313f */
[----:B------:R-:W-:Y:S02]  /*87e0*/  USHF.R.S32.HI UR12, URZ, 0x1f, UR7 ;  /* 0x0000001f3f0c7899 */ /* 0x000fe40008011407 */
[----:B------:R-:W-:-:S04]  /*87f0*/  MOV R9, UR7 ;  /* 0x0000000700097c02 */ /* 0x000fc80008000f00 */
[----:B------:R-:W-:-:S07]  /*8800*/  MOV R7, UR12 ;  /* 0x0000000c00077c02 */ /* 0x000fce0008000f00 */
.L_x_756:
[----:B------:R-:W-:Y:S01]  /*8810*/  ULDC UR7, c[0x0][0x2d0] ;  /* 0x0000b40000077ab9 */ /* 0x000fe20000000800 */
[----:B------:R-:W-:Y:S01]  /*8820*/  LEA R200, P6, R9, R248, 0x1 ;  /* 0x000000f809c87211 */ /* 0x000fe200078c08ff */
[----:B------:R-:W-:Y:S01]  /*8830*/  UISETP.GE.AND UP0, UPT, UR20, 0x3, UPT ;  /* 0x000000031400788c */ /* 0x000fe2000bf06270 */
[----:B------:R-:W-:Y:S02]  /*8840*/  ISETP.GE.AND P5, PT, R237, UR7, PT ;  /* 0x00000007ed007c0c */ /* 0x000fe4000bfa6270 */
[----:B------:R-:W-:Y:S02]  /*8850*/  ISETP.GE.AND P4, PT, R236, UR7, PT ;  /* 0x00000007ec007c0c */ /* 0x000fe4000bf86270 */
[----:B------:R-:W-:Y:S02]  /*8860*/  ISETP.GE.AND P3, PT, R235, UR7, PT ;  /* 0x00000007eb007c0c */ /* 0x000fe4000bf66270 */
[----:B------:R-:W-:Y:S02]  /*8870*/  LEA.HI.X R201, R9, R249, R7, 0x1, P6 ;  /* 0x000000f909c97211 */ /* 0x000fe400030f0c07 */
[----:B------:R-:W-:-:S05]  /*8880*/  ISETP.GE.AND P6, PT, R240, UR7, PT ;  /* 0x00000007f0007c0c */ /* 0x000fca000bfc6270 */
[----:B------:R-:W-:-:S04]  /*8890*/  @!P5 IADD3 R5, P1, R9, R170, RZ ;  /* 0x000000aa0905d210 */ /* 0x000fc80007f3e0ff */
[----:B------:R-:W-:Y:S01]  /*88a0*/  @!P5 LEA R26, P2, R5, UR8, 0x1 ;  /* 0x00000008051adc11 */ /* 0x000fe2000f8408ff */
[----:B------:R-:W-:Y:S01]  /*88b0*/  @!P5 IMAD.X R0, R7, 0x1, R168, P1 ;  /* 0x000000010700d824 */ /* 0x000fe200008e06a8 */
[-C--:B------:R-:W-:Y:S02]  /*88c0*/  @!P4 IADD3 R11, P1, R9, R170.reuse, RZ ;  /* 0x000000aa090bc210 */ /* 0x080fe40007f3e0ff */
[----:B------:R-:W-:Y:S02]  /*88d0*/  @P6 STS.128 [R238+0x10000], RZ ;  /* 0x010000ffee006388 */ /* 0x000fe40000000c00 */
[----:B------:R-:W-:Y:S01]  /*88e0*/  @!P5 LEA.HI.X R27, R5, UR9, R0, 0x1, P2 ;  /* 0x00000009051bdc11 */ /* 0x000fe200090f0c00 */
[----:B------:R-:W-:Y:S01]  /*88f0*/  @!P4 IMAD.X R0, R7, 0x1, R168, P1 ;  /* 0x000000010700c824 */ /* 0x000fe200008e06a8 */
[----:B------:R-:W-:Y:S01]  /*8900*/  @!P4 LEA R18, P2, R11, UR8, 0x1 ;  /* 0x000000080b12cc11 */ /* 0x000fe2000f8408ff */
[----:B------:R-:W-:Y:S01]  /*8910*/  @!PT LDS RZ, [RZ] ;  /* 0x00000000fffff984 */ /* 0x000fe20000000800 */
[----:B------:R-:W-:Y:S01]  /*8920*/  @!PT LDS RZ, [RZ] ;  /* 0x00000000fffff984 */ /* 0x000fe20000000800 */
[----:B------:R-:W-:Y:S01]  /*8930*/  @!PT LDS RZ, [RZ] ;  /* 0x00000000fffff984 */ /* 0x000fe20000000800 */
[----:B------:R-:W-:Y:S01]  /*8940*/  @!P6 LDGSTS.E.BYPASS.LTC128B.128 [R238+0x10000], desc[UR24][R200.64] ;  /* 0x10000000c8eeefae */ /* 0x000fe2000b901d58 */
[----:B------:R-:W-:-:S02]  /*8950*/  @!P3 IADD3 R5, P1, R9, R170, RZ ;  /* 0x000000aa0905b210 */ /* 0x000fc40007f3e0ff */
[----:B------:R-:W-:Y:S01]  /*8960*/  @!P4 LEA.HI.X R19, R11, UR9, R0, 0x1, P2 ;  /* 0x000000090b13cc11 */ /* 0x000fe200090f0c00 */
[----:B------:R-:W-:Y:S01]  /*8970*/  @P5 STS.128 [R238+0x12000], RZ ;  /* 0x012000ffee005388 */ /* 0x000fe20000000c00 */
[----:B------:R-:W-:Y:S01]  /*8980*/  IADD3 R9, P2, R9, UR28, RZ ;  /* 0x0000001c09097c10 */ /* 0x000fe2000ff5e0ff */
[----:B------:R-:W-:Y:S01]  /*8990*/  @!P3 IMAD.X R0, R7, 0x1, R168, P1 ;  /* 0x000000010700b824 */ /* 0x000fe200008e06a8 */
[----:B------:R-:W-:Y:S01]  /*89a0*/  @!P3 LEA R16, P1, R5, UR8, 0x1 ;  /* 0x000000080510bc11 */ /* 0x000fe2000f8208ff */
[----:B------:R-:W-:Y:S01]  /*89b0*/  @!PT LDS RZ, [RZ] ;  /* 0x00000000fffff984 */ /* 0x000fe20000000800 */
[----:B------:R-:W-:Y:S01]  /*89c0*/  @!PT LDS RZ, [RZ] ;  /* 0x00000000fffff984 */ /* 0x000fe20000000800 */
[----:B------:R-:W-:Y:S01]  /*89d0*/  @!PT LDS RZ, [RZ] ;  /* 0x00000000fffff984 */ /* 0x000fe20000000800 */
[----:B------:R-:W-:Y:S01]  /*89e0*/  @!P5 LDGSTS.E.BYPASS.LTC128B.128 [R238+0x12000], desc[UR24][R26.64+0x80] ;  /* 0x120000801aeedfae */ /* 0x000fe2000b901d58 */
[----:B------:R-:W-:Y:S02]  /*89f0*/  IADD3.X R7, R7, UR27, RZ, P2, !PT ;  /* 0x0000001b07077c10 */ /* 0x000fe400097fe4ff */
[----:B------:R-:W-:Y:S01]  /*8a00*/  @!P3 LEA.HI.X R17, R5, UR9, R0, 0x1, P1 ;  /* 0x000000090511bc11 */ /* 0x000fe200088f0c00 */
[----:B------:R-:W-:Y:S01]  /*8a10*/  @P4 STS.128 [R238+0x14000], RZ ;  /* 0x014000ffee004388 */ /* 0x000fe20000000c00 */
[----:B------:R-:W-:-:S02]  /*8a20*/  @!P5 IADD3 R5, P1, R9, R170, RZ ;  /* 0x000000aa0905d210 */ /* 0x000fc40007f3e0ff */
[----:B------:R-:W-:Y:S01]  /*8a30*/  @!P6 LEA R24, P2, R9, R248, 0x1 ;  /* 0x000000f80918e211 */ /* 0x000fe200078408ff */
[----:B------:R-:W-:Y:S01]  /*8a40*/  @!PT LDS RZ, [RZ] ;  /* 0x00000000fffff984 */ /* 0x000fe20000000800 */
[----:B------:R-:W-:Y:S01]  /*8a50*/  @!PT LDS RZ, [RZ] ;  /* 0x00000000fffff984 */ /* 0x000fe20000000800 */
[----:B------:R-:W-:Y:S01]  /*8a60*/  @!PT LDS RZ, [RZ] ;  /* 0x00000000fffff984 */ /* 0x000fe20000000800 */
[----:B------:R-:W-:Y:S02]  /*8a70*/  @!P4 LDGSTS.E.BYPASS.LTC128B.128 [R238+0x14000], desc[UR24][R18.64+0x100] ;  /* 0x1400010012eecfae */ /* 0x000fe4000b901d58 */
[----:B------:R-:W-:Y:S01]  /*8a80*/  @!P5 IMAD.X R0, R7, 0x1, R168, P1 ;  /* 0x000000010700d824 */ /* 0x000fe200008e06a8 */
[----:B------:R-:W-:Y:S01]  /*8a90*/  @!P6 LEA.HI.X R25, R9, R249, R7, 0x1, P2 ;  /* 0x000000f90919e211 */ /* 0x000fe200010f0c07 */
[----:B------:R-:W-:Y:S01]  /*8aa0*/  @P3 STS.128 [R238+0x16000], RZ ;  /* 0x016000ffee003388 */ /* 0x000fe20000000c00 */
[----:B------:R-:W-:Y:S02]  /*8ab0*/  @!P5 LEA R22, P2, R5, UR8, 0x1 ;  /* 0x000000080516dc11 */ /* 0x000fe4000f8408ff */
[----:B------:R-:W-:Y:S01]  /*8ac0*/  @!P4 IADD3 R11, P1, R9, R170, RZ ;  /* 0x000000aa090bc210 */ /* 0x000fe20007f3e0ff */
[----:B------:R-:W-:Y:S01]  /*8ad0*/  @!PT LDS RZ, [RZ] ;  /* 0x00000000fffff984 */ /* 0x000fe20000000800 */
[----:B------:R-:W-:Y:S01]  /*8ae0*/  @!PT LDS RZ, [RZ] ;  /* 0x00000000fffff984 */ /* 0x000fe20000000800 */
[----:B------:R-:W-:Y:S01]  /*8af0*/  @!PT LDS RZ, [RZ] ;  /* 0x00000000fffff984 */ /* 0x000fe20000000800 */
[----:B------:R-:W-:Y:S01]  /*8b00*/  @!P3 LDGSTS.E.BYPASS.LTC128B.128 [R238+0x16000], desc[UR24][R16.64+0x180] ;  /* 0x1600018010eebfae */ /* 0x000fe2000b901d58 */
[----:B------:R-:W-:-:S02]  /*8b10*/  @!P5 LEA.HI.X R23, R5, UR9, R0, 0x1, P2 ;  /* 0x000000090517dc11 */ /* 0x000fc400090f0c00 */
[----:B------:R-:W-:Y:S01]  /*8b20*/  @!P4 LEA R14, P2, R11, UR8, 0x1 ;  /* 0x000000080b0ecc11 */ /* 0x000fe2000f8408ff */
[----:B------:R-:W-:Y:S01]  /*8b30*/  @!P4 IMAD.X R0, R7, 0x1, R168, P1 ;  /* 0x000000010700c824 */ /* 0x000fe200008e06a8 */
[----:B------:R-:W-:Y:S01]  /*8b40*/  @!P3 IADD3 R5, P1, R9, R170, RZ ;  /* 0x000000aa0905b210 */ /* 0x000fe20007f3e0ff */
[----:B------:R-:W-:Y:S03]  /*8b50*/  @P6 STS.128 [R238+0x10800], RZ ;  /* 0x010800ffee006388 */ /* 0x000fe60000000c00 */
[----:B------:R-:W-:Y:S01]  /*8b60*/  @!P4 LEA.HI.X R15, R11, UR9, R0, 0x1, P2 ;  /* 0x000000090b0fcc11 */ /* 0x000fe200090f0c00 */
[----:B------:R-:W-:Y:S01]  /*8b70*/  @!P3 IMAD.X R0, R7, 0x1, R168, P1 ;  /* 0x000000010700b824 */ /* 0x000fe200008e06a8 */
[----:B------:R-:W-:Y:S01]  /*8b80*/  @!P3 LEA R12, P1, R5, UR8, 0x1 ;  /* 0x00000008050cbc11 */ /* 0x000fe2000f8208ff */
[----:B------:R-:W-:Y:S01]  /*8b90*/  @!PT LDS RZ, [RZ] ;  /* 0x00000000fffff984 */ /* 0x000fe20000000800 */
[----:B------:R-:W-:Y:S01]  /*8ba0*/  @!PT LDS RZ, [RZ] ;  /* 0x00000000fffff984 */ /* 0x000fe20000000800 */
[----:B------:R-:W-:Y:S01]  /*8bb0*/  @!PT LDS RZ, [RZ] ;  /* 0x00000000fffff984 */ /* 0x000fe20000000800 */
[----:B------:R-:W-:Y:S01]  /*8bc0*/  @!P6 LDGSTS.E.BYPASS.LTC128B.128 [R238+0x10800], desc[UR24][R24.64] ;  /* 0x1080000018eeefae */ /* 0x000fe2000b901d58 */
[----:B------:R-:W-:-:S02]  /*8bd0*/  IADD3 R9, P2, R9, UR28, RZ ;  /* 0x0000001c09097c10 */ /* 0x000fc4000ff5e0ff */
[----:B------:R-:W-:Y:S01]  /*8be0*/  @!P3 LEA.HI.X R13, R5, UR9, R0, 0x1, P1 ;  /* 0x00000009050dbc11 */ /* 0x000fe200088f0c00 */
[----:B------:R-:W-:Y:S01]  /*8bf0*/  @P5 STS.128 [R238+0x12800], RZ ;  /* 0x012800ffee005388 */ /* 0x000fe20000000c00 */
[----:B------:R-:W-:Y:S02]  /*8c00*/  IADD3.X R7, R7, UR27, RZ, P2, !PT ;  /* 0x0000001b07077c10 */ /* 0x000fe400097fe4ff */
[C---:B------:R-:W-:Y:S01]  /*8c10*/  @!P5 IADD3 R11, P1, R9.reuse, R170, RZ ;  /* 0x000000aa090bd210 */ /* 0x040fe20007f3e0ff */
[----:B------:R-:W-:Y:S01]  /*8c20*/  @!PT LDS RZ, [RZ] ;  /* 0x00000000fffff984 */ /* 0x000fe20000000800 */
[----:B------:R-:W-:Y:S01]  /*8c30*/  @!PT LDS RZ, [RZ] ;  /* 0x00000000fffff984 */ /* 0x000fe20000000800 */
[----:B------:R-:W-:Y:S01]  /*8c40*/  @!PT LDS RZ, [RZ] ;  /* 0x00000000fffff984 */ /* 0x000fe20000000800 */
[----:B------:R-:W-:Y:S01]  /*8c50*/  @!P5 LDGSTS.E.BYPASS.LTC128B.128 [R238+0x12800], desc[UR24][R22.64+0x80] ;  /* 0x1280008016eedfae */ /* 0x000fe2000b901d58 */
[----:B------:R-:W-:-:S03]  /*8c60*/  @!P6 LEA R20, P2, R9, R248, 0x1 ;  /* 0x000000f80914e211 */ /* 0x000fc600078408ff */
[--C-:B------:R-:W-:Y:S01]  /*8c70*/  @!P5 IMAD.X R0, R7, 0x1, R168.reuse, P1 ;  /* 0x000000010700d824 */ /* 0x100fe200008e06a8 */
[C---:B------:R-:W-:Y:S01]  /*8c80*/  @!P6 LEA.HI.X R21, R9.reuse, R249, R7, 0x1, P2 ;  /* 0x000000f90915e211 */ /* 0x040fe200010f0c07 */
[----:B------:R-:W-:Y:S01]  /*8c90*/  @P4 STS.128 [R238+0x14800], RZ ;  /* 0x014800ffee004388 */ /* 0x000fe20000000c00 */
[----:B------:R-:W-:Y:S02]  /*8ca0*/  @!P4 IADD3 R5, P1, R9, R170, RZ ;  /* 0x000000aa0905c210 */ /* 0x000fe40007f3e0ff */
[----:B------:R-:W-:Y:S01]  /*8cb0*/  @!P5 LEA R10, P2, R11, UR8, 0x1 ;  /* 0x000000080b0adc11 */ /* 0x000fe2000f8408ff */
[----:B------:R-:W-:Y:S01]  /*8cc0*/  @!PT LDS RZ, [RZ] ;  /* 0x00000000fffff984 */ /* 0x000fe20000000800 */
[----:B------:R-:W-:Y:S01]  /*8cd0*/  @!PT LDS RZ, [RZ] ;  /* 0x00000000fffff984 */ /* 0x000fe20000000800 */
[----:B------:R-:W-:Y:S01]  /*8ce0*/  @!PT LDS RZ, [RZ] ;  /* 0x00000000fffff984 */ /* 0x000fe20000000800 */
[----:B------:R-:W-:Y:S02]  /*8cf0*/  @!P4 LDGSTS.E.BYPASS.LTC128B.128 [R238+0x14800], desc[UR24][R14.64+0x100] ;  /* 0x148001000eeecfae */ /* 0x000fe4000b901d58 */
[----:B------:R-:W-:Y:S01]  /*8d00*/  @!P4 IMAD.X R4, R7, 0x1, R168, P1 ;  /* 0x000000010704c824 */ /* 0x000fe200008e06a8 */
[----:B------:R-:W-:Y:S01]  /*8d10*/  @!P5 LEA.HI.X R11, R11, UR9, R0, 0x1, P2 ;  /* 0x000000090b0bdc11 */ /* 0x000fe200090f0c00 */
[----:B------:R-:W-:Y:S01]  /*8d20*/  @P3 STS.128 [R238+0x16800], RZ ;  /* 0x016800ffee003388 */ /* 0x000fe20000000c00 */
[----:B------:R-:W-:-:S02]  /*8d30*/  @!P4 LEA R30, P2, R5, UR8, 0x1 ;  /* 0x00000008051ecc11 */ /* 0x000fc4000f8408ff */
[----:B------:R-:W-:Y:S01]  /*8d40*/  @!P3 IADD3 R0, P1, R9, R170, RZ ;  /* 0x000000aa0900b210 */ /* 0x000fe20007f3e0ff */
[----:B------:R-:W-:Y:S01]  /*8d50*/  @!PT LDS RZ, [RZ] ;  /* 0x00000000fffff984 */ /* 0x000fe20000000800 */
[----:B------:R-:W-:Y:S01]  /*8d60*/  @!PT LDS RZ, [RZ] ;  /* 0x00000000fffff984 */ /* 0x000fe20000000800 */
[----:B------:R-:W-:Y:S01]  /*8d70*/  @!PT LDS RZ, [RZ] ;  /* 0x00000000fffff984 */ /* 0x000fe20000000800 */
[----:B------:R1:W-:Y:S01]  /*8d80*/  @!P3 LDGSTS.E.BYPASS.LTC128B.128 [R238+0x16800], desc[UR24][R12.64+0x180] ;  /* 0x168001800ceebfae */ /* 0x0003e2000b901d58 */
[----:B------:R-:W-:Y:S02]  /*8d90*/  @!P4 LEA.HI.X R31, R5, UR9, R4, 0x1, P2 ;  /* 0x00000009051fcc11 */ /* 0x000fe400090f0c04 */
[----:B------:R-:W-:Y:S01]  /*8da0*/  IADD3 R9, P2, R9, UR28, RZ ;  /* 0x0000001c09097c10 */ /* 0x000fe2000ff5e0ff */
[C---:B------:R-:W-:Y:S01]  /*8db0*/  @!P3 IMAD.X R5, R7.reuse, 0x1, R168, P1 ;  /* 0x000000010705b824 */ /* 0x040fe200008e06a8 */
[C---:B------:R-:W-:Y:S01]  /*8dc0*/  @!P3 LEA R32, P1, R0.reuse, UR8, 0x1 ;  /* 0x000000080020bc11 */ /* 0x040fe2000f8208ff */
[----:B------:R-:W-:Y:S01]  /*8dd0*/  @P6 STS.128 [R238+0x11000], RZ ;  /* 0x011000ffee006388 */ /* 0x000fe20000000c00 */
[----:B------:R-:W-:Y:S02]  /*8de0*/  IADD3.X R7, R7, UR27, RZ, P2, !PT ;  /* 0x0000001b07077c10 */ /* 0x000fe400097fe4ff */
[C---:B------:R-:W-:Y:S01]  /*8df0*/  @!P6 LEA R34, P2, R9.reuse, R248, 0x1 ;  /* 0x000000f80922e211 */ /* 0x040fe200078408ff */
[----:B------:R-:W-:Y:S01]  /*8e00*/  @!PT LDS RZ, [RZ] ;  /* 0x00000000fffff984 */ /* 0x000fe20000000800 */
[----:B------:R-:W-:Y:S01]  /*8e10*/  @!PT LDS RZ, [RZ] ;  /* 0x00000000fffff984 */ /* 0x000fe20000000800 */
[----:B------:R-:W-:Y:S01]  /*8e20*/  @!PT LDS RZ, [RZ] ;  /* 0x00000000fffff984 */ /* 0x000fe20000000800 */
[----:B------:R2:W-:Y:S01]  /*8e30*/  @!P6 LDGSTS.E.BYPASS.LTC128B.128 [R238+0x11000], desc[UR24][R20.64] ;  /* 0x1100000014eeefae */ /* 0x0005e2000b901d58 */
[----:B------:R-:W-:Y:S01]  /*8e40*/  @!P3 LEA.HI.X R33, R0, UR9, R5, 0x1, P1 ;  /* 0x000000090021bc11 */ /* 0x000fe200088f0c05 */
[----:B------:R-:W-:Y:S01]  /*8e50*/  IMAD.MOV.U32 R248, RZ, RZ, R200 ;  /* 0x000000fffff87224 */ /* 0x000fe200078e00c8 */
[C---:B------:R-:W-:Y:S01]  /*8e60*/  @!P6 LEA.HI.X R35, R9.reuse, R249, R7, 0x1, P2 ;  /* 0x000000f90923e211 */ /* 0x040fe200010f0c07 */
[----:B------:R-:W-:Y:S01]  /*8e70*/  @P5 STS.128 [R238+0x13000], RZ ;  /* 0x013000ffee005388 */ /* 0x000fe20000000c00 */
[CC--:B------:R-:W-:Y:S01]  /*8e80*/  @!P5 IADD3 R0, P1, R9.reuse, R170.reuse, RZ ;  /* 0x000000aa0900d210 */ /* 0x0c0fe20007f3e0ff */
[----:B------:R-:W-:Y:S01]  /*8e90*/  IMAD.MOV.U32 R249, RZ, RZ, R201 ;  /* 0x000000fffff97224 */ /* 0x000fe200078e00c9 */
[-C--:B------:R-:W-:Y:S01]  /*8ea0*/  @!P4 IADD3 R4, P2, R9, R170.reuse, RZ ;  /* 0x000000aa0904c210 */ /* 0x080fe20007f5e0ff */
[----:B------:R-:W-:Y:S01]  /*8eb0*/  @!PT LDS RZ, [RZ] ;  /* 0x00000000fffff984 */ /* 0x000fe20000000800 */
[----:B------:R-:W-:Y:S01]  /*8ec0*/  @!PT LDS RZ, [RZ] ;  /* 0x00000000fffff984 */ /* 0x000fe20000000800 */
[----:B------:R-:W-:Y:S01]  /*8ed0*/  @!PT LDS RZ, [RZ] ;  /* 0x00000000fffff984 */ /* 0x000fe20000000800 */
[----:B------:R-:W-:Y:S02]  /*8ee0*/  @!P5 LDGSTS.E.BYPASS.LTC128B.128 [R238+0x13000], desc[UR24][R10.64+0x80] ;  /* 0x130000800aeedfae */ /* 0x000fe4000b901d58 */
[--C-:B------:R-:W-:Y:S01]  /*8ef0*/  @!P5 IMAD.X R5, R7, 0x1, R168.reuse, P1 ;  /* 0x000000010705d824 */ /* 0x100fe200008e06a8 */
[----:B------:R-:W-:Y:S01]  /*8f00*/  @!P3 IADD3 R9, P1, R9, R170, RZ ;  /* 0x000000aa0909b210 */ /* 0x000fe20007f3e0ff */
[C-C-:B------:R-:W-:Y:S01]  /*8f10*/  @!P4 IMAD.X R29, R7.reuse, 0x1, R168.reuse, P2 ;  /* 0x00000001071dc824 */ /* 0x140fe200010e06a8 */
[C---:B------:R-:W-:Y:S01]  /*8f20*/  @!P5 LEA R172, P2, R0.reuse, UR8, 0x1 ;  /* 0x0000000800acdc11 */ /* 0x040fe2000f8408ff */
[----:B------:R-:W-:Y:S02]  /*8f30*/  @P4 STS.128 [R238+0x15000], RZ ;  /* 0x015000ffee004388 */ /* 0x000fe40000000c00 */
[----:B------:R-:W-:Y:S01]  /*8f40*/  @!P3 IMAD.X R168, R7, 0x1, R168, P1 ;  /* 0x0000000107a8b824 */ /* 0x000fe200008e06a8 */
[----:B------:R-:W-:Y:S01]  /*8f50*/  @!P5 LEA.HI.X R173, R0, UR9, R5, 0x1, P2 ;  /* 0x0000000900addc11 */ /* 0x000fe200090f0c05 */
[----:B------:R-:W-:Y:S01]  /*8f60*/  @!PT LDS RZ, [RZ] ;  /* 0x00000000fffff984 */ /* 0x000fe20000000800 */
[----:B------:R-:W-:Y:S01]  /*8f70*/  @!PT LDS RZ, [RZ] ;  /* 0x00000000fffff984 */ /* 0x000fe20000000800 */
[----:B------:R-:W-:Y:S01]  /*8f80*/  @!PT LDS RZ, [RZ] ;  /* 0x00000000fffff984 */ /* 0x000fe20000000800 */
[----:B------:R-:W-:Y:S01]  /*8f90*/  @!P4 LDGSTS.E.BYPASS.LTC128B.128 [R238+0x15000], desc[UR24][R30.64+0x100] ;  /* 0x150001001eeecfae */ /* 0x000fe2000b901d58 */
[----:B------:R-:W-:-:S02]  /*8fa0*/  @!P4 LEA R174, P2, R4, UR8, 0x1 ;  /* 0x0000000804aecc11 */ /* 0x000fc4000f8408ff */
[C---:B------:R-:W-:Y:S01]  /*8fb0*/  @!P3 LEA R8, P1, R9.reuse, UR8, 0x1 ;  /* 0x000000080908bc11 */ /* 0x040fe2000f8208ff */
[----:B------:R-:W-:Y:S01]  /*8fc0*/  @P3 STS.128 [R238+0x17000], RZ ;  /* 0x017000ffee003388 */ /* 0x000fe20000000c00 */
[----:B------:R-:W-:Y:S02]  /*8fd0*/  @!P4 LEA.HI.X R175, R4, UR9, R29, 0x1, P2 ;  /* 0x0000000904afcc11 */ /* 0x000fe400090f0c1d */
[----:B------:R-:W-:Y:S01]  /*8fe0*/  @!P3 LEA.HI.X R9, R9, UR9, R168, 0x1, P1 ;  /* 0x000000090909bc11 */ /* 0x000fe200088f0ca8 */
[----:B------:R-:W-:Y:S01]  /*8ff0*/  @!PT LDS RZ, [RZ] ;  /* 0x00000000fffff984 */ /* 0x000fe20000000800 */
[----:B------:R-:W-:Y:S01]  /*9000*/  @!PT LDS RZ, [RZ] ;  /* 0x00000000fffff984 */ /* 0x000fe20000000800 */
[----:B------:R-:W-:Y:S01]  /*9010*/  @!PT LDS RZ, [RZ] ;  /* 0x00000000fffff984 */ /* 0x000fe20000000800 */
[----:B------:R-:W-:Y:S04]  /*9020*/  @!P3 LDGSTS.E.BYPASS.LTC128B.128 [R238+0x17000], desc[UR24][R32.64+0x180] ;  /* 0x1700018020eebfae */ /* 0x000fe8000b901d58 */
[----:B------:R-:W-:Y:S04]  /*9030*/  @P6 STS.128 [R238+0x11800], RZ ;  /* 0x011800ffee006388 */ /* 0x000fe80000000c00 */
[----:B------:R-:W-:Y:S01]  /*9040*/  @!PT LDS RZ, [RZ] ;  /* 0x00000000fffff984 */ /* 0x000fe20000000800 */
[----:B------:R-:W-:Y:S01]  /*9050*/  @!PT LDS RZ, [RZ] ;  /* 0x00000000fffff984 */ /* 0x000fe20000000800 */
[----:B------:R-:W-:Y:S01]  /*9060*/  @!PT LDS RZ, [RZ] ;  /* 0x00000000fffff984 */ /* 0x000fe20000000800 */
[----:B------:R3:W-:Y:S04]  /*9070*/  @!P6 LDGSTS.E.BYPASS.LTC128B.128 [R238+0x11800], desc[UR24][R34.64] ;  /* 0x1180000022eeefae */ /* 0x0007e8000b901d58 */
[----:B------:R-:W-:Y:S04]  /*9080*/  @P5 STS.128 [R238+0x13800], RZ ;  /* 0x013800ffee005388 */ /* 0x000fe80000000c00 */
        /* <DEDUP_REMOVED lines=14> */
[----:B------:R-:W-:Y:S04]  /*9170*/  LDSM.16.M88.4 R168, [R234] ;  /* 0x00000000eaa8783b */ /* 0x000fe80000000200 */
[----:B-1----:R-:W1:Y:S04]  /*9180*/  LDSM.16.M88.4 R12, [R233+0x8000] ;  /* 0x00800000e90c783b */ /* 0x002e680000000200 */
[----:B------:R-:W4:Y:S04]  /*9190*/  LDSM.16.M88.4 R4, [R233+0x8800] ;  /* 0x00880000e904783b */ /* 0x000f280000000200 */
[----:B------:R-:W5:Y:S04]  /*91a0*/  LDSM.16.M88.4 R176, [R233+0x9000] ;  /* 0x00900000e9b0783b */ /* 0x000f680000000200 */
[----:B------:R-:W5:Y:S04]  /*91b0*/  LDSM.16.M88.4 R24, [R233+0x9800] ;  /* 0x00980000e918783b */ /* 0x000f680000000200 */
[----:B--2---:R-:W-:Y:S04]  /*91c0*/  LDSM.16.M88.4 R20, [R232] ;  /* 0x00000000e814783b */ /* 0x004fe80000000200 */
[----:B---3--:R-:W2:Y:S04]  /*91d0*/  LDSM.16.M88.4 R32, [R231] ;  /* 0x00000000e720783b */ /* 0x008ea80000000200 */
[----:B------:R-:W3:Y:S04]  /*91e0*/  LDSM.16.M88.4 R28, [R223] ;  /* 0x00000000df1c783b */ /* 0x000ee80000000200 */
[----:B------:R-:W3:Y:S04]  /*91f0*/  LDSM.16.M88.4 R196, [R222] ;  /* 0x00000000dec4783b */ /* 0x000ee80000000200 */
[----:B------:R-:W3:Y:S04]  /*9200*/  LDSM.16.M88.4 R192, [R221] ;  /* 0x00000000ddc0783b */ /* 0x000ee80000000200 */
[----:B------:R-:W-:Y:S01]  /*9210*/  LDSM.16.M88.4 R188, [R227+0x8000] ;  /* 0x00800000e3bc783b */ /* 0x000fe20000000200 */
[C---:B-1----:R-:W-:Y:S03]  /*9220*/  HMMA.16816.F32 R16, R168.reuse, R12, RZ ;  /* 0x0000000ca810723c */ /* 0x042fe600000018ff */
[----:B------:R-:W-:Y:S01]  /*9230*/  LDSM.16.M88.4 R184, [R227+0x8800] ;  /* 0x00880000e3b8783b */ /* 0x000fe20000000200 */
[----:B------:R-:W1:Y:S02]  /*9240*/  S2R R0, SR_TID.X ;  /* 0x0000000000007919 */ /* 0x000e640000002100 */
[C---:B----4-:R-:W-:Y:S01]  /*9250*/  HMMA.16816.F32 R8, R168.reuse, R4, RZ ;  /* 0x00000004a808723c */ /* 0x050fe200000018ff */
[----:B------:R-:W0:Y:S05]  /*9260*/  LDGDEPBAR ;  /* 0x00000000000079af */ /* 0x000e2a0000000000 */
[C---:B------:R-:W-:Y:S06]  /*9270*/  HMMA.16816.F32 R12, R168.reuse, R14, RZ ;  /* 0x0000000ea80c723c */ /* 0x040fec00000018ff */
[C---:B------:R-:W-:Y:S06]  /*9280*/  HMMA.16816.F32 R4, R168.reuse, R6, RZ ;  /* 0x00000006a804723c */ /* 0x040fec00000018ff */
[C---:B-----5:R-:W-:Y:S06]  /*9290*/  HMMA.16816.F32 R180, R168.reuse, R176, RZ ;  /* 0x000000b0a8b4723c */ /* 0x060fec00000018ff */
[C---:B------:R-:W-:Y:S06]  /*92a0*/  HMMA.16816.F32 R176, R168.reuse, R178, RZ ;  /* 0x000000b2a8b0723c */ /* 0x040fec00000018ff */
[----:B------:R-:W-:Y:S01]  /*92b0*/  HMMA.16816.F32 R172, R168, R24, RZ ;  /* 0x00000018a8ac723c */ /* 0x000fe200000018ff */
[----:B-1----:R-:W-:-:S05]  /*92c0*/  IMAD.SHL.U32 R0, R0, 0x2, RZ ;  /* 0x0000000200007824 */ /* 0x002fca00078e00ff */
[----:B------:R-:W-:Y:S01]  /*92d0*/  HMMA.16816.F32 R168, R168, R26, RZ ;  /* 0x0000001aa8a8723c */ /* 0x000fe200000018ff */
[----:B------:R-:W1:Y:S05]  /*92e0*/  LDSM.16.M88.4 R24, [R230] ;  /* 0x00000000e618783b */ /* 0x000e6a0000000200 */
[C---:B--2---:R-:W-:Y:S06]  /*92f0*/  HMMA.16816.F32 R16, R20.reuse, R32, R16 ;  /* 0x000000201410723c */ /* 0x044fec0000001810 */
[C---:B------:R-:W-:Y:S01]  /*9300*/  HMMA.16816.F32 R12, R20.reuse, R34, R12 ;  /* 0x00000022140c723c */ /* 0x040fe2000000180c */
[----:B------:R-:W2:Y:S05]  /*9310*/  LDSM.16.M88.4 R32, [R227+0x9000] ;  /* 0x00900000e320783b */ /* 0x000eaa0000000200 */
[C---:B---3--:R-:W-:Y:S06]  /*9320*/  HMMA.16816.F32 R8, R20.reuse, R28, R8 ;  /* 0x0000001c1408723c */ /* 0x048fec0000001808 */
[C---:B------:R-:W-:Y:S01]  /*9330*/  HMMA.16816.F32 R4, R20.reuse, R30, R4 ;  /* 0x0000001e1404723c */ /* 0x040fe20000001804 */
[----:B------:R-:W3:Y:S05]  /*9340*/  LDSM.16.M88.4 R28, [R227+0x9800] ;  /* 0x00980000e31c783b */ /* 0x000eea0000000200 */
[C---:B------:R-:W-:Y:S06]  /*9350*/  HMMA.16816.F32 R180, R20.reuse, R196, R180 ;  /* 0x000000c414b4723c */ /* 0x040fec00000018b4 */
[C---:B------:R-:W-:Y:S01]  /*9360*/  HMMA.16816.F32 R176, R20.reuse, R198, R176 ;  /* 0x000000c614b0723c */ /* 0x040fe200000018b0 */
[----:B------:R-:W-:Y:S05]  /*9370*/  LDSM.16.M88.4 R196, [R220] ;  /* 0x00000000dcc4783b */ /* 0x000fea0000000200 */
[C---:B------:R-:W-:Y:S06]  /*9380*/  HMMA.16816.F32 R172, R20.reuse, R192, R172 ;  /* 0x000000c014ac723c */ /* 0x040fec00000018ac */
[----:B------:R-:W-:Y:S01]  /*9390*/  HMMA.16816.F32 R168, R20, R194, R168 ;  /* 0x000000c214a8723c */ /* 0x000fe200000018a8 */
[----:B------:R-:W4:Y:S04]  /*93a0*/  LDSM.16.M88.4 R20, [R229] ;  /* 0x00000000e514783b */ /* 0x000f280000000200 */
[----:B------:R-:W5:Y:S01]  /*93b0*/  LDSM.16.M88.4 R192, [R220+0x800] ;  /* 0x00080000dcc0783b */ /* 0x000f620000000200 */
[C---:B-1----:R-:W-:Y:S06]  /*93c0*/  HMMA.16816.F32 R16, R24.reuse, R188, R16 ;  /* 0x000000bc1810723c */ /* 0x042fec0000001810 */
[C---:B------:R-:W-:Y:S01]  /*93d0*/  HMMA.16816.F32 R12, R24.reuse, R190, R12 ;  /* 0x000000be180c723c */ /* 0x040fe2000000180c */
[----:B------:R-:W1:Y:S05]  /*93e0*/  LDSM.16.M88.4 R188, [R220+0x1000] ;  /* 0x00100000dcbc783b */ /* 0x000e6a0000000200 */
[C---:B------:R-:W-:Y:S06]  /*93f0*/  HMMA.16816.F32 R8, R24.reuse, R184, R8 ;  /* 0x000000b81808723c */ /* 0x040fec0000001808 */
[C---:B------:R-:W-:Y:S01]  /*9400*/  HMMA.16816.F32 R4, R24.reuse, R186, R4 ;  /* 0x000000ba1804723c */ /* 0x040fe20000001804 */
[----:B------:R-:W1:Y:S05]  /*9410*/  LDSM.16.M88.4 R184, [R220+0x1800] ;  /* 0x00180000dcb8783b */ /* 0x000e6a0000000200 */
[C---:B--2---:R-:W-:Y:S06]  /*9420*/  HMMA.16816.F32 R180, R24.reuse, R32, R180 ;  /* 0x0000002018b4723c */ /* 0x044fec00000018b4 */
[C---:B------:R-:W-:Y:S01]  /*9430*/  HMMA.16816.F32 R176, R24.reuse, R34, R176 ;  /* 0x0000002218b0723c */ /* 0x040fe200000018b0 */
[----:B------:R-:W-:Y:S05]  /*9440*/  LDSM.16.M88.4 R32, [R233+0xa000] ;  /* 0x00a00000e920783b */ /* 0x000fea0000000200 */
[C---:B---3--:R-:W-:Y:S06]  /*9450*/  HMMA.16816.F32 R172, R24.reuse, R28, R172 ;  /* 0x0000001c18ac723c */ /* 0x048fec00000018ac */
[----:B------:R-:W-:Y:S01]  /*9460*/  HMMA.16816.F32 R168, R24, R30, R168 ;  /* 0x0000001e18a8723c */ /* 0x000fe200000018a8 */
[----:B------:R-:W2:Y:S04]  /*9470*/  LDSM.16.M88.4 R24, [R234+0x2000] ;  /* 0x00200000ea18783b */ /* 0x000ea80000000200 */
[----:B------:R-:W3:Y:S01]  /*9480*/  LDSM.16.M88.4 R28, [R233+0xa800] ;  /* 0x00a80000e91c783b */ /* 0x000ee20000000200 */
[C---:B----4-:R-:W-:Y:S06]  /*9490*/  HMMA.16816.F32 R16, R20.reuse, R196, R16 ;  /* 0x000000c41410723c */ /* 0x050fec0000001810 */
[C---:B------:R-:W-:Y:S01]  /*94a0*/  HMMA.16816.F32 R12, R20.reuse, R198, R12 ;  /* 0x000000c6140c723c */ /* 0x040fe2000000180c */
[----:B------:R-:W4:Y:S05]  /*94b0*/  LDSM.16.M88.4 R196, [R233+0xb000] ;  /* 0x00b00000e9c4783b */ /* 0x000f2a0000000200 */
[C---:B-----5:R-:W-:Y:S06]  /*94c0*/  HMMA.16816.F32 R8, R20.reuse, R192, R8 ;  /* 0x000000c01408723c */ /* 0x060fec0000001808 */
[C---:B------:R-:W-:Y:S01]  /*94d0*/  HMMA.16816.F32 R4, R20.reuse, R194, R4 ;  /* 0x000000c21404723c */ /* 0x040fe20000001804 */
[----:B------:R-:W-:Y:S05]  /*94e0*/  LDSM.16.M88.4 R192, [R216] ;  /* 0x00000000d8c0783b */ /* 0x000fea0000000200 */
[C---:B-1----:R-:W-:Y:S06]  /*94f0*/  HMMA.16816.F32 R180, R20.reuse, R188, R180 ;  /* 0x000000bc14b4723c */ /* 0x042fec00000018b4 */
[C---:B------:R-:W-:Y:S01]  /*9500*/  HMMA.16816.F32 R176, R20.reuse, R190, R176 ;  /* 0x000000be14b0723c */ /* 0x040fe200000018b0 */
[----:B------:R-:W1:Y:S05]  /*9510*/  LDSM.16.M88.4 R188, [R233+0xb800] ;  /* 0x00b80000e9bc783b */ /* 0x000e6a0000000200 */
[C---:B------:R-:W-:Y:S06]  /*9520*/  HMMA.16816.F32 R172, R20.reuse, R184, R172 ;  /* 0x000000b814ac723c */ /* 0x040fec00000018ac */
[----:B------:R-:W-:Y:S01]  /*9530*/  HMMA.16816.F32 R168, R20, R186, R168 ;  /* 0x000000ba14a8723c */ /* 0x000fe200000018a8 */
[----:B------:R-:W-:Y:S04]  /*9540*/  LDSM.16.M88.4 R20, [R232+0x2000] ;  /* 0x00200000e814783b */ /* 0x000fe80000000200 */
[----:B------:R-:W5:Y:S01]  /*9550*/  LDSM.16.M88.4 R184, [R219] ;  /* 0x00000000dbb8783b */ /* 0x000f620000000200 */
[C---:B--2---:R-:W-:Y:S06]  /*9560*/  HMMA.16816.F32 R16, R24.reuse, R32, R16 ;  /* 0x000000201810723c */ /* 0x044fec0000001810 */
[C---:B------:R-:W-:Y:S01]  /*9570*/  HMMA.16816.F32 R12, R24.reuse, R34, R12 ;  /* 0x00000022180c723c */ /* 0x040fe2000000180c */
[----:B------:R-:W2:Y:S05]  /*9580*/  LDSM.16.M88.4 R32, [R218] ;  /* 0x00000000da20783b */ /* 0x000eaa0000000200 */
[C---:B---3--:R-:W-:Y:S06]  /*9590*/  HMMA.16816.F32 R8, R24.reuse, R28, R8 ;  /* 0x0000001c1808723c */ /* 0x048fec0000001808 */
[C---:B------:R-:W-:Y:S01]  /*95a0*/  HMMA.16816.F32 R4, R24.reuse, R30, R4 ;  /* 0x0000001e1804723c */ /* 0x040fe20000001804 */
[----:B------:R-:W3:Y:S05]  /*95b0*/  LDSM.16.M88.4 R28, [R217] ;  /* 0x00000000d91c783b */ /* 0x000eea0000000200 */
[C---:B----4-:R-:W-:Y:S06]  /*95c0*/  HMMA.16816.F32 R180, R24.reuse, R196, R180 ;  /* 0x000000c418b4723c */ /* 0x050fec00000018b4 */
[C---:B------:R-:W-:Y:S01]  /*95d0*/  HMMA.16816.F32 R176, R24.reuse, R198, R176 ;  /* 0x000000c618b0723c */ /* 0x040fe200000018b0 */
[----:B------:R-:W-:Y:S05]  /*95e0*/  LDSM.16.M88.4 R196, [R220+0x2000] ;  /* 0x00200000dcc4783b */ /* 0x000fea0000000200 */
[C---:B-1----:R-:W-:Y:S06]  /*95f0*/  HMMA.16816.F32 R172, R24.reuse, R188, R172 ;  /* 0x000000bc18ac723c */ /* 0x042fec00000018ac */
[----:B------:R-:W-:Y:S01]  /*9600*/  HMMA.16816.F32 R168, R24, R190, R168 ;  /* 0x000000be18a8723c */ /* 0x000fe200000018a8 */
[----:B------:R-:W-:Y:S04]  /*9610*/  LDSM.16.M88.4 R24, [R230+0x2000] ;  /* 0x00200000e618783b */ /* 0x000fe80000000200 */
[----:B------:R-:W1:Y:S01]  /*9620*/  LDSM.16.M88.4 R188, [R227+0xa000] ;  /* 0x00a00000e3bc783b */ /* 0x000e620000000200 */
[C---:B-----5:R-:W-:Y:S06]  /*9630*/  HMMA.16816.F32 R16, R20.reuse, R184, R16 ;  /* 0x000000b81410723c */ /* 0x060fec0000001810 */
[C---:B------:R-:W-:Y:S01]  /*9640*/  HMMA.16816.F32 R12, R20.reuse, R186, R12 ;  /* 0x000000ba140c723c */ /* 0x040fe2000000180c */
[----:B------:R-:W4:Y:S05]  /*9650*/  LDSM.16.M88.4 R184, [R227+0xa800] ;  /* 0x00a80000e3b8783b */ /* 0x000f2a0000000200 */
[C---:B--2---:R-:W-:Y:S06]  /*9660*/  HMMA.16816.F32 R8, R20.reuse, R32, R8 ;  /* 0x000000201408723c */ /* 0x044fec0000001808 */
[C---:B------:R-:W-:Y:S01]  /*9670*/  HMMA.16816.F32 R4, R20.reuse, R34, R4 ;  /* 0x000000221404723c */ /* 0x040fe20000001804 */
[----:B------:R-:W2:Y:S05]  /*9680*/  LDSM.16.M88.4 R32, [R227+0xb000] ;  /* 0x00b00000e320783b */ /* 0x000eaa0000000200 */
[C---:B---3--:R-:W-:Y:S06]  /*9690*/  HMMA.16816.F32 R180, R20.reuse, R28, R180 ;  /* 0x0000001c14b4723c */ /* 0x048fec00000018b4 */
[C---:B------:R-:W-:Y:S01]  /*96a0*/  HMMA.16816.F32 R176, R20.reuse, R30, R176 ;  /* 0x0000001e14b0723c */ /* 0x040fe200000018b0 */
[----:B------:R-:W3:Y:S05]  /*96b0*/  LDSM.16.M88.4 R28, [R227+0xb800] ;  /* 0x00b80000e31c783b */ /* 0x000eea0000000200 */
[C---:B------:R-:W-:Y:S06]  /*96c0*/  HMMA.16816.F32 R172, R20.reuse, R192, R172 ;  /* 0x000000c014ac723c */ /* 0x040fec00000018ac */
[----:B------:R-:W-:Y:S01]  /*96d0*/  HMMA.16816.F32 R168, R20, R194, R168 ;  /* 0x000000c214a8723c */ /* 0x000fe200000018a8 */
[----:B------:R-:W5:Y:S04]  /*96e0*/  LDSM.16.M88.4 R20, [R229+0x2000] ;  /* 0x00200000e514783b */ /* 0x000f680000000200 */
[----:B------:R-:W5:Y:S01]  /*96f0*/  LDSM.16.M88.4 R192, [R220+0x2800] ;  /* 0x00280000dcc0783b */ /* 0x000f620000000200 */
[C---:B-1----:R-:W-:Y:S06]  /*9700*/  HMMA.16816.F32 R16, R24.reuse, R188, R16 ;  /* 0x000000bc1810723c */ /* 0x042fec0000001810 */
[C---:B------:R-:W-:Y:S01]  /*9710*/  HMMA.16816.F32 R12, R24.reuse, R190, R12 ;  /* 0x000000be180c723c */ /* 0x040fe2000000180c */
[----:B------:R-:W1:Y:S05]  /*9720*/  LDSM.16.M88.4 R188, [R220+0x3000] ;  /* 0x00300000dcbc783b */ /* 0x000e6a0000000200 */
[C---:B----4-:R-:W-:Y:S06]  /*9730*/  HMMA.16816.F32 R8, R24.reuse, R184, R8 ;  /* 0x000000b81808723c */ /* 0x050fec0000001808 */
[C---:B------:R-:W-:Y:S01]  /*9740*/  HMMA.16816.F32 R4, R24.reuse, R186, R4 ;  /* 0x000000ba1804723c */ /* 0x040fe20000001804 */
[----:B------:R-:W4:Y:S05]  /*9750*/  LDSM.16.M88.4 R184, [R220+0x3800] ;  /* 0x00380000dcb8783b */ /* 0x000f2a0000000200 */
[C---:B--2---:R-:W-:Y:S06]  /*9760*/  HMMA.16816.F32 R180, R24.reuse, R32, R180 ;  /* 0x0000002018b4723c */ /* 0x044fec00000018b4 */
[C---:B------:R-:W-:Y:S01]  /*9770*/  HMMA.16816.F32 R176, R24.reuse, R34, R176 ;  /* 0x0000002218b0723c */ /* 0x040fe200000018b0 */
[----:B------:R-:W-:Y:S05]  /*9780*/  LDSM.16.M88.4 R32, [R233+0xc800] ;  /* 0x00c80000e920783b */ /* 0x000fea0000000200 */
[C---:B---3--:R-:W-:Y:S06]  /*9790*/  HMMA.16816.F32 R172, R24.reuse, R28, R172 ;  /* 0x0000001c18ac723c */ /* 0x048fec00000018ac */
[----:B------:R-:W-:Y:S01]  /*97a0*/  HMMA.16816.F32 R168, R24, R30, R168 ;  /* 0x0000001e18a8723c */ /* 0x000fe200000018a8 */
[----:B------:R-:W-:Y:S04]  /*97b0*/  LDSM.16.M88.4 R28, [R234+0x4000] ;  /* 0x00400000ea1c783b */ /* 0x000fe80000000200 */
[----:B------:R-:W2:Y:S01]  /*97c0*/  LDSM.16.M88.4 R24, [R233+0xc000] ;  /* 0x00c00000e918783b */ /* 0x000ea20000000200 */
[C---:B-----5:R-:W-:Y:S06]  /*97d0*/  HMMA.16816.F32 R16, R20.reuse, R196, R16 ;  /* 0x000000c41410723c */ /* 0x060fec0000001810 */
[C---:B------:R-:W-:Y:S01]  /*97e0*/  HMMA.16816.F32 R12, R20.reuse, R198, R12 ;  /* 0x000000c6140c723c */ /* 0x040fe2000000180c */
[----:B------:R-:W3:Y:S05]  /*97f0*/  LDSM.16.M88.4 R196, [R233+0xd000] ;  /* 0x00d00000e9c4783b */ /* 0x000eea0000000200 */
[C---:B------:R-:W-:Y:S06]  /*9800*/  HMMA.16816.F32 R8, R20.reuse, R192, R8 ;  /* 0x000000c01408723c */ /* 0x040fec0000001808 */
[C---:B------:R-:W-:Y:S01]  /*9810*/  HMMA.16816.F32 R4, R20.reuse, R194, R4 ;  /* 0x000000c21404723c */ /* 0x040fe20000001804 */
[----:B------:R-:W5:Y:S05]  /*9820*/  LDSM.16.M88.4 R192, [R233+0xd800] ;  /* 0x00d80000e9c0783b */ /* 0x000f6a0000000200 */
[C---:B-1----:R-:W-:Y:S06]  /*9830*/  HMMA.16816.F32 R180, R20.reuse, R188, R180 ;  /* 0x000000bc14b4723c */ /* 0x042fec00000018b4 */
[C---:B------:R-:W-:Y:S01]  /*9840*/  HMMA.16816.F32 R176, R20.reuse, R190, R176 ;  /* 0x000000be14b0723c */ /* 0x040fe200000018b0 */
[----:B------:R-:W-:Y:S05]  /*9850*/  LDSM.16.M88.4 R188, [R212] ;  /* 0x00000000d4bc783b */ /* 0x000fea0000000200 */
[C---:B----4-:R-:W-:Y:S06]  /*9860*/  HMMA.16816.F32 R172, R20.reuse, R184, R172 ;  /* 0x000000b814ac723c */ /* 0x050fec00000018ac */
[----:B------:R-:W-:Y:S01]  /*9870*/  HMMA.16816.F32 R168, R20, R186, R168 ;  /* 0x000000ba14a8723c */ /* 0x000fe200000018a8 */
[----:B------:R-:W-:Y:S04]  /*9880*/  LDSM.16.M88.4 R20, [R232+0x4000] ;  /* 0x00400000e814783b */ /* 0x000fe80000000200 */
[----:B------:R-:W-:Y:S01]  /*9890*/  LDSM.16.M88.4 R184, [R215] ;  /* 0x00000000d7b8783b */ /* 0x000fe20000000200 */
[C---:B--2---:R-:W-:Y:S06]  /*98a0*/  HMMA.16816.F32 R16, R28.reuse, R24, R16 ;  /* 0x000000181c10723c */ /* 0x044fec0000001810 */
[C---:B------:R-:W-:Y:S01]  /*98b0*/  HMMA.16816.F32 R12, R28.reuse, R26, R12 ;  /* 0x0000001a1c0c723c */ /* 0x040fe2000000180c */
[----:B------:R-:W1:Y:S05]  /*98c0*/  LDSM.16.M88.4 R24, [R214] ;  /* 0x00000000d618783b */ /* 0x000e6a0000000200 */
[C---:B------:R-:W-:Y:S06]  /*98d0*/  HMMA.16816.F32 R8, R28.reuse, R32, R8 ;  /* 0x000000201c08723c */ /* 0x040fec0000001808 */
[C---:B------:R-:W-:Y:S01]  /*98e0*/  HMMA.16816.F32 R4, R28.reuse, R34, R4 ;  /* 0x000000221c04723c */ /* 0x040fe20000001804 */
[----:B------:R-:W2:Y:S05]  /*98f0*/  LDSM.16.M88.4 R32, [R213] ;  /* 0x00000000d520783b */ /* 0x000eaa0000000200 */
[C---:B---3--:R-:W-:Y:S06]  /*9900*/  HMMA.16816.F32 R180, R28.reuse, R196, R180 ;  /* 0x000000c41cb4723c */ /* 0x048fec00000018b4 */
[C---:B------:R-:W-:Y:S01]  /*9910*/  HMMA.16816.F32 R176, R28.reuse, R198, R176 ;  /* 0x000000c61cb0723c */ /* 0x040fe200000018b0 */
[----:B------:R-:W-:Y:S05]  /*9920*/  LDSM.16.M88.4 R196, [R227+0xc000] ;  /* 0x00c00000e3c4783b */ /* 0x000fea0000000200 */
[C---:B-----5:R-:W-:Y:S06]  /*9930*/  HMMA.16816.F32 R172, R28.reuse, R192, R172 ;  /* 0x000000c01cac723c */ /* 0x060fec00000018ac */
[----:B------:R-:W-:Y:S01]  /*9940*/  HMMA.16816.F32 R168, R28, R194, R168 ;  /* 0x000000c21ca8723c */ /* 0x000fe200000018a8 */
[----:B------:R-:W3:Y:S04]  /*9950*/  LDSM.16.M88.4 R28, [R230+0x4000] ;  /* 0x00400000e61c783b */ /* 0x000ee80000000200 */
[----:B------:R-:W-:Y:S01]  /*9960*/  LDSM.16.M88.4 R192, [R220+0x4000] ;  /* 0x00400000dcc0783b */ /* 0x000fe20000000200 */
[C---:B-1----:R-:W-:Y:S06]  /*9970*/  HMMA.16816.F32 R8, R20.reuse, R24, R8 ;  /* 0x000000181408723c */ /* 0x042fec0000001808 */
[C---:B------:R-:W-:Y:S01]  /*9980*/  HMMA.16816.F32 R4, R20.reuse, R26, R4 ;  /* 0x0000001a1404723c */ /* 0x040fe20000001804 */
[----:B------:R-:W1:Y:S05]  /*9990*/  LDSM.16.M88.4 R24, [R227+0xd000] ;  /* 0x00d00000e318783b */ /* 0x000e6a0000000200 */
[C---:B------:R-:W-:Y:S06]  /*99a0*/  HMMA.16816.F32 R16, R20.reuse, R184, R16 ;  /* 0x000000b81410723c */ /* 0x040fec0000001810 */
[C---:B------:R-:W-:Y:S01]  /*99b0*/  HMMA.16816.F32 R12, R20.reuse, R186, R12 ;  /* 0x000000ba140c723c */ /* 0x040fe2000000180c */
[----:B------:R-:W4:Y:S05]  /*99c0*/  LDSM.16.M88.4 R184, [R227+0xc800] ;  /* 0x00c80000e3b8783b */ /* 0x000f2a0000000200 */
        /* <DEDUP_REMOVED lines=9> */
[----:B------:R-:W3:Y:S05]  /*9a60*/  LDSM.16.M88.4 R196, [R220+0x5000] ;  /* 0x00500000dcc4783b */ /* 0x000eea0000000200 */
[C---:B-1----:R-:W-:Y:S06]  /*9a70*/  HMMA.16816.F32 R180, R28.reuse, R24, R180 ;  /* 0x000000181cb4723c */ /* 0x042fec00000018b4 */
[C---:B------:R-:W-:Y:S01]  /*9a80*/  HMMA.16816.F32 R176, R28.reuse, R26, R176 ;  /* 0x0000001a1cb0723c */ /* 0x040fe200000018b0 */
[----:B------:R-:W1:Y:S05]  /*9a90*/  LDSM.16.M88.4 R24, [R220+0x5800] ;  /* 0x00580000dc18783b */ /* 0x000e6a0000000200 */
[C---:B----4-:R-:W-:Y:S06]  /*9aa0*/  HMMA.16816.F32 R8, R28.reuse, R184, R8 ;  /* 0x000000b81c08723c */ /* 0x050fec0000001808 */
[C---:B------:R-:W-:Y:S01]  /*9ab0*/  HMMA.16816.F32 R4, R28.reuse, R186, R4 ;  /* 0x000000ba1c04723c */ /* 0x040fe20000001804 */
[----:B------:R-:W-:Y:S05]  /*9ac0*/  LDSM.16.M88.4 R184, [R234+0x6000] ;  /* 0x00600000eab8783b */ /* 0x000fea0000000200 */
[C---:B--2---:R-:W-:Y:S06]  /*9ad0*/  HMMA.16816.F32 R172, R28.reuse, R32, R172 ;  /* 0x000000201cac723c */ /* 0x044fec00000018ac */
[----:B------:R-:W-:Y:S01]  /*9ae0*/  HMMA.16816.F32 R168, R28, R34, R168 ;  /* 0x000000221ca8723c */ /* 0x000fe200000018a8 */
[----:B------:R-:W2:Y:S04]  /*9af0*/  LDSM.16.M88.4 R32, [R233+0xe000] ;  /* 0x00e00000e920783b */ /* 0x000ea80000000200 */
[----:B------:R-:W4:Y:S01]  /*9b00*/  LDSM.16.M88.4 R28, [R233+0xe800] ;  /* 0x00e80000e91c783b */ /* 0x000f220000000200 */
[C---:B-----5:R-:W-:Y:S06]  /*9b10*/  HMMA.16816.F32 R16, R20.reuse, R192, R16 ;  /* 0x000000c01410723c */ /* 0x060fec0000001810 */
[C---:B------:R-:W-:Y:S01]  /*9b20*/  HMMA.16816.F32 R12, R20.reuse, R194, R12 ;  /* 0x000000c2140c723c */ /* 0x040fe2000000180c */
[----:B------:R-:W5:Y:S05]  /*9b30*/  LDSM.16.M88.4 R192, [R233+0xf000] ;  /* 0x00f00000e9c0783b */ /* 0x000f6a0000000200 */
[C---:B------:R-:W-:Y:S06]  /*9b40*/  HMMA.16816.F32 R8, R20.reuse, R188, R8 ;  /* 0x000000bc1408723c */ /* 0x040fec0000001808 */
[C---:B------:R-:W-:Y:S01]  /*9b50*/  HMMA.16816.F32 R4, R20.reuse, R190, R4 ;  /* 0x000000be1404723c */ /* 0x040fe20000001804 */
[----:B------:R-:W5:Y:S05]  /*9b60*/  LDSM.16.M88.4 R188, [R233+0xf800] ;  /* 0x00f80000e9bc783b */ /* 0x000f6a0000000200 */
[C---:B---3--:R-:W-:Y:S06]  /*9b70*/  HMMA.16816.F32 R180, R20.reuse, R196, R180 ;  /* 0x000000c414b4723c */ /* 0x048fec00000018b4 */
[C---:B------:R-:W-:Y:S01]  /*9b80*/  HMMA.16816.F32 R176, R20.reuse, R198, R176 ;  /* 0x000000c614b0723c */ /* 0x040fe200000018b0 */
[----:B------:R-:W-:Y:S05]  /*9b90*/  LDSM.16.M88.4 R196, [R208] ;  /* 0x00000000d0c4783b */ /* 0x000fea0000000200 */
[C---:B-1----:R-:W-:Y:S06]  /*9ba0*/  HMMA.16816.F32 R172, R20.reuse, R24, R172 ;  /* 0x0000001814ac723c */ /* 0x042fec00000018ac */
[----:B------:R-:W-:Y:S01]  /*9bb0*/  HMMA.16816.F32 R168, R20, R26, R168 ;  /* 0x0000001a14a8723c */ /* 0x000fe200000018a8 */
[----:B------:R-:W-:Y:S04]  /*9bc0*/  LDSM.16.M88.4 R24, [R232+0x6000] ;  /* 0x00600000e818783b */ /* 0x000fe80000000200 */
[----:B------:R-:W1:Y:S01]  /*9bd0*/  LDSM.16.M88.4 R20, [R211] ;  /* 0x00000000d314783b */ /* 0x000e620000000200 */
[C---:B--2---:R-:W-:Y:S06]  /*9be0*/  HMMA.16816.F32 R16, R184.reuse, R32, R16 ;  /* 0x00000020b810723c */ /* 0x044fec0000001810 */
[C---:B------:R-:W-:Y:S01]  /*9bf0*/  HMMA.16816.F32 R12, R184.reuse, R34, R12 ;  /* 0x00000022b80c723c */ /* 0x040fe2000000180c */
[----:B------:R-:W2:Y:S05]  /*9c00*/  LDSM.16.M88.4 R32, [R210] ;  /* 0x00000000d220783b */ /* 0x000eaa0000000200 */
[C---:B----4-:R-:W-:Y:S06]  /*9c10*/  HMMA.16816.F32 R8, R184.reuse, R28, R8 ;  /* 0x0000001cb808723c */ /* 0x050fec0000001808 */
[C---:B------:R-:W-:Y:S01]  /*9c20*/  HMMA.16816.F32 R4, R184.reuse, R30, R4 ;  /* 0x0000001eb804723c */ /* 0x040fe20000001804 */
[----:B------:R-:W3:Y:S05]  /*9c30*/  LDSM.16.M88.4 R28, [R209] ;  /* 0x00000000d11c783b */ /* 0x000eea0000000200 */
[C---:B-----5:R-:W-:Y:S06]  /*9c40*/  HMMA.16816.F32 R180, R184.reuse, R192, R180 ;  /* 0x000000c0b8b4723c */ /* 0x060fec00000018b4 */
[C---:B------:R-:W-:Y:S01]  /*9c50*/  HMMA.16816.F32 R176, R184.reuse, R194, R176 ;  /* 0x000000c2b8b0723c */ /* 0x040fe200000018b0 */
[----:B------:R-:W-:Y:S05]  /*9c60*/  LDSM.16.M88.4 R192, [R230+0x6000] ;  /* 0x00600000e6c0783b */ /* 0x000fea0000000200 */
[C---:B------:R-:W-:Y:S06]  /*9c70*/  HMMA.16816.F32 R172, R184.reuse, R188, R172 ;  /* 0x000000bcb8ac723c */ /* 0x040fec00000018ac */
[----:B------:R-:W-:Y:S01]  /*9c80*/  HMMA.16816.F32 R168, R184, R190, R168 ;  /* 0x000000beb8a8723c */ /* 0x000fe200000018a8 */
[----:B------:R-:W4:Y:S04]  /*9c90*/  LDSM.16.M88.4 R184, [R227+0xe000] ;  /* 0x00e00000e3b8783b */ /* 0x000f280000000200 */
[----:B------:R-:W-:Y:S01]  /*9ca0*/  LDSM.16.M88.4 R188, [R227+0xf000] ;  /* 0x00f00000e3bc783b */ /* 0x000fe20000000200 */
[C---:B-1----:R-:W-:Y:S06]  /*9cb0*/  HMMA.16816.F32 R16, R24.reuse, R20, R16 ;  /* 0x000000141810723c */ /* 0x042fec0000001810 */
[C---:B------:R-:W-:Y:S01]  /*9cc0*/  HMMA.16816.F32 R12, R24.reuse, R22, R12 ;  /* 0x00000016180c723c */ /* 0x040fe2000000180c */
[----:B------:R-:W1:Y:S05]  /*9cd0*/  LDSM.16.M88.4 R20, [R227+0xe800] ;  /* 0x00e80000e314783b */ /* 0x000e6a0000000200 */
[C---:B--2---:R-:W-:Y:S06]  /*9ce0*/  HMMA.16816.F32 R8, R24.reuse, R32, R8 ;  /* 0x000000201808723c */ /* 0x044fec0000001808 */
[C---:B------:R-:W-:Y:S01]  /*9cf0*/  HMMA.16816.F32 R4, R24.reuse, R34, R4 ;  /* 0x000000221804723c */ /* 0x040fe20000001804 */
[----:B------:R-:W-:Y:S05]  /*9d00*/  LDSM.16.M88.4 R32, [R229+0x6000] ;  /* 0x00600000e520783b */ /* 0x000fea0000000200 */
[C---:B---3--:R-:W-:Y:S06]  /*9d10*/  HMMA.16816.F32 R180, R24.reuse, R28, R180 ;  /* 0x0000001c18b4723c */ /* 0x048fec00000018b4 */
[C---:B------:R-:W-:Y:S01]  /*9d20*/  HMMA.16816.F32 R176, R24.reuse, R30, R176 ;  /* 0x0000001e18b0723c */ /* 0x040fe200000018b0 */
[----:B------:R-:W2:Y:S05]  /*9d30*/  LDSM.16.M88.4 R28, [R220+0x6000] ;  /* 0x00600000dc1c783b */ /* 0x000eaa0000000200 */
[C---:B------:R-:W-:Y:S06]  /*9d40*/  HMMA.16816.F32 R172, R24.reuse, R196, R172 ;  /* 0x000000c418ac723c */ /* 0x040fec00000018ac */
[----:B------:R-:W-:Y:S01]  /*9d50*/  HMMA.16816.F32 R168, R24, R198, R168 ;  /* 0x000000c618a8723c */ /* 0x000fe200000018a8 */
[----:B------:R-:W3:Y:S05]  /*9d60*/  LDSM.16.M88.4 R24, [R220+0x6800] ;  /* 0x00680000dc18783b */ /* 0x000eea0000000200 */
[C---:B----4-:R-:W-:Y:S06]  /*9d70*/  HMMA.16816.F32 R12, R192.reuse, R186, R12 ;  /* 0x000000bac00c723c */ /* 0x050fec000000180c */
[C---:B-1----:R-:W-:Y:S06]  /*9d80*/  HMMA.16816.F32 R8, R192.reuse, R20, R8 ;  /* 0x00000014c008723c */ /* 0x042fec0000001808 */
[C---:B------:R-:W-:Y:S01]  /*9d90*/  HMMA.16816.F32 R4, R192.reuse, R22, R4 ;  /* 0x00000016c004723c */ /* 0x040fe20000001804 */
[----:B------:R-:W1:Y:S05]  /*9da0*/  LDSM.16.M88.4 R20, [R220+0x7000] ;  /* 0x00700000dc14783b */ /* 0x000e6a0000000200 */
[----:B------:R-:W-:Y:S01]  /*9db0*/  HMMA.16816.F32 R16, R192, R184, R16 ;  /* 0x000000b8c010723c */ /* 0x000fe20000001810 */
[----:B------:R-:W4:Y:S05]  /*9dc0*/  LDSM.16.M88.4 R184, [R227+0xf800] ;  /* 0x00f80000e3b8783b */ /* 0x000f2a0000000200 */
[----:B--2---:R-:W-:Y:S06]  /*9dd0*/  HMMA.16816.F32 R12, R32, R30, R12 ;  /* 0x0000001e200c723c */ /* 0x004fec000000180c */
[----:B------:R-:W-:Y:S01]  /*9de0*/  HMMA.16816.F32 R180, R192, R188, R180 ;  /* 0x000000bcc0b4723c */ /* 0x000fe200000018b4 */
[----:B------:R-:W-:Y:S01]  /*9df0*/  LOP3.LUT R31, R0, 0x6, RZ, 0xc0, !PT ;  /* 0x00000006001f7812 */ /* 0x000fe200078ec0ff */
[----:B------:R-:W-:-:S04]  /*9e00*/  IMAD.U32 R30, RZ, RZ, UR18 ;  /* 0x00000012ff1e7e24 */ /* 0x000fc8000f8e00ff */
[----:B------:R-:W-:Y:S01]  /*9e10*/  IMAD R0, R30, 0x40, R31 ;  /* 0x000000401e007824 */ /* 0x000fe200078e021f */
[----:B---3--:R-:W-:Y:S06]  /*9e20*/  HMMA.16816.F32 R8, R32, R24, R8 ;  /* 0x000000182008723c */ /* 0x008fec0000001808 */
[----:B------:R-:W-:Y:S01]  /*9e30*/  HMMA.16816.F32 R176, R192, R190, R176 ;  /* 0x000000bec0b0723c */ /* 0x000fe200000018b0 */
[C---:B------:R-:W-:Y:S01]  /*9e40*/  VIADD R25, R0.reuse, 0x8 ;  /* 0x0000000800197836 */ /* 0x040fe20000000000 */
[----:B------:R-:W2:Y:S01]  /*9e50*/  LDSM.16.M88.4 R188, [R220+0x7800] ;  /* 0x00780000dcbc783b */ /* 0x000ea20000000200 */
[----:B------:R-:W-:Y:S01]  /*9e60*/  VIADD R24, R0, 0x9 ;  /* 0x0000000900187836 */ /* 0x000fe20000000000 */
[----:B------:R-:W-:-:S04]  /*9e70*/  DEPBAR.LE SB0, 0x0 ;  /* 0x000080000000791a */ /* 0x000fc80000000000 */
[CC--:B------:R-:W-:Y:S01]  /*9e80*/  ISETP.GE.AND P2, PT, R25.reuse, R167.reuse, PT ;  /* 0x000000a71900720c */ /* 0x0c0fe20003f46270 */
[C---:B------:R-:W-:Y:S01]  /*9e90*/  HMMA.16816.F32 R4, R32.reuse, R26, R4 ;  /* 0x0000001a2004723c */ /* 0x040fe20000001804 */
[----:B------:R-:W-:Y:S01]  /*9ea0*/  BAR.SYNC.DEFER_BLOCKING 0x0 ;  /* 0x0000000000007b1d */ /* 0x000fe20000010000 */
[-C--:B------:R-:W-:Y:S02]  /*9eb0*/  ISETP.GE.AND P1, PT, R25, R2.reuse, PT ;  /* 0x000000021900720c */ /* 0x080fe40003f26270 */
[----:B------:R-:W-:Y:S02]  /*9ec0*/  FSEL R205, R12, -INF , !P2 ;  /* 0xff8000000ccd7808 */ /* 0x000fe40005000000 */
[----:B------:R-:W-:Y:S01]  /*9ed0*/  FSEL R14, R14, -INF , !P1 ;  /* 0xff8000000e0e7808 */ /* 0x000fe20004800000 */
[----:B-1----:R-:W-:Y:S01]  /*9ee0*/  HMMA.16816.F32 R180, R32, R20, R180 ;  /* 0x0000001420b4723c */ /* 0x002fe200000018b4 */
[CC--:B------:R-:W-:Y:S02]  /*9ef0*/  ISETP.GE.AND P2, PT, R24.reuse, R167.reuse, PT ;  /* 0x000000a71800720c */ /* 0x0c0fe40003f46270 */
[----:B------:R-:W-:Y:S01]  /*9f00*/  ISETP.GE.AND P1, PT, R24, R2, PT ;  /* 0x000000021800720c */ /* 0x000fe20003f26270 */
[C---:B------:R-:W-:Y:S01]  /*9f10*/  VIADD R24, R0.reuse, 0x10 ;  /* 0x0000001000187836 */ /* 0x040fe20000000000 */
[----:B------:R-:W-:Y:S01]  /*9f20*/  FSEL R13, R13, -INF , !P2 ;  /* 0xff8000000d0d7808 */ /* 0x000fe20005000000 */
[----:B----4-:R-:W-:Y:S01]  /*9f30*/  HMMA.16816.F32 R172, R192, R184, R172 ;  /* 0x000000b8c0ac723c */ /* 0x010fe200000018ac */
[----:B------:R-:W-:Y:S01]  /*9f40*/  FSEL R12, R15, -INF , !P1 ;  /* 0xff8000000f0c7808 */ /* 0x000fe20004800000 */
[----:B------:R-:W-:Y:S01]  /*9f50*/  VIADD R15, R0, 0x11 ;  /* 0x00000011000f7836 */ /* 0x000fe20000000000 */
[----:B------:R-:W-:-:S02]  /*9f60*/  ISETP.GE.AND P2, PT, R24, R167, PT ;  /* 0x000000a71800720c */ /* 0x000fc40003f46270 */
[-C--:B------:R-:W-:Y:S01]  /*9f70*/  ISETP.GE.AND P1, PT, R24, R2.reuse, PT ;  /* 0x000000021800720c */ /* 0x080fe20003f26270 */
[----:B------:R-:W-:Y:S01]  /*9f80*/  HMMA.16816.F32 R16, R32, R28, R16 ;  /* 0x0000001c2010723c */ /* 0x000fe20000001810 */
[----:B------:R-:W-:Y:S01]  /*9f90*/  FSEL R31, R8, -INF , !P2 ;  /* 0xff800000081f7808 */ /* 0x000fe20005000000 */
[----:B------:R-:W-:Y:S01]  /*9fa0*/  VIADD R8, R0, 0x18 ;  /* 0x0000001800087836 */ /* 0x000fe20000000000 */
[CC--:B------:R-:W-:Y:S02]  /*9fb0*/  ISETP.GE.AND P2, PT, R15.reuse, R167.reuse, PT ;  /* 0x000000a70f00720c */ /* 0x0c0fe40003f46270 */
[----:B------:R-:W-:Y:S01]  /*9fc0*/  FSEL R24, R10, -INF , !P1 ;  /* 0xff8000000a187808 */ /* 0x000fe20004800000 */
[----:B------:R-:W-:Y:S01]  /*9fd0*/  HMMA.16816.F32 R168, R192, R186, R168 ;  /* 0x000000bac0a8723c */ /* 0x000fe200000018a8 */
[----:B------:R-:W-:Y:S02]  /*9fe0*/  ISETP.GE.AND P1, PT, R15, R2, PT ;  /* 0x000000020f00720c */ /* 0x000fe40003f26270 */
[----:B------:R-:W-:Y:S01]  /*9ff0*/  FSEL R27, R9, -INF , !P2 ;  /* 0xff800000091b7808 */ /* 0x000fe20005000000 */
[----:B------:R-:W-:Y:S01]  /*a000*/  VIADD R9, R0, 0x19 ;  /* 0x0000001900097836 */ /* 0x000fe20000000000 */
[----:B------:R-:W-:Y:S01]  /*a010*/  ISETP.GE.AND P2, PT, R8, R167, PT ;  /* 0x000000a70800720c */ /* 0x000fe20003f46270 */
[----:B------:R-:W-:Y:S01]  /*a020*/  HMMA.16816.F32 R176, R32, R22, R176 ;  /* 0x0000001620b0723c */ /* 0x000fe200000018b0 */
[----:B------:R-:W-:-:S02]  /*a030*/  FSEL R206, R11, -INF , !P1 ;  /* 0xff8000000bce7808 */ /* 0x000fc40004800000 */
[-C--:B------:R-:W-:Y:S02]  /*a040*/  ISETP.GE.AND P1, PT, R8, R2.reuse, PT ;  /* 0x000000020800720c */ /* 0x080fe40003f26270 */
[----:B------:R-:W-:Y:S01]  /*a050*/  FSEL R29, R4, -INF , !P2 ;  /* 0xff800000041d7808 */ /* 0x000fe20005000000 */
[----:B------:R-:W-:Y:S01]  /*a060*/  VIADD R4, R0, 0x20 ;  /* 0x0000002000047836 */ /* 0x000fe20000000000 */
[CC--:B------:R-:W-:Y:S01]  /*a070*/  ISETP.GE.AND P2, PT, R9.reuse, R167.reuse, PT ;  /* 0x000000a70900720c */ /* 0x0c0fe20003f46270 */
[----:B--2---:R-:W-:Y:S01]  /*a080*/  HMMA.16816.F32 R172, R32, R188, R172 ;  /* 0x000000bc20ac723c */ /* 0x004fe200000018ac */
[----:B------:R-:W-:Y:S01]  /*a090*/  FSEL R30, R6, -INF , !P1 ;  /* 0xff800000061e7808 */ /* 0x000fe20004800000 */
[C---:B------:R-:W-:Y:S01]  /*a0a0*/  VIADD R6, R0.reuse, 0x28 ;  /* 0x0000002800067836 */ /* 0x040fe20000000000 */
[----:B------:R-:W-:Y:S02]  /*a0b0*/  ISETP.GE.AND P1, PT, R9, R2, PT ;  /* 0x000000020900720c */ /* 0x000fe40003f26270 */
[----:B------:R-:W-:Y:S01]  /*a0c0*/  FSEL R25, R5, -INF , !P2 ;  /* 0xff80000005197808 */ /* 0x000fe20005000000 */
[----:B------:R-:W-:Y:S01]  /*a0d0*/  VIADD R5, R0, 0x21 ;  /* 0x0000002100057836 */ /* 0x000fe20000000000 */
[----:B------:R-:W-:-:S02]  /*a0e0*/  ISETP.GE.AND P2, PT, R4, R167, PT ;  /* 0x000000a70400720c */ /* 0x000fc40003f46270 */
[----:B------:R-:W-:Y:S01]  /*a0f0*/  FSEL R28, R7, -INF , !P1 ;  /* 0xff800000071c7808 */ /* 0x000fe20004800000 */
[----:B------:R-:W-:Y:S01]  /*a100*/  HMMA.16816.F32 R168, R32, R190, R168 ;  /* 0x000000be20a8723c */ /* 0x000fe200000018a8 */
[----:B------:R-:W-:Y:S01]  /*a110*/  ISETP.GE.AND P1, PT, R4, R2, PT ;  /* 0x000000020400720c */ /* 0x000fe20003f26270 */
[----:B------:R-:W-:Y:S01]  /*a120*/  VIADD R4, R0, 0x1 ;  /* 0x0000000100047836 */ /* 0x000fe20000000000 */
[----:B------:R-:W-:Y:S02]  /*a130*/  FSEL R203, R180, -INF , !P2 ;  /* 0xff800000b4cb7808 */ /* 0x000fe40005000000 */
[----:B------:R-:W-:Y:S02]  /*a140*/  ISETP.GE.AND P2, PT, R5, R167, PT ;  /* 0x000000a70500720c */ /* 0x000fe40003f46270 */
[----:B------:R-:W-:Y:S02]  /*a150*/  FSEL R204, R182, -INF , !P1 ;  /* 0xff800000b6cc7808 */ /* 0x000fe40004800000 */
[----:B------:R-:W-:-:S02]  /*a160*/  FSEL R199, R181, -INF , !P2 ;  /* 0xff800000b5c77808 */ /* 0x000fc40005000000 */
[-C--:B------:R-:W-:Y:S01]  /*a170*/  ISETP.GE.AND P1, PT, R5, R2.reuse, PT ;  /* 0x000000020500720c */ /* 0x080fe20003f26270 */
[----:B------:R-:W-:Y:S01]  /*a180*/  VIADD R5, R0, 0x29 ;  /* 0x0000002900057836 */ /* 0x000fe20000000000 */
[-C--:B------:R-:W-:Y:S02]  /*a190*/  ISETP.GE.AND P2, PT, R4, R167.reuse, PT ;  /* 0x000000a70400720c */ /* 0x080fe40003f46270 */
[----:B------:R-:W-:Y:S02]  /*a1a0*/  FSEL R202, R183, -INF , !P1 ;  /* 0xff800000b7ca7808 */ /* 0x000fe40004800000 */
[----:B------:R-:W-:Y:S02]  /*a1b0*/  FSEL R17, R17, -INF , !P2 ;  /* 0xff80000011117808 */ /* 0x000fe40005000000 */
[C---:B------:R-:W-:Y:S02]  /*a1c0*/  ISETP.GE.AND P2, PT, R6.reuse, R167, PT ;  /* 0x000000a70600720c */ /* 0x040fe40003f46270 */
[----:B------:R-:W-:Y:S01]  /*a1d0*/  ISETP.GE.AND P1, PT, R6, R2, PT ;  /* 0x000000020600720c */ /* 0x000fe20003f26270 */
[----:B------:R-:W-:Y:S01]  /*a1e0*/  VIADD R6, R0, 0x31 ;  /* 0x0000003100067836 */ /* 0x000fe20000000000 */
[----:B------:R-:W-:-:S02]  /*a1f0*/  FSEL R197, R176, -INF , !P2 ;  /* 0xff800000b0c57808 */ /* 0x000fc40005000000 */
[----:B------:R-:W-:Y:S02]  /*a200*/  FSEL R196, R178, -INF , !P1 ;  /* 0xff800000b2c47808 */ /* 0x000fe40004800000 */
[C---:B------:R-:W-:Y:S02]  /*a210*/  ISETP.GE.AND P2, PT, R5.reuse, R167, PT ;  /* 0x000000a70500720c */ /* 0x040fe40003f46270 */
[-C--:B------:R-:W-:Y:S01]  /*a220*/  ISETP.GE.AND P1, PT, R5, R2.reuse, PT ;  /* 0x000000020500720c */ /* 0x080fe20003f26270 */
[----:B------:R-:W-:Y:S01]  /*a230*/  VIADD R5, R0, 0x30 ;  /* 0x0000003000057836 */ /* 0x000fe20000000000 */
[----:B------:R-:W-:Y:S02]  /*a240*/  FSEL R195, R177, -INF , !P2 ;  /* 0xff800000b1c37808 */ /* 0x000fe40005000000 */
[----:B------:R-:W-:Y:S02]  /*a250*/  FSEL R198, R179, -INF , !P1 ;  /* 0xff800000b3c67808 */ /* 0x000fe40004800000 */
[----:B------:R-:W-:-:S02]  /*a260*/  ISETP.GE.AND P1, PT, R5, R2, PT ;  /* 0x000000020500720c */ /* 0x000fc40003f26270 */
[-C--:B------:R-:W-:Y:S01]  /*a270*/  ISETP.GE.AND P2, PT, R5, R167.reuse, PT ;  /* 0x000000a70500720c */ /* 0x080fe20003f46270 */
[----:B------:R-:W-:Y:S01]  /*a280*/  VIADD R5, R0, 0x38 ;  /* 0x0000003800057836 */ /* 0x000fe20000000000 */
[----:B------:R-:W-:Y:S02]  /*a290*/  FSEL R182, R174, -INF , !P1 ;  /* 0xff800000aeb67808 */ /* 0x000fe40004800000 */
[----:B------:R-:W-:Y:S02]  /*a2a0*/  ISETP.GE.AND P1, PT, R6, R2, PT ;  /* 0x000000020600720c */ /* 0x000fe40003f26270 */
[----:B------:R-:W-:Y:S02]  /*a2b0*/  FSEL R185, R172, -INF , !P2 ;  /* 0xff800000acb97808 */ /* 0x000fe40005000000 */
[----:B------:R-:W-:Y:S01]  /*a2c0*/  ISETP.GE.AND P2, PT, R6, R167, PT ;  /* 0x000000a70600720c */ /* 0x000fe20003f46270 */
[----:B------:R-:W-:Y:S01]  /*a2d0*/  VIADD R6, R0, 0x39 ;  /* 0x0000003900067836 */ /* 0x000fe20000000000 */
[----:B------:R-:W-:-:S02]  /*a2e0*/  FSEL R180, R175, -INF , !P1 ;  /* 0xff800000afb47808 */ /* 0x000fc40004800000 */
[-C--:B------:R-:W-:Y:S02]  /*a2f0*/  ISETP.GE.AND P1, PT, R5, R167.reuse, PT ;  /* 0x000000a70500720c */ /* 0x080fe40003f26270 */
[----:B------:R-:W-:Y:S02]  /*a300*/  FSEL R184, R173, -INF , !P2 ;  /* 0xff800000adb87808 */ /* 0x000fe40005000000 */
[----:B------:R-:W-:Y:S02]  /*a310*/  ISETP.GE.AND P2, PT, R4, R2, PT ;  /* 0x000000020400720c */ /* 0x000fe40003f46270 */
[----:B------:R-:W-:Y:S02]  /*a320*/  FSEL R183, R168, -INF , !P1 ;  /* 0xff800000a8b77808 */ /* 0x000fe40004800000 */
[----:B------:R-:W-:Y:S02]  /*a330*/  ISETP.GE.AND P1, PT, R0, R167, PT ;  /* 0x000000a70000720c */ /* 0x000fe40003f26270 */
[----:B------:R-:W-:-:S02]  /*a340*/  FSEL R4, R19, -INF , !P2 ;  /* 0xff80000013047808 */ /* 0x000fc40005000000 */
[-C--:B------:R-:W-:Y:S02]  /*a350*/  ISETP.GE.AND P2, PT, R5, R2.reuse, PT ;  /* 0x000000020500720c */ /* 0x080fe40003f46270 */
[----:B------:R-:W-:Y:S02]  /*a360*/  FSEL R5, R16, -INF , !P1 ;  /* 0xff80000010057808 */ /* 0x000fe40004800000 */
[----:B------:R-:W-:Y:S02]  /*a370*/  ISETP.GE.AND P1, PT, R0, R2, PT ;  /* 0x000000020000720c */ /* 0x000fe40003f26270 */
[----:B------:R-:W-:Y:S02]  /*a380*/  FSEL R178, R170, -INF , !P2 ;  /* 0xff800000aab27808 */ /* 0x000fe40005000000 */
[----:B------:R-:W-:Y:S02]  /*a390*/  FSEL R18, R18, -INF , !P1 ;  /* 0xff80000012127808 */ /* 0x000fe40004800000 */
[----:B------:R-:W-:-:S02]  /*a3a0*/  PLOP3.LUT P1, PT, PT, PT, UP0, 0x80, 0x0 ;  /* 0x000000000000781c */ /* 0x000fc40003f2f008 */
[----:B------:R-:W-:-:S04]  /*a3b0*/  ISETP.GE.AND P2, PT, R6, R167, PT ;  /* 0x000000a70600720c */ /* 0x000fc80003f46270 */
[----:B------:R-:W-:Y:S02]  /*a3c0*/  FSEL R181, R169, -INF , !P2 ;  /* 0xff800000a9b57808 */ /* 0x000fe40005000000 */
[----:B------:R-:W-:-:S04]  /*a3d0*/  ISETP.GE.AND P2, PT, R6, R2, PT ;  /* 0x000000020600720c */ /* 0x000fc80003f46270 */
[----:B------:R-:W-:Y:S01]  /*a3e0*/  FSEL R177, R171, -INF , !P2 ;  /* 0xff800000abb17808 */ /* 0x000fe20005000000 */
[----:B------:R-:W-:Y:S08]  /*a3f0*/  @!P1 BRA `(.L_x_757) ;  /* 0x0000000c00b89947 */ /* 0x000ff00003800000 */
[----:B------:R-:W-:Y:S05]  /*a400*/  @!P0 BRA `(.L_x_758) ;  /* 0x00000004002c8947 */ /* 0x000fea0003800000 */
[----:B------:R-:W-:Y:S01]  /*a410*/  ULDC UR8, c[0x0][0x380] ;  /* 0x0000e00000087ab9 */ /* 0x000fe20000000800 */
[----:B------:R-:W-:Y:S01]  /*a420*/  USHF.L.U32 UR9, UR18, 0x6, URZ ;  /* 0x0000000612097899 */ /* 0x000fe2000800063f */
[----:B------:R-:W-:Y:S01]  /*a430*/  IMAD.U32 R0, RZ, RZ, UR8 ;  /* 0x00000008ff007e24 */ /* 0x000fe2000f8e00ff */
[----:B------:R-:W-:Y:S02]  /*a440*/  UMOV UR32, URZ ;  /* 0x0000003f00207c82 */ /* 0x000fe40008000000 */
[----:B------:R-:W-:Y:S02]  /*a450*/  UIADD3 UR30, UR9, -0x40, URZ ;  /* 0xffffffc0091e7890 */ /* 0x000fe4000fffe03f */
[----:B------:R-:W-:Y:S01]  /*a460*/  IABS R0, R0 ;  /* 0x0000000000007213 */ /* 0x000fe20000000000 */
[----:B------:R-:W-:Y:S01]  /*a470*/  IMAD.U32 R2, RZ, RZ, UR9 ;  /* 0x00000009ff027e24 */ /* 0x000fe2000f8e00ff */
[----:B------:R-:W-:Y:S02]  /*a480*/  ULOP3.LUT UR9, UR9, UR8, URZ, 0x3c, !UPT ;  /* 0x0000000809097292 */ /* 0x000fe4000f8e3c3f */
[----:B------:R-:W-:-:S02]  /*a490*/  R2UR UR7, R0 ;  /* 0x00000000000772ca */ /* 0x000fc400000e0000 */
[----:B------:R-:W-:Y:S01]  /*a4a0*/  IABS R2, R2 ;  /* 0x0000000200027213 */ /* 0x000fe20000000000 */
[----:B------:R-:W-:-:S03]  /*a4b0*/  UISETP.GE.AND UP1, UPT, UR9, URZ, UPT ;  /* 0x0000003f0900728c */ /* 0x000fc6000bf26270 */
[----:B------:R-:W-:-:S07]  /*a4c0*/  R2UR UR26, R2 ;  /* 0x00000000021a72ca */ /* 0x000fce00000e0000 */
        /* <DEDUP_REMOVED lines=39> */
[----:B------:R-:W-:Y:S02]  /*a740*/  IMAD.U32 R8, RZ, RZ, UR12 ;  /* 0x0000000cff087e24 */ /* 0x000fe4000f8e00ff */
[----:B------:R-:W-:Y:S02]  /*a750*/  IMAD.U32 R9, RZ, RZ, UR13 ;  /* 0x0000000dff097e24 */ /* 0x000fe4000f8e00ff */
[----:B------:R-:W-:Y:S02]  /*a760*/  IMAD.U32 R6, RZ, RZ, UR32 ;  /* 0x00000020ff067e24 */ /* 0x000fe4000f8e00ff */
[----:B------:R-:W-:Y:S01]  /*a770*/  IMAD.U32 R7, RZ, RZ, UR33 ;  /* 0x00000021ff077e24 */ /* 0x000fe2000f8e00ff */
[----:B------:R-:W2:Y:S04]  /*a780*/  LDG.E R2, desc[UR24][R8.64] ;  /* 0x0000001808027981 */ /* 0x000ea8000c1e1900 */
[----:B------:R-:W3:Y:S01]  /*a790*/  LDG.E R0, desc[UR24][R6.64] ;  /* 0x0000001806007981 */ /* 0x000ee2000c1e1900 */
[----:B------:R-:W-:-:S04]  /*a7a0*/  UIADD3 UR7, UR31, -UR7, URZ ;  /* 0x800000071f077290 */ /* 0x000fc8000fffe03f */
[----:B------:R-:W-:-:S04]  /*a7b0*/  UIMAD UR8, UR7, UR8, -0x40 ;  /* 0xffffffc0070874a4 */ /* 0x000fc8000f8e0208 */
[----:B------:R-:W-:Y:S02]  /*a7c0*/  USHF.R.S32.HI UR7, URZ, 0x1f, UR8 ;  /* 0x0000001f3f077899 */ /* 0x000fe40008011408 */
[----:B------:R-:W-:Y:S02]  /*a7d0*/  UIMAD.WIDE.U32 UR30, UR8, UR10, URZ ;  /* 0x0000000a081e72a5 */ /* 0x000fe4000f8e003f */
[----:B------:R-:W-:-:S04]  /*a7e0*/  UIMAD UR7, UR7, UR10, URZ ;  /* 0x0000000a070772a4 */ /* 0x000fc8000f8e023f */
[----:B------:R-:W-:-:S04]  /*a7f0*/  UIMAD UR7, UR8, UR11, UR7 ;  /* 0x0000000b080772a4 */ /* 0x000fc8000f8e0207 */
[----:B------:R-:W-:Y:S01]  /*a800*/  UIADD3 UR31, UR31, UR7, URZ ;  /* 0x000000071f1f7290 */ /* 0x000fe2000fffe03f */
[----:B--2---:R-:W-:Y:S02]  /*a810*/  R2UR UR12, R2 ;  /* 0x00000000020c72ca */ /* 0x004fe400000e0000 */
[----:B---3--:R-:W-:-:S13]  /*a820*/  R2UR UR9, R0 ;  /* 0x00000000000972ca */ /* 0x008fda00000e0000 */
[----:B------:R-:W-:-:S03]  /*a830*/  UIADD3 UR12, -UR12, UR9, URZ ;  /* 0x000000090c0c7290 */ /* 0x000fc6000fffe13f */
[----:B------:R-:W-:Y:S01]  /*a840*/  ULDC.64 UR8, c[0x0][0x230] ;  /* 0x00008c0000087ab9 */ /* 0x000fe20000000a00 */
[----:B------:R-:W-:Y:S02]  /*a850*/  USHF.R.S32.HI UR7, URZ, 0x1f, UR12 ;  /* 0x0000001f3f077899 */ /* 0x000fe4000801140c */
[----:B------:R-:W-:Y:S02]  /*a860*/  UIMAD.WIDE.U32 UR30, UR12, UR8, UR30 ;  /* 0x000000080c1e72a5 */ /* 0x000fe4000f8e001e */
[----:B------:R-:W-:-:S04]  /*a870*/  UIMAD UR7, UR7, UR8, URZ ;  /* 0x00000008070772a4 */ /* 0x000fc8000f8e023f */
[----:B------:R-:W-:-:S03]  /*a880*/  UIMAD UR7, UR12, UR9, UR7 ;  /* 0x000000090c0772a4 */ /* 0x000fc6000f8e0207 */
[----:B------:R-:W-:Y:S01]  /*a890*/  UMOV UR12, UR30 ;  /* 0x0000001e000c7c82 */ /* 0x000fe20008000000 */
[----:B------:R-:W-:Y:S01]  /*a8a0*/  UIADD3 UR11, UR31, UR7, URZ ;  /* 0x000000071f0b7290 */ /* 0x000fe2000fffe03f */
[----:B------:R-:W-:Y:S11]  /*a8b0*/  BRA `(.L_x_759) ;  /* 0x0000000000087947 */ /* 0x000ff60003800000 */
.L_x_758:
[----:B------:R-:W-:-:S04]  /*a8c0*/  ULEA UR12, -UR10, URZ, 0x6 ;  /* 0x0000003f0a0c7291 */ /* 0x000fc8000f8e313f */
[----:B------:R-:W-:-:S12]  /*a8d0*/  USHF.R.S32.HI UR11, URZ, 0x1f, UR12 ;  /* 0x0000001f3f0b7899 */ /* 0x000fd8000801140c */
.L_x_759:
[C---:B------:R-:W-:Y:S01]  /*a8e0*/  @!P5 IADD3 R7, P1, R165.reuse, UR12, RZ ;  /* 0x0000000ca507dc10 */ /* 0x040fe2000ff3e0ff */
[----:B------:R-:W-:Y:S01]  /*a8f0*/  IMAD.U32 R15, RZ, RZ, UR11 ;  /* 0x0000000bff0f7e24 */ /* 0x000fe2000f8e00ff */
[----:B------:R-:W-:Y:S01]  /*a900*/  @!P4 IADD3 R9, P2, R165, UR12, RZ ;  /* 0x0000000ca509cc10 */ /* 0x000fe2000ff5e0ff */
[----:B------:R-:W-:Y:S01]  /*a910*/  UIADD3 UR7, UP1, UP0, UR16, UR12, UR16 ;  /* 0x0000000c10077290 */ /* 0x000fe2000f83e010 */
[C---:B------:R-:W-:Y:S01]  /*a920*/  @!P5 IADD3.X R0, R166.reuse, UR11, RZ, P1, !PT ;  /* 0x0000000ba600dc10 */ /* 0x040fe20008ffe4ff */
[----:B------:R1:W-:Y:S01]  /*a930*/  @P6 STS.128 [R238+0x8000], RZ ;  /* 0x008000ffee006388 */ /* 0x0003e20000000c00 */
[C---:B------:R-:W-:Y:S01]  /*a940*/  @!P5 LEA R174, P1, R7.reuse, UR4, 0x1 ;  /* 0x0000000407aedc11 */ /* 0x040fe2000f8208ff */
[----:B------:R-:W-:Y:S01]  /*a950*/  UIADD3.X UR9, UR15, UR11, UR15, UP1, UP0 ;  /* 0x0000000b0f097290 */ /* 0x000fe20008fe040f */
[----:B------:R-:W-:Y:S01]  /*a960*/  BSSY B0, `(.L_x_760) ;  /* 0x0000092000007945 */ /* 0x000fe20003800000 */
[----:B------:R-:W-:Y:S01]  /*a970*/  UIADD3 UR8, UP1, UR16, UR7, URZ ;  /* 0x0000000710087290 */ /* 0x000fe2000ff3e03f */
[----:B------:R-:W-:Y:S01]  /*a980*/  @!P5 LEA.HI.X R175, R7, UR5, R0, 0x1, P1 ;  /* 0x0000000507afdc11 */ /* 0x000fe200088f0c00 */
[----:B------:R-:W-:Y:S01]  /*a990*/  VOTEU.ALL UP0, P6 ;  /* 0x00000000003f7886 */ /* 0x000fe20003000000 */
[----:B------:R-:W-:-:S02]  /*a9a0*/  @!P4 IADD3.X R0, R166, UR11, RZ, P2, !PT ;  /* 0x0000000ba600cc10 */ /* 0x000fc400097fe4ff */
[----:B------:R-:W-:Y:S02]  /*a9b0*/  @!P3 IADD3 R7, P1, R165, UR12, RZ ;  /* 0x0000000ca507bc10 */ /* 0x000fe4000ff3e0ff */
[C---:B------:R-:W-:Y:S01]  /*a9c0*/  @!P4 LEA R34, P2, R9.reuse, UR4, 0x1 ;  /* 0x000000040922cc11 */ /* 0x040fe2000f8408ff */
[----:B------:R-:W-:Y:S01]  /*a9d0*/  @!UP0 UIADD3 UR20, UP2, UR16, UR12, URZ ;  /* 0x0000000c10148290 */ /* 0x000fe2000ff5e03f */
[----:B------:R-:W-:Y:S02]  /*a9e0*/  @!P3 IADD3.X R2, R166, UR11, RZ, P1, !PT ;  /* 0x0000000ba602bc10 */ /* 0x000fe40008ffe4ff */
[----:B------:R-:W-:Y:S01]  /*a9f0*/  @!P4 LEA.HI.X R35, R9, UR5, R0, 0x1, P2 ;  /* 0x000000050923cc11 */ /* 0x000fe200090f0c00 */
[----:B------:R-:W-:Y:S01]  /*aa00*/  IMAD.U32 R0, RZ, RZ, UR12 ;  /* 0x0000000cff007e24 */ /* 0x000fe2000f8e00ff */
[----:B------:R-:W-:Y:S01]  /*aa10*/  @!P3 LEA R32, P1, R7, UR4, 0x1 ;  /* 0x000000040720bc11 */ /* 0x000fe2000f8208ff */
[----:B------:R-:W-:Y:S01]  /*aa20*/  IMAD.U32 R9, RZ, RZ, UR7 ;  /* 0x00000007ff097e24 */ /* 0x000fe2000f8e00ff */
[----:B------:R-:W-:-:S02]  /*aa30*/  @!UP0 UIADD3.X UR13, UR15, UR11, URZ, UP2, !UPT ;  /* 0x0000000b0f0d8290 */ /* 0x000fc400097fe43f */
[----:B------:R-:W-:Y:S01]  /*aa40*/  @!P3 LEA.HI.X R33, R7, UR5, R2, 0x1, P1 ;  /* 0x000000050721bc11 */ /* 0x000fe200088f0c02 */
[----:B------:R-:W-:Y:S01]  /*aa50*/  IMAD.U32 R2, RZ, RZ, UR11 ;  /* 0x0000000bff027e24 */ /* 0x000fe2000f8e00ff */
[----:B------:R-:W-:-:S04]  /*aa60*/  @!P5 IADD3 R7, P2, P1, R165, UR16, R0 ;  /* 0x00000010a507dc10 */ /* 0x000fc8000f95e000 */
[----:B------:R-:W-:Y:S02]  /*aa70*/  @!P5 IADD3.X R6, R166, UR15, R15, P2, P1 ;  /* 0x0000000fa606dc10 */ /* 0x000fe400097e240f */
[C---:B------:R-:W-:Y:S02]  /*aa80*/  @!P5 LEA R172, P1, R7.reuse, UR4, 0x1 ;  /* 0x0000000407acdc11 */ /* 0x040fe4000f8208ff */
[C---:B------:R-:W-:Y:S02]  /*aa90*/  @!P6 LEA R186, P2, R0.reuse, R244, 0x1 ;  /* 0x000000f400bae211 */ /* 0x040fe400078408ff */
[----:B------:R-:W-:Y:S02]  /*aaa0*/  @!P5 LEA.HI.X R173, R7, UR5, R6, 0x1, P1 ;  /* 0x0000000507addc11 */ /* 0x000fe400088f0c06 */
[----:B------:R-:W-:Y:S01]  /*aab0*/  @!P6 LEA.HI.X R187, R0, R243, R2, 0x1, P2 ;  /* 0x000000f300bbe211 */ /* 0x000fe200010f0c02 */
[----:B------:R-:W-:Y:S01]  /*aac0*/  IMAD.U32 R2, RZ, RZ, UR9 ;  /* 0x00000009ff027e24 */ /* 0x000fe2000f8e00ff */
[----:B------:R-:W-:-:S03]  /*aad0*/  @!P4 IADD3 R11, P2, P1, R165, UR16, R0 ;  /* 0x00000010a50bcc10 */ /* 0x000fc6000f95e000 */
[----:B------:R-:W-:Y:S01]  /*aae0*/  @!PT LDS RZ, [RZ] ;  /* 0x00000000fffff984 */ /* 0x000fe20000000800 */
[----:B------:R-:W-:Y:S01]  /*aaf0*/  @!PT LDS RZ, [RZ] ;  /* 0x00000000fffff984 */ /* 0x000fe20000000800 */
[----:B------:R-:W-:Y:S01]  /*ab00*/  @!PT LDS RZ, [RZ] ;  /* 0x00000000fffff984 */ /* 0x000fe20000000800 */
[----:B------:R1:W-:Y:S01]  /*ab10*/  @!P6 LDGSTS.E.BYPASS.LTC128B.128 [R238+0x8000], desc[UR24][R186.64] ;  /* 0x08000000baeeefae */ /* 0x0003e2000b901d58 */
[C-C-:B------:R-:W-:Y:S02]  /*ab20*/  @!P4 IADD3.X R6, R166.reuse, UR15, R15.reuse, P2, P1 ;  /* 0x0000000fa606cc10 */ /* 0x140fe400097e240f */
[----:B------:R-:W-:Y:S01]  /*ab30*/  @!P3 IADD3 R7, P2, P1, R165, UR16, R0 ;  /* 0x00000010a507bc10 */ /* 0x000fe2000f95e000 */
[----:B------:R1:W-:Y:S03]  /*ab40*/  @P5 STS.128 [R238+0xa000], RZ ;  /* 0x00a000ffee005388 */ /* 0x0003e60000000c00 */
[----:B------:R-:W-:Y:S01]  /*ab50*/  @!P3 IADD3.X R0, R166, UR15, R15, P2, P1 ;  /* 0x0000000fa600bc10 */ /* 0x000fe200097e240f */
[----:B------:R-:W-:Y:S01]  /*ab60*/  @!PT LDS RZ, [RZ] ;  /* 0x00000000fffff984 */ /* 0x000fe20000000800 */
[----:B------:R-:W-:Y:S01]  /*ab70*/  @!PT LDS RZ, [RZ] ;  /* 0x00000000fffff984 */ /* 0x000fe20000000800 */
[----:B------:R-:W-:Y:S01]  /*ab80*/  @!PT LDS RZ, [RZ] ;  /* 0x00000000fffff984 */ /* 0x000fe20000000800 */
[----:B------:R1:W-:Y:S01]  /*ab90*/  @!P5 LDGSTS.E.BYPASS.LTC128B.128 [R238+0xa000], desc[UR24][R174.64+0x80] ;  /* 0x0a000080aeeedfae */ /* 0x0003e2000b901d58 */
[----:B------:R-:W-:Y:S02]  /*aba0*/  @!P4 LEA R22, P1, R11, UR4, 0x1 ;  /* 0x000000040b16cc11 */ /* 0x000fe4000f8208ff */
[----:B------:R-:W-:Y:S01]  /*abb0*/  @!P6 LEA R170, P2, R9, R244, 0x1 ;  /* 0x000000f409aae211 */ /* 0x000fe200078408ff */
[----:B------:R1:W-:Y:S01]  /*abc0*/  @P4 STS.128 [R238+0xc000], RZ ;  /* 0x00c000ffee004388 */ /* 0x0003e20000000c00 */
[----:B------:R-:W-:-:S02]  /*abd0*/  @!P4 LEA.HI.X R23, R11, UR5, R6, 0x1, P1 ;  /* 0x000000050b17cc11 */ /* 0x000fc400088f0c06 */
[----:B------:R-:W-:Y:S01]  /*abe0*/  @!P3 LEA R20, P1, R7, UR4, 0x1 ;  /* 0x000000040714bc11 */ /* 0x000fe2000f8208ff */
[----:B------:R-:W-:Y:S01]  /*abf0*/  @!PT LDS RZ, [RZ] ;  /* 0x00000000fffff984 */ /* 0x000fe20000000800 */
[----:B------:R-:W-:Y:S01]  /*ac00*/  @!PT LDS RZ, [RZ] ;  /* 0x00000000fffff984 */ /* 0x000fe20000000800 */
[----:B------:R-:W-:Y:S01]  /*ac10*/  @!PT LDS RZ, [RZ] ;  /* 0x00000000fffff984 */ /* 0x000fe20000000800 */
[----:B------:R1:W-:Y:S01]  /*ac20*/  @!P4 LDGSTS.E.BYPASS.LTC128B.128 [R238+0xc000], desc[UR24][R34.64+0x100] ;  /* 0x0c00010022eecfae */ /* 0x0003e2000b901d58 */
[----:B------:R-:W-:Y:S01]  /*ac30*/  @!P6 LEA.HI.X R171, R9, R243, R2, 0x1, P2 ;  /* 0x000000f309abe211 */ /* 0x000fe200010f0c02 */
[----:B------:R-:W-:Y:S01]  /*ac40*/  IMAD.U32 R2, RZ, RZ, UR13 ;  /* 0x0000000dff027e24 */ /* 0x000fe2000f8e00ff */
[----:B------:R-:W-:Y:S01]  /*ac50*/  @!P5 IADD3 R9, P2, R165, UR7, RZ ;  /* 0x00000007a509dc10 */ /* 0x000fe2000ff5e0ff */
[----:B------:R1:W-:Y:S01]  /*ac60*/  @P3 STS.128 [R238+0xe000], RZ ;  /* 0x00e000ffee003388 */ /* 0x0003e20000000c00 */
[----:B------:R-:W-:Y:S02]  /*ac70*/  @!P3 LEA.HI.X R21, R7, UR5, R0, 0x1, P1 ;  /* 0x000000050715bc11 */ /* 0x000fe400088f0c00 */
[----:B------:R-:W-:Y:S01]  /*ac80*/  @!P5 IADD3.X R0, R166, UR9, RZ, P2, !PT ;  /* 0x00000009a600dc10 */ /* 0x000fe200097fe4ff */
[----:B------:R-:W-:Y:S01]  /*ac90*/  @!PT LDS RZ, [RZ] ;  /* 0x00000000fffff984 */ /* 0x000fe20000000800 */
[----:B------:R-:W-:Y:S01]  /*aca0*/  @!PT LDS RZ, [RZ] ;  /* 0x00000000fffff984 */ /* 0x000fe20000000800 */
[----:B------:R-:W-:Y:S01]  /*acb0*/  @!PT LDS RZ, [RZ] ;  /* 0x00000000fffff984 */ /* 0x000fe20000000800 */
[----:B------:R1:W-:Y:S01]  /*acc0*/  @!P3 LDGSTS.E.BYPASS.LTC128B.128 [R238+0xe000], desc[UR24][R32.64+0x180] ;  /* 0x0e00018020eebfae */ /* 0x0003e2000b901d58 */
[----:B------:R-:W-:-:S02]  /*acd0*/  @!P5 LEA R168, P2, R9, UR4, 0x1 ;  /* 0x0000000409a8dc11 */ /* 0x000fc4000f8408ff */
[----:B------:R-:W-:Y:S01]  /*ace0*/  @!P4 IADD3 R7, P1, R165, UR7, RZ ;  /* 0x00000007a507cc10 */ /* 0x000fe2000ff3e0ff */
[----:B------:R1:W-:Y:S01]  /*acf0*/  @P6 STS.128 [R238+0x8800], RZ ;  /* 0x008800ffee006388 */ /* 0x0003e20000000c00 */
[----:B------:R-:W-:Y:S02]  /*ad00*/  @!P5 LEA.HI.X R169, R9, UR5, R0, 0x1, P2 ;  /* 0x0000000509a9dc11 */ /* 0x000fe400090f0c00 */
[C---:B------:R-:W-:Y:S02]  /*ad10*/  @!P4 IADD3.X R0, R166.reuse, UR9, RZ, P1, !PT ;  /* 0x00000009a600cc10 */ /* 0x040fe40008ffe4ff */
[----:B------:R-:W-:Y:S02]  /*ad20*/  @!P4 LEA R10, P2, R7, UR4, 0x1 ;  /* 0x00000004070acc11 */ /* 0x000fe4000f8408ff */
[----:B------:R-:W-:Y:S01]  /*ad30*/  @!P3 IADD3 R9, P1, R165, UR7, RZ ;  /* 0x00000007a509bc10 */ /* 0x000fe2000ff3e0ff */
[----:B------:R-:W-:Y:S01]  /*ad40*/  UIADD3.X UR7, UR15, UR9, URZ, UP1, !UPT ;  /* 0x000000090f077290 */ /* 0x000fe20008ffe43f */
[----:B------:R-:W-:Y:S01]  /*ad50*/  @!P4 LEA.HI.X R11, R7, UR5, R0, 0x1, P2 ;  /* 0x00000005070bcc11 */ /* 0x000fe200090f0c00 */
[----:B------:R-:W-:Y:S01]  /*ad60*/  IMAD.U32 R7, RZ, RZ, UR20 ;  /* 0x00000014ff077e24 */ /* 0x000fe2000f8e00ff */
[----:B------:R-:W-:Y:S01]  /*ad70*/  @!P3 IADD3.X R6, R166, UR9, RZ, P1, !PT ;  /* 0x00000009a606bc10 */ /* 0x000fe20008ffe4ff */
[----:B------:R-:W-:Y:S01]  /*ad80*/  IMAD.U32 R0, RZ, RZ, UR8 ;  /* 0x00000008ff007e24 */ /* 0x000fe2000f8e00ff */
[----:B------:R-:W-:-:S02]  /*ad90*/  @!P3 LEA R8, P1, R9, UR4, 0x1 ;  /* 0x000000040908bc11 */ /* 0x000fc4000f8208ff */
[-C--:B------:R-:W-:Y:S02]  /*ada0*/  @!P6 LEA R188, P2, R7, R244.reuse, 0x1 ;  /* 0x000000f407bce211 */ /* 0x080fe400078408ff */
[----:B------:R-:W-:Y:S02]  /*adb0*/  @!P3 LEA.HI.X R9, R9, UR5, R6, 0x1, P1 ;  /* 0x000000050909bc11 */ /* 0x000fe400088f0c06 */
[-C--:B------:R-:W-:Y:S01]  /*adc0*/  @!P6 LEA.HI.X R189, R7, R243.reuse, R2, 0x1, P2 ;  /* 0x000000f307bde211 */ /* 0x080fe200010f0c02 */
[----:B------:R-:W-:Y:S01]  /*add0*/  IMAD.U32 R2, RZ, RZ, UR7 ;  /* 0x00000007ff027e24 */ /* 0x000fe2000f8e00ff */
[C---:B------:R-:W-:Y:S02]  /*ade0*/  @!P6 LEA R190, P2, R0.reuse, R244, 0x1 ;  /* 0x000000f400bee211 */ /* 0x040fe400078408ff */
[----:B------:R-:W-:Y:S01]  /*adf0*/  @!P5 IADD3 R6, P1, R165, UR8, RZ ;  /* 0x00000008a506dc10 */ /* 0x000fe2000ff3e0ff */
[----:B------:R-:W-:Y:S01]  /*ae00*/  @!PT LDS RZ, [RZ] ;  /* 0x00000000fffff984 */ /* 0x000fe20000000800 */
[----:B------:R-:W-:Y:S01]  /*ae10*/  @!PT LDS RZ, [RZ] ;  /* 0x00000000fffff984 */ /* 0x000fe20000000800 */
[----:B------:R-:W-:Y:S01]  /*ae20*/  @!PT LDS RZ, [RZ] ;  /* 0x00000000fffff984 */ /* 0x000fe20000000800 */
[----:B------:R1:W-:Y:S01]  /*ae30*/  @!P6 LDGSTS.E.BYPASS.LTC128B.128 [R238+0x8800], desc[UR24][R188.64] ;  /* 0x08800000bceeefae */ /* 0x0003e2000b901d58 */
[----:B------:R-:W-:-:S02]  /*ae40*/  @!P6 LEA.HI.X R191, R0, R243, R2, 0x1, P2 ;  /* 0x000000f300bfe211 */ /* 0x000fc400010f0c02 */
[----:B------:R-:W-:Y:S01]  /*ae50*/  @!P5 IADD3.X R7, R166, UR7, RZ, P1, !PT ;  /* 0x00000007a607dc10 */ /* 0x000fe20008ffe4ff */
[----:B------:R1:W-:Y:S01]  /*ae60*/  @P5 STS.128 [R238+0xa800], RZ ;  /* 0x00a800ffee005388 */ /* 0x0003e20000000c00 */
[C---:B------:R-:W-:Y:S02]  /*ae70*/  @!P5 LEA R192, P2, R6.reuse, UR4, 0x1 ;  /* 0x0000000406c0dc11 */ /* 0x040fe4000f8408ff */
[----:B------:R-:W-:Y:S01]  /*ae80*/  @!P4 IADD3 R0, P1, R165, UR8, RZ ;  /* 0x00000008a500cc10 */ /* 0x000fe2000ff3e0ff */
[----:B------:R-:W-:Y:S01]  /*ae90*/  @!PT LDS RZ, [RZ] ;  /* 0x00000000fffff984 */ /* 0x000fe20000000800 */
[----:B------:R-:W-:Y:S01]  /*aea0*/  @!PT LDS RZ, [RZ] ;  /* 0x00000000fffff984 */ /* 0x000fe20000000800 */
[----:B------:R-:W-:Y:S01]  /*aeb0*/  @!PT LDS RZ, [RZ] ;  /* 0x00000000fffff984 */ /* 0x000fe20000000800 */
[----:B------:R1:W-:Y:S01]  /*aec0*/  @!P5 LDGSTS.E.BYPASS.LTC128B.128 [R238+0xa800], desc[UR24][R172.64+0x80] ;  /* 0x0a800080aceedfae */ /* 0x0003e2000b901d58 */
[----:B------:R-:W-:Y:S02]  /*aed0*/  @!P5 LEA.HI.X R193, R6, UR5, R7, 0x1, P2 ;  /* 0x0000000506c1dc11 */ /* 0x000fe400090f0c07 */
[----:B------:R-:W-:Y:S01]  /*aee0*/  @!P4 IADD3.X R7, R166, UR7, RZ, P1, !PT ;  /* 0x00000007a607cc10 */ /* 0x000fe20008ffe4ff */
[----:B------:R1:W-:Y:S01]  /*aef0*/  @P4 STS.128 [R238+0xc800], RZ ;  /* 0x00c800ffee004388 */ /* 0x0003e20000000c00 */
[----:B------:R-:W-:-:S03]  /*af00*/  @!P4 LEA R6, P1, R0, UR4, 0x1 ;  /* 0x000000040006cc11 */ /* 0x000fc6000f8208ff */
[----:B------:R-:W-:Y:S01]  /*af10*/  @!PT LDS RZ, [RZ] ;  /* 0x00000000fffff984 */ /* 0x000fe20000000800 */
[----:B------:R-:W-:Y:S01]  /*af20*/  @!PT LDS RZ, [RZ] ;  /* 0x00000000fffff984 */ /* 0x000fe20000000800 */
[----:B------:R-:W-:Y:S01]  /*af30*/  @!PT LDS RZ, [RZ] ;  /* 0x00000000fffff984 */ /* 0x000fe20000000800 */
[----:B------:R1:W-:Y:S01]  /*af40*/  @!P4 LDGSTS.E.BYPASS.LTC128B.128 [R238+0xc800], desc[UR24][R22.64+0x100] ;  /* 0x0c80010016eecfae */ /* 0x0003e2000b901d58 */
[----:B------:R-:W-:-:S03]  /*af50*/  @!P4 LEA.HI.X R7, R0, UR5, R7, 0x1, P1 ;  /* 0x000000050007cc11 */ /* 0x000fc600088f0c07 */
        /* <DEDUP_REMOVED lines=42> */
[----:B------:R-:W-:-:S04]  /*b200*/  IADD3 R165, P1, R165, UR8, RZ ;  /* 0x00000008a5a57c10 */ /* 0x000fc8000ff3e0ff */
[----:B------:R-:W-:Y:S02]  /*b210*/  IADD3.X R166, R166, UR7, RZ, P1, !PT ;  /* 0x00000007a6a67c10 */ /* 0x000fe40008ffe4ff */
[----:B-1----:R-:W-:-:S04]  /*b220*/  LEA R6, P1, R165, UR4, 0x1 ;  /* 0x00000004a5067c11 */ /* 0x002fc8000f8208ff */
[----:B------:R-:W-:-:S05]  /*b230*/  LEA.HI.X R7, R165, UR5, R166, 0x1, P1 ;  /* 0x00000005a5077c11 */ /* 0x000fca00088f0ca6 */
[----:B------:R-:W-:Y:S01]  /*b240*/  @!PT LDS RZ, [RZ] ;  /* 0x00000000fffff984 */ /* 0x000fe20000000800 */
[----:B------:R-:W-:Y:S01]  /*b250*/  @!PT LDS RZ, [RZ] ;  /* 0x00000000fffff984 */ /* 0x000fe20000000800 */
[----:B------:R-:W-:Y:S01]  /*b260*/  @!PT LDS RZ, [RZ] ;  /* 0x00000000fffff984 */ /* 0x000fe20000000800 */
[----:B------:R2:W-:Y:S04]  /*b270*/  LDGSTS.E.BYPASS.LTC128B.128 [R238+0xf800], desc[UR24][R6.64+0x180] ;  /* 0x0f80018006ee7fae */ /* 0x0005e8000b901d58 */
.L_x_761:
[----:B------:R-:W-:Y:S05]  /*b280*/  BSYNC B0 ;  /* 0x0000000000007941 */ /* 0x000fea0003800000 */
.L_x_760:
[----:B------:R-:W0:Y:S01]  /*b290*/  LDGDEPBAR ;  /* 0x00000000000079af */ /* 0x000e220000000000 */
[----:B-12---:R-:W-:Y:S02]  /*b2a0*/  IMAD.U32 R7, RZ, RZ, UR12 ;  /* 0x0000000cff077e24 */ /* 0x006fe4000f8e00ff */
[----:B------:R-:W-:-:S03]  /*b2b0*/  IMAD.U32 R0, RZ, RZ, UR11 ;  /* 0x0000000bff007e24 */ /* 0x000fc6000f8e00ff */
[----:B------:R-:W-:-:S04]  /*b2c0*/  LEA R244, P1, R7, R244, 0x1 ;  /* 0x000000f407f47211 */ /* 0x000fc800078208ff */
[----:B------:R-:W-:-:S09]  /*b2d0*/  LEA.HI.X R243, R7, R243, R0, 0x1, P1 ;  /* 0x000000f307f37211 */ /* 0x000fd200008f0c00 */
.L_x_757:
[----:B------:R-:W-:Y:S01]  /*b2e0*/  FMNMX.FTZ R0, R164, R5, !PT ;  /* 0x00000005a4007209 */ /* 0x000fe20007810000 */
[----:B------:R-:W-:Y:S01]  /*b2f0*/  LDSM.16.MT88.4 R20, [R224+0x10000] ;  /* 0x01000000e014783b */ /* 0x000fe20000004200 */
[----:B------:R-:W-:Y:S02]  /*b300*/  FMNMX.FTZ R9, R3, R18, !PT ;  /* 0x0000001203097209 */ /* 0x000fe40007810000 */
[----:B------:R-:W-:Y:S01]  /*b310*/  FMNMX.FTZ R0, R17, R0, !PT ;  /* 0x0000000011007209 */ /* 0x000fe20007810000 */
[----:B------:R-:W-:Y:S01]  /*b320*/  LDSM.16.MT88.4 R32, [R226+0x12800] ;  /* 0x01280000e220783b */ /* 0x000fe20000004200 */
[----:B------:R-:W-:Y:S02]  /*b330*/  FMNMX.FTZ R9, R4, R9, !PT ;  /* 0x0000000904097209 */ /* 0x000fe40007810000 */
[----:B------:R-:W-:Y:S02]  /*b340*/  FMNMX.FTZ R0, R205, R0, !PT ;  /* 0x00000000cd007209 */ /* 0x000fe40007810000 */
[----:B------:R-:W-:-:S02]  /*b350*/  FMNMX.FTZ R9, R14, R9, !PT ;  /* 0x000000090e097209 */ /* 0x000fc40007810000 */
[----:B------:R-:W-:Y:S02]  /*b360*/  FMNMX.FTZ R0, R13, R0, !PT ;  /* 0x000000000d007209 */ /* 0x000fe40007810000 */
[----:B------:R-:W-:Y:S02]  /*b370*/  FMNMX.FTZ R9, R12, R9, !PT ;  /* 0x000000090c097209 */ /* 0x000fe40007810000 */
[----:B------:R-:W-:Y:S02]  /*b380*/  FMNMX.FTZ R0, R31, R0, !PT ;  /* 0x000000001f007209 */ /* 0x000fe40007810000 */
        /* <DEDUP_REMOVED lines=22> */
[----:B------:R-:W-:-:S03]  /*b4f0*/  FMNMX.FTZ R9, R177, R0, !PT ;  /* 0x00000000b1097209 */ /* 0x000fc60007810000 */
[----:B------:R-:W1:Y:S04]  /*b500*/  SHFL.BFLY PT, R7, R2, 0x2, 0x1f ;  /* 0x0c401f0002077f89 */ /* 0x000e6800000e0000 */
[----:B------:R-:W2:Y:S01]  /*b510*/  SHFL.BFLY PT, R0, R9, 0x2, 0x1f ;  /* 0x0c401f0009007f89 */ /* 0x000ea200000e0000 */
[----:B-1----:R-:W-:Y:S02]  /*b520*/  FMNMX.FTZ R7, R2, R7, !PT ;  /* 0x0000000702077209 */ /* 0x002fe40007810000 */
[----:B--2---:R-:W-:-:S03]  /*b530*/  FMNMX.FTZ R0, R9, R0, !PT ;  /* 0x0000000009007209 */ /* 0x004fc60007810000 */
[----:B------:R-:W1:Y:S04]  /*b540*/  SHFL.BFLY PT, R174, R7, 0x1, 0x1f ;  /* 0x0c201f0007ae7f89 */ /* 0x000e6800000e0000 */
[----:B------:R-:W2:Y:S04]  /*b550*/  SHFL.BFLY PT, R173, R0, 0x1, 0x1f ;  /* 0x0c201f0000ad7f89 */ /* 0x000ea800000e0000 */
[----:B------:R-:W-:Y:S01]  /*b560*/  LDSM.16.MT88.4 R8, [R225+0x10000] ;  /* 0x01000000e108783b */ /* 0x000fe20000004200 */
[----:B-1----:R-:W-:Y:S02]  /*b570*/  FMNMX.FTZ R174, R7, R174, !PT ;  /* 0x000000ae07ae7209 */ /* 0x002fe40007810000 */
[----:B--2---:R-:W-:-:S03]  /*b580*/  FMNMX.FTZ R173, R0, R173, !PT ;  /* 0x000000ad00ad7209 */ /* 0x004fc60007810000 */
[C---:B------:R-:W-:Y:S01]  /*b590*/  FMUL.FTZ R186, R174.reuse, UR21 ;  /* 0x00000015aeba7c20 */ /* 0x040fe20008410000 */
[----:B------:R-:W-:Y:S02]  /*b5a0*/  FSETP.NEU.FTZ.AND P2, PT, R174, -INF , PT ;  /* 0xff800000ae00780b */ /* 0x000fe40003f5d000 */
[C---:B------:R-:W-:Y:S01]  /*b5b0*/  FSETP.NEU.FTZ.AND P1, PT, R173.reuse, -INF , PT ;  /* 0xff800000ad00780b */ /* 0x040fe20003f3d000 */
[C---:B------:R-:W-:Y:S01]  /*b5c0*/  FMUL.FTZ R179, R173.reuse, UR21 ;  /* 0x00000015adb37c20 */ /* 0x040fe20008410000 */
[----:B------:R-:W-:Y:S02]  /*b5d0*/  FSEL R186, R186, RZ, P2 ;  /* 0x000000ffbaba7208 */ /* 0x000fe40001000000 */
[----:B------:R-:W-:Y:S02]  /*b5e0*/  FSEL R6, R173, RZ, P1 ;  /* 0x000000ffad067208 */ /* 0x000fe40000800000 */
[----:B------:R-:W-:Y:S01]  /*b5f0*/  FSEL R179, R179, RZ, P1 ;  /* 0x000000ffb3b37208 */ /* 0x000fe20000800000 */
[--C-:B------:R-:W-:Y:S01]  /*b600*/  FFMA.FTZ R171, R17, UR21, -R186.reuse ;  /* 0x0000001511ab7c23 */ /* 0x100fe200080108ba */
[----:B------:R-:W-:Y:S01]  /*b610*/  FFMA.FTZ R172, R5, UR21, -R186 ;  /* 0x0000001505ac7c23 */ /* 0x000fe200080108ba */
[----:B------:R-:W-:Y:S01]  /*b620*/  FSEL R5, R174, RZ, P2 ;  /* 0x000000ffae057208 */ /* 0x000fe20001000000 */
[----:B------:R-:W-:Y:S01]  /*b630*/  FADD.FTZ R6, R3, -R6 ;  /* 0x8000000603067221 */ /* 0x000fe20000010000 */
[--C-:B------:R-:W-:Y:S01]  /*b640*/  FFMA.FTZ R168, R18, UR21, -R179.reuse ;  /* 0x0000001512a87c23 */ /* 0x100fe200080108b3 */
[----:B------:R-:W-:Y:S01]  /*b650*/  FFMA.FTZ R2, R4, UR21, -R179 ;  /* 0x0000001504027c23 */ /* 0x000fe200080108b3 */
[----:B------:R-:W1:Y:S01]  /*b660*/  LDSM.16.MT88.4 R16, [R228+0x10000] ;  /* 0x01000000e410783b */ /* 0x000e620000004200 */
[----:B------:R-:W-:Y:S01]  /*b670*/  FADD.FTZ R4, R164, -R5 ;  /* 0x80000005a4047221 */ /* 0x000fe20000010000 */
[--C-:B------:R-:W-:Y:S01]  /*b680*/  FFMA.FTZ R170, R205, UR21, -R186.reuse ;  /* 0x00000015cdaa7c23 */ /* 0x100fe200080108ba */
[--C-:B------:R-:W-:Y:S01]  /*b690*/  FFMA.FTZ R169, R13, UR21, -R186.reuse ;  /* 0x000000150da97c23 */ /* 0x100fe200080108ba */
[--C-:B------:R-:W-:Y:S01]  /*b6a0*/  FFMA.FTZ R0, R14, UR21, -R179.reuse ;  /* 0x000000150e007c23 */ /* 0x100fe200080108b3 */
[--C-:B------:R-:W-:Y:S01]  /*b6b0*/  FFMA.FTZ R175, R12, UR21, -R179.reuse ;  /* 0x000000150caf7c23 */ /* 0x100fe200080108b3 */
[----:B------:R-:W-:Y:S01]  /*b6c0*/  FMUL.FTZ R176, R4, UR21 ;  /* 0x0000001504b07c20 */ /* 0x000fe20008410000 */
[----:B------:R-:W-:Y:S01]  /*b6d0*/  FMUL.FTZ R3, R6, UR21 ;  /* 0x0000001506037c20 */ /* 0x000fe20008410000 */
[----:B------:R-:W-:Y:S01]  /*b6e0*/  MUFU.EX2 R172, R172 ;  /* 0x000000ac00ac7308 */ /* 0x000fe20000000800 */
[----:B------:R-:W2:Y:S01]  /*b6f0*/  LDSM.16.MT88.4 R12, [R226+0x10000] ;  /* 0x01000000e20c783b */ /* 0x000ea20000004200 */
[--C-:B------:R-:W-:Y:S01]  /*b700*/  FFMA.FTZ R188, R27, UR21, -R186.reuse ;  /* 0x000000151bbc7c23 */ /* 0x100fe200080108ba */
[--C-:B------:R-:W-:Y:S01]  /*b710*/  FFMA.FTZ R190, R25, UR21, -R186.reuse ;  /* 0x0000001519be7c23 */ /* 0x100fe200080108ba */
[--C-:B------:R-:W-:Y:S01]  /*b720*/  FFMA.FTZ R191, R24, UR21, -R179.reuse ;  /* 0x0000001518bf7c23 */ /* 0x100fe200080108b3 */
[--C-:B------:R-:W-:Y:S01]  /*b730*/  FFMA.FTZ R187, R31, UR21, -R186.reuse ;  /* 0x000000151fbb7c23 */ /* 0x100fe200080108ba */
[----:B------:R-:W-:Y:S01]  /*b740*/  LDSM.16.MT88.4 R24, [R224+0x16000] ;  /* 0x01600000e018783b */ /* 0x000fe20000004200 */
[--C-:B------:R-:W-:Y:S01]  /*b750*/  FFMA.FTZ R189, R29, UR21, -R186.reuse ;  /* 0x000000151dbd7c23 */ /* 0x100fe200080108ba */
[----:B------:R-:W3:Y:S01]  /*b760*/  MUFU.EX2 R171, R171 ;  /* 0x000000ab00ab7308 */ /* 0x000ee20000000800 */
[--C-:B------:R-:W-:Y:S01]  /*b770*/  FFMA.FTZ R192, R206, UR21, -R179.reuse ;  /* 0x00000015cec07c23 */ /* 0x100fe200080108b3 */
[--C-:B------:R-:W-:Y:S01]  /*b780*/  FFMA.FTZ R193, R30, UR21, -R179.reuse ;  /* 0x000000151ec17c23 */ /* 0x100fe200080108b3 */
[--C-:B------:R-:W-:Y:S01]  /*b790*/  FFMA.FTZ R194, R28, UR21, -R179.reuse ;  /* 0x000000151cc27c23 */ /* 0x100fe200080108b3 */
[--C-:B------:R-:W-:Y:S01]  /*b7a0*/  FFMA.FTZ R206, R195, UR21, -R186.reuse ;  /* 0x00000015c3ce7c23 */ /* 0x100fe200080108ba */
[----:B------:R-:W-:Y:S01]  /*b7b0*/  LDSM.16.MT88.4 R28, [R228+0x12800] ;  /* 0x01280000e41c783b */ /* 0x000fe20000004200 */
[--C-:B------:R-:W-:Y:S01]  /*b7c0*/  FFMA.FTZ R200, R203, UR21, -R186.reuse ;  /* 0x00000015cbc87c23 */ /* 0x100fe200080108ba */
[--C-:B------:R-:W-:Y:S01]  /*b7d0*/  FFMA.FTZ R199, R199, UR21, -R186.reuse ;  /* 0x00000015c7c77c23 */ /* 0x100fe200080108ba */
[----:B------:R-:W-:Y:S01]  /*b7e0*/  MUFU.EX2 R170, R170 ;  /* 0x000000aa00aa7308 */ /* 0x000fe20000000800 */
[--C-:B------:R-:W-:Y:S01]  /*b7f0*/  FFMA.FTZ R197, R197, UR21, -R186.reuse ;  /* 0x00000015c5c57c23 */ /* 0x100fe200080108ba */
[--C-:B------:R-:W-:Y:S01]  /*b800*/  FFMA.FTZ R195, R204, UR21, -R179.reuse ;  /* 0x00000015ccc37c23 */ /* 0x100fe200080108b3 */
[--C-:B------:R-:W-:Y:S01]  /*b810*/  FFMA.FTZ R202, R202, UR21, -R179.reuse ;  /* 0x00000015caca7c23 */ /* 0x100fe200080108b3 */
[--C-:B------:R-:W-:Y:S01]  /*b820*/  FFMA.FTZ R196, R196, UR21, -R179.reuse ;  /* 0x00000015c4c47c23 */ /* 0x100fe200080108b3 */
[--C-:B------:R-:W-:Y:S01]  /*b830*/  FFMA.FTZ R201, R198, UR21, -R179.reuse ;  /* 0x00000015c6c97c23 */ /* 0x100fe200080108b3 */
[----:B------:R-:W-:Y:S01]  /*b840*/  LDSM.16.MT88.4 R164, [R225+0x17000] ;  /* 0x01700000e1a4783b */ /* 0x000fe20000004200 */
[--C-:B------:R-:W-:Y:S01]  /*b850*/  FFMA.FTZ R185, R185, UR21, -R186.reuse ;  /* 0x00000015b9b97c23 */ /* 0x100fe200080108ba */
[----:B------:R-:W4:Y:S01]  /*b860*/  MUFU.EX2 R169, R169 ;  /* 0x000000a900a97308 */ /* 0x000f220000000800 */
[----:B---3--:R-:W-:Y:S01]  /*b870*/  F2FP.F16.F32.PACK_AB R4, R171, R172 ;  /* 0x000000acab04723e */ /* 0x008fe200000000ff */
[--C-:B------:R-:W-:Y:S01]  /*b880*/  FFMA.FTZ R184, R184, UR21, -R186.reuse ;  /* 0x00000015b8b87c23 */ /* 0x100fe200080108ba */
[--C-:B------:R-:W-:Y:S01]  /*b890*/  FFMA.FTZ R183, R183, UR21, -R186.reuse ;  /* 0x00000015b7b77c23 */ /* 0x100fe200080108ba */
[----:B------:R-:W-:Y:S01]  /*b8a0*/  FFMA.FTZ R186, R181, UR21, -R186 ;  /* 0x00000015b5ba7c23 */ /* 0x000fe200080108ba */
[--C-:B------:R-:W-:Y:S01]  /*b8b0*/  FFMA.FTZ R181, R182, UR21, -R179.reuse ;  /* 0x00000015b6b57c23 */ /* 0x100fe200080108b3 */
[--C-:B------:R-:W-:Y:S01]  /*b8c0*/  FFMA.FTZ R180, R180, UR21, -R179.reuse ;  /* 0x00000015b4b47c23 */ /* 0x100fe200080108b3 */
[--C-:B------:R-:W-:Y:S01]  /*b8d0*/  FFMA.FTZ R178, R178, UR21, -R179.reuse ;  /* 0x00000015b2b27c23 */ /* 0x100fe200080108b3 */
[----:B------:R-:W-:Y:S01]  /*b8e0*/  MUFU.EX2 R168, R168 ;  /* 0x000000a800a87308 */ /* 0x000fe20000000800 */
[----:B------:R-:W-:-:S07]  /*b8f0*/  FFMA.FTZ R177, R177, UR21, -R179 ;  /* 0x00000015b1b17c23 */ /* 0x000fce00080108b3 */
[----:B------:R-:W3:Y:S01]  /*b900*/  MUFU.EX2 R2, R2 ;  /* 0x0000000200027308 */ /* 0x000ee20000000800 */
[----:B----4-:R-:W-:-:S07]  /*b910*/  F2FP.F16.F32.PACK_AB R6, R169, R170 ;  /* 0x000000aaa906723e */ /* 0x010fce00000000ff */
[----:B------:R-:W-:Y:S08]  /*b920*/  MUFU.EX2 R0, R0 ;  /* 0x0000000000007308 */ /* 0x000ff00000000800 */
[----:B------:R-:W4:Y:S01]  /*b930*/  MUFU.EX2 R175, R175 ;  /* 0x000000af00af7308 */ /* 0x000f220000000800 */
[----:B---3--:R-:W-:-:S07]  /*b940*/  F2FP.F16.F32.PACK_AB R5, R2, R168 ;  /* 0x000000a80205723e */ /* 0x008fce00000000ff */
[----:B------:R-:W3:Y:S08]  /*b950*/  MUFU.EX2 R176, R176 ;  /* 0x000000b000b07308 */ /* 0x000ef00000000800 */
[----:B------:R-:W5:Y:S01]  /*b960*/  MUFU.EX2 R3, R3 ;  /* 0x0000000300037308 */ /* 0x000f620000000800 */
[----:B----4-:R-:W-:-:S07]  /*b970*/  F2FP.F16.F32.PACK_AB R7, R175, R0 ;  /* 0x00000000af07723e */ /* 0x010fce00000000ff */
[----:B------:R-:W-:Y:S01]  /*b980*/  MUFU.EX2 R187, R187 ;  /* 0x000000bb00bb7308 */ /* 0x000fe20000000800 */
[-C--:B---3--:R-:W-:Y:S01]  /*b990*/  FMUL.FTZ R160, R160, R176.reuse ;  /* 0x000000b0a0a07220 */ /* 0x088fe20000410000 */
[-C--:B------:R-:W-:Y:S01]  /*b9a0*/  FMUL.FTZ R161, R161, R176.reuse ;  /* 0x000000b0a1a17220 */ /* 0x080fe20000410000 */
[-C--:B------:R-:W-:Y:S01]  /*b9b0*/  FMUL.FTZ R36, R36, R176.reuse ;  /* 0x000000b024247220 */ /* 0x080fe20000410000 */
[-C--:B------:R-:W-:Y:S01]  /*b9c0*/  FMUL.FTZ R37, R37, R176.reuse ;  /* 0x000000b025257220 */ /* 0x080fe20000410000 */
[-C--:B------:R-:W-:Y:S01]  /*b9d0*/  FMUL.FTZ R40, R40, R176.reuse ;  /* 0x000000b028287220 */ /* 0x080fe20000410000 */
[-C--:B------:R-:W-:Y:S01]  /*b9e0*/  FMUL.FTZ R41, R41, R176.reuse ;  /* 0x000000b029297220 */ /* 0x080fe20000410000 */
[-C--:B------:R-:W-:Y:S01]  /*b9f0*/  FMUL.FTZ R44, R44, R176.reuse ;  /* 0x000000b02c2c7220 */ /* 0x080fe20000410000 */
[-C--:B------:R-:W-:Y:S01]  /*ba00*/  FMUL.FTZ R45, R45, R176.reuse ;  /* 0x000000b02d2d7220 */ /* 0x080fe20000410000 */
[-C--:B-----5:R-:W-:Y:S01]  /*ba10*/  FMUL.FTZ R162, R162, R3.reuse ;  /* 0x00000003a2a27220 */ /* 0x0a0fe20000410000 */
[-C--:B------:R-:W-:Y:S01]  /*ba20*/  FMUL.FTZ R163, R163, R3.reuse ;  /* 0x00000003a3a37220 */ /* 0x080fe20000410000 */
[-C--:B------:R-:W-:Y:S01]  /*ba30*/  FMUL.FTZ R38, R38, R3.reuse ;  /* 0x0000000326267220 */ /* 0x080fe20000410000 */
[-C--:B------:R-:W-:Y:S01]  /*ba40*/  FMUL.FTZ R39, R39, R3.reuse ;  /* 0x0000000327277220 */ /* 0x080fe20000410000 */
[-C--:B------:R-:W-:Y:S01]  /*ba50*/  FMUL.FTZ R42, R42, R3.reuse ;  /* 0x000000032a2a7220 */ /* 0x080fe20000410000 */
[-C--:B------:R-:W-:Y:S01]  /*ba60*/  FMUL.FTZ R43, R43, R3.reuse ;  /* 0x000000032b2b7220 */ /* 0x080fe20000410000 */
[-C--:B------:R-:W-:Y:S01]  /*ba70*/  FMUL.FTZ R48, R48, R176.reuse ;  /* 0x000000b030307220 */ /* 0x080fe20000410000 */
[-C--:B------:R-:W-:Y:S01]  /*ba80*/  FMUL.FTZ R49, R49, R176.reuse ;  /* 0x000000b031317220 */ /* 0x080fe20000410000 */
[C---:B-1----:R-:W-:Y:S01]  /*ba90*/  HMMA.16816.F32 R160, R4.reuse, R16, R160 ;  /* 0x0000001004a0723c */ /* 0x042fe200000018a0 */
[-C--:B------:R-:W-:Y:S01]  /*baa0*/  FMUL.FTZ R46, R46, R3.reuse ;  /* 0x000000032e2e7220 */ /* 0x080fe20000410000 */
[-C--:B------:R-:W-:Y:S01]  /*bab0*/  FMUL.FTZ R47, R47, R3.reuse ;  /* 0x000000032f2f7220 */ /* 0x080fe20000410000 */
[-C--:B------:R-:W-:Y:S01]  /*bac0*/  FMUL.FTZ R50, R50, R3.reuse ;  /* 0x0000000332327220 */ /* 0x080fe20000410000 */
[-C--:B------:R-:W-:Y:S01]  /*bad0*/  FMUL.FTZ R51, R51, R3.reuse ;  /* 0x0000000333337220 */ /* 0x080fe20000410000 */
[-C--:B------:R-:W-:Y:S01]  /*bae0*/  FMUL.FTZ R52, R52, R176.reuse ;  /* 0x000000b034347220 */ /* 0x080fe20000410000 */
[C---:B------:R-:W-:Y:S01]  /*baf0*/  HMMA.16816.F32 R36, R4.reuse, R18, R36 ;  /* 0x000000120424723c */ /* 0x040fe20000001824 */
[----:B------:R-:W1:Y:S01]  /*bb00*/  LDSM.16.MT88.4 R16, [R228+0x12000] ;  /* 0x01200000e410783b */ /* 0x000e620000004200 */
[-C--:B------:R-:W-:Y:S01]  /*bb10*/  FMUL.FTZ R53, R53, R176.reuse ;  /* 0x000000b035357220 */ /* 0x080fe20000410000 */
[-C--:B------:R-:W-:Y:S01]  /*bb20*/  FMUL.FTZ R54, R54, R3.reuse ;  /* 0x0000000336367220 */ /* 0x080fe20000410000 */
[-C--:B------:R-:W-:Y:S01]  /*bb30*/  FMUL.FTZ R55, R55, R3.reuse ;  /* 0x0000000337377220 */ /* 0x080fe20000410000 */
[-C--:B------:R-:W-:Y:S01]  /*bb40*/  FMUL.FTZ R64, R64, R176.reuse ;  /* 0x000000b040407220 */ /* 0x080fe20000410000 */
[C---:B--2---:R-:W-:Y:S01]  /*bb50*/  HMMA.16816.F32 R40, R4.reuse, R12, R40 ;  /* 0x0000000c0428723c */ /* 0x044fe20000001828 */
[-C--:B------:R-:W-:Y:S01]  /*bb60*/  FMUL.FTZ R65, R65, R176.reuse ;  /* 0x000000b041417220 */ /* 0x080fe20000410000 */
[-C--:B------:R-:W-:Y:S01]  /*bb70*/  FMUL.FTZ R66, R66, R3.reuse ;  /* 0x0000000342427220 */ /* 0x080fe20000410000 */
[-C--:B------:R-:W-:Y:S01]  /*bb80*/  FMUL.FTZ R67, R67, R3.reuse ;  /* 0x0000000343437220 */ /* 0x080fe20000410000 */
[-C--:B------:R-:W-:Y:S01]  /*bb90*/  FMUL.FTZ R68, R68, R176.reuse ;  /* 0x000000b044447220 */ /* 0x080fe20000410000 */
[-C--:B------:R-:W-:Y:S01]  /*bba0*/  FMUL.FTZ R69, R69, R176.reuse ;  /* 0x000000b045457220 */ /* 0x080fe20000410000 */
[C---:B------:R-:W-:Y:S01]  /*bbb0*/  HMMA.16816.F32 R44, R4.reuse, R14, R44 ;  /* 0x0000000e042c723c */ /* 0x040fe2000000182c */
[----:B------:R-:W2:Y:S01]  /*bbc0*/  LDSM.16.MT88.4 R12, [R226+0x12000] ;  /* 0x01200000e20c783b */ /* 0x000ea20000004200 */
[-C--:B------:R-:W-:Y:S01]  /*bbd0*/  FMUL.FTZ R70, R70, R3.reuse ;  /* 0x0000000346467220 */ /* 0x080fe20000410000 */
[-C--:B------:R-:W-:Y:S01]  /*bbe0*/  FMUL.FTZ R71, R71, R3.reuse ;  /* 0x0000000347477220 */ /* 0x080fe20000410000 */
[-C--:B------:R-:W-:Y:S01]  /*bbf0*/  FMUL.FTZ R56, R56, R176.reuse ;  /* 0x000000b038387220 */ /* 0x080fe20000410000 */
[-C--:B------:R-:W-:Y:S01]  /*bc00*/  FMUL.FTZ R57, R57, R176.reuse ;  /* 0x000000b039397220 */ /* 0x080fe20000410000 */
[C---:B------:R-:W-:Y:S01]  /*bc10*/  HMMA.16816.F32 R48, R4.reuse, R8, R48 ;  /* 0x000000080430723c */ /* 0x040fe20000001830 */
[-C--:B------:R-:W-:Y:S01]  /*bc20*/  FMUL.FTZ R58, R58, R3.reuse ;  /* 0x000000033a3a7220 */ /* 0x080fe20000410000 */
[-C--:B------:R-:W-:Y:S01]  /*bc30*/  FMUL.FTZ R59, R59, R3.reuse ;  /* 0x000000033b3b7220 */ /* 0x080fe20000410000 */
[-C--:B------:R-:W-:Y:S01]  /*bc40*/  FMUL.FTZ R60, R60, R176.reuse ;  /* 0x000000b03c3c7220 */ /* 0x080fe20000410000 */
[-C--:B------:R-:W-:Y:S01]  /*bc50*/  FMUL.FTZ R61, R61, R176.reuse ;  /* 0x000000b03d3d7220 */ /* 0x080fe20000410000 */
[-C--:B------:R-:W-:Y:S01]  /*bc60*/  FMUL.FTZ R62, R62, R3.reuse ;  /* 0x000000033e3e7220 */ /* 0x080fe20000410000 */
[C---:B------:R-:W-:Y:S01]  /*bc70*/  HMMA.16816.F32 R52, R4.reuse, R10, R52 ;  /* 0x0000000a0434723c */ /* 0x040fe20000001834 */
[----:B------:R-:W3:Y:S01]  /*bc80*/  LDSM.16.MT88.4 R8, [R225+0x12000] ;  /* 0x01200000e108783b */ /* 0x000ee20000004200 */
        /* <DEDUP_REMOVED lines=11> */
[----:B------:R-:W4:Y:S01]  /*bd40*/  LDSM.16.MT88.4 R20, [R224+0x12000] ;  /* 0x01200000e014783b */ /* 0x000f220000004200 */
        /* <DEDUP_REMOVED lines=28> */
[C---:B---3--:R-:W-:Y:S01]  /*bf10*/  HMMA.16816.F32 R80, R4.reuse, R8, R80 ;  /* 0x000000080450723c */ /* 0x048fe20000001850 */
        /* <DEDUP_REMOVED lines=11> */
[C---:B----4-:R-:W-:Y:S01]  /*bfd0*/  HMMA.16816.F32 R88, R4.reuse, R20, R88 ;  /* 0x000000140458723c */ /* 0x050fe20000001858 */
        /* <DEDUP_REMOVED lines=33> */
[----:B------:R-:W5:Y:S01]  /*c1f0*/  MUFU.EX2 R188, R188 ;  /* 0x000000bc00bc7308 */ /* 0x000f620000000800 */
        /* <DEDUP_REMOVED lines=9> */
[----:B------:R-:W-:Y:S01]  /*c290*/  MUFU.EX2 R189, R189 ;  /* 0x000000bd00bd7308 */ /* 0x000fe20000000800 */
[-C--:B------:R-:W-:Y:S01]  /*c2a0*/  FMUL.FTZ R158, R158, R3.reuse ;  /* 0x000000039e9e7220 */ /* 0x080fe20000410000 */
[-C--:B------:R-:W-:Y:S01]  /*c2b0*/  FMUL.FTZ R159, R159, R3.reuse ;  /* 0x000000039f9f7220 */ /* 0x080fe20000410000 */
[-C--:B------:R-:W-:Y:S01]  /*c2c0*/  FMUL.FTZ R140, R140, R176.reuse ;  /* 0x000000b08c8c7220 */ /* 0x080fe20000410000 */
[C---:B----4-:R-:W-:Y:S01]  /*c2d0*/  HMMA.16816.F32 R120, R4.reuse, R20, R120 ;  /* 0x000000140478723c */ /* 0x050fe20000001878 */
[-C--:B------:R-:W-:Y:S01]  /*c2e0*/  FMUL.FTZ R141, R141, R176.reuse ;  /* 0x000000b08d8d7220 */ /* 0x080fe20000410000 */
[-C--:B------:R-:W-:Y:S01]  /*c2f0*/  FMUL.FTZ R142, R142, R3.reuse ;  /* 0x000000038e8e7220 */ /* 0x080fe20000410000 */
[-C--:B------:R-:W-:Y:S01]  /*c300*/  FMUL.FTZ R143, R143, R3.reuse ;  /* 0x000000038f8f7220 */ /* 0x080fe20000410000 */
[----:B------:R-:W-:Y:S01]  /*c310*/  MUFU.EX2 R190, R190 ;  /* 0x000000be00be7308 */ /* 0x000fe20000000800 */
[-C--:B------:R-:W-:Y:S01]  /*c320*/  FMUL.FTZ R152, R152, R176.reuse ;  /* 0x000000b098987220 */ /* 0x080fe20000410000 */
[C---:B------:R-:W-:Y:S01]  /*c330*/  HMMA.16816.F32 R124, R4.reuse, R22, R124 ;  /* 0x00000016047c723c */ /* 0x040fe2000000187c */
[----:B------:R-:W-:Y:S01]  /*c340*/  LDSM.16.MT88.4 R20, [R228+0x10800] ;  /* 0x01080000e414783b */ /* 0x000fe20000004200 */
[-C--:B------:R-:W-:Y:S01]  /*c350*/  FMUL.FTZ R153, R153, R176.reuse ;  /* 0x000000b099997220 */ /* 0x080fe20000410000 */
[-C--:B------:R-:W-:Y:S01]  /*c360*/  FMUL.FTZ R154, R154, R3.reuse ;  /* 0x000000039a9a7220 */ /* 0x080fe20000410000 */
[-C--:B------:R-:W-:Y:S01]  /*c370*/  FMUL.FTZ R155, R155, R3.reuse ;  /* 0x000000039b9b7220 */ /* 0x080fe20000410000 */
[-C--:B------:R-:W-:Y:S01]  /*c380*/  FMUL.FTZ R144, R144, R176.reuse ;  /* 0x000000b090907220 */ /* 0x080fe20000410000 */
[C---:B-1----:R-:W-:Y:S01]  /*c390*/  HMMA.16816.F32 R128, R4.reuse, R16, R128 ;  /* 0x000000100480723c */ /* 0x042fe20000001880 */
[----:B------:R-:W-:Y:S01]  /*c3a0*/  MUFU.EX2 R191, R191 ;  /* 0x000000bf00bf7308 */ /* 0x000fe20000000800 */
[-C--:B------:R-:W-:Y:S01]  /*c3b0*/  FMUL.FTZ R145, R145, R176.reuse ;  /* 0x000000b091917220 */ /* 0x080fe20000410000 */
[-C--:B------:R-:W-:Y:S01]  /*c3c0*/  FMUL.FTZ R148, R148, R176.reuse ;  /* 0x000000b094947220 */ /* 0x080fe20000410000 */
[-C--:B------:R-:W-:Y:S01]  /*c3d0*/  FMUL.FTZ R149, R149, R176.reuse ;  /* 0x000000b095957220 */ /* 0x080fe20000410000 */
[-C--:B------:R-:W-:Y:S01]  /*c3e0*/  FMUL.FTZ R146, R146, R3.reuse ;  /* 0x0000000392927220 */ /* 0x080fe20000410000 */
[C---:B------:R-:W-:Y:S01]  /*c3f0*/  HMMA.16816.F32 R132, R4.reuse, R18, R132 ;  /* 0x000000120484723c */ /* 0x040fe20000001884 */
[----:B------:R-:W1:Y:S01]  /*c400*/  LDSM.16.MT88.4 R16, [R226+0x10800] ;  /* 0x01080000e210783b */ /* 0x000e620000004200 */
[-C--:B------:R-:W-:Y:S01]  /*c410*/  FMUL.FTZ R147, R147, R3.reuse ;  /* 0x0000000393937220 */ /* 0x080fe20000410000 */
[----:B------:R-:W4:Y:S01]  /*c420*/  MUFU.EX2 R192, R192 ;  /* 0x000000c000c07308 */ /* 0x000f220000000800 */
[-C--:B------:R-:W-:Y:S01]  /*c430*/  FMUL.FTZ R150, R150, R3.reuse ;  /* 0x0000000396967220 */ /* 0x080fe20000410000 */
[-C--:B------:R-:W-:Y:S01]  /*c440*/  FMUL.FTZ R151, R151, R3.reuse ;  /* 0x0000000397977220 */ /* 0x080fe20000410000 */
[----:B--2---:R-:W-:Y:S01]  /*c450*/  HMMA.16816.F32 R136, R4, R12, R136 ;  /* 0x0000000c0488723c */ /* 0x004fe20000001888 */
[----:B------:R-:W-:Y:S01]  /*c460*/  FFMA.FTZ R172, R247, R176, R172 ;  /* 0x000000b0f7ac7223 */ /* 0x000fe200000100ac */
[----:B------:R-:W-:-:S03]  /*c470*/  FFMA.FTZ R3, R245, R3, R168 ;  /* 0x00000003f5037223 */ /* 0x000fc600000100a8 */
[----:B------:R-:W-:Y:S01]  /*c480*/  MUFU.EX2 R193, R193 ;  /* 0x000000c100c17308 */ /* 0x000fe20000000800 */
[----:B------:R-:W-:Y:S01]  /*c490*/  HMMA.16816.F32 R156, R4, R14, R156 ;  /* 0x0000000e049c723c */ /* 0x000fe2000000189c */
[----:B------:R-:W2:Y:S01]  /*c4a0*/  LDSM.16.MT88.4 R12, [R224+0x10800] ;  /* 0x01080000e00c783b */ /* 0x000ea20000004200 */
[----:B------:R-:W-:Y:S01]  /*c4b0*/  FADD.FTZ R171, R171, R172 ;  /* 0x000000acabab7221 */ /* 0x000fe20000010000 */
[----:B------:R-:W-:-:S03]  /*c4c0*/  FADD.FTZ R3, R2, R3 ;  /* 0x0000000302037221 */ /* 0x000fc60000010000 */
[----:B---3--:R-:W-:Y:S01]  /*c4d0*/  HMMA.16816.F32 R140, R4, R8, R140 ;  /* 0x00000008048c723c */ /* 0x008fe2000000188c */
[----:B------:R-:W3:Y:S01]  /*c4e0*/  MUFU.EX2 R194, R194 ;  /* 0x000000c200c27308 */ /* 0x000ee20000000800 */
[----:B------:R-:W-:Y:S01]  /*c4f0*/  FADD.FTZ R170, R170, R171 ;  /* 0x000000abaaaa7221 */ /* 0x000fe20000010000 */
[----:B------:R-:W-:-:S03]  /*c500*/  FADD.FTZ R0, R0, R3 ;  /* 0x0000000300007221 */ /* 0x000fc60000010000 */
[C---:B------:R-:W-:Y:S01]  /*c510*/  HMMA.16816.F32 R152, R4.reuse, R10, R152 ;  /* 0x0000000a0498723c */ /* 0x040fe20000001898 */
[----:B------:R-:W2:Y:S01]  /*c520*/  LDSM.16.MT88.4 R8, [R225+0x10800] ;  /* 0x01080000e108783b */ /* 0x000ea20000004200 */
[----:B------:R-:W-:Y:S01]  /*c530*/  FADD.FTZ R170, R169, R170 ;  /* 0x000000aaa9aa7221 */ /* 0x000fe20000010000 */
[----:B------:R-:W1:Y:S01]  /*c540*/  MUFU.EX2 R200, R200 ;  /* 0x000000c800c87308 */ /* 0x000e620000000800 */
[----:B------:R-:W-:Y:S02]  /*c550*/  FADD.FTZ R0, R175, R0 ;  /* 0x00000000af007221 */ /* 0x000fe40000010000 */
[C---:B------:R-:W-:Y:S05]  /*c560*/  HMMA.16816.F32 R144, R4.reuse, R24, R144 ;  /* 0x000000180490723c */ /* 0x040fea0000001890 */
[----:B------:R-:W2:Y:S01]  /*c570*/  MUFU.EX2 R199, R199 ;  /* 0x000000c700c77308 */ /* 0x000ea20000000800 */
[----:B------:R-:W-:Y:S01]  /*c580*/  HMMA.16816.F32 R148, R4, R26, R148 ;  /* 0x0000001a0494723c */ /* 0x000fe20000001894 */
[----:B------:R-:W-:Y:S06]  /*c590*/  LDSM.16.MT88.4 R24, [R225+0x12800] ;  /* 0x01280000e118783b */ /* 0x000fec0000004200 */
[----:B-----5:R-:W-:Y:S01]  /*c5a0*/  F2FP.F16.F32.PACK_AB R4, R188, R187 ;  /* 0x000000bbbc04723e */ /* 0x020fe200000000ff */
[----:B------:R-:W-:Y:S01]  /*c5b0*/  MUFU.EX2 R197, R197 ;  /* 0x000000c500c57308 */ /* 0x000fe20000000800 */
[----:B----4-:R-:W-:Y:S01]  /*c5c0*/  F2FP.F16.F32.PACK_AB R5, R192, R191 ;  /* 0x000000bfc005723e */ /* 0x010fe200000000ff */
[----:B------:R-:W-:Y:S01]  /*c5d0*/  FADD.FTZ R187, R187, R170 ;  /* 0x000000aabbbb7221 */ /* 0x000fe20000010000 */
[----:B------:R-:W-:Y:S01]  /*c5e0*/  F2FP.F16.F32.PACK_AB R6, R190, R189 ;  /* 0x000000bdbe06723e */ /* 0x000fe200000000ff */
[----:B------:R-:W-:Y:S01]  /*c5f0*/  FADD.FTZ R191, R191, R0 ;  /* 0x00000000bfbf7221 */ /* 0x000fe20000010000 */
[----:B---3--:R-:W-:Y:S01]  /*c600*/  F2FP.F16.F32.PACK_AB R7, R194, R193 ;  /* 0x000000c1c207723e */ /* 0x008fe200000000ff */
[----:B------:R-:W-:-:S02]  /*c610*/  FADD.FTZ R188, R188, R187 ;  /* 0x000000bbbcbc7221 */ /* 0x000fc40000010000 */
[----:B------:R-:W-:Y:S01]  /*c620*/  MUFU.EX2 R206, R206 ;  /* 0x000000ce00ce7308 */ /* 0x000fe20000000800 */
[----:B------:R-:W-:Y:S01]  /*c630*/  FADD.FTZ R192, R192, R191 ;  /* 0x000000bfc0c07221 */ /* 0x000fe20000010000 */
[----:B------:R-:W-:Y:S02]  /*c640*/  FADD.FTZ R3, R189, R188 ;  /* 0x000000bcbd037221 */ /* 0x000fe40000010000 */
[C---:B-1----:R-:W-:Y:S01]  /*c650*/  HMMA.16816.F32 R40, R4.reuse, R16, R40 ;  /* 0x000000100428723c */ /* 0x042fe20000001828 */
[----:B------:R-:W-:Y:S01]  /*c660*/  FADD.FTZ R193, R193, R192 ;  /* 0x000000c0c1c17221 */ /* 0x000fe20000010000 */
[----:B------:R-:W-:Y:S02]  /*c670*/  FADD.FTZ R3, R190, R3 ;  /* 0x00000003be037221 */ /* 0x000fe40000010000 */
[----:B------:R-:W1:Y:S01]  /*c680*/  MUFU.EX2 R195, R195 ;  /* 0x000000c300c37308 */ /* 0x000e620000000800 */
[----:B------:R-:W-:Y:S01]  /*c690*/  FADD.FTZ R194, R194, R193 ;  /* 0x000000c1c2c27221 */ /* 0x000fe20000010000 */
[----:B------:R-:W-:Y:S01]  /*c6a0*/  HMMA.16816.F32 R44, R4, R18, R44 ;  /* 0x00000012042c723c */ /* 0x000fe2000000182c */
[----:B------:R-:W3:Y:S01]  /*c6b0*/  LDSM.16.MT88.4 R16, [R228+0x14800] ;  /* 0x01480000e410783b */ /* 0x000ee20000004200 */
[----:B------:R-:W-:-:S04]  /*c6c0*/  FADD.FTZ R0, R200, R3 ;  /* 0x00000003c8007221 */ /* 0x000fc80000010000 */
[----:B------:R-:W-:Y:S01]  /*c6d0*/  HMMA.16816.F32 R160, R4, R20, R160 ;  /* 0x0000001404a0723c */ /* 0x000fe200000018a0 */
[----:B------:R-:W4:Y:S01]  /*c6e0*/  MUFU.EX2 R202, R202 ;  /* 0x000000ca00ca7308 */ /* 0x000f220000000800 */
[----:B--2---:R-:W-:-:S04]  /*c6f0*/  FADD.FTZ R0, R199, R0 ;  /* 0x00000000c7007221 */ /* 0x004fc80000010000 */
[C---:B------:R-:W-:Y:S01]  /*c700*/  HMMA.16816.F32 R36, R4.reuse, R22, R36 ;  /* 0x000000160424723c */ /* 0x040fe20000001824 */
[----:B------:R-:W2:Y:S02]  /*c710*/  LDSM.16.MT88.4 R20, [R224+0x12800] ;  /* 0x01280000e014783b */ /* 0x000ea40000004200 */
[----:B------:R-:W-:Y:S01]  /*c720*/  MUFU.EX2 R196, R196 ;  /* 0x000000c400c47308 */ /* 0x000fe20000000800 */
[----:B-1----:R-:W-:Y:S02]  /*c730*/  FADD.FTZ R3, R195, R194 ;  /* 0x000000c2c3037221 */ /* 0x002fe40000010000 */
[C---:B------:R-:W-:Y:S05]  /*c740*/  HMMA.16816.F32 R56, R4.reuse, R12, R56 ;  /* 0x0000000c0438723c */ /* 0x040fea0000001838 */
[----:B------:R-:W1:Y:S01]  /*c750*/  MUFU.EX2 R201, R201 ;  /* 0x000000c900c97308 */ /* 0x000e620000000800 */
[----:B------:R-:W-:Y:S01]  /*c760*/  HMMA.16816.F32 R60, R4, R14, R60 ;  /* 0x0000000e043c723c */ /* 0x000fe2000000183c */
[----:B------:R-:W5:Y:S01]  /*c770*/  LDSM.16.MT88.4 R12, [R225+0x14800] ;  /* 0x01480000e10c783b */ /* 0x000f620000004200 */
[----:B----4-:R-:W-:-:S04]  /*c780*/  FADD.FTZ R3, R202, R3 ;  /* 0x00000003ca037221 */ /* 0x010fc80000010000 */
[C---:B------:R-:W-:Y:S01]  /*c790*/  HMMA.16816.F32 R48, R4.reuse, R8, R48 ;  /* 0x000000080430723c */ /* 0x040fe20000001830 */
[----:B------:R-:W-:Y:S05]  /*c7a0*/  MUFU.EX2 R185, R185 ;  /* 0x000000b900b97308 */ /* 0x000fea0000000800 */
[C---:B------:R-:W-:Y:S01]  /*c7b0*/  HMMA.16816.F32 R52, R4.reuse, R10, R52 ;  /* 0x0000000a0434723c */ /* 0x040fe20000001834 */
[----:B------:R-:W4:Y:S02]  /*c7c0*/  LDSM.16.MT88.4 R8, [R226+0x14800] ;  /* 0x01480000e208783b */ /* 0x000f240000004200 */
[----:B------:R-:W1:Y:S03]  /*c7d0*/  MUFU.EX2 R184, R184 ;  /* 0x000000b800b87308 */ /* 0x000e660000000800 */
[C---:B---3--:R-:W-:Y:S05]  /*c7e0*/  HMMA.16816.F32 R96, R4.reuse, R16, R96 ;  /* 0x000000100460723c */ /* 0x048fea0000001860 */
[----:B------:R-:W-:Y:S01]  /*c7f0*/  MUFU.EX2 R183, R183 ;  /* 0x000000b700b77308 */ /* 0x000fe20000000800 */
[C---:B------:R-:W-:Y:S01]  /*c800*/  HMMA.16816.F32 R100, R4.reuse, R18, R100 ;  /* 0x000000120464723c */ /* 0x040fe20000001864 */
[----:B------:R-:W3:Y:S05]  /*c810*/  LDSM.16.MT88.4 R16, [R228+0x16800] ;  /* 0x01680000e410783b */ /* 0x000eea0000004200 */
[C---:B--2---:R-:W-:Y:S01]  /*c820*/  HMMA.16816.F32 R88, R4.reuse, R20, R88 ;  /* 0x000000140458723c */ /* 0x044fe20000001858 */
[----:B------:R-:W-:Y:S05]  /*c830*/  MUFU.EX2 R186, R186 ;  /* 0x000000ba00ba7308 */ /* 0x000fea0000000800 */
[C---:B------:R-:W-:Y:S01]  /*c840*/  HMMA.16816.F32 R92, R4.reuse, R22, R92 ;  /* 0x00000016045c723c */ /* 0x040fe2000000185c */
[----:B------:R-:W2:Y:S02]  /*c850*/  LDSM.16.MT88.4 R20, [R226+0x16800] ;  /* 0x01680000e214783b */ /* 0x000ea40000004200 */
[----:B------:R-:W-:Y:S03]  /*c860*/  MUFU.EX2 R181, R181 ;  /* 0x000000b500b57308 */ /* 0x000fe60000000800 */
[C---:B------:R-:W-:Y:S05]  /*c870*/  HMMA.16816.F32 R72, R4.reuse, R32, R72 ;  /* 0x000000200448723c */ /* 0x040fea0000001848 */
[----:B------:R-:W1:Y:S01]  /*c880*/  MUFU.EX2 R180, R180 ;  /* 0x000000b400b47308 */ /* 0x000e620000000800 */
[C---:B------:R-:W-:Y:S01]  /*c890*/  HMMA.16816.F32 R76, R4.reuse, R34, R76 ;  /* 0x00000022044c723c */ /* 0x040fe2000000184c */
[----:B------:R-:W-:Y:S05]  /*c8a0*/  LDSM.16.MT88.4 R32, [R225+0x16800] ;  /* 0x01680000e120783b */ /* 0x000fea0000004200 */
[C---:B------:R-:W-:Y:S01]  /*c8b0*/  HMMA.16816.F32 R80, R4.reuse, R24, R80 ;  /* 0x000000180450723c */ /* 0x040fe20000001850 */
[----:B------:R-:W-:Y:S05]  /*c8c0*/  MUFU.EX2 R178, R178 ;  /* 0x000000b200b27308 */ /* 0x000fea0000000800 */
[C---:B------:R-:W-:Y:S01]  /*c8d0*/  HMMA.16816.F32 R84, R4.reuse, R26, R84 ;  /* 0x0000001a0454723c */ /* 0x040fe20000001854 */
[----:B------:R-:W1:Y:S02]  /*c8e0*/  LDSM.16.MT88.4 R24, [R224+0x14800] ;  /* 0x01480000e018783b */ /* 0x000e640000004200 */
[----:B------:R-:W1:Y:S03]  /*c8f0*/  MUFU.EX2 R177, R177 ;  /* 0x000000b100b17308 */ /* 0x000e660000000800 */
[C---:B-----5:R-:W-:Y:S06]  /*c900*/  HMMA.16816.F32 R112, R4.reuse, R12, R112 ;  /* 0x0000000c0470723c */ /* 0x060fec0000001870 */
[C---:B------:R-:W-:Y:S01]  /*c910*/  HMMA.16816.F32 R116, R4.reuse, R14, R116 ;  /* 0x0000000e0474723c */ /* 0x040fe20000001874 */
[----:B------:R-:W5:Y:S05]  /*c920*/  LDSM.16.MT88.4 R12, [R224+0x16800] ;  /* 0x01680000e00c783b */ /* 0x000f6a0000004200 */
[C---:B----4-:R-:W-:Y:S06]  /*c930*/  HMMA.16816.F32 R104, R4.reuse, R8, R104 ;  /* 0x000000080468723c */ /* 0x050fec0000001868 */
[C---:B------:R-:W-:Y:S01]  /*c940*/  HMMA.16816.F32 R108, R4.reuse, R10, R108 ;  /* 0x0000000a046c723c */ /* 0x040fe2000000186c */
[----:B------:R-:W-:Y:S05]  /*c950*/  LDSM.16.MT88.4 R8, [R224+0x11000] ;  /* 0x01100000e008783b */ /* 0x000fea0000004200 */
        /* <DEDUP_REMOVED lines=8> */
[----:B------:R-:W4:Y:S05]  /*c9e0*/  LDSM.16.MT88.4 R28, [R228+0x11000] ;  /* 0x01100000e41c783b */ /* 0x000f2a0000004200 */
[C---:B-1----:R-:W-:Y:S06]  /*c9f0*/  HMMA.16816.F32 R120, R4.reuse, R24, R120 ;  /* 0x000000180478723c */ /* 0x042fec0000001878 */
[C---:B------:R-:W-:Y:S01]  /*ca00*/  HMMA.16816.F32 R124, R4.reuse, R26, R124 ;  /* 0x0000001a047c723c */ /* 0x040fe2000000187c */
[----:B------:R-:W1:Y:S05]  /*ca10*/  LDSM.16.MT88.4 R24, [R226+0x11000] ;  /* 0x01100000e218783b */ /* 0x000e6a0000004200 */
[C---:B------:R-:W-:Y:S06]  /*ca20*/  HMMA.16816.F32 R140, R4.reuse, R32, R140 ;  /* 0x00000020048c723c */ /* 0x040fec000000188c */
[C---:B------:R-:W-:Y:S01]  /*ca30*/  HMMA.16816.F32 R152, R4.reuse, R34, R152 ;  /* 0x000000220498723c */ /* 0x040fe20000001898 */
[----:B------:R-:W-:Y:S05]  /*ca40*/  LDSM.16.MT88.4 R32, [R225+0x13000] ;  /* 0x01300000e120783b */ /* 0x000fea0000004200 */
[C---:B-----5:R-:W-:Y:S06]  /*ca50*/  HMMA.16816.F32 R144, R4.reuse, R12, R144 ;  /* 0x0000000c0490723c */ /* 0x060fec0000001890 */
[----:B------:R-:W-:Y:S01]  /*ca60*/  HMMA.16816.F32 R148, R4, R14, R148 ;  /* 0x0000000e0494723c */ /* 0x000fe20000001894 */
[----:B------:R-:W5:Y:S06]  /*ca70*/  LDSM.16.MT88.4 R12, [R228+0x13000] ;  /* 0x01300000e40c783b */ /* 0x000f6c0000004200 */
[----:B------:R-:W-:-:S02]  /*ca80*/  F2FP.F16.F32.PACK_AB R4, R199, R200 ;  /* 0x000000c8c704723e */ /* 0x000fc400000000ff */
[----:B------:R-:W-:Y:S02]  /*ca90*/  F2FP.F16.F32.PACK_AB R5, R202, R195 ;  /* 0x000000c3ca05723e */ /* 0x000fe400000000ff */
[----:B------:R-:W-:Y:S01]  /*caa0*/  F2FP.F16.F32.PACK_AB R6, R206, R197 ;  /* 0x000000c5ce06723e */ /* 0x000fe200000000ff */
[----:B------:R-:W-:Y:S01]  /*cab0*/  FADD.FTZ R197, R197, R0 ;  /* 0x00000000c5c57221 */ /* 0x000fe20000010000 */
[C---:B------:R-:W-:Y:S01]  /*cac0*/  F2FP.F16.F32.PACK_AB R7, R201.reuse, R196 ;  /* 0x000000c4c907723e */ /* 0x040fe200000000ff */
[----:B------:R-:W-:Y:S01]  /*cad0*/  FADD.FTZ R0, R196, R3 ;  /* 0x00000003c4007221 */ /* 0x000fe20000010000 */
[----:B------:R-:W-:Y:S01]  /*cae0*/  MOV R3, R173 ;  /* 0x000000ad00037202 */ /* 0x000fe20000000f00 */
[----:B------:R-:W-:Y:S02]  /*caf0*/  FADD.FTZ R206, R206, R197 ;  /* 0x000000c5cece7221 */ /* 0x000fe40000010000 */
[----:B------:R-:W-:Y:S02]  /*cb00*/  FADD.FTZ R0, R201, R0 ;  /* 0x00000000c9007221 */ /* 0x000fe40000010000 */
[C---:B---3--:R-:W-:Y:S06]  /*cb10*/  HMMA.16816.F32 R48, R4.reuse, R16, R48 ;  /* 0x000000100430723c */ /* 0x048fec0000001830 */
[C---:B------:R-:W-:Y:S01]  /*cb20*/  HMMA.16816.F32 R52, R4.reuse, R18, R52 ;  /* 0x000000120434723c */ /* 0x040fe20000001834 */
[----:B------:R-:W3:Y:S05]  /*cb30*/  LDSM.16.MT88.4 R16, [R226+0x15000] ;  /* 0x01500000e210783b */ /* 0x000eea0000004200 */
[C---:B------:R-:W-:Y:S06]  /*cb40*/  HMMA.16816.F32 R56, R4.reuse, R8, R56 ;  /* 0x000000080438723c */ /* 0x040fec0000001838 */
[C---:B------:R-:W-:Y:S01]  /*cb50*/  HMMA.16816.F32 R60, R4.reuse, R10, R60 ;  /* 0x0000000a043c723c */ /* 0x040fe2000000183c */
[----:B------:R-:W3:Y:S05]  /*cb60*/  LDSM.16.MT88.4 R8, [R225+0x15000] ;  /* 0x01500000e108783b */ /* 0x000eea0000004200 */
        /* <DEDUP_REMOVED lines=9> */
[C---:B-----5:R-:W-:Y:S06]  /*cc00*/  HMMA.16816.F32 R64, R4.reuse, R12, R64 ;  /* 0x0000000c0440723c */ /* 0x060fec0000001840 */
[C---:B------:R-:W-:Y:S01]  /*cc10*/  HMMA.16816.F32 R68, R4.reuse, R14, R68 ;  /* 0x0000000e0444723c */ /* 0x040fe20000001844 */
[----:B------:R-:W5:Y:S05]  /*cc20*/  LDSM.16.MT88.4 R12, [R224+0x15000] ;  /* 0x01500000e00c783b */ /* 0x000f6a0000004200 */
        /* <DEDUP_REMOVED lines=9> */
[C---:B------:R-:W-:Y:S06]  /*ccc0*/  HMMA.16816.F32 R80, R4.reuse, R32, R80 ;  /* 0x000000200450723c */ /* 0x040fec0000001850 */
        /* <DEDUP_REMOVED lines=10> */
[----:B------:R-:W-:Y:S05]  /*cd70*/  LDSM.16.MT88.4 R12, [R226+0x13800] ;  /* 0x01380000e20c783b */ /* 0x000fea0000004200 */
[C---:B---3--:R-:W-:Y:S06]  /*cd80*/  HMMA.16816.F32 R136, R4.reuse, R16, R136 ;  /* 0x000000100488723c */ /* 0x048fec0000001888 */
[C---:B------:R-:W-:Y:S01]  /*cd90*/  HMMA.16816.F32 R156, R4.reuse, R18, R156 ;  /* 0x00000012049c723c */ /* 0x040fe2000000189c */
[----:B------:R-:W3:Y:S05]  /*cda0*/  LDSM.16.MT88.4 R16, [R228+0x13800] ;  /* 0x01380000e410783b */ /* 0x000eea0000004200 */
[C---:B------:R-:W-:Y:S06]  /*cdb0*/  HMMA.16816.F32 R140, R4.reuse, R164, R140 ;  /* 0x000000a4048c723c */ /* 0x040fec000000188c */
[C---:B------:R-:W-:Y:S01]  /*cdc0*/  HMMA.16816.F32 R152, R4.reuse, R166, R152 ;  /* 0x000000a60498723c */ /* 0x040fe20000001898 */
[----:B------:R-:W-:Y:S05]  /*cdd0*/  LDSM.16.MT88.4 R164, [R228+0x15800] ;  /* 0x01580000e4a4783b */ /* 0x000fea0000004200 */
[C---:B------:R-:W-:Y:S06]  /*cde0*/  HMMA.16816.F32 R144, R4.reuse, R8, R144 ;  /* 0x000000080490723c */ /* 0x040fec0000001890 */
[----:B------:R-:W-:Y:S01]  /*cdf0*/  HMMA.16816.F32 R148, R4, R10, R148 ;  /* 0x0000000a0494723c */ /* 0x000fe20000001894 */
[----:B------:R-:W5:Y:S06]  /*ce00*/  LDSM.16.MT88.4 R8, [R225+0x13800] ;  /* 0x01380000e108783b */ /* 0x000f6c0000004200 */
[----:B------:R-:W-:Y:S01]  /*ce10*/  F2FP.F16.F32.PACK_AB R4, R184, R185 ;  /* 0x000000b9b804723e */ /* 0x000fe200000000ff */
[----:B------:R-:W-:Y:S01]  /*ce20*/  FADD.FTZ R185, R185, R206 ;  /* 0x000000ceb9b97221 */ /* 0x000fe20000010000 */
[----:B------:R-:W-:Y:S01]  /*ce30*/  F2FP.F16.F32.PACK_AB R5, R180, R181 ;  /* 0x000000b5b405723e */ /* 0x000fe200000000ff */
[----:B------:R-:W-:Y:S01]  /*ce40*/  FADD.FTZ R181, R181, R0 ;  /* 0x00000000b5b57221 */ /* 0x000fe20000010000 */
[----:B------:R-:W-:Y:S01]  /*ce50*/  F2FP.F16.F32.PACK_AB R6, R186, R183 ;  /* 0x000000b7ba06723e */ /* 0x000fe200000000ff */
[----:B------:R-:W-:Y:S01]  /*ce60*/  FADD.FTZ R184, R184, R185 ;  /* 0x000000b9b8b87221 */ /* 0x000fe20000010000 */
[----:B------:R-:W-:Y:S01]  /*ce70*/  F2FP.F16.F32.PACK_AB R7, R177, R178 ;  /* 0x000000b2b107723e */ /* 0x000fe200000000ff */
[----:B------:R-:W-:-:S02]  /*ce80*/  FADD.FTZ R181, R180, R181 ;  /* 0x000000b5b4b57221 */ /* 0x000fc40000010000 */
[----:B------:R-:W-:Y:S02]  /*ce90*/  FADD.FTZ R183, R183, R184 ;  /* 0x000000b8b7b77221 */ /* 0x000fe40000010000 */
[----:B------:R-:W-:Y:S02]  /*cea0*/  FADD.FTZ R178, R178, R181 ;  /* 0x000000b5b2b27221 */ /* 0x000fe40000010000 */
[----:B--2---:R-:W-:Y:S01]  /*ceb0*/  HMMA.16816.F32 R56, R4, R20, R56 ;  /* 0x000000140438723c */ /* 0x004fe20000001838 */
[----:B------:R-:W-:Y:S01]  /*cec0*/  FADD.FTZ R247, R186, R183 ;  /* 0x000000b7baf77221 */ /* 0x000fe20000010000 */
[----:B------:R-:W-:-:S04]  /*ced0*/  FADD.FTZ R245, R177, R178 ;  /* 0x000000b2b1f57221 */ /* 0x000fc80000010000 */
        /* <DEDUP_REMOVED lines=16> */
[----:B------:R-:W3:Y:S05]  /*cfe0*/  LDSM.16.MT88.4 R12, [R226+0x17800] ;  /* 0x01780000e20c783b */ /* 0x000eea0000004200 */
[C---:B-----5:R-:W-:Y:S06]  /*cff0*/  HMMA.16816.F32 R80, R4.reuse, R8, R80 ;  /* 0x000000080450723c */ /* 0x060fec0000001850 */
[C---:B------:R-:W-:Y:S01]  /*d000*/  HMMA.16816.F32 R84, R4.reuse, R10, R84 ;  /* 0x0000000a0454723c */ /* 0x040fe20000001854 */
[----:B------:R-:W5:Y:S05]  /*d010*/  LDSM.16.MT88.4 R8, [R225+0x17800] ;  /* 0x01780000e108783b */ /* 0x000f6a0000004200 */
[C---:B--2---:R-:W-:Y:S06]  /*d020*/  HMMA.16816.F32 R120, R4.reuse, R20, R120 ;  /* 0x000000140478723c */ /* 0x044fec0000001878 */
[C---:B------:R-:W-:Y:S01]  /*d030*/  HMMA.16816.F32 R124, R4.reuse, R22, R124 ;  /* 0x00000016047c723c */ /* 0x040fe2000000187c */
[----:B------:R-:W2:Y:S05]  /*d040*/  LDSM.16.MT88.4 R20, [R224+0x17800] ;  /* 0x01780000e014783b */ /* 0x000eaa0000004200 */
[C---:B------:R-:W-:Y:S06]  /*d050*/  HMMA.16816.F32 R88, R4.reuse, R32, R88 ;  /* 0x000000200458723c */ /* 0x040fec0000001858 */
[C---:B------:R-:W-:Y:S06]  /*d060*/  HMMA.16816.F32 R92, R4.reuse, R34, R92 ;  /* 0x00000022045c723c */ /* 0x040fec000000185c */
[C---:B------:R-:W-:Y:S06]  /*d070*/  HMMA.16816.F32 R100, R4.reuse, R166, R100 ;  /* 0x000000a60464723c */ /* 0x040fec0000001864 */
[C---:B----4-:R-:W-:Y:S06]  /*d080*/  HMMA.16816.F32 R104, R4.reuse, R28, R104 ;  /* 0x0000001c0468723c */ /* 0x050fec0000001868 */
[C---:B------:R-:W-:Y:S06]  /*d090*/  HMMA.16816.F32 R108, R4.reuse, R30, R108 ;  /* 0x0000001e046c723c */ /* 0x040fec000000186c */
[C---:B-1----:R-:W-:Y:S06]  /*d0a0*/  HMMA.16816.F32 R112, R4.reuse, R24, R112 ;  /* 0x000000180470723c */ /* 0x042fec0000001870 */
[C---:B------:R-:W-:Y:S06]  /*d0b0*/  HMMA.16816.F32 R116, R4.reuse, R26, R116 ;  /* 0x0000001a0474723c */ /* 0x040fec0000001874 */
[C---:B---3--:R-:W-:Y:S06]  /*d0c0*/  HMMA.16816.F32 R128, R4.reuse, R16, R128 ;  /* 0x000000100480723c */ /* 0x048fec0000001880 */
[C---:B------:R-:W-:Y:S06]  /*d0d0*/  HMMA.16816.F32 R132, R4.reuse, R18, R132 ;  /* 0x000000120484723c */ /* 0x040fec0000001884 */
[C---:B------:R-:W-:Y:S06]  /*d0e0*/  HMMA.16816.F32 R136, R4.reuse, R12, R136 ;  /* 0x0000000c0488723c */ /* 0x040fec0000001888 */
[C---:B------:R-:W-:Y:S06]  /*d0f0*/  HMMA.16816.F32 R156, R4.reuse, R14, R156 ;  /* 0x0000000e049c723c */ /* 0x040fec000000189c */
[C---:B-----5:R-:W-:Y:S06]  /*d100*/  HMMA.16816.F32 R140, R4.reuse, R8, R140 ;  /* 0x00000008048c723c */ /* 0x060fec000000188c */
[C---:B------:R-:W-:Y:S06]  /*d110*/  HMMA.16816.F32 R152, R4.reuse, R10, R152 ;  /* 0x0000000a0498723c */ /* 0x040fec0000001898 */
[C---:B--2---:R-:W-:Y:S06]  /*d120*/  HMMA.16816.F32 R144, R4.reuse, R20, R144 ;  /* 0x000000140490723c */ /* 0x044fec0000001890 */
[C---:B------:R-:W-:Y:S06]  /*d130*/  HMMA.16816.F32 R148, R4.reuse, R22, R148 ;  /* 0x000000160494723c */ /* 0x040fec0000001894 */
[----:B------:R-:W-:Y:S07]  /*d140*/  HMMA.16816.F32 R96, R4, R164, R96 ;  /* 0x000000a40460723c */ /* 0x000fee0000001860 */
[----:B------:R-:W-:-:S15]  /*d150*/  MOV R164, R174 ;  /* 0x000000ae00a47202 */ /* 0x000fde0000000f00 */
[----:B------:R-:W-:-:S02]  /*d160*/  NOP ;  /* 0x0000000000007918 */ /* 0x000fc40000000000 */
.L_x_754:
[----:B------:R-:W-:-:S06]  /*d170*/  UISETP.GE.AND UP0, UPT, UR18, 0x1, UPT ;  /* 0x000000011200788c */ /* 0x000fcc000bf06270 */
[----:B------:R-:W-:-:S13]  /*d180*/  PLOP3.LUT P1, PT, PT, PT, UP0, 0x80, 0x0 ;  /* 0x000000000000781c */ /* 0x000fda0003f2f008 */
[----:B------:R-:W-:Y:S05]  /*d190*/  @!P1 BRA `(.L_x_762) ;  /* 0x0000004400e49947 */ /* 0x000fea0003800000 */
[----:B------:R-:W-:Y:S01]  /*d1a0*/  ULDC UR13, c[0x0][0x380] ;  /* 0x0000e000000d7ab9 */ /* 0x000fe20000000800 */
[----:B------:R-:W-:Y:S01]  /*d1b0*/  ULEA UR11, -UR6, URZ, 0x6 ;  /* 0x0000003f060b7291 */ /* 0x000fe2000f8e313f */
[----:B------:R-:W-:Y:S01]  /*d1c0*/  IMAD.U32 R2, RZ, RZ, UR13 ;  /* 0x0000000dff027e24 */ /* 0x000fe2000f8e00ff */
[----:B------:R-:W-:Y:S01]  /*d1d0*/  UMOV UR8, URZ ;  /* 0x0000003f00087c82 */ /* 0x000fe20008000000 */
[----:B------:R-:W-:Y:S01]  /*d1e0*/  IMAD.U32 R0, RZ, RZ, UR13 ;  /* 0x0000000dff007e24 */ /* 0x000fe2000f8e00ff */
[----:B------:R-:W-:Y:S01]  /*d1f0*/  UMOV UR6, URZ ;  /* 0x0000003f00067c82 */ /* 0x000fe20008000000 */
[----:B------:R-:W-:Y:S01]  /*d200*/  ULEA UR32, -UR10, URZ, 0x6 ;  /* 0x0000003f0a207291 */ /* 0x000fe2000f8e313f */
[----:B------:R-:W-:Y:S01]  /*d210*/  IABS R2, R2 ;  /* 0x0000000200027213 */ /* 0x000fe20000000000 */
[----:B------:R-:W-:Y:S01]  /*d220*/  USHF.R.S32.HI UR10, URZ, 0x1f, UR11 ;  /* 0x0000001f3f0a7899 */ /* 0x000fe2000801140b */
[----:B------:R-:W-:Y:S01]  /*d230*/  IABS R0, R0 ;  /* 0x0000000000007213 */ /* 0x000fe20000000000 */
[----:B------:R-:W-:Y:S01]  /*d240*/  IMAD.MOV.U32 R165, RZ, RZ, R164 ;  /* 0x000000ffffa57224 */ /* 0x000fe200078e00a4 */
[----:B------:R-:W-:Y:S01]  /*d250*/  R2UR UR12, R2 ;  /* 0x00000000020c72ca */ /* 0x000fe200000e0000 */
[----:B------:R-:W-:Y:S01]  /*d260*/  IMAD.U32 R242, RZ, RZ, UR11 ;  /* 0x0000000bfff27e24 */ /* 0x000fe2000f8e00ff */
[----:B------:R-:W-:Y:S01]  /*d270*/  R2UR UR5, R0 ;  /* 0x00000000000572ca */ /* 0x000fe200000e0000 */
[----:B------:R-:W-:Y:S01]  /*d280*/  ULDC UR26, c[0x0][0x2d0] ;  /* 0x0000b400001a7ab9 */ /* 0x000fe20000000800 */
[----:B------:R-:W-:Y:S01]  /*d290*/  MOV R239, UR10 ;  /* 0x0000000a00ef7c02 */ /* 0x000fe20008000f00 */
[----:B------:R-:W-:Y:S01]  /*d2a0*/  ULDC UR4, c[0x0][0x2ec] ;  /* 0x0000bb0000047ab9 */ /* 0x000fe20000000800 */
[----:B------:R-:W-:-:S02]  /*d2b0*/  USHF.R.S32.HI UR30, URZ, 0x1f, UR32 ;  /* 0x0000001f3f1e7899 */ /* 0x000fc40008011420 */
[----:B------:R-:W-:Y:S02]  /*d2c0*/  UISETP.NE.AND UP1, UPT, UR13, URZ, UPT ;  /* 0x0000003f0d00728c */ /* 0x000fe4000bf25270 */
[----:B------:R-:W-:Y:S02]  /*d2d0*/  ULOP3.LUT UR29, URZ, UR13, URZ, 0x33, !UPT ;  /* 0x0000000d3f1d7292 */ /* 0x000fe4000f8e333f */
[----:B------:R-:W-:Y:S01]  /*d2e0*/  ULOP3.LUT UR20, URZ, UR13, URZ, 0x33, !UPT ;  /* 0x0000000d3f147292 */ /* 0x000fe2000f8e333f */
[----:B------:R-:W1:Y:S01]  /*d2f0*/  I2F.RP R5, UR12 ;  /* 0x0000000c00057d06 */ /* 0x000e620008209400 */
[----:B------:R-:W-:-:S07]  /*d300*/  UISETP.NE.AND UP0, UPT, UR13, URZ, UPT ;  /* 0x0000003f0d00728c */ /* 0x000fce000bf05270 */
[----:B------:R-:W2:Y:S08]  /*d310*/  I2F.RP R4, UR5 ;  /* 0x0000000500047d06 */ /* 0x000eb00008209400 */
[----:B-1----:R-:W1:Y:S08]  /*d320*/  MUFU.RCP R2, R5 ;  /* 0x0000000500027308 */ /* 0x002e700000001000 */
[----:B--2---:R-:W2:Y:S01]  /*d330*/  MUFU.RCP R0, R4 ;  /* 0x0000000400007308 */ /* 0x004ea20000001000 */
[----:B-1----:R-:W-:-:S07]  /*d340*/  VIADD R2, R2, 0xffffffe ;  /* 0x0ffffffe02027836 */ /* 0x002fce0000000000 */
[----:B------:R-:W1:Y:S01]  /*d350*/  F2I.FTZ.U32.TRUNC.NTZ R2, R2 ;  /* 0x0000000200027305 */ /* 0x000e62000021f000 */
[----:B--2---:R-:W-:-:S07]  /*d360*/  VIADD R0, R0, 0xffffffe ;  /* 0x0ffffffe00007836 */ /* 0x004fce0000000000 */
[----:B------:R-:W2:Y:S01]  /*d370*/  F2I.FTZ.U32.TRUNC.NTZ R0, R0 ;  /* 0x0000000000007305 */ /* 0x000ea2000021f000 */
[----:B-1----:R-:W-:Y:S02]  /*d380*/  R2UR UR9, R2 ;  /* 0x00000000020972ca */ /* 0x002fe400000e0000 */
[----:B--2---:R-:W-:Y:S02]  /*d390*/  R2UR UR7, R0 ;  /* 0x00000000000772ca */ /* 0x004fe400000e0000 */
[----:B------:R-:W-:-:S09]  /*d3a0*/  MOV R0, R3 ;  /* 0x0000000300007202 */ /* 0x000fd20000000f00 */
[----:B------:R-:W-:-:S04]  /*d3b0*/  UIADD3 UR36, URZ, -UR9, URZ ;  /* 0x800000093f247290 */ /* 0x000fc8000fffe03f */
[----:B------:R-:W-:Y:S02]  /*d3c0*/  UIMAD UR36, UR36, UR12, URZ ;  /* 0x0000000c242472a4 */ /* 0x000fe4000f8e023f */
[----:B------:R-:W-:Y:S02]  /*d3d0*/  UIADD3 UR34, URZ, -UR7, URZ ;  /* 0x800000073f227290 */ /* 0x000fe4000fffe03f */
[----:B------:R-:W-:Y:S02]  /*d3e0*/  UIMAD.WIDE.U32 UR36, UR9, UR36, UR8 ;  /* 0x00000024092472a5 */ /* 0x000fe4000f8e0008 */
[----:B------:R-:W-:Y:S01]  /*d3f0*/  UIMAD UR34, UR34, UR5, URZ ;  /* 0x00000005222272a4 */ /* 0x000fe2000f8e023f */
[----:B------:R-:W-:-:S03]  /*d400*/  ULDC.64 UR8, c[0x0][0x248] ;  /* 0x0000920000087ab9 */ /* 0x000fc60000000a00 */
[----:B------:R-:W-:Y:S01]  /*d410*/  UIMAD.WIDE.U32 UR34, UR7, UR34, UR6 ;  /* 0x00000022072272a5 */ /* 0x000fe2000f8e0006 */
[----:B------:R-:W-:Y:S02]  /*d420*/  UMOV UR31, UR37 ;  /* 0x00000025001f7c82 */ /* 0x000fe40008000000 */
[----:B------:R-:W-:Y:S02]  /*d430*/  ULDC.64 UR6, c[0x0][0x250] ;  /* 0x0000940000067ab9 */ /* 0x000fe40000000a00 */
[----:B------:R-:W-:Y:S01]  /*d440*/  UMOV UR11, UR6 ;  /* 0x00000006000b7c82 */ /* 0x000fe20008000000 */
[----:B------:R-:W-:Y:S01]  /*d450*/  UMOV UR10, UR7 ;  /* 0x00000007000a7c82 */ /* 0x000fe20008000000 */
[----:B------:R-:W-:-:S05]  /*d460*/  UMOV UR21, UR35 ;  /* 0x0000002300157c82 */ /* 0x000fca0008000000 */
.L_x_766:
[----:B------:R-:W-:Y:S04]  /*d470*/  DEPBAR.LE SB0, 0x0 ;  /* 0x000080000000791a */ /* 0x000fe80000000000 */
[----:B------:R-:W-:Y:S01]  /*d480*/  BAR.SYNC.DEFER_BLOCKING 0x0 ;  /* 0x0000000000007b1d */ /* 0x000fe20000010000 */
[----:B------:R-:W-:Y:S01]  /*d490*/  ISETP.GE.AND P6, PT, R240, UR26, PT ;  /* 0x0000001af0007c0c */ /* 0x000fe2000bfc6270 */
[----:B------:R-:W-:Y:S01]  /*d4a0*/  IMAD.MOV.U32 R3, RZ, RZ, R242 ;  /* 0x000000ffff037224 */ /* 0x000fe200078e00f2 */
[----:B------:R-:W-:Y:S01]  /*d4b0*/  ISETP.GE.AND P5, PT, R237, UR26, PT ;  /* 0x0000001aed007c0c */ /* 0x000fe2000bfa6270 */
[----:B------:R-:W-:Y:S01]  /*d4c0*/  IMAD.MOV.U32 R164, RZ, RZ, R239 ;  /* 0x000000ffffa47224 */ /* 0x000fe200078e00ef */
[----:B------:R-:W-:Y:S01]  /*d4d0*/  ISETP.GE.AND P4, PT, R236, UR26, PT ;  /* 0x0000001aec007c0c */ /* 0x000fe2000bf86270 */
[----:B------:R-:W-:Y:S01]  /*d4e0*/  UMOV UR34, UR6 ;  /* 0x0000000600227c82 */ /* 0x000fe20008000000 */
[----:B------:R-:W-:Y:S01]  /*d4f0*/  UMOV UR33, UR7 ;  /* 0x0000000700217c82 */ /* 0x000fe20008000000 */
[----:B------:R-:W-:Y:S10]  /*d500*/  @!P0 BRA `(.L_x_763) ;  /* 0x00000004001c8947 */ /* 0x000ff40003800000 */
[----:B------:R-:W-:Y:S04]  /*d510*/  USHF.L.U32 UR38, UR18, 0x6, URZ ;  /* 0x0000000612267899 */ /* 0x000fe8000800063f */
[----:B------:R-:W-:Y:S02]  /*d520*/  UIADD3 UR33, UR38, -0x40, URZ ;  /* 0xffffffc026217890 */ /* 0x000fe4000fffe03f */
[----:B------:R-:W-:Y:S01]  /*d530*/  IMAD.U32 R3, RZ, RZ, UR38 ;  /* 0x00000026ff037e24 */ /* 0x000fe2000f8e00ff */
[----:B------:R-:W-:Y:S03]  /*d540*/  ULOP3.LUT UR38, UR38, UR13, URZ, 0x3c, !UPT ;  /* 0x0000000d26267292 */ /* 0x000fe6000f8e3c3f */
[----:B------:R-:W-:Y:S01]  /*d550*/  IMAD.U32 R2, RZ, RZ, UR33 ;  /* 0x00000021ff027e24 */ /* 0x000fe2000f8e00ff */
[----:B------:R-:W-:Y:S01]  /*d560*/  ULOP3.LUT UR33, UR33, UR13, URZ, 0x3c, !UPT ;  /* 0x0000000d21217292 */ /* 0x000fe2000f8e3c3f */
[----:B------:R-:W-:Y:S01]  /*d570*/  IABS R3, R3 ;  /* 0x0000000300037213 */ /* 0x000fe20000000000 */
[----:B------:R-:W-:Y:S02]  /*d580*/  UISETP.GE.AND UP3, UPT, UR38, URZ, UPT ;  /* 0x0000003f2600728c */ /* 0x000fe4000bf66270 */
[----:B------:R-:W-:Y:S02]  /*d590*/  IABS R2, R2 ;  /* 0x0000000200027213 */ /* 0x000fe40000000000 */
[----:B------:R-:W-:Y:S02]  /*d5a0*/  R2UR UR37, R3 ;  /* 0x00000000032572ca */ /* 0x000fe400000e0000 */
[----:B------:R-:W-:Y:S11]  /*d5b0*/  R2UR UR35, R2 ;  /* 0x00000000022372ca */ /* 0x000ff600000e0000 */
[----:B------:R-:W-:Y:S02]  /*d5c0*/  UIMAD.WIDE.U32 UR40, UR31, UR37, URZ ;  /* 0x000000251f2872a5 */ /* 0x000fe4000f8e003f */
[----:B------:R-:W-:Y:S02]  /*d5d0*/  UIMAD.WIDE.U32 UR42, UR31, UR35, URZ ;  /* 0x000000231f2a72a5 */ /* 0x000fe4000f8e003f */
[----:B------:R-:W-:Y:S04]  /*d5e0*/  UIADD3 UR36, -UR41, URZ, URZ ;  /* 0x0000003f29247290 */ /* 0x000fe8000fffe13f */
[----:B------:R-:W-:Y:S01]  /*d5f0*/  UIMAD UR37, UR12, UR36, UR37 ;  /* 0x000000240c2572a4 */ /* 0x000fe2000f8e0225 */
[----:B------:R-:W-:Y:S02]  /*d600*/  UMOV UR39, UR43 ;  /* 0x0000002b00277c82 */ /* 0x000fe40008000000 */
[----:B------:R-:W-:Y:S02]  /*d610*/  UIADD3 UR34, -UR39, URZ, URZ ;  /* 0x0000003f27227290 */ /* 0x000fe4000fffe13f */
[----:B------:R-:W-:Y:S02]  /*d620*/  UISETP.GT.U32.AND UP4, UPT, UR12, UR37, UPT ;  /* 0x000000250c00728c */ /* 0x000fe4000bf84070 */
[----:B------:R-:W-:Y:S04]  /*d630*/  UIMAD UR35, UR12, UR34, UR35 ;  /* 0x000000220c2372a4 */ /* 0x000fe8000f8e0223 */
[----:B------:R-:W-:Y:S05]  /*d640*/  UISETP.GT.U32.AND UP2, UPT, UR12, UR35, UPT ;  /* 0x000000230c00728c */ /* 0x000fea000bf44070 */
[----:B------:R-:W-:Y:S02]  /*d650*/  @!UP4 UIADD3 UR37, UR37, -UR12, URZ ;  /* 0x8000000c2525c290 */ /* 0x000fe4000fffe03f */
[----:B------:R-:W-:Y:S02]  /*d660*/  @!UP4 UIADD3 UR41, UR41, 0x1, URZ ;  /* 0x000000012929c890 */ /* 0x000fe4000fffe03f */
[----:B------:R-:W-:Y:S02]  /*d670*/  UISETP.GE.U32.AND UP6, UPT, UR37, UR12, UPT ;  /* 0x0000000c2500728c */ /* 0x000fe4000bfc6070 */
[----:B------:R-:W-:Y:S02]  /*d680*/  @!UP2 UIADD3 UR35, UR35, -UR12, URZ ;  /* 0x8000000c2323a290 */ /* 0x000fe4000fffe03f */
[----:B------:R-:W-:Y:S02]  /*d690*/  @!UP2 UIADD3 UR39, UR39, 0x1, URZ ;  /* 0x000000012727a890 */ /* 0x000fe4000fffe03f */
[----:B------:R-:W-:Y:S02]  /*d6a0*/  UISETP.GE.U32.AND UP5, UPT, UR35, UR12, UPT ;  /* 0x0000000c2300728c */ /* 0x000fe4000bfa6070 */
[----:B------:R-:W-:Y:S03]  /*d6b0*/  UISETP.GE.AND UP2, UPT, UR33, URZ, UPT ;  /* 0x0000003f2100728c */ /* 0x000fe6000bf46270 */
[----:B------:R-:W-:Y:S04]  /*d6c0*/  @UP6 UIADD3 UR41, UR41, 0x1, URZ ;  /* 0x0000000129296890 */ /* 0x000fe8000fffe03f */
[----:B------:R-:W-:Y:S02]  /*d6d0*/  @!UP3 UIADD3 UR41, -UR41, URZ, URZ ;  /* 0x0000003f2929b290 */ /* 0x000fe4000fffe13f */
[----:B------:R-:W-:Y:S02]  /*d6e0*/  @UP5 UIADD3 UR39, UR39, 0x1, URZ ;  /* 0x0000000127275890 */ /* 0x000fe4000fffe03f */
[----:B------:R-:W-:Y:S02]  /*d6f0*/  USEL UR41, UR29, UR41, !UP1 ;  /* 0x000000291d297287 */ /* 0x000fe4000c800000 */
[----:B------:R-:W-:Y:S04]  /*d700*/  @!UP2 UIADD3 UR39, -UR39, URZ, URZ ;  /* 0x0000003f2727a290 */ /* 0x000fe8000fffe13f */
[----:B------:R-:W-:Y:S01]  /*d710*/  IMAD.U32 R6, RZ, RZ, UR41 ;  /* 0x00000029ff067e24 */ /* 0x000fe2000f8e00ff */
[----:B------:R-:W-:Y:S01]  /*d720*/  MOV R2, UR41 ;  /* 0x0000002900027c02 */ /* 0x000fe20008000f00 */
[----:B------:R-:W-:Y:S03]  /*d730*/  USEL UR39, UR29, UR39, !UP1 ;  /* 0x000000271d277287 */ /* 0x000fe6000c800000 */
[----:B------:R-:W-:Y:S03]  /*d740*/  LEA R6, P1, R6, UR22, 0x2 ;  /* 0x0000001606067c11 */ /* 0x000fe6000f8210ff */
[----:B------:R-:W-:Y:S01]  /*d750*/  IMAD.U32 R4, RZ, RZ, UR39 ;  /* 0x00000027ff047e24 */ /* 0x000fe2000f8e00ff */
[----:B------:R-:W-:Y:S01]  /*d760*/  LEA.HI.X.SX32 R7, R2, UR23, 0x2, P1 ;  /* 0x0000001702077c11 */ /* 0x000fe200088f16ff */
[----:B------:R-:W-:Y:S01]  /*d770*/  IMAD.U32 R3, RZ, RZ, UR39 ;  /* 0x00000027ff037e24 */ /* 0x000fe2000f8e00ff */
[----:B------:R-:W-:Y:S02]  /*d780*/  R2UR UR34, R6 ;  /* 0x00000000062272ca */ /* 0x000fe400000e0000 */
[----:B------:R-:W-:Y:S02]  /*d790*/  LEA R4, P2, R4, UR22, 0x2 ;  /* 0x0000001604047c11 */ /* 0x000fe4000f8410ff */
[----:B------:R-:W-:Y:S02]  /*d7a0*/  R2UR UR35, R7 ;  /* 0x00000000072372ca */ /* 0x000fe400000e0000 */
[----:B------:R-:W-:Y:S02]  /*d7b0*/  LEA.HI.X.SX32 R5, R3, UR23, 0x2, P2 ;  /* 0x0000001703057c11 */ /* 0x000fe400090f16ff */
[----:B------:R-:W-:Y:S01]  /*d7c0*/  R2UR UR36, R4 ;  /* 0x00000000042472ca */ /* 0x000fe200000e0000 */
[----:B------:R-:W1:Y:S01]  /*d7d0*/  LDC.64 R2, c[0x0][0x238] ;  /* 0x00008e00ff027b82 */ /* 0x000e620000000a00 */
[----:B------:R-:W-:Y:S03]  /*d7e0*/  R2UR UR37, R5 ;  /* 0x00000000052572ca */ /* 0x000fe600000e0000 */
[----:B------:R-:W-:Y:S04]  /*d7f0*/  IMAD.U32 R10, RZ, RZ, UR34 ;  /* 0x00000022ff0a7e24 */ /* 0x000fe8000f8e00ff */
[----:B------:R-:W-:Y:S04]  /*d800*/  IMAD.U32 R11, RZ, RZ, UR35 ;  /* 0x00000023ff0b7e24 */ /* 0x000fe8000f8e00ff */
[----:B------:R-:W-:Y:S01]  /*d810*/  MOV R8, UR36 ;  /* 0x0000002400087c02 */ /* 0x000fe20008000f00 */
[----:B------:R-:W2:Y:S01]  /*d820*/  LDG.E R4, desc[UR24][R10.64] ;  /* 0x000000180a047981 */ /* 0x000ea2000c1e1900 */
[----:B------:R-:W-:Y:S01]  /*d830*/  IMAD.U32 R9, RZ, RZ, UR37 ;  /* 0x00000025ff097e24 */ /* 0x000fe2000f8e00ff */
[----:B------:R-:W-:Y:S04]  /*d840*/  UIADD3 UR36, UR41, -UR39, URZ ;  /* 0x8000002729247290 */ /* 0x000fe8000fffe03f */
[----:B------:R3:W2:Y:S01]  /*d850*/  LDG.E R5, desc[UR24][R8.64] ;  /* 0x0000001808057981 */ /* 0x0006a2000c1e1900 */
[----:B------:R-:W-:Y:S04]  /*d860*/  UIMAD UR36, UR36, UR13, -0x40 ;  /* 0xffffffc0242474a4 */ /* 0x000fe8000f8e020d */
[----:B------:R-:W-:Y:S02]  /*d870*/  USHF.R.S32.HI UR34, URZ, 0x1f, UR36 ;  /* 0x0000001f3f227899 */ /* 0x000fe40008011424 */
[----:B------:R-:W-:Y:S02]  /*d880*/  UIMAD UR33, UR10, UR36, URZ ;  /* 0x000000240a2172a4 */ /* 0x000fe4000f8e023f */
[----:B------:R-:W-:Y:S02]  /*d890*/  UIMAD.WIDE.U32 UR36, UR11, UR36, URZ ;  /* 0x000000240b2472a5 */ /* 0x000fe4000f8e003f */
[----:B------:R-:W-:Y:S03]  /*d8a0*/  UIMAD UR33, UR34, UR11, UR33 ;  /* 0x0000000b222172a4 */ /* 0x000fe6000f8e0221 */
[----:B------:R-:W-:Y:S01]  /*d8b0*/  UMOV UR34, UR11 ;  /* 0x0000000b00227c82 */ /* 0x000fe20008000000 */
[----:B------:R-:W-:Y:S01]  /*d8c0*/  UIADD3 UR33, UR37, UR33, URZ ;  /* 0x0000002125217290 */ /* 0x000fe2000fffe03f */
[----:B---3--:R-:W-:Y:S01]  /*d8d0*/  IMAD.U32 R9, RZ, RZ, UR37 ;  /* 0x00000025ff097e24 */ /* 0x008fe2000f8e00ff */
[----:B------:R-:W-:Y:S04]  /*d8e0*/  MOV R8, UR36 ;  /* 0x0000002400087c02 */ /* 0x000fe80008000f00 */
[----:B------:R-:W-:Y:S01]  /*d8f0*/  IMAD.U32 R9, RZ, RZ, UR33 ;  /* 0x00000021ff097e24 */ /* 0x000fe2000f8e00ff */
[----:B------:R-:W-:Y:S01]  /*d900*/  UMOV UR33, UR10 ;  /* 0x0000000a00217c82 */ /* 0x000fe20008000000 */
[----:B--2---:R-:W-:Y:S04]  /*d910*/  IMAD.IADD R5, R5, 0x1, -R4 ;  /* 0x0000000105057824 */ /* 0x004fe800078e0a04 */
[-C--:B-1----:R-:W-:Y:S01]  /*d920*/  IMAD.WIDE.U32 R8, R5, R2.reuse, R8 ;  /* 0x0000000205087225 */ /* 0x082fe200078e0008 */
[----:B------:R-:W-:Y:S05]  /*d930*/  SHF.R.S32.HI R7, RZ, 0x1f, R5 ;  /* 0x0000001fff077819 */ /* 0x000fea0000011405 */
[----:B------:R-:W-:Y:S04]  /*d940*/  IMAD R4, R7, R2, RZ ;  /* 0x0000000207047224 */ /* 0x000fe800078e02ff */
[----:B------:R-:W-:Y:S01]  /*d950*/  IMAD R4, R5, R3, R4 ;  /* 0x0000000305047224 */ /* 0x000fe200078e0204 */
[----:B------:R-:W-:Y:S03]  /*d960*/  MOV R3, R8 ;  /* 0x0000000800037202 */ /* 0x000fe60000000f00 */
[----:B------:R-:W-:Y:S07]  /*d970*/  IMAD.IADD R164, R9, 0x1, R4 ;  /* 0x0000000109a47824 */ /* 0x000fee00078e0204 */
.L_x_763:
[CC--:B------:R-:W-:Y:S01]  /*d980*/  LEA R2, P1, R3.reuse, R248.reuse, 0x1 ;  /* 0x000000f803027211 */ /* 0x0c0fe200078208ff */
[----:B------:R-:W-:Y:S01]  /*d990*/  @P6 STS.128 [R238+0x10000], RZ ;  /* 0x010000ffee006388 */ /* 0x000fe20000000c00 */
[C---:B------:R-:W-:Y:S01]  /*d9a0*/  IADD3 R251, P2, R3.reuse, UR28, RZ ;  /* 0x0000001c03fb7c10 */ /* 0x040fe2000ff5e0ff */
[----:B------:R-:W-:Y:S01]  /*d9b0*/  UISETP.GE.AND UP2, UPT, UR18, 0x2, UPT ;  /* 0x000000021200788c */ /* 0x000fe2000bf46270 */
[-C--:B------:R-:W-:Y:S02]  /*d9c0*/  LEA.HI.X R3, R3, R249.reuse, R164, 0x1, P1 ;  /* 0x000000f903037211 */ /* 0x080fe400008f0ca4 */
[----:B------:R-:W-:Y:S02]  /*d9d0*/  ISETP.GE.AND P3, PT, R235, UR26, PT ;  /* 0x0000001aeb007c0c */ /* 0x000fe4000bf66270 */
[CC--:B------:R-:W-:Y:S01]  /*d9e0*/  @!P6 LEA R22, P1, R251.reuse, R248.reuse, 0x1 ;  /* 0x000000f8fb16e211 */ /* 0x0c0fe200078208ff */
[----:B------:R-:W-:Y:S01]  /*d9f0*/  @!PT LDS RZ, [RZ] ;  /* 0x00000000fffff984 */ /* 0x000fe20000000800 */
[----:B------:R-:W-:Y:S01]  /*da00*/  @!PT LDS RZ, [RZ] ;  /* 0x00000000fffff984 */ /* 0x000fe20000000800 */
[----:B------:R-:W-:Y:S01]  /*da10*/  @!PT LDS RZ, [RZ] ;  /* 0x00000000fffff984 */ /* 0x000fe20000000800 */
[----:B------:R-:W-:Y:S01]  /*da20*/  @!P6 LDGSTS.E.BYPASS.LTC128B.128 [R238+0x10000], desc[UR24][R2.64] ;  /* 0x1000000002eeefae */ /* 0x000fe2000b901d58 */
[----:B------:R-:W-:Y:S02]  /*da30*/  IADD3.X R246, R164, UR27, RZ, P2, !PT ;  /* 0x0000001ba4f67c10 */ /* 0x000fe400097fe4ff */
[C---:B------:R-:W-:Y:S01]  /*da40*/  IADD3 R167, P2, R251.reuse, UR28, RZ ;  /* 0x0000001cfba77c10 */ /* 0x040fe2000ff5e0ff */
[----:B------:R-:W-:Y:S01]  /*da50*/  @P5 STS.128 [R238+0x12000], RZ ;  /* 0x012000ffee005388 */ /* 0x000fe20000000c00 */
[CCC-:B------:R-:W-:Y:S02]  /*da60*/  @!P6 LEA.HI.X R23, R251.reuse, R249.reuse, R246.reuse, 0x1, P1 ;  /* 0x000000f9fb17e211 */ /* 0x1c0fe400008f0cf6 */
[----:B------:R-:W-:Y:S01]  /*da70*/  IADD3.X R166, R246, UR27, RZ, P2, !PT ;  /* 0x0000001bf6a67c10 */ /* 0x000fe200097fe4ff */
[----:B------:R-:W-:Y:S01]  /*da80*/  @!PT LDS RZ, [RZ] ;  /* 0x00000000fffff984 */ /* 0x000fe20000000800 */
[----:B------:R-:W-:Y:S01]  /*da90*/  @!PT LDS RZ, [RZ] ;  /* 0x00000000fffff984 */ /* 0x000fe20000000800 */
[----:B------:R-:W-:Y:S01]  /*daa0*/  @!PT LDS RZ, [RZ] ;  /* 0x00000000fffff984 */ /* 0x000fe20000000800 */
[----:B------:R-:W-:Y:S01]  /*dab0*/  @!P5 LDGSTS.E.BYPASS.LTC128B.128 [R238+0x12000], desc[UR24][R2.64+0x80] ;  /* 0x1200008002eedfae */ /* 0x000fe2000b901d58 */
[CC--:B------:R-:W-:Y:S02]  /*dac0*/  @!P5 LEA R18, P2, R251.reuse, R248.reuse, 0x1 ;  /* 0x000000f8fb12d211 */ /* 0x0c0fe400078408ff */
[CC--:B------:R-:W-:Y:S01]  /*dad0*/  @!P4 LEA R14, P1, R251.reuse, R248.reuse, 0x1 ;  /* 0x000000f8fb0ec211 */ /* 0x0c0fe200078208ff */
[----:B------:R-:W-:Y:S01]  /*dae0*/  @P4 STS.128 [R238+0x14000], RZ ;  /* 0x014000ffee004388 */ /* 0x000fe20000000c00 */
[CCC-:B------:R-:W-:Y:S02]  /*daf0*/  @!P5 LEA.HI.X R19, R251.reuse, R249.reuse, R246.reuse, 0x1, P2 ;  /* 0x000000f9fb13d211 */ /* 0x1c0fe400010f0cf6 */
[CCC-:B------:R-:W-:Y:S01]  /*db00*/  @!P4 LEA.HI.X R15, R251.reuse, R249.reuse, R246.reuse, 0x1, P1 ;  /* 0x000000f9fb0fc211 */ /* 0x1c0fe200008f0cf6 */
[----:B------:R-:W-:Y:S01]  /*db10*/  @!PT LDS RZ, [RZ] ;  /* 0x00000000fffff984 */ /* 0x000fe20000000800 */
[----:B------:R-:W-:Y:S01]  /*db20*/  @!PT LDS RZ, [RZ] ;  /* 0x00000000fffff984 */ /* 0x000fe20000000800 */
[----:B------:R-:W-:Y:S01]  /*db30*/  @!PT LDS RZ, [RZ] ;  /* 0x00000000fffff984 */ /* 0x000fe20000000800 */
[----:B------:R-:W-:Y:S01]  /*db40*/  @!P4 LDGSTS.E.BYPASS.LTC128B.128 [R238+0x14000], desc[UR24][R2.64+0x100] ;  /* 0x1400010002eecfae */ /* 0x000fe2000b901d58 */
[-C--:B------:R-:W-:Y:S02]  /*db50*/  @!P3 LEA R250, P2, R251, R248.reuse, 0x1 ;  /* 0x000000f8fbfab211 */ /* 0x080fe400078408ff */
[----:B------:R-:W-:Y:S01]  /*db60*/  IADD3 R164, P1, R167, UR28, RZ ;  /* 0x0000001ca7a47c10 */ /* 0x000fe2000ff3e0ff */
[----:B------:R-:W-:Y:S01]  /*db70*/  @P3 STS.128 [R238+0x16000], RZ ;  /* 0x016000ffee003388 */ /* 0x000fe20000000c00 */
[-C--:B------:R-:W-:Y:S02]  /*db80*/  @!P3 LEA.HI.X R251, R251, R249.reuse, R246, 0x1, P2 ;  /* 0x000000f9fbfbb211 */ /* 0x080fe400010f0cf6 */
[CC--:B------:R-:W-:Y:S01]  /*db90*/  @!P6 LEA R202, P2, R167.reuse, R248.reuse, 0x1 ;  /* 0x000000f8a7cae211 */ /* 0x0c0fe200078408ff */
[----:B------:R-:W-:Y:S01]  /*dba0*/  @!PT LDS RZ, [RZ] ;  /* 0x00000000fffff984 */ /* 0x000fe20000000800 */
[----:B------:R-:W-:Y:S01]  /*dbb0*/  @!PT LDS RZ, [RZ] ;  /* 0x00000000fffff984 */ /* 0x000fe20000000800 */
[----:B------:R-:W-:Y:S01]  /*dbc0*/  @!PT LDS RZ, [RZ] ;  /* 0x00000000fffff984 */ /* 0x000fe20000000800 */
[----:B------:R-:W-:Y:S01]  /*dbd0*/  @!P3 LDGSTS.E.BYPASS.LTC128B.128 [R238+0x16000], desc[UR24][R2.64+0x180] ;  /* 0x1600018002eebfae */ /* 0x000fe2000b901d58 */
[----:B------:R-:W-:Y:S02]  /*dbe0*/  IADD3.X R246, R166, UR27, RZ, P1, !PT ;  /* 0x0000001ba6f67c10 */ /* 0x000fe40008ffe4ff */
[CCC-:B------:R-:W-:Y:S01]  /*dbf0*/  @!P6 LEA.HI.X R203, R167.reuse, R249.reuse, R166.reuse, 0x1, P2 ;  /* 0x000000f9a7cbe211 */ /* 0x1c0fe200010f0ca6 */
[----:B------:R-:W-:Y:S01]  /*dc00*/  @P6 STS.128 [R238+0x10800], RZ ;  /* 0x010800ffee006388 */ /* 0x000fe20000000c00 */
[CC--:B------:R-:W-:Y:S02]  /*dc10*/  @!P5 LEA R34, P1, R167.reuse, R248.reuse, 0x1 ;  /* 0x000000f8a722d211 */ /* 0x0c0fe400078208ff */
[CC--:B------:R-:W-:Y:S01]  /*dc20*/  @!P4 LEA R30, P2, R167.reuse, R248.reuse, 0x1 ;  /* 0x000000f8a71ec211 */ /* 0x0c0fe200078408ff */
[----:B------:R-:W-:Y:S01]  /*dc30*/  @!PT LDS RZ, [RZ] ;  /* 0x00000000fffff984 */ /* 0x000fe20000000800 */
[----:B------:R-:W-:Y:S01]  /*dc40*/  @!PT LDS RZ, [RZ] ;  /* 0x00000000fffff984 */ /* 0x000fe20000000800 */
[----:B------:R-:W-:Y:S01]  /*dc50*/  @!PT LDS RZ, [RZ] ;  /* 0x00000000fffff984 */ /* 0x000fe20000000800 */
[----:B------:R-:W-:Y:S01]  /*dc60*/  @!P6 LDGSTS.E.BYPASS.LTC128B.128 [R238+0x10800], desc[UR24][R22.64] ;  /* 0x1080000016eeefae */ /* 0x000fe2000b901d58 */
[CCC-:B------:R-:W-:Y:S02]  /*dc70*/  @!P5 LEA.HI.X R35, R167.reuse, R249.reuse, R166.reuse, 0x1, P1 ;  /* 0x000000f9a723d211 */ /* 0x1c0fe400008f0ca6 */
        /* <DEDUP_REMOVED lines=8> */
[-C--:B------:R-:W-:Y:S02]  /*dd00*/  @!P3 LEA.HI.X R27, R167, R249.reuse, R166, 0x1, P1 ;  /* 0x000000f9a71bb211 */ /* 0x080fe400008f0ca6 */
        /* <DEDUP_REMOVED lines=11> */
[C---:B------:R-:W-:Y:S03]  /*ddc0*/  @!P3 LEA R248, P1, R164.reuse, R248, 0x1 ;  /* 0x000000f8a4f8b211 */ /* 0x040fe600078208ff */
[----:B------:R-:W-:Y:S01]  /*ddd0*/  @!PT LDS RZ, [RZ] ;  /* 0x00000000fffff984 */ /* 0x000fe20000000800 */
[----:B------:R-:W-:Y:S01]  /*dde0*/  @!PT LDS RZ, [RZ] ;  /* 0x00000000fffff984 */ /* 0x000fe20000000800 */
[----:B------:R-:W-:Y:S01]  /*ddf0*/  @!PT LDS RZ, [RZ] ;  /* 0x00000000fffff984 */ /* 0x000fe20000000800 */
[----:B------:R-:W-:Y:S01]  /*de00*/  @!P3 LDGSTS.E.BYPASS.LTC128B.128 [R238+0x16800], desc[UR24][R250.64+0x180] ;  /* 0x16800180faeebfae */ /* 0x000fe2000b901d58 */
[----:B------:R-:W-:Y:S02]  /*de10*/  @!P3 LEA.HI.X R249, R164, R249, R246, 0x1, P1 ;  /* 0x000000f9a4f9b211 */ /* 0x000fe400008f0cf6 */
[----:B------:R-:W-:Y:S01]  /*de20*/  PLOP3.LUT P1, PT, PT, PT, UP2, 0x80, 0x0 ;  /* 0x000000000000781c */ /* 0x000fe20003f2f028 */
        /* <DEDUP_REMOVED lines=41> */
[----:B------:R-:W2:Y:S04]  /*e0c0*/  LDSM.16.M88.4 R172, [R233+0x8000] ;  /* 0x00800000e9ac783b */ /* 0x000ea80000000200 */
[----:B------:R-:W3:Y:S04]  /*e0d0*/  LDSM.16.M88.4 R176, [R233+0x8800] ;  /* 0x00880000e9b0783b */ /* 0x000ee80000000200 */
[----:B------:R-:W4:Y:S04]  /*e0e0*/  LDSM.16.M88.4 R180, [R233+0x9000] ;  /* 0x00900000e9b4783b */ /* 0x000f280000000200 */
[----:B------:R-:W5:Y:S04]  /*e0f0*/  LDSM.16.M88.4 R184, [R233+0x9800] ;  /* 0x00980000e9b8783b */ /* 0x000f680000000200 */
[----:B------:R-:W0:Y:S01]  /*e100*/  LDGDEPBAR ;  /* 0x00000000000079af */ /* 0x000e220000000000 */
[----:B-1----:R-:W-:Y:S03]  /*e110*/  IMAD.MOV.U32 R248, RZ, RZ, R2 ;  /* 0x000000fffff87224 */ /* 0x002fe600078e0002 */
[----:B------:R-:W-:Y:S01]  /*e120*/  LDSM.16.M88.4 R188, [R232] ;  /* 0x00000000e8bc783b */ /* 0x000fe20000000200 */
[----:B------:R-:W-:Y:S03]  /*e130*/  IMAD.MOV.U32 R249, RZ, RZ, R3 ;  /* 0x000000fffff97224 */ /* 0x000fe600078e0003 */
[----:B------:R-:W1:Y:S04]  /*e140*/  LDSM.16.M88.4 R192, [R231] ;  /* 0x00000000e7c0783b */ /* 0x000e680000000200 */
[----:B------:R-:W1:Y:S04]  /*e150*/  LDSM.16.M88.4 R196, [R223] ;  /* 0x00000000dfc4783b */ /* 0x000e680000000200 */
[----:B------:R-:W1:Y:S04]  /*e160*/  LDSM.16.M88.4 R200, [R222] ;  /* 0x00000000dec8783b */ /* 0x000e680000000200 */
[----:B------:R-:W1:Y:S01]  /*e170*/  LDSM.16.M88.4 R204, [R221] ;  /* 0x00000000ddcc783b */ /* 0x000e620000000200 */
[C---:B--2---:R-:W-:Y:S06]  /*e180*/  HMMA.16816.F32 R4, R168.reuse, R172, RZ ;  /* 0x000000aca804723c */ /* 0x044fec00000018ff */
[C---:B------:R-:W-:Y:S01]  /*e190*/  HMMA.16816.F32 R8, R168.reuse, R174, RZ ;  /* 0x000000aea808723c */ /* 0x040fe200000018ff */
[----:B------:R-:W-:Y:S05]  /*e1a0*/  LDSM.16.M88.4 R172, [R230] ;  /* 0x00000000e6ac783b */ /* 0x000fea0000000200 */
[C---:B---3--:R-:W-:Y:S06]  /*e1b0*/  HMMA.16816.F32 R12, R168.reuse, R176, RZ ;  /* 0x000000b0a80c723c */ /* 0x048fec00000018ff */
[C---:B------:R-:W-:Y:S01]  /*e1c0*/  HMMA.16816.F32 R16, R168.reuse, R178, RZ ;  /* 0x000000b2a810723c */ /* 0x040fe200000018ff */
[----:B------:R-:W2:Y:S05]  /*e1d0*/  LDSM.16.M88.4 R176, [R227+0x8000] ;  /* 0x00800000e3b0783b */ /* 0x000eaa0000000200 */
[C---:B----4-:R-:W-:Y:S06]  /*e1e0*/  HMMA.16816.F32 R20, R168.reuse, R180, RZ ;  /* 0x000000b4a814723c */ /* 0x050fec00000018ff */
[C---:B------:R-:W-:Y:S01]  /*e1f0*/  HMMA.16816.F32 R24, R168.reuse, R182, RZ ;  /* 0x000000b6a818723c */ /* 0x040fe200000018ff */
[----:B------:R-:W3:Y:S05]  /*e200*/  LDSM.16.M88.4 R180, [R227+0x8800] ;  /* 0x00880000e3b4783b */ /* 0x000eea0000000200 */
[C---:B-----5:R-:W-:Y:S06]  /*e210*/  HMMA.16816.F32 R28, R168.reuse, R184, RZ ;  /* 0x000000b8a81c723c */ /* 0x060fec00000018ff */
[----:B------:R-:W-:Y:S01]  /*e220*/  HMMA.16816.F32 R32, R168, R186, RZ ;  /* 0x000000baa820723c */ /* 0x000fe200000018ff */
[----:B------:R-:W4:Y:S04]  /*e230*/  LDSM.16.M88.4 R168, [R227+0x9000] ;  /* 0x00900000e3a8783b */ /* 0x000f280000000200 */
[----:B------:R-:W5:Y:S01]  /*e240*/  LDSM.16.M88.4 R184, [R227+0x9800] ;  /* 0x00980000e3b8783b */ /* 0x000f620000000200 */
[C---:B-1----:R-:W-:Y:S06]  /*e250*/  HMMA.16816.F32 R4, R188.reuse, R192, R4 ;  /* 0x000000c0bc04723c */ /* 0x042fec0000001804 */
[C---:B------:R-:W-:Y:S01]  /*e260*/  HMMA.16816.F32 R8, R188.reuse, R194, R8 ;  /* 0x000000c2bc08723c */ /* 0x040fe20000001808 */
[----:B------:R-:W-:Y:S05]  /*e270*/  LDSM.16.M88.4 R192, [R229] ;  /* 0x00000000e5c0783b */ /* 0x000fea0000000200 */
[C---:B------:R-:W-:Y:S06]  /*e280*/  HMMA.16816.F32 R12, R188.reuse, R196, R12 ;  /* 0x000000c4bc0c723c */ /* 0x040fec000000180c */
[C---:B------:R-:W-:Y:S01]  /*e290*/  HMMA.16816.F32 R16, R188.reuse, R198, R16 ;  /* 0x000000c6bc10723c */ /* 0x040fe20000001810 */
[----:B------:R-:W1:Y:S05]  /*e2a0*/  LDSM.16.M88.4 R196, [R220] ;  /* 0x00000000dcc4783b */ /* 0x000e6a0000000200 */
[C---:B------:R-:W-:Y:S06]  /*e2b0*/  HMMA.16816.F32 R20, R188.reuse, R200, R20 ;  /* 0x000000c8bc14723c */ /* 0x040fec0000001814 */
[C---:B------:R-:W-:Y:S01]  /*e2c0*/  HMMA.16816.F32 R24, R188.reuse, R202, R24 ;  /* 0x000000cabc18723c */ /* 0x040fe20000001818 */
[----:B------:R-:W1:Y:S05]  /*e2d0*/  LDSM.16.M88.4 R200, [R220+0x800] ;  /* 0x00080000dcc8783b */ /* 0x000e6a0000000200 */
[C---:B------:R-:W-:Y:S06]  /*e2e0*/  HMMA.16816.F32 R28, R188.reuse, R204, R28 ;  /* 0x000000ccbc1c723c */ /* 0x040fec000000181c */
[----:B------:R-:W-:Y:S01]  /*e2f0*/  HMMA.16816.F32 R32, R188, R206, R32 ;  /* 0x000000cebc20723c */ /* 0x000fe20000001820 */
[----:B------:R-:W1:Y:S04]  /*e300*/  LDSM.16.M88.4 R188, [R220+0x1000] ;  /* 0x00100000dcbc783b */ /* 0x000e680000000200 */
[----:B------:R-:W1:Y:S01]  /*e310*/  LDSM.16.M88.4 R204, [R220+0x1800] ;  /* 0x00180000dccc783b */ /* 0x000e620000000200 */
[C---:B--2---:R-:W-:Y:S06]  /*e320*/  HMMA.16816.F32 R4, R172.reuse, R176, R4 ;  /* 0x000000b0ac04723c */ /* 0x044fec0000001804 */
[C---:B------:R-:W-:Y:S01]  /*e330*/  HMMA.16816.F32 R8, R172.reuse, R178, R8 ;  /* 0x000000b2ac08723c */ /* 0x040fe20000001808 */
[----:B------:R-:W-:Y:S05]  /*e340*/  LDSM.16.M88.4 R176, [R233+0xa000] ;  /* 0x00a00000e9b0783b */ /* 0x000fea0000000200 */
[C---:B---3--:R-:W-:Y:S06]  /*e350*/  HMMA.16816.F32 R12, R172.reuse, R180, R12 ;  /* 0x000000b4ac0c723c */ /* 0x048fec000000180c */
[C---:B------:R-:W-:Y:S01]  /*e360*/  HMMA.16816.F32 R16, R172.reuse, R182, R16 ;  /* 0x000000b6ac10723c */ /* 0x040fe20000001810 */
[----:B------:R-:W-:Y:S05]  /*e370*/  LDSM.16.M88.4 R180, [R233+0xa800] ;  /* 0x00a80000e9b4783b */ /* 0x000fea0000000200 */
[C---:B----4-:R-:W-:Y:S06]  /*e380*/  HMMA.16816.F32 R20, R172.reuse, R168, R20 ;  /* 0x000000a8ac14723c */ /* 0x050fec0000001814 */
[C---:B------:R-:W-:Y:S01]  /*e390*/  HMMA.16816.F32 R24, R172.reuse, R170, R24 ;  /* 0x000000aaac18723c */ /* 0x040fe20000001818 */
[----:B------:R-:W2:Y:S05]  /*e3a0*/  LDSM.16.M88.4 R168, [R234+0x2000] ;  /* 0x00200000eaa8783b */ /* 0x000eaa0000000200 */
[C---:B-----5:R-:W-:Y:S06]  /*e3b0*/  HMMA.16816.F32 R28, R172.reuse, R184, R28 ;  /* 0x000000b8ac1c723c */ /* 0x060fec000000181c */
[----:B------:R-:W-:Y:S01]  /*e3c0*/  HMMA.16816.F32 R32, R172, R186, R32 ;  /* 0x000000baac20723c */ /* 0x000fe20000001820 */
[----:B------:R-:W3:Y:S04]  /*e3d0*/  LDSM.16.M88.4 R172, [R233+0xb000] ;  /* 0x00b00000e9ac783b */ /* 0x000ee80000000200 */
[----:B------:R-:W4:Y:S01]  /*e3e0*/  LDSM.16.M88.4 R184, [R233+0xb800] ;  /* 0x00b80000e9b8783b */ /* 0x000f220000000200 */
[C---:B-1----:R-:W-:Y:S06]  /*e3f0*/  HMMA.16816.F32 R4, R192.reuse, R196, R4 ;  /* 0x000000c4c004723c */ /* 0x042fec0000001804 */
[C---:B------:R-:W-:Y:S01]  /*e400*/  HMMA.16816.F32 R8, R192.reuse, R198, R8 ;  /* 0x000000c6c008723c */ /* 0x040fe20000001808 */
[----:B------:R-:W-:Y:S05]  /*e410*/  LDSM.16.M88.4 R196, [R219] ;  /* 0x00000000dbc4783b */ /* 0x000fea0000000200 */
[C---:B------:R-:W-:Y:S06]  /*e420*/  HMMA.16816.F32 R12, R192.reuse, R200, R12 ;  /* 0x000000c8c00c723c */ /* 0x040fec000000180c */
[C---:B------:R-:W-:Y:S01]  /*e430*/  HMMA.16816.F32 R16, R192.reuse, R202, R16 ;  /* 0x000000cac010723c */ /* 0x040fe20000001810 */
[----:B------:R-:W-:Y:S05]  /*e440*/  LDSM.16.M88.4 R200, [R218] ;  /* 0x00000000dac8783b */ /* 0x000fea0000000200 */
[C---:B------:R-:W-:Y:S06]  /*e450*/  HMMA.16816.F32 R20, R192.reuse, R188, R20 ;  /* 0x000000bcc014723c */ /* 0x040fec0000001814 */
[C---:B------:R-:W-:Y:S01]  /*e460*/  HMMA.16816.F32 R24, R192.reuse, R190, R24 ;  /* 0x000000bec018723c */ /* 0x040fe20000001818 */
[----:B------:R-:W1:Y:S05]  /*e470*/  LDSM.16.M88.4 R188, [R232+0x2000] ;  /* 0x00200000e8bc783b */ /* 0x000e6a0000000200 */
[C---:B------:R-:W-:Y:S06]  /*e480*/  HMMA.16816.F32 R28, R192.reuse, R204, R28 ;  /* 0x000000ccc01c723c */ /* 0x040fec000000181c */
[----:B------:R-:W-:Y:S01]  /*e490*/  HMMA.16816.F32 R32, R192, R206, R32 ;  /* 0x000000cec020723c */ /* 0x000fe20000001820 */
[----:B------:R-:W5:Y:S04]  /*e4a0*/  LDSM.16.M88.4 R192, [R217] ;  /* 0x00000000d9c0783b */ /* 0x000f680000000200 */
[----:B------:R-:W5:Y:S01]  /*e4b0*/  LDSM.16.M88.4 R204, [R216] ;  /* 0x00000000d8cc783b */ /* 0x000f620000000200 */
[C---:B--2---:R-:W-:Y:S06]  /*e4c0*/  HMMA.16816.F32 R4, R168.reuse, R176, R4 ;  /* 0x000000b0a804723c */ /* 0x044fec0000001804 */
[C---:B------:R-:W-:Y:S01]  /*e4d0*/  HMMA.16816.F32 R8, R168.reuse, R178, R8 ;  /* 0x000000b2a808723c */ /* 0x040fe20000001808 */
[----:B------:R-:W-:Y:S05]  /*e4e0*/  LDSM.16.M88.4 R176, [R227+0xa000] ;  /* 0x00a00000e3b0783b */ /* 0x000fea0000000200 */
[C---:B------:R-:W-:Y:S06]  /*e4f0*/  HMMA.16816.F32 R12, R168.reuse, R180, R12 ;  /* 0x000000b4a80c723c */ /* 0x040fec000000180c */
[C---:B------:R-:W-:Y:S01]  /*e500*/  HMMA.16816.F32 R16, R168.reuse, R182, R16 ;  /* 0x000000b6a810723c */ /* 0x040fe20000001810 */
[----:B------:R-:W-:Y:S05]  /*e510*/  LDSM.16.M88.4 R180, [R227+0xa800] ;  /* 0x00a80000e3b4783b */ /* 0x000fea0000000200 */
[C---:B---3--:R-:W-:Y:S06]  /*e520*/  HMMA.16816.F32 R20, R168.reuse, R172, R20 ;  /* 0x000000aca814723c */ /* 0x048fec0000001814 */
[C---:B------:R-:W-:Y:S01]  /*e530*/  HMMA.16816.F32 R24, R168.reuse, R174, R24 ;  /* 0x000000aea818723c */ /* 0x040fe20000001818 */
[----:B------:R-:W2:Y:S05]  /*e540*/  LDSM.16.M88.4 R172, [R230+0x2000] ;  /* 0x00200000e6ac783b */ /* 0x000eaa0000000200 */
[C---:B----4-:R-:W-:Y:S06]  /*e550*/  HMMA.16816.F32 R28, R168.reuse, R184, R28 ;  /* 0x000000b8a81c723c */ /* 0x050fec000000181c */
[----:B------:R-:W-:Y:S01]  /*e560*/  HMMA.16816.F32 R32, R168, R186, R32 ;  /* 0x000000baa820723c */ /* 0x000fe20000001820 */
[----:B------:R-:W3:Y:S04]  /*e570*/  LDSM.16.M88.4 R168, [R227+0xb000] ;  /* 0x00b00000e3a8783b */ /* 0x000ee80000000200 */
[----:B------:R-:W4:Y:S01]  /*e580*/  LDSM.16.M88.4 R184, [R227+0xb800] ;  /* 0x00b80000e3b8783b */ /* 0x000f220000000200 */
[C---:B-1----:R-:W-:Y:S06]  /*e590*/  HMMA.16816.F32 R4, R188.reuse, R196, R4 ;  /* 0x000000c4bc04723c */ /* 0x042fec0000001804 */
[C---:B------:R-:W-:Y:S01]  /*e5a0*/  HMMA.16816.F32 R8, R188.reuse, R198, R8 ;  /* 0x000000c6bc08723c */ /* 0x040fe20000001808 */
[----:B------:R-:W-:Y:S05]  /*e5b0*/  LDSM.16.M88.4 R196, [R220+0x2000] ;  /* 0x00200000dcc4783b */ /* 0x000fea0000000200 */
[C---:B------:R-:W-:Y:S06]  /*e5c0*/  HMMA.16816.F32 R12, R188.reuse, R200, R12 ;  /* 0x000000c8bc0c723c */ /* 0x040fec000000180c */
[C---:B------:R-:W-:Y:S01]  /*e5d0*/  HMMA.16816.F32 R16, R188.reuse, R202, R16 ;  /* 0x000000cabc10723c */ /* 0x040fe20000001810 */
[----:B------:R-:W-:Y:S05]  /*e5e0*/  LDSM.16.M88.4 R200, [R220+0x2800] ;  /* 0x00280000dcc8783b */ /* 0x000fea0000000200 */
[C---:B-----5:R-:W-:Y:S06]  /*e5f0*/  HMMA.16816.F32 R20, R188.reuse, R192, R20 ;  /* 0x000000c0bc14723c */ /* 0x060fec0000001814 */
[C---:B------:R-:W-:Y:S01]  /*e600*/  HMMA.16816.F32 R24, R188.reuse, R194, R24 ;  /* 0x000000c2bc18723c */ /* 0x040fe20000001818 */
[----:B------:R-:W1:Y:S05]  /*e610*/  LDSM.16.M88.4 R192, [R229+0x2000] ;  /* 0x00200000e5c0783b */ /* 0x000e6a0000000200 */
[C---:B------:R-:W-:Y:S06]  /*e620*/  HMMA.16816.F32 R28, R188.reuse, R204, R28 ;  /* 0x000000ccbc1c723c */ /* 0x040fec000000181c */
[----:B------:R-:W-:Y:S01]  /*e630*/  HMMA.16816.F32 R32, R188, R206, R32 ;  /* 0x000000cebc20723c */ /* 0x000fe20000001820 */
[----:B------:R-:W5:Y:S04]  /*e640*/  LDSM.16.M88.4 R188, [R220+0x3000] ;  /* 0x00300000dcbc783b */ /* 0x000f680000000200 */
[----:B------:R-:W5:Y:S01]  /*e650*/  LDSM.16.M88.4 R204, [R220+0x3800] ;  /* 0x00380000dccc783b */ /* 0x000f620000000200 */
        /* <DEDUP_REMOVED lines=19> */
[C---:B-----5:R-:W-:Y:S06]  /*e790*/  HMMA.16816.F32 R20, R192.reuse, R188, R20 ;  /* 0x000000bcc014723c */ /* 0x060fec0000001814 */
        /* <DEDUP_REMOVED lines=84> */
[C---:B--2---:R-:W-:Y:S01]  /*ece0*/  HMMA.16816.F32 R4, R172.reuse, R176, R4 ;  /* 0x000000b0ac04723c */ /* 0x044fe20000001804 */
[----:B------:R-:W-:Y:S04]  /*ecf0*/  DEPBAR.LE SB0, 0x0 ;  /* 0x000080000000791a */ /* 0x000fe80000000000 */
[----:B------:R-:W-:Y:S01]  /*ed00*/  BAR.SYNC.DEFER_BLOCKING 0x0 ;  /* 0x0000000000007b1d */ /* 0x000fe20000010000 */
[C---:B------:R-:W-:Y:S06]  /*ed10*/  HMMA.16816.F32 R8, R172.reuse, R178, R8 ;  /* 0x000000b2ac08723c */ /* 0x040fec0000001808 */
[C---:B------:R-:W-:Y:S06]  /*ed20*/  HMMA.16816.F32 R12, R172.reuse, R180, R12 ;  /* 0x000000b4ac0c723c */ /* 0x040fec000000180c */
[C---:B------:R-:W-:Y:S06]  /*ed30*/  HMMA.16816.F32 R16, R172.reuse, R182, R16 ;  /* 0x000000b6ac10723c */ /* 0x040fec0000001810 */
[C---:B---3--:R-:W-:Y:S06]  /*ed40*/  HMMA.16816.F32 R20, R172.reuse, R168, R20 ;  /* 0x000000a8ac14723c */ /* 0x048fec0000001814 */
[C---:B------:R-:W-:Y:S06]  /*ed50*/  HMMA.16816.F32 R24, R172.reuse, R170, R24 ;  /* 0x000000aaac18723c */ /* 0x040fec0000001818 */
[C---:B----4-:R-:W-:Y:S06]  /*ed60*/  HMMA.16816.F32 R28, R172.reuse, R184, R28 ;  /* 0x000000b8ac1c723c */ /* 0x050fec000000181c */
[----:B------:R-:W-:Y:S06]  /*ed70*/  HMMA.16816.F32 R32, R172, R186, R32 ;  /* 0x000000baac20723c */ /* 0x000fec0000001820 */
[C---:B-1----:R-:W-:Y:S06]  /*ed80*/  HMMA.16816.F32 R4, R192.reuse, R196, R4 ;  /* 0x000000c4c004723c */ /* 0x042fec0000001804 */
[C---:B------:R-:W-:Y:S06]  /*ed90*/  HMMA.16816.F32 R8, R192.reuse, R198, R8 ;  /* 0x000000c6c008723c */ /* 0x040fec0000001808 */
[C---:B------:R-:W-:Y:S06]  /*eda0*/  HMMA.16816.F32 R12, R192.reuse, R200, R12 ;  /* 0x000000c8c00c723c */ /* 0x040fec000000180c */
[C---:B------:R-:W-:Y:S06]  /*edb0*/  HMMA.16816.F32 R16, R192.reuse, R202, R16 ;  /* 0x000000cac010723c */ /* 0x040fec0000001810 */
[C---:B-----5:R-:W-:Y:S06]  /*edc0*/  HMMA.16816.F32 R20, R192.reuse, R188, R20 ;  /* 0x000000bcc014723c */ /* 0x060fec0000001814 */
[C---:B------:R-:W-:Y:S06]  /*edd0*/  HMMA.16816.F32 R24, R192.reuse, R190, R24 ;  /* 0x000000bec018723c */ /* 0x040fec0000001818 */
[C---:B------:R-:W-:Y:S06]  /*ede0*/  HMMA.16816.F32 R28, R192.reuse, R204, R28 ;  /* 0x000000ccc01c723c */ /* 0x040fec000000181c */
[----:B------:R-:W-:Y:S01]  /*edf0*/  HMMA.16816.F32 R32, R192, R206, R32 ;  /* 0x000000cec020723c */ /* 0x000fe20000001820 */
[----:B------:R-:W-:Y:S11]  /*ee00*/  @!UPT UIADD3 URZ, URZ, URZ, URZ ;  /* 0x0000003f3f3ff290 */ /* 0x000ff6000fffe03f */
[----:B------:R-:W-:Y:S01]  /*ee10*/  @!UPT UIADD3 URZ, URZ, URZ, URZ ;  /* 0x0000003f3f3ff290 */ /* 0x000fe2000fffe03f */
[----:B------:R-:W-:Y:S11]  /*ee20*/  @!P1 BRA `(.L_x_764) ;  /* 0x0000000c00089947 */ /* 0x000ff60003800000 */
[----:B------:R-:W-:Y:S01]  /*ee30*/  ULDC.64 UR10, c[0x0][0x248] ;  /* 0x00009200000a7ab9 */ /* 0x000fe20000000a00 */
[----:B------:R-:W-:Y:S02]  /*ee40*/  MOV R164, UR32 ;  /* 0x0000002000a47c02 */ /* 0x000fe40008000f00 */
[----:B------:R-:W-:Y:S01]  /*ee50*/  MOV R2, UR30 ;  /* 0x0000001e00027c02 */ /* 0x000fe20008000f00 */
[----:B------:R-:W-:Y:S06]  /*ee60*/  @!P0 BRA `(.L_x_765) ;  /* 0x0000000400248947 */ /* 0x000fec0003800000 */
[----:B------:R-:W-:Y:S04]  /*ee70*/  USHF.L.U32 UR38, UR18, 0x6, URZ ;  /* 0x0000000612267899 */ /* 0x000fe8000800063f */
[----:B------:R-:W-:Y:S02]  /*ee80*/  UIADD3 UR40, UR38, -0x40, URZ ;  /* 0xffffffc026287890 */ /* 0x000fe4000fffe03f */
[----:B------:R-:W-:Y:S04]  /*ee90*/  UIADD3 UR38, UR38, -0x80, URZ ;  /* 0xffffff8026267890 */ /* 0x000fe8000fffe03f */
[----:B------:R-:W-:Y:S01]  /*eea0*/  IMAD.U32 R3, RZ, RZ, UR40 ;  /* 0x00000028ff037e24 */ /* 0x000fe2000f8e00ff */
[----:B------:R-:W-:Y:S01]  /*eeb0*/  ULOP3.LUT UR40, UR40, UR13, URZ, 0x3c, !UPT ;  /* 0x0000000d28287292 */ /* 0x000fe2000f8e3c3f */
[----:B------:R-:W-:Y:S01]  /*eec0*/  IMAD.U32 R2, RZ, RZ, UR38 ;  /* 0x00000026ff027e24 */ /* 0x000fe2000f8e00ff */
[----:B------:R-:W-:Y:S02]  /*eed0*/  ULOP3.LUT UR38, UR38, UR13, URZ, 0x3c, !UPT ;  /* 0x0000000d26267292 */ /* 0x000fe4000f8e3c3f */
[----:B------:R-:W-:Y:S01]  /*eee0*/  UISETP.GE.AND UP3, UPT, UR40, URZ, UPT ;  /* 0x0000003f2800728c */ /* 0x000fe2000bf66270 */
[----:B------:R-:W-:Y:S02]  /*eef0*/  IABS R3, R3 ;  /* 0x0000000300037213 */ /* 0x000fe40000000000 */
[----:B------:R-:W-:Y:S02]  /*ef00*/  IABS R2, R2 ;  /* 0x0000000200027213 */ /* 0x000fe40000000000 */
[----:B------:R-:W-:Y:S02]  /*ef10*/  R2UR UR36, R3 ;  /* 0x00000000032472ca */ /* 0x000fe400000e0000 */
[----:B------:R-:W-:Y:S11]  /*ef20*/  R2UR UR11, R2 ;  /* 0x00000000020b72ca */ /* 0x000ff600000e0000 */
[----:B------:R-:W-:Y:S02]  /*ef30*/  UIMAD.WIDE.U32 UR44, UR21, UR36, URZ ;  /* 0x00000024152c72a5 */ /* 0x000fe4000f8e003f */
[----:B------:R-:W-:Y:S05]  /*ef40*/  UIMAD.WIDE.U32 UR42, UR21, UR11, URZ ;  /* 0x0000000b152a72a5 */ /* 0x000fea000f8e003f */
[----:B------:R-:W-:Y:S02]  /*ef50*/  UMOV UR39, UR45 ;  /* 0x0000002d00277c82 */ /* 0x000fe40008000000 */
[----:B------:R-:W-:Y:S01]  /*ef60*/  UIADD3 UR35, -UR39, URZ, URZ ;  /* 0x0000003f27237290 */ /* 0x000fe2000fffe13f */
[----:B------:R-:W-:Y:S02]  /*ef70*/  UMOV UR37, UR43 ;  /* 0x0000002b00257c82 */ /* 0x000fe40008000000 */
[----:B------:R-:W-:Y:S02]  /*ef80*/  UIADD3 UR10, -UR37, URZ, URZ ;  /* 0x0000003f250a7290 */ /* 0x000fe4000fffe13f */
[----:B------:R-:W-:Y:S02]  /*ef90*/  UIMAD UR36, UR5, UR35, UR36 ;  /* 0x00000023052472a4 */ /* 0x000fe4000f8e0224 */
[----:B------:R-:W-:Y:S02]  /*efa0*/  UIMAD UR11, UR5, UR10, UR11 ;  /* 0x0000000a050b72a4 */ /* 0x000fe4000f8e020b */
[----:B------:R-:W-:Y:S02]  /*efb0*/  UISETP.GT.U32.AND UP4, UPT, UR5, UR36, UPT ;  /* 0x000000240500728c */ /* 0x000fe4000bf84070 */
[----:B------:R-:W-:Y:S09]  /*efc0*/  UISETP.GT.U32.AND UP2, UPT, UR5, UR11, UPT ;  /* 0x0000000b0500728c */ /* 0x000ff2000bf44070 */
[----:B------:R-:W-:Y:S02]  /*efd0*/  @!UP4 UIADD3 UR36, UR36, -UR5, URZ ;  /* 0x800000052424c290 */ /* 0x000fe4000fffe03f */
[----:B------:R-:W-:Y:S02]  /*efe0*/  @!UP2 UIADD3 UR11, UR11, -UR5, URZ ;  /* 0x800000050b0ba290 */ /* 0x000fe4000fffe03f */
[----:B------:R-:W-:Y:S02]  /*eff0*/  UISETP.GE.U32.AND UP6, UPT, UR36, UR5, UPT ;  /* 0x000000052400728c */ /* 0x000fe4000bfc6070 */
[----:B------:R-:W-:Y:S02]  /*f000*/  UISETP.GE.U32.AND UP5, UPT, UR11, UR5, UPT ;  /* 0x000000050b00728c */ /* 0x000fe4000bfa6070 */
[----:B------:R-:W-:Y:S02]  /*f010*/  @!UP2 UIADD3 UR37, UR37, 0x1, URZ ;  /* 0x000000012525a890 */ /* 0x000fe4000fffe03f */
[----:B------:R-:W-:Y:S02]  /*f020*/  UISETP.GE.AND UP2, UPT, UR38, URZ, UPT ;  /* 0x0000003f2600728c */ /* 0x000fe4000bf46270 */
[----:B------:R-:W-:Y:S04]  /*f030*/  @!UP4 UIADD3 UR39, UR39, 0x1, URZ ;  /* 0x000000012727c890 */ /* 0x000fe8000fffe03f */
[----:B------:R-:W-:Y:S02]  /*f040*/  @UP6 UIADD3 UR39, UR39, 0x1, URZ ;  /* 0x0000000127276890 */ /* 0x000fe4000fffe03f */
[----:B------:R-:W-:Y:S02]  /*f050*/  @UP5 UIADD3 UR37, UR37, 0x1, URZ ;  /* 0x0000000125255890 */ /* 0x000fe4000fffe03f */
[----:B------:R-:W-:Y:S02]  /*f060*/  @!UP3 UIADD3 UR39, -UR39, URZ, URZ ;  /* 0x0000003f2727b290 */ /* 0x000fe4000fffe13f */
[----:B------:R-:W-:Y:S02]  /*f070*/  @!UP2 UIADD3 UR37, -UR37, URZ, URZ ;  /* 0x0000003f2525a290 */ /* 0x000fe4000fffe13f */
[----:B------:R-:W-:Y:S02]  /*f080*/  USEL UR39, UR20, UR39, !UP0 ;  /* 0x0000002714277287 */ /* 0x000fe4000c000000 */
[----:B------:R-:W-:Y:S04]  /*f090*/  USEL UR37, UR20, UR37, !UP0 ;  /* 0x0000002514257287 */ /* 0x000fe8000c000000 */
[----:B------:R-:W-:Y:S01]  /*f0a0*/  IMAD.U32 R3, RZ, RZ, UR39 ;  /* 0x00000027ff037e24 */ /* 0x000fe2000f8e00ff */
[----:B------:R-:W-:Y:S01]  /*f0b0*/  MOV R2, UR39 ;  /* 0x0000002700027c02 */ /* 0x000fe20008000f00 */
[----:B------:R-:W-:Y:S01]  /*f0c0*/  IMAD.U32 R166, RZ, RZ, UR37 ;  /* 0x00000025ffa67e24 */ /* 0x000fe2000f8e00ff */
[----:B------:R-:W-:Y:S01]  /*f0d0*/  UIADD3 UR36, UR39, -UR37, URZ ;  /* 0x8000002527247290 */ /* 0x000fe2000fffe03f */
[----:B------:R-:W-:Y:S01]  /*f0e0*/  IMAD.U32 R164, RZ, RZ, UR37 ;  /* 0x00000025ffa47e24 */ /* 0x000fe2000f8e00ff */
[----:B------:R-:W-:Y:S02]  /*f0f0*/  LEA R168, P1, R3, UR22, 0x2 ;  /* 0x0000001603a87c11 */ /* 0x000fe4000f8210ff */
[----:B------:R-:W-:Y:S01]  /*f100*/  LEA R166, P2, R166, UR22, 0x2 ;  /* 0x00000016a6a67c11 */ /* 0x000fe2000f8410ff */
[----:B------:R-:W-:Y:S01]  /*f110*/  UIMAD UR36, UR36, UR13, -0x40 ;  /* 0xffffffc0242474a4 */ /* 0x000fe2000f8e020d */
[----:B------:R-:W-:Y:S02]  /*f120*/  LEA.HI.X.SX32 R169, R2, UR23, 0x2, P1 ;  /* 0x0000001702a97c11 */ /* 0x000fe400088f16ff */
[----:B------:R-:W-:Y:S01]  /*f130*/  LEA.HI.X.SX32 R167, R164, UR23, 0x2, P2 ;  /* 0x00000017a4a77c11 */ /* 0x000fe200090f16ff */
[----:B------:R-:W1:Y:S01]  /*f140*/  LDC.64 R2, c[0x0][0x230] ;  /* 0x00008c00ff027b82 */ /* 0x000e620000000a00 */
[----:B------:R-:W-:Y:S02]  /*f150*/  R2UR UR10, R168 ;  /* 0x00000000a80a72ca */ /* 0x000fe400000e0000 */
[----:B------:R-:W-:Y:S02]  /*f160*/  R2UR UR41, R167 ;  /* 0x00000000a72972ca */ /* 0x000fe400000e0000 */
[----:B------:R-:W-:Y:S02]  /*f170*/  R2UR UR11, R169 ;  /* 0x00000000a90b72ca */ /* 0x000fe400000e0000 */
[----:B------:R-:W-:Y:S07]  /*f180*/  R2UR UR40, R166 ;  /* 0x00000000a62872ca */ /* 0x000fee00000e0000 */
[----:B------:R-:W-:Y:S01]  /*f190*/  IMAD.U32 R172, RZ, RZ, UR10 ;  /* 0x0000000affac7e24 */ /* 0x000fe2000f8e00ff */
[----:B------:R-:W-:Y:S01]  /*f1a0*/  UIMAD UR10, UR9, UR36, URZ ;  /* 0x00000024090a72a4 */ /* 0x000fe2000f8e023f */
[----:B------:R-:W-:Y:S02]  /*f1b0*/  IMAD.U32 R171, RZ, RZ, UR41 ;  /* 0x00000029ffab7e24 */ /* 0x000fe4000f8e00ff */
[----:B------:R-:W-:Y:S01]  /*f1c0*/  IMAD.U32 R173, RZ, RZ, UR11 ;  /* 0x0000000bffad7e24 */ /* 0x000fe2000f8e00ff */
[----:B------:R-:W-:Y:S01]  /*f1d0*/  USHF.R.S32.HI UR11, URZ, 0x1f, UR36 ;  /* 0x0000001f3f0b7899 */ /* 0x000fe20008011424 */
[----:B------:R-:W-:Y:S01]  /*f1e0*/  MOV R170, UR40 ;  /* 0x0000002800aa7c02 */ /* 0x000fe20008000f00 */
[----:B------:R-:W-:Y:S02]  /*f1f0*/  UIMAD.WIDE.U32 UR36, UR8, UR36, URZ ;  /* 0x00000024082472a5 */ /* 0x000fe4000f8e003f */
[----:B------:R-:W2:Y:S01]  /*f200*/  LDG.E R164, desc[UR24][R172.64] ;  /* 0x00000018aca47981 */ /* 0x000ea2000c1e1900 */
[----:B------:R-:W-:Y:S03]  /*f210*/  UIMAD UR10, UR11, UR8, UR10 ;  /* 0x000000080b0a72a4 */ /* 0x000fe6000f8e020a */
[----:B------:R3:W2:Y:S01]  /*f220*/  LDG.E R167, desc[UR24][R170.64] ;  /* 0x00000018aaa77981 */ /* 0x0006a2000c1e1900 */
[----:B------:R-:W-:Y:S01]  /*f230*/  UIADD3 UR10, UR37, UR10, URZ ;  /* 0x0000000a250a7290 */ /* 0x000fe2000fffe03f */
[----:B------:R-:W-:Y:S01]  /*f240*/  UMOV UR11, UR9 ;  /* 0x00000009000b7c82 */ /* 0x000fe20008000000 */
[----:B---3--:R-:W-:Y:S01]  /*f250*/  IMAD.U32 R171, RZ, RZ, UR37 ;  /* 0x00000025ffab7e24 */ /* 0x008fe2000f8e00ff */
[----:B------:R-:W-:Y:S03]  /*f260*/  MOV R170, UR36 ;  /* 0x0000002400aa7c02 */ /* 0x000fe60008000f00 */
        /* <DEDUP_REMOVED lines=9> */
.L_x_765:
[----:B------:R1:W-:Y:S01]  /*f300*/  @P6 STS.128 [R238+0x8000], RZ ;  /* 0x008000ffee006388 */ /* 0x0003e20000000c00 */
[CC--:B------:R-:W-:Y:S01]  /*f310*/  LEA R176, P1, R164.reuse, R244.reuse, 0x1 ;  /* 0x000000f4a4b07211 */ /* 0x0c0fe200078208ff */
[----:B------:R-:W-:Y:S01]  /*f320*/  UMOV UR8, UR10 ;  /* 0x0000000a00087c82 */ /* 0x000fe20008000000 */
[C---:B------:R-:W-:Y:S01]  /*f330*/  IADD3 R167, P2, R164.reuse, UR16, RZ ;  /* 0x00000010a4a77c10 */ /* 0x040fe2000ff5e0ff */
[----:B------:R-:W-:Y:S01]  /*f340*/  UMOV UR9, UR11 ;  /* 0x0000000b00097c82 */ /* 0x000fe20008000000 */
[-C--:B------:R-:W-:Y:S02]  /*f350*/  LEA.HI.X R177, R164, R243.reuse, R2, 0x1, P1 ;  /* 0x000000f3a4b17211 */ /* 0x080fe400008f0c02 */
[CC--:B------:R-:W-:Y:S02]  /*f360*/  @!P6 LEA R174, P1, R167.reuse, R244.reuse, 0x1 ;  /* 0x000000f4a7aee211 */ /* 0x0c0fe400078208ff */
[----:B------:R-:W-:Y:S01]  /*f370*/  IADD3.X R166, R2, UR15, RZ, P2, !PT ;  /* 0x0000000f02a67c10 */ /* 0x000fe200097fe4ff */
[----:B------:R-:W-:Y:S01]  /*f380*/  @!PT LDS RZ, [RZ] ;  /* 0x00000000fffff984 */ /* 0x000fe20000000800 */
[----:B------:R-:W-:Y:S01]  /*f390*/  @!PT LDS RZ, [RZ] ;  /* 0x00000000fffff984 */ /* 0x000fe20000000800 */
[----:B------:R-:W-:Y:S01]  /*f3a0*/  @!PT LDS RZ, [RZ] ;  /* 0x00000000fffff984 */ /* 0x000fe20000000800 */
[----:B------:R1:W-:Y:S01]  /*f3b0*/  @!P6 LDGSTS.E.BYPASS.LTC128B.128 [R238+0x8000], desc[UR24][R176.64] ;  /* 0x08000000b0eeefae */ /* 0x0003e2000b901d58 */
[C---:B------:R-:W-:Y:S02]  /*f3c0*/  IADD3 R3, P2, R167.reuse, UR16, RZ ;  /* 0x00000010a7037c10 */ /* 0x040fe4000ff5e0ff */
[CCC-:B------:R-:W-:Y:S01]  /*f3d0*/  @!P6 LEA.HI.X R175, R167.reuse, R243.reuse, R166.reuse, 0x1, P1 ;  /* 0x000000f3a7afe211 */ /* 0x1c0fe200008f0ca6 */
[----:B------:R1:W-:Y:S01]  /*f3e0*/  @P5 STS.128 [R238+0xa000], RZ ;  /* 0x00a000ffee005388 */ /* 0x0003e20000000c00 */
[CC--:B------:R-:W-:Y:S02]  /*f3f0*/  @!P4 LEA R170, P1, R167.reuse, R244.reuse, 0x1 ;  /* 0x000000f4a7aac211 */ /* 0x0c0fe400078208ff */
[----:B------:R-:W-:Y:S01]  /*f400*/  IADD3.X R164, R166, UR15, RZ, P2, !PT ;  /* 0x0000000fa6a47c10 */ /* 0x000fe200097fe4ff */
[----:B------:R-:W-:Y:S01]  /*f410*/  @!PT LDS RZ, [RZ] ;  /* 0x00000000fffff984 */ /* 0x000fe20000000800 */
[----:B------:R-:W-:Y:S01]  /*f420*/  @!PT LDS RZ, [RZ] ;  /* 0x00000000fffff984 */ /* 0x000fe20000000800 */
[----:B------:R-:W-:Y:S01]  /*f430*/  @!PT LDS RZ, [RZ] ;  /* 0x00000000fffff984 */ /* 0x000fe20000000800 */
[----:B------:R1:W-:Y:S01]  /*f440*/  @!P5 LDGSTS.E.BYPASS.LTC128B.128 [R238+0xa000], desc[UR24][R176.64+0x80] ;  /* 0x0a000080b0eedfae */ /* 0x0003e2000b901d58 */
[CC--:B------:R-:W-:Y:S02]  /*f450*/  @!P5 LEA R172, P2, R167.reuse, R244.reuse, 0x1 ;  /* 0x000000f4a7acd211 */ /* 0x0c0fe400078408ff */
[CCC-:B------:R-:W-:Y:S01]  /*f460*/  @!P4 LEA.HI.X R171, R167.reuse, R243.reuse, R166.reuse, 0x1, P1 ;  /* 0x000000f3a7abc211 */ /* 0x1c0fe200008f0ca6 */
[----:B------:R1:W-:Y:S01]  /*f470*/  @P4 STS.128 [R238+0xc000], RZ ;  /* 0x00c000ffee004388 */ /* 0x0003e20000000c00 */
[CCC-:B------:R-:W-:Y:S02]  /*f480*/  @!P5 LEA.HI.X R173, R167.reuse, R243.reuse, R166.reuse, 0x1, P2 ;  /* 0x000000f3a7add211 */ /* 0x1c0fe400010f0ca6 */
[-C--:B------:R-:W-:Y:S01]  /*f490*/  @!P3 LEA R168, P2, R167, R244.reuse, 0x1 ;  /* 0x000000f4a7a8b211 */ /* 0x080fe200078408ff */
[----:B------:R-:W-:Y:S01]  /*f4a0*/  @!PT LDS RZ, [RZ] ;  /* 0x00000000fffff984 */ /* 0x000fe20000000800 */
[----:B------:R-:W-:Y:S01]  /*f4b0*/  @!PT LDS RZ, [RZ] ;  /* 0x00000000fffff984 */ /* 0x000fe20000000800 */
[----:B------:R-:W-:Y:S01]  /*f4c0*/  @!PT LDS RZ, [RZ] ;  /* 0x00000000fffff984 */ /* 0x000fe20000000800 */
[----:B------:R1:W-:Y:S01]  /*f4d0*/  @!P4 LDGSTS.E.BYPASS.LTC128B.128 [R238+0xc000], desc[UR24][R176.64+0x100] ;  /* 0x0c000100b0eecfae */ /* 0x0003e2000b901d58 */
[----:B------:R-:W-:Y:S02]  /*f4e0*/  IADD3 R2, P1, R3, UR16, RZ ;  /* 0x0000001003027c10 */ /* 0x000fe4000ff3e0ff */
[-C--:B------:R-:W-:Y:S01]  /*f4f0*/  @!P3 LEA.HI.X R169, R167, R243.reuse, R166, 0x1, P2 ;  /* 0x000000f3a7a9b211 */ /* 0x080fe200010f0ca6 */
[----:B------:R1:W-:Y:S01]  /*f500*/  @P3 STS.128 [R238+0xe000], RZ ;  /* 0x00e000ffee003388 */ /* 0x0003e20000000c00 */
[CC--:B------:R-:W-:Y:S02]  /*f510*/  @!P6 LEA R186, P2, R3.reuse, R244.reuse, 0x1 ;  /* 0x000000f403bae211 */ /* 0x0c0fe400078408ff */
[----:B------:R-:W-:Y:S01]  /*f520*/  IADD3.X R166, R164, UR15, RZ, P1, !PT ;  /* 0x0000000fa4a67c10 */ /* 0x000fe20008ffe4ff */
[----:B------:R-:W-:Y:S01]  /*f530*/  @!PT LDS RZ, [RZ] ;  /* 0x00000000fffff984 */ /* 0x000fe20000000800 */
[----:B------:R-:W-:Y:S01]  /*f540*/  @!PT LDS RZ, [RZ] ;  /* 0x00000000fffff984 */ /* 0x000fe20000000800 */
[----:B------:R-:W-:Y:S01]  /*f550*/  @!PT LDS RZ, [RZ] ;  /* 0x00000000fffff984 */ /* 0x000fe20000000800 */
[----:B------:R1:W-:Y:S01]  /*f560*/  @!P3 LDGSTS.E.BYPASS.LTC128B.128 [R238+0xe000], desc[UR24][R176.64+0x180] ;  /* 0x0e000180b0eebfae */ /* 0x0003e2000b901d58 */
[CCC-:B------:R-:W-:Y:S02]  /*f570*/  @!P6 LEA.HI.X R187, R3.reuse, R243.reuse, R164.reuse, 0x1, P2 ;  /* 0x000000f303bbe211 */ /* 0x1c0fe400010f0ca4 */
[CC--:B------:R-:W-:Y:S01]  /*f580*/  @!P5 LEA R182, P1, R3.reuse, R244.reuse, 0x1 ;  /* 0x000000f403b6d211 */ /* 0x0c0fe200078208ff */
[----:B------:R1:W-:Y:S01]  /*f590*/  @P6 STS.128 [R238+0x8800], RZ ;  /* 0x008800ffee006388 */ /* 0x0003e20000000c00 */
[CC--:B------:R-:W-:Y:S02]  /*f5a0*/  @!P4 LEA R180, P2, R3.reuse, R244.reuse, 0x1 ;  /* 0x000000f403b4c211 */ /* 0x0c0fe400078408ff */
[CCC-:B------:R-:W-:Y:S01]  /*f5b0*/  @!P5 LEA.HI.X R183, R3.reuse, R243.reuse, R164.reuse, 0x1, P1 ;  /* 0x000000f303b7d211 */ /* 0x1c0fe200008f0ca4 */
        /* <DEDUP_REMOVED lines=8> */
[-C--:B------:R-:W-:Y:S01]  /*f640*/  @!P3 LEA.HI.X R179, R3, R243.reuse, R164, 0x1, P1 ;  /* 0x000000f303b3b211 */ /* 0x080fe200008f0ca4 */
        /* <DEDUP_REMOVED lines=13> */
[CC--:B------:R-:W-:Y:S02]  /*f720*/  @!P4 LEA.HI.X R189, R2.reuse, R243.reuse, R166, 0x1, P2 ;  /* 0x000000f302bdc211 */ /* 0x0c0fe400010f0ca6 */
[C---:B------:R-:W-:Y:S01]  /*f730*/  @!P3 LEA R192, P1, R2.reuse, R244, 0x1 ;  /* 0x000000f402c0b211 */ /* 0x040fe200078208ff */
[----:B------:R1:W-:Y:S01]  /*f740*/  @P3 STS.128 [R238+0xe800], RZ ;  /* 0x00e800ffee003388 */ /* 0x0003e20000000c00 */
[----:B------:R-:W-:Y:S02]  /*f750*/  IMAD.MOV.U32 R244, RZ, RZ, R176 ;  /* 0x000000fffff47224 */ /* 0x000fe400078e00b0 */
[----:B------:R-:W-:Y:S01]  /*f760*/  @!P3 LEA.HI.X R193, R2, R243, R166, 0x1, P1 ;  /* 0x000000f302c1b211 */ /* 0x000fe200008f0ca6 */
[----:B------:R-:W-:Y:S01]  /*f770*/  @!PT LDS RZ, [RZ] ;  /* 0x00000000fffff984 */ /* 0x000fe20000000800 */
[----:B------:R-:W-:Y:S01]  /*f780*/  @!PT LDS RZ, [RZ] ;  /* 0x00000000fffff984 */ /* 0x000fe20000000800 */
[----:B------:R-:W-:Y:S01]  /*f790*/  @!PT LDS RZ, [RZ] ;  /* 0x00000000fffff984 */ /* 0x000fe20000000800 */
[----:B------:R1:W-:Y:S01]  /*f7a0*/  @!P3 LDGSTS.E.BYPASS.LTC128B.128 [R238+0xe800], desc[UR24][R168.64+0x180] ;  /* 0x0e800180a8eebfae */ /* 0x0003e2000b901d58 */
[----:B------:R-:W-:Y:S03]  /*f7b0*/  IMAD.MOV.U32 R243, RZ, RZ, R177 ;  /* 0x000000fffff37224 */ /* 0x000fe600078e00b1 */
        /* <DEDUP_REMOVED lines=40> */
[----:B------:R-:W0:Y:S02]  /*fa40*/  LDGDEPBAR ;  /* 0x00000000000079af */ /* 0x000e240000000000 */
.L_x_764:
[----:B------:R-:W-:Y:S01]  /*fa50*/  FMNMX.FTZ R2, R4, R165, !PT ;  /* 0x000000a504027209 */ /* 0x000fe20007810000 */
[----:B-1----:R-:W-:Y:S01]  /*fa60*/  LDSM.16.MT88.4 R172, [R226+0x10000] ;  /* 0x01000000e2ac783b */ /* 0x002fe20000004200 */
[----:B------:R-:W-:Y:S01]  /*fa70*/  FMNMX.FTZ R164, R6, R0, !PT ;  /* 0x0000000006a47209 */ /* 0x000fe20007810000 */
[----:B------:R-:W-:Y:S01]  /*fa80*/  UISETP.GT.AND UP2, UPT, UR18, 0x1, UPT ;  /* 0x000000011200788c */ /* 0x000fe2000bf44270 */
[----:B------:R-:W-:Y:S01]  /*fa90*/  FMNMX.FTZ R3, R5, R2, !PT ;  /* 0x0000000205037209 */ /* 0x000fe20007810000 */
[----:B------:R-:W-:Y:S01]  /*faa0*/  UIADD3 UR18, UR18, -0x1, URZ ;  /* 0xffffffff12127890 */ /* 0x000fe2000fffe03f */
[----:B------:R-:W-:Y:S01]  /*fab0*/  FMNMX.FTZ R167, R7, R164, !PT ;  /* 0x000000a407a77209 */ /* 0x000fe20007810000 */
[----:B------:R-:W-:Y:S01]  /*fac0*/  UMOV UR11, UR34 ;  /* 0x00000022000b7c82 */ /* 0x000fe20008000000 */
[----:B------:R-:W-:Y:S01]  /*fad0*/  FMNMX.FTZ R2, R8, R3, !PT ;  /* 0x0000000308027209 */ /* 0x000fe20007810000 */
[----:B------:R-:W-:Y:S01]  /*fae0*/  LDSM.16.MT88.4 R176, [R225+0x10000] ;  /* 0x01000000e1b0783b */ /* 0x000fe20000004200 */
[----:B------:R-:W-:Y:S01]  /*faf0*/  FMNMX.FTZ R164, R10, R167, !PT ;  /* 0x000000a70aa47209 */ /* 0x000fe20007810000 */
[----:B------:R-:W-:Y:S01]  /*fb00*/  UMOV UR10, UR33 ;  /* 0x00000021000a7c82 */ /* 0x000fe20008000000 */
[----:B------:R-:W-:Y:S02]  /*fb10*/  FMNMX.FTZ R3, R9, R2, !PT ;  /* 0x0000000209037209 */ /* 0x000fe40007810000 */
[----:B------:R-:W-:Y:S02]  /*fb20*/  FMNMX.FTZ R167, R11, R164, !PT ;  /* 0x000000a40ba77209 */ /* 0x000fe40007810000 */
[----:B------:R-:W-:Y:S01]  /*fb30*/  FMNMX.FTZ R2, R12, R3, !PT ;  /* 0x000000030c027209 */ /* 0x000fe20007810000 */
[----:B------:R-:W-:Y:S01]  /*fb40*/  LDSM.16.MT88.4 R180, [R225+0x10800] ;  /* 0x01080000e1b4783b */ /* 0x000fe20000004200 */
[----:B------:R-:W-:Y:S02]  /*fb50*/  FMNMX.FTZ R164, R14, R167, !PT ;  /* 0x000000a70ea47209 */ /* 0x000fe40007810000 */
        /* <DEDUP_REMOVED lines=17> */
[----:B------:R-:W-:Y:S02]  /*fc70*/  FMNMX.FTZ R2, R28, R3, !PT ;  /* 0x000000031c027209 */ /* 0x000fe40007810000 */
[----:B------:R-:W-:Y:S02]  /*fc80*/  FMNMX.FTZ R164, R30, R169, !PT ;  /* 0x000000a91ea47209 */ /* 0x000fe40007810000 */
[----:B------:R-:W-:Y:S04]  /*fc90*/  FMNMX.FTZ R3, R29, R2, !PT ;  /* 0x000000021d037209 */ /* 0x000fe80007810000 */
[----:B------:R-:W-:Y:S02]  /*fca0*/  FMNMX.FTZ R2, R32, R3, !PT ;  /* 0x0000000320027209 */ /* 0x000fe40007810000 */
[----:B------:R-:W-:Y:S02]  /*fcb0*/  FMNMX.FTZ R3, R31, R164, !PT ;  /* 0x000000a41f037209 */ /* 0x000fe40007810000 */
[----:B------:R-:W-:Y:S02]  /*fcc0*/  FMNMX.FTZ R168, R33, R2, !PT ;  /* 0x0000000221a87209 */ /* 0x000fe40007810000 */
[----:B------:R-:W-:Y:S03]  /*fcd0*/  FMNMX.FTZ R2, R34, R3, !PT ;  /* 0x0000000322027209 */ /* 0x000fe60007810000 */
[----:B------:R-:W-:Y:S01]  /*fce0*/  SHFL.BFLY PT, R3, R168, 0x2, 0x1f ;  /* 0x0c401f00a8037f89 */ /* 0x000fe200000e0000 */
[----:B------:R-:W-:Y:S07]  /*fcf0*/  FMNMX.FTZ R167, R35, R2, !PT ;  /* 0x0000000223a77209 */ /* 0x000fee0007810000 */
[----:B------:R-:W1:Y:S02]  /*fd00*/  SHFL.BFLY PT, R2, R167, 0x2, 0x1f ;  /* 0x0c401f00a7027f89 */ /* 0x000e6400000e0000 */
[----:B-1----:R-:W-:Y:S02]  /*fd10*/  FMNMX.FTZ R166, R167, R2, !PT ;  /* 0x00000002a7a67209 */ /* 0x002fe40007810000 */
[----:B------:R-:W-:Y:S04]  /*fd20*/  FMNMX.FTZ R169, R168, R3, !PT ;  /* 0x00000003a8a97209 */ /* 0x000fe80007810000 */
[----:B------:R-:W1:Y:S08]  /*fd30*/  SHFL.BFLY PT, R3, R166, 0x1, 0x1f ;  /* 0x0c201f00a6037f89 */ /* 0x000e7000000e0000 */
[----:B------:R-:W2:Y:S01]  /*fd40*/  SHFL.BFLY PT, R164, R169, 0x1, 0x1f ;  /* 0x0c201f00a9a47f89 */ /* 0x000ea200000e0000 */
[----:B-1----:R-:W-:Y:S02]  /*fd50*/  FMNMX.FTZ R3, R166, R3, !PT ;  /* 0x00000003a6037209 */ /* 0x002fe40007810000 */
[----:B--2---:R-:W-:Y:S03]  /*fd60*/  FMNMX.FTZ R164, R169, R164, !PT ;  /* 0x000000a4a9a47209 */ /* 0x004fe60007810000 */
[C---:B------:R-:W-:Y:S01]  /*fd70*/  FADD.FTZ R0, -R3.reuse, R0 ;  /* 0x0000000003007221 */ /* 0x040fe20000010100 */
[C---:B------:R-:W-:Y:S01]  /*fd80*/  FMUL.FTZ R198, R3.reuse, UR4 ;  /* 0x0000000403c67c20 */ /* 0x040fe20008410000 */
[----:B------:R-:W1:Y:S01]  /*fd90*/  LDSM.16.MT88.4 R168, [R228+0x10000] ;  /* 0x01000000e4a8783b */ /* 0x000e620000004200 */
[----:B------:R-:W-:Y:S01]  /*fda0*/  FSETP.NEU.FTZ.AND P1, PT, R164, -INF , PT ;  /* 0xff800000a400780b */ /* 0x000fe20003f3d000 */
[----:B------:R-:W-:Y:S01]  /*fdb0*/  FMUL.FTZ R167, R0, UR4 ;  /* 0x0000000400a77c20 */ /* 0x000fe20008410000 */
[C---:B------:R-:W-:Y:S01]  /*fdc0*/  FMUL.FTZ R200, R164.reuse, UR4 ;  /* 0x00000004a4c87c20 */ /* 0x040fe20008410000 */
[----:B------:R-:W-:Y:S02]  /*fdd0*/  FADD.FTZ R2, -R164, R165 ;  /* 0x000000a5a4027221 */ /* 0x000fe40000010100 */
[----:B------:R2:W3:Y:S02]  /*fde0*/  MUFU.EX2 R0, R167 ;  /* 0x000000a700007308 */ /* 0x0004e40000000800 */
[----:B------:R-:W-:Y:S01]  /*fdf0*/  FSEL R200, R200, RZ, P1 ;  /* 0x000000ffc8c87208 */ /* 0x000fe20000800000 */
[----:B------:R-:W-:Y:S01]  /*fe00*/  FMUL.FTZ R165, R2, UR4 ;  /* 0x0000000402a57c20 */ /* 0x000fe20008410000 */
[----:B------:R-:W-:Y:S03]  /*fe10*/  FSETP.NEU.FTZ.AND P1, PT, R3, -INF , PT ;  /* 0xff8000000300780b */ /* 0x000fe60003f3d000 */
[--C-:B------:R-:W-:Y:S01]  /*fe20*/  FFMA.FTZ R166, R5, UR4, -R200.reuse ;  /* 0x0000000405a67c23 */ /* 0x100fe200080108c8 */
[----:B------:R-:W-:Y:S01]  /*fe30*/  FSEL R198, R198, RZ, P1 ;  /* 0x000000ffc6c67208 */ /* 0x000fe20000800000 */
[--C-:B------:R-:W-:Y:S01]  /*fe40*/  FFMA.FTZ R197, R4, UR4, -R200.reuse ;  /* 0x0000000404c57c23 */ /* 0x100fe200080108c8 */
[----:B------:R-:W4:Y:S01]  /*fe50*/  MUFU.EX2 R2, R165 ;  /* 0x000000a500027308 */ /* 0x000f220000000800 */
[--C-:B------:R-:W-:Y:S01]  /*fe60*/  FFMA.FTZ R250, R24, UR4, -R200.reuse ;  /* 0x0000000418fa7c23 */ /* 0x100fe200080108c8 */
[----:B------:R-:W-:Y:S01]  /*fe70*/  FFMA.FTZ R251, R25, UR4, -R200 ;  /* 0x0000000419fb7c23 */ /* 0x000fe200080108c8 */
[--C-:B------:R-:W-:Y:S01]  /*fe80*/  FFMA.FTZ R199, R6, UR4, -R198.reuse ;  /* 0x0000000406c77c23 */ /* 0x100fe200080108c6 */
[----:B------:R-:W-:Y:S01]  /*fe90*/  FFMA.FTZ R5, R7, UR4, -R198 ;  /* 0x0000000407057c23 */ /* 0x000fe200080108c6 */
[--C-:B------:R-:W-:Y:S01]  /*fea0*/  FFMA.FTZ R6, R8, UR4, -R200.reuse ;  /* 0x0000000408067c23 */ /* 0x100fe200080108c8 */
[----:B------:R-:W-:Y:S01]  /*feb0*/  FFMA.FTZ R7, R9, UR4, -R200 ;  /* 0x0000000409077c23 */ /* 0x000fe200080108c8 */
[--C-:B--2---:R-:W-:Y:S01]  /*fec0*/  FFMA.FTZ R167, R10, UR4, -R198.reuse ;  /* 0x000000040aa77c23 */ /* 0x104fe200080108c6 */
[--C-:B------:R-:W-:Y:S02]  /*fed0*/  FFMA.FTZ R196, R11, UR4, -R198.reuse ;  /* 0x000000040bc47c23 */ /* 0x100fe400080108c6 */
[----:B------:R-:W-:Y:S01]  /*fee0*/  MUFU.EX2 R197, R197 ;  /* 0x000000c500c57308 */ /* 0x000fe20000000800 */
[C---:B---3--:R-:W-:Y:S01]  /*fef0*/  FMUL.FTZ R10, R0.reuse, R162 ;  /* 0x000000a2000a7220 */ /* 0x048fe20000410000 */
[C---:B------:R-:W-:Y:S01]  /*ff00*/  FMUL.FTZ R11, R0.reuse, R163 ;  /* 0x000000a3000b7220 */ /* 0x040fe20000410000 */
[C---:B------:R-:W-:Y:S01]  /*ff10*/  FMUL.FTZ R38, R0.reuse, R38 ;  /* 0x0000002600267220 */ /* 0x040fe20000410000 */
[C---:B------:R-:W-:Y:S01]  /*ff20*/  FMUL.FTZ R39, R0.reuse, R39 ;  /* 0x0000002700277220 */ /* 0x040fe20000410000 */
[C---:B------:R-:W-:Y:S01]  /*ff30*/  FMUL.FTZ R42, R0.reuse, R42 ;  /* 0x0000002a002a7220 */ /* 0x040fe20000410000 */
[C---:B------:R-:W-:Y:S01]  /*ff40*/  FMUL.FTZ R43, R0.reuse, R43 ;  /* 0x0000002b002b7220 */ /* 0x040fe20000410000 */
[----:B------:R-:W-:Y:S03]  /*ff50*/  FMUL.FTZ R46, R0, R46 ;  /* 0x0000002e002e7220 */ /* 0x000fe60000410000 */
[----:B------:R-:W2:Y:S01]  /*ff60*/  MUFU.EX2 R166, R166 ;  /* 0x000000a600a67308 */ /* 0x000ea20000000800 */
[C---:B----4-:R-:W-:Y:S01]  /*ff70*/  FMUL.FTZ R8, R2.reuse, R160 ;  /* 0x000000a002087220 */ /* 0x050fe20000410000 */
[C---:B------:R-:W-:Y:S01]  /*ff80*/  FMUL.FTZ R9, R2.reuse, R161 ;  /* 0x000000a102097220 */ /* 0x040fe20000410000 */
[C---:B------:R-:W-:Y:S01]  /*ff90*/  FMUL.FTZ R36, R2.reuse, R36 ;  /* 0x0000002402247220 */ /* 0x040fe20000410000 */
[C---:B------:R-:W-:Y:S01]  /*ffa0*/  FMUL.FTZ R37, R2.reuse, R37 ;  /* 0x0000002502257220 */ /* 0x040fe20000410000 */
[C---:B------:R-:W-:Y:S01]  /*ffb0*/  FMUL.FTZ R40, R2.reuse, R40 ;  /* 0x0000002802287220 */ /* 0x040fe20000410000 */
[C---:B------:R-:W-:Y:S01]  /*ffc0*/  FMUL.FTZ R41, R2.reuse, R41 ;  /* 0x0000002902297220 */ /* 0x040fe20000410000 */
[C---:B------:R-:W-:Y:S03]  /*ffd0*/  FMUL.FTZ R44, R2.reuse, R44 ;  /* 0x0000002c022c7220 */ /* 0x040fe60000410000 */
[----:B------:R-:W-:Y:S01]  /*ffe0*/  MUFU.EX2 R199, R199 ;  /* 0x000000c700c77308 */ /* 0x000fe20000000800 */
[----:B------:R-:W-:Y:S01]  /*fff0*/  FMUL.FTZ R45, R2, R45 ;  /* 0x0000002d022d7220 */ /* 0x000fe20000410000 */
[----:B------:R-:W-:Y:S01]  /*10000*/  FMUL.FTZ R47, R0, R47 ;  /* 0x0000002f002f7220 */ /* 0x000fe20000410000 */
[C---:B------:R-:W-:Y:S01]  /*10010*/  FMUL.FTZ R48, R2.reuse, R48 ;  /* 0x0000003002307220 */ /* 0x040fe20000410000 */
[----:B------:R-:W-:Y:S01]  /*10020*/  FMUL.FTZ R49, R2, R49 ;  /* 0x0000003102317220 */ /* 0x000fe20000410000 */
[C---:B------:R-:W-:Y:S01]  /*10030*/  FMUL.FTZ R50, R0.reuse, R50 ;  /* 0x0000003200327220 */ /* 0x040fe20000410000 */
[----:B------:R-:W-:Y:S01]  /*10040*/  FMUL.FTZ R51, R0, R51 ;  /* 0x0000003300337220 */ /* 0x000fe20000410000 */
[----:B------:R-:W-:Y:S03]  /*10050*/  FMUL.FTZ R52, R2, R52 ;  /* 0x0000003402347220 */ /* 0x000fe60000410000 */
[----:B------:R-:W3:Y:S01]  /*10060*/  MUFU.EX2 R5, R5 ;  /* 0x0000000500057308 */ /* 0x000ee20000000800 */
[----:B--2---:R-:W-:Y:S01]  /*10070*/  F2FP.F16.F32.PACK_AB R160, R166, R197 ;  /* 0x000000c5a6a0723e */ /* 0x004fe200000000ff */
[----:B------:R-:W-:Y:S01]  /*10080*/  FMUL.FTZ R53, R2, R53 ;  /* 0x0000003502357220 */ /* 0x000fe20000410000 */
[C---:B------:R-:W-:Y:S01]  /*10090*/  FMUL.FTZ R54, R0.reuse, R54 ;  /* 0x0000003600367220 */ /* 0x040fe20000410000 */
[----:B------:R-:W-:Y:S01]  /*100a0*/  FMUL.FTZ R55, R0, R55 ;  /* 0x0000003700377220 */ /* 0x000fe20000410000 */
[C---:B------:R-:W-:Y:S01]  /*100b0*/  FMUL.FTZ R56, R2.reuse, R56 ;  /* 0x0000003802387220 */ /* 0x040fe20000410000 */
[----:B------:R-:W-:Y:S01]  /*100c0*/  FMUL.FTZ R57, R2, R57 ;  /* 0x0000003902397220 */ /* 0x000fe20000410000 */
[C---:B------:R-:W-:Y:S03]  /*100d0*/  FMUL.FTZ R58, R0.reuse, R58 ;  /* 0x0000003a003a7220 */ /* 0x040fe60000410000 */
[----:B------:R-:W-:Y:S01]  /*100e0*/  MUFU.EX2 R6, R6 ;  /* 0x0000000600067308 */ /* 0x000fe20000000800 */
[----:B------:R-:W-:Y:S01]  /*100f0*/  FMUL.FTZ R59, R0, R59 ;  /* 0x0000003b003b7220 */ /* 0x000fe20000410000 */
[C---:B------:R-:W-:Y:S01]  /*10100*/  FMUL.FTZ R60, R2.reuse, R60 ;  /* 0x0000003c023c7220 */ /* 0x040fe20000410000 */
[----:B------:R-:W-:Y:S01]  /*10110*/  FMUL.FTZ R61, R2, R61 ;  /* 0x0000003d023d7220 */ /* 0x000fe20000410000 */
[C---:B------:R-:W-:Y:S01]  /*10120*/  FMUL.FTZ R62, R0.reuse, R62 ;  /* 0x0000003e003e7220 */ /* 0x040fe20000410000 */
[----:B------:R-:W-:Y:S01]  /*10130*/  FMUL.FTZ R63, R0, R63 ;  /* 0x0000003f003f7220 */ /* 0x000fe20000410000 */
[C---:B------:R-:W-:Y:S01]  /*10140*/  FMUL.FTZ R64, R2.reuse, R64 ;  /* 0x0000004002407220 */ /* 0x040fe20000410000 */
[----:B------:R-:W-:Y:S03]  /*10150*/  FMUL.FTZ R65, R2, R65 ;  /* 0x0000004102417220 */ /* 0x000fe60000410000 */
[----:B------:R-:W2:Y:S01]  /*10160*/  MUFU.EX2 R7, R7 ;  /* 0x0000000700077308 */ /* 0x000ea20000000800 */
[----:B---3--:R-:W-:Y:S01]  /*10170*/  F2FP.F16.F32.PACK_AB R161, R5, R199 ;  /* 0x000000c705a1723e */ /* 0x008fe200000000ff */
[C---:B------:R-:W-:Y:S01]  /*10180*/  FMUL.FTZ R66, R0.reuse, R66 ;  /* 0x0000004200427220 */ /* 0x040fe20000410000 */
[----:B------:R-:W-:Y:S01]  /*10190*/  FMUL.FTZ R67, R0, R67 ;  /* 0x0000004300437220 */ /* 0x000fe20000410000 */
[C---:B------:R-:W-:Y:S01]  /*101a0*/  FMUL.FTZ R68, R2.reuse, R68 ;  /* 0x0000004402447220 */ /* 0x040fe20000410000 */
[----:B------:R-:W-:Y:S01]  /*101b0*/  FMUL.FTZ R69, R2, R69 ;  /* 0x0000004502457220 */ /* 0x000fe20000410000 */
[C---:B------:R-:W-:Y:S01]  /*101c0*/  FMUL.FTZ R70, R0.reuse, R70 ;  /* 0x0000004600467220 */ /* 0x040fe20000410000 */
[----:B------:R-:W-:Y:S03]  /*101d0*/  FMUL.FTZ R71, R0, R71 ;  /* 0x0000004700477220 */ /* 0x000fe60000410000 */
[----:B------:R-:W-:Y:S01]  /*101e0*/  MUFU.EX2 R167, R167 ;  /* 0x000000a700a77308 */ /* 0x000fe20000000800 */
[----:B------:R-:W-:Y:S01]  /*101f0*/  FFMA.FTZ R252, R26, UR4, -R198 ;  /* 0x000000041afc7c23 */ /* 0x000fe200080108c6 */
[C---:B------:R-:W-:Y:S01]  /*10200*/  FMUL.FTZ R72, R2.reuse, R72 ;  /* 0x0000004802487220 */ /* 0x040fe20000410000 */
[----:B------:R-:W-:Y:S01]  /*10210*/  FMUL.FTZ R73, R2, R73 ;  /* 0x0000004902497220 */ /* 0x000fe20000410000 */
[C---:B------:R-:W-:Y:S01]  /*10220*/  FMUL.FTZ R74, R0.reuse, R74 ;  /* 0x0000004a004a7220 */ /* 0x040fe20000410000 */
[----:B------:R-:W-:Y:S01]  /*10230*/  FMUL.FTZ R75, R0, R75 ;  /* 0x0000004b004b7220 */ /* 0x000fe20000410000 */
[C---:B------:R-:W-:Y:S01]  /*10240*/  FMUL.FTZ R76, R2.reuse, R76 ;  /* 0x0000004c024c7220 */ /* 0x040fe20000410000 */
[----:B------:R-:W-:Y:S03]  /*10250*/  FMUL.FTZ R77, R2, R77 ;  /* 0x0000004d024d7220 */ /* 0x000fe60000410000 */
[----:B------:R-:W3:Y:S01]  /*10260*/  MUFU.EX2 R196, R196 ;  /* 0x000000c400c47308 */ /* 0x000ee20000000800 */
[----:B--2---:R-:W-:Y:S01]  /*10270*/  F2FP.F16.F32.PACK_AB R162, R7, R6 ;  /* 0x0000000607a2723e */ /* 0x004fe200000000ff */
[C---:B------:R-:W-:Y:S01]  /*10280*/  FMUL.FTZ R78, R0.reuse, R78 ;  /* 0x0000004e004e7220 */ /* 0x040fe20000410000 */
[----:B------:R-:W-:Y:S01]  /*10290*/  FMUL.FTZ R79, R0, R79 ;  /* 0x0000004f004f7220 */ /* 0x000fe20000410000 */
        /* <DEDUP_REMOVED lines=12> */
[----:B------:R-:W-:Y:S01]  /*10360*/  FMUL.FTZ R92, R2, R92 ;  /* 0x0000005c025c7220 */ /* 0x000fe20000410000 */
[----:B---3--:R-:W-:Y:S01]  /*10370*/  F2FP.F16.F32.PACK_AB R163, R196, R167 ;  /* 0x000000a7c4a3723e */ /* 0x008fe200000000ff */
[----:B------:R-:W-:Y:S01]  /*10380*/  FMUL.FTZ R93, R2, R93 ;  /* 0x0000005d025d7220 */ /* 0x000fe20000410000 */
[C---:B------:R-:W-:Y:S01]  /*10390*/  FMUL.FTZ R94, R0.reuse, R94 ;  /* 0x0000005e005e7220 */ /* 0x040fe20000410000 */
[----:B------:R-:W-:Y:S01]  /*103a0*/  FMUL.FTZ R95, R0, R95 ;  /* 0x0000005f005f7220 */ /* 0x000fe20000410000 */
[C---:B------:R-:W-:Y:S01]  /*103b0*/  FMUL.FTZ R96, R2.reuse, R96 ;  /* 0x0000006002607220 */ /* 0x040fe20000410000 */
[----:B------:R-:W-:Y:S01]  /*103c0*/  FMUL.FTZ R97, R2, R97 ;  /* 0x0000006102617220 */ /* 0x000fe20000410000 */
[C---:B------:R-:W-:Y:S01]  /*103d0*/  FMUL.FTZ R98, R0.reuse, R98 ;  /* 0x0000006200627220 */ /* 0x040fe20000410000 */
[C---:B-1----:R-:W-:Y:S01]  /*103e0*/  HMMA.16816.F32 R8, R160.reuse, R168, R8 ;  /* 0x000000a8a008723c */ /* 0x042fe20000001808 */
[----:B------:R-:W-:Y:S01]  /*103f0*/  MUFU.EX2 R250, R250 ;  /* 0x000000fa00fa7308 */ /* 0x000fe20000000800 */
[----:B------:R-:W-:Y:S03]  /*10400*/  PLOP3.LUT P1, PT, PT, PT, UP2, 0x80, 0x0 ;  /* 0x000000000000781c */ /* 0x000fe60003f2f028 */
[----:B------:R-:W-:Y:S01]  /*10410*/  FMUL.FTZ R99, R0, R99 ;  /* 0x0000006300637220 */ /* 0x000fe20000410000 */
[C---:B------:R-:W-:Y:S01]  /*10420*/  HMMA.16816.F32 R36, R160.reuse, R170, R36 ;  /* 0x000000aaa024723c */ /* 0x040fe20000001824 */
[----:B------:R-:W1:Y:S04]  /*10430*/  LDSM.16.MT88.4 R168, [R224+0x10000] ;  /* 0x01000000e0a8783b */ /* 0x000e680000004200 */
[----:B------:R-:W-:Y:S01]  /*10440*/  MUFU.EX2 R251, R251 ;  /* 0x000000fb00fb7308 */ /* 0x000fe20000000800 */
[C---:B------:R-:W-:Y:S01]  /*10450*/  FMUL.FTZ R100, R2.reuse, R100 ;  /* 0x0000006402647220 */ /* 0x040fe20000410000 */
[C---:B------:R-:W-:Y:S04]  /*10460*/  HMMA.16816.F32 R40, R160.reuse, R172, R40 ;  /* 0x000000aca028723c */ /* 0x040fe80000001828 */
[----:B------:R-:W-:Y:S02]  /*10470*/  FMUL.FTZ R101, R2, R101 ;  /* 0x0000006502657220 */ /* 0x000fe40000410000 */
[C---:B------:R-:W-:Y:S01]  /*10480*/  HMMA.16816.F32 R44, R160.reuse, R174, R44 ;  /* 0x000000aea02c723c */ /* 0x040fe2000000182c */
[----:B------:R-:W2:Y:S01]  /*10490*/  LDSM.16.MT88.4 R172, [R228+0x12000] ;  /* 0x01200000e4ac783b */ /* 0x000ea20000004200 */
[----:B------:R-:W-:Y:S03]  /*104a0*/  MUFU.EX2 R252, R252 ;  /* 0x000000fc00fc7308 */ /* 0x000fe60000000800 */
[C---:B------:R-:W-:Y:S01]  /*104b0*/  FMUL.FTZ R102, R0.reuse, R102 ;  /* 0x0000006600667220 */ /* 0x040fe20000410000 */
[C---:B------:R-:W-:Y:S05]  /*104c0*/  HMMA.16816.F32 R48, R160.reuse, R176, R48 ;  /* 0x000000b0a030723c */ /* 0x040fea0000001830 */
[----:B------:R-:W-:Y:S01]  /*104d0*/  FMUL.FTZ R103, R0, R103 ;  /* 0x0000006700677220 */ /* 0x000fe20000410000 */
[C---:B------:R-:W-:Y:S01]  /*104e0*/  HMMA.16816.F32 R52, R160.reuse, R178, R52 ;  /* 0x000000b2a034723c */ /* 0x040fe20000001834 */
[----:B------:R-:W3:Y:S04]  /*104f0*/  LDSM.16.MT88.4 R176, [R226+0x12000] ;  /* 0x01200000e2b0783b */ /* 0x000ee80000004200 */
[C---:B------:R-:W-:Y:S01]  /*10500*/  FMUL.FTZ R104, R2.reuse, R104 ;  /* 0x0000006802687220 */ /* 0x040fe20000410000 */
[----:B------:R-:W-:Y:S01]  /*10510*/  FMUL.FTZ R105, R2, R105 ;  /* 0x0000006902697220 */ /* 0x000fe20000410000 */
[C---:B------:R-:W-:Y:S01]  /*10520*/  FMUL.FTZ R106, R0.reuse, R106 ;  /* 0x0000006a006a7220 */ /* 0x040fe20000410000 */
[----:B------:R-:W-:Y:S03]  /*10530*/  FMUL.FTZ R107, R0, R107 ;  /* 0x0000006b006b7220 */ /* 0x000fe60000410000 */
[C---:B------:R-:W-:Y:S01]  /*10540*/  FMUL.FTZ R108, R2.reuse, R108 ;  /* 0x0000006c026c7220 */ /* 0x040fe20000410000 */
[----:B------:R-:W-:Y:S01]  /*10550*/  FMUL.FTZ R109, R2, R109 ;  /* 0x0000006d026d7220 */ /* 0x000fe20000410000 */
[C---:B------:R-:W-:Y:S01]  /*10560*/  FMUL.FTZ R110, R0.reuse, R110 ;  /* 0x0000006e006e7220 */ /* 0x040fe20000410000 */
[----:B------:R-:W-:Y:S01]  /*10570*/  FMUL.FTZ R111, R0, R111 ;  /* 0x0000006f006f7220 */ /* 0x000fe20000410000 */
[C---:B------:R-:W-:Y:S01]  /*10580*/  FMUL.FTZ R112, R2.reuse, R112 ;  /* 0x0000007002707220 */ /* 0x040fe20000410000 */
[----:B------:R-:W-:Y:S01]  /*10590*/  FMUL.FTZ R113, R2, R113 ;  /* 0x0000007102717220 */ /* 0x000fe20000410000 */
[C---:B-1----:R-:W-:Y:S03]  /*105a0*/  HMMA.16816.F32 R56, R160.reuse, R168, R56 ;  /* 0x000000a8a038723c */ /* 0x042fe60000001838 */
[C---:B------:R-:W-:Y:S01]  /*105b0*/  FMUL.FTZ R114, R0.reuse, R114 ;  /* 0x0000007200727220 */ /* 0x040fe20000410000 */
[----:B------:R-:W-:Y:S01]  /*105c0*/  FMUL.FTZ R115, R0, R115 ;  /* 0x0000007300737220 */ /* 0x000fe20000410000 */
[C---:B------:R-:W-:Y:S01]  /*105d0*/  FMUL.FTZ R116, R2.reuse, R116 ;  /* 0x0000007402747220 */ /* 0x040fe20000410000 */
[C---:B------:R-:W-:Y:S01]  /*105e0*/  HMMA.16816.F32 R60, R160.reuse, R170, R60 ;  /* 0x000000aaa03c723c */ /* 0x040fe2000000183c */
[----:B------:R-:W1:Y:S04]  /*105f0*/  LDSM.16.MT88.4 R168, [R225+0x12000] ;  /* 0x01200000e1a8783b */ /* 0x000e680000004200 */
[----:B------:R-:W-:Y:S01]  /*10600*/  FMUL.FTZ R117, R2, R117 ;  /* 0x0000007502757220 */ /* 0x000fe20000410000 */
[C---:B--2---:R-:W-:Y:S05]  /*10610*/  HMMA.16816.F32 R64, R160.reuse, R172, R64 ;  /* 0x000000aca040723c */ /* 0x044fea0000001840 */
[C---:B------:R-:W-:Y:S01]  /*10620*/  FMUL.FTZ R118, R0.reuse, R118 ;  /* 0x0000007600767220 */ /* 0x040fe20000410000 */
[C---:B------:R-:W-:Y:S01]  /*10630*/  HMMA.16816.F32 R68, R160.reuse, R174, R68 ;  /* 0x000000aea044723c */ /* 0x040fe20000001844 */
[----:B------:R-:W2:Y:S04]  /*10640*/  LDSM.16.MT88.4 R172, [R224+0x12000] ;  /* 0x01200000e0ac783b */ /* 0x000ea80000004200 */
[----:B------:R-:W-:Y:S01]  /*10650*/  FMUL.FTZ R119, R0, R119 ;  /* 0x0000007700777220 */ /* 0x000fe20000410000 */
[C---:B---3--:R-:W-:Y:S05]  /*10660*/  HMMA.16816.F32 R72, R160.reuse, R176, R72 ;  /* 0x000000b0a048723c */ /* 0x048fea0000001848 */
[C---:B------:R-:W-:Y:S01]  /*10670*/  FMUL.FTZ R120, R2.reuse, R120 ;  /* 0x0000007802787220 */ /* 0x040fe20000410000 */
[C---:B------:R-:W-:Y:S01]  /*10680*/  HMMA.16816.F32 R76, R160.reuse, R178, R76 ;  /* 0x000000b2a04c723c */ /* 0x040fe2000000184c */
[----:B------:R-:W3:Y:S04]  /*10690*/  LDSM.16.MT88.4 R176, [R228+0x14000] ;  /* 0x01400000e4b0783b */ /* 0x000ee80000004200 */
[----:B------:R-:W-:Y:S01]  /*106a0*/  FMUL.FTZ R121, R2, R121 ;  /* 0x0000007902797220 */ /* 0x000fe20000410000 */
[C---:B------:R-:W-:Y:S01]  /*106b0*/  FMUL.FTZ R122, R0.reuse, R122 ;  /* 0x0000007a007a7220 */ /* 0x040fe20000410000 */
[----:B------:R-:W-:Y:S01]  /*106c0*/  FMUL.FTZ R123, R0, R123 ;  /* 0x0000007b007b7220 */ /* 0x000fe20000410000 */
[C---:B------:R-:W-:Y:S03]  /*106d0*/  FMUL.FTZ R124, R2.reuse, R124 ;  /* 0x0000007c027c7220 */ /* 0x040fe60000410000 */
[----:B------:R-:W-:Y:S01]  /*106e0*/  FMUL.FTZ R125, R2, R125 ;  /* 0x0000007d027d7220 */ /* 0x000fe20000410000 */
[C---:B------:R-:W-:Y:S01]  /*106f0*/  FMUL.FTZ R126, R0.reuse, R126 ;  /* 0x0000007e007e7220 */ /* 0x040fe20000410000 */
[----:B------:R-:W-:Y:S01]  /*10700*/  FMUL.FTZ R127, R0, R127 ;  /* 0x0000007f007f7220 */ /* 0x000fe20000410000 */
[C---:B------:R-:W-:Y:S01]  /*10710*/  FMUL.FTZ R128, R2.reuse, R128 ;  /* 0x0000008002807220 */ /* 0x040fe20000410000 */
[----:B------:R-:W-:Y:S01]  /*10720*/  FMUL.FTZ R129, R2, R129 ;  /* 0x0000008102817220 */ /* 0x000fe20000410000 */
[C---:B------:R-:W-:Y:S01]  /*10730*/  FMUL.FTZ R130, R0.reuse, R130 ;  /* 0x0000008200827220 */ /* 0x040fe20000410000 */
[C---:B-1----:R-:W-:Y:S03]  /*10740*/  HMMA.16816.F32 R80, R160.reuse, R168, R80 ;  /* 0x000000a8a050723c */ /* 0x042fe60000001850 */
[----:B------:R-:W-:Y:S01]  /*10750*/  FMUL.FTZ R131, R0, R131 ;  /* 0x0000008300837220 */ /* 0x000fe20000410000 */
[C---:B------:R-:W-:Y:S01]  /*10760*/  FMUL.FTZ R132, R2.reuse, R132 ;  /* 0x0000008402847220 */ /* 0x040fe20000410000 */
[----:B------:R-:W-:Y:S01]  /*10770*/  FMUL.FTZ R133, R2, R133 ;  /* 0x0000008502857220 */ /* 0x000fe20000410000 */
[C---:B------:R-:W-:Y:S01]  /*10780*/  HMMA.16816.F32 R84, R160.reuse, R170, R84 ;  /* 0x000000aaa054723c */ /* 0x040fe20000001854 */
[----:B------:R-:W1:Y:S04]  /*10790*/  LDSM.16.MT88.4 R168, [R226+0x14000] ;  /* 0x01400000e2a8783b */ /* 0x000e680000004200 */
[C---:B------:R-:W-:Y:S01]  /*107a0*/  FMUL.FTZ R134, R0.reuse, R134 ;  /* 0x0000008600867220 */ /* 0x040fe20000410000 */
[C---:B--2---:R-:W-:Y:S05]  /*107b0*/  HMMA.16816.F32 R88, R160.reuse, R172, R88 ;  /* 0x000000aca058723c */ /* 0x044fea0000001858 */
[----:B------:R-:W-:Y:S01]  /*107c0*/  FMUL.FTZ R135, R0, R135 ;  /* 0x0000008700877220 */ /* 0x000fe20000410000 */
[C---:B------:R-:W-:Y:S01]  /*107d0*/  HMMA.16816.F32 R92, R160.reuse, R174, R92 ;  /* 0x000000aea05c723c */ /* 0x040fe2000000185c */
[----:B------:R-:W2:Y:S04]  /*107e0*/  LDSM.16.MT88.4 R172, [R225+0x14000] ;  /* 0x01400000e1ac783b */ /* 0x000ea80000004200 */
[--C-:B------:R-:W-:Y:S01]  /*107f0*/  FFMA.FTZ R201, R12, UR4, -R200.reuse ;  /* 0x000000040cc97c23 */ /* 0x100fe200080108c8 */
[C---:B---3--:R-:W-:Y:S05]  /*10800*/  HMMA.16816.F32 R96, R160.reuse, R176, R96 ;  /* 0x000000b0a060723c */ /* 0x048fea0000001860 */
[C---:B------:R-:W-:Y:S01]  /*10810*/  FMUL.FTZ R12, R2.reuse, R156 ;  /* 0x0000009c020c7220 */ /* 0x040fe20000410000 */
[C---:B------:R-:W-:Y:S01]  /*10820*/  HMMA.16816.F32 R100, R160.reuse, R178, R100 ;  /* 0x000000b2a064723c */ /* 0x040fe20000001864 */
[----:B------:R-:W3:Y:S01]  /*10830*/  LDSM.16.MT88.4 R176, [R224+0x14000] ;  /* 0x01400000e0b0783b */ /* 0x000ee20000004200 */
[----:B------:R-:W-:Y:S03]  /*10840*/  MUFU.EX2 R201, R201 ;  /* 0x000000c900c97308 */ /* 0x000fe60000000800 */
[----:B------:R-:W-:Y:S01]  /*10850*/  FFMA.FTZ R202, R13, UR4, -R200 ;  /* 0x000000040dca7c23 */ /* 0x000fe200080108c8 */
[C---:B------:R-:W-:Y:S01]  /*10860*/  FMUL.FTZ R13, R2.reuse, R157 ;  /* 0x0000009d020d7220 */ /* 0x040fe20000410000 */
[C---:B------:R-:W-:Y:S01]  /*10870*/  FMUL.FTZ R136, R2.reuse, R136 ;  /* 0x0000008802887220 */ /* 0x040fe20000410000 */
[----:B------:R-:W-:Y:S03]  /*10880*/  FMUL.FTZ R137, R2, R137 ;  /* 0x0000008902897220 */ /* 0x000fe60000410000 */
[C---:B------:R-:W-:Y:S01]  /*10890*/  FMUL.FTZ R138, R0.reuse, R138 ;  /* 0x0000008a008a7220 */ /* 0x040fe20000410000 */
[----:B------:R-:W-:Y:S01]  /*108a0*/  FMUL.FTZ R139, R0, R139 ;  /* 0x0000008b008b7220 */ /* 0x000fe20000410000 */
[--C-:B------:R-:W-:Y:S01]  /*108b0*/  FFMA.FTZ R203, R14, UR4, -R198.reuse ;  /* 0x000000040ecb7c23 */ /* 0x100fe200080108c6 */
[C---:B------:R-:W-:Y:S01]  /*108c0*/  FMUL.FTZ R14, R0.reuse, R158 ;  /* 0x0000009e000e7220 */ /* 0x040fe20000410000 */
[----:B------:R-:W-:Y:S01]  /*108d0*/  FFMA.FTZ R204, R15, UR4, -R198 ;  /* 0x000000040fcc7c23 */ /* 0x000fe200080108c6 */
[----:B------:R-:W-:Y:S01]  /*108e0*/  FMUL.FTZ R15, R0, R159 ;  /* 0x0000009f000f7220 */ /* 0x000fe20000410000 */
[C---:B-1----:R-:W-:Y:S01]  /*108f0*/  HMMA.16816.F32 R104, R160.reuse, R168, R104 ;  /* 0x000000a8a068723c */ /* 0x042fe20000001868 */
[----:B------:R-:W-:Y:S01]  /*10900*/  LDSM.16.MT88.4 R156, [R228+0x10800] ;  /* 0x01080000e49c783b */ /* 0x000fe20000004200 */
[----:B------:R-:W1:Y:S01]  /*10910*/  MUFU.EX2 R202, R202 ;  /* 0x000000ca00ca7308 */ /* 0x000e620000000800 */
[C---:B------:R-:W-:Y:S01]  /*10920*/  FMUL.FTZ R140, R2.reuse, R140 ;  /* 0x0000008c028c7220 */ /* 0x040fe20000410000 */
[----:B------:R-:W-:Y:S01]  /*10930*/  FMUL.FTZ R141, R2, R141 ;  /* 0x0000008d028d7220 */ /* 0x000fe20000410000 */
[C---:B------:R-:W-:Y:S01]  /*10940*/  FMUL.FTZ R142, R0.reuse, R142 ;  /* 0x0000008e008e7220 */ /* 0x040fe20000410000 */
[C---:B------:R-:W-:Y:S03]  /*10950*/  HMMA.16816.F32 R108, R160.reuse, R170, R108 ;  /* 0x000000aaa06c723c */ /* 0x040fe6000000186c */
[----:B------:R-:W4:Y:S03]  /*10960*/  LDSM.16.MT88.4 R168, [R228+0x16000] ;  /* 0x01600000e4a8783b */ /* 0x000f260000004200 */
[----:B------:R-:W-:Y:S01]  /*10970*/  MUFU.EX2 R203, R203 ;  /* 0x000000cb00cb7308 */ /* 0x000fe20000000800 */
[----:B------:R-:W-:Y:S01]  /*10980*/  FMUL.FTZ R143, R0, R143 ;  /* 0x0000008f008f7220 */ /* 0x000fe20000410000 */
[C---:B--2---:R-:W-:Y:S03]  /*10990*/  HMMA.16816.F32 R112, R160.reuse, R172, R112 ;  /* 0x000000aca070723c */ /* 0x044fe60000001870 */
[--C-:B------:R-:W-:Y:S03]  /*109a0*/  FFMA.FTZ R205, R16, UR4, -R200.reuse ;  /* 0x0000000410cd7c23 */ /* 0x100fe600080108c8 */
[C---:B------:R-:W-:Y:S01]  /*109b0*/  HMMA.16816.F32 R116, R160.reuse, R174, R116 ;  /* 0x000000aea074723c */ /* 0x040fe20000001874 */
[----:B------:R-:W2:Y:S01]  /*109c0*/  LDSM.16.MT88.4 R172, [R226+0x16000] ;  /* 0x01600000e2ac783b */ /* 0x000ea20000004200 */
[----:B------:R-:W5:Y:S03]  /*109d0*/  MUFU.EX2 R204, R204 ;  /* 0x000000cc00cc7308 */ /* 0x000f660000000800 */
[----:B------:R-:W-:Y:S01]  /*109e0*/  FFMA.FTZ R206, R17, UR4, -R200 ;  /* 0x0000000411ce7c23 */ /* 0x000fe200080108c8 */
[C---:B---3--:R-:W-:Y:S06]  /*109f0*/  HMMA.16816.F32 R120, R160.reuse, R176, R120 ;  /* 0x000000b0a078723c */ /* 0x048fec0000001878 */
[----:B------:R-:W-:Y:S01]  /*10a00*/  MUFU.EX2 R205, R205 ;  /* 0x000000cd00cd7308 */ /* 0x000fe20000000800 */
[--C-:B------:R-:W-:Y:S01]  /*10a10*/  FFMA.FTZ R207, R18, UR4, -R198.reuse ;  /* 0x0000000412cf7c23 */ /* 0x100fe200080108c6 */
[C---:B------:R-:W-:Y:S01]  /*10a20*/  HMMA.16816.F32 R124, R160.reuse, R178, R124 ;  /* 0x000000b2a07c723c */ /* 0x040fe2000000187c */
[----:B------:R-:W3:Y:S02]  /*10a30*/  LDSM.16.MT88.4 R176, [R225+0x16000] ;  /* 0x01600000e1b0783b */ /* 0x000ee40000004200 */
[----:B------:R-:W-:Y:S01]  /*10a40*/  FFMA.FTZ R246, R19, UR4, -R198 ;  /* 0x0000000413f67c23 */ /* 0x000fe200080108c6 */
[----:B------:R-:W-:Y:S01]  /*10a50*/  FMUL.FTZ R16, R2, R152 ;  /* 0x0000009802107220 */ /* 0x000fe20000410000 */
[----:B-1----:R-:W-:Y:S01]  /*10a60*/  F2FP.F16.F32.PACK_AB R152, R202, R201 ;  /* 0x000000c9ca98723e */ /* 0x002fe200000000ff */
[----:B------:R-:W-:Y:S02]  /*10a70*/  FMUL.FTZ R17, R2, R153 ;  /* 0x0000009902117220 */ /* 0x000fe40000410000 */
[----:B------:R-:W1:Y:S03]  /*10a80*/  MUFU.EX2 R206, R206 ;  /* 0x000000ce00ce7308 */ /* 0x000e660000000800 */
[----:B-----5:R-:W-:Y:S01]  /*10a90*/  F2FP.F16.F32.PACK_AB R153, R204, R203 ;  /* 0x000000cbcc99723e */ /* 0x020fe200000000ff */
[C---:B------:R-:W-:Y:S01]  /*10aa0*/  FMUL.FTZ R18, R0.reuse, R154 ;  /* 0x0000009a00127220 */ /* 0x040fe20000410000 */
[----:B------:R-:W-:Y:S01]  /*10ab0*/  FMUL.FTZ R19, R0, R155 ;  /* 0x0000009b00137220 */ /* 0x000fe20000410000 */
[C---:B------:R-:W-:Y:S01]  /*10ac0*/  FMUL.FTZ R144, R2.reuse, R144 ;  /* 0x0000009002907220 */ /* 0x040fe20000410000 */
[----:B------:R-:W-:Y:S01]  /*10ad0*/  FMUL.FTZ R145, R2, R145 ;  /* 0x0000009102917220 */ /* 0x000fe20000410000 */
[C---:B------:R-:W-:Y:S02]  /*10ae0*/  FMUL.FTZ R146, R0.reuse, R146 ;  /* 0x0000009200927220 */ /* 0x040fe40000410000 */
[----:B------:R-:W-:Y:S01]  /*10af0*/  MUFU.EX2 R207, R207 ;  /* 0x000000cf00cf7308 */ /* 0x000fe20000000800 */
[----:B------:R-:W-:Y:S01]  /*10b00*/  FMUL.FTZ R147, R0, R147 ;  /* 0x0000009300937220 */ /* 0x000fe20000410000 */
[C---:B----4-:R-:W-:Y:S03]  /*10b10*/  HMMA.16816.F32 R128, R160.reuse, R168, R128 ;  /* 0x000000a8a080723c */ /* 0x050fe60000001880 */
[C---:B------:R-:W-:Y:S01]  /*10b20*/  FMUL.FTZ R148, R2.reuse, R148 ;  /* 0x0000009402947220 */ /* 0x040fe20000410000 */
[----:B------:R-:W-:Y:S01]  /*10b30*/  FMUL.FTZ R149, R2, R149 ;  /* 0x0000009502957220 */ /* 0x000fe20000410000 */
[----:B------:R-:W-:Y:S01]  /*10b40*/  FMUL.FTZ R150, R0, R150 ;  /* 0x0000009600967220 */ /* 0x000fe20000410000 */
[C---:B------:R-:W-:Y:S01]  /*10b50*/  HMMA.16816.F32 R132, R160.reuse, R170, R132 ;  /* 0x000000aaa084723c */ /* 0x040fe20000001884 */
[----:B------:R-:W4:Y:S01]  /*10b60*/  LDSM.16.MT88.4 R168, [R224+0x16000] ;  /* 0x01600000e0a8783b */ /* 0x000f220000004200 */
[----:B------:R-:W5:Y:S03]  /*10b70*/  MUFU.EX2 R246, R246 ;  /* 0x000000f600f67308 */ /* 0x000f660000000800 */
[----:B-1----:R-:W-:Y:S01]  /*10b80*/  F2FP.F16.F32.PACK_AB R154, R206, R205 ;  /* 0x000000cdce9a723e */ /* 0x002fe200000000ff */
[C---:B--2---:R-:W-:Y:S05]  /*10b90*/  HMMA.16816.F32 R136, R160.reuse, R172, R136 ;  /* 0x000000aca088723c */ /* 0x044fea0000001888 */
[----:B------:R-:W-:Y:S01]  /*10ba0*/  FMUL.FTZ R151, R0, R151 ;  /* 0x0000009700977220 */ /* 0x000fe20000410000 */
[C---:B------:R-:W-:Y:S01]  /*10bb0*/  HMMA.16816.F32 R12, R160.reuse, R174, R12 ;  /* 0x000000aea00c723c */ /* 0x040fe2000000180c */
[----:B------:R-:W1:Y:S04]  /*10bc0*/  LDSM.16.MT88.4 R172, [R226+0x10800] ;  /* 0x01080000e2ac783b */ /* 0x000e680000004200 */
[----:B------:R-:W-:Y:S01]  /*10bd0*/  FFMA.FTZ R197, R2, R247, R197 ;  /* 0x000000f702c57223 */ /* 0x000fe200000100c5 */
[C---:B---3--:R-:W-:Y:S05]  /*10be0*/  HMMA.16816.F32 R140, R160.reuse, R176, R140 ;  /* 0x000000b0a08c723c */ /* 0x048fea000000188c */
[----:B-----5:R-:W-:Y:S01]  /*10bf0*/  F2FP.F16.F32.PACK_AB R155, R246, R207 ;  /* 0x000000cff69b723e */ /* 0x020fe200000000ff */
[C---:B------:R-:W-:Y:S01]  /*10c00*/  HMMA.16816.F32 R16, R160.reuse, R178, R16 ;  /* 0x000000b2a010723c */ /* 0x040fe20000001810 */
[----:B------:R-:W2:Y:S04]  /*10c10*/  LDSM.16.MT88.4 R176, [R224+0x10800] ;  /* 0x01080000e0b0783b */ /* 0x000ea80000004200 */
[----:B------:R-:W-:Y:S01]  /*10c20*/  MOV R165, R164 ;  /* 0x000000a400a57202 */ /* 0x000fe20000000f00 */
[----:B------:R-:W-:Y:S01]  /*10c30*/  FFMA.FTZ R199, R0, R245, R199 ;  /* 0x000000f500c77223 */ /* 0x000fe200000100c7 */
[----:B------:R-:W-:Y:S04]  /*10c40*/  FADD.FTZ R197, R166, R197 ;  /* 0x000000c5a6c57221 */ /* 0x000fe80000010000 */
[----:B------:R-:W-:Y:S01]  /*10c50*/  FADD.FTZ R0, R5, R199 ;  /* 0x000000c705007221 */ /* 0x000fe20000010000 */
[----:B------:R-:W-:Y:S03]  /*10c60*/  FADD.FTZ R6, R6, R197 ;  /* 0x000000c506067221 */ /* 0x000fe60000010000 */
[----:B------:R-:W-:Y:S01]  /*10c70*/  FADD.FTZ R167, R167, R0 ;  /* 0x00000000a7a77221 */ /* 0x000fe20000010000 */
[----:B------:R-:W-:Y:S01]  /*10c80*/  FADD.FTZ R6, R7, R6 ;  /* 0x0000000607067221 */ /* 0x000fe20000010000 */
[C---:B----4-:R-:W-:Y:S03]  /*10c90*/  HMMA.16816.F32 R144, R160.reuse, R168, R144 ;  /* 0x000000a8a090723c */ /* 0x050fe60000001890 */
[----:B------:R-:W-:Y:S01]  /*10ca0*/  FADD.FTZ R196, R196, R167 ;  /* 0x000000a7c4c47221 */ /* 0x000fe20000010000 */
[----:B------:R-:W-:Y:S01]  /*10cb0*/  FADD.FTZ R201, R201, R6 ;  /* 0x00000006c9c97221 */ /* 0x000fe20000010000 */
[----:B------:R-:W-:Y:S01]  /*10cc0*/  MOV R0, R3 ;  /* 0x0000000300007202 */ /* 0x000fe20000000f00 */
[----:B------:R-:W-:Y:S01]  /*10cd0*/  HMMA.16816.F32 R148, R160, R170, R148 ;  /* 0x000000aaa094723c */ /* 0x000fe20000001894 */
[----:B------:R-:W3:Y:S04]  /*10ce0*/  LDSM.16.MT88.4 R160, [R224+0x12800] ;  /* 0x01280000e0a0783b */ /* 0x000ee80000004200 */
[----:B------:R-:W-:Y:S01]  /*10cf0*/  FADD.FTZ R203, R203, R196 ;  /* 0x000000c4cbcb7221 */ /* 0x000fe20000010000 */
[C---:B------:R-:W-:Y:S03]  /*10d00*/  HMMA.16816.F32 R8, R152.reuse, R156, R8 ;  /* 0x0000009c9808723c */ /* 0x040fe60000001808 */
[----:B------:R-:W4:Y:S02]  /*10d10*/  LDSM.16.MT88.4 R168, [R228+0x14800] ;  /* 0x01480000e4a8783b */ /* 0x000f240000004200 */
[----:B------:R-:W-:Y:S01]  /*10d20*/  FADD.FTZ R202, R202, R201 ;  /* 0x000000c9caca7221 */ /* 0x000fe20000010000 */
[C---:B------:R-:W-:Y:S05]  /*10d30*/  HMMA.16816.F32 R36, R152.reuse, R158, R36 ;  /* 0x0000009e9824723c */ /* 0x040fea0000001824 */
[----:B------:R-:W5:Y:S01]  /*10d40*/  LDSM.16.MT88.4 R156, [R226+0x14800] ;  /* 0x01480000e29c783b */ /* 0x000f620000004200 */
[C---:B-1----:R-:W-:Y:S05]  /*10d50*/  HMMA.16816.F32 R40, R152.reuse, R172, R40 ;  /* 0x000000ac9828723c */ /* 0x042fea0000001828 */
[----:B------:R-:W-:Y:S01]  /*10d60*/  FADD.FTZ R204, R204, R203 ;  /* 0x000000cbcccc7221 */ /* 0x000fe20000010000 */
[C---:B------:R-:W-:Y:S01]  /*10d70*/  HMMA.16816.F32 R44, R152.reuse, R174, R44 ;  /* 0x000000ae982c723c */ /* 0x040fe2000000182c */
[----:B------:R-:W1:Y:S04]  /*10d80*/  LDSM.16.MT88.4 R172, [R225+0x14800] ;  /* 0x01480000e1ac783b */ /* 0x000e680000004200 */
[----:B------:R-:W-:Y:S01]  /*10d90*/  FADD.FTZ R205, R205, R202 ;  /* 0x000000cacdcd7221 */ /* 0x000fe20000010000 */
[C---:B------:R-:W-:Y:S05]  /*10da0*/  HMMA.16816.F32 R48, R152.reuse, R180, R48 ;  /* 0x000000b49830723c */ /* 0x040fea0000001830 */
[----:B------:R-:W-:Y:S01]  /*10db0*/  FADD.FTZ R207, R207, R204 ;  /* 0x000000cccfcf7221 */ /* 0x000fe20000010000 */
[C---:B------:R-:W-:Y:S01]  /*10dc0*/  HMMA.16816.F32 R52, R152.reuse, R182, R52 ;  /* 0x000000b69834723c */ /* 0x040fe20000001834 */
[----:B------:R-:W-:Y:S04]  /*10dd0*/  LDSM.16.MT88.4 R180, [R228+0x13000] ;  /* 0x01300000e4b4783b */ /* 0x000fe80000004200 */
[----:B------:R-:W-:Y:S01]  /*10de0*/  FADD.FTZ R205, R206, R205 ;  /* 0x000000cdcecd7221 */ /* 0x000fe20000010000 */
[C---:B--2---:R-:W-:Y:S05]  /*10df0*/  HMMA.16816.F32 R56, R152.reuse, R176, R56 ;  /* 0x000000b09838723c */ /* 0x044fea0000001838 */
[----:B------:R-:W-:Y:S01]  /*10e00*/  FADD.FTZ R207, R246, R207 ;  /* 0x000000cff6cf7221 */ /* 0x000fe20000010000 */
        /* <DEDUP_REMOVED lines=8> */
[C---:B------:R-:W-:Y:S06]  /*10e90*/  HMMA.16816.F32 R80, R152.reuse, R192, R80 ;  /* 0x000000c09850723c */ /* 0x040fec0000001850 */
[C---:B------:R-:W-:Y:S05]  /*10ea0*/  HMMA.16816.F32 R84, R152.reuse, R194, R84 ;  /* 0x000000c29854723c */ /* 0x040fea0000001854 */
[--C-:B------:R-:W-:Y:S01]  /*10eb0*/  FFMA.FTZ R192, R20, UR4, -R200.reuse ;  /* 0x0000000414c07c23 */ /* 0x100fe200080108c8 */
[C---:B---3--:R-:W-:Y:S05]  /*10ec0*/  HMMA.16816.F32 R88, R152.reuse, R160, R88 ;  /* 0x000000a09858723c */ /* 0x048fea0000001858 */
[----:B------:R-:W-:Y:S01]  /*10ed0*/  FFMA.FTZ R193, R21, UR4, -R200 ;  /* 0x0000000415c17c23 */ /* 0x000fe200080108c8 */
[C---:B------:R-:W-:Y:S01]  /*10ee0*/  HMMA.16816.F32 R92, R152.reuse, R162, R92 ;  /* 0x000000a2985c723c */ /* 0x040fe2000000185c */
[----:B------:R-:W3:Y:S01]  /*10ef0*/  LDSM.16.MT88.4 R160, [R228+0x16800] ;  /* 0x01680000e4a0783b */ /* 0x000ee20000004200 */
[----:B------:R-:W-:Y:S03]  /*10f00*/  MUFU.EX2 R192, R192 ;  /* 0x000000c000c07308 */ /* 0x000fe60000000800 */
[--C-:B------:R-:W-:Y:S01]  /*10f10*/  FFMA.FTZ R194, R22, UR4, -R198.reuse ;  /* 0x0000000416c27c23 */ /* 0x100fe200080108c6 */
[C---:B----4-:R-:W-:Y:S06]  /*10f20*/  HMMA.16816.F32 R96, R152.reuse, R168, R96 ;  /* 0x000000a89860723c */ /* 0x050fec0000001860 */
[----:B------:R-:W4:Y:S01]  /*10f30*/  MUFU.EX2 R193, R193 ;  /* 0x000000c100c17308 */ /* 0x000f220000000800 */
[----:B------:R-:W-:Y:S01]  /*10f40*/  F2FP.F16.F32.PACK_AB R22, R251, R250 ;  /* 0x000000fafb16723e */ /* 0x000fe200000000ff */
[C---:B------:R-:W-:Y:S01]  /*10f50*/  HMMA.16816.F32 R100, R152.reuse, R170, R100 ;  /* 0x000000aa9864723c */ /* 0x040fe20000001864 */
[----:B------:R-:W3:Y:S02]  /*10f60*/  LDSM.16.MT88.4 R168, [R226+0x16800] ;  /* 0x01680000e2a8783b */ /* 0x000ee40000004200 */
[--C-:B------:R-:W-:Y:S03]  /*10f70*/  FFMA.FTZ R195, R23, UR4, -R198.reuse ;  /* 0x0000000417c37c23 */ /* 0x100fe600080108c6 */
[C---:B-----5:R-:W-:Y:S02]  /*10f80*/  HMMA.16816.F32 R104, R152.reuse, R156, R104 ;  /* 0x0000009c9868723c */ /* 0x060fe40000001868 */
[----:B------:R-:W-:Y:S03]  /*10f90*/  MUFU.EX2 R194, R194 ;  /* 0x000000c200c27308 */ /* 0x000fe60000000800 */
[----:B------:R-:W-:Y:S01]  /*10fa0*/  FFMA.FTZ R23, R27, UR4, -R198 ;  /* 0x000000041b177c23 */ /* 0x000fe200080108c6 */
[C---:B------:R-:W-:Y:S01]  /*10fb0*/  HMMA.16816.F32 R108, R152.reuse, R158, R108 ;  /* 0x0000009e986c723c */ /* 0x040fe2000000186c */
[----:B------:R-:W5:Y:S05]  /*10fc0*/  LDSM.16.MT88.4 R156, [R225+0x16800] ;  /* 0x01680000e19c783b */ /* 0x000f6a0000004200 */
[----:B------:R-:W2:Y:S01]  /*10fd0*/  MUFU.EX2 R195, R195 ;  /* 0x000000c300c37308 */ /* 0x000ea20000000800 */
[----:B----4-:R-:W-:Y:S01]  /*10fe0*/  F2FP.F16.F32.PACK_AB R20, R193, R192 ;  /* 0x000000c0c114723e */ /* 0x010fe200000000ff */
[C---:B-1----:R-:W-:Y:S01]  /*10ff0*/  HMMA.16816.F32 R112, R152.reuse, R172, R112 ;  /* 0x000000ac9870723c */ /* 0x042fe20000001870 */
[----:B------:R-:W-:Y:S07]  /*11000*/  LDSM.16.MT88.4 R24, [R224+0x11000] ;  /* 0x01100000e018783b */ /* 0x000fee0000004200 */
[----:B------:R-:W1:Y:S01]  /*11010*/  MUFU.EX2 R4, R23 ;  /* 0x0000001700047308 */ /* 0x000e620000000800 */
[C---:B------:R-:W-:Y:S01]  /*11020*/  HMMA.16816.F32 R116, R152.reuse, R174, R116 ;  /* 0x000000ae9874723c */ /* 0x040fe20000001874 */
[----:B------:R-:W4:Y:S05]  /*11030*/  LDSM.16.MT88.4 R172, [R224+0x16800] ;  /* 0x01680000e0ac783b */ /* 0x000f2a0000004200 */
[C---:B--2---:R-:W-:Y:S05]  /*11040*/  HMMA.16816.F32 R120, R152.reuse, R176, R120 ;  /* 0x000000b09878723c */ /* 0x044fea0000001878 */
[----:B------:R-:W-:Y:S01]  /*11050*/  F2FP.F16.F32.PACK_AB R21, R195, R194 ;  /* 0x000000c2c315723e */ /* 0x000fe200000000ff */
[C---:B------:R-:W-:Y:S01]  /*11060*/  HMMA.16816.F32 R124, R152.reuse, R178, R124 ;  /* 0x000000b2987c723c */ /* 0x040fe2000000187c */
[----:B------:R-:W-:Y:S04]  /*11070*/  LDSM.16.MT88.4 R176, [R226+0x11000] ;  /* 0x01100000e2b0783b */ /* 0x000fe80000004200 */
[----:B-1----:R-:W-:Y:S01]  /*11080*/  F2FP.F16.F32.PACK_AB R23, R4, R252 ;  /* 0x000000fc0417723e */ /* 0x002fe200000000ff */
[C---:B---3--:R-:W-:Y:S05]  /*11090*/  HMMA.16816.F32 R128, R152.reuse, R160, R128 ;  /* 0x000000a09880723c */ /* 0x048fea0000001880 */
[----:B------:R-:W-:Y:S01]  /*110a0*/  FADD.FTZ R192, R192, R205 ;  /* 0x000000cdc0c07221 */ /* 0x000fe20000010000 */
[C---:B------:R-:W-:Y:S01]  /*110b0*/  HMMA.16816.F32 R132, R152.reuse, R162, R132 ;  /* 0x000000a29884723c */ /* 0x040fe20000001884 */
[----:B------:R-:W1:Y:S04]  /*110c0*/  LDSM.16.MT88.4 R160, [R228+0x11000] ;  /* 0x01100000e4a0783b */ /* 0x000e680000004200 */
[----:B------:R-:W-:Y:S01]  /*110d0*/  FADD.FTZ R194, R194, R207 ;  /* 0x000000cfc2c27221 */ /* 0x000fe20000010000 */
[C---:B------:R-:W-:Y:S05]  /*110e0*/  HMMA.16816.F32 R136, R152.reuse, R168, R136 ;  /* 0x000000a89888723c */ /* 0x040fea0000001888 */
[----:B------:R-:W-:Y:S01]  /*110f0*/  FADD.FTZ R193, R193, R192 ;  /* 0x000000c0c1c17221 */ /* 0x000fe20000010000 */
[C---:B------:R-:W-:Y:S01]  /*11100*/  HMMA.16816.F32 R12, R152.reuse, R170, R12 ;  /* 0x000000aa980c723c */ /* 0x040fe2000000180c */
[----:B------:R-:W2:Y:S04]  /*11110*/  LDSM.16.MT88.4 R168, [R225+0x11000] ;  /* 0x01100000e1a8783b */ /* 0x000ea80000004200 */
[----:B------:R-:W-:Y:S01]  /*11120*/  FADD.FTZ R195, R195, R194 ;  /* 0x000000c2c3c37221 */ /* 0x000fe20000010000 */
[C---:B-----5:R-:W-:Y:S05]  /*11130*/  HMMA.16816.F32 R140, R152.reuse, R156, R140 ;  /* 0x0000009c988c723c */ /* 0x060fea000000188c */
[----:B------:R-:W-:Y:S01]  /*11140*/  FADD.FTZ R250, R250, R193 ;  /* 0x000000c1fafa7221 */ /* 0x000fe20000010000 */
[C---:B------:R-:W-:Y:S01]  /*11150*/  HMMA.16816.F32 R16, R152.reuse, R158, R16 ;  /* 0x0000009e9810723c */ /* 0x040fe20000001810 */
[----:B------:R-:W3:Y:S04]  /*11160*/  LDSM.16.MT88.4 R156, [R225+0x13000] ;  /* 0x01300000e19c783b */ /* 0x000ee80000004200 */
[----:B------:R-:W-:Y:S01]  /*11170*/  FADD.FTZ R195, R252, R195 ;  /* 0x000000c3fcc37221 */ /* 0x000fe20000010000 */
[C---:B----4-:R-:W-:Y:S05]  /*11180*/  HMMA.16816.F32 R144, R152.reuse, R172, R144 ;  /* 0x000000ac9890723c */ /* 0x050fea0000001890 */
[----:B------:R-:W-:Y:S01]  /*11190*/  FADD.FTZ R251, R251, R250 ;  /* 0x000000fafbfb7221 */ /* 0x000fe20000010000 */
[----:B------:R-:W-:Y:S01]  /*111a0*/  HMMA.16816.F32 R148, R152, R174, R148 ;  /* 0x000000ae9894723c */ /* 0x000fe20000001894 */
[----:B------:R-:W4:Y:S04]  /*111b0*/  LDSM.16.MT88.4 R152, [R228+0x15000] ;  /* 0x01500000e498783b */ /* 0x000f280000004200 */
[----:B------:R-:W-:Y:S01]  /*111c0*/  FADD.FTZ R195, R4, R195 ;  /* 0x000000c304c37221 */ /* 0x000fe20000010000 */
[C---:B-1----:R-:W-:Y:S03]  /*111d0*/  HMMA.16816.F32 R8, R20.reuse, R160, R8 ;  /* 0x000000a01408723c */ /* 0x042fe60000001808 */
[----:B------:R-:W1:Y:S03]  /*111e0*/  LDSM.16.MT88.4 R172, [R226+0x15000] ;  /* 0x01500000e2ac783b */ /* 0x000e660000004200 */
[C---:B------:R-:W-:Y:S05]  /*111f0*/  HMMA.16816.F32 R36, R20.reuse, R162, R36 ;  /* 0x000000a21424723c */ /* 0x040fea0000001824 */
[----:B------:R-:W5:Y:S01]  /*11200*/  LDSM.16.MT88.4 R160, [R225+0x15000] ;  /* 0x01500000e1a0783b */ /* 0x000f620000004200 */
[C---:B------:R-:W-:Y:S06]  /*11210*/  HMMA.16816.F32 R40, R20.reuse, R176, R40 ;  /* 0x000000b01428723c */ /* 0x040fec0000001828 */
[C---:B------:R-:W-:Y:S01]  /*11220*/  HMMA.16816.F32 R44, R20.reuse, R178, R44 ;  /* 0x000000b2142c723c */ /* 0x040fe2000000182c */
[----:B------:R-:W-:Y:S05]  /*11230*/  LDSM.16.MT88.4 R176, [R226+0x11800] ;  /* 0x01180000e2b0783b */ /* 0x000fea0000004200 */
[C---:B--2---:R-:W-:Y:S06]  /*11240*/  HMMA.16816.F32 R48, R20.reuse, R168, R48 ;  /* 0x000000a81430723c */ /* 0x044fec0000001830 */
[C---:B------:R-:W-:Y:S01]  /*11250*/  HMMA.16816.F32 R52, R20.reuse, R170, R52 ;  /* 0x000000aa1434723c */ /* 0x040fe20000001834 */
[----:B------:R-:W-:Y:S05]  /*11260*/  LDSM.16.MT88.4 R168, [R225+0x17000] ;  /* 0x01700000e1a8783b */ /* 0x000fea0000004200 */
[C---:B------:R-:W-:Y:S06]  /*11270*/  HMMA.16816.F32 R56, R20.reuse, R24, R56 ;  /* 0x000000181438723c */ /* 0x040fec0000001838 */
[C---:B------:R-:W-:Y:S01]  /*11280*/  HMMA.16816.F32 R60, R20.reuse, R26, R60 ;  /* 0x0000001a143c723c */ /* 0x040fe2000000183c */
[----:B------:R-:W2:Y:S05]  /*11290*/  LDSM.16.MT88.4 R24, [R224+0x15000] ;  /* 0x01500000e018783b */ /* 0x000eaa0000004200 */
[C---:B------:R-:W-:Y:S06]  /*112a0*/  HMMA.16816.F32 R64, R20.reuse, R180, R64 ;  /* 0x000000b41440723c */ /* 0x040fec0000001840 */
[C---:B------:R-:W-:Y:S05]  /*112b0*/  HMMA.16816.F32 R68, R20.reuse, R182, R68 ;  /* 0x000000b61444723c */ /* 0x040fea0000001844 */
[--C-:B------:R-:W-:Y:S01]  /*112c0*/  FFMA.FTZ R180, R28, UR4, -R200.reuse ;  /* 0x000000041cb47c23 */ /* 0x100fe200080108c8 */
[C---:B------:R-:W-:Y:S05]  /*112d0*/  HMMA.16816.F32 R72, R20.reuse, R184, R72 ;  /* 0x000000b81448723c */ /* 0x040fea0000001848 */
[----:B------:R-:W-:Y:S01]  /*112e0*/  FFMA.FTZ R181, R29, UR4, -R200 ;  /* 0x000000041db57c23 */ /* 0x000fe200080108c8 */
[C---:B------:R-:W-:Y:S01]  /*112f0*/  HMMA.16816.F32 R76, R20.reuse, R186, R76 ;  /* 0x000000ba144c723c */ /* 0x040fe2000000184c */
[----:B------:R-:W-:Y:S04]  /*11300*/  MUFU.EX2 R180, R180 ;  /* 0x000000b400b47308 */ /* 0x000fe80000000800 */
[--C-:B------:R-:W-:Y:S01]  /*11310*/  FFMA.FTZ R182, R30, UR4, -R198.reuse ;  /* 0x000000041eb67c23 */ /* 0x100fe200080108c6 */
[C---:B---3--:R-:W-:Y:S05]  /*11320*/  HMMA.16816.F32 R80, R20.reuse, R156, R80 ;  /* 0x0000009c1450723c */ /* 0x048fea0000001850 */
[----:B------:R-:W3:Y:S01]  /*11330*/  MUFU.EX2 R181, R181 ;  /* 0x000000b500b57308 */ /* 0x000ee20000000800 */
[----:B------:R-:W-:Y:S01]  /*11340*/  FFMA.FTZ R183, R31, UR4, -R198 ;  /* 0x000000041fb77c23 */ /* 0x000fe200080108c6 */
[C---:B------:R-:W-:Y:S01]  /*11350*/  HMMA.16816.F32 R84, R20.reuse, R158, R84 ;  /* 0x0000009e1454723c */ /* 0x040fe20000001854 */
[----:B------:R-:W-:Y:S03]  /*11360*/  LDSM.16.MT88.4 R156, [R226+0x17000] ;  /* 0x01700000e29c783b */ /* 0x000fe60000004200 */
[----:B------:R-:W-:Y:S02]  /*11370*/  FFMA.FTZ R184, R32, UR4, -R200 ;  /* 0x0000000420b87c23 */ /* 0x000fe400080108c8 */
[C---:B------:R-:W-:Y:S02]  /*11380*/  HMMA.16816.F32 R88, R20.reuse, R188, R88 ;  /* 0x000000bc1458723c */ /* 0x040fe40000001858 */
[----:B------:R-:W-:Y:S01]  /*11390*/  MUFU.EX2 R182, R182 ;  /* 0x000000b600b67308 */ /* 0x000fe20000000800 */
[----:B------:R-:W-:Y:S02]  /*113a0*/  LDSM.16.MT88.4 R28, [R224+0x17000] ;  /* 0x01700000e01c783b */ /* 0x000fe40000004200 */
[----:B------:R-:W-:Y:S01]  /*113b0*/  FFMA.FTZ R186, R34, UR4, -R198 ;  /* 0x0000000422ba7c23 */ /* 0x000fe200080108c6 */
[C---:B------:R-:W-:Y:S06]  /*113c0*/  HMMA.16816.F32 R92, R20.reuse, R190, R92 ;  /* 0x000000be145c723c */ /* 0x040fec000000185c */
[----:B------:R-:W3:Y:S01]  /*113d0*/  MUFU.EX2 R183, R183 ;  /* 0x000000b700b77308 */ /* 0x000ee20000000800 */
[----:B------:R-:W-:Y:S01]  /*113e0*/  FFMA.FTZ R200, R33, UR4, -R200 ;  /* 0x0000000421c87c23 */ /* 0x000fe200080108c8 */
[C---:B----4-:R-:W-:Y:S03]  /*113f0*/  HMMA.16816.F32 R96, R20.reuse, R152, R96 ;  /* 0x000000981460723c */ /* 0x050fe60000001860 */
[----:B------:R-:W-:Y:S03]  /*11400*/  FFMA.FTZ R198, R35, UR4, -R198 ;  /* 0x0000000423c67c23 */ /* 0x000fe600080108c6 */
[C---:B------:R-:W-:Y:S01]  /*11410*/  HMMA.16816.F32 R100, R20.reuse, R154, R100 ;  /* 0x0000009a1464723c */ /* 0x040fe20000001864 */
[----:B------:R-:W4:Y:S01]  /*11420*/  LDSM.16.MT88.4 R152, [R228+0x17000] ;  /* 0x01700000e498783b */ /* 0x000f220000004200 */
[----:B------:R-:W-:Y:S04]  /*11430*/  MUFU.EX2 R184, R184 ;  /* 0x000000b800b87308 */ /* 0x000fe80000000800 */
[C---:B-1----:R-:W-:Y:S03]  /*11440*/  HMMA.16816.F32 R104, R20.reuse, R172, R104 ;  /* 0x000000ac1468723c */ /* 0x042fe60000001868 */
[----:B------:R-:W-:Y:S03]  /*11450*/  LDSM.16.MT88.4 R32, [R225+0x11800] ;  /* 0x01180000e120783b */ /* 0x000fe60000004200 */
[----:B------:R-:W1:Y:S01]  /*11460*/  MUFU.EX2 R185, R200 ;  /* 0x000000c800b97308 */ /* 0x000e620000000800 */
[C---:B------:R-:W-:Y:S04]  /*11470*/  HMMA.16816.F32 R108, R20.reuse, R174, R108 ;  /* 0x000000ae146c723c */ /* 0x040fe8000000186c */
[----:B------:R-:W1:Y:S02]  /*11480*/  LDSM.16.MT88.4 R172, [R228+0x11800] ;  /* 0x01180000e4ac783b */ /* 0x000e640000004200 */
[C---:B-----5:R-:W-:Y:S03]  /*11490*/  HMMA.16816.F32 R112, R20.reuse, R160, R112 ;  /* 0x000000a01470723c */ /* 0x060fe60000001870 */
[----:B------:R-:W-:Y:S03]  /*114a0*/  MUFU.EX2 R186, R186 ;  /* 0x000000ba00ba7308 */ /* 0x000fe60000000800 */
[C---:B------:R-:W-:Y:S07]  /*114b0*/  HMMA.16816.F32 R116, R20.reuse, R162, R116 ;  /* 0x000000a21474723c */ /* 0x040fee0000001874 */
[----:B------:R-:W5:Y:S01]  /*114c0*/  MUFU.EX2 R187, R198 ;  /* 0x000000c600bb7308 */ /* 0x000f620000000800 */
[C---:B--2---:R-:W-:Y:S06]  /*114d0*/  HMMA.16816.F32 R120, R20.reuse, R24, R120 ;  /* 0x000000181478723c */ /* 0x044fec0000001878 */
[C---:B------:R-:W-:Y:S05]  /*114e0*/  HMMA.16816.F32 R124, R20.reuse, R26, R124 ;  /* 0x0000001a147c723c */ /* 0x040fea000000187c */
[----:B---3--:R-:W-:Y:S01]  /*114f0*/  F2FP.F16.F32.PACK_AB R24, R181, R180 ;  /* 0x000000b4b518723e */ /* 0x008fe200000000ff */
[C---:B----4-:R-:W-:Y:S05]  /*11500*/  HMMA.16816.F32 R128, R20.reuse, R152, R128 ;  /* 0x000000981480723c */ /* 0x050fea0000001880 */
[----:B------:R-:W-:Y:S01]  /*11510*/  F2FP.F16.F32.PACK_AB R25, R183, R182 ;  /* 0x000000b6b719723e */ /* 0x000fe200000000ff */
[C---:B------:R-:W-:Y:S01]  /*11520*/  HMMA.16816.F32 R132, R20.reuse, R154, R132 ;  /* 0x0000009a1484723c */ /* 0x040fe20000001884 */
[----:B------:R-:W2:Y:S04]  /*11530*/  LDSM.16.MT88.4 R152, [R224+0x11800] ;  /* 0x01180000e098783b */ /* 0x000ea80000004200 */
[----:B-1----:R-:W-:Y:S01]  /*11540*/  F2FP.F16.F32.PACK_AB R26, R185, R184 ;  /* 0x000000b8b91a723e */ /* 0x002fe200000000ff */
[C---:B------:R-:W-:Y:S05]  /*11550*/  HMMA.16816.F32 R136, R20.reuse, R156, R136 ;  /* 0x0000009c1488723c */ /* 0x040fea0000001888 */
[----:B-----5:R-:W-:Y:S01]  /*11560*/  F2FP.F16.F32.PACK_AB R27, R187, R186 ;  /* 0x000000babb1b723e */ /* 0x020fe200000000ff */
        /* <DEDUP_REMOVED lines=8> */
[C---:B------:R-:W-:Y:S05]  /*115f0*/  HMMA.16816.F32 R144, R20.reuse, R28, R144 ;  /* 0x0000001c1490723c */ /* 0x040fea0000001890 */
[----:B------:R-:W-:Y:S01]  /*11600*/  FADD.FTZ R183, R183, R182 ;  /* 0x000000b6b7b77221 */ /* 0x000fe20000010000 */
        /* <DEDUP_REMOVED lines=8> */
[C---:B------:R-:W-:Y:S05]  /*11690*/  HMMA.16816.F32 R40, R24.reuse, R176, R40 ;  /* 0x000000b01828723c */ /* 0x040fea0000001828 */
[----:B------:R-:W-:Y:S01]  /*116a0*/  FADD.FTZ R247, R185, R184 ;  /* 0x000000b8b9f77221 */ /* 0x000fe20000010000 */
[C---:B------:R-:W-:Y:S01]  /*116b0*/  HMMA.16816.F32 R44, R24.reuse, R178, R44 ;  /* 0x000000b2182c723c */ /* 0x040fe2000000182c */
[----:B------:R-:W5:Y:S04]  /*116c0*/  LDSM.16.MT88.4 R172, [R226+0x15800] ;  /* 0x01580000e2ac783b */ /* 0x000f680000004200 */
[----:B------:R-:W-:Y:S01]  /*116d0*/  FADD.FTZ R245, R187, R186 ;  /* 0x000000babbf57221 */ /* 0x000fe20000010000 */
[C---:B------:R-:W-:Y:S03]  /*116e0*/  HMMA.16816.F32 R48, R24.reuse, R32, R48 ;  /* 0x000000201830723c */ /* 0x040fe60000001830 */
[----:B------:R-:W5:Y:S03]  /*116f0*/  LDSM.16.MT88.4 R176, [R225+0x15800] ;  /* 0x01580000e1b0783b */ /* 0x000f660000004200 */
[C---:B------:R-:W-:Y:S05]  /*11700*/  HMMA.16816.F32 R52, R24.reuse, R34, R52 ;  /* 0x000000221834723c */ /* 0x040fea0000001834 */
[----:B------:R-:W5:Y:S01]  /*11710*/  LDSM.16.MT88.4 R32, [R224+0x15800] ;  /* 0x01580000e020783b */ /* 0x000f620000004200 */
        /* <DEDUP_REMOVED lines=8> */
[----:B------:R-:W-:Y:S05]  /*117a0*/  LDSM.16.MT88.4 R20, [R224+0x17800] ;  /* 0x01780000e014783b */ /* 0x000fea0000004200 */
[C---:B----4-:R-:W-:Y:S06]  /*117b0*/  HMMA.16816.F32 R80, R24.reuse, R28, R80 ;  /* 0x0000001c1850723c */ /* 0x050fec0000001850 */
[C---:B------:R-:W-:Y:S06]  /*117c0*/  HMMA.16816.F32 R84, R24.reuse, R30, R84 ;  /* 0x0000001e1854723c */ /* 0x040fec0000001854 */
[C---:B-----5:R-:W-:Y:S06]  /*117d0*/  HMMA.16816.F32 R88, R24.reuse, R8, R88 ;  /* 0x000000081858723c */ /* 0x060fec0000001858 */
[C---:B------:R-:W-:Y:S01]  /*117e0*/  HMMA.16816.F32 R92, R24.reuse, R10, R92 ;  /* 0x0000000a185c723c */ /* 0x040fe2000000185c */
[----:B------:R-:W3:Y:S05]  /*117f0*/  LDSM.16.MT88.4 R8, [R225+0x17800] ;  /* 0x01780000e108783b */ /* 0x000eea0000004200 */
[C---:B------:R-:W-:Y:S06]  /*11800*/  HMMA.16816.F32 R96, R24.reuse, R168, R96 ;  /* 0x000000a81860723c */ /* 0x040fec0000001860 */
[C---:B------:R-:W-:Y:S06]  /*11810*/  HMMA.16816.F32 R100, R24.reuse, R170, R100 ;  /* 0x000000aa1864723c */ /* 0x040fec0000001864 */
[C---:B------:R-:W-:Y:S06]  /*11820*/  HMMA.16816.F32 R104, R24.reuse, R172, R104 ;  /* 0x000000ac1868723c */ /* 0x040fec0000001868 */
[C---:B------:R-:W-:Y:S06]  /*11830*/  HMMA.16816.F32 R108, R24.reuse, R174, R108 ;  /* 0x000000ae186c723c */ /* 0x040fec000000186c */
[C---:B------:R-:W-:Y:S06]  /*11840*/  HMMA.16816.F32 R112, R24.reuse, R176, R112 ;  /* 0x000000b01870723c */ /* 0x040fec0000001870 */
[C---:B------:R-:W-:Y:S06]  /*11850*/  HMMA.16816.F32 R116, R24.reuse, R178, R116 ;  /* 0x000000b21874723c */ /* 0x040fec0000001874 */
[C---:B------:R-:W-:Y:S06]  /*11860*/  HMMA.16816.F32 R120, R24.reuse, R32, R120 ;  /* 0x000000201878723c */ /* 0x040fec0000001878 */
[C---:B------:R-:W-:Y:S06]  /*11870*/  HMMA.16816.F32 R124, R24.reuse, R34, R124 ;  /* 0x00000022187c723c */ /* 0x040fec000000187c */
[C---:B--2---:R-:W-:Y:S06]  /*11880*/  HMMA.16816.F32 R128, R24.reuse, R152, R128 ;  /* 0x000000981880723c */ /* 0x044fec0000001880 */
[C---:B------:R-:W-:Y:S06]  /*11890*/  HMMA.16816.F32 R132, R24.reuse, R154, R132 ;  /* 0x0000009a1884723c */ /* 0x040fec0000001884 */
[C---:B-1----:R-:W-:Y:S06]  /*118a0*/  HMMA.16816.F32 R136, R24.reuse, R156, R136 ;  /* 0x0000009c1888723c */ /* 0x042fec0000001888 */
[C---:B------:R-:W-:Y:S06]  /*118b0*/  HMMA.16816.F32 R156, R24.reuse, R158, R12 ;  /* 0x0000009e189c723c */ /* 0x040fec000000180c */
[C---:B---3--:R-:W-:Y:S06]  /*118c0*/  HMMA.16816.F32 R140, R24.reuse, R8, R140 ;  /* 0x00000008188c723c */ /* 0x048fec000000188c */
[C---:B------:R-:W-:Y:S06]  /*118d0*/  HMMA.16816.F32 R152, R24.reuse, R10, R16 ;  /* 0x0000000a1898723c */ /* 0x040fec0000001810 */
[C---:B------:R-:W-:Y:S06]  /*118e0*/  HMMA.16816.F32 R144, R24.reuse, R20, R144 ;  /* 0x000000141890723c */ /* 0x040fec0000001890 */
[----:B------:R-:W-:Y:S01]  /*118f0*/  HMMA.16816.F32 R148, R24, R22, R148 ;  /* 0x000000161894723c */ /* 0x000fe20000001894 */
[----:B------:R-:W-:Y:S11]  /*11900*/  @!UPT UIADD3 URZ, URZ, URZ, URZ ;  /* 0x0000003f3f3ff290 */ /* 0x000ff6000fffe03f */
[----:B------:R-:W-:Y:S01]  /*11910*/  @!UPT UIADD3 URZ, URZ, URZ, URZ ;  /* 0x0000003f3f3ff290 */ /* 0x000fe2000fffe03f */
[----:B------:R-:W-:Y:S11]  /*11920*/  @P1 BRA `(.L_x_766) ;  /* 0xffffffb800d01947 */ /* 0x000ff6000383ffff */
.L_x_762:
[----:B------:R-:W1:Y:S01]  /*11930*/  SHFL.BFLY PT, R2, R247, 0x2, 0x1f ;  /* 0x0c401f00f7027f89 */ /* 0x000e6200000e0000 */
[----:B------:R-:W-:Y:S01]  /*11940*/  MOV R4, 0x3f800000 ;  /* 0x3f80000000047802 */ /* 0x000fe20000000f00 */
[----:B------:R-:W2:Y:S01]  /*11950*/  S2UR UR4, SR_CgaCtaId ;  /* 0x00000000000479c3 */ /* 0x000ea20000008800 */
[----:B------:R-:W-:Y:S01]  /*11960*/  MOV R5, 0x3f800000 ;  /* 0x3f80000000057802 */ /* 0x000fe20000000f00 */
[----:B------:R-:W3:Y:S01]  /*11970*/  SHFL.BFLY PT, R0, R245, 0x2, 0x1f ;  /* 0x0c401f00f5007f89 */ /* 0x000ee200000e0000 */
[----:B------:R-:W-:Y:S01]  /*11980*/  UMOV UR5, 0x400 ;  /* 0x0000040000057882 */ /* 0x000fe20000000000 */
[----:B------:R-:W-:Y:S01]  /*11990*/  UISETP.NE.AND UP0, UPT, UR17, -0x1, UPT ;  /* 0xffffffff1100788c */ /* 0x000fe2000bf05270 */
[----:B------:R-:W-:Y:S01]  /*119a0*/  ULDC.U8 UR6, c[0x0][0x3d8] ;  /* 0x0000f60000067ab9 */ /* 0x000fe20000000000 */
[----:B-1----:R-:W-:Y:S01]  /*119b0*/  FADD.FTZ R9, R2, R247 ;  /* 0x000000f702097221 */ /* 0x002fe20000010000 */
[----:B--2---:R-:W-:Y:S01]  /*119c0*/  ULEA UR4, UR4, UR5, 0x18 ;  /* 0x0000000504047291 */ /* 0x004fe2000f8ec03f */
[----:B---3--:R-:W-:-:S03]  /*119d0*/  FADD.FTZ R7, R0, R245 ;  /* 0x000000f500077221 */ /* 0x008fc60000010000 */
[----:B------:R-:W1:Y:S04]  /*119e0*/  SHFL.BFLY PT, R2, R9, 0x1, 0x1f ;  /* 0x0c201f0009027f89 */ /* 0x000e6800000e0000 */
[----:B------:R-:W2:Y:S01]  /*119f0*/  SHFL.BFLY PT, R0, R7, 0x1, 0x1f ;  /* 0x0c201f0007007f89 */ /* 0x000ea200000e0000 */
[----:B-1----:R-:W-:Y:S01]  /*11a00*/  FADD.FTZ R2, R9, R2 ;  /* 0x0000000209027221 */ /* 0x002fe20000010000 */
[----:B--2---:R-:W-:-:S04]  /*11a10*/  FADD.FTZ R0, R7, R0 ;  /* 0x0000000007007221 */ /* 0x004fc80000010000 */
[----:B------:R-:W-:Y:S02]  /*11a20*/  FSETP.NE.FTZ.AND P4, PT, R2, RZ, PT ;  /* 0x000000ff0200720b */ /* 0x000fe40003f95000 */
[----:B------:R-:W-:-:S11]  /*11a30*/  FSETP.NE.FTZ.AND P3, PT, R0, RZ, PT ;  /* 0x000000ff0000720b */ /* 0x000fd60003f75000 */
[----:B------:R-:W1:Y:S08]  /*11a40*/  @P4 MUFU.RCP R4, R2 ;  /* 0x0000000200044308 */ /* 0x000e700000001000 */
[----:B------:R-:W2:Y:S08]  /*11a50*/  @P3 MUFU.RCP R5, R0 ;  /* 0x0000000000053308 */ /* 0x000eb00000001000 */
[----:B------:R-:W-:Y:S01]  /*11a60*/  @P4 MUFU.LG2 R2, R2 ;  /* 0x0000000200024308 */ /* 0x000fe20000000c00 */
[C---:B-1----:R-:W-:Y:S01]  /*11a70*/  FMUL.FTZ R160, R4.reuse, R160 ;  /* 0x000000a004a07220 */ /* 0x042fe20000410000 */
[C---:B------:R-:W-:Y:S01]  /*11a80*/  FMUL.FTZ R161, R4.reuse, R161 ;  /* 0x000000a104a17220 */ /* 0x040fe20000410000 */
        /* <DEDUP_REMOVED lines=61> */
[----:B------:R-:W-:Y:S01]  /*11e60*/  FMUL.FTZ R149, R4, R149 ;  /* 0x0000009504957220 */ /* 0x000fe20000410000 */
[C---:B--2---:R-:W-:Y:S01]  /*11e70*/  FMUL.FTZ R163, R5.reuse, R163 ;  /* 0x000000a305a37220 */ /* 0x044fe20000410000 */
[----:B------:R-:W1:Y:S01]  /*11e80*/  S2R R4, SR_TID.X ;  /* 0x0000000000047919 */ /* 0x000e620000002100 */
        /* <DEDUP_REMOVED lines=31> */
[----:B-1----:R-:W-:Y:S01]  /*12080*/  SHF.R.S32.HI R7, RZ, 0x1f, R4 ;  /* 0x0000001fff077819 */ /* 0x002fe20000011404 */
[C---:B------:R-:W-:Y:S01]  /*12090*/  FMUL.FTZ R99, R5.reuse, R99 ;  /* 0x0000006305637220 */ /* 0x040fe20000410000 */
[C---:B------:R-:W-:Y:S01]  /*120a0*/  FMUL.FTZ R98, R5.reuse, R98 ;  /* 0x0000006205627220 */ /* 0x040fe20000410000 */
[----:B------:R-:W-:Y:S01]  /*120b0*/  FMUL.FTZ R103, R5, R103 ;  /* 0x0000006705677220 */ /* 0x000fe20000410000 */
[----:B------:R-:W-:Y:S01]  /*120c0*/  LEA.HI R6, R7, R4, RZ, 0x2 ;  /* 0x0000000407067211 */ /* 0x000fe200078f10ff */
[C---:B------:R-:W-:Y:S01]  /*120d0*/  FMUL.FTZ R102, R5.reuse, R102 ;  /* 0x0000006605667220 */ /* 0x040fe20000410000 */
[C---:B------:R-:W-:Y:S01]  /*120e0*/  FMUL.FTZ R107, R5.reuse, R107 ;  /* 0x0000006b056b7220 */ /* 0x040fe20000410000 */
[C---:B------:R-:W-:Y:S01]  /*120f0*/  FMUL.FTZ R106, R5.reuse, R106 ;  /* 0x0000006a056a7220 */ /* 0x040fe20000410000 */
[--C-:B------:R-:W-:Y:S01]  /*12100*/  SHF.R.S32.HI R9, RZ, 0x2, R6.reuse ;  /* 0x00000002ff097819 */ /* 0x100fe20000011406 */
[C---:B------:R-:W-:Y:S01]  /*12110*/  FMUL.FTZ R111, R5.reuse, R111 ;  /* 0x0000006f056f7220 */ /* 0x040fe20000410000 */
[----:B------:R-:W-:Y:S01]  /*12120*/  SHF.R.S32.HI R8, RZ, 0x1f, R6 ;  /* 0x0000001fff087819 */ /* 0x000fe20000011406 */
[C---:B------:R-:W-:Y:S01]  /*12130*/  FMUL.FTZ R110, R5.reuse, R110 ;  /* 0x0000006e056e7220 */ /* 0x040fe20000410000 */
[C---:B------:R-:W-:Y:S01]  /*12140*/  FMUL.FTZ R115, R5.reuse, R115 ;  /* 0x0000007305737220 */ /* 0x040fe20000410000 */
[C---:B------:R-:W-:Y:S01]  /*12150*/  FMUL.FTZ R114, R5.reuse, R114 ;  /* 0x0000007205727220 */ /* 0x040fe20000410000 */
[----:B------:R-:W-:Y:S01]  /*12160*/  LEA.HI R8, R8, R9, RZ, 0x3 ;  /* 0x0000000908087211 */ /* 0x000fe200078f18ff */
[C---:B------:R-:W-:Y:S01]  /*12170*/  FMUL.FTZ R119, R5.reuse, R119 ;  /* 0x0000007705777220 */ /* 0x040fe20000410000 */
[C---:B------:R-:W-:Y:S01]  /*12180*/  FMUL.FTZ R118, R5.reuse, R118 ;  /* 0x0000007605767220 */ /* 0x040fe20000410000 */
[C---:B------:R-:W-:Y:S01]  /*12190*/  FMUL.FTZ R123, R5.reuse, R123 ;  /* 0x0000007b057b7220 */ /* 0x040fe20000410000 */
[----:B------:R-:W-:Y:S01]  /*121a0*/  LOP3.LUT R8, R8, 0xfffffff8, RZ, 0xc0, !PT ;  /* 0xfffffff808087812 */ /* 0x000fe200078ec0ff */
[C---:B------:R-:W-:Y:S01]  /*121b0*/  FMUL.FTZ R122, R5.reuse, R122 ;  /* 0x0000007a057a7220 */ /* 0x040fe20000410000 */
[C---:B------:R-:W-:Y:S01]  /*121c0*/  FMUL.FTZ R127, R5.reuse, R127 ;  /* 0x0000007f057f7220 */ /* 0x040fe20000410000 */
[----:B------:R-:W-:Y:S01]  /*121d0*/  FMUL.FTZ R126, R5, R126 ;  /* 0x0000007e057e7220 */ /* 0x000fe20000410000 */
[----:B------:R-:W-:Y:S01]  /*121e0*/  IADD3 R8, R9, -R8, RZ ;  /* 0x8000000809087210 */ /* 0x000fe20007ffe0ff */
        /* <DEDUP_REMOVED lines=16> */
[----:B------:R-:W-:Y:S01]  /*122f0*/  LEA.HI R5, R7, R4, RZ, 0x5 ;  /* 0x0000000407057211 */ /* 0x000fe200078f28ff */
[----:B------:R-:W1:Y:S01]  /*12300*/  @P3 MUFU.LG2 R0, R0 ;  /* 0x0000000000003308 */ /* 0x000e620000000c00 */
[----:B------:R-:W-:-:S02]  /*12310*/  LOP3.LUT R9, R6, 0x3ffffffc, RZ, 0xc0, !PT ;  /* 0x3ffffffc06097812 */ /* 0x000fc400078ec0ff */
[----:B------:R-:W-:Y:S02]  /*12320*/  SHF.L.U32 R10, R8, 0x6, RZ ;  /* 0x00000006080a7819 */ /* 0x000fe400000006ff */
[----:B------:R-:W-:Y:S02]  /*12330*/  SHF.R.S32.HI R6, RZ, 0x5, R5 ;  /* 0x00000005ff067819 */ /* 0x000fe40000011405 */
[----:B------:R-:W-:Y:S02]  /*12340*/  IADD3 R9, -R9, R4, RZ ;  /* 0x0000000409097210 */ /* 0x000fe40007ffe1ff */
[----:B------:R-:W-:Y:S02]  /*12350*/  LOP3.LUT R10, R10, 0x1c0, RZ, 0xc0, !PT ;  /* 0x000001c00a0a7812 */ /* 0x000fe400078ec0ff */
[----:B------:R-:W-:Y:S02]  /*12360*/  LOP3.LUT R11, R8, 0x1, RZ, 0xc0, !PT ;  /* 0x00000001080b7812 */ /* 0x000fe400078ec0ff */
[----:B------:R-:W-:-:S02]  /*12370*/  LEA R9, R6, R9, 0x9 ;  /* 0x0000000906097211 */ /* 0x000fc400078e48ff */
[----:B------:R-:W-:Y:S02]  /*12380*/  LEA.HI R10, R10, R10, RZ, 0x1d ;  /* 0x0000000a0a0a7211 */ /* 0x000fe400078fe8ff */
[----:B------:R-:W-:Y:S01]  /*12390*/  ISETP.NE.U32.AND P0, PT, R11, 0x1, PT ;  /* 0x000000010b00780c */ /* 0x000fe20003f05070 */
[----:B-1----:R-:W-:Y:S01]  /*123a0*/  @P3 FMUL.FTZ R0, R0, 0.69314718246459960938 ;  /* 0x3f31721800003820 */ /* 0x002fe20000410000 */
[----:B------:R-:W-:Y:S02]  /*123b0*/  LEA R9, R9, R10, 0x1 ;  /* 0x0000000a09097211 */ /* 0x000fe400078e08ff */
[----:B------:R-:W-:Y:S02]  /*123c0*/  R2P PR, R8, 0x6 ;  /* 0x0000000608007804 */ /* 0x000fe40000000000 */
[----:B------:R-:W-:Y:S01]  /*123d0*/  LEA R9, R9, UR4, 0x1 ;  /* 0x0000000409097c11 */ /* 0x000fe2000f8e08ff */
[----:B------:R-:W-:Y:S01]  /*123e0*/  @UP0 ULDC.64 UR4, c[0x0][0x298] ;  /* 0x0000a60000040ab9 */ /* 0x000fe20000000a00 */
[----:B------:R-:W-:Y:S01]  /*123f0*/  MOV R8, 0x20 ;  /* 0x0000002000087802 */ /* 0x000fe20000000f00 */
[----:B------:R-:W-:Y:S01]  /*12400*/  @UP0 UIMAD.WIDE.U32 UR8, UR17, UR4, URZ ;  /* 0x00000004110802a5 */ /* 0x000fe2000f8e003f */
[----:B------:R-:W-:-:S02]  /*12410*/  MOV R10, 0x40 ;  /* 0x00000040000a7802 */ /* 0x000fc40000000f00 */
[C---:B------:R-:W-:Y:S01]  /*12420*/  IADD3 R11, R9.reuse, -0x10, RZ ;  /* 0xfffffff0090b7810 */ /* 0x040fe20007ffe0ff */
[----:B------:R-:W-:Y:S01]  /*12430*/  @UP0 UIMAD UR7, UR17, UR5, UR9 ;  /* 0x00000005110702a4 */ /* 0x000fe2000f8e0209 */
[----:B------:R-:W-:Y:S02]  /*12440*/  SEL R8, R8, 0xffffffe0, !P1 ;  /* 0xffffffe008087807 */ /* 0x000fe40004800000 */
[----:B------:R-:W-:Y:S02]  /*12450*/  @P0 IADD3 R11, R9, 0x10, RZ ;  /* 0x00000010090b0810 */ /* 0x000fe40007ffe0ff */
[----:B------:R-:W-:Y:S02]  /*12460*/  F2FP.F16.F32.PACK_AB R160, R161, R160 ;  /* 0x000000a0a1a0723e */ /* 0x000fe400000000ff */
[----:B------:R-:W-:Y:S02]  /*12470*/  F2FP.F16.F32.PACK_AB R162, R163, R162 ;  /* 0x000000a2a3a2723e */ /* 0x000fe400000000ff */
[----:B------:R-:W-:Y:S01]  /*12480*/  SEL R10, R10, 0xffffffc0, !P2 ;  /* 0xffffffc00a0a7807 */ /* 0x000fe20005000000 */
[----:B------:R-:W-:Y:S01]  /*12490*/  STS [R9], R160 ;  /* 0x000000a009007388 */ /* 0x000fe20000000800 */
[----:B------:R-:W-:-:S02]  /*124a0*/  F2FP.F16.F32.PACK_AB R36, R37, R36 ;  /* 0x000000242524723e */ /* 0x000fc400000000ff */
[----:B------:R-:W-:Y:S01]  /*124b0*/  F2FP.F16.F32.PACK_AB R38, R39, R38 ;  /* 0x000000262726723e */ /* 0x000fe200000000ff */
[----:B------:R-:W-:Y:S01]  /*124c0*/  STS [R9+0x400], R162 ;  /* 0x000400a209007388 */ /* 0x000fe20000000800 */
[----:B------:R-:W-:Y:S02]  /*124d0*/  F2FP.F16.F32.PACK_AB R40, R41, R40 ;  /* 0x000000282928723e */ /* 0x000fe400000000ff */
[----:B------:R-:W-:Y:S01]  /*124e0*/  F2FP.F16.F32.PACK_AB R42, R43, R42 ;  /* 0x0000002a2b2a723e */ /* 0x000fe200000000ff */
[----:B------:R-:W-:Y:S01]  /*124f0*/  STS [R11], R36 ;  /* 0x000000240b007388 */ /* 0x000fe20000000800 */
[----:B------:R-:W-:Y:S02]  /*12500*/  IADD3 R13, R9, R8, RZ ;  /* 0x00000008090d7210 */ /* 0x000fe40007ffe0ff */
[----:B------:R-:W-:Y:S01]  /*12510*/  F2FP.F16.F32.PACK_AB R44, R45, R44 ;  /* 0x0000002c2d2c723e */ /* 0x000fe200000000ff */
[----:B------:R-:W-:Y:S01]  /*12520*/  STS [R11+0x400], R38 ;  /* 0x000400260b007388 */ /* 0x000fe20000000800 */
[----:B------:R-:W-:-:S02]  /*12530*/  F2FP.F16.F32.PACK_AB R46, R47, R46 ;  /* 0x0000002e2f2e723e */ /* 0x000fc400000000ff */
[----:B------:R-:W-:Y:S01]  /*12540*/  IADD3 R15, R8, R11, RZ ;  /* 0x0000000b080f7210 */ /* 0x000fe20007ffe0ff */
[----:B------:R-:W-:Y:S01]  /*12550*/  STS [R13], R40 ;  /* 0x000000280d007388 */ /* 0x000fe20000000800 */
[----:B------:R-:W-:Y:S02]  /*12560*/  F2FP.F16.F32.PACK_AB R48, R49, R48 ;  /* 0x000000303130723e */ /* 0x000fe400000000ff */
[----:B------:R-:W-:Y:S01]  /*12570*/  F2FP.F16.F32.PACK_AB R50, R51, R50 ;  /* 0x000000323332723e */ /* 0x000fe200000000ff */
[----:B------:R-:W-:Y:S01]  /*12580*/  STS [R13+0x400], R42 ;  /* 0x0004002a0d007388 */ /* 0x000fe20000000800 */
[----:B------:R-:W-:Y:S02]  /*12590*/  IADD3 R17, R9, R10, RZ ;  /* 0x0000000a09117210 */ /* 0x000fe40007ffe0ff */
[----:B------:R-:W-:Y:S01]  /*125a0*/  F2FP.F16.F32.PACK_AB R52, R53, R52 ;  /* 0x000000343534723e */ /* 0x000fe200000000ff */
[----:B------:R-:W-:Y:S01]  /*125b0*/  STS [R15], R44 ;  /* 0x0000002c0f007388 */ /* 0x000fe20000000800 */
[----:B------:R-:W-:-:S02]  /*125c0*/  F2FP.F16.F32.PACK_AB R54, R55, R54 ;  /* 0x000000363736723e */ /* 0x000fc400000000ff */
[----:B------:R-:W-:Y:S01]  /*125d0*/  IADD3 R19, R10, R11, RZ ;  /* 0x0000000b0a137210 */ /* 0x000fe20007ffe0ff */
        /* <DEDUP_REMOVED lines=10> */
[----:B------:R-:W-:Y:S01]  /*12680*/  F2FP.F16.F32.PACK_AB R64, R65, R64 ;  /* 0x000000404140723e */ /* 0x000fe200000000ff */
[----:B------:R-:W1:Y:S01]  /*12690*/  @P3 LDC R10, c[0x0][0x2e8] ;  /* 0x0000ba00ff0a3b82 */ /* 0x000e620000000800 */
[----:B------:R-:W-:Y:S01]  /*126a0*/  F2FP.F16.F32.PACK_AB R66, R67, R66 ;  /* 0x000000424342723e */ /* 0x000fe200000000ff */
[----:B------:R-:W-:Y:S01]  /*126b0*/  STS [R19+0x400], R54 ;  /* 0x0004003613007388 */ /* 0x000fe20000000800 */
[----:B------:R-:W-:Y:S02]  /*126c0*/  F2FP.F16.F32.PACK_AB R68, R69, R68 ;  /* 0x000000444544723e */ /* 0x000fe400000000ff */
[----:B------:R-:W-:Y:S01]  /*126d0*/  F2FP.F16.F32.PACK_AB R70, R71, R70 ;  /* 0x000000464746723e */ /* 0x000fe200000000ff */
[----:B------:R-:W-:Y:S01]  /*126e0*/  STS [R21], R56 ;  /* 0x0000003815007388 */ /* 0x000fe20000000800 */
[----:B------:R-:W-:-:S02]  /*126f0*/  F2FP.F16.F32.PACK_AB R72, R73, R72 ;  /* 0x000000484948723e */ /* 0x000fc400000000ff */
[----:B------:R-:W-:Y:S01]  /*12700*/  F2FP.F16.F32.PACK_AB R74, R75, R74 ;  /* 0x0000004a4b4a723e */ /* 0x000fe200000000ff */
[----:B------:R-:W-:Y:S01]  /*12710*/  STS [R21+0x400], R58 ;  /* 0x0004003a15007388 */ /* 0x000fe20000000800 */
[----:B------:R-:W-:Y:S02]  /*12720*/  F2FP.F16.F32.PACK_AB R76, R77, R76 ;  /* 0x0000004c4d4c723e */ /* 0x000fe400000000ff */
[----:B------:R-:W-:Y:S01]  /*12730*/  F2FP.F16.F32.PACK_AB R78, R79, R78 ;  /* 0x0000004e4f4e723e */ /* 0x000fe200000000ff */
[----:B------:R-:W-:Y:S01]  /*12740*/  STS [R23], R60 ;  /* 0x0000003c17007388 */ /* 0x000fe20000000800 */
[----:B------:R-:W-:Y:S02]  /*12750*/  F2FP.F16.F32.PACK_AB R80, R81, R80 ;  /* 0x000000505150723e */ /* 0x000fe400000000ff */
[----:B------:R-:W-:Y:S01]  /*12760*/  F2FP.F16.F32.PACK_AB R82, R83, R82 ;  /* 0x000000525352723e */ /* 0x000fe200000000ff */
[----:B------:R-:W-:Y:S01]  /*12770*/  STS [R23+0x400], R62 ;  /* 0x0004003e17007388 */ /* 0x000fe20000000800 */
[----:B------:R-:W-:-:S02]  /*12780*/  F2FP.F16.F32.PACK_AB R84, R85, R84 ;  /* 0x000000545554723e */ /* 0x000fc400000000ff */
[----:B------:R-:W-:Y:S01]  /*12790*/  F2FP.F16.F32.PACK_AB R86, R87, R86 ;  /* 0x000000565756723e */ /* 0x000fe200000000ff */
[----:B------:R-:W-:Y:S01]  /*127a0*/  STS [R9+0x2000], R64 ;  /* 0x0020004009007388 */ /* 0x000fe20000000800 */
[----:B------:R-:W-:Y:S02]  /*127b0*/  F2FP.F16.F32.PACK_AB R88, R89, R88 ;  /* 0x000000585958723e */ /* 0x000fe400000000ff */
[----:B------:R-:W-:Y:S01]  /*127c0*/  F2FP.F16.F32.PACK_AB R90, R91, R90 ;  /* 0x0000005a5b5a723e */ /* 0x000fe200000000ff */
[----:B------:R-:W-:Y:S01]  /*127d0*/  STS [R9+0x2400], R66 ;  /* 0x0024004209007388 */ /* 0x000fe20000000800 */
        /* <DEDUP_REMOVED lines=51> */
[----:B------:R-:W-:Y:S02]  /*12b10*/  PLOP3.LUT P0, PT, PT, PT, UP0, 0x80, 0x0 ;  /* 0x000000000000781c */ /* 0x000fe40003f0f008 */
[----:B------:R-:W-:Y:S01]  /*12b20*/  ISETP.NE.AND P1, PT, RZ, UR6, PT ;  /* 0x00000006ff007c0c */ /* 0x000fe2000bf25270 */
[----:B------:R-:W-:Y:S01]  /*12b30*/  STS [R11+0x4400], R102 ;  /* 0x004400660b007388 */ /* 0x000fe20000000800 */
[----:B------:R-:W-:-:S03]  /*12b40*/  MOV R8, 0x7f800000 ;  /* 0x7f80000000087802 */ /* 0x000fc60000000f00 */
[----:B------:R-:W-:Y:S04]  /*12b50*/  STS [R13+0x4000], R104 ;  /* 0x004000680d007388 */ /* 0x000fe80000000800 */
        /* <DEDUP_REMOVED lines=12> */
[----:B------:R2:W-:Y:S04]  /*12c20*/  STS [R9+0x6400], R130 ;  /* 0x0064008209007388 */ /* 0x0005e80000000800 */
[----:B------:R-:W-:Y:S04]  /*12c30*/  STS [R11+0x6000], R132 ;  /* 0x006000840b007388 */ /* 0x000fe80000000800 */
[----:B------:R3:W-:Y:S04]  /*12c40*/  STS [R11+0x6400], R134 ;  /* 0x006400860b007388 */ /* 0x0007e80000000800 */
[----:B------:R-:W-:Y:S04]  /*12c50*/  STS [R13+0x6000], R136 ;  /* 0x006000880d007388 */ /* 0x000fe80000000800 */
[----:B------:R4:W-:Y:S04]  /*12c60*/  STS [R13+0x6400], R138 ;  /* 0x0064008a0d007388 */ /* 0x0009e80000000800 */
[----:B------:R1:W-:Y:S04]  /*12c70*/  STS [R15+0x6000], R156 ;  /* 0x0060009c0f007388 */ /* 0x0003e80000000800 */
[----:B------:R1:W-:Y:S01]  /*12c80*/  STS [R15+0x6400], R158 ;  /* 0x0064009e0f007388 */ /* 0x0003e20000000800 */
[----:B--2---:R-:W-:-:S03]  /*12c90*/  MOV R9, 0x7f800000 ;  /* 0x7f80000000097802 */ /* 0x004fc60000000f00 */
[----:B------:R2:W-:Y:S04]  /*12ca0*/  STS [R17+0x6000], R140 ;  /* 0x0060008c11007388 */ /* 0x0005e80000000800 */
[----:B------:R2:W-:Y:S01]  /*12cb0*/  STS [R17+0x6400], R142 ;  /* 0x0064008e11007388 */ /* 0x0005e20000000800 */
[----:B---3--:R-:W3:Y:S03]  /*12cc0*/  @P4 LDC R11, c[0x0][0x2e8] ;  /* 0x0000ba00ff0b4b82 */ /* 0x008ee60000000800 */
[----:B------:R2:W-:Y:S04]  /*12cd0*/  STS [R19+0x6000], R152 ;  /* 0x0060009813007388 */ /* 0x0005e80000000800 */
[----:B------:R2:W-:Y:S01]  /*12ce0*/  STS [R19+0x6400], R154 ;  /* 0x0064009a13007388 */ /* 0x0005e20000000800 */
[----:B----4-:R-:W-:-:S03]  /*12cf0*/  @P4 FMUL.FTZ R13, R2, 0.69314718246459960938 ;  /* 0x3f317218020d4820 */ /* 0x010fc60000410000 */
[----:B------:R2:W-:Y:S04]  /*12d00*/  STS [R21+0x6000], R144 ;  /* 0x0060009015007388 */ /* 0x0005e80000000800 */
[----:B------:R2:W-:Y:S04]  /*12d10*/  STS [R21+0x6400], R146 ;  /* 0x0064009215007388 */ /* 0x0005e80000000800 */
[----:B------:R2:W-:Y:S04]  /*12d20*/  STS [R23+0x6000], R148 ;  /* 0x0060009417007388 */ /* 0x0005e80000000800 */
[----:B------:R2:W-:Y:S01]  /*12d30*/  STS [R23+0x6400], R150 ;  /* 0x0064009617007388 */ /* 0x0005e20000000800 */
[----:B-1----:R-:W-:Y:S05]  /*12d40*/  @P0 BRA `(.L_x_767) ;  /* 0x00000000001c0947 */ /* 0x002fea0003800000 */
[----:B------:R-:W1:Y:S01]  /*12d50*/  S2UR UR7, SR_CTAID.Y ;  /* 0x00000000000779c3 */ /* 0x000e620000002600 */
[----:B------:R-:W-:Y:S01]  /*12d60*/  ULDC.64 UR4, c[0x0][0x290] ;  /* 0x0000a40000047ab9 */ /* 0x000fe20000000a00 */
[----:B-1----:R-:W-:Y:S02]  /*12d70*/  USHF.R.S32.HI UR6, URZ, 0x1f, UR7 ;  /* 0x0000001f3f067899 */ /* 0x002fe40008011407 */
[----:B------:R-:W-:Y:S02]  /*12d80*/  UIMAD.WIDE.U32 UR8, UR7, UR4, URZ ;  /* 0x00000004070872a5 */ /* 0x000fe4000f8e003f */
[----:B------:R-:W-:-:S04]  /*12d90*/  UIMAD UR6, UR6, UR4, URZ ;  /* 0x00000004060672a4 */ /* 0x000fc8000f8e023f */
[----:B------:R-:W-:-:S04]  /*12da0*/  UIMAD UR5, UR7, UR5, UR6 ;  /* 0x00000005070572a4 */ /* 0x000fc8000f8e0206 */
[----:B------:R-:W-:-:S12]  /*12db0*/  UIADD3 UR7, UR9, UR5, URZ ;  /* 0x0000000509077290 */ /* 0x000fd8000fffe03f */
.L_x_767:
[----:B---3--:R-:W-:Y:S01]  /*12dc0*/  @P4 FFMA.FTZ R8, R164, R11, R13 ;  /* 0x0000000ba4084223 */ /* 0x008fe2000001000d */
[----:B------:R-:W-:Y:S01]  /*12dd0*/  @P3 FFMA.FTZ R9, R3, R10, R0 ;  /* 0x0000000a03093223 */ /* 0x000fe20000010000 */
[----:B------:R-:W-:Y:S06]  /*12de0*/  @!P1 BRA `(.L_x_768) ;  /* 0x00000000001c9947 */ /* 0x000fec0003800000 */
[----:B------:R-:W1:Y:S01]  /*12df0*/  S2UR UR5, SR_CTAID.Y ;  /* 0x00000000000579c3 */ /* 0x000e620000002600 */
[----:B------:R-:W-:-:S07]  /*12e00*/  ULDC UR4, c[0x0][0x2c4] ;  /* 0x0000b10000047ab9 */ /* 0x000fce0000000800 */
[----:B------:R-:W3:Y:S01]  /*12e10*/  S2UR UR6, SR_CTAID.Z ;  /* 0x00000000000679c3 */ /* 0x000ee20000002700 */
[----:B-1----:R-:W-:-:S03]  /*12e20*/  @!UP0 UIMAD UR17, UR5, UR4, URZ ;  /* 0x00000004051182a4 */ /* 0x002fc6000f8e023f */
[----:B------:R-:W-:Y:S02]  /*12e30*/  ULDC UR4, c[0x0][0x2e4] ;  /* 0x0000b90000047ab9 */ /* 0x000fe40000000800 */
[----:B---3--:R-:W-:Y:S01]  /*12e40*/  UIMAD UR17, UR6, UR4, UR17 ;  /* 0x00000004061172a4 */ /* 0x008fe2000f8e0211 */
[----:B------:R-:W-:Y:S05]  /*12e50*/  BRA `(.L_x_769) ;  /* 0x0000000000187947 */ /* 0x000fea0003800000 */
.L_x_768:
[----:B------:R-:W-:Y:S01]  /*12e60*/  S2UR UR6, SR_CTAID.Z ;  /* 0x00000000000679c3 */ /* 0x000fe20000002700 */
[----:B------:R-:W-:Y:S01]  /*12e70*/  ULDC UR4, c[0x0][0x270] ;  /* 0x00009c0000047ab9 */ /* 0x000fe20000000800 */
[----:B------:R-:W-:-:S06]  /*12e80*/  ULDC UR17, c[0x0][0x2c4] ;  /* 0x0000b10000117ab9 */ /* 0x000fcc0000000800 */
[----:B------:R-:W1:Y:S02]  /*12e90*/  S2UR UR5, SR_CTAID.Y ;  /* 0x00000000000579c3 */ /* 0x000e640000002600 */
[----:B-1----:R-:W-:-:S04]  /*12ea0*/  UIMAD UR4, UR5, UR4, UR6 ;  /* 0x00000004050472a4 */ /* 0x002fc8000f8e0206 */
[----:B------:R-:W-:Y:S02]  /*12eb0*/  UIMAD UR17, UR4, UR17, URZ ;  /* 0x00000011041172a4 */ /* 0x000fe4000f8e023f */
.L_x_769:
[----:B------:R-:W1:Y:S01]  /*12ec0*/  S2R R12, SR_TID.X ;  /* 0x00000000000c7919 */ /* 0x000e620000002100 */
[----:B------:R-:W-:Y:S01]  /*12ed0*/  LOP3.LUT R5, R5, 0xffffffe0, RZ, 0xc0, !PT ;  /* 0xffffffe005057812 */ /* 0x000fe200078ec0ff */
[----:B------:R-:W-:Y:S01]  /*12ee0*/  BSSY B0, `(.L_x_770) ;  /* 0x000001e000007945 */ /* 0x000fe20003800000 */
[----:B------:R-:W-:Y:S01]  /*12ef0*/  SHF.R.S32.HI R11, RZ, 0x1f, R6 ;  /* 0x0000001fff0b7819 */ /* 0x000fe20000011406 */
[----:B------:R-:W-:Y:S02]  /*12f00*/  BAR.SYNC.DEFER_BLOCKING 0x0 ;  /* 0x0000000000007b1d */ /* 0x000fe40000010000 */
[----:B------:R-:W-:Y:S01]  /*12f10*/  IMAD.IADD R5, R4, 0x1, -R5 ;  /* 0x0000000104057824 */ /* 0x000fe200078e0a05 */
[----:B------:R-:W-:-:S04]  /*12f20*/  LEA.HI R11, R11, R6, RZ, 0x2 ;  /* 0x000000060b0b7211 */ /* 0x000fc800078f10ff */
[----:B------:R-:W-:Y:S02]  /*12f30*/  LOP3.LUT P0, RZ, R5, 0x3, RZ, 0xc0, !PT ;  /* 0x0000000305ff7812 */ /* 0x000fe4000780c0ff */
[----:B------:R-:W-:Y:S02]  /*12f40*/  LOP3.LUT R11, R11, 0xffffffc, RZ, 0xc0, !PT ;  /* 0x0ffffffc0b0b7812 */ /* 0x000fe400078ec0ff */
[----:B-1----:R-:W-:-:S04]  /*12f50*/  SHF.R.S32.HI R25, RZ, 0x1f, R12 ;  /* 0x0000001fff197819 */ /* 0x002fc8000001140c */
[----:B------:R-:W-:-:S04]  /*12f60*/  LEA.HI R3, R25, R12, RZ, 0x5 ;  /* 0x0000000c19037211 */ /* 0x000fc800078f28ff */
[----:B------:R-:W-:-:S05]  /*12f70*/  LOP3.LUT R3, R3, 0xffffffe0, RZ, 0xc0, !PT ;  /* 0xffffffe003037812 */ /* 0x000fca00078ec0ff */
[----:B------:R-:W-:-:S05]  /*12f80*/  IMAD.IADD R3, R12, 0x1, -R3 ;  /* 0x000000010c037824 */ /* 0x000fca00078e0a03 */
[----:B------:R-:W-:-:S04]  /*12f90*/  SHF.R.S32.HI R0, RZ, 0x1f, R3 ;  /* 0x0000001fff007819 */ /* 0x000fc80000011403 */
[----:B------:R-:W-:Y:S01]  /*12fa0*/  LEA.HI R0, R0, R3, RZ, 0x2 ;  /* 0x0000000300007211 */ /* 0x000fe200078f10ff */
[----:B------:R-:W-:-:S03]  /*12fb0*/  IMAD.IADD R3, R6, 0x1, -R11 ;  /* 0x0000000106037824 */ /* 0x000fc600078e0a0b */
[----:B------:R-:W-:-:S05]  /*12fc0*/  SHF.R.S32.HI R0, RZ, 0x2, R0 ;  /* 0x00000002ff007819 */ /* 0x000fca0000011400 */
[----:B------:R-:W-:Y:S01]  /*12fd0*/  IMAD R3, R3, 0x10, R0 ;  /* 0x0000001003037824 */ /* 0x000fe200078e0200 */
[----:B------:R-:W-:Y:S06]  /*12fe0*/  @P0 BRA `(.L_x_771) ;  /* 0x0000000000340947 */ /* 0x000fec0003800000 */
[----:B------:R-:W1:Y:S01]  /*12ff0*/  S2UR UR4, SR_CTAID.X ;  /* 0x00000000000479c3 */ /* 0x000e620000002500 */
[C---:B------:R-:W-:Y:S01]  /*13000*/  VIADD R2, R3.reuse, 0x8 ;  /* 0x0000000803027836 */ /* 0x040fe20000000000 */
[----:B------:R-:W-:-:S04]  /*13010*/  ISETP.GE.AND P2, PT, R3, UR14, PT ;  /* 0x0000000e03007c0c */ /* 0x000fc8000bf46270 */
[----:B------:R-:W-:Y:S01]  /*13020*/  ISETP.GE.AND P1, PT, R2, UR14, PT ;  /* 0x0000000e02007c0c */ /* 0x000fe2000bf26270 */
[----:B-1----:R-:W-:-:S04]  /*13030*/  ULEA UR4, UR4, UR17, 0x6 ;  /* 0x0000001104047291 */ /* 0x002fc8000f8e303f */
[----:B------:R-:W-:Y:S02]  /*13040*/  USHF.R.S32.HI UR9, URZ, 0x1f, UR4 ;  /* 0x0000001f3f097899 */ /* 0x000fe40008011404 */
[----:B------:R-:W-:Y:S01]  /*13050*/  IADD3 R0, P0, R3, UR4, RZ ;  /* 0x0000000403007c10 */ /* 0x000fe2000ff1e0ff */
[----:B------:R-:W-:-:S03]  /*13060*/  ULDC.64 UR4, c[0x0][0x2b0] ;  /* 0x0000ac0000047ab9 */ /* 0x000fc60000000a00 */
[----:B------:R-:W-:Y:S02]  /*13070*/  LEA.HI.X.SX32 R3, R3, UR9, 0x1, P0 ;  /* 0x0000000903037c11 */ /* 0x000fe400080f0eff */
[----:B------:R-:W-:-:S04]  /*13080*/  LEA R2, P0, R0, UR4, 0x2 ;  /* 0x0000000400027c11 */ /* 0x000fc8000f8010ff */
[----:B------:R-:W-:-:S05]  /*13090*/  LEA.HI.X R3, R0, UR5, R3, 0x2, P0 ;  /* 0x0000000500037c11 */ /* 0x000fca00080f1403 */
[----:B------:R1:W-:Y:S04]  /*130a0*/  @!P2 STG.E desc[UR24][R2.64], R8 ;  /* 0x000000080200a986 */ /* 0x0003e8000c101918 */
[----:B------:R1:W-:Y:S02]  /*130b0*/  @!P1 STG.E desc[UR24][R2.64+0x20], R9 ;  /* 0x0000200902009986 */ /* 0x0003e4000c101918 */
.L_x_771:
[----:B------:R-:W-:Y:S05]  /*130c0*/  BSYNC B0 ;  /* 0x0000000000007941 */ /* 0x000fea0003800000 */
.L_x_770:
[----:B------:R-:W3:Y:S01]  /*130d0*/  S2UR UR5, SR_CTAID.X ;  /* 0x00000000000579c3 */ /* 0x000ee20000002500 */
[----:B------:R-:W-:Y:S01]  /*130e0*/  LEA.HI R0, R7, R4, RZ, 0x3 ;  /* 0x0000000407007211 */ /* 0x000fe200078f18ff */
[----:B-1----:R1:W4:Y:S01]  /*130f0*/  LDS.128 R8, [R238+0x1800] ;  /* 0x00180000ee087984 */ /* 0x0023220000000c00 */
[----:B------:R-:W-:Y:S01]  /*13100*/  SHF.R.S32.HI R241, RZ, 0x1f, R240 ;  /* 0x0000001ffff17819 */ /* 0x000fe200000114f0 */
[----:B------:R-:W-:Y:S01]  /*13110*/  BSSY B0, `(.L_x_772) ;  /* 0x0000031000007945 */ /* 0x000fe20003800000 */
[----:B------:R-:W-:Y:S01]  /*13120*/  SHF.R.S32.HI R0, RZ, 0x3, R0 ;  /* 0x00000003ff007819 */ /* 0x000fe20000011400 */
[----:B--2---:R1:W2:Y:S01]  /*13130*/  LDS.128 R20, [R238] ;  /* 0x00000000ee147984 */ /* 0x0042a20000000c00 */
[----:B------:R-:W-:Y:S01]  /*13140*/  LEA.HI R25, R25, R12, RZ, 0x3 ;  /* 0x0000000c19197211 */ /* 0x000fe200078f18ff */
[----:B------:R-:W5:Y:S02]  /*13150*/  LDC.64 R2, c[0x0][0x298] ;  /* 0x0000a600ff027b82 */ /* 0x000f640000000a00 */
[----:B------:R-:W-:Y:S01]  /*13160*/  VIADD R5, R0, 0x10 ;  /* 0x0000001000057836 */ /* 0x000fe20000000000 */
[----:B------:R1:W1:Y:S01]  /*13170*/  LDS.128 R16, [R238+0x2000] ;  /* 0x00200000ee107984 */ /* 0x0002620000000c00 */
[----:B------:R-:W-:-:S03]  /*13180*/  SHF.R.S32.HI R25, RZ, 0x3, R25 ;  /* 0x00000003ff197819 */ /* 0x000fc60000011419 */
[----:B------:R-:W-:Y:S01]  /*13190*/  ISETP.GE.AND P2, PT, R5, UR14, PT ;  /* 0x0000000e05007c0c */ /* 0x000fe2000bf46270 */
[----:B------:R-:W4:Y:S01]  /*131a0*/  LDC.64 R26, c[0x0][0x2a0] ;  /* 0x0000a800ff1a7b82 */ /* 0x000f220000000a00 */
[----:B------:R-:W-:Y:S01]  /*131b0*/  VIADD R5, R0, 0x20 ;  /* 0x0000002000057836 */ /* 0x000fe20000000000 */
[----:B------:R-:W-:-:S04]  /*131c0*/  SHF.R.S32.HI R25, RZ, 0x1f, R25 ;  /* 0x0000001fff197819 */ /* 0x000fc80000011419 */
[----:B------:R-:W-:Y:S01]  /*131d0*/  ISETP.GE.AND P1, PT, R5, UR14, PT ;  /* 0x0000000e05007c0c */ /* 0x000fe2000bf26270 */
[----:B---3--:R-:W-:-:S04]  /*131e0*/  USHF.L.U32 UR5, UR5, 0x6, URZ ;  /* 0x0000000605057899 */ /* 0x008fc8000800063f */
[----:B------:R-:W-:Y:S02]  /*131f0*/  USHF.R.S32.HI UR4, URZ, 0x1f, UR5 ;  /* 0x0000001f3f047899 */ /* 0x000fe40008011405 */
[----:B-----5:R-:W-:-:S04]  /*13200*/  IMAD.WIDE.U32 R12, R2, UR5, R240 ;  /* 0x00000005020c7c25 */ /* 0x020fc8000f8e00f0 */
[----:B------:R-:W-:Y:S01]  /*13210*/  IMAD R4, R2, UR4, RZ ;  /* 0x0000000402047c24 */ /* 0x000fe2000f8e02ff */
[----:B------:R-:W-:Y:S01]  /*13220*/  USHF.R.S32.HI UR4, URZ, 0x1f, UR6 ;  /* 0x0000001f3f047899 */ /* 0x000fe20008011406 */
[----:B------:R-:W-:Y:S02]  /*13230*/  IADD3 R12, P0, R12, UR8, RZ ;  /* 0x000000080c0c7c10 */ /* 0x000fe4000ff1e0ff */
[----:B------:R-:W-:Y:S01]  /*13240*/  IMAD R7, R3, UR5, R4 ;  /* 0x0000000503077c24 */ /* 0x000fe2000f8e0204 */
[----:B------:R-:W-:Y:S01]  /*13250*/  UIADD3 UR5, -UR5, UR19, URZ ;  /* 0x0000001305057290 */ /* 0x000fe2000fffe13f */
[----:B------:R-:W-:Y:S02]  /*13260*/  VIADD R4, R0, 0x30 ;  /* 0x0000003000047836 */ /* 0x000fe40000000000 */
[----:B----4-:R-:W-:Y:S01]  /*13270*/  IMAD R6, R26, UR4, RZ ;  /* 0x000000041a067c24 */ /* 0x010fe2000f8e02ff */
[----:B------:R-:W-:Y:S02]  /*13280*/  IADD3.X R13, R13, UR7, R7, P0, !PT ;  /* 0x000000070d0d7c10 */ /* 0x000fe400087fe407 */
[----:B------:R-:W-:Y:S01]  /*13290*/  ISETP.GE.AND P0, PT, R4, UR14, PT ;  /* 0x0000000e04007c0c */ /* 0x000fe2000bf06270 */
[----:B------:R-:W-:Y:S01]  /*132a0*/  IMAD R29, R27, UR6, R6 ;  /* 0x000000061b1d7c24 */ /* 0x000fe2000f8e0206 */
[----:B------:R-:W-:Y:S01]  /*132b0*/  ISETP.GE.AND P3, PT, R0, UR5, PT ;  /* 0x0000000500007c0c */ /* 0x000fe2000bf66270 */
[----:B------:R-:W-:Y:S01]  /*132c0*/  IMAD.WIDE.U32 R26, R26, UR6, R12 ;  /* 0x000000061a1a7c25 */ /* 0x000fe2000f8e000c */
[----:B------:R3:W4:Y:S03]  /*132d0*/  LDS.128 R4, [R238+0x6000] ;  /* 0x00600000ee047984 */ /* 0x0007260000000c00 */
[----:B------:R-:W-:Y:S01]  /*132e0*/  IMAD.IADD R29, R29, 0x1, R27 ;  /* 0x000000011d1d7824 */ /* 0x000fe200078e021b */
[----:B------:R3:W1:Y:S07]  /*132f0*/  LDS.128 R12, [R238+0x4000] ;  /* 0x00400000ee0c7984 */ /* 0x00066e0000000c00 */
[----:B--2---:R-:W-:Y:S05]  /*13300*/  @P3 BRA `(.L_x_773) ;  /* 0x0000000000443947 */ /* 0x004fea0003800000 */
[-C--:B------:R-:W-:Y:S01]  /*13310*/  IMAD R24, R25, R2.reuse, RZ ;  /* 0x0000000219187224 */ /* 0x080fe200078e02ff */
[----:B------:R-:W-:Y:S01]  /*13320*/  ULDC.64 UR4, c[0x0][0x280] ;  /* 0x0000a00000047ab9 */ /* 0x000fe20000000a00 */
[----:B------:R-:W-:Y:S01]  /*13330*/  IMAD.MOV.U32 R28, RZ, RZ, R26 ;  /* 0x000000ffff1c7224 */ /* 0x000fe200078e001a */
[----:B------:R-:W-:Y:S01]  /*13340*/  ULDC UR6, c[0x0][0x2d0] ;  /* 0x0000b40000067ab9 */ /* 0x000fe20000000800 */
[----:B------:R-:W-:Y:S01]  /*13350*/  IMAD R24, R0, R3, R24 ;  /* 0x0000000300187224 */ /* 0x000fe200078e0218 */
[----:B------:R-:W-:Y:S01]  /*13360*/  ISETP.GE.AND P6, PT, R240, UR6, PT ;  /* 0x00000006f0007c0c */ /* 0x000fe2000bfc6270 */
[----:B------:R-:W-:Y:S01]  /*13370*/  IMAD.WIDE.U32 R30, R0, R2, R28 ;  /* 0x00000002001e7225 */ /* 0x000fe200078e001c */
[----:B------:R-:W-:Y:S02]  /*13380*/  ISETP.GE.AND P5, PT, R237, UR6, PT ;  /* 0x00000006ed007c0c */ /* 0x000fe4000bfa6270 */
[----:B------:R-:W-:Y:S01]  /*13390*/  ISETP.GE.AND P4, PT, R236, UR6, PT ;  /* 0x00000006ec007c0c */ /* 0x000fe2000bf86270 */
[----:B------:R-:W-:Y:S01]  /*133a0*/  IMAD.IADD R24, R24, 0x1, R31 ;  /* 0x0000000118187824 */ /* 0x000fe200078e021f */
[----:B------:R-:W-:-:S04]  /*133b0*/  LEA R32, P3, R30, UR4, 0x1 ;  /* 0x000000041e207c11 */ /* 0x000fc8000f8608ff */
[----:B------:R-:W-:Y:S02]  /*133c0*/  LEA.HI.X R33, R30, UR5, R24, 0x1, P3 ;  /* 0x000000051e217c11 */ /* 0x000fe400098f0c18 */
[----:B------:R-:W-:-:S03]  /*133d0*/  ISETP.GE.AND P3, PT, R235, UR6, PT ;  /* 0x00000006eb007c0c */ /* 0x000fc6000bf66270 */
[----:B------:R2:W-:Y:S04]  /*133e0*/  @!P6 STG.E.128 desc[UR24][R32.64], R20 ;  /* 0x000000142000e986 */ /* 0x0005e8000c101d18 */
[----:B-1----:R2:W-:Y:S04]  /*133f0*/  @!P5 STG.E.128 desc[UR24][R32.64+0x80], R16 ;  /* 0x000080102000d986 */ /* 0x0025e8000c101d18 */
[----:B------:R2:W-:Y:S04]  /*13400*/  @!P4 STG.E.128 desc[UR24][R32.64+0x100], R12 ;  /* 0x0001000c2000c986 */ /* 0x0005e8000c101d18 */
[----:B----4-:R2:W-:Y:S02]  /*13410*/  @!P3 STG.E.128 desc[UR24][R32.64+0x180], R4 ;  /* 0x000180042000b986 */ /* 0x0105e4000c101d18 */
.L_x_773:
[----:B------:R-:W-:Y:S05]  /*13420*/  BSYNC B0 ;  /* 0x0000000000007941 */ /* 0x000fea0003800000 */
.L_x_772:
[----:B--2---:R2:W2:Y:S01]  /*13430*/  LDS.128 R20, [R238+0x800] ;  /* 0x00080000ee147984 */ /* 0x0044a20000000c00 */
[----:B------:R-:W-:Y:S03]  /*13440*/  BSSY B0, `(.L_x_774) ;  /* 0x0000019000007945 */ /* 0x000fe60003800000 */
[----:B-1----:R1:W1:Y:S04]  /*13450*/  LDS.128 R16, [R238+0x2800] ;  /* 0x00280000ee107984 */ /* 0x0022680000000c00 */
[----:B------:R1:W1:Y:S04]  /*13460*/  LDS.128 R12, [R238+0x4800] ;  /* 0x00480000ee0c7984 */ /* 0x0002680000000c00 */
[----:B----4-:R4:W1:Y:S01]  /*13470*/  LDS.128 R4, [R238+0x6800] ;  /* 0x00680000ee047984 */ /* 0x0108620000000c00 */
[----:B------:R-:W-:Y:S05]  /*13480*/  @P2 BRA `(.L_x_775) ;  /* 0x0000000000502947 */ /* 0x000fea0003800000 */
[----:B------:R-:W-:Y:S01]  /*13490*/  IADD3 R31, P2, R0, 0x10, RZ ;  /* 0x00000010001f7810 */ /* 0x000fe20007f5e0ff */
[----:B------:R-:W-:Y:S01]  /*134a0*/  IMAD.MOV.U32 R32, RZ, RZ, R26 ;  /* 0x000000ffff207224 */ /* 0x000fe200078e001a */
[----:B------:R-:W-:Y:S01]  /*134b0*/  ULDC UR6, c[0x0][0x2d0] ;  /* 0x0000b40000067ab9 */ /* 0x000fe20000000800 */
[----:B------:R-:W-:Y:S01]  /*134c0*/  ULDC.64 UR4, c[0x0][0x280] ;  /* 0x0000a00000047ab9 */ /* 0x000fe20000000a00 */
[----:B------:R-:W-:Y:S01]  /*134d0*/  ISETP.GE.AND P5, PT, R240, UR6, PT ;  /* 0x00000006f0007c0c */ /* 0x000fe2000bfa6270 */
[----:B------:R-:W-:Y:S01]  /*134e0*/  IMAD.X R33, RZ, RZ, R25, P2 ;  /* 0x000000ffff217224 */ /* 0x000fe200010e0619 */
[----:B------:R-:W-:Y:S02]  /*134f0*/  ISETP.GE.AND P4, PT, R237, UR6, PT ;  /* 0x00000006ed007c0c */ /* 0x000fe4000bf86270 */
[----:B------:R-:W-:Y:S01]  /*13500*/  ISETP.GE.AND P3, PT, R236, UR6, PT ;  /* 0x00000006ec007c0c */ /* 0x000fe2000bf66270 */
[----:B------:R-:W-:Y:S01]  /*13510*/  IMAD R24, R33, R2, RZ ;  /* 0x0000000221187224 */ /* 0x000fe200078e02ff */
[----:B------:R-:W-:Y:S01]  /*13520*/  ISETP.GE.AND P2, PT, R235, UR6, PT ;  /* 0x00000006eb007c0c */ /* 0x000fe2000bf46270 */
[----:B------:R-:W-:-:S02]  /*13530*/  IMAD.MOV.U32 R33, RZ, RZ, R29 ;  /* 0x000000ffff217224 */ /* 0x000fc400078e001d */
[C---:B------:R-:W-:Y:S02]  /*13540*/  IMAD R24, R31.reuse, R3, R24 ;  /* 0x000000031f187224 */ /* 0x040fe400078e0218 */
[----:B------:R-:W-:-:S04]  /*13550*/  IMAD.WIDE.U32 R32, R31, R2, R32 ;  /* 0x000000021f207225 */ /* 0x000fc800078e0020 */
[----:B------:R-:W-:Y:S01]  /*13560*/  IMAD.IADD R24, R24, 0x1, R33 ;  /* 0x0000000118187824 */ /* 0x000fe200078e0221 */
[----:B------:R-:W-:-:S04]  /*13570*/  LEA R30, P6, R32, UR4, 0x1 ;  /* 0x00000004201e7c11 */ /* 0x000fc8000f8c08ff */
[----:B------:R-:W-:-:S05]  /*13580*/  LEA.HI.X R31, R32, UR5, R24, 0x1, P6 ;  /* 0x00000005201f7c11 */ /* 0x000fca000b0f0c18 */
[----:B--2---:R2:W-:Y:S04]  /*13590*/  @!P5 STG.E.128 desc[UR24][R30.64], R20 ;  /* 0x000000141e00d986 */ /* 0x0045e8000c101d18 */
[----:B-1----:R2:W-:Y:S04]  /*135a0*/  @!P4 STG.E.128 desc[UR24][R30.64+0x80], R16 ;  /* 0x000080101e00c986 */ /* 0x0025e8000c101d18 */
[----:B------:R2:W-:Y:S04]  /*135b0*/  @!P3 STG.E.128 desc[UR24][R30.64+0x100], R12 ;  /* 0x0001000c1e00b986 */ /* 0x0005e8000c101d18 */
[----:B------:R2:W-:Y:S02]  /*135c0*/  @!P2 STG.E.128 desc[UR24][R30.64+0x180], R4 ;  /* 0x000180041e00a986 */ /* 0x0005e4000c101d18 */
.L_x_775:
[----:B------:R-:W-:Y:S05]  /*135d0*/  BSYNC B0 ;  /* 0x0000000000007941 */ /* 0x000fea0003800000 */
.L_x_774:
[----:B--2---:R2:W2:Y:S01]  /*135e0*/  LDS.128 R20, [R238+0x1000] ;  /* 0x00100000ee147984 */ /* 0x0044a20000000c00 */
[----:B------:R-:W-:Y:S03]  /*135f0*/  BSSY B0, `(.L_x_776) ;  /* 0x0000019000007945 */ /* 0x000fe60003800000 */
[----:B-1----:R1:W1:Y:S04]  /*13600*/  LDS.128 R16, [R238+0x3000] ;  /* 0x00300000ee107984 */ /* 0x0022680000000c00 */
[----:B------:R1:W1:Y:S04]  /*13610*/  LDS.128 R12, [R238+0x5000] ;  /* 0x00500000ee0c7984 */ /* 0x0002680000000c00 */
[----:B------:R1:W1:Y:S01]  /*13620*/  LDS.128 R4, [R238+0x7000] ;  /* 0x00700000ee047984 */ /* 0x0002620000000c00 */
        /* <DEDUP_REMOVED lines=21> */
.L_x_777:
[----:B------:R-:W-:Y:S05]  /*13780*/  BSYNC B0 ;  /* 0x0000000000007941 */ /* 0x000fea0003800000 */
.L_x_776:
[----:B-12---:R1:W2:Y:S04]  /*13790*/  LDS.128 R12, [R238+0x3800] ;  /* 0x00380000ee0c7984 */ /* 0x0062a80000000c00 */
[----:B------:R1:W1:Y:S04]  /*137a0*/  LDS.128 R4, [R238+0x5800] ;  /* 0x00580000ee047984 */ /* 0x0002680000000c00 */
[----:B------:R1:W1:Y:S01]  /*137b0*/  LDS.128 R16, [R238+0x7800] ;  /* 0x00780000ee107984 */ /* 0x0002620000000c00 */
[----:B------:R-:W-:Y:S05]  /*137c0*/  @P0 EXIT ;  /* 0x000000000000094d */ /* 0x000fea0003800000 */
[----:B------:R-:W-:Y:S01]  /*137d0*/  IADD3 R0, P0, R0, 0x30, RZ ;  /* 0x0000003000007810 */ /* 0x000fe20007f1e0ff */
[----:B------:R-:W-:Y:S01]  /*137e0*/  IMAD.MOV.U32 R27, RZ, RZ, R29 ;  /* 0x000000ffff1b7224 */ /* 0x000fe200078e001d */
[----:B------:R-:W-:Y:S01]  /*137f0*/  ULDC.64 UR4, c[0x0][0x280] ;  /* 0x0000a00000047ab9 */ /* 0x000fe20000000a00 */
[----:B------:R-:W-:Y:S02]  /*13800*/  ULDC UR6, c[0x0][0x2d0] ;  /* 0x0000b40000067ab9 */ /* 0x000fe40000000800 */
[----:B------:R-:W-:Y:S01]  /*13810*/  IMAD.X R25, RZ, RZ, R25, P0 ;  /* 0x000000ffff197224 */ /* 0x000fe200000e0619 */
[----:B------:R-:W-:Y:S01]  /*13820*/  ISETP.GE.AND P3, PT, R240, UR6, PT ;  /* 0x00000006f0007c0c */ /* 0x000fe2000bf66270 */
[-C--:B------:R-:W-:Y:S01]  /*13830*/  IMAD.WIDE.U32 R26, R0, R2.reuse, R26 ;  /* 0x00000002001a7225 */ /* 0x080fe200078e001a */
[----:B------:R-:W-:Y:S02]  /*13840*/  ISETP.GE.AND P2, PT, R237, UR6, PT ;  /* 0x00000006ed007c0c */ /* 0x000fe4000bf46270 */
[----:B------:R-:W-:Y:S01]  /*13850*/  ISETP.GE.AND P1, PT, R236, UR6, PT ;  /* 0x00000006ec007c0c */ /* 0x000fe2000bf26270 */
[----:B------:R-:W-:Y:S01]  /*13860*/  IMAD R20, R25, R2, RZ ;  /* 0x0000000219147224 */ /* 0x000fe200078e02ff */
[----:B------:R-:W-:-:S03]  /*13870*/  LEA R2, P0, R26, UR4, 0x1 ;  /* 0x000000041a027c11 */ /* 0x000fc6000f8008ff */
[----:B------:R-:W-:-:S04]  /*13880*/  IMAD R20, R0, R3, R20 ;  /* 0x0000000300147224 */ /* 0x000fc800078e0214 */
[----:B------:R-:W-:-:S05]  /*13890*/  IMAD.IADD R20, R20, 0x1, R27 ;  /* 0x0000000114147824 */ /* 0x000fca00078e021b */
[----:B------:R-:W-:Y:S02]  /*138a0*/  LEA.HI.X R3, R26, UR5, R20, 0x1, P0 ;  /* 0x000000051a037c11 */ /* 0x000fe400080f0c14 */
[----:B------:R-:W-:-:S03]  /*138b0*/  ISETP.GE.AND P0, PT, R235, UR6, PT ;  /* 0x00000006eb007c0c */ /* 0x000fc6000bf06270 */
[----:B------:R3:W-:Y:S04]  /*138c0*/  @!P3 STG.E.128 desc[UR24][R2.64], R8 ;  /* 0x000000080200b986 */ /* 0x0007e8000c101d18 */
[----:B--2---:R3:W-:Y:S04]  /*138d0*/  @!P2 STG.E.128 desc[UR24][R2.64+0x80], R12 ;  /* 0x0000800c0200a986 */ /* 0x0047e8000c101d18 */
[----:B-1----:R3:W-:Y:S02]  /*138e0*/  @!P1 STG.E.128 desc[UR24][R2.64+0x100], R4 ;  /* 0x0001000402009986 */ /* 0x0027e4000c101d18 */
[----:B------:R-:W-:Y:S05]  /*138f0*/  @P0 EXIT ;  /* 0x000000000000094d */ /* 0x000fea0003800000 */
[----:B------:R-:W-:Y:S01]  /*13900*/  STG.E.128 desc[UR24][R2.64+0x180], R16 ;  /* 0x0001801002007986 */ /* 0x000fe2000c101d18 */
[----:B------:R-:W-:Y:S05]  /*13910*/  EXIT ;  /* 0x000000000000794d */ /* 0x000fea0003800000 */
.L_x_778:
        /* <DEDUP_REMOVED lines=14> */
.L_x_4897:


//--------------------- .text._ZN5flash24flash_fwd_splitkv_kernelI23Flash_fwd_kernel_traitsILi256ELi64ELi64ELi4ELb0ELb0EN7cutlass6half_tE19Flash_kernel_traitsILi256ELi64ELi64ELi4ES3_EELb1ELb0ELb0ELb0ELb0ELb1ELb0ELb0EEEvNS_16Flash_fwd_paramsE --------------------------
	.section	.text._ZN5flash24flash_fwd_splitkv_kernelI23Flash_fwd_kernel_traitsILi256ELi64ELi64ELi4ELb0ELb0EN7cutlass6half_tE19Flash_kernel_traitsILi256ELi64ELi64ELi4ES3_EELb1ELb0ELb0ELb0ELb0ELb1ELb0ELb0EEEvNS_16Flash_fwd_paramsE,"ax",@progbits
	.align	128
        .global         _ZN5flash24flash_fwd_splitkv_kernelI23Flash_fwd_kernel_traitsILi256ELi64ELi64ELi4ELb0ELb0EN7cutlass6half_tE19Flash_kernel_traitsILi256ELi64ELi64ELi4ES3_EELb1ELb0ELb0ELb0ELb0ELb1ELb0ELb0EEEvNS_16Flash_fwd_paramsE
        .type           _ZN5flash24flash_fwd_splitkv_kernelI23Flash_fwd_kernel_traitsILi256ELi64ELi64ELi4ELb0ELb0EN7cutlass6half_tE19Flash_kernel_traitsILi256ELi64ELi64ELi4ES3_EELb1ELb0ELb0ELb0ELb0ELb1ELb0ELb0EEEvNS_16Flash_fwd_paramsE,@function
        .size           _ZN5flash24flash_fwd_splitkv_kernelI23Flash_fwd_kernel_traitsILi256ELi64ELi64ELi4ELb0ELb0EN7cutlass6half_tE19Flash_kernel_traitsILi256ELi64ELi64ELi4ES3_EELb1ELb0ELb0ELb0ELb0ELb1ELb0ELb0EEEvNS_16Flash_fwd_paramsE,(.L_x_4898 - _ZN5flash24flash_fwd_splitkv_kernelI23Flash_fwd_kernel_traitsILi256ELi64ELi64ELi4ELb0ELb0EN7cutlass6half_tE19Flash_kernel_traitsILi256ELi64ELi64ELi4ES3_EELb1ELb0ELb0ELb0ELb0ELb1ELb0ELb0EEEvNS_16Flash_fwd_paramsE)
        .other          _ZN5flash24flash_fwd_splitkv_kernelI23Flash_fwd_kernel_traitsILi256ELi64ELi64ELi4ELb0ELb0EN7cutlass6half_tE19Flash_kernel_traitsILi256ELi64ELi64ELi4ES3_EELb1ELb0ELb0ELb0ELb0ELb1ELb0ELb0EEEvNS_16Flash_fwd_paramsE,@"STO_CUDA_ENTRY STV_DEFAULT"
_ZN5flash24flash_fwd_splitkv_kernelI23Flash_fwd_kernel_traitsILi256ELi64ELi64ELi4ELb0ELb0EN7cutlass6half_tE19Flash_kernel_traitsILi256ELi64ELi64ELi4ES3_EELb1ELb0ELb0ELb0ELb0ELb1ELb0ELb0EEEvNS_16Flash_fwd_paramsE:
.text._ZN5flash24flash_fwd_splitkv_kernelI23Flash_fwd_kernel_traitsILi256ELi64ELi64ELi4ELb0ELb0EN7cutlass6half_tE19Flash_kernel_traitsILi256ELi64ELi64ELi4ES3_EELb1ELb0ELb0ELb0ELb0ELb1ELb0ELb0EEEvNS_16Flash_fwd_paramsE:
[----:B------:R-:W1:Y:S08]  /*0000*/  LDC R1, c[0x0][0x28] ;  /* 0x00000a00ff017b82 */ /* 0x000e700000000800 */
[----:B------:R-:W2:Y:S01]  /*0010*/  S2UR UR14, SR_CTAID.Y ;  /* 0x00000000000e79c3 */ /* 0x000ea20000002600 */
[----:B------:R-:W-:Y:S01]  /*0020*/  ULDC.64 UR4, c[0x0][0x300] ;  /* 0x0000c00000047ab9 */ /* 0x000fe20000000a00 */
[----:B------:R-:W-:Y:S01]  /*0030*/  ULDC.64 UR6, c[0x0][0x2f0] ;  /* 0x0000bc0000067ab9 */ /* 0x000fe20000000a00 */
[----:B------:R-:W-:Y:S01]  /*0040*/  UISETP.NE.U32.AND UP1, UPT, UR4, URZ, UPT ;  /* 0x0000003f0400728c */ /* 0x000fe2000bf25070 */
[----:B-1----:R-:W-:Y:S01]  /*0050*/  VIADD R1, R1, 0xfffffff8 ;  /* 0xfffffff801017836 */ /* 0x002fe20000000000 */
[----:B------:R-:W-:-:S02]  /*0060*/  UISETP.NE.U32.AND UP2, UPT, UR6, URZ, UPT ;  /* 0x0000003f0600728c */ /* 0x000fc4000bf45070 */
[----:B------:R-:W-:Y:S02]  /*0070*/  UISETP.NE.AND.EX UP1, UPT, UR5, URZ, UPT, UP1 ;  /* 0x0000003f0500728c */ /* 0x000fe4000bf25310 */
[----:B------:R-:W-:Y:S01]  /*0080*/  UISETP.NE.AND.EX UP2, UPT, UR7, URZ, UPT, UP2 ;  /* 0x0000003f0700728c */ /* 0x000fe2000bf45320 */
[----:B------:R-:W-:Y:S01]  /*0090*/  ULDC.64 UR8, c[0x0][0x2f0] ;  /* 0x0000bc0000087ab9 */ /* 0x000fe20000000a00 */
[----:B------:R-:W-:Y:S02]  /*00a0*/  ULDC.U8 UR6, c[0x0][0x3c2] ;  /* 0x0000f08000067ab9 */ /* 0x000fe40000000000 */
[----:B------:R-:W-:Y:S01]  /*00b0*/  PLOP3.LUT P0, PT, PT, PT, UP1, 0x80, 0x0 ;  /* 0x000000000000781c */ /* 0x000fe20003f0f018 */
[----:B------:R-:W-:Y:S01]  /*00c0*/  ULDC.64 UR4, c[0x0][0x2f8] ;  /* 0x0000be0000047ab9 */ /* 0x000fe20000000a00 */
[----:B------:R-:W-:Y:S01]  /*00d0*/  PLOP3.LUT P2, PT, PT, PT, UP2, 0x80, 0x0 ;  /* 0x000000000000781c */ /* 0x000fe20003f4f028 */
[----:B------:R-:W-:Y:S02]  /*00e0*/  UISETP.NE.AND UP3, UPT, UR6, URZ, UPT ;  /* 0x0000003f0600728c */ /* 0x000fe4000bf65270 */
[----:B------:R-:W-:Y:S01]  /*00f0*/  UISETP.EQ.U32.AND UP0, UPT, UR4, URZ, UPT ;  /* 0x0000003f0400728c */ /* 0x000fe2000bf02070 */
[----:B------:R-:W-:Y:S01]  /*0100*/  ULDC.64 UR24, c[0x0][0x208] ;  /* 0x0000820000187ab9 */ /* 0x000fe20000000a00 */
[----:B------:R-:W-:-:S02]  /*0110*/  ULDC.64 UR6, c[0x0][0x2f8] ;  /* 0x0000be0000067ab9 */ /* 0x000fc40000000a00 */
[----:B------:R-:W-:Y:S02]  /*0120*/  UISETP.EQ.OR.EX UP0, UPT, UR5, URZ, !UP3, UP0 ;  /* 0x0000003f0500728c */ /* 0x000fe4000df02700 */
[----:B--2---:R-:W-:-:S06]  /*0130*/  UIMAD.WIDE UR8, UR14, 0x4, UR8 ;  /* 0x000000040e0878a5 */ /* 0x004fcc000f8e0208 */
        /* <DEDUP_REMOVED lines=35> */
.L_x_779:
[----:B------:R-:W-:-:S03]  /*0370*/  ULDC UR6, c[0x0][0x2c8] ;  /* 0x0000b20000067ab9 */ /* 0x000fc60000000800 */
.L_x_780:
        /* <DEDUP_REMOVED lines=109> */
.L_x_783:
[----:B------:R-:W-:Y:S05]  /*0a50*/  BSYNC B0 ;  /* 0x0000000000007941 */ /* 0x000fea0003800000 */
.L_x_782:
        /* <DEDUP_REMOVED lines=24> */
.L_x_785:
[----:B------:R-:W-:Y:S05]  /*0be0*/  BSYNC B0 ;  /* 0x0000000000007941 */ /* 0x000fea0003800000 */
.L_x_784:
        /* <DEDUP_REMOVED lines=23> */
.L_x_787:
[----:B------:R-:W-:Y:S05]  /*0d60*/  BSYNC B0 ;  /* 0x0000000000007941 */ /* 0x000fea0003800000 */
.L_x_786:
        /* <DEDUP_REMOVED lines=22> */
.L_x_789:
[----:B------:R-:W-:Y:S05]  /*0ed0*/  BSYNC B0 ;  /* 0x0000000000007941 */ /* 0x000fea0003800000 */
.L_x_788:
        /* <DEDUP_REMOVED lines=19> */
.L_x_781:
        /* <DEDUP_REMOVED lines=29> */
.L_x_790:
        /* <DEDUP_REMOVED lines=90> */
[----:B------:R-:W-:Y:S01]  /*1780*/  UIADD3 UR17, UR31, UR5, URZ ;  /* 0x000000051f117290 */ /* 0x000fe2000fffe03f */
[----:B------:R-:W-:Y:S02]  /*1790*/  UMOV UR18, UR30 ;  /* 0x0000001e00127c82 */ /* 0x000fe40008000000 */
[----:B------:R-:W-:Y:S01]  /*17a0*/  IMAD.IADD R7, R37, 0x1, R7 ;  /* 0x0000000125077824 */ /* 0x000fe200078e0207 */
[----:B------:R-:W-:Y:S08]  /*17b0*/  BRA `(.L_x_792) ;  /* 0x0000000400487947 */ /* 0x000ff00003800000 */
.L_x_791:
        /* <DEDUP_REMOVED lines=46> */
.L_x_793:
        /* <DEDUP_REMOVED lines=20> */
[----:B------:R-:W-:Y:S01]  /*1be0*/  @UP0 UMOV UR18, UR6 ;  /* 0x0000000600120c82 */ /* 0x000fe20008000000 */
[----:B------:R-:W-:Y:S08]  /*1bf0*/  @P1 BRA `(.L_x_792) ;  /* 0x0000000000381947 */ /* 0x000ff00003800000 */
[----:B------:R-:W-:Y:S01]  /*1c00*/  USHF.R.S32.HI UR6, URZ, 0x1f, UR16 ;  /* 0x0000001f3f067899 */ /* 0x000fe20008011410 */
[----:B------:R-:W-:-:S03]  /*1c10*/  ULDC.64 UR4, c[0x0][0x250] ;  /* 0x0000940000047ab9 */ /* 0x000fc60000000a00 */
[----:B------:R-:W-:Y:S02]  /*1c20*/  UIMAD UR6, UR6, UR4, URZ ;  /* 0x00000004060672a4 */ /* 0x000fe4000f8e023f */
[----:B------:R-:W-:Y:S02]  /*1c30*/  UIMAD.WIDE.U32 UR30, UR16, UR4, URZ ;  /* 0x00000004101e72a5 */ /* 0x000fe4000f8e003f */
[----:B------:R-:W-:Y:S02]  /*1c40*/  UIMAD UR16, UR16, UR5, UR6 ;  /* 0x00000005101072a4 */ /* 0x000fe4000f8e0206 */
[----:B------:R-:W-:Y:S02]  /*1c50*/  USHF.R.S32.HI UR6, URZ, 0x1f, UR15 ;  /* 0x0000001f3f067899 */ /* 0x000fe4000801140f */
[----:B------:R-:W-:Y:S01]  /*1c60*/  UIADD3 UR17, UR31, UR16, URZ ;  /* 0x000000101f117290 */ /* 0x000fe2000fffe03f */
[----:B------:R-:W-:Y:S02]  /*1c70*/  ULDC.64 UR4, c[0x0][0x238] ;  /* 0x00008e0000047ab9 */ /* 0x000fe40000000a00 */
[----:B------:R-:W-:Y:S01]  /*1c80*/  UMOV UR16, UR30 ;  /* 0x0000001e00107c82 */ /* 0x000fe20008000000 */
[----:B------:R-:W-:-:S02]  /*1c90*/  UIMAD UR6, UR6, UR4, URZ ;  /* 0x00000004060672a4 */ /* 0x000fc4000f8e023f */
[----:B------:R-:W-:Y:S02]  /*1ca0*/  UIMAD.WIDE.U32 UR16, UR15, UR4, UR16 ;  /* 0x000000040f1072a5 */ /* 0x000fe4000f8e0010 */
[----:B------:R-:W-:-:S04]  /*1cb0*/  UIMAD UR5, UR15, UR5, UR6 ;  /* 0x000000050f0572a4 */ /* 0x000fc8000f8e0206 */
[----:B------:R-:W-:Y:S01]  /*1cc0*/  UIADD3 UR17, UR17, UR5, URZ ;  /* 0x0000000511117290 */ /* 0x000fe2000fffe03f */
[----:B------:R-:W-:-:S11]  /*1cd0*/  UMOV UR18, UR16 ;  /* 0x0000001000127c82 */ /* 0x000fd60008000000 */
.L_x_792:
        /* <DEDUP_REMOVED lines=123> */
.L_x_795:
[----:B------:R-:W-:Y:S05]  /*2490*/  BSYNC B0 ;  /* 0x0000000000007941 */ /* 0x000fea0003800000 */
.L_x_794:
        /* <DEDUP_REMOVED lines=57> */
.L_x_797:
[----:B------:R-:W-:Y:S05]  /*2830*/  BSYNC B0 ;  /* 0x0000000000007941 */ /* 0x000fea0003800000 */
.L_x_796:
        /* <DEDUP_REMOVED lines=49> */
.L_x_799:
[----:B------:R-:W-:Y:S05]  /*2b50*/  BSYNC B0 ;  /* 0x0000000000007941 */ /* 0x000fea0003800000 */
.L_x_798:
        /* <DEDUP_REMOVED lines=49> */
.L_x_801:
[----:B------:R-:W-:Y:S05]  /*2e70*/  BSYNC B0 ;  /* 0x0000000000007941 */ /* 0x000fea0003800000 */
.L_x_800:
        /* <DEDUP_REMOVED lines=40> */
.L_x_803:
[----:B------:R-:W-:Y:S05]  /*3100*/  BSYNC B0 ;  /* 0x0000000000007941 */ /* 0x000fea0003800000 */
.L_x_802:
        /* <DEDUP_REMOVED lines=50> */
.L_x_805:
[----:B------:R-:W-:Y:S05]  /*3430*/  BSYNC B0 ;  /* 0x0000000000007941 */ /* 0x000fea0003800000 */
.L_x_804:
        /* <DEDUP_REMOVED lines=45> */
.L_x_807:
[----:B------:R-:W-:Y:S05]  /*3710*/  BSYNC B0 ;  /* 0x0000000000007941 */ /* 0x000fea0003800000 */
.L_x_806:
        /* <DEDUP_REMOVED lines=46> */
.L_x_809:
[----:B------:R-:W-:Y:S05]  /*3a00*/  BSYNC B0 ;  /* 0x0000000000007941 */ /* 0x000fea0003800000 */
.L_x_808:
        /* <DEDUP_REMOVED lines=69> */
.L_x_811:
[----:B------:R-:W-:Y:S05]  /*3e60*/  BSYNC B0 ;  /* 0x0000000000007941 */ /* 0x000fea0003800000 */
.L_x_810:
        /* <DEDUP_REMOVED lines=49> */
.L_x_813:
[----:B------:R-:W-:Y:S05]  /*4180*/  BSYNC B0 ;  /* 0x0000000000007941 */ /* 0x000fea0003800000 */
.L_x_812:
        /* <DEDUP_REMOVED lines=48> */
.L_x_815:
[----:B------:R-:W-:Y:S05]  /*4490*/  BSYNC B0 ;  /* 0x0000000000007941 */ /* 0x000fea0003800000 */
.L_x_814:
        /* <DEDUP_REMOVED lines=51> */
.L_x_817:
[----:B------:R-:W-:Y:S05]  /*47d0*/  BSYNC B0 ;  /* 0x0000000000007941 */ /* 0x000fea0003800000 */
.L_x_816:
[----:B------:R-:W-:Y:S01]  /*47e0*/  LDSM.16.M88.4 R24, [R242] ;  /* 0x00000000f218783b */ /* 0x000fe20000000200 */
[----:B------:R-:W-:Y:S01]  /*47f0*/  R2P PR, R2, 0x6 ;  /* 0x0000000602007804 */ /* 0x000fe20000000000 */
[----:B------:R-:W-:Y:S01]  /*4800*/  ULDC UR29, c[0x0][0x39c] ;  /* 0x0000e700001d7ab9 */ /* 0x000fe20000000800 */
[C---:B------:R-:W-:Y:S01]  /*4810*/  IADD3 R2, R241.reuse, 0x8000, RZ ;  /* 0x00008000f1027810 */ /* 0x040fe20007ffe0ff */
[----:B------:R-:W2:Y:S01]  /*4820*/  LDSM.16.M88.4 R28, [R241+0x8000] ;  /* 0x00800000f11c783b */ /* 0x000ea20000000200 */
[----:B------:R-:W-:Y:S01]  /*4830*/  IADD3 R239, R241, 0x8020, RZ ;  /* 0x00008020f1ef7810 */ /* 0x000fe20007ffe0ff */
[----:B------:R-:W-:Y:S01]  /*4840*/  UISETP.GE.AND UP0, UPT, UR26, 0x2, UPT ;  /* 0x000000021a00788c */ /* 0x000fe2000bf06270 */
[-C--:B------:R-:W-:Y:S01]  /*4850*/  LEA R240, R7, R242.reuse, 0x1 ;  /* 0x000000f207f07211 */ /* 0x080fe200078e08ff */
[----:B------:R-:W5:Y:S01]  /*4860*/  LDSM.16.M88.4 R52, [R241+0x9000] ;  /* 0x00900000f134783b */ /* 0x000f620000000200 */
[C---:B------:R-:W-:Y:S02]  /*4870*/  LEA R238, R5.reuse, R242, 0x1 ;  /* 0x000000f205ee7211 */ /* 0x040fe400078e08ff */
[----:B------:R-:W-:Y:S01]  /*4880*/  LEA R237, R5, R240, 0x1 ;  /* 0x000000f005ed7211 */ /* 0x000fe200078e08ff */
[----:B------:R-:W-:Y:S01]  /*4890*/  LDSM.16.M88.4 R36, [R240] ;  /* 0x00000000f024783b */ /* 0x000fe20000000200 */
[----:B------:R-:W-:-:S02]  /*48a0*/  LOP3.LUT R4, R4, 0xffffffe0, RZ, 0xc0, !PT ;  /* 0xffffffe004047812 */ /* 0x000fc400078ec0ff */
[----:B------:R-:W-:Y:S01]  /*48b0*/  @P1 IADD3 R239, R2, -0x20, RZ ;  /* 0xffffffe002ef1810 */ /* 0x000fe20007ffe0ff */
[----:B------:R-:W-:Y:S01]  /*48c0*/  LDSM.16.M88.4 R60, [R241+0x8800] ;  /* 0x00880000f13c783b */ /* 0x000fe20000000200 */
[----:B------:R-:W-:Y:S02]  /*48d0*/  MOV R2, 0x40 ;  /* 0x0000004000027802 */ /* 0x000fe40000000f00 */
[----:B------:R-:W-:Y:S01]  /*48e0*/  LEA R167, R105, UR27, 0x4 ;  /* 0x0000001b69a77c11 */ /* 0x000fe2000f8e20ff */
[----:B------:R-:W3:Y:S01]  /*48f0*/  LDSM.16.M88.4 R68, [R239] ;  /* 0x00000000ef44783b */ /* 0x000ee20000000200 */
[----:B------:R-:W-:Y:S01]  /*4900*/  SEL R2, R2, 0xffffffc0, !P2 ;  /* 0xffffffc002027807 */ /* 0x000fe20005000000 */
[----:B------:R-:W-:Y:S01]  /*4910*/  VIADD R227, R239, 0x2000 ;  /* 0x00002000efe37836 */ /* 0x000fe20000000000 */
[----:B------:R-:W-:Y:S01]  /*4920*/  PLOP3.LUT P1, PT, PT, PT, UP0, 0x80, 0x0 ;  /* 0x000000000000781c */ /* 0x000fe20003f2f008 */
[----:B------:R-:W-:Y:S01]  /*4930*/  LDSM.16.M88.4 R76, [R238] ;  /* 0x00000000ee4c783b */ /* 0x000fe20000000200 */
[----:B------:R-:W-:Y:S01]  /*4940*/  IADD3 R228, R2, R239, RZ ;  /* 0x000000ef02e47210 */ /* 0x000fe20007ffe0ff */
[----:B------:R-:W-:Y:S01]  /*4950*/  IMAD.IADD R235, R241, 0x1, R2 ;  /* 0x00000001f1eb7824 */ /* 0x000fe200078e0202 */
[C---:B------:R-:W-:Y:S01]  /*4960*/  IADD3 R231, R239.reuse, 0x800, RZ ;  /* 0x00000800efe77810 */ /* 0x040fe20007ffe0ff */
[----:B------:R-:W4:Y:S01]  /*4970*/  LDSM.16.M88.4 R64, [R241+0x9800] ;  /* 0x00980000f140783b */ /* 0x000f220000000200 */
[C---:B------:R-:W-:Y:S01]  /*4980*/  IADD3 R230, R239.reuse, 0x1000, RZ ;  /* 0x00001000efe67810 */ /* 0x040fe20007ffe0ff */
[C---:B------:R-:W-:Y:S01]  /*4990*/  VIADD R221, R239.reuse, 0x5000 ;  /* 0x00005000efdd7836 */ /* 0x040fe20000000000 */
[C---:B------:R-:W-:Y:S01]  /*49a0*/  IADD3 R229, R239.reuse, 0x1800, RZ ;  /* 0x00001800efe57810 */ /* 0x040fe20007ffe0ff */
[----:B------:R-:W1:Y:S01]  /*49b0*/  LDSM.16.M88.4 R84, [R235+0x8000] ;  /* 0x00800000eb54783b */ /* 0x000e620000000200 */
[----:B------:R-:W-:-:S02]  /*49c0*/  IADD3 R226, R239, 0x2800, RZ ;  /* 0x00002800efe27810 */ /* 0x000fc40007ffe0ff */
[C---:B------:R-:W-:Y:S01]  /*49d0*/  IADD3 R225, R239.reuse, 0x3000, RZ ;  /* 0x00003000efe17810 */ /* 0x040fe20007ffe0ff */
[----:B------:R-:W1:Y:S01]  /*49e0*/  LDSM.16.M88.4 R44, [R239+0x1000] ;  /* 0x00100000ef2c783b */ /* 0x000e620000000200 */
[C---:B------:R-:W-:Y:S02]  /*49f0*/  IADD3 R224, R239.reuse, 0x3800, RZ ;  /* 0x00003800efe07810 */ /* 0x040fe40007ffe0ff */
[C---:B------:R-:W-:Y:S01]  /*4a00*/  IADD3 R223, R239.reuse, 0x4000, RZ ;  /* 0x00004000efdf7810 */ /* 0x040fe20007ffe0ff */
[----:B------:R-:W1:Y:S01]  /*4a10*/  LDSM.16.M88.4 R32, [R239+0x800] ;  /* 0x00080000ef20783b */ /* 0x000e620000000200 */
[C---:B------:R-:W-:Y:S02]  /*4a20*/  IADD3 R222, R239.reuse, 0x4800, RZ ;  /* 0x00004800efde7810 */ /* 0x040fe40007ffe0ff */
[C---:B------:R-:W-:Y:S01]  /*4a30*/  IADD3 R220, R239.reuse, 0x5800, RZ ;  /* 0x00005800efdc7810 */ /* 0x040fe20007ffe0ff */
[----:B--2---:R-:W-:Y:S01]  /*4a40*/  HMMA.16816.F32 R16, R24, R28, RZ ;  /* 0x0000001c1810723c */ /* 0x004fe200000018ff */
[----:B------:R-:W-:Y:S01]  /*4a50*/  LDSM.16.M88.4 R12, [R237] ;  /* 0x00000000ed0c783b */ /* 0x000fe20000000200 */
[----:B------:R-:W-:-:S02]  /*4a60*/  IADD3 R219, R239, 0x6000, RZ ;  /* 0x00006000efdb7810 */ /* 0x000fc40007ffe0ff */
[C---:B------:R-:W-:Y:S01]  /*4a70*/  IADD3 R218, R239.reuse, 0x6800, RZ ;  /* 0x00006800efda7810 */ /* 0x040fe20007ffe0ff */
[----:B------:R-:W2:Y:S01]  /*4a80*/  LDSM.16.M88.4 R72, [R228] ;  /* 0x00000000e448783b */ /* 0x000ea20000000200 */
[C---:B-----5:R-:W-:Y:S01]  /*4a90*/  HMMA.16816.F32 R56, R24.reuse, R52, RZ ;  /* 0x000000341838723c */ /* 0x060fe200000018ff */
[C---:B------:R-:W-:Y:S02]  /*4aa0*/  IADD3 R217, R239.reuse, 0x7000, RZ ;  /* 0x00007000efd97810 */ /* 0x040fe40007ffe0ff */
[----:B------:R-:W5:Y:S01]  /*4ab0*/  LDSM.16.M88.4 R48, [R239+0x1800] ;  /* 0x00180000ef30783b */ /* 0x000f620000000200 */
[----:B------:R-:W-:Y:S02]  /*4ac0*/  IADD3 R216, R239, 0x7800, RZ ;  /* 0x00007800efd87810 */ /* 0x000fe40007ffe0ff */
[C---:B------:R-:W-:Y:S01]  /*4ad0*/  HMMA.16816.F32 R28, R24.reuse, R30, RZ ;  /* 0x0000001e181c723c */ /* 0x040fe200000018ff */
[----:B------:R-:W5:Y:S04]  /*4ae0*/  LDSM.16.M88.4 R20, [R235+0x9000] ;  /* 0x00900000eb14783b */ /* 0x000f680000000200 */
[----:B------:R-:W5:Y:S01]  /*4af0*/  LDSM.16.M88.4 R8, [R235+0x8800] ;  /* 0x00880000eb08783b */ /* 0x000f620000000200 */
[----:B------:R-:W-:Y:S03]  /*4b00*/  HMMA.16816.F32 R52, R24, R54, RZ ;  /* 0x000000361834723c */ /* 0x000fe600000018ff */
[----:B------:R-:W-:Y:S03]  /*4b10*/  LDSM.16.M88.4 R88, [R241+0xa000] ;  /* 0x00a00000f158783b */ /* 0x000fe60000000200 */
[----:B---3--:R-:W-:Y:S01]  /*4b20*/  HMMA.16816.F32 R16, R36, R68, R16 ;  /* 0x000000442410723c */ /* 0x008fe20000001810 */
[----:B------:R-:W-:Y:S04]  /*4b30*/  LDSM.16.M88.4 R96, [R239+0x6000] ;  /* 0x00600000ef60783b */ /* 0x000fe80000000200 */
[----:B------:R-:W-:Y:S01]  /*4b40*/  LDSM.16.M88.4 R92, [R235+0xd000] ;  /* 0x00d00000eb5c783b */ /* 0x000fe20000000200 */
[C---:B------:R-:W-:Y:S03]  /*4b50*/  HMMA.16816.F32 R40, R24.reuse, R60, RZ ;  /* 0x0000003c1828723c */ /* 0x040fe600000018ff */
[----:B------:R-:W-:Y:S03]  /*4b60*/  LDSM.16.M88.4 R100, [R228+0x4800] ;  /* 0x00480000e464783b */ /* 0x000fe60000000200 */
[C---:B------:R-:W-:Y:S01]  /*4b70*/  HMMA.16816.F32 R60, R24.reuse, R62, RZ ;  /* 0x0000003e183c723c */ /* 0x040fe200000018ff */
[----:B------:R-:W0:Y:S05]  /*4b80*/  LDGDEPBAR ;  /* 0x00000000000079af */ /* 0x000e2a0000000000 */
[----:B----4-:R-:W-:Y:S06]  /*4b90*/  HMMA.16816.F32 R80, R24, R64, RZ ;  /* 0x000000401850723c */ /* 0x010fec00000018ff */
[----:B-1----:R-:W-:Y:S06]  /*4ba0*/  HMMA.16816.F32 R16, R76, R84, R16 ;  /* 0x000000544c10723c */ /* 0x002fec0000001810 */
[----:B------:R-:W-:Y:S01]  /*4bb0*/  HMMA.16816.F32 R24, R24, R66, RZ ;  /* 0x000000421818723c */ /* 0x000fe200000018ff */
[----:B------:R-:W-:Y:S05]  /*4bc0*/  LDSM.16.M88.4 R64, [R228+0x1000] ;  /* 0x00100000e440783b */ /* 0x000fea0000000200 */
[C---:B------:R-:W-:Y:S01]  /*4bd0*/  HMMA.16816.F32 R28, R36.reuse, R70, R28 ;  /* 0x00000046241c723c */ /* 0x040fe2000000181c */
[----:B------:R-:W-:Y:S05]  /*4be0*/  LDSM.16.M88.4 R68, [R235+0x9800] ;  /* 0x00980000eb44783b */ /* 0x000fea0000000200 */
[C---:B------:R-:W-:Y:S06]  /*4bf0*/  HMMA.16816.F32 R56, R36.reuse, R44, R56 ;  /* 0x0000002c2438723c */ /* 0x040fec0000001838 */
[C---:B------:R-:W-:Y:S01]  /*4c00*/  HMMA.16816.F32 R52, R36.reuse, R46, R52 ;  /* 0x0000002e2434723c */ /* 0x040fe20000001834 */
[----:B------:R-:W1:Y:S05]  /*4c10*/  LDSM.16.M88.4 R44, [R242+0x2000] ;  /* 0x00200000f22c783b */ /* 0x000e6a0000000200 */
[C---:B------:R-:W-:Y:S06]  /*4c20*/  HMMA.16816.F32 R40, R36.reuse, R32, R40 ;  /* 0x000000202428723c */ /* 0x040fec0000001828 */
[----:B------:R-:W-:Y:S01]  /*4c30*/  HMMA.16816.F32 R60, R36, R34, R60 ;  /* 0x00000022243c723c */ /* 0x000fe2000000183c */
[----:B------:R-:W3:Y:S05]  /*4c40*/  LDSM.16.M88.4 R32, [R228+0x800] ;  /* 0x00080000e420783b */ /* 0x000eea0000000200 */
[----:B--2---:R-:W-:Y:S06]  /*4c50*/  HMMA.16816.F32 R16, R12, R72, R16 ;  /* 0x000000480c10723c */ /* 0x004fec0000001810 */
[C---:B-----5:R-:W-:Y:S06]  /*4c60*/  HMMA.16816.F32 R80, R36.reuse, R48, R80 ;  /* 0x000000302450723c */ /* 0x060fec0000001850 */
[----:B------:R-:W-:Y:S01]  /*4c70*/  HMMA.16816.F32 R36, R36, R50, R24 ;  /* 0x000000322424723c */ /* 0x000fe20000001818 */
[----:B------:R-:W-:Y:S04]  /*4c80*/  LDSM.16.M88.4 R48, [R228+0x1800] ;  /* 0x00180000e430783b */ /* 0x000fe80000000200 */
[----:B------:R-:W-:Y:S01]  /*4c90*/  LDSM.16.M88.4 R24, [R241+0xb000] ;  /* 0x00b00000f118783b */ /* 0x000fe20000000200 */
[C---:B------:R-:W-:Y:S03]  /*4ca0*/  HMMA.16816.F32 R28, R76.reuse, R86, R28 ;  /* 0x000000564c1c723c */ /* 0x040fe6000000181c */
[----:B------:R-:W-:Y:S03]  /*4cb0*/  LDSM.16.M88.4 R84, [R239+0x2000] ;  /* 0x00200000ef54783b */ /* 0x000fe60000000200 */
[C---:B------:R-:W-:Y:S06]  /*4cc0*/  HMMA.16816.F32 R56, R76.reuse, R20, R56 ;  /* 0x000000144c38723c */ /* 0x040fec0000001838 */
[C---:B------:R-:W-:Y:S01]  /*4cd0*/  HMMA.16816.F32 R52, R76.reuse, R22, R52 ;  /* 0x000000164c34723c */ /* 0x040fe20000001834 */
[----:B------:R-:W2:Y:S05]  /*4ce0*/  LDSM.16.M88.4 R20, [R240+0x2000] ;  /* 0x00200000f014783b */ /* 0x000eaa0000000200 */
[C---:B------:R-:W-:Y:S06]  /*4cf0*/  HMMA.16816.F32 R40, R76.reuse, R8, R40 ;  /* 0x000000084c28723c */ /* 0x040fec0000001828 */
[----:B------:R-:W-:Y:S01]  /*4d00*/  HMMA.16816.F32 R60, R76, R10, R60 ;  /* 0x0000000a4c3c723c */ /* 0x000fe2000000183c */
[----:B------:R-:W4:Y:S05]  /*4d10*/  LDSM.16.M88.4 R8, [R241+0xa800] ;  /* 0x00a80000f108783b */ /* 0x000f2a0000000200 */
[----:B-1----:R-:W-:Y:S06]  /*4d20*/  HMMA.16816.F32 R16, R44, R88, R16 ;  /* 0x000000582c10723c */ /* 0x002fec0000001810 */
[C---:B------:R-:W-:Y:S06]  /*4d30*/  HMMA.16816.F32 R80, R76.reuse, R68, R80 ;  /* 0x000000444c50723c */ /* 0x040fec0000001850 */
[----:B------:R-:W-:Y:S01]  /*4d40*/  HMMA.16816.F32 R76, R76, R70, R36 ;  /* 0x000000464c4c723c */ /* 0x000fe20000001824 */
[----:B------:R-:W-:Y:S04]  /*4d50*/  LDSM.16.M88.4 R68, [R241+0xb800] ;  /* 0x00b80000f144783b */ /* 0x000fe80000000200 */
[----:B------:R-:W-:Y:S01]  /*4d60*/  LDSM.16.M88.4 R36, [R239+0x2800] ;  /* 0x00280000ef24783b */ /* 0x000fe20000000200 */
[C---:B------:R-:W-:Y:S03]  /*4d70*/  HMMA.16816.F32 R28, R12.reuse, R74, R28 ;  /* 0x0000004a0c1c723c */ /* 0x040fe6000000181c */
[----:B------:R-:W-:Y:S03]  /*4d80*/  LDSM.16.M88.4 R72, [R238+0x2000] ;  /* 0x00200000ee48783b */ /* 0x000fe60000000200 */
[C---:B------:R-:W-:Y:S06]  /*4d90*/  HMMA.16816.F32 R56, R12.reuse, R64, R56 ;  /* 0x000000400c38723c */ /* 0x040fec0000001838 */
[C---:B------:R-:W-:Y:S01]  /*4da0*/  HMMA.16816.F32 R52, R12.reuse, R66, R52 ;  /* 0x000000420c34723c */ /* 0x040fe20000001834 */
[----:B------:R-:W1:Y:S05]  /*4db0*/  LDSM.16.M88.4 R64, [R235+0xa000] ;  /* 0x00a00000eb40783b */ /* 0x000e6a0000000200 */
[C---:B---3--:R-:W-:Y:S06]  /*4dc0*/  HMMA.16816.F32 R40, R12.reuse, R32, R40 ;  /* 0x000000200c28723c */ /* 0x048fec0000001828 */
[----:B------:R-:W-:Y:S01]  /*4dd0*/  HMMA.16816.F32 R60, R12, R34, R60 ;  /* 0x000000220c3c723c */ /* 0x000fe2000000183c */
[----:B------:R-:W3:Y:S05]  /*4de0*/  LDSM.16.M88.4 R32, [R239+0x3000] ;  /* 0x00300000ef20783b */ /* 0x000eea0000000200 */
[----:B--2---:R-:W-:Y:S06]  /*4df0*/  HMMA.16816.F32 R16, R20, R84, R16 ;  /* 0x000000541410723c */ /* 0x004fec0000001810 */
        /* <DEDUP_REMOVED lines=9> */
[C---:B----4-:R-:W-:Y:S06]  /*4e90*/  HMMA.16816.F32 R40, R44.reuse, R8, R40 ;  /* 0x000000082c28723c */ /* 0x050fec0000001828 */
        /* <DEDUP_REMOVED lines=9> */
[C---:B---3--:R-:W-:Y:S06]  /*4f30*/  HMMA.16816.F32 R56, R20.reuse, R32, R56 ;  /* 0x000000201438723c */ /* 0x048fec0000001838 */
[C---:B------:R-:W-:Y:S01]  /*4f40*/  HMMA.16816.F32 R52, R20.reuse, R34, R52 ;  /* 0x000000221434723c */ /* 0x040fe20000001834 */
[----:B------:R-:W1:Y:S05]  /*4f50*/  LDSM.16.M88.4 R32, [R242+0x4000] ;  /* 0x00400000f220783b */ /* 0x000e6a0000000200 */
[C---:B------:R-:W-:Y:S06]  /*4f60*/  HMMA.16816.F32 R40, R20.reuse, R36, R40 ;  /* 0x000000241428723c */ /* 0x040fec0000001828 */
        /* <DEDUP_REMOVED lines=9> */
[C---:B----4-:R-:W-:Y:S06]  /*5000*/  HMMA.16816.F32 R56, R72.reuse, R8, R56 ;  /* 0x000000084838723c */ /* 0x050fec0000001838 */
        /* <DEDUP_REMOVED lines=21> */
[----:B------:R-:W2:Y:S04]  /*5160*/  LDSM.16.M88.4 R24, [R228+0x4000] ;  /* 0x00400000e418783b */ /* 0x000ea80000000200 */
[----:B------:R-:W-:Y:S01]  /*5170*/  LDSM.16.M88.4 R64, [R235+0xc800] ;  /* 0x00c80000eb40783b */ /* 0x000fe20000000200 */
[C---:B------:R-:W-:Y:S03]  /*5180*/  HMMA.16816.F32 R28, R32.reuse, R70, R28 ;  /* 0x00000046201c723c */ /* 0x040fe6000000181c */
[----:B------:R-:W-:Y:S03]  /*5190*/  LDSM.16.M88.4 R68, [R228+0x5000] ;  /* 0x00500000e444783b */ /* 0x000fe60000000200 */
[C---:B----4-:R-:W-:Y:S06]  /*51a0*/  HMMA.16816.F32 R40, R32.reuse, R12, R40 ;  /* 0x0000000c2028723c */ /* 0x050fec0000001828 */
[----:B------:R-:W-:Y:S01]  /*51b0*/  HMMA.16816.F32 R60, R32, R14, R60 ;  /* 0x0000000e203c723c */ /* 0x000fe2000000183c */
[----:B------:R-:W4:Y:S05]  /*51c0*/  LDSM.16.M88.4 R12, [R239+0x4800] ;  /* 0x00480000ef0c783b */ /* 0x000f2a0000000200 */
[----:B-1----:R-:W-:Y:S06]  /*51d0*/  HMMA.16816.F32 R16, R88, R36, R16 ;  /* 0x000000245810723c */ /* 0x002fec0000001810 */
[C---:B------:R-:W-:Y:S06]  /*51e0*/  HMMA.16816.F32 R56, R32.reuse, R20, R56 ;  /* 0x000000142038723c */ /* 0x040fec0000001838 */
[C---:B------:R-:W-:Y:S01]  /*51f0*/  HMMA.16816.F32 R52, R32.reuse, R22, R52 ;  /* 0x000000162034723c */ /* 0x040fe20000001834 */
[----:B------:R-:W1:Y:S05]  /*5200*/  LDSM.16.M88.4 R20, [R239+0x5000] ;  /* 0x00500000ef14783b */ /* 0x000e6a0000000200 */
[----:B---3--:R-:W-:Y:S06]  /*5210*/  HMMA.16816.F32 R80, R32, R44, R80 ;  /* 0x0000002c2050723c */ /* 0x008fec0000001850 */
[----:B------:R-:W-:Y:S01]  /*5220*/  HMMA.16816.F32 R28, R8, R50, R28 ;  /* 0x00000032081c723c */ /* 0x000fe2000000181c */
[----:B------:R-:W-:Y:S05]  /*5230*/  LDSM.16.M88.4 R48, [R242+0x6000] ;  /* 0x00600000f230783b */ /* 0x000fea0000000200 */
[----:B------:R-:W-:Y:S01]  /*5240*/  HMMA.16816.F32 R76, R32, R46, R76 ;  /* 0x0000002e204c723c */ /* 0x000fe2000000184c */
[----:B------:R-:W3:Y:S04]  /*5250*/  LDSM.16.M88.4 R32, [R241+0xe000] ;  /* 0x00e00000f120783b */ /* 0x000ee80000000200 */
[----:B------:R-:W-:Y:S01]  /*5260*/  LDSM.16.M88.4 R44, [R241+0xe800] ;  /* 0x00e80000f12c783b */ /* 0x000fe20000000200 */
[----:B--2---:R-:W-:Y:S06]  /*5270*/  HMMA.16816.F32 R16, R72, R24, R16 ;  /* 0x000000184810723c */ /* 0x004fec0000001810 */
[C---:B----4-:R-:W-:Y:S06]  /*5280*/  HMMA.16816.F32 R40, R8.reuse, R12, R40 ;  /* 0x0000000c0828723c */ /* 0x050fec0000001828 */
[----:B------:R-:W-:Y:S01]  /*5290*/  HMMA.16816.F32 R60, R8, R14, R60 ;  /* 0x0000000e083c723c */ /* 0x000fe2000000183c */
[----:B------:R-:W2:Y:S05]  /*52a0*/  LDSM.16.M88.4 R12, [R239+0x5800] ;  /* 0x00580000ef0c783b */ /* 0x000eaa0000000200 */
[----:B------:R-:W-:Y:S01]  /*52b0*/  HMMA.16816.F32 R28, R88, R38, R28 ;  /* 0x00000026581c723c */ /* 0x000fe2000000181c */
[----:B------:R-:W4:Y:S05]  /*52c0*/  LDSM.16.M88.4 R36, [R240+0x6000] ;  /* 0x00600000f024783b */ /* 0x000f2a0000000200 */
[C---:B-1----:R-:W-:Y:S06]  /*52d0*/  HMMA.16816.F32 R56, R8.reuse, R20, R56 ;  /* 0x000000140838723c */ /* 0x042fec0000001838 */
[----:B------:R-:W-:Y:S01]  /*52e0*/  HMMA.16816.F32 R52, R8, R22, R52 ;  /* 0x000000160834723c */ /* 0x000fe20000001834 */
[----:B------:R-:W-:Y:S05]  /*52f0*/  LDSM.16.M88.4 R20, [R235+0xe000] ;  /* 0x00e00000eb14783b */ /* 0x000fea0000000200 */
[----:B---3--:R-:W-:Y:S06]  /*5300*/  HMMA.16816.F32 R16, R48, R32, R16 ;  /* 0x000000203010723c */ /* 0x008fec0000001810 */
[----:B------:R-:W-:Y:S01]  /*5310*/  HMMA.16816.F32 R28, R72, R26, R28 ;  /* 0x0000001a481c723c */ /* 0x000fe2000000181c */
[----:B------:R-:W1:Y:S05]  /*5320*/  LDSM.16.M88.4 R24, [R238+0x6000] ;  /* 0x00600000ee18783b */ /* 0x000e6a0000000200 */
[----:B------:R-:W-:Y:S06]  /*5330*/  HMMA.16816.F32 R40, R88, R64, R40 ;  /* 0x000000405828723c */ /* 0x000fec0000001828 */
[C---:B--2---:R-:W-:Y:S06]  /*5340*/  HMMA.16816.F32 R80, R8.reuse, R12, R80 ;  /* 0x0000000c0850723c */ /* 0x044fec0000001850 */
[----:B------:R-:W-:Y:S01]  /*5350*/  HMMA.16816.F32 R76, R8, R14, R76 ;  /* 0x0000000e084c723c */ /* 0x000fe2000000184c */
[----:B------:R-:W-:Y:S04]  /*5360*/  LDSM.16.M88.4 R12, [R237+0x6000] ;  /* 0x00600000ed0c783b */ /* 0x000fe80000000200 */
[----:B------:R-:W-:Y:S01]  /*5370*/  LDSM.16.M88.4 R8, [R228+0x6000] ;  /* 0x00600000e408783b */ /* 0x000fe20000000200 */
[----:B----4-:R-:W-:Y:S06]  /*5380*/  HMMA.16816.F32 R16, R36, R96, R16 ;  /* 0x000000602410723c */ /* 0x010fec0000001810 */
[----:B------:R-:W-:Y:S01]  /*5390*/  HMMA.16816.F32 R60, R88, R66, R60 ;  /* 0x00000042583c723c */ /* 0x000fe2000000183c */
[----:B------:R-:W2:Y:S05]  /*53a0*/  LDSM.16.M88.4 R64, [R228+0x5800] ;  /* 0x00580000e440783b */ /* 0x000eaa0000000200 */
[----:B------:R-:W-:Y:S01]  /*53b0*/  HMMA.16816.F32 R28, R48, R34, R28 ;  /* 0x00000022301c723c */ /* 0x000fe2000000181c */
[----:B------:R-:W-:Y:S05]  /*53c0*/  LDSM.16.M88.4 R32, [R239+0x6800] ;  /* 0x00680000ef20783b */ /* 0x000fea0000000200 */
[C---:B------:R-:W-:Y:S06]  /*53d0*/  HMMA.16816.F32 R80, R88.reuse, R84, R80 ;  /* 0x000000545850723c */ /* 0x040fec0000001850 */
[C---:B------:R-:W-:Y:S06]  /*53e0*/  HMMA.16816.F32 R56, R88.reuse, R92, R56 ;  /* 0x0000005c5838723c */ /* 0x040fec0000001838 */
[----:B------:R-:W-:Y:S01]  /*53f0*/  HMMA.16816.F32 R52, R88, R94, R52 ;  /* 0x0000005e5834723c */ /* 0x000fe20000001834 */
[----:B------:R-:W3:Y:S05]  /*5400*/  LDSM.16.M88.4 R92, [R241+0xf000] ;  /* 0x00f00000f15c783b */ /* 0x000eea0000000200 */
[----:B-1----:R-:W-:Y:S06]  /*5410*/  HMMA.16816.F32 R16, R24, R20, R16 ;  /* 0x000000141810723c */ /* 0x002fec0000001810 */
[----:B------:R-:W-:Y:S01]  /*5420*/  HMMA.16816.F32 R84, R88, R86, R76 ;  /* 0x000000565854723c */ /* 0x000fe2000000184c */
[----:B------:R-:W-:Y:S05]  /*5430*/  LDSM.16.M88.4 R76, [R235+0xe800] ;  /* 0x00e80000eb4c783b */ /* 0x000fea0000000200 */
[----:B------:R-:W-:Y:S06]  /*5440*/  HMMA.16816.F32 R28, R36, R98, R28 ;  /* 0x00000062241c723c */ /* 0x000fec000000181c */
[C---:B------:R-:W-:Y:S06]  /*5450*/  HMMA.16816.F32 R56, R72.reuse, R68, R56 ;  /* 0x000000444838723c */ /* 0x040fec0000001838 */
[C---:B------:R-:W-:Y:S06]  /*5460*/  HMMA.16816.F32 R52, R72.reuse, R70, R52 ;  /* 0x000000464834723c */ /* 0x040fec0000001834 */
[----:B--2---:R-:W-:Y:S06]  /*5470*/  HMMA.16816.F32 R80, R72, R64, R80 ;  /* 0x000000404850723c */ /* 0x004fec0000001850 */
[----:B------:R-:W-:Y:S06]  /*5480*/  HMMA.16816.F32 R16, R12, R8, R16 ;  /* 0x000000080c10723c */ /* 0x000fec0000001810 */
[----:B------:R-:W-:Y:S01]  /*5490*/  HMMA.16816.F32 R84, R72, R66, R84 ;  /* 0x000000424854723c */ /* 0x000fe20000001854 */
[----:B------:R-:W1:Y:S05]  /*54a0*/  LDSM.16.M88.4 R64, [R241+0xf800] ;  /* 0x00f80000f140783b */ /* 0x000e6a0000000200 */
[----:B------:R-:W-:Y:S01]  /*54b0*/  HMMA.16816.F32 R28, R24, R22, R28 ;  /* 0x00000016181c723c */ /* 0x000fe2000000181c */
[----:B------:R-:W2:Y:S05]  /*54c0*/  LDSM.16.M88.4 R20, [R239+0x7000] ;  /* 0x00700000ef14783b */ /* 0x000eaa0000000200 */
[C---:B------:R-:W-:Y:S06]  /*54d0*/  HMMA.16816.F32 R40, R72.reuse, R100, R40 ;  /* 0x000000644828723c */ /* 0x040fec0000001828 */
[----:B------:R-:W-:Y:S01]  /*54e0*/  HMMA.16816.F32 R60, R72, R102, R60 ;  /* 0x00000066483c723c */ /* 0x000fe2000000183c */
[----:B------:R-:W-:Y:S01]  /*54f0*/  FMUL.FTZ R6, R16, UR29 ;  /* 0x0000001d10067c20 */ /* 0x000fe20008410000 */
[----:B------:R-:W-:Y:S01]  /*5500*/  FMUL.FTZ R69, R17, UR29 ;  /* 0x0000001d11457c20 */ /* 0x000fe20008410000 */
[----:B------:R-:W-:Y:S01]  /*5510*/  FMUL.FTZ R68, R18, UR29 ;  /* 0x0000001d12447c20 */ /* 0x000fe20008410000 */
[----:B------:R-:W-:-:S02]  /*5520*/  FMUL.FTZ R70, R19, UR29 ;  /* 0x0000001d13467c20 */ /* 0x000fc40008410000 */
[C---:B---3--:R-:W-:Y:S01]  /*5530*/  HMMA.16816.F32 R56, R48.reuse, R92, R56 ;  /* 0x0000005c3038723c */ /* 0x048fe20000001838 */
[----:B------:R-:W3:Y:S01]  /*5540*/  LDSM.16.M88.4 R16, [R239+0x7800] ;  /* 0x00780000ef10783b */ /* 0x000ee20000000200 */
[----:B------:R-:W4:Y:S04]  /*5550*/  MUFU.TANH R6, R6 ;  /* 0x0000000600067308 */ /* 0x000f280000002400 */
[----:B------:R-:W-:Y:S04]  /*5560*/  HMMA.16816.F32 R52, R48, R94, R52 ;  /* 0x0000005e3034723c */ /* 0x000fe80000001834 */
[----:B------:R-:W1:Y:S02]  /*5570*/  MUFU.TANH R69, R69 ;  /* 0x0000004500457308 */ /* 0x000e640000002400 */
[----:B------:R-:W-:Y:S01]  /*5580*/  HMMA.16816.F32 R28, R12, R10, R28 ;  /* 0x0000000a0c1c723c */ /* 0x000fe2000000181c */
[----:B------:R-:W5:Y:S05]  /*5590*/  LDSM.16.M88.4 R8, [R235+0xf000] ;  /* 0x00f00000eb08783b */ /* 0x000f6a0000000200 */
[C---:B------:R-:W-:Y:S01]  /*55a0*/  HMMA.16816.F32 R40, R48.reuse, R44, R40 ;  /* 0x0000002c3028723c */ /* 0x040fe20000001828 */
[----:B------:R-:W2:Y:S05]  /*55b0*/  MUFU.TANH R68, R68 ;  /* 0x0000004400447308 */ /* 0x000eaa0000002400 */
[C---:B------:R-:W-:Y:S01]  /*55c0*/  HMMA.16816.F32 R60, R48.reuse, R46, R60 ;  /* 0x0000002e303c723c */ /* 0x040fe2000000183c */
[----:B------:R-:W-:Y:S02]  /*55d0*/  LDSM.16.M88.4 R44, [R228+0x6800] ;  /* 0x00680000e42c783b */ /* 0x000fe40000000200 */
[----:B------:R-:W3:Y:S03]  /*55e0*/  MUFU.TANH R70, R70 ;  /* 0x0000004600467308 */ /* 0x000ee60000002400 */
[C---:B-1----:R-:W-:Y:S06]  /*55f0*/  HMMA.16816.F32 R80, R48.reuse, R64, R80 ;  /* 0x000000403050723c */ /* 0x042fec0000001850 */
[----:B------:R-:W-:Y:S01]  /*5600*/  HMMA.16816.F32 R84, R48, R66, R84 ;  /* 0x000000423054723c */ /* 0x000fe20000001854 */
[----:B------:R-:W-:Y:S01]  /*5610*/  FMUL.FTZ R28, R28, UR29 ;  /* 0x0000001d1c1c7c20 */ /* 0x000fe20008410000 */
[----:B------:R-:W-:Y:S01]  /*5620*/  FMUL.FTZ R29, R29, UR29 ;  /* 0x0000001d1d1d7c20 */ /* 0x000fe20008410000 */
[----:B------:R-:W-:Y:S01]  /*5630*/  FMUL.FTZ R30, R30, UR29 ;  /* 0x0000001d1e1e7c20 */ /* 0x000fe20008410000 */
[----:B------:R-:W-:-:S02]  /*5640*/  FMUL.FTZ R31, R31, UR29 ;  /* 0x0000001d1f1f7c20 */ /* 0x000fc40008410000 */
[C---:B--2---:R-:W-:Y:S01]  /*5650*/  HMMA.16816.F32 R56, R36.reuse, R20, R56 ;  /* 0x000000142438723c */ /* 0x044fe20000001838 */
[----:B------:R-:W1:Y:S05]  /*5660*/  MUFU.TANH R28, R28 ;  /* 0x0000001c001c7308 */ /* 0x000e6a0000002400 */
[C---:B------:R-:W-:Y:S01]  /*5670*/  HMMA.16816.F32 R52, R36.reuse, R22, R52 ;  /* 0x000000162434723c */ /* 0x040fe20000001834 */
[----:B------:R-:W2:Y:S02]  /*5680*/  LDSM.16.M88.4 R20, [R235+0xf800] ;  /* 0x00f80000eb14783b */ /* 0x000ea40000000200 */
[----:B------:R-:W1:Y:S03]  /*5690*/  MUFU.TANH R29, R29 ;  /* 0x0000001d001d7308 */ /* 0x000e660000002400 */
[C---:B------:R-:W-:Y:S05]  /*56a0*/  HMMA.16816.F32 R40, R36.reuse, R32, R40 ;  /* 0x000000202428723c */ /* 0x040fea0000001828 */
[----:B------:R-:W1:Y:S01]  /*56b0*/  MUFU.TANH R30, R30 ;  /* 0x0000001e001e7308 */ /* 0x000e620000002400 */
[C---:B------:R-:W-:Y:S01]  /*56c0*/  HMMA.16816.F32 R60, R36.reuse, R34, R60 ;  /* 0x00000022243c723c */ /* 0x040fe2000000183c */
[----:B------:R-:W4:Y:S05]  /*56d0*/  LDSM.16.M88.4 R32, [R228+0x7000] ;  /* 0x00700000e420783b */ /* 0x000f2a0000000200 */
[C---:B---3--:R-:W-:Y:S01]  /*56e0*/  HMMA.16816.F32 R80, R36.reuse, R16, R80 ;  /* 0x000000102450723c */ /* 0x048fe20000001850 */
[----:B------:R-:W3:Y:S05]  /*56f0*/  MUFU.TANH R31, R31 ;  /* 0x0000001f001f7308 */ /* 0x000eea0000002400 */
[----:B------:R-:W-:Y:S06]  /*5700*/  HMMA.16816.F32 R84, R36, R18, R84 ;  /* 0x000000122454723c */ /* 0x000fec0000001854 */
[C---:B-----5:R-:W-:Y:S06]  /*5710*/  HMMA.16816.F32 R56, R24.reuse, R8, R56 ;  /* 0x000000081838723c */ /* 0x060fec0000001838 */
[----:B------:R-:W-:Y:S01]  /*5720*/  HMMA.16816.F32 R52, R24, R10, R52 ;  /* 0x0000000a1834723c */ /* 0x000fe20000001834 */
[----:B------:R-:W5:Y:S01]  /*5730*/  LDSM.16.M88.4 R8, [R228+0x7800] ;  /* 0x00780000e408783b */ /* 0x000f620000000200 */
[----:B------:R-:W-:-:S04]  /*5740*/  DEPBAR.LE SB0, 0x0 ;  /* 0x000080000000791a */ /* 0x000fc80000000000 */
[C---:B------:R-:W-:Y:S06]  /*5750*/  HMMA.16816.F32 R40, R24.reuse, R76, R40 ;  /* 0x0000004c1828723c */ /* 0x040fec0000001828 */
[C---:B------:R-:W-:Y:S06]  /*5760*/  HMMA.16816.F32 R60, R24.reuse, R78, R60 ;  /* 0x0000004e183c723c */ /* 0x040fec000000183c */
[C---:B--2---:R-:W-:Y:S06]  /*5770*/  HMMA.16816.F32 R80, R24.reuse, R20, R80 ;  /* 0x000000141850723c */ /* 0x044fec0000001850 */
[----:B------:R-:W-:Y:S06]  /*5780*/  HMMA.16816.F32 R84, R24, R22, R84 ;  /* 0x000000161854723c */ /* 0x000fec0000001854 */
[C---:B------:R-:W-:Y:S06]  /*5790*/  HMMA.16816.F32 R40, R12.reuse, R44, R40 ;  /* 0x0000002c0c28723c */ /* 0x040fec0000001828 */
[C---:B------:R-:W-:Y:S06]  /*57a0*/  HMMA.16816.F32 R60, R12.reuse, R46, R60 ;  /* 0x0000002e0c3c723c */ /* 0x040fec000000183c */
[C---:B----4-:R-:W-:Y:S06]  /*57b0*/  HMMA.16816.F32 R56, R12.reuse, R32, R56 ;  /* 0x000000200c38723c */ /* 0x050fec0000001838 */
[C---:B------:R-:W-:Y:S06]  /*57c0*/  HMMA.16816.F32 R52, R12.reuse, R34, R52 ;  /* 0x000000220c34723c */ /* 0x040fec0000001834 */
[----:B-----5:R-:W-:Y:S01]  /*57d0*/  HMMA.16816.F32 R80, R12, R8, R80 ;  /* 0x000000080c50723c */ /* 0x020fe20000001850 */
[----:B------:R-:W-:Y:S01]  /*57e0*/  FMUL.FTZ R40, R40, UR29 ;  /* 0x0000001d28287c20 */ /* 0x000fe20008410000 */
[----:B------:R-:W-:Y:S01]  /*57f0*/  FMUL.FTZ R41, R41, UR29 ;  /* 0x0000001d29297c20 */ /* 0x000fe20008410000 */
[----:B------:R-:W-:Y:S01]  /*5800*/  FMUL.FTZ R16, R42, UR29 ;  /* 0x0000001d2a107c20 */ /* 0x000fe20008410000 */
[----:B------:R-:W-:-:S02]  /*5810*/  FMUL.FTZ R17, R43, UR29 ;  /* 0x0000001d2b117c20 */ /* 0x000fc40008410000 */
[----:B------:R-:W-:Y:S01]  /*5820*/  HMMA.16816.F32 R84, R12, R10, R84 ;  /* 0x0000000a0c54723c */ /* 0x000fe20000001854 */
[----:B------:R-:W-:Y:S01]  /*5830*/  IADD3 R9, -R4, R3, RZ ;  /* 0x0000000304097210 */ /* 0x000fe20007ffe1ff */
[----:B------:R-:W-:Y:S01]  /*5840*/  FMUL.FTZ R33, R60, UR29 ;  /* 0x0000001d3c217c20 */ /* 0x000fe20008410000 */
[----:B------:R-:W-:Y:S01]  /*5850*/  FMUL.FTZ R32, R61, UR29 ;  /* 0x0000001d3d207c20 */ /* 0x000fe20008410000 */
[----:B------:R-:W-:Y:S01]  /*5860*/  FMUL.FTZ R20, R62, UR29 ;  /* 0x0000001d3e147c20 */ /* 0x000fe20008410000 */
[----:B------:R-:W-:Y:S01]  /*5870*/  SHF.R.S32.HI R2, RZ, 0x1f, R9 ;  /* 0x0000001fff027819 */ /* 0x000fe20000011409 */
[----:B------:R-:W-:Y:S01]  /*5880*/  FMUL.FTZ R21, R63, UR29 ;  /* 0x0000001d3f157c20 */ /* 0x000fe20008410000 */
[----:B------:R-:W-:Y:S01]  /*5890*/  FMUL.FTZ R56, R56, UR29 ;  /* 0x0000001d38387c20 */ /* 0x000fe20008410000 */
[----:B------:R-:W-:Y:S01]  /*58a0*/  FMUL.FTZ R57, R57, UR29 ;  /* 0x0000001d39397c20 */ /* 0x000fe20008410000 */
[----:B------:R-:W-:Y:S01]  /*58b0*/  LEA.HI R2, R2, R9, RZ, 0x2 ;  /* 0x0000000902027211 */ /* 0x000fe200078f10ff */
[----:B------:R-:W-:Y:S01]  /*58c0*/  FMUL.FTZ R58, R58, UR29 ;  /* 0x0000001d3a3a7c20 */ /* 0x000fe20008410000 */
[----:B------:R-:W-:Y:S01]  /*58d0*/  FMUL.FTZ R59, R59, UR29 ;  /* 0x0000001d3b3b7c20 */ /* 0x000fe20008410000 */
[----:B------:R-:W-:Y:S01]  /*58e0*/  FMUL.FTZ R52, R52, UR29 ;  /* 0x0000001d34347c20 */ /* 0x000fe20008410000 */
[----:B------:R-:W-:Y:S01]  /*58f0*/  SHF.R.S32.HI R2, RZ, 0x2, R2 ;  /* 0x00000002ff027819 */ /* 0x000fe20000011402 */
[----:B------:R-:W-:Y:S01]  /*5900*/  FMUL.FTZ R53, R53, UR29 ;  /* 0x0000001d35357c20 */ /* 0x000fe20008410000 */
[----:B------:R-:W-:Y:S01]  /*5910*/  FMUL.FTZ R54, R54, UR29 ;  /* 0x0000001d36367c20 */ /* 0x000fe20008410000 */
[----:B------:R-:W-:Y:S01]  /*5920*/  FMUL.FTZ R55, R55, UR29 ;  /* 0x0000001d37377c20 */ /* 0x000fe20008410000 */
[----:B------:R-:W-:Y:S01]  /*5930*/  IADD3 R167, R167, 0x1, R2 ;  /* 0x00000001a7a77810 */ /* 0x000fe20007ffe002 */
[----:B------:R-:W-:Y:S01]  /*5940*/  FMUL.FTZ R80, R80, UR29 ;  /* 0x0000001d50507c20 */ /* 0x000fe20008410000 */
[----:B------:R-:W-:Y:S01]  /*5950*/  FMUL.FTZ R81, R81, UR29 ;  /* 0x0000001d51517c20 */ /* 0x000fe20008410000 */
[----:B------:R-:W-:Y:S01]  /*5960*/  FMUL.FTZ R82, R82, UR29 ;  /* 0x0000001d52527c20 */ /* 0x000fe20008410000 */
[----:B------:R-:W-:Y:S01]  /*5970*/  FMUL.FTZ R83, R83, UR29 ;  /* 0x0000001d53537c20 */ /* 0x000fe20008410000 */
[----:B------:R-:W-:Y:S01]  /*5980*/  MOV R2, UR28 ;  /* 0x0000001c00027c02 */ /* 0x000fe20008000f00 */
[----:B------:R-:W2:Y:S01]  /*5990*/  MUFU.TANH R40, R40 ;  /* 0x0000002800287308 */ /* 0x000ea20000002400 */
[----:B------:R-:W-:Y:S01]  /*59a0*/  FMUL.FTZ R84, R84, UR29 ;  /* 0x0000001d54547c20 */ /* 0x000fe20008410000 */
[----:B------:R-:W-:Y:S01]  /*59b0*/  FMUL.FTZ R85, R85, UR29 ;  /* 0x0000001d55557c20 */ /* 0x000fe20008410000 */
[----:B------:R-:W-:Y:S01]  /*59c0*/  FMUL.FTZ R86, R86, UR29 ;  /* 0x0000001d56567c20 */ /* 0x000fe20008410000 */
[----:B------:R-:W-:Y:S01]  /*59d0*/  FMUL.FTZ R87, R87, UR29 ;  /* 0x0000001d57577c20 */ /* 0x000fe20008410000 */
[----:B------:R-:W-:Y:S01]  /*59e0*/  IADD3 R167, R2, -UR21, R167 ;  /* 0x8000001502a77c10 */ /* 0x000fe2000fffe0a7 */
[----:B------:R-:W-:-:S02]  /*59f0*/  IMAD.SHL.U32 R14, R3, 0x2, RZ ;  /* 0x00000002030e7824 */ /* 0x000fc400078e00ff */
[----:B------:R-:W4:Y:S01]  /*5a00*/  MUFU.TANH R41, R41 ;  /* 0x0000002900297308 */ /* 0x000f220000002400 */
[----:B------:R-:W-:Y:S02]  /*5a10*/  IADD3 R167, R167, UR13, RZ ;  /* 0x0000000da7a77c10 */ /* 0x000fe4000fffe0ff */
[----:B------:R-:W-:Y:S02]  /*5a20*/  LOP3.LUT R14, R14, 0x6, RZ, 0xc0, !PT ;  /* 0x000000060e0e7812 */ /* 0x000fe400078ec0ff */
[C---:B------:R-:W-:Y:S02]  /*5a30*/  VIADDMNMX R2, R167.reuse, 0x8, R2, PT ;  /* 0x00000008a7027846 */ /* 0x040fe40003800102 */
[----:B------:R-:W-:Y:S01]  /*5a40*/  VIMNMX R167, R167, UR28, PT ;  /* 0x0000001ca7a77c48 */ /* 0x000fe2000bfe0100 */
[----:B------:R-:W1:Y:S08]  /*5a50*/  MUFU.TANH R16, R16 ;  /* 0x0000001000107308 */ /* 0x000e700000002400 */
[----:B------:R-:W1:Y:S08]  /*5a60*/  MUFU.TANH R17, R17 ;  /* 0x0000001100117308 */ /* 0x000e700000002400 */
[----:B------:R-:W1:Y:S08]  /*5a70*/  MUFU.TANH R33, R33 ;  /* 0x0000002100217308 */ /* 0x000e700000002400 */
[----:B------:R-:W1:Y:S08]  /*5a80*/  MUFU.TANH R32, R32 ;  /* 0x0000002000207308 */ /* 0x000e700000002400 */
[----:B------:R-:W1:Y:S08]  /*5a90*/  MUFU.TANH R20, R20 ;  /* 0x0000001400147308 */ /* 0x000e700000002400 */
[----:B------:R-:W1:Y:S08]  /*5aa0*/  MUFU.TANH R21, R21 ;  /* 0x0000001500157308 */ /* 0x000e700000002400 */
[----:B------:R1:W1:Y:S08]  /*5ab0*/  MUFU.TANH R186, R56 ;  /* 0x0000003800ba7308 */ /* 0x0002700000002400 */
        /* <DEDUP_REMOVED lines=14> */
[----:B------:R1:W1:Y:S01]  /*5ba0*/  MUFU.TANH R192, R87 ;  /* 0x0000005700c07308 */ /* 0x0002620000002400 */
[----:B------:R-:W-:Y:S06]  /*5bb0*/  BAR.SYNC.DEFER_BLOCKING 0x0 ;  /* 0x0000000000007b1d */ /* 0x000fec0000010000 */
[----:B--234-:R-:W-:Y:S05]  /*5bc0*/  @!P1 BRA `(.L_x_818) ;  /* 0x0000001000009947 */ /* 0x01cfea0003800000 */
        /* <DEDUP_REMOVED lines=10> */
[----:B------:R-:W2:Y:S08]  /*5c70*/  I2F.RP R9, UR12 ;  /* 0x0000000c00097d06 */ /* 0x000eb00008209400 */
[----:B--2---:R-:W2:Y:S02]  /*5c80*/  MUFU.RCP R8, R9 ;  /* 0x0000000900087308 */ /* 0x004ea40000001000 */
[----:B--2---:R-:W-:-:S06]  /*5c90*/  VIADD R8, R8, 0xffffffe ;  /* 0x0ffffffe08087836 */ /* 0x004fcc0000000000 */
[----:B------:R-:W2:Y:S02]  /*5ca0*/  F2I.FTZ.U32.TRUNC.NTZ R3, R8 ;  /* 0x0000000800037305 */ /* 0x000ea4000021f000 */
[----:B--2---:R-:W-:Y:S01]  /*5cb0*/  R2UR UR35, R3 ;  /* 0x00000000032372ca */ /* 0x004fe200000e0000 */
        /* <DEDUP_REMOVED lines=8> */
[----:B------:R-:W-:Y:S02]  /*5d40*/  UIMAD.WIDE.U32 UR36, UR37, UR28, URZ ;  /* 0x0000001c252472a5 */ /* 0x000fe4000f8e003f */
[----:B------:R-:W-:-:S04]  /*5d50*/  UIADD3 UR30, -UR35, URZ, URZ ;  /* 0x0000003f231e7290 */ /* 0x000fc8000fffe13f */
[----:B------:R-:W-:Y:S01]  /*5d60*/  UIMAD UR30, UR12, UR30, UR31 ;  /* 0x0000001e0c1e72a4 */ /* 0x000fe2000f8e021f */
[----:B------:R-:W-:Y:S02]  /*5d70*/  UMOV UR33, UR37 ;  /* 0x0000002500217c82 */ /* 0x000fe40008000000 */
[----:B------:R-:W-:Y:S02]  /*5d80*/  UIADD3 UR27, -UR33, URZ, URZ ;  /* 0x0000003f211b7290 */ /* 0x000fe4000fffe13f */
[----:B------:R-:W-:Y:S02]  /*5d90*/  UISETP.GT.U32.AND UP2, UPT, UR12, UR30, UPT ;  /* 0x0000001e0c00728c */ /* 0x000fe4000bf44070 */
[----:B------:R-:W-:-:S04]  /*5da0*/  UIMAD UR27, UR12, UR27, UR28 ;  /* 0x0000001b0c1b72a4 */ /* 0x000fc8000f8e021c */
[----:B------:R-:W-:-:S05]  /*5db0*/  UISETP.GT.U32.AND UP0, UPT, UR12, UR27, UPT ;  /* 0x0000001b0c00728c */ /* 0x000fca000bf04070 */
[----:B------:R-:W-:Y:S02]  /*5dc0*/  @!UP2 UIADD3 UR30, UR30, -UR12, URZ ;  /* 0x8000000c1e1ea290 */ /* 0x000fe4000fffe03f */
[----:B------:R-:W-:Y:S02]  /*5dd0*/  @!UP2 UIADD3 UR35, UR35, 0x1, URZ ;  /* 0x000000012323a890 */ /* 0x000fe4000fffe03f */
[----:B------:R-:W-:Y:S02]  /*5de0*/  UISETP.GE.U32.AND UP4, UPT, UR30, UR12, UPT ;  /* 0x0000000c1e00728c */ /* 0x000fe4000bf86070 */
[----:B------:R-:W-:Y:S02]  /*5df0*/  @!UP0 UIADD3 UR27, UR27, -UR12, URZ ;  /* 0x8000000c1b1b8290 */ /* 0x000fe4000fffe03f */
[----:B------:R-:W-:Y:S02]  /*5e00*/  @!UP0 UIADD3 UR33, UR33, 0x1, URZ ;  /* 0x0000000121218890 */ /* 0x000fe4000fffe03f */
[----:B------:R-:W-:-:S02]  /*5e10*/  UISETP.GE.U32.AND UP3, UPT, UR27, UR12, UPT ;  /* 0x0000000c1b00728c */ /* 0x000fc4000bf66070 */
[----:B------:R-:W-:Y:S02]  /*5e20*/  ULOP3.LUT UR12, UR5, UR13, URZ, 0x3c, !UPT ;  /* 0x0000000d050c7292 */ /* 0x000fe4000f8e3c3f */
[----:B------:R-:W-:Y:S02]  /*5e30*/  UISETP.GE.AND UP0, UPT, UR32, URZ, UPT ;  /* 0x0000003f2000728c */ /* 0x000fe4000bf06270 */
[----:B------:R-:W-:Y:S02]  /*5e40*/  UISETP.GE.AND UP1, UPT, UR12, URZ, UPT ;  /* 0x0000003f0c00728c */ /* 0x000fe4000bf26270 */
[----:B------:R-:W-:Y:S02]  /*5e50*/  @UP4 UIADD3 UR35, UR35, 0x1, URZ ;  /* 0x0000000123234890 */ /* 0x000fe4000fffe03f */
[----:B------:R-:W-:Y:S02]  /*5e60*/  UISETP.NE.AND UP2, UPT, UR13, URZ, UPT ;  /* 0x0000003f0d00728c */ /* 0x000fe4000bf45270 */
[----:B------:R-:W-:-:S02]  /*5e70*/  @UP3 UIADD3 UR33, UR33, 0x1, URZ ;  /* 0x0000000121213890 */ /* 0x000fc4000fffe03f */
[----:B------:R-:W-:Y:S02]  /*5e80*/  ULOP3.LUT UR12, URZ, UR13, URZ, 0x33, !UPT ;  /* 0x0000000d3f0c7292 */ /* 0x000fe4000f8e333f */
[----:B------:R-:W-:Y:S02]  /*5e90*/  @!UP0 UIADD3 UR33, -UR33, URZ, URZ ;  /* 0x0000003f21218290 */ /* 0x000fe4000fffe13f */
[----:B------:R-:W-:-:S04]  /*5ea0*/  @!UP1 UIADD3 UR35, -UR35, URZ, URZ ;  /* 0x0000003f23239290 */ /* 0x000fc8000fffe13f */
[----:B------:R-:W-:Y:S02]  /*5eb0*/  USEL UR35, UR12, UR35, !UP2 ;  /* 0x000000230c237287 */ /* 0x000fe4000d000000 */
[----:B------:R-:W-:Y:S02]  /*5ec0*/  USEL UR12, UR12, UR33, !UP2 ;  /* 0x000000210c0c7287 */ /* 0x000fe4000d000000 */
[----:B------:R-:W-:Y:S02]  /*5ed0*/  UIMAD.WIDE UR30, UR35, 0x4, UR22 ;  /* 0x00000004231e78a5 */ /* 0x000fe4000f8e0216 */
        /* <DEDUP_REMOVED lines=15> */
[----:B---3--:R-:W-:Y:S01]  /*5fd0*/  IMAD.U32 R9, RZ, RZ, UR31 ;  /* 0x0000001fff097e24 */ /* 0x008fe2000f8e00ff */
        /* <DEDUP_REMOVED lines=10> */
.L_x_819:
[----:B------:R-:W-:-:S04]  /*6080*/  ULEA UR12, -UR10, URZ, 0x6 ;  /* 0x0000003f0a0c7291 */ /* 0x000fc8000f8e313f */
[----:B------:R-:W-:Y:S02]  /*6090*/  USHF.R.S32.HI UR13, URZ, 0x1f, UR12 ;  /* 0x0000001f3f0d7899 */ /* 0x000fe4000801140c */
[----:B------:R-:W-:-:S04]  /*60a0*/  MOV R4, UR12 ;  /* 0x0000000c00047c02 */ /* 0x000fc80008000f00 */
[----:B------:R-:W-:-:S07]  /*60b0*/  MOV R3, UR13 ;  /* 0x0000000d00037c02 */ /* 0x000fce0008000f00 */
.L_x_820:
[----:B------:R-:W-:Y:S01]  /*60c0*/  ULDC UR12, c[0x0][0x2d0] ;  /* 0x0000b400000c7ab9 */ /* 0x000fe20000000800 */
[----:B------:R-:W-:Y:S01]  /*60d0*/  BSSY B0, `(.L_x_821) ;  /* 0x00000ac000007945 */ /* 0x000fe20003800000 */
[----:B------:R-:W-:Y:S02]  /*60e0*/  ISETP.GE.AND P6, PT, R248, UR12, PT ;  /* 0x0000000cf8007c0c */ /* 0x000fe4000bfc6270 */
[----:B------:R-:W-:Y:S02]  /*60f0*/  ISETP.GE.AND P5, PT, R245, UR12, PT ;  /* 0x0000000cf5007c0c */ /* 0x000fe4000bfa6270 */
[----:B------:R-:W-:Y:S02]  /*6100*/  ISETP.GE.AND P4, PT, R244, UR12, PT ;  /* 0x0000000cf4007c0c */ /* 0x000fe4000bf86270 */
[----:B------:R-:W-:-:S07]  /*6110*/  ISETP.GE.AND P3, PT, R243, UR12, PT ;  /* 0x0000000cf3007c0c */ /* 0x000fce000bf66270 */
[----:B------:R-:W2:Y:S01]  /*6120*/  @!P6 LDC.64 R12, c[0x0][0x218] ;  /* 0x00008600ff0ceb82 */ /* 0x000ea20000000a00 */
[----:B------:R-:W-:Y:S01]  /*6130*/  @!P6 IADD3 R15, P2, R4, R165, RZ ;  /* 0x000000a5040fe210 */ /* 0x000fe20007f5e0ff */
[----:B------:R3:W-:Y:S04]  /*6140*/  @P6 STS.128 [R246+0x8000], RZ ;  /* 0x008000fff6006388 */ /* 0x0007e80000000c00 */
[----:B------:R-:W-:Y:S02]  /*6150*/  @!P6 IMAD.X R22, R3, 0x1, R166, P2 ;  /* 0x000000010316e824 */ /* 0x000fe400010e06a6 */
[----:B------:R-:W4:Y:S08]  /*6160*/  @!P5 LDC.64 R10, c[0x0][0x218] ;  /* 0x00008600ff0adb82 */ /* 0x000f300000000a00 */
[----:B------:R-:W5:Y:S01]  /*6170*/  @!P4 LDC.64 R8, c[0x0][0x218] ;  /* 0x00008600ff08cb82 */ /* 0x000f620000000a00 */
[----:B--2---:R-:W-:-:S04]  /*6180*/  @!P6 LEA R18, P2, R15, R12, 0x1 ;  /* 0x0000000c0f12e211 */ /* 0x004fc800078408ff */
[----:B------:R-:W-:Y:S02]  /*6190*/  @!P6 LEA.HI.X R19, R15, R13, R22, 0x1, P2 ;  /* 0x0000000d0f13e211 */ /* 0x000fe400010f0c16 */
[----:B------:R-:W-:Y:S01]  /*61a0*/  @!P5 IADD3 R15, P2, R4, R165, RZ ;  /* 0x000000a5040fd210 */ /* 0x000fe20007f5e0ff */
[----:B------:R-:W2:Y:S02]  /*61b0*/  @!P3 LDC.64 R12, c[0x0][0x218] ;  /* 0x00008600ff0cbb82 */ /* 0x000ea40000000a00 */
        /* <DEDUP_REMOVED lines=9> */
[----:B------:R-:W1:Y:S02]  /*6250*/  @!P6 LDC.64 R10, c[0x0][0x218] ;  /* 0x00008600ff0aeb82 */ /* 0x000e640000000a00 */
[----:B------:R-:W-:Y:S01]  /*6260*/  @!PT LDS RZ, [RZ] ;  /* 0x00000000fffff984 */ /* 0x000fe20000000800 */
[----:B------:R-:W-:Y:S01]  /*6270*/  @!PT LDS RZ, [RZ] ;  /* 0x00000000fffff984 */ /* 0x000fe20000000800 */
[----:B------:R-:W-:Y:S01]  /*6280*/  @!PT LDS RZ, [RZ] ;  /* 0x00000000fffff984 */ /* 0x000fe20000000800 */
[----:B------:R-:W-:Y:S02]  /*6290*/  @!P5 LDGSTS.E.BYPASS.LTC128B.128 [R246+0xa000], desc[UR24][R26.64+0x80] ;  /* 0x0a0000801af6dfae */ /* 0x000fe4000b901d58 */
[----:B------:R-:W-:Y:S01]  /*62a0*/  @!P4 IMAD.X R22, R3, 0x1, R166, P2 ;  /* 0x000000010316c824 */ /* 0x000fe200010e06a6 */
[C---:B-----5:R-:W-:Y:S01]  /*62b0*/  @!P4 LEA R24, P2, R15.reuse, R8, 0x1 ;  /* 0x000000080f18c211 */ /* 0x060fe200078408ff */
[----:B------:R4:W-:Y:S03]  /*62c0*/  @P4 STS.128 [R246+0xc000], RZ ;  /* 0x00c000fff6004388 */ /* 0x0009e60000000c00 */
[----:B------:R-:W-:-:S02]  /*62d0*/  @!P4 LEA.HI.X R25, R15, R9, R22, 0x1, P2 ;  /* 0x000000090f19c211 */ /* 0x000fc400010f0c16 */
[----:B------:R-:W-:Y:S01]  /*62e0*/  @!P3 IADD3 R15, P2, R4, R165, RZ ;  /* 0x000000a5040fb210 */ /* 0x000fe20007f5e0ff */
[----:B------:R-:W5:Y:S02]  /*62f0*/  @!P5 LDC.64 R8, c[0x0][0x218] ;  /* 0x00008600ff08db82 */ /* 0x000f640000000a00 */
[----:B------:R-:W-:Y:S01]  /*6300*/  @!PT LDS RZ, [RZ] ;  /* 0x00000000fffff984 */ /* 0x000fe20000000800 */
[----:B------:R-:W-:Y:S01]  /*6310*/  @!PT LDS RZ, [RZ] ;  /* 0x00000000fffff984 */ /* 0x000fe20000000800 */
[----:B------:R-:W-:Y:S01]  /*6320*/  @!PT LDS RZ, [RZ] ;  /* 0x00000000fffff984 */ /* 0x000fe20000000800 */
[----:B------:R-:W-:Y:S02]  /*6330*/  @!P4 LDGSTS.E.BYPASS.LTC128B.128 [R246+0xc000], desc[UR24][R24.64+0x100] ;  /* 0x0c00010018f6cfae */ /* 0x000fe4000b901d58 */
[----:B------:R-:W-:Y:S01]  /*6340*/  @!P3 IMAD.X R34, R3, 0x1, R166, P2 ;  /* 0x000000010322b824 */ /* 0x000fe200010e06a6 */
[C---:B--2---:R-:W-:Y:S01]  /*6350*/  @!P3 LEA R22, P2, R15.reuse, R12, 0x1 ;  /* 0x0000000c0f16b211 */ /* 0x044fe200078408ff */
[----:B------:R4:W-:Y:S03]  /*6360*/  @P3 STS.128 [R246+0xe000], RZ ;  /* 0x00e000fff6003388 */ /* 0x0009e60000000c00 */
[----:B------:R-:W-:-:S02]  /*6370*/  @!P3 LEA.HI.X R23, R15, R13, R34, 0x1, P2 ;  /* 0x0000000d0f17b211 */ /* 0x000fc400010f0c22 */
[----:B------:R-:W-:Y:S01]  /*6380*/  IADD3 R36, P2, R4, UR16, RZ ;  /* 0x0000001004247c10 */ /* 0x000fe2000ff5e0ff */
[----:B------:R-:W2:Y:S02]  /*6390*/  @!P4 LDC.64 R12, c[0x0][0x218] ;  /* 0x00008600ff0ccb82 */ /* 0x000ea40000000a00 */
        /* <DEDUP_REMOVED lines=27> */
[C---:B--2---:R-:W-:Y:S01]  /*6550*/  @!P4 LEA R42, P2, R37.reuse, R12, 0x1 ;  /* 0x0000000c252ac211 */ /* 0x044fe200078408ff */
[----:B------:R2:W-:Y:S03]  /*6560*/  @P4 STS.128 [R246+0xc800], RZ ;  /* 0x00c800fff6004388 */ /* 0x0005e60000000c00 */
[----:B------:R-:W-:-:S02]  /*6570*/  @!P4 LEA.HI.X R43, R37, R13, R44, 0x1, P2 ;  /* 0x0000000d252bc211 */ /* 0x000fc400010f0c2c */
[----:B------:R-:W-:Y:S01]  /*6580*/  @!P3 IADD3 R37, P2, R36, R165, RZ ;  /* 0x000000a52425b210 */ /* 0x000fe20007f5e0ff */
[----:B------:R-:W3:Y:S02]  /*6590*/  @!P5 LDC.64 R12, c[0x0][0x218] ;  /* 0x00008600ff0cdb82 */ /* 0x000ee40000000a00 */
        /* <DEDUP_REMOVED lines=31> */
[----:B------:R-:W4:Y:S02]  /*6790*/  @!P6 LDC.64 R12, c[0x0][0x218] ;  /* 0x00008600ff0ceb82 */ /* 0x000f240000000a00 */
        /* <DEDUP_REMOVED lines=28> */
[----:B----4-:R-:W-:-:S04]  /*6960*/  @!P6 LEA R22, P2, R18, R12, 0x1 ;  /* 0x0000000c1216e211 */ /* 0x010fc800078408ff */
        /* <DEDUP_REMOVED lines=28> */
[----:B--2---:R-:W-:-:S04]  /*6b30*/  LEA R8, P2, R36, UR12, 0x1 ;  /* 0x0000000c24087c11 */ /* 0x004fc8000f8408ff */
[----:B------:R-:W-:-:S05]  /*6b40*/  LEA.HI.X R9, R36, UR13, R15, 0x1, P2 ;  /* 0x0000000d24097c11 */ /* 0x000fca00090f0c0f */
[----:B------:R-:W-:Y:S01]  /*6b50*/  @!PT LDS RZ, [RZ] ;  /* 0x00000000fffff984 */ /* 0x000fe20000000800 */
[----:B------:R-:W-:Y:S01]  /*6b60*/  @!PT LDS RZ, [RZ] ;  /* 0x00000000fffff984 */ /* 0x000fe20000000800 */
[----:B------:R-:W-:Y:S01]  /*6b70*/  @!PT LDS RZ, [RZ] ;  /* 0x00000000fffff984 */ /* 0x000fe20000000800 */
[----:B------:R1:W-:Y:S04]  /*6b80*/  LDGSTS.E.BYPASS.LTC128B.128 [R246+0xf800], desc[UR24][R8.64+0x180] ;  /* 0x0f80018008f67fae */ /* 0x0003e8000b901d58 */
.L_x_822:
[----:B------:R-:W-:Y:S05]  /*6b90*/  BSYNC B0 ;  /* 0x0000000000007941 */ /* 0x000fea0003800000 */
.L_x_821:
[----:B------:R-:W0:Y:S01]  /*6ba0*/  LDGDEPBAR ;  /* 0x00000000000079af */ /* 0x000e220000000000 */
[----:B------:R-:W-:-:S04]  /*6bb0*/  IADD3 R165, P2, R4, R165, RZ ;  /* 0x000000a504a57210 */ /* 0x000fc80007f5e0ff */
[----:B------:R-:W-:-:S09]  /*6bc0*/  IADD3.X R166, R3, R166, RZ, P2, !PT ;  /* 0x000000a603a67210 */ /* 0x000fd200017fe4ff */
.L_x_818:
[----:B------:R-:W-:Y:S01]  /*6bd0*/  VIADD R3, R14, UR5 ;  /* 0x000000050e037c36 */ /* 0x000fe20008000000 */
[----:B------:R-:W-:Y:S01]  /*6be0*/  LEA R236, R0, UR4, 0x1 ;  /* 0x0000000400ec7c11 */ /* 0x000fe2000f8e08ff */
[----:B------:R-:W-:Y:S01]  /*6bf0*/  ULDC UR27, c[0x0][0x2ec] ;  /* 0x0000bb00001b7ab9 */ /* 0x000fe20000000800 */
[----:B------:R-:W-:Y:S01]  /*6c00*/  ULDC.64 UR4, c[0x0][0x218] ;  /* 0x0000860000047ab9 */ /* 0x000fe20000000a00 */
[C---:B------:R-:W-:Y:S02]  /*6c10*/  VIADD R4, R3.reuse, 0x1 ;  /* 0x0000000103047836 */ /* 0x040fe40000000000 */
[C---:B-12---:R-:W-:Y:S01]  /*6c20*/  VIADD R8, R3.reuse, 0x8 ;  /* 0x0000000803087836 */ /* 0x046fe20000000000 */
[----:B------:R-:W-:Y:S01]  /*6c30*/  LDSM.16.MT88.4 R156, [R236+0x10000] ;  /* 0x01000000ec9c783b */ /* 0x000fe20000004200 */
[C---:B------:R-:W-:Y:S01]  /*6c40*/  VIADD R9, R3.reuse, 0x20 ;  /* 0x0000002003097836 */ /* 0x040fe20000000000 */
        /* <DEDUP_REMOVED lines=16> */
[----:B------:R-:W-:Y:S01]  /*6d50*/  FSEL R28, R28, -INF , !P3 ;  /* 0xff8000001c1c7808 */ /* 0x000fe20005800000 */
[----:B------:R-:W-:Y:S01]  /*6d60*/  LDSM.16.MT88.4 R140, [R233+0x10000] ;  /* 0x01000000e98c783b */ /* 0x000fe20000004200 */
[----:B------:R-:W-:-:S02]  /*6d70*/  ISETP.GE.AND P2, PT, R8, R167, PT ;  /* 0x000000a70800720c */ /* 0x000fc40003f46270 */
[-C--:B------:R-:W-:Y:S01]  /*6d80*/  ISETP.GE.AND P3, PT, R8, R2.reuse, PT ;  /* 0x000000020800720c */ /* 0x080fe20003f66270 */
[----:B------:R-:W-:Y:S01]  /*6d90*/  VIADD R8, R3, 0x18 ;  /* 0x0000001803087836 */ /* 0x000fe20000000000 */
[----:B------:R-:W-:Y:S01]  /*6da0*/  FSEL R30, R30, -INF , !P4 ;  /* 0xff8000001e1e7808 */ /* 0x000fe20006000000 */
[----:B------:R-:W-:Y:S01]  /*6db0*/  LDSM.16.MT88.4 R132, [R232+0x10000] ;  /* 0x01000000e884783b */ /* 0x000fe20000004200 */
[----:B------:R-:W-:Y:S02]  /*6dc0*/  FSEL R26, R29, -INF , !P6 ;  /* 0xff8000001d1a7808 */ /* 0x000fe40007000000 */
[C---:B------:R-:W-:Y:S01]  /*6dd0*/  ISETP.GE.AND P4, PT, R4.reuse, R167, PT ;  /* 0x000000a70400720c */ /* 0x040fe20003f86270 */
[----:B------:R-:W-:Y:S01]  /*6de0*/  LDSM.16.MT88.4 R56, [R233+0x12000] ;  /* 0x01200000e938783b */ /* 0x000fe20000004200 */
[----:B------:R-:W-:Y:S01]  /*6df0*/  ISETP.GE.AND P6, PT, R4, R2, PT ;  /* 0x000000020400720c */ /* 0x000fe20003fc6270 */
[----:B------:R-:W-:Y:S01]  /*6e00*/  VIADD R4, R3, 0x19 ;  /* 0x0000001903047836 */ /* 0x000fe20000000000 */
[----:B------:R-:W-:Y:S01]  /*6e10*/  FSEL R22, R31, -INF , !P5 ;  /* 0xff8000001f167808 */ /* 0x000fe20006800000 */
[----:B------:R-:W-:Y:S01]  /*6e20*/  LDSM.16.MT88.4 R48, [R234+0x12000] ;  /* 0x01200000ea30783b */ /* 0x000fe20000004200 */
[----:B------:R-:W-:-:S02]  /*6e30*/  FSEL R18, R40, -INF , !P2 ;  /* 0xff80000028127808 */ /* 0x000fc40005000000 */
[----:B------:R-:W-:Y:S01]  /*6e40*/  FSEL R10, R16, -INF , !P3 ;  /* 0xff800000100a7808 */ /* 0x000fe20005800000 */
[----:B------:R-:W-:Y:S01]  /*6e50*/  LDSM.16.MT88.4 R64, [R232+0x12000] ;  /* 0x01200000e840783b */ /* 0x000fe20000004200 */
[CC--:B------:R-:W-:Y:S02]  /*6e60*/  ISETP.GE.AND P5, PT, R8.reuse, R167.reuse, PT ;  /* 0x000000a70800720c */ /* 0x0c0fe40003fa6270 */
[-C--:B------:R-:W-:Y:S01]  /*6e70*/  ISETP.GE.AND P2, PT, R8, R2.reuse, PT ;  /* 0x000000020800720c */ /* 0x080fe20003f46270 */
[----:B------:R-:W-:Y:S01]  /*6e80*/  LDSM.16.MT88.4 R72, [R236+0x14000] ;  /* 0x01400000ec48783b */ /* 0x000fe20000004200 */
[----:B------:R-:W-:Y:S02]  /*6e90*/  FSEL R16, R41, -INF , !P4 ;  /* 0xff80000029107808 */ /* 0x000fe40006000000 */
[CC--:B------:R-:W-:Y:S01]  /*6ea0*/  ISETP.GE.AND P3, PT, R4.reuse, R167.reuse, PT ;  /* 0x000000a70400720c */ /* 0x0c0fe20003f66270 */
[----:B------:R-:W-:Y:S01]  /*6eb0*/  LDSM.16.MT88.4 R80, [R234+0x14000] ;  /* 0x01400000ea50783b */ /* 0x000fe20000004200 */
[----:B------:R-:W-:Y:S01]  /*6ec0*/  ISETP.GE.AND P4, PT, R4, R2, PT ;  /* 0x000000020400720c */ /* 0x000fe20003f86270 */
[----:B------:R-:W-:Y:S01]  /*6ed0*/  VIADD R4, R3, 0x21 ;  /* 0x0000002103047836 */ /* 0x000fe20000000000 */
[----:B------:R-:W-:Y:S01]  /*6ee0*/  FSEL R8, R17, -INF , !P6 ;  /* 0xff80000011087808 */ /* 0x000fe20007000000 */
[----:B------:R-:W-:Y:S01]  /*6ef0*/  LDSM.16.MT88.4 R104, [R236+0x16000] ;  /* 0x01600000ec68783b */ /* 0x000fe20000004200 */
[----:B------:R-:W-:-:S02]  /*6f00*/  ISETP.GE.AND P6, PT, R3, R167, PT ;  /* 0x000000a70300720c */ /* 0x000fc40003fc6270 */
[----:B------:R-:W-:Y:S01]  /*6f10*/  FSEL R12, R32, -INF , !P3 ;  /* 0xff800000200c7808 */ /* 0x000fe20005800000 */
[----:B------:R-:W-:Y:S01]  /*6f20*/  LDSM.16.MT88.4 R40, [R236+0x12000] ;  /* 0x01200000ec28783b */ /* 0x000fe20000004200 */
[----:B------:R-:W-:Y:S02]  /*6f30*/  FSEL R34, R6, -INF , !P6 ;  /* 0xff80000006227808 */ /* 0x000fe40007000000 */
[C---:B------:R-:W-:Y:S01]  /*6f40*/  ISETP.GE.AND P6, PT, R4.reuse, R167, PT ;  /* 0x000000a70400720c */ /* 0x040fe20003fc6270 */
[----:B------:R-:W-:Y:S01]  /*6f50*/  LDSM.16.MT88.4 R88, [R233+0x14000] ;  /* 0x01400000e958783b */ /* 0x000fe20000004200 */
[-C--:B------:R-:W-:Y:S02]  /*6f60*/  ISETP.GE.AND P3, PT, R4, R2.reuse, PT ;  /* 0x000000020400720c */ /* 0x080fe40003f66270 */
[----:B------:R-:W-:Y:S01]  /*6f70*/  FSEL R4, R21, -INF , !P4 ;  /* 0xff80000015047808 */ /* 0x000fe20006000000 */
[----:B------:R-:W-:Y:S01]  /*6f80*/  LDSM.16.MT88.4 R96, [R232+0x14000] ;  /* 0x01400000e860783b */ /* 0x000fe20000004200 */
[----:B------:R-:W-:-:S02]  /*6f90*/  ISETP.GE.AND P4, PT, R3, R2, PT ;  /* 0x000000020300720c */ /* 0x000fc40003f86270 */
[----:B------:R-:W-:Y:S01]  /*6fa0*/  FMNMX.FTZ R11, R34, R24, !PT ;  /* 0x00000018220b7209 */ /* 0x000fe20007810000 */
[----:B------:R-:W-:Y:S01]  /*6fb0*/  LDSM.16.MT88.4 R112, [R234+0x16000] ;  /* 0x01600000ea70783b */ /* 0x000fe20000004200 */
[----:B------:R-:W-:Y:S02]  /*6fc0*/  FSEL R68, R68, -INF , !P4 ;  /* 0xff80000044447808 */ /* 0x000fe40006000000 */
[----:B------:R-:W-:Y:S01]  /*6fd0*/  FSEL R14, R33, -INF , !P5 ;  /* 0xff800000210e7808 */ /* 0x000fe20006800000 */
[----:B------:R-:W-:Y:S01]  /*6fe0*/  LDSM.16.MT88.4 R120, [R233+0x16000] ;  /* 0x01600000e978783b */ /* 0x000fe20000004200 */
[----:B------:R-:W-:Y:S02]  /*6ff0*/  FSEL R6, R20, -INF , !P2 ;  /* 0xff80000014067808 */ /* 0x000fe40005000000 */
[----:B------:R-:W-:Y:S02]  /*7000*/  FMNMX.FTZ R11, R28, R11, !PT ;  /* 0x0000000b1c0b7209 */ /* 0x000fe40007810000 */
[----:B------:R-:W-:-:S02]  /*7010*/  ISETP.GE.AND P5, PT, R9, R167, PT ;  /* 0x000000a70900720c */ /* 0x000fc40003fa6270 */
[----:B------:R-:W-:Y:S01]  /*7020*/  ISETP.GE.AND P2, PT, R9, R2, PT ;  /* 0x000000020900720c */ /* 0x000fe20003f46270 */
[----:B------:R-:W-:Y:S01]  /*7030*/  VIADD R9, R3, 0x28 ;  /* 0x0000002803097836 */ /* 0x000fe20000000000 */
[----:B------:R-:W-:Y:S02]  /*7040*/  FMNMX.FTZ R15, R68, R70, !PT ;  /* 0x00000046440f7209 */ /* 0x000fe40007810000 */
[----:B------:R-:W-:Y:S02]  /*7050*/  FMNMX.FTZ R11, R26, R11, !PT ;  /* 0x0000000b1a0b7209 */ /* 0x000fe40007810000 */
[----:B------:R-:W-:Y:S02]  /*7060*/  FMNMX.FTZ R15, R30, R15, !PT ;  /* 0x0000000f1e0f7209 */ /* 0x000fe40007810000 */
[----:B------:R-:W-:Y:S02]  /*7070*/  FSEL R186, R186, -INF , !P5 ;  /* 0xff800000baba7808 */ /* 0x000fe40006800000 */
[----:B------:R-:W-:-:S02]  /*7080*/  FSEL R190, R190, -INF , !P2 ;  /* 0xff800000bebe7808 */ /* 0x000fc40005000000 */
[C---:B------:R-:W-:Y:S02]  /*7090*/  ISETP.GE.AND P5, PT, R9.reuse, R167, PT ;  /* 0x000000a70900720c */ /* 0x040fe40003fa6270 */
[----:B------:R-:W-:Y:S02]  /*70a0*/  ISETP.GE.AND P2, PT, R9, R2, PT ;  /* 0x000000020900720c */ /* 0x000fe40003f46270 */
[----:B------:R-:W-:Y:S01]  /*70b0*/  FMNMX.FTZ R9, R18, R11, !PT ;  /* 0x0000000b12097209 */ /* 0x000fe20007810000 */
[----:B------:R-:W-:Y:S01]  /*70c0*/  VIADD R11, R3, 0x29 ;  /* 0x00000029030b7836 */ /* 0x000fe20000000000 */
[----:B------:R-:W-:Y:S02]  /*70d0*/  FMNMX.FTZ R15, R22, R15, !PT ;  /* 0x0000000f160f7209 */ /* 0x000fe40007810000 */
[----:B------:R-:W-:Y:S02]  /*70e0*/  FMNMX.FTZ R9, R16, R9, !PT ;  /* 0x0000000910097209 */ /* 0x000fe40007810000 */
[----:B------:R-:W-:-:S02]  /*70f0*/  FMNMX.FTZ R15, R10, R15, !PT ;  /* 0x0000000f0a0f7209 */ /* 0x000fc40007810000 */
[----:B------:R-:W-:Y:S01]  /*7100*/  FMNMX.FTZ R17, R14, R9, !PT ;  /* 0x000000090e117209 */ /* 0x000fe20007810000 */
[----:B------:R-:W-:Y:S01]  /*7110*/  VIADD R9, R3, 0x38 ;  /* 0x0000003803097836 */ /* 0x000fe20000000000 */
[----:B------:R-:W-:Y:S02]  /*7120*/  FMNMX.FTZ R15, R8, R15, !PT ;  /* 0x0000000f080f7209 */ /* 0x000fe40007810000 */
[----:B------:R-:W-:Y:S02]  /*7130*/  FMNMX.FTZ R17, R12, R17, !PT ;  /* 0x000000110c117209 */ /* 0x000fe40007810000 */
[----:B------:R-:W-:Y:S02]  /*7140*/  FMNMX.FTZ R15, R6, R15, !PT ;  /* 0x0000000f060f7209 */ /* 0x000fe40007810000 */
[----:B------:R-:W-:Y:S02]  /*7150*/  FSEL R252, R252, -INF , !P6 ;  /* 0xff800000fcfc7808 */ /* 0x000fe40007000000 */
[----:B------:R-:W-:-:S02]  /*7160*/  FMNMX.FTZ R17, R186, R17, !PT ;  /* 0x00000011ba117209 */ /* 0x000fc40007810000 */
[----:B------:R-:W-:Y:S02]  /*7170*/  FMNMX.FTZ R15, R4, R15, !PT ;  /* 0x0000000f040f7209 */ /* 0x000fe40007810000 */
[----:B------:R-:W-:Y:S02]  /*7180*/  ISETP.GE.AND P6, PT, R11, R167, PT ;  /* 0x000000a70b00720c */ /* 0x000fe40003fc6270 */
[----:B------:R-:W-:Y:S02]  /*7190*/  FSEL R188, R188, -INF , !P5 ;  /* 0xff800000bcbc7808 */ /* 0x000fe40006800000 */
[----:B------:R-:W-:Y:S02]  /*71a0*/  FMNMX.FTZ R17, R252, R17, !PT ;  /* 0x00000011fc117209 */ /* 0x000fe40007810000 */
[----:B------:R-:W-:Y:S02]  /*71b0*/  FSEL R214, R214, -INF , !P3 ;  /* 0xff800000d6d67808 */ /* 0x000fe40005800000 */
[----:B------:R-:W-:-:S02]  /*71c0*/  FMNMX.FTZ R15, R190, R15, !PT ;  /* 0x0000000fbe0f7209 */ /* 0x000fc40007810000 */
[----:B------:R-:W-:Y:S01]  /*71d0*/  ISETP.GE.AND P4, PT, R11, R2, PT ;  /* 0x000000020b00720c */ /* 0x000fe20003f86270 */
[----:B------:R-:W-:Y:S01]  /*71e0*/  VIADD R11, R3, 0x31 ;  /* 0x00000031030b7836 */ /* 0x000fe20000000000 */
[----:B------:R-:W-:Y:S01]  /*71f0*/  ISETP.GE.AND P3, PT, R13, R167, PT ;  /* 0x000000a70d00720c */ /* 0x000fe20003f66270 */
[----:B------:R-:W-:Y:S01]  /*7200*/  VIADD R3, R3, 0x39 ;  /* 0x0000003903037836 */ /* 0x000fe20000000000 */
[----:B------:R-:W-:Y:S02]  /*7210*/  FSEL R250, R250, -INF , !P6 ;  /* 0xff800000fafa7808 */ /* 0x000fe40007000000 */
[----:B------:R-:W-:Y:S02]  /*7220*/  FMNMX.FTZ R17, R188, R17, !PT ;  /* 0x00000011bc117209 */ /* 0x000fe40007810000 */
[----:B------:R-:W-:Y:S02]  /*7230*/  FSEL R196, R196, -INF , !P2 ;  /* 0xff800000c4c47808 */ /* 0x000fe40005000000 */
[----:B------:R-:W-:-:S02]  /*7240*/  FMNMX.FTZ R15, R214, R15, !PT ;  /* 0x0000000fd60f7209 */ /* 0x000fc40007810000 */
[----:B------:R-:W-:Y:S02]  /*7250*/  FSEL R210, R210, -INF , !P3 ;  /* 0xff800000d2d27808 */ /* 0x000fe40005800000 */
[----:B------:R-:W-:Y:S02]  /*7260*/  ISETP.GE.AND P5, PT, R11, R167, PT ;  /* 0x000000a70b00720c */ /* 0x000fe40003fa6270 */
[----:B------:R-:W-:Y:S02]  /*7270*/  FMNMX.FTZ R17, R250, R17, !PT ;  /* 0x00000011fa117209 */ /* 0x000fe40007810000 */
[----:B------:R-:W-:Y:S02]  /*7280*/  ISETP.GE.AND P3, PT, R9, R167, PT ;  /* 0x000000a70900720c */ /* 0x000fe40003f66270 */
[----:B------:R-:W-:Y:S02]  /*7290*/  ISETP.GE.AND P2, PT, R13, R2, PT ;  /* 0x000000020d00720c */ /* 0x000fe40003f46270 */
[----:B------:R-:W-:-:S02]  /*72a0*/  FSEL R212, R212, -INF , !P4 ;  /* 0xff800000d4d47808 */ /* 0x000fc40006000000 */
[----:B------:R-:W-:Y:S02]  /*72b0*/  FMNMX.FTZ R15, R196, R15, !PT ;  /* 0x0000000fc40f7209 */ /* 0x000fe40007810000 */
[----:B------:R-:W-:Y:S02]  /*72c0*/  FSEL R208, R208, -INF , !P5 ;  /* 0xff800000d0d07808 */ /* 0x000fe40006800000 */
[----:B------:R-:W-:Y:S02]  /*72d0*/  FMNMX.FTZ R17, R210, R17, !PT ;  /* 0x00000011d2117209 */ /* 0x000fe40007810000 */
[----:B------:R-:W-:Y:S02]  /*72e0*/  FSEL R206, R206, -INF , !P3 ;  /* 0xff800000cece7808 */ /* 0x000fe40005800000 */
[----:B------:R-:W-:Y:S02]  /*72f0*/  ISETP.GE.AND P3, PT, R11, R2, PT ;  /* 0x000000020b00720c */ /* 0x000fe40003f66270 */
[----:B------:R-:W-:-:S02]  /*7300*/  FSEL R202, R202, -INF , !P2 ;  /* 0xff800000caca7808 */ /* 0x000fc40005000000 */
[----:B------:R-:W-:Y:S02]  /*7310*/  FMNMX.FTZ R15, R212, R15, !PT ;  /* 0x0000000fd40f7209 */ /* 0x000fe40007810000 */
[----:B------:R-:W-:Y:S02]  /*7320*/  ISETP.GE.AND P5, PT, R3, R167, PT ;  /* 0x000000a70300720c */ /* 0x000fe40003fa6270 */
[----:B------:R-:W-:Y:S02]  /*7330*/  FMNMX.FTZ R17, R208, R17, !PT ;  /* 0x00000011d0117209 */ /* 0x000fe40007810000 */
[----:B------:R-:W-:Y:S02]  /*7340*/  ISETP.GE.AND P2, PT, R9, R2, PT ;  /* 0x000000020900720c */ /* 0x000fe40003f46270 */
[----:B------:R-:W-:Y:S02]  /*7350*/  FSEL R200, R200, -INF , !P3 ;  /* 0xff800000c8c87808 */ /* 0x000fe40005800000 */
[----:B------:R-:W-:-:S02]  /*7360*/  FMNMX.FTZ R15, R202, R15, !PT ;  /* 0x0000000fca0f7209 */ /* 0x000fc40007810000 */
[----:B------:R-:W-:Y:S02]  /*7370*/  FSEL R204, R204, -INF , !P5 ;  /* 0xff800000cccc7808 */ /* 0x000fe40006800000 */
[----:B------:R-:W-:Y:S02]  /*7380*/  FMNMX.FTZ R17, R206, R17, !PT ;  /* 0x00000011ce117209 */ /* 0x000fe40007810000 */
[----:B------:R-:W-:Y:S02]  /*7390*/  ISETP.GE.AND P3, PT, R3, R2, PT ;  /* 0x000000020300720c */ /* 0x000fe40003f66270 */
[----:B------:R-:W-:Y:S02]  /*73a0*/  FSEL R198, R198, -INF , !P2 ;  /* 0xff800000c6c67808 */ /* 0x000fe40005000000 */
[----:B------:R-:W-:Y:S02]  /*73b0*/  FMNMX.FTZ R15, R200, R15, !PT ;  /* 0x0000000fc80f7209 */ /* 0x000fe40007810000 */
[----:B------:R-:W-:-:S02]  /*73c0*/  FMNMX.FTZ R13, R204, R17, !PT ;  /* 0x00000011cc0d7209 */ /* 0x000fc40007810000 */
        /* <DEDUP_REMOVED lines=13> */
[----:B------:R-:W-:Y:S02]  /*74a0*/  FSEL R199, R199, RZ, P2 ;  /* 0x000000ffc7c77208 */ /* 0x000fe40001000000 */
[C---:B------:R-:W-:Y:S01]  /*74b0*/  FSETP.NEU.FTZ.AND P2, PT, R3.reuse, -INF , PT ;  /* 0xff8000000300780b */ /* 0x040fe20003f5d000 */
[----:B------:R-:W-:Y:S02]  /*74c0*/  FMUL.FTZ R191, R3, UR27 ;  /* 0x0000001b03bf7c20 */ /* 0x000fe40008410000 */
[--C-:B------:R-:W-:Y:S01]  /*74d0*/  FFMA.FTZ R183, R34, UR27, -R199.reuse ;  /* 0x0000001b22b77c23 */ /* 0x100fe200080108c7 */
[--C-:B------:R-:W-:Y:S01]  /*74e0*/  FFMA.FTZ R182, R24, UR27, -R199.reuse ;  /* 0x0000001b18b67c23 */ /* 0x100fe200080108c7 */
[--C-:B------:R-:W-:Y:S01]  /*74f0*/  FFMA.FTZ R181, R28, UR27, -R199.reuse ;  /* 0x0000001b1cb57c23 */ /* 0x100fe200080108c7 */
[----:B------:R-:W-:Y:S01]  /*7500*/  FSEL R191, R191, RZ, P2 ;  /* 0x000000ffbfbf7208 */ /* 0x000fe20001000000 */
[--C-:B------:R-:W-:Y:S01]  /*7510*/  FFMA.FTZ R178, R26, UR27, -R199.reuse ;  /* 0x0000001b1ab27c23 */ /* 0x100fe200080108c7 */
[--C-:B------:R-:W-:Y:S01]  /*7520*/  FFMA.FTZ R177, R18, UR27, -R199.reuse ;  /* 0x0000001b12b17c23 */ /* 0x100fe200080108c7 */
[----:B------:R-:W-:Y:S01]  /*7530*/  MUFU.EX2 R183, R183 ;  /* 0x000000b700b77308 */ /* 0x000fe20000000800 */
[----:B------:R-:W-:Y:S01]  /*7540*/  FFMA.FTZ R176, R16, UR27, -R199 ;  /* 0x0000001b10b07c23 */ /* 0x000fe200080108c7 */
[--C-:B------:R-:W-:Y:S01]  /*7550*/  FFMA.FTZ R184, R68, UR27, -R191.reuse ;  /* 0x0000001b44b87c23 */ /* 0x100fe200080108bf */
[--C-:B------:R-:W-:Y:S01]  /*7560*/  FFMA.FTZ R185, R70, UR27, -R191.reuse ;  /* 0x0000001b46b97c23 */ /* 0x100fe200080108bf */
[--C-:B------:R-:W-:Y:S01]  /*7570*/  FFMA.FTZ R180, R30, UR27, -R191.reuse ;  /* 0x0000001b1eb47c23 */ /* 0x100fe200080108bf */
[----:B------:R-:W-:Y:S01]  /*7580*/  FFMA.FTZ R179, R22, UR27, -R191 ;  /* 0x0000001b16b37c23 */ /* 0x000fe200080108bf */
[----:B------:R-:W1:Y:S01]  /*7590*/  LDSM.16.MT88.4 R16, [R234+0x10800] ;  /* 0x01080000ea10783b */ /* 0x000e620000004200 */
[--C-:B------:R-:W-:Y:S01]  /*75a0*/  FFMA.FTZ R174, R14, UR27, -R199.reuse ;  /* 0x0000001b0eae7c23 */ /* 0x100fe200080108c7 */
[----:B------:R-:W2:Y:S01]  /*75b0*/  MUFU.EX2 R182, R182 ;  /* 0x000000b600b67308 */ /* 0x000ea20000000800 */
[----:B------:R-:W-:Y:S01]  /*75c0*/  FFMA.FTZ R169, R12, UR27, -R199 ;  /* 0x0000001b0ca97c23 */ /* 0x000fe200080108c7 */
[--C-:B------:R-:W-:Y:S01]  /*75d0*/  FFMA.FTZ R175, R10, UR27, -R191.reuse ;  /* 0x0000001b0aaf7c23 */ /* 0x100fe200080108bf */
[--C-:B------:R-:W-:Y:S01]  /*75e0*/  FFMA.FTZ R172, R8, UR27, -R191.reuse ;  /* 0x0000001b08ac7c23 */ /* 0x100fe200080108bf */
[--C-:B------:R-:W-:Y:S01]  /*75f0*/  FFMA.FTZ R173, R6, UR27, -R191.reuse ;  /* 0x0000001b06ad7c23 */ /* 0x100fe200080108bf */
[----:B------:R-:W-:Y:S01]  /*7600*/  FFMA.FTZ R0, R4, UR27, -R191 ;  /* 0x0000001b04007c23 */ /* 0x000fe200080108bf */
[----:B------:R-:W3:Y:S01]  /*7610*/  LDSM.16.MT88.4 R20, [R236+0x10800] ;  /* 0x01080000ec14783b */ /* 0x000ee20000004200 */
[--C-:B------:R-:W-:Y:S01]  /*7620*/  FFMA.FTZ R186, R186, UR27, -R199.reuse ;  /* 0x0000001bbaba7c23 */ /* 0x100fe200080108c7 */
[----:B------:R-:W-:Y:S01]  /*7630*/  MUFU.EX2 R181, R181 ;  /* 0x000000b500b57308 */ /* 0x000fe20000000800 */
[--C-:B------:R-:W-:Y:S01]  /*7640*/  FFMA.FTZ R187, R252, UR27, -R199.reuse ;  /* 0x0000001bfcbb7c23 */ /* 0x100fe200080108c7 */
[----:B------:R-:W4:Y:S01]  /*7650*/  LDSM.16.MT88.4 R12, [R233+0x10800] ;  /* 0x01080000e90c783b */ /* 0x000f220000004200 */
[--C-:B------:R-:W-:Y:S01]  /*7660*/  FFMA.FTZ R188, R188, UR27, -R199.reuse ;  /* 0x0000001bbcbc7c23 */ /* 0x100fe200080108c7 */
[----:B------:R-:W-:Y:S01]  /*7670*/  FFMA.FTZ R189, R250, UR27, -R199 ;  /* 0x0000001bfabd7c23 */ /* 0x000fe200080108c7 */
[--C-:B------:R-:W-:Y:S01]  /*7680*/  FFMA.FTZ R190, R190, UR27, -R191.reuse ;  /* 0x0000001bbebe7c23 */ /* 0x100fe200080108bf */
[----:B------:R-:W5:Y:S01]  /*7690*/  LDSM.16.MT88.4 R8, [R232+0x10800] ;  /* 0x01080000e808783b */ /* 0x000f620000004200 */
[--C-:B------:R-:W-:Y:S01]  /*76a0*/  FFMA.FTZ R193, R214, UR27, -R191.reuse ;  /* 0x0000001bd6c17c23 */ /* 0x100fe200080108bf */
[----:B------:R-:W1:Y:S01]  /*76b0*/  MUFU.EX2 R178, R178 ;  /* 0x000000b200b27308 */ /* 0x000e620000000800 */
[----:B--2---:R-:W-:Y:S01]  /*76c0*/  F2FP.F16.F32.PACK_AB R128, R182, R183 ;  /* 0x000000b7b680723e */ /* 0x004fe200000000ff */
[----:B------:R-:W-:Y:S01]  /*76d0*/  LDSM.16.MT88.4 R24, [R232+0x16000] ;  /* 0x01600000e818783b */ /* 0x000fe20000004200 */
[--C-:B------:R-:W-:Y:S01]  /*76e0*/  FFMA.FTZ R196, R196, UR27, -R191.reuse ;  /* 0x0000001bc4c47c23 */ /* 0x100fe200080108bf */
[----:B------:R-:W-:Y:S01]  /*76f0*/  FFMA.FTZ R197, R212, UR27, -R191 ;  /* 0x0000001bd4c57c23 */ /* 0x000fe200080108bf */
[--C-:B------:R-:W-:Y:S01]  /*7700*/  FFMA.FTZ R201, R210, UR27, -R199.reuse ;  /* 0x0000001bd2c97c23 */ /* 0x100fe200080108c7 */
[----:B------:R-:W-:Y:S01]  /*7710*/  LDSM.16.MT88.4 R28, [R232+0x12800] ;  /* 0x01280000e81c783b */ /* 0x000fe20000004200 */
[--C-:B------:R-:W-:Y:S01]  /*7720*/  FFMA.FTZ R208, R208, UR27, -R199.reuse ;  /* 0x0000001bd0d07c23 */ /* 0x100fe200080108c7 */
[----:B------:R-:W-:Y:S01]  /*7730*/  MUFU.EX2 R184, R184 ;  /* 0x000000b800b87308 */ /* 0x000fe20000000800 */
[--C-:B------:R-:W-:Y:S01]  /*7740*/  FFMA.FTZ R203, R206, UR27, -R199.reuse ;  /* 0x0000001bcecb7c23 */ /* 0x100fe200080108c7 */
[----:B------:R-:W-:Y:S01]  /*7750*/  LDSM.16.MT88.4 R32, [R236+0x12800] ;  /* 0x01280000ec20783b */ /* 0x000fe20000004200 */
[----:B------:R-:W-:Y:S01]  /*7760*/  FFMA.FTZ R204, R204, UR27, -R199 ;  /* 0x0000001bcccc7c23 */ /* 0x000fe200080108c7 */
[--C-:B------:R-:W-:Y:S01]  /*7770*/  FFMA.FTZ R199, R202, UR27, -R191.reuse ;  /* 0x0000001bcac77c23 */ /* 0x100fe200080108bf */
[--C-:B------:R-:W-:Y:S01]  /*7780*/  FFMA.FTZ R200, R200, UR27, -R191.reuse ;  /* 0x0000001bc8c87c23 */ /* 0x100fe200080108bf */
[--C-:B------:R-:W-:Y:S01]  /*7790*/  FFMA.FTZ R198, R198, UR27, -R191.reuse ;  /* 0x0000001bc6c67c23 */ /* 0x100fe200080108bf */
[----:B------:R-:W-:Y:S01]  /*77a0*/  FFMA.FTZ R191, R192, UR27, -R191 ;  /* 0x0000001bc0bf7c23 */ /* 0x000fe200080108bf */
[----:B------:R-:W2:Y:S01]  /*77b0*/  MUFU.EX2 R185, R185 ;  /* 0x000000b900b97308 */ /* 0x000ea20000000800 */
[----:B-1----:R-:W-:Y:S01]  /*77c0*/  F2FP.F16.F32.PACK_AB R130, R178, R181 ;  /* 0x000000b5b282723e */ /* 0x002fe200000000ff */
[----:B------:R-:W-:Y:S01]  /*77d0*/  FADD.FTZ R182, R183, R182 ;  /* 0x000000b6b7b67221 */ /* 0x000fe20000010000 */
[----:B------:R-:W-:-:S03]  /*77e0*/  LEA R252, P2, R165, UR4, 0x1 ;  /* 0x00000004a5fc7c11 */ /* 0x000fc6000f8408ff */
[----:B------:R-:W-:Y:S01]  /*77f0*/  FADD.FTZ R181, R181, R182 ;  /* 0x000000b6b5b57221 */ /* 0x000fe20000010000 */
[----:B------:R-:W-:Y:S01]  /*7800*/  LEA.HI.X R251, R165, UR5, R166, 0x1, P2 ;  /* 0x00000005a5fb7c11 */ /* 0x000fe200090f0ca6 */
[----:B------:R-:W-:Y:S02]  /*7810*/  MUFU.EX2 R180, R180 ;  /* 0x000000b400b47308 */ /* 0x000fe40000000800 */
[----:B------:R-:W-:-:S06]  /*7820*/  FADD.FTZ R178, R178, R181 ;  /* 0x000000b5b2b27221 */ /* 0x000fcc0000010000 */
[----:B------:R-:W1:Y:S01]  /*7830*/  MUFU.EX2 R179, R179 ;  /* 0x000000b300b37308 */ /* 0x000e620000000800 */
[----:B--2---:R-:W-:Y:S01]  /*7840*/  F2FP.F16.F32.PACK_AB R129, R185, R184 ;  /* 0x000000b8b981723e */ /* 0x004fe200000000ff */
[----:B------:R-:W-:-:S06]  /*7850*/  FADD.FTZ R185, R184, R185 ;  /* 0x000000b9b8b97221 */ /* 0x000fcc0000010000 */
[----:B------:R-:W-:Y:S08]  /*7860*/  MUFU.EX2 R177, R177 ;  /* 0x000000b100b17308 */ /* 0x000ff00000000800 */
[----:B------:R-:W2:Y:S01]  /*7870*/  MUFU.EX2 R176, R176 ;  /* 0x000000b000b07308 */ /* 0x000ea20000000800 */
[----:B-1----:R-:W-:-:S07]  /*7880*/  F2FP.F16.F32.PACK_AB R131, R179, R180 ;  /* 0x000000b4b383723e */ /* 0x002fce00000000ff */
[C---:B------:R-:W-:Y:S01]  /*7890*/  HMMA.16816.F32 R152, R128.reuse, R148, RZ ;  /* 0x000000948098723c */ /* 0x040fe200000018ff */
[----:B------:R-:W-:Y:S05]  /*78a0*/  MUFU.EX2 R174, R174 ;  /* 0x000000ae00ae7308 */ /* 0x000fea0000000800 */
[----:B------:R-:W-:Y:S03]  /*78b0*/  HMMA.16816.F32 R148, R128, R150, RZ ;  /* 0x000000968094723c */ /* 0x000fe600000018ff */
[----:B------:R-:W1:Y:S01]  /*78c0*/  MUFU.EX2 R169, R169 ;  /* 0x000000a900a97308 */ /* 0x000e620000000800 */
[----:B--2---:R-:W-:-:S02]  /*78d0*/  F2FP.F16.F32.PACK_AB R4, R176, R177 ;  /* 0x000000b1b004723e */ /* 0x004fc400000000ff */
[C---:B------:R-:W-:Y:S05]  /*78e0*/  HMMA.16816.F32 R160, R128.reuse, R156, RZ ;  /* 0x0000009c80a0723c */ /* 0x040fea00000018ff */
[----:B------:R-:W-:Y:S01]  /*78f0*/  MUFU.EX2 R175, R175 ;  /* 0x000000af00af7308 */ /* 0x000fe20000000800 */
[C---:B------:R-:W-:Y:S06]  /*7900*/  HMMA.16816.F32 R144, R128.reuse, R140, RZ ;  /* 0x0000008c8090723c */ /* 0x040fec00000018ff */
[----:B------:R-:W-:Y:S01]  /*7910*/  HMMA.16816.F32 R136, R128, R132, RZ ;  /* 0x000000848088723c */ /* 0x000fe200000018ff */
[----:B------:R-:W2:Y:S01]  /*7920*/  MUFU.EX2 R172, R172 ;  /* 0x000000ac00ac7308 */ /* 0x000ea20000000800 */
[----:B-1----:R-:W-:-:S04]  /*7930*/  F2FP.F16.F32.PACK_AB R6, R169, R174 ;  /* 0x000000aea906723e */ /* 0x002fc800000000ff */
[C---:B------:R-:W-:Y:S03]  /*7940*/  HMMA.16816.F32 R156, R128.reuse, R158, RZ ;  /* 0x0000009e809c723c */ /* 0x040fe600000018ff */
[----:B------:R-:W-:Y:S03]  /*7950*/  MUFU.EX2 R173, R173 ;  /* 0x000000ad00ad7308 */ /* 0x000fe60000000800 */
[C---:B------:R-:W-:Y:S05]  /*7960*/  HMMA.16816.F32 R140, R128.reuse, R142, RZ ;  /* 0x0000008e808c723c */ /* 0x040fea00000018ff */
[----:B------:R-:W1:Y:S01]  /*7970*/  MUFU.EX2 R0, R0 ;  /* 0x0000000000007308 */ /* 0x000e620000000800 */
[----:B--2---:R-:W-:Y:S01]  /*7980*/  F2FP.F16.F32.PACK_AB R5, R172, R175 ;  /* 0x000000afac05723e */ /* 0x004fe200000000ff */
[C---:B------:R-:W-:Y:S06]  /*7990*/  HMMA.16816.F32 R132, R128.reuse, R134, RZ ;  /* 0x000000868084723c */ /* 0x040fec00000018ff */
[C---:B------:R-:W-:Y:S01]  /*79a0*/  HMMA.16816.F32 R52, R128.reuse, R56, RZ ;  /* 0x000000388034723c */ /* 0x040fe200000018ff */
[----:B------:R-:W-:Y:S05]  /*79b0*/  MUFU.EX2 R186, R186 ;  /* 0x000000ba00ba7308 */ /* 0x000fea0000000800 */
[----:B------:R-:W-:Y:S01]  /*79c0*/  HMMA.16816.F32 R56, R128, R58, RZ ;  /* 0x0000003a8038723c */ /* 0x000fe200000018ff */
[----:B-1----:R-:W-:-:S02]  /*79d0*/  F2FP.F16.F32.PACK_AB R7, R0, R173 ;  /* 0x000000ad0007723e */ /* 0x002fc400000000ff */
[----:B------:R-:W1:Y:S03]  /*79e0*/  MUFU.EX2 R187, R187 ;  /* 0x000000bb00bb7308 */ /* 0x000e660000000800 */
[----:B------:R-:W-:Y:S06]  /*79f0*/  HMMA.16816.F32 R44, R128, R48, RZ ;  /* 0x00000030802c723c */ /* 0x000fec00000018ff */
[C---:B------:R-:W-:Y:S01]  /*7a00*/  HMMA.16816.F32 R152, R4.reuse, R16, R152 ;  /* 0x000000100498723c */ /* 0x040fe20000001898 */
[----:B------:R-:W-:Y:S05]  /*7a10*/  MUFU.EX2 R188, R188 ;  /* 0x000000bc00bc7308 */ /* 0x000fea0000000800 */
[C---:B------:R-:W-:Y:S01]  /*7a20*/  HMMA.16816.F32 R148, R4.reuse, R18, R148 ;  /* 0x000000120494723c */ /* 0x040fe20000001894 */
[----:B------:R-:W2:Y:S02]  /*7a30*/  LDSM.16.MT88.4 R16, [R233+0x12800] ;  /* 0x01280000e910783b */ /* 0x000ea40000004200 */
[----:B------:R-:W1:Y:S03]  /*7a40*/  MUFU.EX2 R189, R189 ;  /* 0x000000bd00bd7308 */ /* 0x000e660000000800 */
[C---:B---3--:R-:W-:Y:S05]  /*7a50*/  HMMA.16816.F32 R160, R4.reuse, R20, R160 ;  /* 0x0000001404a0723c */ /* 0x048fea00000018a0 */
[----:B------:R-:W-:Y:S01]  /*7a60*/  MUFU.EX2 R190, R190 ;  /* 0x000000be00be7308 */ /* 0x000fe20000000800 */
[C---:B------:R-:W-:Y:S01]  /*7a70*/  HMMA.16816.F32 R156, R4.reuse, R22, R156 ;  /* 0x00000016049c723c */ /* 0x040fe2000000189c */
[----:B------:R-:W3:Y:S05]  /*7a80*/  LDSM.16.MT88.4 R20, [R234+0x12800] ;  /* 0x01280000ea14783b */ /* 0x000eea0000004200 */
[C---:B----4-:R-:W-:Y:S01]  /*7a90*/  HMMA.16816.F32 R144, R4.reuse, R12, R144 ;  /* 0x0000000c0490723c */ /* 0x050fe20000001890 */
[----:B------:R-:W4:Y:S05]  /*7aa0*/  MUFU.EX2 R193, R193 ;  /* 0x000000c100c17308 */ /* 0x000f2a0000000800 */
[C---:B------:R-:W-:Y:S01]  /*7ab0*/  HMMA.16816.F32 R140, R4.reuse, R14, R140 ;  /* 0x0000000e048c723c */ /* 0x040fe2000000188c */
[----:B------:R-:W1:Y:S02]  /*7ac0*/  LDSM.16.MT88.4 R12, [R236+0x14800] ;  /* 0x01480000ec0c783b */ /* 0x000e640000004200 */
        /* <DEDUP_REMOVED lines=38> */
[C---:B---3--:R-:W-:Y:S06]  /*7d30*/  HMMA.16816.F32 R44, R4.reuse, R20, R44 ;  /* 0x00000014042c723c */ /* 0x048fec000000182c */
[C---:B------:R-:W-:Y:S01]  /*7d40*/  HMMA.16816.F32 R48, R4.reuse, R22, R48 ;  /* 0x000000160430723c */ /* 0x040fe20000001830 */
[----:B------:R-:W3:Y:S05]  /*7d50*/  LDSM.16.MT88.4 R20, [R232+0x14800] ;  /* 0x01480000e814783b */ /* 0x000eea0000004200 */
[C---:B------:R-:W-:Y:S06]  /*7d60*/  HMMA.16816.F32 R60, R4.reuse, R28, R60 ;  /* 0x0000001c043c723c */ /* 0x040fec000000183c */
[C---:B------:R-:W-:Y:S01]  /*7d70*/  HMMA.16816.F32 R64, R4.reuse, R30, R64 ;  /* 0x0000001e0440723c */ /* 0x040fe20000001840 */
[----:B------:R-:W-:Y:S05]  /*7d80*/  LDSM.16.MT88.4 R28, [R232+0x16800] ;  /* 0x01680000e81c783b */ /* 0x000fea0000004200 */
[C---:B-1----:R-:W-:Y:S06]  /*7d90*/  HMMA.16816.F32 R68, R4.reuse, R12, R68 ;  /* 0x0000000c0444723c */ /* 0x042fec0000001844 */
[C---:B------:R-:W-:Y:S01]  /*7da0*/  HMMA.16816.F32 R72, R4.reuse, R14, R72 ;  /* 0x0000000e0448723c */ /* 0x040fe20000001848 */
[----:B------:R-:W1:Y:S05]  /*7db0*/  LDSM.16.MT88.4 R12, [R234+0x16800] ;  /* 0x01680000ea0c783b */ /* 0x000e6a0000004200 */
        /* <DEDUP_REMOVED lines=12> */
[C---:B---3--:R-:W-:Y:S06]  /*7e80*/  HMMA.16816.F32 R92, R4.reuse, R20, R92 ;  /* 0x00000014045c723c */ /* 0x048fec000000185c */
[C---:B------:R-:W-:Y:S01]  /*7e90*/  HMMA.16816.F32 R96, R4.reuse, R22, R96 ;  /* 0x000000160460723c */ /* 0x040fe20000001860 */
[----:B------:R-:W-:Y:S05]  /*7ea0*/  LDSM.16.MT88.4 R20, [R233+0x11000] ;  /* 0x01100000e914783b */ /* 0x000fea0000004200 */
[C---:B-1----:R-:W-:Y:S06]  /*7eb0*/  HMMA.16816.F32 R108, R4.reuse, R12, R108 ;  /* 0x0000000c046c723c */ /* 0x042fec000000186c */
        /* <DEDUP_REMOVED lines=44> */
[----:B------:R-:W5:Y:S05]  /*8180*/  LDSM.16.MT88.4 R20, [R234+0x13800] ;  /* 0x01380000ea14783b */ /* 0x000f6a0000004200 */
[C---:B------:R-:W-:Y:S06]  /*8190*/  HMMA.16816.F32 R60, R4.reuse, R28, R60 ;  /* 0x0000001c043c723c */ /* 0x040fec000000183c */
[C---:B------:R-:W-:Y:S01]  /*81a0*/  HMMA.16816.F32 R64, R4.reuse, R30, R64 ;  /* 0x0000001e0440723c */ /* 0x040fe20000001840 */
[----:B------:R-:W-:Y:S05]  /*81b0*/  LDSM.16.MT88.4 R28, [R234+0x11800] ;  /* 0x01180000ea1c783b */ /* 0x000fea0000004200 */
[C---:B----4-:R-:W-:Y:S06]  /*81c0*/  HMMA.16816.F32 R68, R4.reuse, R24, R68 ;  /* 0x000000180444723c */ /* 0x050fec0000001844 */
        /* <DEDUP_REMOVED lines=18> */
[C---:B-----5:R-:W-:Y:S06]  /*82f0*/  HMMA.16816.F32 R44, R4.reuse, R20, R44 ;  /* 0x00000014042c723c */ /* 0x060fec000000182c */
        /* <DEDUP_REMOVED lines=39> */
[----:B------:R-:W-:Y:S01]  /*8570*/  FADD.FTZ R169, R169, R174 ;  /* 0x000000aea9a97221 */ /* 0x000fe20000010000 */
[----:B------:R-:W2:Y:S01]  /*8580*/  LDSM.16.MT88.4 R8, [R232+0x17800] ;  /* 0x01780000e808783b */ /* 0x000ea20000004200 */
[----:B------:R-:W-:-:S02]  /*8590*/  FADD.FTZ R198, R198, R199 ;  /* 0x000000c7c6c67221 */ /* 0x000fc40000010000 */
[----:B------:R-:W-:Y:S01]  /*85a0*/  FADD.FTZ R186, R186, R169 ;  /* 0x000000a9baba7221 */ /* 0x000fe20000010000 */
[----:B------:R-:W-:Y:S01]  /*85b0*/  HMMA.16816.F32 R60, R4, R32, R60 ;  /* 0x00000020043c723c */ /* 0x000fe2000000183c */
[----:B------:R-:W-:Y:S02]  /*85c0*/  FADD.FTZ R207, R191, R198 ;  /* 0x000000c6bfcf7221 */ /* 0x000fe40000010000 */
[----:B------:R-:W-:-:S03]  /*85d0*/  FADD.FTZ R187, R187, R186 ;  /* 0x000000babbbb7221 */ /* 0x000fc60000010000 */
[----:B------:R1:W-:Y:S01]  /*85e0*/  STL [R1], R207 ;  /* 0x000000cf01007387 */ /* 0x0003e20000100800 */
[----:B------:R-:W-:Y:S01]  /*85f0*/  FADD.FTZ R0, R188, R187 ;  /* 0x000000bbbc007221 */ /* 0x000fe20000010000 */
[----:B------:R-:W-:Y:S03]  /*8600*/  HMMA.16816.F32 R64, R4, R34, R64 ;  /* 0x000000220440723c */ /* 0x000fe60000001840 */
[----:B------:R-:W-:-:S03]  /*8610*/  FADD.FTZ R0, R189, R0 ;  /* 0x00000000bd007221 */ /* 0x000fc60000010000 */
[----:B---3--:R-:W-:Y:S01]  /*8620*/  HMMA.16816.F32 R76, R4, R28, R76 ;  /* 0x0000001c044c723c */ /* 0x008fe2000000184c */
[----:B------:R-:W-:-:S04]  /*8630*/  FADD.FTZ R201, R201, R0 ;  /* 0x00000000c9c97221 */ /* 0x000fc80000010000 */
[----:B------:R-:W-:Y:S01]  /*8640*/  FADD.FTZ R208, R208, R201 ;  /* 0x000000c9d0d07221 */ /* 0x000fe20000010000 */
[----:B------:R-:W-:Y:S03]  /*8650*/  HMMA.16816.F32 R80, R4, R30, R80 ;  /* 0x0000001e0450723c */ /* 0x000fe60000001850 */
[----:B------:R-:W-:-:S03]  /*8660*/  FADD.FTZ R203, R203, R208 ;  /* 0x000000d0cbcb7221 */ /* 0x000fc60000010000 */
[----:B----4-:R-:W-:Y:S01]  /*8670*/  HMMA.16816.F32 R84, R4, R24, R84 ;  /* 0x000000180454723c */ /* 0x010fe20000001854 */
[----:B------:R-:W-:-:S05]  /*8680*/  FADD.FTZ R209, R204, R203 ;  /* 0x000000cbccd17221 */ /* 0x000fca0000010000 */
[----:B------:R3:W-:Y:S01]  /*8690*/  STL [R1+0x4], R209 ;  /* 0x000004d101007387 */ /* 0x0007e20000100800 */
        /* <DEDUP_REMOVED lines=8> */
[----:B---3--:R-:W-:-:S15]  /*8720*/  @!P1 BRA `(.L_x_823) ;  /* 0x0000005000ac9947 */ /* 0x008fde0003800000 */
        /* <DEDUP_REMOVED lines=43> */
[----:B------:R-:W-:Y:S02]  /*89e0*/  UISETP.GE.AND UP1, UPT, UR34, URZ, UPT ;  /* 0x0000003f2200728c */ /* 0x000fe4000bf26270 */
[----:B------:R-:W-:Y:S02]  /*89f0*/  UISETP.NE.AND UP2, UPT, UR13, URZ, UPT ;  /* 0x0000003f0d00728c */ /* 0x000fe4000bf45270 */
[----:B------:R-:W-:Y:S02]  /*8a00*/  @UP4 UIADD3 UR37, UR37, 0x1, URZ ;  /* 0x0000000125254890 */ /* 0x000fe4000fffe03f */
[----:B------:R-:W-:-:S03]  /*8a10*/  ULOP3.LUT UR12, URZ, UR13, URZ, 0x33, !UPT ;  /* 0x0000000d3f0c7292 */ /* 0x000fc6000f8e333f */
[----:B------:R-:W-:Y:S02]  /*8a20*/  @UP3 UIADD3 UR35, UR35, 0x1, URZ ;  /* 0x0000000123233890 */ /* 0x000fe4000fffe03f */
[----:B------:R-:W-:Y:S02]  /*8a30*/  @!UP1 UIADD3 UR37, -UR37, URZ, URZ ;  /* 0x0000003f25259290 */ /* 0x000fe4000fffe13f */
[----:B------:R-:W-:Y:S02]  /*8a40*/  @!UP0 UIADD3 UR35, -UR35, URZ, URZ ;  /* 0x0000003f23238290 */ /* 0x000fe4000fffe13f */
[----:B------:R-:W-:Y:S02]  /*8a50*/  USEL UR37, UR12, UR37, !UP2 ;  /* 0x000000250c257287 */ /* 0x000fe4000d000000 */
[----:B------:R-:W-:Y:S02]  /*8a60*/  USEL UR12, UR12, UR35, !UP2 ;  /* 0x000000230c0c7287 */ /* 0x000fe4000d000000 */
[----:B------:R-:W-:-:S02]  /*8a70*/  UIMAD.WIDE UR30, UR37, 0x4, UR22 ;  /* 0x00000004251e78a5 */ /* 0x000fc4000f8e0216 */
        /* <DEDUP_REMOVED lines=26> */
.L_x_824:
[----:B------:R-:W-:-:S04]  /*8c20*/  ULEA UR7, -UR6, URZ, 0x6 ;  /* 0x0000003f06077291 */ /* 0x000fc8000f8e313f */
[----:B------:R-:W-:Y:S02]  /*8c30*/  USHF.R.S32.HI UR12, URZ, 0x1f, UR7 ;  /* 0x0000001f3f0c7899 */ /* 0x000fe40008011407 */
[----:B------:R-:W-:-:S04]  /*8c40*/  MOV R9, UR7 ;  /* 0x0000000700097c02 */ /* 0x000fc80008000f00 */
[----:B------:R-:W-:-:S07]  /*8c50*/  MOV R7, UR12 ;  /* 0x0000000c00077c02 */ /* 0x000fce0008000f00 */
.L_x_825:
        /* <DEDUP_REMOVED lines=87> */
[----:B------:R-:W-:Y:S01]  /*91d0*/  @!P3 LDGSTS.E.BYPASS.LTC128B.128 [R246+0x16800], desc[UR24][R12.64+0x180] ;  /* 0x168001800cf6bfae */ /* 0x000fe2000b901d58 */
[----:B------:R-:W-:Y:S02]  /*91e0*/  @!P4 LEA.HI.X R31, R5, UR9, R4, 0x1, P2 ;  /* 0x00000009051fcc11 */ /* 0x000fe400090f0c04 */
[----:B------:R-:W-:Y:S01]  /*91f0*/  IADD3 R9, P2, R9, UR18, RZ ;  /* 0x0000001209097c10 */ /* 0x000fe2000ff5e0ff */
[C---:B------:R-:W-:Y:S01]  /*9200*/  @!P3 IMAD.X R5, R7.reuse, 0x1, R168, P1 ;  /* 0x000000010705b824 */ /* 0x040fe200008e06a8 */
[C---:B------:R-:W-:Y:S01]  /*9210*/  @!P3 LEA R32, P1, R0.reuse, UR8, 0x1 ;  /* 0x000000080020bc11 */ /* 0x040fe2000f8208ff */
[----:B------:R-:W-:Y:S01]  /*9220*/  @P6 STS.128 [R246+0x11000], RZ ;  /* 0x011000fff6006388 */ /* 0x000fe20000000c00 */
[----:B------:R-:W-:Y:S02]  /*9230*/  IADD3.X R7, R7, UR17, RZ, P2, !PT ;  /* 0x0000001107077c10 */ /* 0x000fe400097fe4ff */
[----:B------:R-:W-:Y:S01]  /*9240*/  @!P6 LEA R34, P2, R9, R194, 0x1 ;  /* 0x000000c20922e211 */ /* 0x000fe200078408ff */
[----:B------:R-:W-:Y:S01]  /*9250*/  @!PT LDS RZ, [RZ] ;  /* 0x00000000fffff984 */ /* 0x000fe20000000800 */
[----:B------:R-:W-:Y:S01]  /*9260*/  @!PT LDS RZ, [RZ] ;  /* 0x00000000fffff984 */ /* 0x000fe20000000800 */
[----:B------:R-:W-:Y:S01]  /*9270*/  @!PT LDS RZ, [RZ] ;  /* 0x00000000fffff984 */ /* 0x000fe20000000800 */
[----:B------:R1:W-:Y:S01]  /*9280*/  @!P6 LDGSTS.E.BYPASS.LTC128B.128 [R246+0x11000], desc[UR24][R20.64] ;  /* 0x1100000014f6efae */ /* 0x0003e2000b901d58 */
[----:B------:R-:W-:-:S02]  /*9290*/  @!P3 LEA.HI.X R33, R0, UR9, R5, 0x1, P1 ;  /* 0x000000090021bc11 */ /* 0x000fc400088f0c05 */
[CC--:B------:R-:W-:Y:S01]  /*92a0*/  @!P5 IADD3 R0, P1, R9.reuse, R170.reuse, RZ ;  /* 0x000000aa0900d210 */ /* 0x0c0fe20007f3e0ff */
[----:B------:R-:W-:Y:S01]  /*92b0*/  @P5 STS.128 [R246+0x13000], RZ ;  /* 0x013000fff6005388 */ /* 0x000fe20000000c00 */
[C---:B------:R-:W-:Y:S02]  /*92c0*/  @!P6 LEA.HI.X R35, R9.reuse, R195, R7, 0x1, P2 ;  /* 0x000000c30923e211 */ /* 0x040fe400010f0c07 */
[-C--:B------:R-:W-:Y:S01]  /*92d0*/  @!P4 IADD3 R4, P2, R9, R170.reuse, RZ ;  /* 0x000000aa0904c210 */ /* 0x080fe20007f5e0ff */
[--C-:B------:R-:W-:Y:S01]  /*92e0*/  @!P5 IMAD.X R5, R7, 0x1, R168.reuse, P1 ;  /* 0x000000010705d824 */ /* 0x100fe200008e06a8 */
[----:B------:R-:W-:Y:S01]  /*92f0*/  @!P3 IADD3 R9, P1, R9, R170, RZ ;  /* 0x000000aa0909b210 */ /* 0x000fe20007f3e0ff */
[----:B------:R-:W-:Y:S01]  /*9300*/  @!PT LDS RZ, [RZ] ;  /* 0x00000000fffff984 */ /* 0x000fe20000000800 */
[----:B------:R-:W-:Y:S01]  /*9310*/  @!PT LDS RZ, [RZ] ;  /* 0x00000000fffff984 */ /* 0x000fe20000000800 */
[----:B------:R-:W-:Y:S01]  /*9320*/  @!PT LDS RZ, [RZ] ;  /* 0x00000000fffff984 */ /* 0x000fe20000000800 */
[----:B------:R2:W-:Y:S02]  /*9330*/  @!P5 LDGSTS.E.BYPASS.LTC128B.128 [R246+0x13000], desc[UR24][R10.64+0x80] ;  /* 0x130000800af6dfae */ /* 0x0005e4000b901d58 */
[C-C-:B------:R-:W-:Y:S01]  /*9340*/  @!P4 IMAD.X R29, R7.reuse, 0x1, R168.reuse, P2 ;  /* 0x00000001071dc824 */ /* 0x140fe200010e06a8 */
[----:B------:R-:W-:Y:S01]  /*9350*/  @!P5 LEA R6, P2, R0, UR8, 0x1 ;  /* 0x000000080006dc11 */ /* 0x000fe2000f8408ff */
[----:B------:R-:W-:Y:S01]  /*9360*/  @!P3 IMAD.X R168, R7, 0x1, R168, P1 ;  /* 0x0000000107a8b824 */ /* 0x000fe200008e06a8 */
[----:B------:R-:W-:Y:S01]  /*9370*/  @P4 STS.128 [R246+0x15000], RZ ;  /* 0x015000fff6004388 */ /* 0x000fe20000000c00 */
[----:B------:R-:W-:-:S02]  /*9380*/  @!P3 LEA R170, P1, R9, UR8, 0x1 ;  /* 0x0000000809aabc11 */ /* 0x000fc4000f8208ff */
[----:B------:R-:W-:Y:S01]  /*9390*/  @!P5 LEA.HI.X R7, R0, UR9, R5, 0x1, P2 ;  /* 0x000000090007dc11 */ /* 0x000fe200090f0c05 */
[----:B------:R-:W-:Y:S01]  /*93a0*/  @!PT LDS RZ, [RZ] ;  /* 0x00000000fffff984 */ /* 0x000fe20000000800 */
[----:B------:R-:W-:Y:S01]  /*93b0*/  @!PT LDS RZ, [RZ] ;  /* 0x00000000fffff984 */ /* 0x000fe20000000800 */
[----:B------:R-:W-:Y:S01]  /*93c0*/  @!PT LDS RZ, [RZ] ;  /* 0x00000000fffff984 */ /* 0x000fe20000000800 */
[----:B------:R3:W-:Y:S01]  /*93d0*/  @!P4 LDGSTS.E.BYPASS.LTC128B.128 [R246+0x15000], desc[UR24][R30.64+0x100] ;  /* 0x150001001ef6cfae */ /* 0x0007e2000b901d58 */
[C---:B------:R-:W-:Y:S02]  /*93e0*/  @!P4 LEA R172, P2, R4.reuse, UR8, 0x1 ;  /* 0x0000000804accc11 */ /* 0x040fe4000f8408ff */
[----:B------:R-:W-:Y:S01]  /*93f0*/  @!P3 LEA.HI.X R171, R9, UR9, R168, 0x1, P1 ;  /* 0x0000000909abbc11 */ /* 0x000fe200088f0ca8 */
[----:B------:R-:W-:Y:S01]  /*9400*/  @P3 STS.128 [R246+0x17000], RZ ;  /* 0x017000fff6003388 */ /* 0x000fe20000000c00 */
[----:B------:R-:W-:-:S03]  /*9410*/  @!P4 LEA.HI.X R173, R4, UR9, R29, 0x1, P2 ;  /* 0x0000000904adcc11 */ /* 0x000fc600090f0c1d */
        /* <DEDUP_REMOVED lines=23> */
[----:B------:R5:W-:Y:S04]  /*9590*/  @!P3 LDGSTS.E.BYPASS.LTC128B.128 [R246+0x17800], desc[UR24][R170.64+0x180] ;  /* 0x17800180aaf6bfae */ /* 0x000be8000b901d58 */
[----:B------:R-:W-:Y:S04]  /*95a0*/  LDSM.16.M88.4 R180, [R242] ;  /* 0x00000000f2b4783b */ /* 0x000fe80000000200 */
[----:B-1----:R-:W1:Y:S04]  /*95b0*/  LDSM.16.M88.4 R20, [R241+0x8800] ;  /* 0x00880000f114783b */ /* 0x002e680000000200 */
[----:B--2---:R-:W2:Y:S04]  /*95c0*/  LDSM.16.M88.4 R8, [R241+0x8000] ;  /* 0x00800000f108783b */ /* 0x004ea80000000200 */
[----:B------:R-:W5:Y:S04]  /*95d0*/  LDSM.16.M88.4 R188, [R241+0x9000] ;  /* 0x00900000f1bc783b */ /* 0x000f680000000200 */
[----:B------:R-:W5:Y:S04]  /*95e0*/  LDSM.16.M88.4 R16, [R241+0x9800] ;  /* 0x00980000f110783b */ /* 0x000f680000000200 */
[----:B------:R-:W-:Y:S04]  /*95f0*/  LDSM.16.M88.4 R12, [R240] ;  /* 0x00000000f00c783b */ /* 0x000fe80000000200 */
[----:B---3--:R-:W3:Y:S04]  /*9600*/  LDSM.16.M88.4 R28, [R231] ;  /* 0x00000000e71c783b */ /* 0x008ee80000000200 */
[----:B------:R-:W3:Y:S04]  /*9610*/  LDSM.16.M88.4 R192, [R239] ;  /* 0x00000000efc0783b */ /* 0x000ee80000000200 */
[----:B------:R-:W3:Y:S04]  /*9620*/  LDSM.16.M88.4 R176, [R230] ;  /* 0x00000000e6b0783b */ /* 0x000ee80000000200 */
[----:B----4-:R-:W4:Y:S04]  /*9630*/  LDSM.16.M88.4 R172, [R229] ;  /* 0x00000000e5ac783b */ /* 0x010f280000000200 */
[----:B------:R-:W-:Y:S01]  /*9640*/  LDSM.16.M88.4 R32, [R235+0x8000] ;  /* 0x00800000eb20783b */ /* 0x000fe20000000200 */
[C---:B-1----:R-:W-:Y:S03]  /*9650*/  HMMA.16816.F32 R24, R180.reuse, R20, RZ ;  /* 0x00000014b418723c */ /* 0x042fe600000018ff */
[----:B------:R-:W-:Y:S04]  /*9660*/  LDSM.16.M88.4 R196, [R235+0x8800] ;  /* 0x00880000ebc4783b */ /* 0x000fe80000000200 */
[----:B------:R-:W-:Y:S01]  /*9670*/  LDSM.16.M88.4 R200, [R228+0x5000] ;  /* 0x00500000e4c8783b */ /* 0x000fe20000000200 */
[C---:B------:R-:W-:Y:S03]  /*9680*/  HMMA.16816.F32 R20, R180.reuse, R22, RZ ;  /* 0x00000016b414723c */ /* 0x040fe600000018ff */
[----:B------:R-:W0:Y:S03]  /*9690*/  LDGDEPBAR ;  /* 0x00000000000079af */ /* 0x000e260000000000 */
[C---:B--2---:R-:W-:Y:S06]  /*96a0*/  HMMA.16816.F32 R4, R180.reuse, R8, RZ ;  /* 0x00000008b404723c */ /* 0x044fec00000018ff */
[C---:B------:R-:W-:Y:S06]  /*96b0*/  HMMA.16816.F32 R8, R180.reuse, R10, RZ ;  /* 0x0000000ab408723c */ /* 0x040fec00000018ff */
[C---:B-----5:R-:W-:Y:S06]  /*96c0*/  HMMA.16816.F32 R168, R180.reuse, R188, RZ ;  /* 0x000000bcb4a8723c */ /* 0x060fec00000018ff */
[C---:B------:R-:W-:Y:S06]  /*96d0*/  HMMA.16816.F32 R188, R180.reuse, R190, RZ ;  /* 0x000000beb4bc723c */ /* 0x040fec00000018ff */
[C---:B------:R-:W-:Y:S06]  /*96e0*/  HMMA.16816.F32 R184, R180.reuse, R16, RZ ;  /* 0x00000010b4b8723c */ /* 0x040fec00000018ff */
[----:B------:R-:W-:Y:S01]  /*96f0*/  HMMA.16816.F32 R180, R180, R18, RZ ;  /* 0x00000012b4b4723c */ /* 0x000fe200000018ff */
[----:B------:R-:W1:Y:S05]  /*9700*/  LDSM.16.M88.4 R16, [R238] ;  /* 0x00000000ee10783b */ /* 0x000e6a0000000200 */
[C---:B---3--:R-:W-:Y:S06]  /*9710*/  HMMA.16816.F32 R24, R12.reuse, R28, R24 ;  /* 0x0000001c0c18723c */ /* 0x048fec0000001818 */
[C---:B------:R-:W-:Y:S01]  /*9720*/  HMMA.16816.F32 R20, R12.reuse, R30, R20 ;  /* 0x0000001e0c14723c */ /* 0x040fe20000001814 */
[----:B------:R-:W2:Y:S05]  /*9730*/  LDSM.16.M88.4 R28, [R235+0x9000] ;  /* 0x00900000eb1c783b */ /* 0x000eaa0000000200 */
[C---:B------:R-:W-:Y:S06]  /*9740*/  HMMA.16816.F32 R4, R12.reuse, R192, R4 ;  /* 0x000000c00c04723c */ /* 0x040fec0000001804 */
[C---:B------:R-:W-:Y:S01]  /*9750*/  HMMA.16816.F32 R8, R12.reuse, R194, R8 ;  /* 0x000000c20c08723c */ /* 0x040fe20000001808 */
[----:B------:R-:W3:Y:S05]  /*9760*/  LDSM.16.M88.4 R192, [R235+0x9800] ;  /* 0x00980000ebc0783b */ /* 0x000eea0000000200 */
[C---:B------:R-:W-:Y:S06]  /*9770*/  HMMA.16816.F32 R168, R12.reuse, R176, R168 ;  /* 0x000000b00ca8723c */ /* 0x040fec00000018a8 */
[C---:B------:R-:W-:Y:S01]  /*9780*/  HMMA.16816.F32 R188, R12.reuse, R178, R188 ;  /* 0x000000b20cbc723c */ /* 0x040fe200000018bc */
[----:B------:R-:W-:Y:S05]  /*9790*/  LDSM.16.M88.4 R176, [R228+0x1000] ;  /* 0x00100000e4b0783b */ /* 0x000fea0000000200 */
[C---:B----4-:R-:W-:Y:S06]  /*97a0*/  HMMA.16816.F32 R184, R12.reuse, R172, R184 ;  /* 0x000000ac0cb8723c */ /* 0x050fec00000018b8 */
[----:B------:R-:W-:Y:S01]  /*97b0*/  HMMA.16816.F32 R180, R12, R174, R180 ;  /* 0x000000ae0cb4723c */ /* 0x000fe200000018b4 */
[----:B------:R-:W-:Y:S04]  /*97c0*/  LDSM.16.M88.4 R12, [R237] ;  /* 0x00000000ed0c783b */ /* 0x000fe80000000200 */
[----:B------:R-:W4:Y:S01]  /*97d0*/  LDSM.16.M88.4 R172, [R228] ;  /* 0x00000000e4ac783b */ /* 0x000f220000000200 */
[C---:B-1----:R-:W-:Y:S06]  /*97e0*/  HMMA.16816.F32 R4, R16.reuse, R32, R4 ;  /* 0x000000201004723c */ /* 0x042fec0000001804 */
[C---:B------:R-:W-:Y:S01]  /*97f0*/  HMMA.16816.F32 R8, R16.reuse, R34, R8 ;  /* 0x000000221008723c */ /* 0x040fe20000001808 */
[----:B------:R-:W1:Y:S05]  /*9800*/  LDSM.16.M88.4 R32, [R228+0x800] ;  /* 0x00080000e420783b */ /* 0x000e6a0000000200 */
[C---:B--2---:R-:W-:Y:S06]  /*9810*/  HMMA.16816.F32 R168, R16.reuse, R28, R168 ;  /* 0x0000001c10a8723c */ /* 0x044fec00000018a8 */
[C---:B------:R-:W-:Y:S01]  /*9820*/  HMMA.16816.F32 R188, R16.reuse, R30, R188 ;  /* 0x0000001e10bc723c */ /* 0x040fe200000018bc */
[----:B------:R-:W2:Y:S05]  /*9830*/  LDSM.16.M88.4 R28, [R228+0x1800] ;  /* 0x00180000e41c783b */ /* 0x000eaa0000000200 */
[C---:B------:R-:W-:Y:S06]  /*9840*/  HMMA.16816.F32 R24, R16.reuse, R196, R24 ;  /* 0x000000c41018723c */ /* 0x040fec0000001818 */
[C---:B------:R-:W-:Y:S01]  /*9850*/  HMMA.16816.F32 R20, R16.reuse, R198, R20 ;  /* 0x000000c61014723c */ /* 0x040fe20000001814 */
[----:B------:R-:W-:Y:S05]  /*9860*/  LDSM.16.M88.4 R196, [R241+0xa800] ;  /* 0x00a80000f1c4783b */ /* 0x000fea0000000200 */
[C---:B---3--:R-:W-:Y:S06]  /*9870*/  HMMA.16816.F32 R184, R16.reuse, R192, R184 ;  /* 0x000000c010b8723c */ /* 0x048fec00000018b8 */
[----:B------:R-:W-:Y:S01]  /*9880*/  HMMA.16816.F32 R180, R16, R194, R180 ;  /* 0x000000c210b4723c */ /* 0x000fe200000018b4 */
[----:B------:R-:W-:Y:S04]  /*9890*/  LDSM.16.M88.4 R16, [R242+0x2000] ;  /* 0x00200000f210783b */ /* 0x000fe80000000200 */
[----:B------:R-:W3:Y:S01]  /*98a0*/  LDSM.16.M88.4 R192, [R241+0xa000] ;  /* 0x00a00000f1c0783b */ /* 0x000ee20000000200 */
[C---:B----4-:R-:W-:Y:S06]  /*98b0*/  HMMA.16816.F32 R4, R12.reuse, R172, R4 ;  /* 0x000000ac0c04723c */ /* 0x050fec0000001804 */
[C---:B------:R-:W-:Y:S01]  /*98c0*/  HMMA.16816.F32 R8, R12.reuse, R174, R8 ;  /* 0x000000ae0c08723c */ /* 0x040fe20000001808 */
[----:B------:R-:W4:Y:S05]  /*98d0*/  LDSM.16.M88.4 R172, [R241+0xb000] ;  /* 0x00b00000f1ac783b */ /* 0x000f2a0000000200 */
[C---:B-1----:R-:W-:Y:S06]  /*98e0*/  HMMA.16816.F32 R24, R12.reuse, R32, R24 ;  /* 0x000000200c18723c */ /* 0x042fec0000001818 */
[C---:B------:R-:W-:Y:S01]  /*98f0*/  HMMA.16816.F32 R20, R12.reuse, R34, R20 ;  /* 0x000000220c14723c */ /* 0x040fe20000001814 */
[----:B------:R-:W1:Y:S05]  /*9900*/  LDSM.16.M88.4 R32, [R241+0xb800] ;  /* 0x00b80000f120783b */ /* 0x000e6a0000000200 */
[C---:B------:R-:W-:Y:S06]  /*9910*/  HMMA.16816.F32 R168, R12.reuse, R176, R168 ;  /* 0x000000b00ca8723c */ /* 0x040fec00000018a8 */
[C---:B------:R-:W-:Y:S01]  /*9920*/  HMMA.16816.F32 R188, R12.reuse, R178, R188 ;  /* 0x000000b20cbc723c */ /* 0x040fe200000018bc */
[----:B------:R-:W-:Y:S05]  /*9930*/  LDSM.16.M88.4 R176, [R226] ;  /* 0x00000000e2b0783b */ /* 0x000fea0000000200 */
[C---:B--2---:R-:W-:Y:S06]  /*9940*/  HMMA.16816.F32 R184, R12.reuse, R28, R184 ;  /* 0x0000001c0cb8723c */ /* 0x044fec00000018b8 */
[----:B------:R-:W-:Y:S01]  /*9950*/  HMMA.16816.F32 R180, R12, R30, R180 ;  /* 0x0000001e0cb4723c */ /* 0x000fe200000018b4 */
[----:B------:R-:W-:Y:S04]  /*9960*/  LDSM.16.M88.4 R12, [R240+0x2000] ;  /* 0x00200000f00c783b */ /* 0x000fe80000000200 */
[----:B------:R-:W2:Y:S01]  /*9970*/  LDSM.16.M88.4 R28, [R227] ;  /* 0x00000000e31c783b */ /* 0x000ea20000000200 */
[C---:B---3--:R-:W-:Y:S06]  /*9980*/  HMMA.16816.F32 R4, R16.reuse, R192, R4 ;  /* 0x000000c01004723c */ /* 0x048fec0000001804 */
[C---:B------:R-:W-:Y:S01]  /*9990*/  HMMA.16816.F32 R8, R16.reuse, R194, R8 ;  /* 0x000000c21008723c */ /* 0x040fe20000001808 */
[----:B------:R-:W3:Y:S05]  /*99a0*/  LDSM.16.M88.4 R192, [R225] ;  /* 0x00000000e1c0783b */ /* 0x000eea0000000200 */
[C---:B----4-:R-:W-:Y:S06]  /*99b0*/  HMMA.16816.F32 R168, R16.reuse, R172, R168 ;  /* 0x000000ac10a8723c */ /* 0x050fec00000018a8 */
[C---:B------:R-:W-:Y:S01]  /*99c0*/  HMMA.16816.F32 R188, R16.reuse, R174, R188 ;  /* 0x000000ae10bc723c */ /* 0x040fe200000018bc */
[----:B------:R-:W4:Y:S05]  /*99d0*/  LDSM.16.M88.4 R172, [R224] ;  /* 0x00000000e0ac783b */ /* 0x000f2a0000000200 */
[C---:B------:R-:W-:Y:S06]  /*99e0*/  HMMA.16816.F32 R24, R16.reuse, R196, R24 ;  /* 0x000000c41018723c */ /* 0x040fec0000001818 */
[C---:B------:R-:W-:Y:S01]  /*99f0*/  HMMA.16816.F32 R20, R16.reuse, R198, R20 ;  /* 0x000000c61014723c */ /* 0x040fe20000001814 */
[----:B------:R-:W-:Y:S05]  /*9a00*/  LDSM.16.M88.4 R196, [R235+0xb000] ;  /* 0x00b00000ebc4783b */ /* 0x000fea0000000200 */
[C---:B-1----:R-:W-:Y:S06]  /*9a10*/  HMMA.16816.F32 R184, R16.reuse, R32, R184 ;  /* 0x0000002010b8723c */ /* 0x042fec00000018b8 */
[----:B------:R-:W-:Y:S01]  /*9a20*/  HMMA.16816.F32 R180, R16, R34, R180 ;  /* 0x0000002210b4723c */ /* 0x000fe200000018b4 */
[----:B------:R-:W-:Y:S04]  /*9a30*/  LDSM.16.M88.4 R16, [R238+0x2000] ;  /* 0x00200000ee10783b */ /* 0x000fe80000000200 */
[----:B------:R-:W1:Y:S01]  /*9a40*/  LDSM.16.M88.4 R32, [R235+0xa000] ;  /* 0x00a00000eb20783b */ /* 0x000e620000000200 */
[C---:B--2---:R-:W-:Y:S06]  /*9a50*/  HMMA.16816.F32 R4, R12.reuse, R28, R4 ;  /* 0x0000001c0c04723c */ /* 0x044fec0000001804 */
[C---:B------:R-:W-:Y:S01]  /*9a60*/  HMMA.16816.F32 R8, R12.reuse, R30, R8 ;  /* 0x0000001e0c08723c */ /* 0x040fe20000001808 */
[----:B------:R-:W2:Y:S05]  /*9a70*/  LDSM.16.M88.4 R28, [R235+0xa800] ;  /* 0x00a80000eb1c783b */ /* 0x000eaa0000000200 */
[C---:B------:R-:W-:Y:S06]  /*9a80*/  HMMA.16816.F32 R24, R12.reuse, R176, R24 ;  /* 0x000000b00c18723c */ /* 0x040fec0000001818 */
[C---:B------:R-:W-:Y:S01]  /*9a90*/  HMMA.16816.F32 R20, R12.reuse, R178, R20 ;  /* 0x000000b20c14723c */ /* 0x040fe20000001814 */
[----:B------:R-:W5:Y:S05]  /*9aa0*/  LDSM.16.M88.4 R176, [R235+0xb800] ;  /* 0x00b80000ebb0783b */ /* 0x000f6a0000000200 */
[C---:B---3--:R-:W-:Y:S06]  /*9ab0*/  HMMA.16816.F32 R168, R12.reuse, R192, R168 ;  /* 0x000000c00ca8723c */ /* 0x048fec00000018a8 */
[C---:B------:R-:W-:Y:S01]  /*9ac0*/  HMMA.16816.F32 R188, R12.reuse, R194, R188 ;  /* 0x000000c20cbc723c */ /* 0x040fe200000018bc */
[----:B------:R-:W-:Y:S05]  /*9ad0*/  LDSM.16.M88.4 R192, [R228+0x2800] ;  /* 0x00280000e4c0783b */ /* 0x000fea0000000200 */
[C---:B----4-:R-:W-:Y:S06]  /*9ae0*/  HMMA.16816.F32 R184, R12.reuse, R172, R184 ;  /* 0x000000ac0cb8723c */ /* 0x050fec00000018b8 */
[----:B------:R-:W-:Y:S01]  /*9af0*/  HMMA.16816.F32 R180, R12, R174, R180 ;  /* 0x000000ae0cb4723c */ /* 0x000fe200000018b4 */
[----:B------:R-:W-:Y:S04]  /*9b00*/  LDSM.16.M88.4 R12, [R237+0x2000] ;  /* 0x00200000ed0c783b */ /* 0x000fe80000000200 */
[----:B------:R-:W3:Y:S01]  /*9b10*/  LDSM.16.M88.4 R172, [R228+0x2000] ;  /* 0x00200000e4ac783b */ /* 0x000ee20000000200 */
        /* <DEDUP_REMOVED lines=8> */
[----:B------:R-:W-:Y:S05]  /*9ba0*/  LDSM.16.M88.4 R196, [R222] ;  /* 0x00000000dec4783b */ /* 0x000fea0000000200 */
[C---:B-----5:R-:W-:Y:S06]  /*9bb0*/  HMMA.16816.F32 R184, R16.reuse, R176, R184 ;  /* 0x000000b010b8723c */ /* 0x060fec00000018b8 */
[----:B------:R-:W-:Y:S01]  /*9bc0*/  HMMA.16816.F32 R180, R16, R178, R180 ;  /* 0x000000b210b4723c */ /* 0x000fe200000018b4 */
[----:B------:R-:W-:Y:S04]  /*9bd0*/  LDSM.16.M88.4 R16, [R242+0x4000] ;  /* 0x00400000f210783b */ /* 0x000fe80000000200 */
[----:B------:R-:W4:Y:S01]  /*9be0*/  LDSM.16.M88.4 R176, [R241+0xc000] ;  /* 0x00c00000f1b0783b */ /* 0x000f220000000200 */
[C---:B---3--:R-:W-:Y:S06]  /*9bf0*/  HMMA.16816.F32 R4, R12.reuse, R172, R4 ;  /* 0x000000ac0c04723c */ /* 0x048fec0000001804 */
[C---:B------:R-:W-:Y:S01]  /*9c00*/  HMMA.16816.F32 R8, R12.reuse, R174, R8 ;  /* 0x000000ae0c08723c */ /* 0x040fe20000001808 */
[----:B------:R-:W3:Y:S05]  /*9c10*/  LDSM.16.M88.4 R172, [R241+0xc800] ;  /* 0x00c80000f1ac783b */ /* 0x000eea0000000200 */
[C---:B------:R-:W-:Y:S06]  /*9c20*/  HMMA.16816.F32 R24, R12.reuse, R192, R24 ;  /* 0x000000c00c18723c */ /* 0x040fec0000001818 */
[C---:B------:R-:W-:Y:S01]  /*9c30*/  HMMA.16816.F32 R20, R12.reuse, R194, R20 ;  /* 0x000000c20c14723c */ /* 0x040fe20000001814 */
[----:B------:R-:W5:Y:S05]  /*9c40*/  LDSM.16.M88.4 R192, [R241+0xd000] ;  /* 0x00d00000f1c0783b */ /* 0x000f6a0000000200 */
[C---:B-1----:R-:W-:Y:S06]  /*9c50*/  HMMA.16816.F32 R168, R12.reuse, R32, R168 ;  /* 0x000000200ca8723c */ /* 0x042fec00000018a8 */
[C---:B------:R-:W-:Y:S01]  /*9c60*/  HMMA.16816.F32 R188, R12.reuse, R34, R188 ;  /* 0x000000220cbc723c */ /* 0x040fe200000018bc */
[----:B------:R-:W1:Y:S05]  /*9c70*/  LDSM.16.M88.4 R32, [R241+0xd800] ;  /* 0x00d80000f120783b */ /* 0x000e6a0000000200 */
[C---:B--2---:R-:W-:Y:S06]  /*9c80*/  HMMA.16816.F32 R184, R12.reuse, R28, R184 ;  /* 0x0000001c0cb8723c */ /* 0x044fec00000018b8 */
[----:B------:R-:W-:Y:S01]  /*9c90*/  HMMA.16816.F32 R180, R12, R30, R180 ;  /* 0x0000001e0cb4723c */ /* 0x000fe200000018b4 */
[----:B------:R-:W-:Y:S04]  /*9ca0*/  LDSM.16.M88.4 R12, [R240+0x4000] ;  /* 0x00400000f00c783b */ /* 0x000fe80000000200 */
[----:B------:R-:W2:Y:S01]  /*9cb0*/  LDSM.16.M88.4 R28, [R223] ;  /* 0x00000000df1c783b */ /* 0x000ea20000000200 */
[C---:B----4-:R-:W-:Y:S06]  /*9cc0*/  HMMA.16816.F32 R4, R16.reuse, R176, R4 ;  /* 0x000000b01004723c */ /* 0x050fec0000001804 */
[C---:B------:R-:W-:Y:S01]  /*9cd0*/  HMMA.16816.F32 R8, R16.reuse, R178, R8 ;  /* 0x000000b21008723c */ /* 0x040fe20000001808 */
[----:B------:R-:W4:Y:S05]  /*9ce0*/  LDSM.16.M88.4 R176, [R221] ;  /* 0x00000000ddb0783b */ /* 0x000f2a0000000200 */
[C---:B---3--:R-:W-:Y:S06]  /*9cf0*/  HMMA.16816.F32 R24, R16.reuse, R172, R24 ;  /* 0x000000ac1018723c */ /* 0x048fec0000001818 */
[C---:B------:R-:W-:Y:S01]  /*9d00*/  HMMA.16816.F32 R20, R16.reuse, R174, R20 ;  /* 0x000000ae1014723c */ /* 0x040fe20000001814 */
[----:B------:R-:W3:Y:S05]  /*9d10*/  LDSM.16.M88.4 R172, [R220] ;  /* 0x00000000dcac783b */ /* 0x000eea0000000200 */
[C---:B-----5:R-:W-:Y:S06]  /*9d20*/  HMMA.16816.F32 R168, R16.reuse, R192, R168 ;  /* 0x000000c010a8723c */ /* 0x060fec00000018a8 */
[C---:B------:R-:W-:Y:S01]  /*9d30*/  HMMA.16816.F32 R188, R16.reuse, R194, R188 ;  /* 0x000000c210bc723c */ /* 0x040fe200000018bc */
[----:B------:R-:W-:Y:S05]  /*9d40*/  LDSM.16.M88.4 R192, [R235+0xc000] ;  /* 0x00c00000ebc0783b */ /* 0x000fea0000000200 */
[C---:B-1----:R-:W-:Y:S06]  /*9d50*/  HMMA.16816.F32 R184, R16.reuse, R32, R184 ;  /* 0x0000002010b8723c */ /* 0x042fec00000018b8 */
[----:B------:R-:W-:Y:S01]  /*9d60*/  HMMA.16816.F32 R180, R16, R34, R180 ;  /* 0x0000002210b4723c */ /* 0x000fe200000018b4 */
[----:B------:R-:W1:Y:S04]  /*9d70*/  LDSM.16.M88.4 R16, [R238+0x4000] ;  /* 0x00400000ee10783b */ /* 0x000e680000000200 */
[----:B------:R-:W-:Y:S01]  /*9d80*/  LDSM.16.M88.4 R32, [R235+0xc800] ;  /* 0x00c80000eb20783b */ /* 0x000fe20000000200 */
[C---:B--2---:R-:W-:Y:S06]  /*9d90*/  HMMA.16816.F32 R4, R12.reuse, R28, R4 ;  /* 0x0000001c0c04723c */ /* 0x044fec0000001804 */
[C---:B------:R-:W-:Y:S01]  /*9da0*/  HMMA.16816.F32 R8, R12.reuse, R30, R8 ;  /* 0x0000001e0c08723c */ /* 0x040fe20000001808 */
[----:B------:R-:W2:Y:S05]  /*9db0*/  LDSM.16.M88.4 R28, [R235+0xd000] ;  /* 0x00d00000eb1c783b */ /* 0x000eaa0000000200 */
[C---:B------:R-:W-:Y:S06]  /*9dc0*/  HMMA.16816.F32 R24, R12.reuse, R196, R24 ;  /* 0x000000c40c18723c */ /* 0x040fec0000001818 */
[C---:B------:R-:W-:Y:S01]  /*9dd0*/  HMMA.16816.F32 R20, R12.reuse, R198, R20 ;  /* 0x000000c60c14723c */ /* 0x040fe20000001814 */
[----:B------:R-:W-:Y:S05]  /*9de0*/  LDSM.16.M88.4 R196, [R219] ;  /* 0x00000000dbc4783b */ /* 0x000fea0000000200 */
[C---:B----4-:R-:W-:Y:S06]  /*9df0*/  HMMA.16816.F32 R168, R12.reuse, R176, R168 ;  /* 0x000000b00ca8723c */ /* 0x050fec00000018a8 */
[C---:B------:R-:W-:Y:S01]  /*9e00*/  HMMA.16816.F32 R188, R12.reuse, R178, R188 ;  /* 0x000000b20cbc723c */ /* 0x040fe200000018bc */
[----:B------:R-:W4:Y:S05]  /*9e10*/  LDSM.16.M88.4 R176, [R235+0xd800] ;  /* 0x00d80000ebb0783b */ /* 0x000f2a0000000200 */
[C---:B---3--:R-:W-:Y:S06]  /*9e20*/  HMMA.16816.F32 R184, R12.reuse, R172, R184 ;  /* 0x000000ac0cb8723c */ /* 0x048fec00000018b8 */
[----:B------:R-:W-:Y:S01]  /*9e30*/  HMMA.16816.F32 R180, R12, R174, R180 ;  /* 0x000000ae0cb4723c */ /* 0x000fe200000018b4 */
[----:B------:R-:W-:Y:S04]  /*9e40*/  LDSM.16.M88.4 R12, [R237+0x4000] ;  /* 0x00400000ed0c783b */ /* 0x000fe80000000200 */
[----:B------:R-:W3:Y:S01]  /*9e50*/  LDSM.16.M88.4 R172, [R228+0x4000] ;  /* 0x00400000e4ac783b */ /* 0x000ee20000000200 */
[C---:B-1----:R-:W-:Y:S06]  /*9e60*/  HMMA.16816.F32 R4, R16.reuse, R192, R4 ;  /* 0x000000c01004723c */ /* 0x042fec0000001804 */
[C---:B------:R-:W-:Y:S01]  /*9e70*/  HMMA.16816.F32 R8, R16.reuse, R194, R8 ;  /* 0x000000c21008723c */ /* 0x040fe20000001808 */
[----:B------:R-:W-:Y:S05]  /*9e80*/  LDSM.16.M88.4 R192, [R242+0x6000] ;  /* 0x00600000f2c0783b */ /* 0x000fea0000000200 */
[C---:B--2---:R-:W-:Y:S06]  /*9e90*/  HMMA.16816.F32 R168, R16.reuse, R28, R168 ;  /* 0x0000001c10a8723c */ /* 0x044fec00000018a8 */
[C---:B------:R-:W-:Y:S01]  /*9ea0*/  HMMA.16816.F32 R188, R16.reuse, R30, R188 ;  /* 0x0000001e10bc723c */ /* 0x040fe200000018bc */
[----:B------:R-:W1:Y:S05]  /*9eb0*/  LDSM.16.M88.4 R28, [R241+0xe000] ;  /* 0x00e00000f11c783b */ /* 0x000e6a0000000200 */
[C---:B------:R-:W-:Y:S06]  /*9ec0*/  HMMA.16816.F32 R24, R16.reuse, R32, R24 ;  /* 0x000000201018723c */ /* 0x040fec0000001818 */
[C---:B------:R-:W-:Y:S01]  /*9ed0*/  HMMA.16816.F32 R20, R16.reuse, R34, R20 ;  /* 0x000000221014723c */ /* 0x040fe20000001814 */
[----:B------:R-:W2:Y:S05]  /*9ee0*/  LDSM.16.M88.4 R32, [R228+0x4800] ;  /* 0x00480000e420783b */ /* 0x000eaa0000000200 */
[----:B----4-:R-:W-:Y:S06]  /*9ef0*/  HMMA.16816.F32 R184, R16, R176, R184 ;  /* 0x000000b010b8723c */ /* 0x010fec00000018b8 */
[C---:B---3--:R-:W-:Y:S06]  /*9f00*/  HMMA.16816.F32 R4, R12.reuse, R172, R4 ;  /* 0x000000ac0c04723c */ /* 0x048fec0000001804 */
[----:B------:R-:W-:Y:S01]  /*9f10*/  HMMA.16816.F32 R8, R12, R174, R8 ;  /* 0x000000ae0c08723c */ /* 0x000fe20000001808 */
[----:B------:R-:W-:Y:S05]  /*9f20*/  LDSM.16.M88.4 R172, [R241+0xe800] ;  /* 0x00e80000f1ac783b */ /* 0x000fea0000000200 */
[----:B------:R-:W-:Y:S01]  /*9f30*/  HMMA.16816.F32 R180, R16, R178, R180 ;  /* 0x000000b210b4723c */ /* 0x000fe200000018b4 */
[----:B------:R-:W3:Y:S04]  /*9f40*/  LDSM.16.M88.4 R176, [R240+0x6000] ;  /* 0x00600000f0b0783b */ /* 0x000ee80000000200 */
[----:B------:R-:W4:Y:S01]  /*9f50*/  LDSM.16.M88.4 R16, [R228+0x5800] ;  /* 0x00580000e410783b */ /* 0x000f220000000200 */
[----:B------:R-:W-:Y:S06]  /*9f60*/  HMMA.16816.F32 R168, R12, R200, R168 ;  /* 0x000000c80ca8723c */ /* 0x000fec00000018a8 */
[----:B-1----:R-:W-:Y:S06]  /*9f70*/  HMMA.16816.F32 R4, R192, R28, R4 ;  /* 0x0000001cc004723c */ /* 0x002fec0000001804 */
[C---:B--2---:R-:W-:Y:S06]  /*9f80*/  HMMA.16816.F32 R24, R12.reuse, R32, R24 ;  /* 0x000000200c18723c */ /* 0x044fec0000001818 */
[----:B------:R-:W-:Y:S01]  /*9f90*/  HMMA.16816.F32 R20, R12, R34, R20 ;  /* 0x000000220c14723c */ /* 0x000fe20000001814 */
[----:B------:R-:W-:Y:S05]  /*9fa0*/  LDSM.16.M88.4 R32, [R238+0x6000] ;  /* 0x00600000ee20783b */ /* 0x000fea0000000200 */
[----:B------:R-:W-:Y:S01]  /*9fb0*/  HMMA.16816.F32 R8, R192, R30, R8 ;  /* 0x0000001ec008723c */ /* 0x000fe20000001808 */
[----:B------:R-:W1:Y:S05]  /*9fc0*/  LDSM.16.M88.4 R28, [R235+0xe000] ;  /* 0x00e00000eb1c783b */ /* 0x000e6a0000000200 */
[----:B------:R-:W-:Y:S01]  /*9fd0*/  HMMA.16816.F32 R188, R12, R202, R188 ;  /* 0x000000ca0cbc723c */ /* 0x000fe200000018bc */
[----:B------:R-:W-:Y:S05]  /*9fe0*/  LDSM.16.M88.4 R200, [R228+0x6000] ;  /* 0x00600000e4c8783b */ /* 0x000fea0000000200 */
[----:B---3--:R-:W-:Y:S06]  /*9ff0*/  HMMA.16816.F32 R4, R176, R196, R4 ;  /* 0x000000c4b004723c */ /* 0x008fec0000001804 */
[C---:B----4-:R-:W-:Y:S06]  /*a000*/  HMMA.16816.F32 R184, R12.reuse, R16, R184 ;  /* 0x000000100cb8723c */ /* 0x050fec00000018b8 */
[----:B------:R-:W-:Y:S01]  /*a010*/  HMMA.16816.F32 R180, R12, R18, R180 ;  /* 0x000000120cb4723c */ /* 0x000fe200000018b4 */
[----:B------:R-:W2:Y:S04]  /*a020*/  LDSM.16.M88.4 R12, [R218] ;  /* 0x00000000da0c783b */ /* 0x000ea80000000200 */
[----:B------:R-:W3:Y:S01]  /*a030*/  LDSM.16.M88.4 R16, [R237+0x6000] ;  /* 0x00600000ed10783b */ /* 0x000ee20000000200 */
[----:B------:R-:W-:Y:S03]  /*a040*/  HMMA.16816.F32 R8, R176, R198, R8 ;  /* 0x000000c6b008723c */ /* 0x000fe60000001808 */
[----:B------:R-:W4:Y:S03]  /*a050*/  LDSM.16.M88.4 R196, [R241+0xf000] ;  /* 0x00f00000f1c4783b */ /* 0x000f260000000200 */
[----:B------:R-:W-:Y:S06]  /*a060*/  HMMA.16816.F32 R24, R192, R172, R24 ;  /* 0x000000acc018723c */ /* 0x000fec0000001818 */
[----:B-1----:R-:W-:Y:S06]  /*a070*/  HMMA.16816.F32 R4, R32, R28, R4 ;  /* 0x0000001c2004723c */ /* 0x002fec0000001804 */
[----:B------:R-:W-:Y:S01]  /*a080*/  HMMA.16816.F32 R20, R192, R174, R20 ;  /* 0x000000aec014723c */ /* 0x000fe20000001814 */
[----:B------:R-:W-:Y:S05]  /*a090*/  LDSM.16.M88.4 R172, [R217] ;  /* 0x00000000d9ac783b */ /* 0x000fea0000000200 */
[----:B------:R-:W-:Y:S01]  /*a0a0*/  HMMA.16816.F32 R8, R32, R30, R8 ;  /* 0x0000001e2008723c */ /* 0x000fe20000001808 */
[----:B------:R-:W1:Y:S05]  /*a0b0*/  LDSM.16.M88.4 R28, [R235+0xe800] ;  /* 0x00e80000eb1c783b */ /* 0x000e6a0000000200 */
[----:B--2---:R-:W-:Y:S06]  /*a0c0*/  HMMA.16816.F32 R24, R176, R12, R24 ;  /* 0x0000000cb018723c */ /* 0x004fec0000001818 */
[----:B---3--:R-:W-:Y:S06]  /*a0d0*/  HMMA.16816.F32 R4, R16, R200, R4 ;  /* 0x000000c81004723c */ /* 0x008fec0000001804 */
[----:B----4-:R-:W-:Y:S06]  /*a0e0*/  HMMA.16816.F32 R168, R192, R196, R168 ;  /* 0x000000c4c0a8723c */ /* 0x010fec00000018a8 */
[----:B------:R-:W-:Y:S01]  /*a0f0*/  HMMA.16816.F32 R20, R176, R14, R20 ;  /* 0x0000000eb014723c */ /* 0x000fe20000001814 */
[----:B------:R-:W2:Y:S05]  /*a100*/  LDSM.16.M88.4 R12, [R228+0x6800] ;  /* 0x00680000e40c783b */ /* 0x000eaa0000000200 */
[----:B------:R-:W-:Y:S01]  /*a110*/  HMMA.16816.F32 R196, R192, R198, R188 ;  /* 0x000000c6c0c4723c */ /* 0x000fe200000018bc */
[----:B------:R-:W3:Y:S05]  /*a120*/  LDSM.16.M88.4 R188, [R235+0xf000] ;  /* 0x00f00000ebbc783b */ /* 0x000eea0000000200 */
[----:B------:R-:W-:Y:S01]  /*a130*/  HMMA.16816.F32 R8, R16, R202, R8 ;  /* 0x000000ca1008723c */ /* 0x000fe20000001808 */
[----:B------:R-:W-:Y:S01]  /*a140*/  FMUL.FTZ R5, R5, UR29 ;  /* 0x0000001d05057c20 */ /* 0x000fe20008410000 */
[----:B------:R-:W-:-:S03]  /*a150*/  FMUL.FTZ R0, R4, UR29 ;  /* 0x0000001d04007c20 */ /* 0x000fc60008410000 */
[----:B------:R4:W5:Y:S01]  /*a160*/  MUFU.TANH R200, R5 ;  /* 0x0000000500c87308 */ /* 0x0009620000002400 */
[----:B-1----:R-:W-:Y:S01]  /*a170*/  HMMA.16816.F32 R24, R32, R28, R24 ;  /* 0x0000001c2018723c */ /* 0x002fe20000001818 */
[----:B------:R-:W-:-:S05]  /*a180*/  FMUL.FTZ R203, R6, UR29 ;  /* 0x0000001d06cb7c20 */ /* 0x000fca0008410000 */
[----:B------:R-:W-:Y:S01]  /*a190*/  HMMA.16816.F32 R168, R176, R172, R168 ;  /* 0x000000acb0a8723c */ /* 0x000fe200000018a8 */
[----:B------:R-:W-:Y:S05]  /*a1a0*/  MUFU.TANH R0, R0 ;  /* 0x0000000000007308 */ /* 0x000fea0000002400 */
[----:B------:R-:W-:Y:S01]  /*a1b0*/  HMMA.16816.F32 R20, R32, R30, R20 ;  /* 0x0000001e2014723c */ /* 0x000fe20000001814 */
[----:B------:R-:W-:Y:S01]  /*a1c0*/  FMUL.FTZ R172, R7, UR29 ;  /* 0x0000001d07ac7c20 */ /* 0x000fe20008410000 */
[----:B------:R-:W1:Y:S01]  /*a1d0*/  LDSM.16.M88.4 R28, [R228+0x7000] ;  /* 0x00700000e41c783b */ /* 0x000e620000000200 */
[----:B------:R-:W-:Y:S03]  /*a1e0*/  MUFU.TANH R203, R203 ;  /* 0x000000cb00cb7308 */ /* 0x000fe60000002400 */
[----:B----4-:R-:W4:Y:S01]  /*a1f0*/  LDSM.16.M88.4 R4, [R241+0xf800] ;  /* 0x00f80000f104783b */ /* 0x010f220000000200 */
[----:B------:R-:W-:Y:S01]  /*a200*/  FMUL.FTZ R8, R8, UR29 ;  /* 0x0000001d08087c20 */ /* 0x000fe20008410000 */
[----:B------:R-:W-:Y:S01]  /*a210*/  HMMA.16816.F32 R196, R176, R174, R196 ;  /* 0x000000aeb0c4723c */ /* 0x000fe200000018c4 */
[----:B------:R-:W-:-:S02]  /*a220*/  FMUL.FTZ R201, R11, UR29 ;  /* 0x0000001d0bc97c20 */ /* 0x000fc40008410000 */
[----:B------:R5:W-:Y:S03]  /*a230*/  MUFU.TANH R173, R8 ;  /* 0x0000000800ad7308 */ /* 0x000be60000002400 */
[----:B--2---:R-:W-:Y:S01]  /*a240*/  HMMA.16816.F32 R24, R16, R12, R24 ;  /* 0x0000000c1018723c */ /* 0x004fe20000001818 */
[----:B------:R-:W-:-:S04]  /*a250*/  FMUL.FTZ R175, R10, UR29 ;  /* 0x0000001d0aaf7c20 */ /* 0x000fc80008410000 */
[----:B------:R-:W2:Y:S01]  /*a260*/  MUFU.TANH R172, R172 ;  /* 0x000000ac00ac7308 */ /* 0x000ea20000002400 */
[----:B---3--:R-:W-:Y:S01]  /*a270*/  HMMA.16816.F32 R168, R32, R188, R168 ;  /* 0x000000bc20a8723c */ /* 0x008fe200000018a8 */
[----:B------:R-:W-:-:S05]  /*a280*/  FMUL.FTZ R13, R9, UR29 ;  /* 0x0000001d090d7c20 */ /* 0x000fca0008410000 */
[----:B------:R-:W-:Y:S01]  /*a290*/  HMMA.16816.F32 R20, R16, R14, R20 ;  /* 0x0000000e1014723c */ /* 0x000fe20000001814 */
[----:B------:R-:W-:Y:S01]  /*a2a0*/  MUFU.TANH R174, R13 ;  /* 0x0000000d00ae7308 */ /* 0x000fe20000002400 */
[----:B-----5:R-:W3:Y:S04]  /*a2b0*/  LDSM.16.M88.4 R8, [R216] ;  /* 0x00000000d808783b */ /* 0x020ee80000000200 */
[----:B------:R-:W-:Y:S03]  /*a2c0*/  HMMA.16816.F32 R196, R32, R190, R196 ;  /* 0x000000be20c4723c */ /* 0x000fe600000018c4 */
[----:B------:R-:W5:Y:S03]  /*a2d0*/  MUFU.TANH R175, R175 ;  /* 0x000000af00af7308 */ /* 0x000f660000002400 */
[----:B------:R-:W-:Y:S01]  /*a2e0*/  FMUL.FTZ R12, R24, UR29 ;  /* 0x0000001d180c7c20 */ /* 0x000fe20008410000 */
[----:B------:R-:W-:Y:S01]  /*a2f0*/  FMUL.FTZ R24, R25, UR29 ;  /* 0x0000001d19187c20 */ /* 0x000fe20008410000 */
[----:B------:R-:W-:Y:S01]  /*a300*/  FMUL.FTZ R25, R26, UR29 ;  /* 0x0000001d1a197c20 */ /* 0x000fe20008410000 */
[----:B------:R-:W-:-:S02]  /*a310*/  FMUL.FTZ R26, R27, UR29 ;  /* 0x0000001d1b1a7c20 */ /* 0x000fc40008410000 */
[----:B------:R2:W-:Y:S01]  /*a320*/  MUFU.TANH R188, R12 ;  /* 0x0000000c00bc7308 */ /* 0x0005e20000002400 */
[----:B-1----:R-:W-:Y:S01]  /*a330*/  HMMA.16816.F32 R168, R16, R28, R168 ;  /* 0x0000001c10a8723c */ /* 0x002fe200000018a8 */
[----:B------:R-:W1:Y:S05]  /*a340*/  S2R R28, SR_TID.X ;  /* 0x00000000001c7919 */ /* 0x000e6a0000002100 */
[C---:B----4-:R-:W-:Y:S01]  /*a350*/  HMMA.16816.F32 R184, R192.reuse, R4, R184 ;  /* 0x00000004c0b8723c */ /* 0x050fe200000018b8 */
[----:B------:R-:W4:Y:S01]  /*a360*/  MUFU.TANH R201, R201 ;  /* 0x000000c900c97308 */ /* 0x000f220000002400 */
[----:B------:R-:W-:Y:S01]  /*a370*/  FMUL.FTZ R27, R20, UR29 ;  /* 0x0000001d141b7c20 */ /* 0x000fe20008410000 */
[----:B------:R-:W-:Y:S01]  /*a380*/  FMUL.FTZ R20, R21, UR29 ;  /* 0x0000001d15147c20 */ /* 0x000fe20008410000 */
[----:B------:R-:W-:Y:S01]  /*a390*/  FMUL.FTZ R21, R22, UR29 ;  /* 0x0000001d16157c20 */ /* 0x000fe20008410000 */
[----:B------:R-:W-:Y:S01]  /*a3a0*/  FMUL.FTZ R23, R23, UR29 ;  /* 0x0000001d17177c20 */ /* 0x000fe20008410000 */
[----:B------:R-:W-:Y:S01]  /*a3b0*/  HMMA.16816.F32 R180, R192, R6, R180 ;  /* 0x00000006c0b4723c */ /* 0x000fe200000018b4 */
[----:B------:R-:W-:Y:S02]  /*a3c0*/  LDSM.16.M88.4 R4, [R228+0x7800] ;  /* 0x00780000e404783b */ /* 0x000fe40000000200 */
[----:B------:R-:W4:Y:S02]  /*a3d0*/  MUFU.TANH R25, R25 ;  /* 0x0000001900197308 */ /* 0x000f240000002400 */
[----:B--2---:R-:W2:Y:S01]  /*a3e0*/  LDSM.16.M88.4 R12, [R235+0xf800] ;  /* 0x00f80000eb0c783b */ /* 0x004ea20000000200 */
[----:B------:R-:W-:Y:S01]  /*a3f0*/  HMMA.16816.F32 R196, R16, R30, R196 ;  /* 0x0000001e10c4723c */ /* 0x000fe200000018c4 */
[----:B------:R-:W-:-:S04]  /*a400*/  DEPBAR.LE SB0, 0x0 ;  /* 0x000080000000791a */ /* 0x000fc80000000000 */
[----:B------:R-:W4:Y:S01]  /*a410*/  MUFU.TANH R24, R24 ;  /* 0x0000001800187308 */ /* 0x000f220000002400 */
[----:B------:R-:W-:Y:S01]  /*a420*/  FMUL.FTZ R22, R170, UR29 ;  /* 0x0000001daa167c20 */ /* 0x000fe20008410000 */
[----:B------:R-:W-:Y:S01]  /*a430*/  FMUL.FTZ R168, R168, UR29 ;  /* 0x0000001da8a87c20 */ /* 0x000fe20008410000 */
[----:B------:R-:W-:Y:S01]  /*a440*/  FMUL.FTZ R169, R169, UR29 ;  /* 0x0000001da9a97c20 */ /* 0x000fe20008410000 */
[----:B------:R-:W-:Y:S02]  /*a450*/  IMAD.MOV.U32 R194, RZ, RZ, R204 ;  /* 0x000000ffffc27224 */ /* 0x000fe400078e00cc */
[----:B------:R-:W-:Y:S01]  /*a460*/  IMAD.MOV.U32 R195, RZ, RZ, R205 ;  /* 0x000000ffffc37224 */ /* 0x000fe200078e00cd */
[----:B---3--:R-:W-:Y:S01]  /*a470*/  HMMA.16816.F32 R184, R176, R8, R184 ;  /* 0x00000008b0b8723c */ /* 0x008fe200000018b8 */
[----:B------:R-:W3:Y:S01]  /*a480*/  MUFU.TANH R26, R26 ;  /* 0x0000001a001a7308 */ /* 0x000ee20000002400 */
[----:B-1----:R-:W-:-:S04]  /*a490*/  IMAD.SHL.U32 R28, R28, 0x2, RZ ;  /* 0x000000021c1c7824 */ /* 0x002fc800078e00ff */
[----:B------:R-:W-:Y:S01]  /*a4a0*/  HMMA.16816.F32 R180, R176, R10, R180 ;  /* 0x0000000ab0b4723c */ /* 0x000fe200000018b4 */
[----:B------:R-:W-:Y:S02]  /*a4b0*/  LOP3.LUT R9, R28, 0x6, RZ, 0xc0, !PT ;  /* 0x000000061c097812 */ /* 0x000fe400078ec0ff */
[----:B------:R-:W1:Y:S03]  /*a4c0*/  MUFU.TANH R27, R27 ;  /* 0x0000001b001b7308 */ /* 0x000e660000002400 */
[----:B------:R-:W-:Y:S01]  /*a4d0*/  FMUL.FTZ R196, R196, UR29 ;  /* 0x0000001dc4c47c20 */ /* 0x000fe20008410000 */
[----:B------:R-:W-:Y:S02]  /*a4e0*/  IMAD.U32 R10, RZ, RZ, UR20 ;  /* 0x00000014ff0a7e24 */ /* 0x000fe4000f8e00ff */
[----:B------:R-:W-:Y:S02]  /*a4f0*/  FMUL.FTZ R193, R199, UR29 ;  /* 0x0000001dc7c17c20 */ /* 0x000fe40008410000 */
[----:B------:R-:W-:Y:S01]  /*a500*/  IMAD R10, R10, 0x40, R9 ;  /* 0x000000400a0a7824 */ /* 0x000fe200078e0209 */
[----:B------:R-:W1:Y:S03]  /*a510*/  MUFU.TANH R21, R21 ;  /* 0x0000001500157308 */ /* 0x000e660000002400 */
[----:B------:R-:W-:-:S02]  /*a520*/  VIADD R8, R10, 0x1 ;  /* 0x000000010a087836 */ /* 0x000fc40000000000 */
[----:B------:R-:W-:-:S03]  /*a530*/  VIADD R11, R10, 0x8 ;  /* 0x000000080a0b7836 */ /* 0x000fc60000000000 */
[CC--:B------:R-:W-:Y:S01]  /*a540*/  ISETP.GE.AND P1, PT, R8.reuse, R167.reuse, PT ;  /* 0x000000a70800720c */ /* 0x0c0fe20003f26270 */
[C---:B--2---:R-:W-:Y:S01]  /*a550*/  HMMA.16816.F32 R184, R32.reuse, R12, R184 ;  /* 0x0000000c20b8723c */ /* 0x044fe200000018b8 */
[-C--:B------:R-:W-:Y:S01]  /*a560*/  ISETP.GE.AND P2, PT, R8, R2.reuse, PT ;  /* 0x000000020800720c */ /* 0x080fe20003f46270 */
[----:B------:R-:W2:Y:S01]  /*a570*/  MUFU.TANH R20, R20 ;  /* 0x0000001400147308 */ /* 0x000ea20000002400 */
[----:B------:R-:W-:Y:S01]  /*a580*/  FSEL R8, R200, -INF , !P1 ;  /* 0xff800000c8087808 */ /* 0x000fe20004800000 */
[----:B------:R-:W-:Y:S01]  /*a590*/  FMUL.FTZ R200, R197, UR29 ;  /* 0x0000001dc5c87c20 */ /* 0x000fe20008410000 */
[----:B------:R-:W-:Y:S01]  /*a5a0*/  FSEL R9, R172, -INF , !P2 ;  /* 0xff800000ac097808 */ /* 0x000fe20005000000 */
[----:B------:R-:W-:Y:S01]  /*a5b0*/  HMMA.16816.F32 R180, R32, R14, R180 ;  /* 0x0000000e20b4723c */ /* 0x000fe200000018b4 */
[-C--:B------:R-:W-:Y:S01]  /*a5c0*/  ISETP.GE.AND P1, PT, R11, R167.reuse, PT ;  /* 0x000000a70b00720c */ /* 0x080fe20003f26270 */
[----:B------:R-:W-:Y:S01]  /*a5d0*/  FMUL.FTZ R13, R171, UR29 ;  /* 0x0000001dab0d7c20 */ /* 0x000fe20008410000 */
[-C--:B------:R-:W-:Y:S01]  /*a5e0*/  ISETP.GE.AND P2, PT, R11, R2.reuse, PT ;  /* 0x000000020b00720c */ /* 0x080fe20003f46270 */
[----:B------:R-:W-:Y:S01]  /*a5f0*/  VIADD R11, R10, 0x9 ;  /* 0x000000090a0b7836 */ /* 0x000fe20000000000 */
[----:B------:R-:W-:Y:S01]  /*a600*/  FSEL R12, R173, -INF , !P1 ;  /* 0xff800000ad0c7808 */ /* 0x000fe20004800000 */
[----:B------:R-:W2:Y:S01]  /*a610*/  MUFU.TANH R29, R23 ;  /* 0x00000017001d7308 */ /* 0x000ea20000002400 */
[----:B-----5:R-:W-:Y:S01]  /*a620*/  FSEL R175, R175, -INF , !P2 ;  /* 0xff800000afaf7808 */ /* 0x020fe20005000000 */
[----:B------:R-:W-:Y:S01]  /*a630*/  FMUL.FTZ R197, R198, UR29 ;  /* 0x0000001dc6c57c20 */ /* 0x000fe20008410000 */
[C---:B------:R-:W-:Y:S01]  /*a640*/  ISETP.GE.AND P1, PT, R11.reuse, R167, PT ;  /* 0x000000a70b00720c */ /* 0x040fe20003f26270 */
[----:B------:R-:W-:Y:S01]  /*a650*/  VIADD R15, R10, 0x20 ;  /* 0x000000200a0f7836 */ /* 0x000fe20000000000 */
[----:B------:R-:W-:-:S02]  /*a660*/  ISETP.GE.AND P2, PT, R11, R2, PT ;  /* 0x000000020b00720c */ /* 0x000fc40003f46270 */
[----:B------:R-:W-:Y:S01]  /*a670*/  FSEL R14, R174, -INF , !P1 ;  /* 0xff800000ae0e7808 */ /* 0x000fe20004800000 */
[----:B------:R-:W5:Y:S01]  /*a680*/  MUFU.TANH R208, R168 ;  /* 0x000000a800d07308 */ /* 0x000f620000002400 */
[----:B----4-:R-:W-:-:S03]  /*a690*/  FSEL R11, R201, -INF , !P2 ;  /* 0xff800000c90b7808 */ /* 0x010fc60005000000 */
[----:B------:R-:W-:Y:S04]  /*a6a0*/  HMMA.16816.F32 R184, R16, R4, R184 ;  /* 0x0000000410b8723c */ /* 0x000fe800000018b8 */
[----:B------:R-:W4:Y:S03]  /*a6b0*/  MUFU.TANH R22, R22 ;  /* 0x0000001600167308 */ /* 0x000f260000002400 */
[C---:B------:R-:W-:Y:S02]  /*a6c0*/  VIADD R5, R10.reuse, 0x10 ;  /* 0x000000100a057836 */ /* 0x040fe40000000000 */
[----:B------:R-:W-:-:S03]  /*a6d0*/  VIADD R4, R10, 0x11 ;  /* 0x000000110a047836 */ /* 0x000fc60000000000 */
[CC--:B------:R-:W-:Y:S01]  /*a6e0*/  ISETP.GE.AND P1, PT, R5.reuse, R167.reuse, PT ;  /* 0x000000a70500720c */ /* 0x0c0fe20003f26270 */
[----:B------:R-:W4:Y:S01]  /*a6f0*/  MUFU.TANH R206, R169 ;  /* 0x000000a900ce7308 */ /* 0x000f220000002400 */
[-C--:B------:R-:W-:Y:S01]  /*a700*/  ISETP.GE.AND P2, PT, R5, R2.reuse, PT ;  /* 0x000000020500720c */ /* 0x080fe20003f46270 */
[----:B------:R-:W-:Y:S01]  /*a710*/  VIADD R5, R10, 0x18 ;  /* 0x000000180a057836 */ /* 0x000fe20000000000 */
[----:B------:R-:W-:Y:S02]  /*a720*/  FSEL R30, R188, -INF , !P1 ;  /* 0xff800000bc1e7808 */ /* 0x000fe40004800000 */
[----:B------:R-:W-:Y:S02]  /*a730*/  FSEL R25, R25, -INF , !P2 ;  /* 0xff80000019197808 */ /* 0x000fe40005000000 */
[CC--:B------:R-:W-:Y:S01]  /*a740*/  ISETP.GE.AND P1, PT, R4.reuse, R167.reuse, PT ;  /* 0x000000a70400720c */ /* 0x0c0fe20003f26270 */
[----:B------:R-:W4:Y:S01]  /*a750*/  MUFU.TANH R13, R13 ;  /* 0x0000000d000d7308 */ /* 0x000f220000002400 */
[----:B------:R-:W-:Y:S01]  /*a760*/  ISETP.GE.AND P2, PT, R4, R2, PT ;  /* 0x000000020400720c */ /* 0x000fe20003f46270 */
[----:B------:R-:W-:Y:S01]  /*a770*/  VIADD R4, R10, 0x19 ;  /* 0x000000190a047836 */ /* 0x000fe20000000000 */
[----:B------:R-:W-:Y:S01]  /*a780*/  FSEL R28, R24, -INF , !P1 ;  /* 0xff800000181c7808 */ /* 0x000fe20004800000 */
[----:B------:R-:W-:Y:S01]  /*a790*/  FMUL.FTZ R184, R184, UR29 ;  /* 0x0000001db8b87c20 */ /* 0x000fe20008410000 */
[----:B---3--:R-:W-:Y:S01]  /*a7a0*/  FSEL R33, R26, -INF , !P2 ;  /* 0xff8000001a217808 */ /* 0x008fe20005000000 */
[----:B------:R-:W-:Y:S01]  /*a7b0*/  FMUL.FTZ R185, R185, UR29 ;  /* 0x0000001db9b97c20 */ /* 0x000fe20008410000 */
[----:B------:R-:W-:Y:S01]  /*a7c0*/  BAR.SYNC.DEFER_BLOCKING 0x0 ;  /* 0x0000000000007b1d */ /* 0x000fe20000010000 */
[----:B------:R-:W-:-:S02]  /*a7d0*/  ISETP.GE.AND P1, PT, R5, R167, PT ;  /* 0x000000a70500720c */ /* 0x000fc40003f26270 */
[-C--:B------:R-:W-:Y:S02]  /*a7e0*/  ISETP.GE.AND P2, PT, R5, R2.reuse, PT ;  /* 0x000000020500720c */ /* 0x080fe40003f46270 */
[----:B-1----:R-:W-:Y:S01]  /*a7f0*/  FSEL R26, R27, -INF , !P1 ;  /* 0xff8000001b1a7808 */ /* 0x002fe20004800000 */
[----:B------:R-:W1:Y:S01]  /*a800*/  MUFU.TANH R202, R196 ;  /* 0x000000c400ca7308 */ /* 0x000e620000002400 */
[----:B------:R-:W-:Y:S02]  /*a810*/  FSEL R31, R21, -INF , !P2 ;  /* 0xff800000151f7808 */ /* 0x000fe40005000000 */
[C---:B------:R-:W-:Y:S02]  /*a820*/  ISETP.GE.AND P1, PT, R4.reuse, R167, PT ;  /* 0x000000a70400720c */ /* 0x040fe40003f26270 */
[----:B------:R-:W-:Y:S02]  /*a830*/  ISETP.GE.AND P2, PT, R4, R2, PT ;  /* 0x000000020400720c */ /* 0x000fe40003f46270 */
[----:B------:R-:W-:Y:S01]  /*a840*/  HMMA.16816.F32 R4, R16, R6, R180 ;  /* 0x000000061004723c */ /* 0x000fe200000018b4 */
[----:B------:R-:W3:Y:S01]  /*a850*/  MUFU.TANH R197, R197 ;  /* 0x000000c500c57308 */ /* 0x000ee20000002400 */
[----:B--2---:R-:W-:-:S02]  /*a860*/  FSEL R24, R20, -INF , !P1 ;  /* 0xff80000014187808 */ /* 0x004fc40004800000 */
[----:B------:R-:W-:Y:S02]  /*a870*/  FSEL R29, R29, -INF , !P2 ;  /* 0xff8000001d1d7808 */ /* 0x000fe40005000000 */
[CC--:B------:R-:W-:Y:S01]  /*a880*/  ISETP.GE.AND P1, PT, R15.reuse, R167.reuse, PT ;  /* 0x000000a70f00720c */ /* 0x0c0fe20003f26270 */
[----:B------:R-:W-:Y:S01]  /*a890*/  VIADD R16, R10, 0x21 ;  /* 0x000000210a107836 */ /* 0x000fe20000000000 */
[-C--:B------:R-:W-:Y:S01]  /*a8a0*/  ISETP.GE.AND P2, PT, R15, R2.reuse, PT ;  /* 0x000000020f00720c */ /* 0x080fe20003f46270 */
[----:B------:R-:W2:Y:S01]  /*a8b0*/  MUFU.TANH R200, R200 ;  /* 0x000000c800c87308 */ /* 0x000ea20000002400 */
[----:B-----5:R-:W-:Y:S01]  /*a8c0*/  FSEL R208, R208, -INF , !P1 ;  /* 0xff800000d0d07808 */ /* 0x020fe20004800000 */
[----:B------:R-:W-:Y:S01]  /*a8d0*/  VIADD R17, R10, 0x28 ;  /* 0x000000280a117836 */ /* 0x000fe20000000000 */
[----:B----4-:R-:W-:Y:S01]  /*a8e0*/  FSEL R201, R22, -INF , !P2 ;  /* 0xff80000016c97808 */ /* 0x010fe20005000000 */
[----:B------:R-:W-:Y:S01]  /*a8f0*/  FMUL.FTZ R183, R186, UR29 ;  /* 0x0000001dbab77c20 */ /* 0x000fe20008410000 */
[CC--:B------:R-:W-:Y:S01]  /*a900*/  ISETP.GE.AND P1, PT, R16.reuse, R167.reuse, PT ;  /* 0x000000a71000720c */ /* 0x0c0fe20003f26270 */
[----:B------:R-:W-:Y:S01]  /*a910*/  FMUL.FTZ R181, R187, UR29 ;  /* 0x0000001dbbb57c20 */ /* 0x000fe20008410000 */
[----:B------:R-:W-:Y:S01]  /*a920*/  ISETP.GE.AND P2, PT, R16, R2, PT ;  /* 0x000000021000720c */ /* 0x000fe20003f46270 */
[----:B------:R-:W4:Y:S01]  /*a930*/  MUFU.TANH R193, R193 ;  /* 0x000000c100c17308 */ /* 0x000f220000002400 */
[----:B------:R-:W-:Y:S01]  /*a940*/  FSEL R206, R206, -INF , !P1 ;  /* 0xff800000cece7808 */ /* 0x000fe20004800000 */
[C---:B------:R-:W-:Y:S01]  /*a950*/  VIADD R16, R10.reuse, 0x29 ;  /* 0x000000290a107836 */ /* 0x040fe20000000000 */
[----:B------:R-:W-:Y:S01]  /*a960*/  FSEL R199, R13, -INF , !P2 ;  /* 0xff8000000dc77808 */ /* 0x000fe20005000000 */
[----:B------:R-:W-:Y:S01]  /*a970*/  VIADD R13, R10, 0x30 ;  /* 0x000000300a0d7836 */ /* 0x000fe20000000000 */
[----:B------:R-:W-:-:S02]  /*a980*/  ISETP.GE.AND P1, PT, R17, R167, PT ;  /* 0x000000a71100720c */ /* 0x000fc40003f26270 */
[-C--:B------:R-:W-:Y:S01]  /*a990*/  ISETP.GE.AND P2, PT, R17, R2.reuse, PT ;  /* 0x000000021100720c */ /* 0x080fe20003f46270 */
[----:B------:R-:W5:Y:S01]  /*a9a0*/  MUFU.TANH R184, R184 ;  /* 0x000000b800b87308 */ /* 0x000f620000002400 */
[----:B------:R-:W-:Y:S01]  /*a9b0*/  FMUL.FTZ R4, R4, UR29 ;  /* 0x0000001d04047c20 */ /* 0x000fe20008410000 */
[----:B-1----:R-:W-:Y:S01]  /*a9c0*/  FSEL R202, R202, -INF , !P1 ;  /* 0xff800000caca7808 */ /* 0x002fe20004800000 */
[----:B------:R-:W-:Y:S01]  /*a9d0*/  FMUL.FTZ R179, R6, UR29 ;  /* 0x0000001d06b37c20 */ /* 0x000fe20008410000 */
[----:B---3--:R-:W-:Y:S01]  /*a9e0*/  FSEL R197, R197, -INF , !P2 ;  /* 0xff800000c5c57808 */ /* 0x008fe20005000000 */
[----:B------:R-:W-:Y:S01]  /*a9f0*/  VIADD R6, R10, 0x38 ;  /* 0x000000380a067836 */ /* 0x000fe20000000000 */
[C---:B------:R-:W-:Y:S01]  /*aa00*/  ISETP.GE.AND P1, PT, R16.reuse, R167, PT ;  /* 0x000000a71000720c */ /* 0x040fe20003f26270 */
[----:B------:R-:W-:Y:S01]  /*aa10*/  FMUL.FTZ R182, R5, UR29 ;  /* 0x0000001d05b67c20 */ /* 0x000fe20008410000 */
[----:B------:R-:W1:Y:S01]  /*aa20*/  MUFU.TANH R15, R185 ;  /* 0x000000b9000f7308 */ /* 0x000e620000002400 */
[----:B------:R-:W-:Y:S01]  /*aa30*/  ISETP.GE.AND P2, PT, R16, R2, PT ;  /* 0x000000021000720c */ /* 0x000fe20003f46270 */
[----:B------:R-:W-:Y:S01]  /*aa40*/  FMUL.FTZ R7, R7, UR29 ;  /* 0x0000001d07077c20 */ /* 0x000fe20008410000 */
[----:B--2---:R-:W-:Y:S01]  /*aa50*/  FSEL R200, R200, -INF , !P1 ;  /* 0xff800000c8c87808 */ /* 0x004fe20004800000 */
[----:B------:R-:W-:Y:S01]  /*aa60*/  VIADD R5, R10, 0x39 ;  /* 0x000000390a057836 */ /* 0x000fe20000000000 */
[----:B----4-:R-:W-:-:S02]  /*aa70*/  FSEL R193, R193, -INF , !P2 ;  /* 0xff800000c1c17808 */ /* 0x010fc40005000000 */
[C---:B------:R-:W-:Y:S01]  /*aa80*/  ISETP.GE.AND P1, PT, R13.reuse, R167, PT ;  /* 0x000000a70d00720c */ /* 0x040fe20003f26270 */
[----:B------:R-:W2:Y:S01]  /*aa90*/  MUFU.TANH R4, R4 ;  /* 0x0000000400047308 */ /* 0x000ea20000002400 */
[----:B------:R-:W-:Y:S01]  /*aaa0*/  ISETP.GE.AND P2, PT, R13, R2, PT ;  /* 0x000000020d00720c */ /* 0x000fe20003f46270 */
[----:B------:R-:W-:Y:S01]  /*aab0*/  VIADD R13, R10, 0x31 ;  /* 0x000000310a0d7836 */ /* 0x000fe20000000000 */
[----:B-----5:R-:W-:-:S04]  /*aac0*/  FSEL R188, R184, -INF , !P1 ;  /* 0xff800000b8bc7808 */ /* 0x020fc80004800000 */
[-C--:B------:R-:W-:Y:S01]  /*aad0*/  ISETP.GE.AND P1, PT, R13, R167.reuse, PT ;  /* 0x000000a70d00720c */ /* 0x080fe20003f26270 */
[----:B------:R-:W3:Y:S03]  /*aae0*/  MUFU.TANH R183, R183 ;  /* 0x000000b700b77308 */ /* 0x000ee60000002400 */
[----:B-1----:R-:W-:Y:S02]  /*aaf0*/  FSEL R186, R15, -INF , !P1 ;  /* 0xff8000000fba7808 */ /* 0x002fe40004800000 */
[----:B------:R-:W-:-:S03]  /*ab00*/  ISETP.GE.AND P1, PT, R6, R167, PT ;  /* 0x000000a70600720c */ /* 0x000fc60003f26270 */
[----:B------:R-:W1:Y:S01]  /*ab10*/  MUFU.TANH R181, R181 ;  /* 0x000000b500b57308 */ /* 0x000e620000002400 */
[----:B--2---:R-:W-:Y:S02]  /*ab20*/  FSEL R184, R4, -INF , !P1 ;  /* 0xff80000004b87808 */ /* 0x004fe40004800000 */
[----:B------:R-:W-:-:S04]  /*ab30*/  ISETP.GE.AND P1, PT, R10, R167, PT ;  /* 0x000000a70a00720c */ /* 0x000fc80003f26270 */
[----:B------:R-:W-:Y:S01]  /*ab40*/  FSEL R0, R0, -INF , !P1 ;  /* 0xff80000000007808 */ /* 0x000fe20004800000 */
[----:B------:R-:W2:Y:S01]  /*ab50*/  MUFU.TANH R179, R179 ;  /* 0x000000b300b37308 */ /* 0x000ea20000002400 */
[----:B---3--:R-:W-:Y:S02]  /*ab60*/  FSEL R183, R183, -INF , !P2 ;  /* 0xff800000b7b77808 */ /* 0x008fe40005000000 */
[-C--:B------:R-:W-:Y:S02]  /*ab70*/  ISETP.GE.AND P1, PT, R10, R2.reuse, PT ;  /* 0x000000020a00720c */ /* 0x080fe40003f26270 */
[----:B------:R-:W-:Y:S02]  /*ab80*/  ISETP.GE.AND P2, PT, R13, R2, PT ;  /* 0x000000020d00720c */ /* 0x000fe40003f46270 */
[----:B------:R-:W-:Y:S01]  /*ab90*/  FSEL R203, R203, -INF , !P1 ;  /* 0xff800000cbcb7808 */ /* 0x000fe20004800000 */
[----:B------:R-:W3:Y:S01]  /*aba0*/  MUFU.TANH R182, R182 ;  /* 0x000000b600b67308 */ /* 0x000ee20000002400 */
[----:B-1----:R-:W-:-:S02]  /*abb0*/  FSEL R181, R181, -INF , !P2 ;  /* 0xff800000b5b57808 */ /* 0x002fc40005000000 */
[----:B------:R-:W-:Y:S02]  /*abc0*/  PLOP3.LUT P1, PT, PT, PT, UP0, 0x80, 0x0 ;  /* 0x000000000000781c */ /* 0x000fe40003f2f008 */
[----:B------:R-:W-:-:S03]  /*abd0*/  ISETP.GE.AND P2, PT, R6, R2, PT ;  /* 0x000000020600720c */ /* 0x000fc60003f46270 */
[----:B------:R-:W1:Y:S01]  /*abe0*/  MUFU.TANH R177, R7 ;  /* 0x0000000700b17308 */ /* 0x000e620000002400 */
[----:B--2---:R-:W-:Y:S02]  /*abf0*/  FSEL R179, R179, -INF , !P2 ;  /* 0xff800000b3b37808 */ /* 0x004fe40005000000 */
[----:B------:R-:W-:-:S04]  /*ac00*/  ISETP.GE.AND P2, PT, R5, R167, PT ;  /* 0x000000a70500720c */ /* 0x000fc80003f46270 */
[----:B---3--:R-:W-:Y:S02]  /*ac10*/  FSEL R182, R182, -INF , !P2 ;  /* 0xff800000b6b67808 */ /* 0x008fe40005000000 */
[----:B------:R-:W-:-:S04]  /*ac20*/  ISETP.GE.AND P2, PT, R5, R2, PT ;  /* 0x000000020500720c */ /* 0x000fc80003f46270 */
[----:B-1----:R-:W-:Y:S01]  /*ac30*/  FSEL R177, R177, -INF , !P2 ;  /* 0xff800000b1b17808 */ /* 0x002fe20005000000 */
        /* <DEDUP_REMOVED lines=77> */
.L_x_827:
[----:B------:R-:W-:-:S04]  /*b110*/  ULEA UR12, -UR10, URZ, 0x6 ;  /* 0x0000003f0a0c7291 */ /* 0x000fc8000f8e313f */
[----:B------:R-:W-:-:S12]  /*b120*/  USHF.R.S32.HI UR11, URZ, 0x1f, UR12 ;  /* 0x0000001f3f0b7899 */ /* 0x000fd8000801140c */
.L_x_828:
        /* <DEDUP_REMOVED lines=26> */
[----:B------:R-:W-:Y:S02]  /*b2d0*/  @!P5 LEA R172, P1, R6, UR4, 0x1 ;  /* 0x0000000406acdc11 */ /* 0x000fe4000f8208ff */
[----:B------:R-:W-:Y:S02]  /*b2e0*/  @!P6 LEA R204, P2, R2, R252, 0x1 ;  /* 0x000000fc02cce211 */ /* 0x000fe400078408ff */
        /* <DEDUP_REMOVED lines=59> */
[C---:B------:R-:W-:Y:S01]  /*b6a0*/  @!P5 IADD3.X R4, R166.reuse, UR7, RZ, P1, !PT ;  /* 0x00000007a604dc10 */ /* 0x040fe20008ffe4ff */
[----:B------:R1:W-:Y:S01]  /*b6b0*/  @P5 STS.128 [R246+0xa800], RZ ;  /* 0x00a800fff6005388 */ /* 0x0003e20000000c00 */
[----:B------:R-:W-:Y:S02]  /*b6c0*/  @!P5 LEA R214, P2, R5, UR4, 0x1 ;  /* 0x0000000405d6dc11 */ /* 0x000fe4000f8408ff */
        /* <DEDUP_REMOVED lines=64> */
.L_x_830:
[----:B------:R-:W-:Y:S05]  /*bad0*/  BSYNC B0 ;  /* 0x0000000000007941 */ /* 0x000fea0003800000 */
.L_x_829:
[----:B------:R-:W0:Y:S01]  /*bae0*/  LDGDEPBAR ;  /* 0x00000000000079af */ /* 0x000e220000000000 */
[----:B-12---:R-:W-:Y:S02]  /*baf0*/  IMAD.U32 R5, RZ, RZ, UR12 ;  /* 0x0000000cff057e24 */ /* 0x006fe4000f8e00ff */
[----:B------:R-:W-:-:S03]  /*bb00*/  IMAD.U32 R2, RZ, RZ, UR11 ;  /* 0x0000000bff027e24 */ /* 0x000fc6000f8e00ff */
[----:B------:R-:W-:-:S04]  /*bb10*/  LEA R252, P1, R5, R252, 0x1 ;  /* 0x000000fc05fc7211 */ /* 0x000fc800078208ff */
[----:B------:R-:W-:-:S09]  /*bb20*/  LEA.HI.X R251, R5, R251, R2, 0x1, P1 ;  /* 0x000000fb05fb7211 */ /* 0x000fd200008f0c02 */
.L_x_826:
        /* <DEDUP_REMOVED lines=39> */
[----:B------:R-:W2:Y:S01]  /*bda0*/  SHFL.BFLY PT, R172, R5, 0x1, 0x1f ;  /* 0x0c201f0005ac7f89 */ /* 0x000ea200000e0000 */
[----:B-1----:R-:W-:Y:S02]  /*bdb0*/  FMNMX.FTZ R174, R7, R174, !PT ;  /* 0x000000ae07ae7209 */ /* 0x002fe40007810000 */
[----:B--2---:R-:W-:-:S03]  /*bdc0*/  FMNMX.FTZ R172, R5, R172, !PT ;  /* 0x000000ac05ac7209 */ /* 0x004fc60007810000 */
[C---:B------:R-:W-:Y:S01]  /*bdd0*/  FMUL.FTZ R185, R174.reuse, UR27 ;  /* 0x0000001baeb97c20 */ /* 0x040fe20008410000 */
[----:B------:R-:W-:Y:S02]  /*bde0*/  FSETP.NEU.FTZ.AND P2, PT, R174, -INF , PT ;  /* 0xff800000ae00780b */ /* 0x000fe40003f5d000 */
[C---:B------:R-:W-:Y:S01]  /*bdf0*/  FSETP.NEU.FTZ.AND P1, PT, R172.reuse, -INF , PT ;  /* 0xff800000ac00780b */ /* 0x040fe20003f3d000 */
[----:B------:R-:W-:Y:S01]  /*be00*/  FMUL.FTZ R180, R172, UR27 ;  /* 0x0000001bacb47c20 */ /* 0x000fe20008410000 */
[----:B------:R-:W-:Y:S02]  /*be10*/  FSEL R5, R174, RZ, P2 ;  /* 0x000000ffae057208 */ /* 0x000fe40001000000 */
[----:B------:R-:W-:Y:S02]  /*be20*/  FSEL R6, R172, RZ, P1 ;  /* 0x000000ffac067208 */ /* 0x000fe40000800000 */
[----:B------:R-:W-:Y:S01]  /*be30*/  FSEL R185, R185, RZ, P2 ;  /* 0x000000ffb9b97208 */ /* 0x000fe20001000000 */
[----:B------:R-:W-:Y:S01]  /*be40*/  FADD.FTZ R4, R164, -R5 ;  /* 0x80000005a4047221 */ /* 0x000fe20000010000 */
[----:B------:R-:W-:Y:S01]  /*be50*/  FSEL R180, R180, RZ, P1 ;  /* 0x000000ffb4b47208 */ /* 0x000fe20000800000 */
[----:B------:R-:W-:Y:S01]  /*be60*/  FADD.FTZ R6, R3, -R6 ;  /* 0x8000000603067221 */ /* 0x000fe20000010000 */
[----:B------:R-:W-:Y:S01]  /*be70*/  LDSM.16.MT88.4 R164, [R233+0x17000] ;  /* 0x01700000e9a4783b */ /* 0x000fe20000004200 */
[--C-:B------:R-:W-:Y:S01]  /*be80*/  FFMA.FTZ R173, R0, UR27, -R185.reuse ;  /* 0x0000001b00ad7c23 */ /* 0x100fe200080108b9 */
[--C-:B------:R-:W-:Y:S01]  /*be90*/  FFMA.FTZ R170, R8, UR27, -R185.reuse ;  /* 0x0000001b08aa7c23 */ /* 0x100fe200080108b9 */
[--C-:B------:R-:W-:Y:S01]  /*bea0*/  FFMA.FTZ R0, R175, UR27, -R180.reuse ;  /* 0x0000001baf007c23 */ /* 0x100fe200080108b4 */
[--C-:B------:R-:W-:Y:S01]  /*beb0*/  FFMA.FTZ R171, R12, UR27, -R185.reuse ;  /* 0x0000001b0cab7c23 */ /* 0x100fe200080108b9 */
[--C-:B------:R-:W-:Y:S01]  /*bec0*/  FFMA.FTZ R168, R14, UR27, -R185.reuse ;  /* 0x0000001b0ea87c23 */ /* 0x100fe200080108b9 */
[--C-:B------:R-:W-:Y:S01]  /*bed0*/  FFMA.FTZ R169, R203, UR27, -R180.reuse ;  /* 0x0000001bcba97c23 */ /* 0x100fe200080108b4 */
[--C-:B------:R-:W-:Y:S01]  /*bee0*/  FFMA.FTZ R2, R9, UR27, -R180.reuse ;  /* 0x0000001b09027c23 */ /* 0x100fe200080108b4 */
[--C-:B------:R-:W-:Y:S01]  /*bef0*/  FFMA.FTZ R175, R11, UR27, -R180.reuse ;  /* 0x0000001b0baf7c23 */ /* 0x100fe200080108b4 */
[----:B------:R-:W-:Y:S01]  /*bf00*/  FMUL.FTZ R178, R4, UR27 ;  /* 0x0000001b04b27c20 */ /* 0x000fe20008410000 */
[----:B------:R-:W-:Y:S01]  /*bf10*/  FMUL.FTZ R176, R6, UR27 ;  /* 0x0000001b06b07c20 */ /* 0x000fe20008410000 */
[----:B------:R-:W-:Y:S01]  /*bf20*/  MUFU.EX2 R173, R173 ;  /* 0x000000ad00ad7308 */ /* 0x000fe20000000800 */
[----:B------:R-:W1:Y:S01]  /*bf30*/  LDSM.16.MT88.4 R12, [R234+0x10000] ;  /* 0x01000000ea0c783b */ /* 0x000e620000004200 */
[--C-:B------:R-:W-:Y:S01]  /*bf40*/  FFMA.FTZ R187, R26, UR27, -R185.reuse ;  /* 0x0000001b1abb7c23 */ /* 0x100fe200080108b9 */
[--C-:B------:R-:W-:Y:S01]  /*bf50*/  FFMA.FTZ R192, R24, UR27, -R185.reuse ;  /* 0x0000001b18c07c23 */ /* 0x100fe200080108b9 */
[--C-:B------:R-:W-:Y:S01]  /*bf60*/  FFMA.FTZ R189, R25, UR27, -R180.reuse ;  /* 0x0000001b19bd7c23 */ /* 0x100fe200080108b4 */
[----:B------:R-:W2:Y:S01]  /*bf70*/  LDSM.16.MT88.4 R8, [R233+0x10000] ;  /* 0x01000000e908783b */ /* 0x000ea20000004200 */
[--C-:B------:R-:W-:Y:S01]  /*bf80*/  FFMA.FTZ R3, R30, UR27, -R185.reuse ;  /* 0x0000001b1e037c23 */ /* 0x100fe200080108b9 */
[--C-:B------:R-:W-:Y:S01]  /*bf90*/  FFMA.FTZ R190, R28, UR27, -R185.reuse ;  /* 0x0000001b1cbe7c23 */ /* 0x100fe200080108b9 */
[----:B------:R-:W3:Y:S01]  /*bfa0*/  MUFU.EX2 R170, R170 ;  /* 0x000000aa00aa7308 */ /* 0x000ee20000000800 */
[----:B------:R-:W-:Y:S01]  /*bfb0*/  LDSM.16.MT88.4 R24, [R232+0x16000] ;  /* 0x01600000e818783b */ /* 0x000fe20000004200 */
[--C-:B------:R-:W-:Y:S01]  /*bfc0*/  FFMA.FTZ R196, R33, UR27, -R180.reuse ;  /* 0x0000001b21c47c23 */ /* 0x100fe200080108b4 */
[--C-:B------:R-:W-:Y:S01]  /*bfd0*/  FFMA.FTZ R191, R31, UR27, -R180.reuse ;  /* 0x0000001b1fbf7c23 */ /* 0x100fe200080108b4 */
[--C-:B------:R-:W-:Y:S01]  /*bfe0*/  FFMA.FTZ R198, R29, UR27, -R180.reuse ;  /* 0x0000001b1dc67c23 */ /* 0x100fe200080108b4 */
[----:B------:R-:W-:Y:S01]  /*bff0*/  LDSM.16.MT88.4 R32, [R234+0x12800] ;  /* 0x01280000ea20783b */ /* 0x000fe20000004200 */
[--C-:B------:R-:W-:Y:S01]  /*c000*/  FFMA.FTZ R204, R206, UR27, -R185.reuse ;  /* 0x0000001bcecc7c23 */ /* 0x100fe200080108b9 */
[--C-:B------:R-:W-:Y:S01]  /*c010*/  FFMA.FTZ R205, R200, UR27, -R185.reuse ;  /* 0x0000001bc8cd7c23 */ /* 0x100fe200080108b9 */
[----:B------:R-:W-:Y:S01]  /*c020*/  MUFU.EX2 R171, R171 ;  /* 0x000000ab00ab7308 */ /* 0x000fe20000000800 */
[----:B------:R-:W-:Y:S01]  /*c030*/  LDSM.16.MT88.4 R28, [R236+0x12800] ;  /* 0x01280000ec1c783b */ /* 0x000fe20000004200 */
[--C-:B------:R-:W-:Y:S01]  /*c040*/  FFMA.FTZ R203, R208, UR27, -R185.reuse ;  /* 0x0000001bd0cb7c23 */ /* 0x100fe200080108b9 */
[--C-:B------:R-:W-:Y:S01]  /*c050*/  FFMA.FTZ R202, R202, UR27, -R185.reuse ;  /* 0x0000001bcaca7c23 */ /* 0x100fe200080108b9 */
[--C-:B------:R-:W-:Y:S01]  /*c060*/  FFMA.FTZ R200, R201, UR27, -R180.reuse ;  /* 0x0000001bc9c87c23 */ /* 0x100fe200080108b4 */
[--C-:B------:R-:W-:Y:S01]  /*c070*/  FFMA.FTZ R199, R199, UR27, -R180.reuse ;  /* 0x0000001bc7c77c23 */ /* 0x100fe200080108b4 */
[--C-:B------:R-:W-:Y:S01]  /*c080*/  FFMA.FTZ R197, R197, UR27, -R180.reuse ;  /* 0x0000001bc5c57c23 */ /* 0x100fe200080108b4 */
[--C-:B------:R-:W-:Y:S01]  /*c090*/  FFMA.FTZ R206, R193, UR27, -R180.reuse ;  /* 0x0000001bc1ce7c23 */ /* 0x100fe200080108b4 */
[----:B------:R-:W4:Y:S01]  /*c0a0*/  MUFU.EX2 R168, R168 ;  /* 0x000000a800a87308 */ /* 0x000f220000000800 */
[----:B---3--:R-:W-:Y:S01]  /*c0b0*/  F2FP.F16.F32.PACK_AB R4, R170, R173 ;  /* 0x000000adaa04723e */ /* 0x008fe200000000ff */
[--C-:B------:R-:W-:Y:S01]  /*c0c0*/  FFMA.FTZ R188, R188, UR27, -R185.reuse ;  /* 0x0000001bbcbc7c23 */ /* 0x100fe200080108b9 */
[--C-:B------:R-:W-:Y:S01]  /*c0d0*/  FFMA.FTZ R193, R186, UR27, -R185.reuse ;  /* 0x0000001bbac17c23 */ /* 0x100fe200080108b9 */
[--C-:B------:R-:W-:Y:S01]  /*c0e0*/  FFMA.FTZ R184, R184, UR27, -R185.reuse ;  /* 0x0000001bb8b87c23 */ /* 0x100fe200080108b9 */
[----:B------:R-:W-:Y:S01]  /*c0f0*/  FFMA.FTZ R185, R182, UR27, -R185 ;  /* 0x0000001bb6b97c23 */ /* 0x000fe200080108b9 */
[--C-:B------:R-:W-:Y:S01]  /*c100*/  FFMA.FTZ R182, R183, UR27, -R180.reuse ;  /* 0x0000001bb7b67c23 */ /* 0x100fe200080108b4 */
[--C-:B------:R-:W-:Y:S01]  /*c110*/  FFMA.FTZ R181, R181, UR27, -R180.reuse ;  /* 0x0000001bb5b57c23 */ /* 0x100fe200080108b4 */
[----:B------:R-:W-:Y:S01]  /*c120*/  MUFU.EX2 R169, R169 ;  /* 0x000000a900a97308 */ /* 0x000fe20000000800 */
[--C-:B------:R-:W-:Y:S01]  /*c130*/  FFMA.FTZ R179, R179, UR27, -R180.reuse ;  /* 0x0000001bb3b37c23 */ /* 0x100fe200080108b4 */
[----:B------:R-:W-:-:S06]  /*c140*/  FFMA.FTZ R180, R177, UR27, -R180 ;  /* 0x0000001bb1b47c23 */ /* 0x000fcc00080108b4 */
        /* <DEDUP_REMOVED lines=16> */
[----:B------:R-:W-:Y:S01]  /*c250*/  FMUL.FTZ R149, R149, R178 ;  /* 0x000000b295957220 */ /* 0x000fe20000410000 */
[-C--:B-----5:R-:W-:Y:S01]  /*c260*/  FMUL.FTZ R162, R162, R176.reuse ;  /* 0x000000b0a2a27220 */ /* 0x0a0fe20000410000 */
[-C--:B------:R-:W-:Y:S01]  /*c270*/  FMUL.FTZ R163, R163, R176.reuse ;  /* 0x000000b0a3a37220 */ /* 0x080fe20000410000 */
[-C--:B------:R-:W-:Y:S01]  /*c280*/  FMUL.FTZ R158, R158, R176.reuse ;  /* 0x000000b09e9e7220 */ /* 0x080fe20000410000 */
[-C--:B------:R-:W-:Y:S01]  /*c290*/  FMUL.FTZ R159, R159, R176.reuse ;  /* 0x000000b09f9f7220 */ /* 0x080fe20000410000 */
[-C--:B------:R-:W-:Y:S01]  /*c2a0*/  FMUL.FTZ R154, R154, R176.reuse ;  /* 0x000000b09a9a7220 */ /* 0x080fe20000410000 */
[----:B------:R-:W-:Y:S01]  /*c2b0*/  FMUL.FTZ R155, R155, R176 ;  /* 0x000000b09b9b7220 */ /* 0x000fe20000410000 */
[-C--:B------:R-:W-:Y:S01]  /*c2c0*/  FMUL.FTZ R144, R144, R178.reuse ;  /* 0x000000b290907220 */ /* 0x080fe20000410000 */
[----:B------:R-:W-:Y:S01]  /*c2d0*/  FMUL.FTZ R145, R145, R178 ;  /* 0x000000b291917220 */ /* 0x000fe20000410000 */
[C---:B------:R-:W-:Y:S01]  /*c2e0*/  HMMA.16816.F32 R160, R4.reuse, R16, R160 ;  /* 0x0000001004a0723c */ /* 0x040fe200000018a0 */
[-C--:B------:R-:W-:Y:S01]  /*c2f0*/  FMUL.FTZ R150, R150, R176.reuse ;  /* 0x000000b096967220 */ /* 0x080fe20000410000 */
[-C--:B------:R-:W-:Y:S01]  /*c300*/  FMUL.FTZ R151, R151, R176.reuse ;  /* 0x000000b097977220 */ /* 0x080fe20000410000 */
[-C--:B------:R-:W-:Y:S01]  /*c310*/  FMUL.FTZ R146, R146, R176.reuse ;  /* 0x000000b092927220 */ /* 0x080fe20000410000 */
[----:B------:R-:W-:Y:S01]  /*c320*/  FMUL.FTZ R147, R147, R176 ;  /* 0x000000b093937220 */ /* 0x000fe20000410000 */
[-C--:B------:R-:W-:Y:S01]  /*c330*/  FMUL.FTZ R140, R140, R178.reuse ;  /* 0x000000b28c8c7220 */ /* 0x080fe20000410000 */
[C---:B------:R-:W-:Y:S01]  /*c340*/  HMMA.16816.F32 R156, R4.reuse, R18, R156 ;  /* 0x00000012049c723c */ /* 0x040fe2000000189c */
[----:B------:R-:W3:Y:S01]  /*c350*/  LDSM.16.MT88.4 R16, [R236+0x12000] ;  /* 0x01200000ec10783b */ /* 0x000ee20000004200 */
[----:B------:R-:W-:Y:S01]  /*c360*/  FMUL.FTZ R141, R141, R178 ;  /* 0x000000b28d8d7220 */ /* 0x000fe20000410000 */
[-C--:B------:R-:W-:Y:S01]  /*c370*/  FMUL.FTZ R142, R142, R176.reuse ;  /* 0x000000b08e8e7220 */ /* 0x080fe20000410000 */
[----:B------:R-:W-:Y:S01]  /*c380*/  FMUL.FTZ R143, R143, R176 ;  /* 0x000000b08f8f7220 */ /* 0x000fe20000410000 */
[-C--:B------:R-:W-:Y:S01]  /*c390*/  FMUL.FTZ R36, R36, R178.reuse ;  /* 0x000000b224247220 */ /* 0x080fe20000410000 */
[C---:B-1----:R-:W-:Y:S01]  /*c3a0*/  HMMA.16816.F32 R152, R4.reuse, R12, R152 ;  /* 0x0000000c0498723c */ /* 0x042fe20000001898 */
[----:B------:R-:W-:Y:S01]  /*c3b0*/  FMUL.FTZ R37, R37, R178 ;  /* 0x000000b225257220 */ /* 0x000fe20000410000 */
[-C--:B------:R-:W-:Y:S01]  /*c3c0*/  FMUL.FTZ R38, R38, R176.reuse ;  /* 0x000000b026267220 */ /* 0x080fe20000410000 */
[----:B------:R-:W-:Y:S01]  /*c3d0*/  FMUL.FTZ R39, R39, R176 ;  /* 0x000000b027277220 */ /* 0x000fe20000410000 */
[-C--:B------:R-:W-:Y:S01]  /*c3e0*/  FMUL.FTZ R40, R40, R178.reuse ;  /* 0x000000b228287220 */ /* 0x080fe20000410000 */
[----:B------:R-:W-:Y:S01]  /*c3f0*/  FMUL.FTZ R41, R41, R178 ;  /* 0x000000b229297220 */ /* 0x000fe20000410000 */
[C---:B------:R-:W-:Y:S01]  /*c400*/  HMMA.16816.F32 R148, R4.reuse, R14, R148 ;  /* 0x0000000e0494723c */ /* 0x040fe20000001894 */
[----:B------:R-:W1:Y:S01]  /*c410*/  LDSM.16.MT88.4 R12, [R234+0x12000] ;  /* 0x01200000ea0c783b */ /* 0x000e620000004200 */
[-C--:B------:R-:W-:Y:S01]  /*c420*/  FMUL.FTZ R42, R42, R176.reuse ;  /* 0x000000b02a2a7220 */ /* 0x080fe20000410000 */
[----:B------:R-:W-:Y:S01]  /*c430*/  FMUL.FTZ R43, R43, R176 ;  /* 0x000000b02b2b7220 */ /* 0x000fe20000410000 */
[-C--:B------:R-:W-:Y:S01]  /*c440*/  FMUL.FTZ R136, R136, R178.reuse ;  /* 0x000000b288887220 */ /* 0x080fe20000410000 */
[----:B------:R-:W-:Y:S01]  /*c450*/  FMUL.FTZ R137, R137, R178 ;  /* 0x000000b289897220 */ /* 0x000fe20000410000 */
[C---:B--2---:R-:W-:Y:S01]  /*c460*/  HMMA.16816.F32 R144, R4.reuse, R8, R144 ;  /* 0x000000080490723c */ /* 0x044fe20000001890 */
[-C--:B------:R-:W-:Y:S01]  /*c470*/  FMUL.FTZ R138, R138, R176.reuse ;  /* 0x000000b08a8a7220 */ /* 0x080fe20000410000 */
[----:B------:R-:W-:Y:S01]  /*c480*/  FMUL.FTZ R139, R139, R176 ;  /* 0x000000b08b8b7220 */ /* 0x000fe20000410000 */
[-C--:B------:R-:W-:Y:S01]  /*c490*/  FMUL.FTZ R132, R132, R178.reuse ;  /* 0x000000b284847220 */ /* 0x080fe20000410000 */
[----:B------:R-:W-:Y:S01]  /*c4a0*/  FMUL.FTZ R133, R133, R178 ;  /* 0x000000b285857220 */ /* 0x000fe20000410000 */
[-C--:B------:R-:W-:Y:S01]  /*c4b0*/  FMUL.FTZ R134, R134, R176.reuse ;  /* 0x000000b086867220 */ /* 0x080fe20000410000 */
[C---:B------:R-:W-:Y:S01]  /*c4c0*/  HMMA.16816.F32 R140, R4.reuse, R10, R140 ;  /* 0x0000000a048c723c */ /* 0x040fe2000000188c */
[----:B------:R-:W2:Y:S01]  /*c4d0*/  LDSM.16.MT88.4 R8, [R233+0x12000] ;  /* 0x01200000e908783b */ /* 0x000ea20000004200 */
[----:B------:R-:W-:Y:S01]  /*c4e0*/  FMUL.FTZ R135, R135, R176 ;  /* 0x000000b087877220 */ /* 0x000fe20000410000 */
[-C--:B------:R-:W-:Y:S01]  /*c4f0*/  FMUL.FTZ R44, R44, R178.reuse ;  /* 0x000000b22c2c7220 */ /* 0x080fe20000410000 */
[----:B------:R-:W-:Y:S01]  /*c500*/  FMUL.FTZ R45, R45, R178 ;  /* 0x000000b22d2d7220 */ /* 0x000fe20000410000 */
[-C--:B------:R-:W-:Y:S01]  /*c510*/  FMUL.FTZ R46, R46, R176.reuse ;  /* 0x000000b02e2e7220 */ /* 0x080fe20000410000 */
[C---:B------:R-:W-:Y:S01]  /*c520*/  HMMA.16816.F32 R136, R4.reuse, R20, R136 ;  /* 0x000000140488723c */ /* 0x040fe20000001888 */
[----:B------:R-:W-:Y:S01]  /*c530*/  FMUL.FTZ R47, R47, R176 ;  /* 0x000000b02f2f7220 */ /* 0x000fe20000410000 */
[-C--:B------:R-:W-:Y:S01]  /*c540*/  FMUL.FTZ R48, R48, R178.reuse ;  /* 0x000000b230307220 */ /* 0x080fe20000410000 */
[-C--:B------:R-:W-:Y:S01]  /*c550*/  FMUL.FTZ R49, R49, R178.reuse ;  /* 0x000000b231317220 */ /* 0x080fe20000410000 */
[-C--:B------:R-:W-:Y:S01]  /*c560*/  FMUL.FTZ R52, R52, R178.reuse ;  /* 0x000000b234347220 */ /* 0x080fe20000410000 */
[----:B------:R-:W-:Y:S01]  /*c570*/  FMUL.FTZ R53, R53, R178 ;  /* 0x000000b235357220 */ /* 0x000fe20000410000 */
[C---:B------:R-:W-:Y:S01]  /*c580*/  HMMA.16816.F32 R132, R4.reuse, R22, R132 ;  /* 0x000000160484723c */ /* 0x040fe20000001884 */
[----:B------:R-:W4:Y:S01]  /*c590*/  LDSM.16.MT88.4 R20, [R232+0x12000] ;  /* 0x01200000e814783b */ /* 0x000f220000004200 */
[-C--:B------:R-:W-:Y:S01]  /*c5a0*/  FMUL.FTZ R50, R50, R176.reuse ;  /* 0x000000b032327220 */ /* 0x080fe20000410000 */
[-C--:B------:R-:W-:Y:S01]  /*c5b0*/  FMUL.FTZ R51, R51, R176.reuse ;  /* 0x000000b033337220 */ /* 0x080fe20000410000 */
[-C--:B------:R-:W-:Y:S01]  /*c5c0*/  FMUL.FTZ R54, R54, R176.reuse ;  /* 0x000000b036367220 */ /* 0x080fe20000410000 */
[----:B------:R-:W-:Y:S01]  /*c5d0*/  FMUL.FTZ R55, R55, R176 ;  /* 0x000000b037377220 */ /* 0x000fe20000410000 */
[C---:B---3--:R-:W-:Y:S01]  /*c5e0*/  HMMA.16816.F32 R36, R4.reuse, R16, R36 ;  /* 0x000000100424723c */ /* 0x048fe20000001824 */
[-C--:B------:R-:W-:Y:S01]  /*c5f0*/  FMUL.FTZ R56, R56, R178.reuse ;  /* 0x000000b238387220 */ /* 0x080fe20000410000 */
[----:B------:R-:W-:Y:S01]  /*c600*/  FMUL.FTZ R57, R57, R178 ;  /* 0x000000b239397220 */ /* 0x000fe20000410000 */
        /* <DEDUP_REMOVED lines=33> */
[C---:B----4-:R-:W-:Y:S01]  /*c820*/  HMMA.16816.F32 R60, R4.reuse, R20, R60 ;  /* 0x00000014043c723c */ /* 0x050fe2000000183c */
[----:B------:R-:W-:Y:S01]  /*c830*/  FMUL.FTZ R83, R83, R176 ;  /* 0x000000b053537220 */ /* 0x000fe20000410000 */
[-C--:B------:R-:W-:Y:S01]  /*c840*/  FMUL.FTZ R84, R84, R178.reuse ;  /* 0x000000b254547220 */ /* 0x080fe20000410000 */
[----:B------:R-:W-:Y:S01]  /*c850*/  FMUL.FTZ R85, R85, R178 ;  /* 0x000000b255557220 */ /* 0x000fe20000410000 */
[-C--:B------:R-:W-:Y:S01]  /*c860*/  FMUL.FTZ R86, R86, R176.reuse ;  /* 0x000000b056567220 */ /* 0x080fe20000410000 */
[----:B------:R-:W-:Y:S01]  /*c870*/  FMUL.FTZ R87, R87, R176 ;  /* 0x000000b057577220 */ /* 0x000fe20000410000 */
[C---:B------:R-:W-:Y:S01]  /*c880*/  HMMA.16816.F32 R64, R4.reuse, R22, R64 ;  /* 0x000000160440723c */ /* 0x040fe20000001840 */
[----:B------:R-:W4:Y:S01]  /*c890*/  LDSM.16.MT88.4 R20, [R232+0x14000] ;  /* 0x01400000e814783b */ /* 0x000f220000004200 */
[-C--:B------:R-:W-:Y:S01]  /*c8a0*/  FMUL.FTZ R88, R88, R178.reuse ;  /* 0x000000b258587220 */ /* 0x080fe20000410000 */
[----:B------:R-:W-:Y:S01]  /*c8b0*/  FMUL.FTZ R89, R89, R178 ;  /* 0x000000b259597220 */ /* 0x000fe20000410000 */
        /* <DEDUP_REMOVED lines=24> */
[----:B------:R-:W5:Y:S01]  /*ca40*/  MUFU.EX2 R190, R190 ;  /* 0x000000be00be7308 */ /* 0x000f620000000800 */
[-C--:B------:R-:W-:Y:S01]  /*ca50*/  FMUL.FTZ R108, R108, R178.reuse ;  /* 0x000000b26c6c7220 */ /* 0x080fe20000410000 */
[C---:B--2---:R-:W-:Y:S01]  /*ca60*/  HMMA.16816.F32 R84, R4.reuse, R8, R84 ;  /* 0x000000080454723c */ /* 0x044fe20000001854 */
[----:B------:R-:W-:Y:S01]  /*ca70*/  FMUL.FTZ R109, R109, R178 ;  /* 0x000000b26d6d7220 */ /* 0x000fe20000410000 */
[-C--:B------:R-:W-:Y:S01]  /*ca80*/  FMUL.FTZ R110, R110, R176.reuse ;  /* 0x000000b06e6e7220 */ /* 0x080fe20000410000 */
[----:B------:R-:W-:Y:S01]  /*ca90*/  FMUL.FTZ R111, R111, R176 ;  /* 0x000000b06f6f7220 */ /* 0x000fe20000410000 */
[-C--:B------:R-:W-:Y:S01]  /*caa0*/  FMUL.FTZ R112, R112, R178.reuse ;  /* 0x000000b270707220 */ /* 0x080fe20000410000 */
[----:B------:R-:W-:Y:S01]  /*cab0*/  FMUL.FTZ R113, R113, R178 ;  /* 0x000000b271717220 */ /* 0x000fe20000410000 */
[C---:B------:R-:W-:Y:S01]  /*cac0*/  HMMA.16816.F32 R88, R4.reuse, R10, R88 ;  /* 0x0000000a0458723c */ /* 0x040fe20000001858 */
[----:B------:R-:W2:Y:S01]  /*cad0*/  LDSM.16.MT88.4 R8, [R233+0x16000] ;  /* 0x01600000e908783b */ /* 0x000ea20000004200 */
[----:B------:R-:W-:Y:S01]  /*cae0*/  MUFU.EX2 R187, R187 ;  /* 0x000000bb00bb7308 */ /* 0x000fe20000000800 */
[-C--:B------:R-:W-:Y:S01]  /*caf0*/  FMUL.FTZ R114, R114, R176.reuse ;  /* 0x000000b072727220 */ /* 0x080fe20000410000 */
[----:B------:R-:W-:Y:S01]  /*cb00*/  FMUL.FTZ R115, R115, R176 ;  /* 0x000000b073737220 */ /* 0x000fe20000410000 */
[-C--:B------:R-:W-:Y:S01]  /*cb10*/  FMUL.FTZ R116, R116, R178.reuse ;  /* 0x000000b274747220 */ /* 0x080fe20000410000 */
[C---:B----4-:R-:W-:Y:S01]  /*cb20*/  HMMA.16816.F32 R92, R4.reuse, R20, R92 ;  /* 0x00000014045c723c */ /* 0x050fe2000000185c */
[----:B------:R-:W-:Y:S01]  /*cb30*/  FMUL.FTZ R117, R117, R178 ;  /* 0x000000b275757220 */ /* 0x000fe20000410000 */
[-C--:B------:R-:W-:Y:S01]  /*cb40*/  FMUL.FTZ R118, R118, R176.reuse ;  /* 0x000000b076767220 */ /* 0x080fe20000410000 */
[----:B------:R-:W-:Y:S01]  /*cb50*/  FMUL.FTZ R119, R119, R176 ;  /* 0x000000b077777220 */ /* 0x000fe20000410000 */
[----:B------:R-:W-:Y:S01]  /*cb60*/  MUFU.EX2 R192, R192 ;  /* 0x000000c000c07308 */ /* 0x000fe20000000800 */
[-C--:B------:R-:W-:Y:S01]  /*cb70*/  FMUL.FTZ R120, R120, R178.reuse ;  /* 0x000000b278787220 */ /* 0x080fe20000410000 */
[C---:B------:R-:W-:Y:S01]  /*cb80*/  HMMA.16816.F32 R96, R4.reuse, R22, R96 ;  /* 0x000000160460723c */ /* 0x040fe20000001860 */
[----:B------:R-:W-:Y:S01]  /*cb90*/  LDSM.16.MT88.4 R20, [R236+0x10800] ;  /* 0x01080000ec14783b */ /* 0x000fe20000004200 */
[----:B------:R-:W-:Y:S01]  /*cba0*/  FMUL.FTZ R121, R121, R178 ;  /* 0x000000b279797220 */ /* 0x000fe20000410000 */
[-C--:B------:R-:W-:Y:S01]  /*cbb0*/  FMUL.FTZ R122, R122, R176.reuse ;  /* 0x000000b07a7a7220 */ /* 0x080fe20000410000 */
[----:B------:R-:W-:Y:S01]  /*cbc0*/  FMUL.FTZ R123, R123, R176 ;  /* 0x000000b07b7b7220 */ /* 0x000fe20000410000 */
[-C--:B------:R-:W-:Y:S01]  /*cbd0*/  FMUL.FTZ R124, R124, R178.reuse ;  /* 0x000000b27c7c7220 */ /* 0x080fe20000410000 */
[C---:B---3--:R-:W-:Y:S01]  /*cbe0*/  HMMA.16816.F32 R100, R4.reuse, R16, R100 ;  /* 0x000000100464723c */ /* 0x048fe20000001864 */
[----:B------:R-:W-:Y:S01]  /*cbf0*/  MUFU.EX2 R189, R189 ;  /* 0x000000bd00bd7308 */ /* 0x000fe20000000800 */
[-C--:B------:R-:W-:Y:S01]  /*cc00*/  FMUL.FTZ R125, R125, R178.reuse ;  /* 0x000000b27d7d7220 */ /* 0x080fe20000410000 */
[-C--:B------:R-:W-:Y:S01]  /*cc10*/  FMUL.FTZ R128, R128, R178.reuse ;  /* 0x000000b280807220 */ /* 0x080fe20000410000 */
[----:B------:R-:W-:Y:S01]  /*cc20*/  FMUL.FTZ R129, R129, R178 ;  /* 0x000000b281817220 */ /* 0x000fe20000410000 */
[-C--:B------:R-:W-:Y:S01]  /*cc30*/  FMUL.FTZ R126, R126, R176.reuse ;  /* 0x000000b07e7e7220 */ /* 0x080fe20000410000 */
[C---:B------:R-:W-:Y:S01]  /*cc40*/  HMMA.16816.F32 R104, R4.reuse, R18, R104 ;  /* 0x000000120468723c */ /* 0x040fe20000001868 */
[----:B------:R-:W3:Y:S01]  /*cc50*/  LDSM.16.MT88.4 R16, [R234+0x10800] ;  /* 0x01080000ea10783b */ /* 0x000ee20000004200 */
[-C--:B------:R-:W-:Y:S01]  /*cc60*/  FMUL.FTZ R127, R127, R176.reuse ;  /* 0x000000b07f7f7220 */ /* 0x080fe20000410000 */
[----:B------:R-:W4:Y:S01]  /*cc70*/  MUFU.EX2 R196, R196 ;  /* 0x000000c400c47308 */ /* 0x000f220000000800 */
[-C--:B------:R-:W-:Y:S01]  /*cc80*/  FMUL.FTZ R130, R130, R176.reuse ;  /* 0x000000b082827220 */ /* 0x080fe20000410000 */
[----:B------:R-:W-:Y:S01]  /*cc90*/  FMUL.FTZ R131, R131, R176 ;  /* 0x000000b083837220 */ /* 0x000fe20000410000 */
[----:B-1----:R-:W-:Y:S01]  /*cca0*/  HMMA.16816.F32 R108, R4, R12, R108 ;  /* 0x0000000c046c723c */ /* 0x002fe2000000186c */
[----:B------:R-:W-:Y:S01]  /*ccb0*/  FFMA.FTZ R173, R209, R178, R173 ;  /* 0x000000b2d1ad7223 */ /* 0x000fe200000100ad */
[----:B------:R-:W-:-:S03]  /*ccc0*/  FFMA.FTZ R169, R207, R176, R169 ;  /* 0x000000b0cfa97223 */ /* 0x000fc600000100a9 */
[----:B------:R-:W-:Y:S01]  /*ccd0*/  MUFU.EX2 R191, R191 ;  /* 0x000000bf00bf7308 */ /* 0x000fe20000000800 */
[----:B------:R-:W-:Y:S01]  /*cce0*/  HMMA.16816.F32 R112, R4, R14, R112 ;  /* 0x0000000e0470723c */ /* 0x000fe20000001870 */
[----:B------:R-:W1:Y:S01]  /*ccf0*/  LDSM.16.MT88.4 R12, [R232+0x10800] ;  /* 0x01080000e80c783b */ /* 0x000e620000004200 */
[----:B------:R-:W-:Y:S01]  /*cd00*/  FADD.FTZ R170, R170, R173 ;  /* 0x000000adaaaa7221 */ /* 0x000fe20000010000 */
[----:B------:R-:W-:-:S03]  /*cd10*/  FADD.FTZ R169, R2, R169 ;  /* 0x000000a902a97221 */ /* 0x000fc60000010000 */
[----:B--2---:R-:W-:Y:S01]  /*cd20*/  HMMA.16816.F32 R116, R4, R8, R116 ;  /* 0x000000080474723c */ /* 0x004fe20000001874 */
[----:B------:R-:W2:Y:S01]  /*cd30*/  MUFU.EX2 R198, R198 ;  /* 0x000000c600c67308 */ /* 0x000ea20000000800 */
[----:B------:R-:W-:Y:S01]  /*cd40*/  FADD.FTZ R171, R171, R170 ;  /* 0x000000aaabab7221 */ /* 0x000fe20000010000 */
[----:B------:R-:W-:-:S03]  /*cd50*/  FADD.FTZ R0, R0, R169 ;  /* 0x000000a900007221 */ /* 0x000fc60000010000 */
[C---:B------:R-:W-:Y:S01]  /*cd60*/  HMMA.16816.F32 R120, R4.reuse, R10, R120 ;  /* 0x0000000a0478723c */ /* 0x040fe20000001878 */
[----:B------:R-:W1:Y:S01]  /*cd70*/  LDSM.16.MT88.4 R8, [R233+0x10800] ;  /* 0x01080000e908783b */ /* 0x000e620000004200 */
[----:B------:R-:W-:Y:S01]  /*cd80*/  FADD.FTZ R168, R168, R171 ;  /* 0x000000aba8a87221 */ /* 0x000fe20000010000 */
[----:B------:R-:W-:Y:S01]  /*cd90*/  MUFU.EX2 R203, R203 ;  /* 0x000000cb00cb7308 */ /* 0x000fe20000000800 */
[----:B------:R-:W-:Y:S02]  /*cda0*/  FADD.FTZ R0, R175, R0 ;  /* 0x00000000af007221 */ /* 0x000fe40000010000 */
[C---:B------:R-:W-:Y:S05]  /*cdb0*/  HMMA.16816.F32 R124, R4.reuse, R24, R124 ;  /* 0x00000018047c723c */ /* 0x040fea000000187c */
[----:B------:R-:W-:Y:S01]  /*cdc0*/  MUFU.EX2 R204, R204 ;  /* 0x000000cc00cc7308 */ /* 0x000fe20000000800 */
        /* <DEDUP_REMOVED lines=8> */
[----:B--2---:R-:W-:Y:S01]  /*ce50*/  F2FP.F16.F32.PACK_AB R7, R198, R191 ;  /* 0x000000bfc607723e */ /* 0x004fe200000000ff */
[----:B------:R-:W-:-:S02]  /*ce60*/  FADD.FTZ R190, R190, R3 ;  /* 0x00000003bebe7221 */ /* 0x000fc40000010000 */
[----:B------:R-:W-:Y:S01]  /*ce70*/  MUFU.EX2 R205, R205 ;  /* 0x000000cd00cd7308 */ /* 0x000fe20000000800 */
[----:B------:R-:W-:Y:S01]  /*ce80*/  FADD.FTZ R196, R196, R189 ;  /* 0x000000bdc4c47221 */ /* 0x000fe20000010000 */
[----:B------:R-:W-:Y:S02]  /*ce90*/  FADD.FTZ R187, R187, R190 ;  /* 0x000000bebbbb7221 */ /* 0x000fe40000010000 */
[C---:B---3--:R-:W-:Y:S01]  /*cea0*/  HMMA.16816.F32 R152, R4.reuse, R16, R152 ;  /* 0x000000100498723c */ /* 0x048fe20000001898 */
[----:B------:R-:W-:Y:S01]  /*ceb0*/  FADD.FTZ R3, R191, R196 ;  /* 0x000000c4bf037221 */ /* 0x000fe20000010000 */
[----:B------:R-:W-:Y:S02]  /*cec0*/  FADD.FTZ R192, R192, R187 ;  /* 0x000000bbc0c07221 */ /* 0x000fe40000010000 */
[----:B------:R-:W2:Y:S01]  /*ced0*/  MUFU.EX2 R200, R200 ;  /* 0x000000c800c87308 */ /* 0x000ea20000000800 */
[----:B------:R-:W-:Y:S01]  /*cee0*/  FADD.FTZ R3, R198, R3 ;  /* 0x00000003c6037221 */ /* 0x000fe20000010000 */
[C---:B------:R-:W-:Y:S01]  /*cef0*/  HMMA.16816.F32 R148, R4.reuse, R18, R148 ;  /* 0x000000120494723c */ /* 0x040fe20000001894 */
[----:B------:R-:W3:Y:S05]  /*cf00*/  LDSM.16.MT88.4 R16, [R236+0x14800] ;  /* 0x01480000ec10783b */ /* 0x000eea0000004200 */
[C---:B------:R-:W-:Y:S01]  /*cf10*/  HMMA.16816.F32 R160, R4.reuse, R20, R160 ;  /* 0x0000001404a0723c */ /* 0x040fe200000018a0 */
[----:B------:R-:W4:Y:S05]  /*cf20*/  MUFU.EX2 R199, R199 ;  /* 0x000000c700c77308 */ /* 0x000f2a0000000800 */
[----:B------:R-:W-:Y:S01]  /*cf30*/  HMMA.16816.F32 R156, R4, R22, R156 ;  /* 0x00000016049c723c */ /* 0x000fe2000000189c */
[----:B------:R-:W5:Y:S02]  /*cf40*/  LDSM.16.MT88.4 R20, [R232+0x12800] ;  /* 0x01280000e814783b */ /* 0x000f640000004200 */
[----:B------:R-:W-:Y:S01]  /*cf50*/  MUFU.EX2 R197, R197 ;  /* 0x000000c500c57308 */ /* 0x000fe20000000800 */
[----:B--2---:R-:W-:-:S02]  /*cf60*/  FADD.FTZ R0, R200, R3 ;  /* 0x00000003c8007221 */ /* 0x004fc40000010000 */
[C---:B-1----:R-:W-:Y:S05]  /*cf70*/  HMMA.16816.F32 R136, R4.reuse, R12, R136 ;  /* 0x0000000c0488723c */ /* 0x042fea0000001888 */
[----:B------:R-:W1:Y:S01]  /*cf80*/  MUFU.EX2 R206, R206 ;  /* 0x000000ce00ce7308 */ /* 0x000e620000000800 */
[----:B------:R-:W-:Y:S01]  /*cf90*/  HMMA.16816.F32 R132, R4, R14, R132 ;  /* 0x0000000e0484723c */ /* 0x000fe20000001884 */
[----:B------:R-:W2:Y:S01]  /*cfa0*/  LDSM.16.MT88.4 R12, [R233+0x14800] ;  /* 0x01480000e90c783b */ /* 0x000ea20000004200 */
        /* <DEDUP_REMOVED lines=10> */
[C---:B-----5:R-:W-:Y:S01]  /*d050*/  HMMA.16816.F32 R60, R4.reuse, R20, R60 ;  /* 0x00000014043c723c */ /* 0x060fe2000000183c */
[----:B------:R-:W-:Y:S05]  /*d060*/  MUFU.EX2 R185, R185 ;  /* 0x000000b900b97308 */ /* 0x000fea0000000800 */
[C---:B------:R-:W-:Y:S01]  /*d070*/  HMMA.16816.F32 R64, R4.reuse, R22, R64 ;  /* 0x000000160440723c */ /* 0x040fe20000001840 */
[----:B------:R-:W5:Y:S02]  /*d080*/  LDSM.16.MT88.4 R20, [R234+0x16800] ;  /* 0x01680000ea14783b */ /* 0x000f640000004200 */
        /* <DEDUP_REMOVED lines=10> */
[C---:B--2---:R-:W-:Y:S06]  /*d130*/  HMMA.16816.F32 R84, R4.reuse, R12, R84 ;  /* 0x0000000c0454723c */ /* 0x044fec0000001854 */
[C---:B------:R-:W-:Y:S01]  /*d140*/  HMMA.16816.F32 R88, R4.reuse, R14, R88 ;  /* 0x0000000e0458723c */ /* 0x040fe20000001858 */
[----:B------:R-:W2:Y:S05]  /*d150*/  LDSM.16.MT88.4 R12, [R232+0x16800] ;  /* 0x01680000e80c783b */ /* 0x000eaa0000004200 */
[C---:B----4-:R-:W-:Y:S06]  /*d160*/  HMMA.16816.F32 R76, R4.reuse, R8, R76 ;  /* 0x00000008044c723c */ /* 0x050fec000000184c */
[C---:B------:R-:W-:Y:S01]  /*d170*/  HMMA.16816.F32 R80, R4.reuse, R10, R80 ;  /* 0x0000000a0450723c */ /* 0x040fe20000001850 */
[----:B------:R-:W-:Y:S05]  /*d180*/  LDSM.16.MT88.4 R8, [R232+0x11000] ;  /* 0x01100000e808783b */ /* 0x000fea0000004200 */
[C---:B---3--:R-:W-:Y:S06]  /*d190*/  HMMA.16816.F32 R100, R4.reuse, R16, R100 ;  /* 0x000000100464723c */ /* 0x048fec0000001864 */
[C---:B------:R-:W-:Y:S01]  /*d1a0*/  HMMA.16816.F32 R104, R4.reuse, R18, R104 ;  /* 0x000000120468723c */ /* 0x040fe20000001868 */
[----:B------:R-:W3:Y:S05]  /*d1b0*/  LDSM.16.MT88.4 R16, [R233+0x11000] ;  /* 0x01100000e910783b */ /* 0x000eea0000004200 */
[C---:B-----5:R-:W-:Y:S06]  /*d1c0*/  HMMA.16816.F32 R108, R4.reuse, R20, R108 ;  /* 0x00000014046c723c */ /* 0x060fec000000186c */
[C---:B------:R-:W-:Y:S01]  /*d1d0*/  HMMA.16816.F32 R112, R4.reuse, R22, R112 ;  /* 0x000000160470723c */ /* 0x040fe20000001870 */
[----:B------:R-:W4:Y:S05]  /*d1e0*/  LDSM.16.MT88.4 R20, [R234+0x13000] ;  /* 0x01300000ea14783b */ /* 0x000f2a0000004200 */
[C---:B------:R-:W-:Y:S06]  /*d1f0*/  HMMA.16816.F32 R36, R4.reuse, R28, R36 ;  /* 0x0000001c0424723c */ /* 0x040fec0000001824 */
[C---:B------:R-:W-:Y:S01]  /*d200*/  HMMA.16816.F32 R40, R4.reuse, R30, R40 ;  /* 0x0000001e0428723c */ /* 0x040fe20000001828 */
[----:B------:R-:W5:Y:S05]  /*d210*/  LDSM.16.MT88.4 R28, [R236+0x11000] ;  /* 0x01100000ec1c783b */ /* 0x000f6a0000004200 */
[C---:B-1----:R-:W-:Y:S06]  /*d220*/  HMMA.16816.F32 R92, R4.reuse, R24, R92 ;  /* 0x00000018045c723c */ /* 0x042fec000000185c */
[C---:B------:R-:W-:Y:S01]  /*d230*/  HMMA.16816.F32 R96, R4.reuse, R26, R96 ;  /* 0x0000001a0460723c */ /* 0x040fe20000001860 */
[----:B------:R-:W1:Y:S05]  /*d240*/  LDSM.16.MT88.4 R24, [R234+0x11000] ;  /* 0x01100000ea18783b */ /* 0x000e6a0000004200 */
[C---:B------:R-:W-:Y:S06]  /*d250*/  HMMA.16816.F32 R116, R4.reuse, R32, R116 ;  /* 0x000000200474723c */ /* 0x040fec0000001874 */
[C---:B------:R-:W-:Y:S01]  /*d260*/  HMMA.16816.F32 R120, R4.reuse, R34, R120 ;  /* 0x000000220478723c */ /* 0x040fe20000001878 */
[----:B------:R-:W-:Y:S05]  /*d270*/  LDSM.16.MT88.4 R32, [R233+0x13000] ;  /* 0x01300000e920783b */ /* 0x000fea0000004200 */
[C---:B--2---:R-:W-:Y:S06]  /*d280*/  HMMA.16816.F32 R124, R4.reuse, R12, R124 ;  /* 0x0000000c047c723c */ /* 0x044fec000000187c */
[----:B------:R-:W-:Y:S01]  /*d290*/  HMMA.16816.F32 R128, R4, R14, R128 ;  /* 0x0000000e0480723c */ /* 0x000fe20000001880 */
[----:B------:R-:W2:Y:S06]  /*d2a0*/  LDSM.16.MT88.4 R12, [R236+0x13000] ;  /* 0x01300000ec0c783b */ /* 0x000eac0000004200 */
[----:B------:R-:W-:Y:S01]  /*d2b0*/  F2FP.F16.F32.PACK_AB R4, R204, R203 ;  /* 0x000000cbcc04723e */ /* 0x000fe200000000ff */
[----:B------:R-:W-:Y:S01]  /*d2c0*/  FADD.FTZ R203, R203, R192 ;  /* 0x000000c0cbcb7221 */ /* 0x000fe20000010000 */
[----:B------:R-:W-:-:S02]  /*d2d0*/  F2FP.F16.F32.PACK_AB R5, R199, R200 ;  /* 0x000000c8c705723e */ /* 0x000fc400000000ff */
[----:B------:R-:W-:Y:S01]  /*d2e0*/  F2FP.F16.F32.PACK_AB R6, R205, R202 ;  /* 0x000000cacd06723e */ /* 0x000fe200000000ff */
[----:B------:R-:W-:Y:S01]  /*d2f0*/  FADD.FTZ R3, R204, R203 ;  /* 0x000000cbcc037221 */ /* 0x000fe20000010000 */
[----:B------:R-:W-:-:S03]  /*d300*/  F2FP.F16.F32.PACK_AB R7, R206, R197 ;  /* 0x000000c5ce07723e */ /* 0x000fc600000000ff */
[----:B------:R-:W-:Y:S01]  /*d310*/  FADD.FTZ R202, R202, R3 ;  /* 0x00000003caca7221 */ /* 0x000fe20000010000 */
[----:B------:R-:W-:-:S03]  /*d320*/  FADD.FTZ R3, R197, R0 ;  /* 0x00000000c5037221 */ /* 0x000fc60000010000 */
[----:B---3--:R-:W-:Y:S01]  /*d330*/  HMMA.16816.F32 R144, R4, R16, R144 ;  /* 0x000000100490723c */ /* 0x008fe20000001890 */
[----:B------:R-:W-:Y:S01]  /*d340*/  FADD.FTZ R205, R205, R202 ;  /* 0x000000cacdcd7221 */ /* 0x000fe20000010000 */
[----:B------:R-:W-:-:S04]  /*d350*/  FADD.FTZ R3, R206, R3 ;  /* 0x00000003ce037221 */ /* 0x000fc80000010000 */
[C---:B------:R-:W-:Y:S01]  /*d360*/  HMMA.16816.F32 R140, R4.reuse, R18, R140 ;  /* 0x00000012048c723c */ /* 0x040fe2000000188c */
[----:B------:R-:W3:Y:S05]  /*d370*/  LDSM.16.MT88.4 R16, [R234+0x15000] ;  /* 0x01500000ea10783b */ /* 0x000eea0000004200 */
[C---:B------:R-:W-:Y:S06]  /*d380*/  HMMA.16816.F32 R136, R4.reuse, R8, R136 ;  /* 0x000000080488723c */ /* 0x040fec0000001888 */
[C---:B------:R-:W-:Y:S01]  /*d390*/  HMMA.16816.F32 R132, R4.reuse, R10, R132 ;  /* 0x0000000a0484723c */ /* 0x040fe20000001884 */
[----:B------:R-:W3:Y:S05]  /*d3a0*/  LDSM.16.MT88.4 R8, [R233+0x15000] ;  /* 0x01500000e908783b */ /* 0x000eea0000004200 */
[C---:B----4-:R-:W-:Y:S06]  /*d3b0*/  HMMA.16816.F32 R44, R4.reuse, R20, R44 ;  /* 0x00000014042c723c */ /* 0x050fec000000182c */
[C---:B------:R-:W-:Y:S01]  /*d3c0*/  HMMA.16816.F32 R48, R4.reuse, R22, R48 ;  /* 0x000000160430723c */ /* 0x040fe20000001830 */
[----:B------:R-:W4:Y:S05]  /*d3d0*/  LDSM.16.MT88.4 R20, [R236+0x17000] ;  /* 0x01700000ec14783b */ /* 0x000f2a0000004200 */
[C---:B-----5:R-:W-:Y:S06]  /*d3e0*/  HMMA.16816.F32 R160, R4.reuse, R28, R160 ;  /* 0x0000001c04a0723c */ /* 0x060fec00000018a0 */
[C---:B------:R-:W-:Y:S01]  /*d3f0*/  HMMA.16816.F32 R156, R4.reuse, R30, R156 ;  /* 0x0000001e049c723c */ /* 0x040fe2000000189c */
[----:B------:R-:W5:Y:S05]  /*d400*/  LDSM.16.MT88.4 R28, [R232+0x13000] ;  /* 0x01300000e81c783b */ /* 0x000f6a0000004200 */
[C---:B-1----:R-:W-:Y:S06]  /*d410*/  HMMA.16816.F32 R152, R4.reuse, R24, R152 ;  /* 0x000000180498723c */ /* 0x042fec0000001898 */
[C---:B------:R-:W-:Y:S01]  /*d420*/  HMMA.16816.F32 R148, R4.reuse, R26, R148 ;  /* 0x0000001a0494723c */ /* 0x040fe20000001894 */
[----:B------:R-:W1:Y:S05]  /*d430*/  LDSM.16.MT88.4 R24, [R236+0x15000] ;  /* 0x01500000ec18783b */ /* 0x000e6a0000004200 */
[C---:B--2---:R-:W-:Y:S06]  /*d440*/  HMMA.16816.F32 R36, R4.reuse, R12, R36 ;  /* 0x0000000c0424723c */ /* 0x044fec0000001824 */
[C---:B------:R-:W-:Y:S01]  /*d450*/  HMMA.16816.F32 R40, R4.reuse, R14, R40 ;  /* 0x0000000e0428723c */ /* 0x040fe20000001828 */
[----:B------:R-:W2:Y:S05]  /*d460*/  LDSM.16.MT88.4 R12, [R232+0x15000] ;  /* 0x01500000e80c783b */ /* 0x000eaa0000004200 */
[C---:B---3--:R-:W-:Y:S06]  /*d470*/  HMMA.16816.F32 R76, R4.reuse, R16, R76 ;  /* 0x00000010044c723c */ /* 0x048fec000000184c */
        /* <DEDUP_REMOVED lines=8> */
[C---:B------:R-:W-:Y:S06]  /*d500*/  HMMA.16816.F32 R52, R4.reuse, R32, R52 ;  /* 0x000000200434723c */ /* 0x040fec0000001834 */
        /* <DEDUP_REMOVED lines=10> */
[----:B------:R-:W-:Y:S05]  /*d5b0*/  LDSM.16.MT88.4 R12, [R234+0x13800] ;  /* 0x01380000ea0c783b */ /* 0x000fea0000004200 */
[C---:B---3--:R-:W-:Y:S06]  /*d5c0*/  HMMA.16816.F32 R108, R4.reuse, R16, R108 ;  /* 0x00000010046c723c */ /* 0x048fec000000186c */
[C---:B------:R-:W-:Y:S01]  /*d5d0*/  HMMA.16816.F32 R112, R4.reuse, R18, R112 ;  /* 0x000000120470723c */ /* 0x040fe20000001870 */
[----:B------:R-:W2:Y:S05]  /*d5e0*/  LDSM.16.MT88.4 R16, [R236+0x13800] ;  /* 0x01380000ec10783b */ /* 0x000eaa0000004200 */
[C---:B------:R-:W-:Y:S06]  /*d5f0*/  HMMA.16816.F32 R116, R4.reuse, R164, R116 ;  /* 0x000000a40474723c */ /* 0x040fec0000001874 */
[C---:B------:R-:W-:Y:S01]  /*d600*/  HMMA.16816.F32 R120, R4.reuse, R166, R120 ;  /* 0x000000a60478723c */ /* 0x040fe20000001878 */
[----:B------:R-:W-:Y:S05]  /*d610*/  LDSM.16.MT88.4 R164, [R236+0x15800] ;  /* 0x01580000eca4783b */ /* 0x000fea0000004200 */
[C---:B------:R-:W-:Y:S06]  /*d620*/  HMMA.16816.F32 R124, R4.reuse, R8, R124 ;  /* 0x00000008047c723c */ /* 0x040fec000000187c */
[----:B------:R-:W-:Y:S01]  /*d630*/  HMMA.16816.F32 R128, R4, R10, R128 ;  /* 0x0000000a0480723c */ /* 0x000fe20000001880 */
[----:B------:R-:W3:Y:S06]  /*d640*/  LDSM.16.MT88.4 R8, [R233+0x13800] ;  /* 0x01380000e908783b */ /* 0x000eec0000004200 */
[----:B------:R-:W-:Y:S01]  /*d650*/  F2FP.F16.F32.PACK_AB R4, R193, R188 ;  /* 0x000000bcc104723e */ /* 0x000fe200000000ff */
[----:B------:R-:W-:Y:S01]  /*d660*/  FADD.FTZ R188, R188, R205 ;  /* 0x000000cdbcbc7221 */ /* 0x000fe20000010000 */
[----:B------:R-:W-:Y:S01]  /*d670*/  F2FP.F16.F32.PACK_AB R5, R181, R182 ;  /* 0x000000b6b505723e */ /* 0x000fe200000000ff */
[----:B------:R-:W-:Y:S01]  /*d680*/  FADD.FTZ R182, R182, R3 ;  /* 0x00000003b6b67221 */ /* 0x000fe20000010000 */
[----:B------:R-:W-:Y:S01]  /*d690*/  F2FP.F16.F32.PACK_AB R6, R185, R184 ;  /* 0x000000b8b906723e */ /* 0x000fe200000000ff */
[----:B------:R-:W-:Y:S01]  /*d6a0*/  FADD.FTZ R193, R193, R188 ;  /* 0x000000bcc1c17221 */ /* 0x000fe20000010000 */
[----:B------:R-:W-:Y:S01]  /*d6b0*/  F2FP.F16.F32.PACK_AB R7, R180, R179 ;  /* 0x000000b3b407723e */ /* 0x000fe200000000ff */
[----:B------:R-:W-:Y:S01]  /*d6c0*/  FADD.FTZ R182, R181, R182 ;  /* 0x000000b6b5b67221 */ /* 0x000fe20000010000 */
[----:B------:R-:W-:Y:S01]  /*d6d0*/  MOV R3, R172 ;  /* 0x000000ac00037202 */ /* 0x000fe20000000f00 */
[----:B------:R-:W-:-:S02]  /*d6e0*/  FADD.FTZ R184, R184, R193 ;  /* 0x000000c1b8b87221 */ /* 0x000fc40000010000 */
[----:B------:R-:W-:Y:S02]  /*d6f0*/  FADD.FTZ R179, R179, R182 ;  /* 0x000000b6b3b37221 */ /* 0x000fe40000010000 */
[----:B----4-:R-:W-:Y:S01]  /*d700*/  HMMA.16816.F32 R136, R4, R20, R136 ;  /* 0x000000140488723c */ /* 0x010fe20000001888 */
[----:B------:R-:W-:Y:S01]  /*d710*/  FADD.FTZ R2, R185, R184 ;  /* 0x000000b8b9027221 */ /* 0x000fe20000010000 */
[----:B------:R-:W-:-:S04]  /*d720*/  FADD.FTZ R0, R180, R179 ;  /* 0x000000b3b4007221 */ /* 0x000fc80000010000 */
[C---:B------:R-:W-:Y:S01]  /*d730*/  HMMA.16816.F32 R132, R4.reuse, R22, R132 ;  /* 0x000000160484723c */ /* 0x040fe20000001884 */
[----:B------:R-:W4:Y:S04]  /*d740*/  LDSM.16.MT88.4 R20, [R232+0x15800] ;  /* 0x01580000e814783b */ /* 0x000f280000004200 */
[----:B------:R-:W-:Y:S01]  /*d750*/  STL [R1+0x4], R2 ;  /* 0x0000040201007387 */ /* 0x000fe20000100800 */
[C---:B------:R-:W-:Y:S03]  /*d760*/  HMMA.16816.F32 R160, R4.reuse, R32, R160 ;  /* 0x0000002004a0723c */ /* 0x040fe600000018a0 */
[----:B------:R-:W-:Y:S03]  /*d770*/  STL [R1], R0 ;  /* 0x0000000001007387 */ /* 0x000fe60000100800 */
        /* <DEDUP_REMOVED lines=11> */
[C---:B------:R-:W-:Y:S06]  /*d830*/  HMMA.16816.F32 R44, R4.reuse, R12, R44 ;  /* 0x0000000c042c723c */ /* 0x040fec000000182c */
[C---:B------:R-:W-:Y:S01]  /*d840*/  HMMA.16816.F32 R48, R4.reuse, R14, R48 ;  /* 0x0000000e0430723c */ /* 0x040fe20000001830 */
[----:B------:R-:W2:Y:S05]  /*d850*/  LDSM.16.MT88.4 R12, [R234+0x17800] ;  /* 0x01780000ea0c783b */ /* 0x000eaa0000004200 */
[C---:B---3--:R-:W-:Y:S06]  /*d860*/  HMMA.16816.F32 R52, R4.reuse, R8, R52 ;  /* 0x000000080434723c */ /* 0x048fec0000001834 */
[C---:B------:R-:W-:Y:S01]  /*d870*/  HMMA.16816.F32 R56, R4.reuse, R10, R56 ;  /* 0x0000000a0438723c */ /* 0x040fe20000001838 */
[----:B------:R-:W3:Y:S05]  /*d880*/  LDSM.16.MT88.4 R8, [R233+0x17800] ;  /* 0x01780000e908783b */ /* 0x000eea0000004200 */
[C---:B----4-:R-:W-:Y:S06]  /*d890*/  HMMA.16816.F32 R92, R4.reuse, R20, R92 ;  /* 0x00000014045c723c */ /* 0x050fec000000185c */
[C---:B------:R-:W-:Y:S01]  /*d8a0*/  HMMA.16816.F32 R96, R4.reuse, R22, R96 ;  /* 0x000000160460723c */ /* 0x040fe20000001860 */
[----:B------:R-:W4:Y:S05]  /*d8b0*/  LDSM.16.MT88.4 R20, [R232+0x17800] ;  /* 0x01780000e814783b */ /* 0x000f2a0000004200 */
[C---:B------:R-:W-:Y:S06]  /*d8c0*/  HMMA.16816.F32 R60, R4.reuse, R32, R60 ;  /* 0x00000020043c723c */ /* 0x040fec000000183c */
[C---:B------:R-:W-:Y:S06]  /*d8d0*/  HMMA.16816.F32 R64, R4.reuse, R34, R64 ;  /* 0x000000220440723c */ /* 0x040fec0000001840 */
[C---:B------:R-:W-:Y:S06]  /*d8e0*/  HMMA.16816.F32 R72, R4.reuse, R166, R72 ;  /* 0x000000a60448723c */ /* 0x040fec0000001848 */
[C---:B-----5:R-:W-:Y:S06]  /*d8f0*/  HMMA.16816.F32 R76, R4.reuse, R28, R76 ;  /* 0x0000001c044c723c */ /* 0x060fec000000184c */
[C---:B------:R-:W-:Y:S06]  /*d900*/  HMMA.16816.F32 R80, R4.reuse, R30, R80 ;  /* 0x0000001e0450723c */ /* 0x040fec0000001850 */
[C---:B-1----:R-:W-:Y:S06]  /*d910*/  HMMA.16816.F32 R84, R4.reuse, R24, R84 ;  /* 0x000000180454723c */ /* 0x042fec0000001854 */
[C---:B------:R-:W-:Y:S06]  /*d920*/  HMMA.16816.F32 R88, R4.reuse, R26, R88 ;  /* 0x0000001a0458723c */ /* 0x040fec0000001858 */
[C---:B--2---:R-:W-:Y:S06]  /*d930*/  HMMA.16816.F32 R100, R4.reuse, R16, R100 ;  /* 0x000000100464723c */ /* 0x044fec0000001864 */
[C---:B------:R-:W-:Y:S06]  /*d940*/  HMMA.16816.F32 R104, R4.reuse, R18, R104 ;  /* 0x000000120468723c */ /* 0x040fec0000001868 */
[C---:B------:R-:W-:Y:S06]  /*d950*/  HMMA.16816.F32 R108, R4.reuse, R12, R108 ;  /* 0x0000000c046c723c */ /* 0x040fec000000186c */
[C---:B------:R-:W-:Y:S06]  /*d960*/  HMMA.16816.F32 R112, R4.reuse, R14, R112 ;  /* 0x0000000e0470723c */ /* 0x040fec0000001870 */
[C---:B---3--:R-:W-:Y:S06]  /*d970*/  HMMA.16816.F32 R116, R4.reuse, R8, R116 ;  /* 0x000000080474723c */ /* 0x048fec0000001874 */
[C---:B------:R-:W-:Y:S06]  /*d980*/  HMMA.16816.F32 R120, R4.reuse, R10, R120 ;  /* 0x0000000a0478723c */ /* 0x040fec0000001878 */
[C---:B----4-:R-:W-:Y:S06]  /*d990*/  HMMA.16816.F32 R124, R4.reuse, R20, R124 ;  /* 0x00000014047c723c */ /* 0x050fec000000187c */
[C---:B------:R-:W-:Y:S06]  /*d9a0*/  HMMA.16816.F32 R128, R4.reuse, R22, R128 ;  /* 0x000000160480723c */ /* 0x040fec0000001880 */
[----:B------:R-:W-:Y:S07]  /*d9b0*/  HMMA.16816.F32 R68, R4, R164, R68 ;  /* 0x000000a40444723c */ /* 0x000fee0000001844 */
[----:B------:R-:W-:-:S15]  /*d9c0*/  MOV R164, R174 ;  /* 0x000000ae00a47202 */ /* 0x000fde0000000f00 */
[----:B------:R-:W-:-:S02]  /*d9d0*/  NOP ;  /* 0x0000000000007918 */ /* 0x000fc40000000000 */
.L_x_823:
        /* <DEDUP_REMOVED lines=20> */
[----:B------:R-:W-:Y:S01]  /*db20*/  ULDC UR4, c[0x0][0x2ec] ;  /* 0x0000bb0000047ab9 */ /* 0x000fe20000000800 */
[----:B------:R-:W-:-:S02]  /*db30*/  USHF.R.S32.HI UR32, URZ, 0x1f, UR33 ;  /* 0x0000001f3f207899 */ /* 0x000fc40008011421 */
[----:B------:R-:W-:Y:S02]  /*db40*/  UISETP.NE.AND UP1, UPT, UR13, URZ, UPT ;  /* 0x0000003f0d00728c */ /* 0x000fe4000bf25270 */
[----:B------:R-:W-:Y:S02]  /*db50*/  ULOP3.LUT UR30, URZ, UR13, URZ, 0x33, !UPT ;  /* 0x0000000d3f1e7292 */ /* 0x000fe4000f8e333f */
[----:B------:R-:W1:Y:S01]  /*db60*/  I2F.RP R5, UR12 ;  /* 0x0000000c00057d06 */ /* 0x000e620008209400 */
[----:B------:R-:W-:Y:S02]  /*db70*/  ULOP3.LUT UR26, URZ, UR13, URZ, 0x33, !UPT ;  /* 0x0000000d3f1a7292 */ /* 0x000fe4000f8e333f */
[----:B------:R-:W-:-:S05]  /*db80*/  UISETP.NE.AND UP0, UPT, UR13, URZ, UPT ;  /* 0x0000003f0d00728c */ /* 0x000fca000bf05270 */
        /* <DEDUP_REMOVED lines=22> */
.L_x_835:
        /* <DEDUP_REMOVED lines=46> */
[----:B------:R-:W-:Y:S02]  /*dfd0*/  IMAD.U32 R4, RZ, RZ, UR39 ;  /* 0x00000027ff047e24 */ /* 0x000fe4000f8e00ff */
[----:B------:R-:W-:Y:S01]  /*dfe0*/  IMAD.U32 R3, RZ, RZ, UR39 ;  /* 0x00000027ff037e24 */ /* 0x000fe2000f8e00ff */
[----:B------:R-:W-:Y:S02]  /*dff0*/  LEA R6, P1, R6, UR22, 0x2 ;  /* 0x0000001606067c11 */ /* 0x000fe4000f8210ff */
[----:B------:R-:W-:Y:S02]  /*e000*/  LEA R4, P2, R4, UR22, 0x2 ;  /* 0x0000001604047c11 */ /* 0x000fe4000f8410ff */
[----:B------:R-:W-:Y:S02]  /*e010*/  LEA.HI.X.SX32 R7, R2, UR23, 0x2, P1 ;  /* 0x0000001702077c11 */ /* 0x000fe400088f16ff */
[----:B------:R-:W-:Y:S02]  /*e020*/  LEA.HI.X.SX32 R5, R3, UR23, 0x2, P2 ;  /* 0x0000001703057c11 */ /* 0x000fe400090f16ff */
[----:B------:R-:W-:Y:S01]  /*e030*/  R2UR UR36, R4 ;  /* 0x00000000042472ca */ /* 0x000fe200000e0000 */
[----:B------:R-:W1:Y:S01]  /*e040*/  LDC.64 R2, c[0x0][0x238] ;  /* 0x00008e00ff027b82 */ /* 0x000e620000000a00 */
[----:B------:R-:W-:Y:S02]  /*e050*/  R2UR UR37, R5 ;  /* 0x00000000052572ca */ /* 0x000fe400000e0000 */
[----:B------:R-:W-:Y:S02]  /*e060*/  R2UR UR34, R6 ;  /* 0x00000000062272ca */ /* 0x000fe400000e0000 */
[----:B------:R-:W-:Y:S07]  /*e070*/  R2UR UR35, R7 ;  /* 0x00000000072372ca */ /* 0x000fee00000e0000 */
[----:B------:R-:W-:Y:S01]  /*e080*/  MOV R8, UR36 ;  /* 0x0000002400087c02 */ /* 0x000fe20008000f00 */
[----:B------:R-:W-:Y:S01]  /*e090*/  UIADD3 UR36, UR41, -UR39, URZ ;  /* 0x8000002729247290 */ /* 0x000fe2000fffe03f */
[----:B------:R-:W-:Y:S02]  /*e0a0*/  IMAD.U32 R9, RZ, RZ, UR37 ;  /* 0x00000025ff097e24 */ /* 0x000fe4000f8e00ff */
[----:B------:R-:W-:Y:S01]  /*e0b0*/  IMAD.U32 R10, RZ, RZ, UR34 ;  /* 0x00000022ff0a7e24 */ /* 0x000fe2000f8e00ff */
[----:B------:R-:W-:Y:S01]  /*e0c0*/  UIMAD UR36, UR36, UR13, -0x40 ;  /* 0xffffffc0242474a4 */ /* 0x000fe2000f8e020d */
[----:B------:R-:W-:Y:S01]  /*e0d0*/  IMAD.U32 R11, RZ, RZ, UR35 ;  /* 0x00000023ff0b7e24 */ /* 0x000fe2000f8e00ff */
[----:B------:R2:W3:Y:S02]  /*e0e0*/  LDG.E R5, desc[UR24][R8.64] ;  /* 0x0000001808057981 */ /* 0x0004e4000c1e1900 */
[----:B------:R-:W-:Y:S02]  /*e0f0*/  USHF.R.S32.HI UR35, URZ, 0x1f, UR36 ;  /* 0x0000001f3f237899 */ /* 0x000fe40008011424 */
[----:B------:R-:W3:Y:S01]  /*e100*/  LDG.E R4, desc[UR24][R10.64] ;  /* 0x000000180a047981 */ /* 0x000ee2000c1e1900 */
[----:B------:R-:W-:Y:S02]  /*e110*/  UIMAD UR34, UR10, UR36, URZ ;  /* 0x000000240a2272a4 */ /* 0x000fe4000f8e023f */
[----:B------:R-:W-:Y:S02]  /*e120*/  UIMAD.WIDE.U32 UR36, UR11, UR36, URZ ;  /* 0x000000240b2472a5 */ /* 0x000fe4000f8e003f */
[----:B------:R-:W-:Y:S03]  /*e130*/  UIMAD UR34, UR35, UR11, UR34 ;  /* 0x0000000b232272a4 */ /* 0x000fe6000f8e0222 */
[----:B------:R-:W-:Y:S01]  /*e140*/  UMOV UR35, UR11 ;  /* 0x0000000b00237c82 */ /* 0x000fe20008000000 */
[----:B------:R-:W-:Y:S01]  /*e150*/  UIADD3 UR34, UR37, UR34, URZ ;  /* 0x0000002225227290 */ /* 0x000fe2000fffe03f */
[----:B--2---:R-:W-:Y:S01]  /*e160*/  IMAD.U32 R9, RZ, RZ, UR37 ;  /* 0x00000025ff097e24 */ /* 0x004fe2000f8e00ff */
[----:B------:R-:W-:Y:S04]  /*e170*/  MOV R8, UR36 ;  /* 0x0000002400087c02 */ /* 0x000fe80008000f00 */
[----:B------:R-:W-:Y:S01]  /*e180*/  IMAD.U32 R9, RZ, RZ, UR34 ;  /* 0x00000022ff097e24 */ /* 0x000fe2000f8e00ff */
[----:B------:R-:W-:Y:S01]  /*e190*/  UMOV UR34, UR10 ;  /* 0x0000000a00227c82 */ /* 0x000fe20008000000 */
[----:B---3--:R-:W-:Y:S04]  /*e1a0*/  IMAD.IADD R5, R5, 0x1, -R4 ;  /* 0x0000000105057824 */ /* 0x008fe800078e0a04 */
[-C--:B-1----:R-:W-:Y:S01]  /*e1b0*/  IMAD.WIDE.U32 R8, R5, R2.reuse, R8 ;  /* 0x0000000205087225 */ /* 0x082fe200078e0008 */
[----:B------:R-:W-:Y:S05]  /*e1c0*/  SHF.R.S32.HI R7, RZ, 0x1f, R5 ;  /* 0x0000001fff077819 */ /* 0x000fea0000011405 */
[----:B------:R-:W-:Y:S04]  /*e1d0*/  IMAD R4, R7, R2, RZ ;  /* 0x0000000207047224 */ /* 0x000fe800078e02ff */
[----:B------:R-:W-:Y:S01]  /*e1e0*/  IMAD R4, R5, R3, R4 ;  /* 0x0000000305047224 */ /* 0x000fe200078e0204 */
[----:B------:R-:W-:Y:S03]  /*e1f0*/  MOV R3, R8 ;  /* 0x0000000800037202 */ /* 0x000fe60000000f00 */
[----:B------:R-:W-:Y:S07]  /*e200*/  IMAD.IADD R164, R9, 0x1, R4 ;  /* 0x0000000109a47824 */ /* 0x000fee00078e0204 */
.L_x_832:
        /* <DEDUP_REMOVED lines=116> */
[----:B------:R-:W4:Y:S04]  /*e950*/  LDSM.16.M88.4 R172, [R241+0x8000] ;  /* 0x00800000f1ac783b */ /* 0x000f280000000200 */
[----:B------:R-:W5:Y:S04]  /*e960*/  LDSM.16.M88.4 R176, [R241+0x8800] ;  /* 0x00880000f1b0783b */ /* 0x000f680000000200 */
[----:B------:R-:W5:Y:S04]  /*e970*/  LDSM.16.M88.4 R180, [R241+0x9000] ;  /* 0x00900000f1b4783b */ /* 0x000f680000000200 */
[----:B------:R-:W5:Y:S04]  /*e980*/  LDSM.16.M88.4 R184, [R241+0x9800] ;  /* 0x00980000f1b8783b */ /* 0x000f680000000200 */
[----:B------:R-:W0:Y:S04]  /*e990*/  LDGDEPBAR ;  /* 0x00000000000079af */ /* 0x000e280000000000 */
[----:B------:R-:W-:Y:S04]  /*e9a0*/  LDSM.16.M88.4 R188, [R240] ;  /* 0x00000000f0bc783b */ /* 0x000fe80000000200 */
[----:B------:R-:W5:Y:S04]  /*e9b0*/  LDSM.16.M88.4 R192, [R239] ;  /* 0x00000000efc0783b */ /* 0x000f680000000200 */
[----:B-1----:R-:W1:Y:S04]  /*e9c0*/  LDSM.16.M88.4 R196, [R231] ;  /* 0x00000000e7c4783b */ /* 0x002e680000000200 */
[----:B------:R-:W1:Y:S04]  /*e9d0*/  LDSM.16.M88.4 R200, [R230] ;  /* 0x00000000e6c8783b */ /* 0x000e680000000200 */
[----:B--2---:R-:W2:Y:S01]  /*e9e0*/  LDSM.16.M88.4 R204, [R229] ;  /* 0x00000000e5cc783b */ /* 0x004ea20000000200 */
[C---:B----4-:R-:W-:Y:S03]  /*e9f0*/  HMMA.16816.F32 R4, R168.reuse, R172, RZ ;  /* 0x000000aca804723c */ /* 0x050fe600000018ff */
[----:B------:R-:W-:Y:S04]  /*ea00*/  LDSM.16.M88.4 R208, [R238] ;  /* 0x00000000eed0783b */ /* 0x000fe80000000200 */
[----:B---3--:R-:W3:Y:S01]  /*ea10*/  LDSM.16.M88.4 R212, [R235+0x8000] ;  /* 0x00800000ebd4783b */ /* 0x008ee20000000200 */
[C---:B------:R-:W-:Y:S03]  /*ea20*/  HMMA.16816.F32 R8, R168.reuse, R174, RZ ;  /* 0x000000aea808723c */ /* 0x040fe600000018ff */
[----:B------:R-:W-:Y:S03]  /*ea30*/  LDSM.16.M88.4 R172, [R235+0x9000] ;  /* 0x00900000ebac783b */ /* 0x000fe60000000200 */
[C---:B-----5:R-:W-:Y:S06]  /*ea40*/  HMMA.16816.F32 R12, R168.reuse, R176, RZ ;  /* 0x000000b0a80c723c */ /* 0x060fec00000018ff */
[C---:B------:R-:W-:Y:S01]  /*ea50*/  HMMA.16816.F32 R16, R168.reuse, R178, RZ ;  /* 0x000000b2a810723c */ /* 0x040fe200000018ff */
[----:B------:R-:W-:Y:S05]  /*ea60*/  LDSM.16.M88.4 R176, [R235+0x9800] ;  /* 0x00980000ebb0783b */ /* 0x000fea0000000200 */
[C---:B------:R-:W-:Y:S06]  /*ea70*/  HMMA.16816.F32 R20, R168.reuse, R180, RZ ;  /* 0x000000b4a814723c */ /* 0x040fec00000018ff */
[C---:B------:R-:W-:Y:S01]  /*ea80*/  HMMA.16816.F32 R24, R168.reuse, R182, RZ ;  /* 0x000000b6a818723c */ /* 0x040fe200000018ff */
[----:B------:R-:W-:Y:S05]  /*ea90*/  LDSM.16.M88.4 R180, [R237] ;  /* 0x00000000edb4783b */ /* 0x000fea0000000200 */
[C---:B------:R-:W-:Y:S06]  /*eaa0*/  HMMA.16816.F32 R28, R168.reuse, R184, RZ ;  /* 0x000000b8a81c723c */ /* 0x040fec00000018ff */
[----:B------:R-:W-:Y:S01]  /*eab0*/  HMMA.16816.F32 R32, R168, R186, RZ ;  /* 0x000000baa820723c */ /* 0x000fe200000018ff */
[----:B------:R-:W4:Y:S04]  /*eac0*/  LDSM.16.M88.4 R168, [R235+0x8800] ;  /* 0x00880000eba8783b */ /* 0x000f280000000200 */
[----:B------:R-:W5:Y:S01]  /*ead0*/  LDSM.16.M88.4 R184, [R228] ;  /* 0x00000000e4b8783b */ /* 0x000f620000000200 */
[C---:B------:R-:W-:Y:S06]  /*eae0*/  HMMA.16816.F32 R4, R188.reuse, R192, R4 ;  /* 0x000000c0bc04723c */ /* 0x040fec0000001804 */
[C---:B------:R-:W-:Y:S01]  /*eaf0*/  HMMA.16816.F32 R8, R188.reuse, R194, R8 ;  /* 0x000000c2bc08723c */ /* 0x040fe20000001808 */
[----:B------:R-:W-:Y:S05]  /*eb00*/  LDSM.16.M88.4 R192, [R228+0x1000] ;  /* 0x00100000e4c0783b */ /* 0x000fea0000000200 */
[C---:B-1----:R-:W-:Y:S06]  /*eb10*/  HMMA.16816.F32 R12, R188.reuse, R196, R12 ;  /* 0x000000c4bc0c723c */ /* 0x042fec000000180c */
[C---:B------:R-:W-:Y:S01]  /*eb20*/  HMMA.16816.F32 R16, R188.reuse, R198, R16 ;  /* 0x000000c6bc10723c */ /* 0x040fe20000001810 */
[----:B------:R-:W-:Y:S05]  /*eb30*/  LDSM.16.M88.4 R196, [R228+0x1800] ;  /* 0x00180000e4c4783b */ /* 0x000fea0000000200 */
[C---:B------:R-:W-:Y:S06]  /*eb40*/  HMMA.16816.F32 R20, R188.reuse, R200, R20 ;  /* 0x000000c8bc14723c */ /* 0x040fec0000001814 */
[C---:B------:R-:W-:Y:S01]  /*eb50*/  HMMA.16816.F32 R24, R188.reuse, R202, R24 ;  /* 0x000000cabc18723c */ /* 0x040fe20000001818 */
[----:B------:R-:W-:Y:S05]  /*eb60*/  LDSM.16.M88.4 R200, [R242+0x2000] ;  /* 0x00200000f2c8783b */ /* 0x000fea0000000200 */
[C---:B--2---:R-:W-:Y:S06]  /*eb70*/  HMMA.16816.F32 R28, R188.reuse, R204, R28 ;  /* 0x000000ccbc1c723c */ /* 0x044fec000000181c */
[----:B------:R-:W-:Y:S01]  /*eb80*/  HMMA.16816.F32 R32, R188, R206, R32 ;  /* 0x000000cebc20723c */ /* 0x000fe20000001820 */
[----:B------:R-:W1:Y:S04]  /*eb90*/  LDSM.16.M88.4 R188, [R228+0x800] ;  /* 0x00080000e4bc783b */ /* 0x000e680000000200 */
[----:B------:R-:W2:Y:S01]  /*eba0*/  LDSM.16.M88.4 R204, [R241+0xa000] ;  /* 0x00a00000f1cc783b */ /* 0x000ea20000000200 */
[C---:B---3--:R-:W-:Y:S06]  /*ebb0*/  HMMA.16816.F32 R4, R208.reuse, R212, R4 ;  /* 0x000000d4d004723c */ /* 0x048fec0000001804 */
[C---:B------:R-:W-:Y:S01]  /*ebc0*/  HMMA.16816.F32 R8, R208.reuse, R214, R8 ;  /* 0x000000d6d008723c */ /* 0x040fe20000001808 */
[----:B------:R-:W-:Y:S05]  /*ebd0*/  LDSM.16.M88.4 R212, [R227] ;  /* 0x00000000e3d4783b */ /* 0x000fea0000000200 */
        /* <DEDUP_REMOVED lines=8> */
[----:B------:R-:W4:Y:S04]  /*ec60*/  LDSM.16.M88.4 R176, [R241+0xb800] ;  /* 0x00b80000f1b0783b */ /* 0x000f280000000200 */
[----:B------:R-:W4:Y:S01]  /*ec70*/  LDSM.16.M88.4 R208, [R240+0x2000] ;  /* 0x00200000f0d0783b */ /* 0x000f220000000200 */
[C---:B-----5:R-:W-:Y:S06]  /*ec80*/  HMMA.16816.F32 R4, R180.reuse, R184, R4 ;  /* 0x000000b8b404723c */ /* 0x060fec0000001804 */
[C---:B------:R-:W-:Y:S01]  /*ec90*/  HMMA.16816.F32 R8, R180.reuse, R186, R8 ;  /* 0x000000bab408723c */ /* 0x040fe20000001808 */
[----:B------:R-:W-:Y:S05]  /*eca0*/  LDSM.16.M88.4 R184, [R225] ;  /* 0x00000000e1b8783b */ /* 0x000fea0000000200 */
[C---:B-1----:R-:W-:Y:S06]  /*ecb0*/  HMMA.16816.F32 R12, R180.reuse, R188, R12 ;  /* 0x000000bcb40c723c */ /* 0x042fec000000180c */
[C---:B------:R-:W-:Y:S01]  /*ecc0*/  HMMA.16816.F32 R16, R180.reuse, R190, R16 ;  /* 0x000000beb410723c */ /* 0x040fe20000001810 */
[----:B------:R-:W-:Y:S05]  /*ecd0*/  LDSM.16.M88.4 R188, [R224] ;  /* 0x00000000e0bc783b */ /* 0x000fea0000000200 */
[C---:B------:R-:W-:Y:S06]  /*ece0*/  HMMA.16816.F32 R20, R180.reuse, R192, R20 ;  /* 0x000000c0b414723c */ /* 0x040fec0000001814 */
[C---:B------:R-:W-:Y:S01]  /*ecf0*/  HMMA.16816.F32 R24, R180.reuse, R194, R24 ;  /* 0x000000c2b418723c */ /* 0x040fe20000001818 */
[----:B------:R-:W-:Y:S05]  /*ed00*/  LDSM.16.M88.4 R192, [R238+0x2000] ;  /* 0x00200000eec0783b */ /* 0x000fea0000000200 */
[C---:B------:R-:W-:Y:S06]  /*ed10*/  HMMA.16816.F32 R28, R180.reuse, R196, R28 ;  /* 0x000000c4b41c723c */ /* 0x040fec000000181c */
[----:B------:R-:W-:Y:S01]  /*ed20*/  HMMA.16816.F32 R32, R180, R198, R32 ;  /* 0x000000c6b420723c */ /* 0x000fe20000001820 */
[----:B------:R-:W1:Y:S04]  /*ed30*/  LDSM.16.M88.4 R180, [R226] ;  /* 0x00000000e2b4783b */ /* 0x000e680000000200 */
[----:B------:R-:W5:Y:S01]  /*ed40*/  LDSM.16.M88.4 R196, [R235+0xa000] ;  /* 0x00a00000ebc4783b */ /* 0x000f620000000200 */
[C---:B--2---:R-:W-:Y:S06]  /*ed50*/  HMMA.16816.F32 R4, R200.reuse, R204, R4 ;  /* 0x000000ccc804723c */ /* 0x044fec0000001804 */
[C---:B------:R-:W-:Y:S01]  /*ed60*/  HMMA.16816.F32 R8, R200.reuse, R206, R8 ;  /* 0x000000cec808723c */ /* 0x040fe20000001808 */
[----:B------:R-:W-:Y:S05]  /*ed70*/  LDSM.16.M88.4 R204, [R228+0x2000] ;  /* 0x00200000e4cc783b */ /* 0x000fea0000000200 */
[C---:B---3--:R-:W-:Y:S06]  /*ed80*/  HMMA.16816.F32 R12, R200.reuse, R168, R12 ;  /* 0x000000a8c80c723c */ /* 0x048fec000000180c */
[C---:B------:R-:W-:Y:S01]  /*ed90*/  HMMA.16816.F32 R16, R200.reuse, R170, R16 ;  /* 0x000000aac810723c */ /* 0x040fe20000001810 */
[----:B------:R-:W2:Y:S05]  /*eda0*/  LDSM.16.M88.4 R168, [R235+0xa800] ;  /* 0x00a80000eba8783b */ /* 0x000eaa0000000200 */
[C---:B----4-:R-:W-:Y:S06]  /*edb0*/  HMMA.16816.F32 R20, R200.reuse, R172, R20 ;  /* 0x000000acc814723c */ /* 0x050fec0000001814 */
[C---:B------:R-:W-:Y:S01]  /*edc0*/  HMMA.16816.F32 R24, R200.reuse, R174, R24 ;  /* 0x000000aec818723c */ /* 0x040fe20000001818 */
[----:B------:R-:W3:Y:S05]  /*edd0*/  LDSM.16.M88.4 R172, [R235+0xb000] ;  /* 0x00b00000ebac783b */ /* 0x000eea0000000200 */
[C---:B------:R-:W-:Y:S06]  /*ede0*/  HMMA.16816.F32 R28, R200.reuse, R176, R28 ;  /* 0x000000b0c81c723c */ /* 0x040fec000000181c */
[----:B------:R-:W-:Y:S01]  /*edf0*/  HMMA.16816.F32 R32, R200, R178, R32 ;  /* 0x000000b2c820723c */ /* 0x000fe20000001820 */
[----:B------:R-:W4:Y:S04]  /*ee00*/  LDSM.16.M88.4 R176, [R235+0xb800] ;  /* 0x00b80000ebb0783b */ /* 0x000f280000000200 */
[----:B------:R-:W4:Y:S01]  /*ee10*/  LDSM.16.M88.4 R200, [R237+0x2000] ;  /* 0x00200000edc8783b */ /* 0x000f220000000200 */
[C---:B------:R-:W-:Y:S06]  /*ee20*/  HMMA.16816.F32 R4, R208.reuse, R212, R4 ;  /* 0x000000d4d004723c */ /* 0x040fec0000001804 */
[C---:B------:R-:W-:Y:S01]  /*ee30*/  HMMA.16816.F32 R8, R208.reuse, R214, R8 ;  /* 0x000000d6d008723c */ /* 0x040fe20000001808 */
[----:B------:R-:W-:Y:S05]  /*ee40*/  LDSM.16.M88.4 R212, [R241+0xc000] ;  /* 0x00c00000f1d4783b */ /* 0x000fea0000000200 */
[C---:B-1----:R-:W-:Y:S06]  /*ee50*/  HMMA.16816.F32 R12, R208.reuse, R180, R12 ;  /* 0x000000b4d00c723c */ /* 0x042fec000000180c */
[C---:B------:R-:W-:Y:S01]  /*ee60*/  HMMA.16816.F32 R16, R208.reuse, R182, R16 ;  /* 0x000000b6d010723c */ /* 0x040fe20000001810 */
[----:B------:R-:W1:Y:S05]  /*ee70*/  LDSM.16.M88.4 R180, [R228+0x2800] ;  /* 0x00280000e4b4783b */ /* 0x000e6a0000000200 */
[C---:B------:R-:W-:Y:S06]  /*ee80*/  HMMA.16816.F32 R20, R208.reuse, R184, R20 ;  /* 0x000000b8d014723c */ /* 0x040fec0000001814 */
[C---:B------:R-:W-:Y:S01]  /*ee90*/  HMMA.16816.F32 R24, R208.reuse, R186, R24 ;  /* 0x000000bad018723c */ /* 0x040fe20000001818 */
[----:B------:R-:W1:Y:S05]  /*eea0*/  LDSM.16.M88.4 R184, [R228+0x3000] ;  /* 0x00300000e4b8783b */ /* 0x000e6a0000000200 */
[C---:B------:R-:W-:Y:S06]  /*eeb0*/  HMMA.16816.F32 R28, R208.reuse, R188, R28 ;  /* 0x000000bcd01c723c */ /* 0x040fec000000181c */
[----:B------:R-:W-:Y:S01]  /*eec0*/  HMMA.16816.F32 R32, R208, R190, R32 ;  /* 0x000000bed020723c */ /* 0x000fe20000001820 */
[----:B------:R-:W1:Y:S04]  /*eed0*/  LDSM.16.M88.4 R188, [R228+0x3800] ;  /* 0x00380000e4bc783b */ /* 0x000e680000000200 */
[----:B------:R-:W1:Y:S01]  /*eee0*/  LDSM.16.M88.4 R208, [R242+0x4000] ;  /* 0x00400000f2d0783b */ /* 0x000e620000000200 */
[C---:B-----5:R-:W-:Y:S06]  /*eef0*/  HMMA.16816.F32 R4, R192.reuse, R196, R4 ;  /* 0x000000c4c004723c */ /* 0x060fec0000001804 */
[C---:B------:R-:W-:Y:S01]  /*ef00*/  HMMA.16816.F32 R8, R192.reuse, R198, R8 ;  /* 0x000000c6c008723c */ /* 0x040fe20000001808 */
[----:B------:R-:W-:Y:S05]  /*ef10*/  LDSM.16.M88.4 R196, [R223] ;  /* 0x00000000dfc4783b */ /* 0x000fea0000000200 */
[C---:B--2---:R-:W-:Y:S06]  /*ef20*/  HMMA.16816.F32 R12, R192.reuse, R168, R12 ;  /* 0x000000a8c00c723c */ /* 0x044fec000000180c */
[C---:B------:R-:W-:Y:S01]  /*ef30*/  HMMA.16816.F32 R16, R192.reuse, R170, R16 ;  /* 0x000000aac010723c */ /* 0x040fe20000001810 */
[----:B------:R-:W2:Y:S05]  /*ef40*/  LDSM.16.M88.4 R168, [R241+0xc800] ;  /* 0x00c80000f1a8783b */ /* 0x000eaa0000000200 */
[C---:B---3--:R-:W-:Y:S06]  /*ef50*/  HMMA.16816.F32 R20, R192.reuse, R172, R20 ;  /* 0x000000acc014723c */ /* 0x048fec0000001814 */
[C---:B------:R-:W-:Y:S01]  /*ef60*/  HMMA.16816.F32 R24, R192.reuse, R174, R24 ;  /* 0x000000aec018723c */ /* 0x040fe20000001818 */
[----:B------:R-:W3:Y:S05]  /*ef70*/  LDSM.16.M88.4 R172, [R241+0xd000] ;  /* 0x00d00000f1ac783b */ /* 0x000eea0000000200 */
[C---:B----4-:R-:W-:Y:S06]  /*ef80*/  HMMA.16816.F32 R28, R192.reuse, R176, R28 ;  /* 0x000000b0c01c723c */ /* 0x050fec000000181c */
[----:B------:R-:W-:Y:S01]  /*ef90*/  HMMA.16816.F32 R32, R192, R178, R32 ;  /* 0x000000b2c020723c */ /* 0x000fe20000001820 */
[----:B------:R-:W4:Y:S04]  /*efa0*/  LDSM.16.M88.4 R176, [R241+0xd800] ;  /* 0x00d80000f1b0783b */ /* 0x000f280000000200 */
[----:B------:R-:W5:Y:S01]  /*efb0*/  LDSM.16.M88.4 R192, [R240+0x4000] ;  /* 0x00400000f0c0783b */ /* 0x000f620000000200 */
[C---:B------:R-:W-:Y:S06]  /*efc0*/  HMMA.16816.F32 R4, R200.reuse, R204, R4 ;  /* 0x000000ccc804723c */ /* 0x040fec0000001804 */
[C---:B------:R-:W-:Y:S01]  /*efd0*/  HMMA.16816.F32 R8, R200.reuse, R206, R8 ;  /* 0x000000cec808723c */ /* 0x040fe20000001808 */
[----:B------:R-:W-:Y:S05]  /*efe0*/  LDSM.16.M88.4 R204, [R235+0xc000] ;  /* 0x00c00000ebcc783b */ /* 0x000fea0000000200 */
[C---:B-1----:R-:W-:Y:S06]  /*eff0*/  HMMA.16816.F32 R12, R200.reuse, R180, R12 ;  /* 0x000000b4c80c723c */ /* 0x042fec000000180c */
[C---:B------:R-:W-:Y:S01]  /*f000*/  HMMA.16816.F32 R16, R200.reuse, R182, R16 ;  /* 0x000000b6c810723c */ /* 0x040fe20000001810 */
[----:B------:R-:W1:Y:S05]  /*f010*/  LDSM.16.M88.4 R180, [R222] ;  /* 0x00000000deb4783b */ /* 0x000e6a0000000200 */
[C---:B------:R-:W-:Y:S06]  /*f020*/  HMMA.16816.F32 R20, R200.reuse, R184, R20 ;  /* 0x000000b8c814723c */ /* 0x040fec0000001814 */
[C---:B------:R-:W-:Y:S01]  /*f030*/  HMMA.16816.F32 R24, R200.reuse, R186, R24 ;  /* 0x000000bac818723c */ /* 0x040fe20000001818 */
[----:B------:R-:W1:Y:S05]  /*f040*/  LDSM.16.M88.4 R184, [R221] ;  /* 0x00000000ddb8783b */ /* 0x000e6a0000000200 */
[C---:B------:R-:W-:Y:S06]  /*f050*/  HMMA.16816.F32 R28, R200.reuse, R188, R28 ;  /* 0x000000bcc81c723c */ /* 0x040fec000000181c */
[----:B------:R-:W-:Y:S01]  /*f060*/  HMMA.16816.F32 R32, R200, R190, R32 ;  /* 0x000000bec820723c */ /* 0x000fe20000001820 */
[----:B------:R-:W1:Y:S04]  /*f070*/  LDSM.16.M88.4 R188, [R220] ;  /* 0x00000000dcbc783b */ /* 0x000e680000000200 */
[----:B------:R-:W1:Y:S01]  /*f080*/  LDSM.16.M88.4 R200, [R238+0x4000] ;  /* 0x00400000eec8783b */ /* 0x000e620000000200 */
[C---:B------:R-:W-:Y:S06]  /*f090*/  HMMA.16816.F32 R4, R208.reuse, R212, R4 ;  /* 0x000000d4d004723c */ /* 0x040fec0000001804 */
[C---:B------:R-:W-:Y:S01]  /*f0a0*/  HMMA.16816.F32 R8, R208.reuse, R214, R8 ;  /* 0x000000d6d008723c */ /* 0x040fe20000001808 */
[----:B------:R-:W-:Y:S05]  /*f0b0*/  LDSM.16.M88.4 R212, [R228+0x4000] ;  /* 0x00400000e4d4783b */ /* 0x000fea0000000200 */
        /* <DEDUP_REMOVED lines=16> */
[C---:B------:R-:W-:Y:S06]  /*f1c0*/  HMMA.16816.F32 R20, R192.reuse, R184, R20 ;  /* 0x000000b8c014723c */ /* 0x040fec0000001814 */
[C---:B------:R-:W-:Y:S01]  /*f1d0*/  HMMA.16816.F32 R24, R192.reuse, R186, R24 ;  /* 0x000000bac018723c */ /* 0x040fe20000001818 */
[----:B------:R-:W5:Y:S05]  /*f1e0*/  LDSM.16.M88.4 R184, [R228+0x5000] ;  /* 0x00500000e4b8783b */ /* 0x000f6a0000000200 */
[C---:B------:R-:W-:Y:S06]  /*f1f0*/  HMMA.16816.F32 R28, R192.reuse, R188, R28 ;  /* 0x000000bcc01c723c */ /* 0x040fec000000181c */
[----:B------:R-:W-:Y:S01]  /*f200*/  HMMA.16816.F32 R32, R192, R190, R32 ;  /* 0x000000bec020723c */ /* 0x000fe20000001820 */
[----:B------:R-:W5:Y:S04]  /*f210*/  LDSM.16.M88.4 R188, [R228+0x5800] ;  /* 0x00580000e4bc783b */ /* 0x000f680000000200 */
[----:B------:R-:W5:Y:S01]  /*f220*/  LDSM.16.M88.4 R192, [R242+0x6000] ;  /* 0x00600000f2c0783b */ /* 0x000f620000000200 */
[C---:B------:R-:W-:Y:S06]  /*f230*/  HMMA.16816.F32 R4, R200.reuse, R204, R4 ;  /* 0x000000ccc804723c */ /* 0x040fec0000001804 */
        /* <DEDUP_REMOVED lines=17> */
[----:B------:R-:W1:Y:S05]  /*f350*/  LDSM.16.M88.4 R180, [R218] ;  /* 0x00000000dab4783b */ /* 0x000e6a0000000200 */
[C---:B-----5:R-:W-:Y:S06]  /*f360*/  HMMA.16816.F32 R20, R208.reuse, R184, R20 ;  /* 0x000000b8d014723c */ /* 0x060fec0000001814 */
[C---:B------:R-:W-:Y:S01]  /*f370*/  HMMA.16816.F32 R24, R208.reuse, R186, R24 ;  /* 0x000000bad018723c */ /* 0x040fe20000001818 */
[----:B------:R-:W5:Y:S05]  /*f380*/  LDSM.16.M88.4 R184, [R217] ;  /* 0x00000000d9b8783b */ /* 0x000f6a0000000200 */
[C---:B------:R-:W-:Y:S06]  /*f390*/  HMMA.16816.F32 R28, R208.reuse, R188, R28 ;  /* 0x000000bcd01c723c */ /* 0x040fec000000181c */
[----:B------:R-:W-:Y:S01]  /*f3a0*/  HMMA.16816.F32 R32, R208, R190, R32 ;  /* 0x000000bed020723c */ /* 0x000fe20000001820 */
[----:B------:R-:W5:Y:S04]  /*f3b0*/  LDSM.16.M88.4 R188, [R216] ;  /* 0x00000000d8bc783b */ /* 0x000f680000000200 */
[----:B------:R-:W5:Y:S01]  /*f3c0*/  LDSM.16.M88.4 R208, [R238+0x6000] ;  /* 0x00600000eed0783b */ /* 0x000f620000000200 */
        /* <DEDUP_REMOVED lines=14> */
[C---:B------:R-:W-:Y:S06]  /*f4b0*/  HMMA.16816.F32 R8, R200.reuse, R206, R8 ;  /* 0x000000cec808723c */ /* 0x040fec0000001808 */
[C---:B-1----:R-:W-:Y:S06]  /*f4c0*/  HMMA.16816.F32 R12, R200.reuse, R180, R12 ;  /* 0x000000b4c80c723c */ /* 0x042fec000000180c */
[C---:B------:R-:W-:Y:S06]  /*f4d0*/  HMMA.16816.F32 R16, R200.reuse, R182, R16 ;  /* 0x000000b6c810723c */ /* 0x040fec0000001810 */
[C---:B-----5:R-:W-:Y:S06]  /*f4e0*/  HMMA.16816.F32 R20, R200.reuse, R184, R20 ;  /* 0x000000b8c814723c */ /* 0x060fec0000001814 */
[C---:B------:R-:W-:Y:S06]  /*f4f0*/  HMMA.16816.F32 R24, R200.reuse, R186, R24 ;  /* 0x000000bac818723c */ /* 0x040fec0000001818 */
[C---:B------:R-:W-:Y:S06]  /*f500*/  HMMA.16816.F32 R28, R200.reuse, R188, R28 ;  /* 0x000000bcc81c723c */ /* 0x040fec000000181c */
[----:B------:R-:W-:Y:S06]  /*f510*/  HMMA.16816.F32 R32, R200, R190, R32 ;  /* 0x000000bec820723c */ /* 0x000fec0000001820 */
[C---:B------:R-:W-:Y:S06]  /*f520*/  HMMA.16816.F32 R4, R208.reuse, R212, R4 ;  /* 0x000000d4d004723c */ /* 0x040fec0000001804 */
[C---:B------:R-:W-:Y:S06]  /*f530*/  HMMA.16816.F32 R8, R208.reuse, R214, R8 ;  /* 0x000000d6d008723c */ /* 0x040fec0000001808 */
[C---:B--2---:R-:W-:Y:S06]  /*f540*/  HMMA.16816.F32 R12, R208.reuse, R168, R12 ;  /* 0x000000a8d00c723c */ /* 0x044fec000000180c */
[C---:B------:R-:W-:Y:S01]  /*f550*/  HMMA.16816.F32 R16, R208.reuse, R170, R16 ;  /* 0x000000aad010723c */ /* 0x040fe20000001810 */
[----:B------:R-:W1:Y:S05]  /*f560*/  LDSM.16.M88.4 R168, [R228+0x6800] ;  /* 0x00680000e4a8783b */ /* 0x000e6a0000000200 */
[C---:B---3--:R-:W-:Y:S06]  /*f570*/  HMMA.16816.F32 R20, R208.reuse, R172, R20 ;  /* 0x000000acd014723c */ /* 0x048fec0000001814 */
[C---:B------:R-:W-:Y:S01]  /*f580*/  HMMA.16816.F32 R24, R208.reuse, R174, R24 ;  /* 0x000000aed018723c */ /* 0x040fe20000001818 */
[----:B------:R-:W2:Y:S05]  /*f590*/  LDSM.16.M88.4 R172, [R228+0x7000] ;  /* 0x00700000e4ac783b */ /* 0x000eaa0000000200 */
[C---:B----4-:R-:W-:Y:S06]  /*f5a0*/  HMMA.16816.F32 R28, R208.reuse, R176, R28 ;  /* 0x000000b0d01c723c */ /* 0x050fec000000181c */
[----:B------:R-:W-:Y:S06]  /*f5b0*/  HMMA.16816.F32 R32, R208, R178, R32 ;  /* 0x000000b2d020723c */ /* 0x000fec0000001820 */
[C---:B------:R-:W-:Y:S06]  /*f5c0*/  HMMA.16816.F32 R4, R192.reuse, R196, R4 ;  /* 0x000000c4c004723c */ /* 0x040fec0000001804 */
[C---:B------:R-:W-:Y:S06]  /*f5d0*/  HMMA.16816.F32 R8, R192.reuse, R198, R8 ;  /* 0x000000c6c008723c */ /* 0x040fec0000001808 */
[C---:B-1----:R-:W-:Y:S06]  /*f5e0*/  HMMA.16816.F32 R12, R192.reuse, R168, R12 ;  /* 0x000000a8c00c723c */ /* 0x042fec000000180c */
[C---:B------:R-:W-:Y:S01]  /*f5f0*/  HMMA.16816.F32 R16, R192.reuse, R170, R16 ;  /* 0x000000aac010723c */ /* 0x040fe20000001810 */
[----:B------:R-:W1:Y:S01]  /*f600*/  LDSM.16.M88.4 R168, [R228+0x7800] ;  /* 0x00780000e4a8783b */ /* 0x000e620000000200 */
[----:B------:R-:W-:Y:S04]  /*f610*/  DEPBAR.LE SB0, 0x0 ;  /* 0x000080000000791a */ /* 0x000fe80000000000 */
[----:B------:R-:W-:Y:S01]  /*f620*/  BAR.SYNC.DEFER_BLOCKING 0x0 ;  /* 0x0000000000007b1d */ /* 0x000fe20000010000 */
[C---:B--2---:R-:W-:Y:S05]  /*f630*/  HMMA.16816.F32 R20, R192.reuse, R172, R20 ;  /* 0x000000acc014723c */ /* 0x044fea0000001814 */
[----:B------:R-:W-:Y:S01]  /*f640*/  FMUL.FTZ R166, R5, UR28 ;  /* 0x0000001c05a67c20 */ /* 0x000fe20008410000 */
[----:B------:R-:W-:Y:S01]  /*f650*/  FMUL.FTZ R164, R6, UR28 ;  /* 0x0000001c06a47c20 */ /* 0x000fe20008410000 */
[----:B------:R-:W-:Y:S01]  /*f660*/  FMUL.FTZ R165, R7, UR28 ;  /* 0x0000001c07a57c20 */ /* 0x000fe20008410000 */
[----:B------:R-:W-:Y:S01]  /*f670*/  FMUL.FTZ R198, R9, UR28 ;  /* 0x0000001c09c67c20 */ /* 0x000fe20008410000 */
[----:B------:R2:W3:Y:S01]  /*f680*/  MUFU.TANH R190, R166 ;  /* 0x000000a600be7308 */ /* 0x0004e20000002400 */
[C---:B------:R-:W-:Y:S03]  /*f690*/  HMMA.16816.F32 R24, R192.reuse, R174, R24 ;  /* 0x000000aec018723c */ /* 0x040fe60000001818 */
[----:B------:R-:W-:Y:S01]  /*f6a0*/  FMUL.FTZ R13, R13, UR28 ;  /* 0x0000001c0d0d7c20 */ /* 0x000fe20008410000 */
[----:B------:R-:W-:Y:S01]  /*f6b0*/  FMUL.FTZ R197, R4, UR28 ;  /* 0x0000001c04c57c20 */ /* 0x000fe20008410000 */
[----:B------:R-:W-:Y:S01]  /*f6c0*/  FMUL.FTZ R199, R8, UR28 ;  /* 0x0000001c08c77c20 */ /* 0x000fe20008410000 */
[----:B------:R-:W-:Y:S03]  /*f6d0*/  FMUL.FTZ R14, R14, UR28 ;  /* 0x0000001c0e0e7c20 */ /* 0x000fe60008410000 */
[----:B------:R4:W1:Y:S02]  /*f6e0*/  MUFU.TANH R187, R164 ;  /* 0x000000a400bb7308 */ /* 0x0008640000002400 */
[----:B------:R-:W-:Y:S01]  /*f6f0*/  FMUL.FTZ R15, R15, UR28 ;  /* 0x0000001c0f0f7c20 */ /* 0x000fe20008410000 */
[----:B------:R-:W-:Y:S02]  /*f700*/  FMUL.FTZ R17, R17, UR28 ;  /* 0x0000001c11117c20 */ /* 0x000fe40008410000 */
[----:B------:R-:W-:Y:S05]  /*f710*/  FMUL.FTZ R21, R21, UR28 ;  /* 0x0000001c15157c20 */ /* 0x000fea0008410000 */
[----:B------:R5:W3:Y:S01]  /*f720*/  MUFU.TANH R200, R165 ;  /* 0x000000a500c87308 */ /* 0x000ae20000002400 */
[----:B--2---:R-:W-:Y:S01]  /*f730*/  FMUL.FTZ R166, R10, UR28 ;  /* 0x0000001c0aa67c20 */ /* 0x004fe20008410000 */
[----:B------:R-:W-:Y:S01]  /*f740*/  FMUL.FTZ R10, R12, UR28 ;  /* 0x0000001c0c0a7c20 */ /* 0x000fe20008410000 */
[----:B------:R-:W-:Y:S07]  /*f750*/  FMUL.FTZ R22, R22, UR28 ;  /* 0x0000001c16167c20 */ /* 0x000fee0008410000 */
[----:B------:R2:W2:Y:S01]  /*f760*/  MUFU.TANH R9, R166 ;  /* 0x000000a600097308 */ /* 0x0004a20000002400 */
[----:B----4-:R-:W-:Y:S01]  /*f770*/  FMUL.FTZ R164, R11, UR28 ;  /* 0x0000001c0ba47c20 */ /* 0x010fe20008410000 */
[C---:B-1----:R-:W-:Y:S03]  /*f780*/  HMMA.16816.F32 R28, R192.reuse, R168, R28 ;  /* 0x000000a8c01c723c */ /* 0x042fe6000000181c */
[----:B------:R-:W-:Y:S05]  /*f790*/  FMUL.FTZ R25, R25, UR28 ;  /* 0x0000001c19197c20 */ /* 0x000fea0008410000 */
[----:B------:R1:W4:Y:S03]  /*f7a0*/  MUFU.TANH R11, R164 ;  /* 0x000000a4000b7308 */ /* 0x0003260000002400 */
[----:B-----5:R-:W-:Y:S01]  /*f7b0*/  FMUL.FTZ R165, R16, UR28 ;  /* 0x0000001c10a57c20 */ /* 0x020fe20008410000 */
[----:B------:R-:W-:Y:S06]  /*f7c0*/  HMMA.16816.F32 R32, R192, R170, R32 ;  /* 0x000000aac020723c */ /* 0x000fec0000001820 */
[----:B------:R5:W3:Y:S01]  /*f7d0*/  MUFU.TANH R209, R165 ;  /* 0x000000a500d17308 */ /* 0x000ae20000002400 */
[----:B--2---:R-:W-:Y:S01]  /*f7e0*/  FMUL.FTZ R166, R18, UR28 ;  /* 0x0000001c12a67c20 */ /* 0x004fe20008410000 */
[----:B------:R-:W-:Y:S03]  /*f7f0*/  IMAD.MOV.U32 R194, RZ, RZ, R2 ;  /* 0x000000ffffc27224 */ /* 0x000fe600078e0002 */
[----:B------:R-:W-:Y:S05]  /*f800*/  IMAD.MOV.U32 R195, RZ, RZ, R3 ;  /* 0x000000ffffc37224 */ /* 0x000fea00078e0003 */
[----:B------:R2:W2:Y:S01]  /*f810*/  MUFU.TANH R211, R166 ;  /* 0x000000a600d37308 */ /* 0x0004a20000002400 */
[----:B-1----:R-:W-:Y:S01]  /*f820*/  FMUL.FTZ R164, R19, UR28 ;  /* 0x0000001c13a47c20 */ /* 0x002fe20008410000 */
[----:B------:R-:W-:Y:S01]  /*f830*/  FMUL.FTZ R206, R28, UR28 ;  /* 0x0000001c1cce7c20 */ /* 0x000fe20008410000 */
[----:B------:R-:W-:Y:S01]  /*f840*/  FMUL.FTZ R29, R29, UR28 ;  /* 0x0000001c1d1d7c20 */ /* 0x000fe20008410000 */
[----:B------:R-:W-:Y:S06]  /*f850*/  FMUL.FTZ R30, R30, UR28 ;  /* 0x0000001c1e1e7c20 */ /* 0x000fec0008410000 */
[----:B------:R1:W1:Y:S01]  /*f860*/  MUFU.TANH R173, R164 ;  /* 0x000000a400ad7308 */ /* 0x0002620000002400 */
[----:B-----5:R-:W-:Y:S01]  /*f870*/  FMUL.FTZ R165, R23, UR28 ;  /* 0x0000001c17a57c20 */ /* 0x020fe20008410000 */
[----:B------:R-:W-:Y:S08]  /*f880*/  FMUL.FTZ R35, R35, UR28 ;  /* 0x0000001c23237c20 */ /* 0x000ff00008410000 */
[----:B------:R5:W3:Y:S01]  /*f890*/  MUFU.TANH R189, R198 ;  /* 0x000000c600bd7308 */ /* 0x000ae20000002400 */
[----:B--2---:R-:W-:Y:S09]  /*f8a0*/  FMUL.FTZ R166, R26, UR28 ;  /* 0x0000001c1aa67c20 */ /* 0x004ff20008410000 */
[----:B------:R2:W2:Y:S01]  /*f8b0*/  MUFU.TANH R177, R165 ;  /* 0x000000a500b17308 */ /* 0x0004a20000002400 */
[----:B-1----:R-:W-:Y:S09]  /*f8c0*/  FMUL.FTZ R164, R27, UR28 ;  /* 0x0000001c1ba47c20 */ /* 0x002ff20008410000 */
[----:B------:R1:W1:Y:S01]  /*f8d0*/  MUFU.TANH R215, R166 ;  /* 0x000000a600d77308 */ /* 0x0002620000002400 */
[----:B-----5:R-:W-:Y:S09]  /*f8e0*/  FMUL.FTZ R198, R32, UR28 ;  /* 0x0000001c20c67c20 */ /* 0x020ff20008410000 */
        /* <DEDUP_REMOVED lines=10> */
[----:B------:R-:W1:Y:S10]  /*f990*/  MUFU.TANH R197, R197 ;  /* 0x000000c500c57308 */ /* 0x000e740000002400 */
[----:B------:R1:W1:Y:S10]  /*f9a0*/  MUFU.TANH R183, R14 ;  /* 0x0000000e00b77308 */ /* 0x0002740000002400 */
[----:B------:R1:W1:Y:S10]  /*f9b0*/  MUFU.TANH R207, R15 ;  /* 0x0000000f00cf7308 */ /* 0x0002740000002400 */
[----:B------:R1:W1:Y:S10]  /*f9c0*/  MUFU.TANH R210, R17 ;  /* 0x0000001100d27308 */ /* 0x0002740000002400 */
[----:B------:R1:W1:Y:S10]  /*f9d0*/  MUFU.TANH R186, R10 ;  /* 0x0000000a00ba7308 */ /* 0x0002740000002400 */
[----:B------:R1:W1:Y:S10]  /*f9e0*/  MUFU.TANH R182, R21 ;  /* 0x0000001500b67308 */ /* 0x0002740000002400 */
[----:B------:R1:W1:Y:S10]  /*f9f0*/  MUFU.TANH R179, R22 ;  /* 0x0000001600b37308 */ /* 0x0002740000002400 */
[----:B------:R1:W1:Y:S10]  /*fa00*/  MUFU.TANH R178, R13 ;  /* 0x0000000d00b27308 */ /* 0x0002740000002400 */
[----:B------:R1:W1:Y:S10]  /*fa10*/  MUFU.TANH R214, R25 ;  /* 0x0000001900d67308 */ /* 0x0002740000002400 */
[----:B------:R-:W1:Y:S10]  /*fa20*/  MUFU.TANH R206, R206 ;  /* 0x000000ce00ce7308 */ /* 0x000e740000002400 */
[----:B------:R1:W1:Y:S10]  /*fa30*/  MUFU.TANH R202, R29 ;  /* 0x0000001d00ca7308 */ /* 0x0002740000002400 */
[----:B------:R1:W1:Y:S10]  /*fa40*/  MUFU.TANH R203, R30 ;  /* 0x0000001e00cb7308 */ /* 0x0002740000002400 */
[----:B------:R-:W1:Y:S10]  /*fa50*/  MUFU.TANH R198, R198 ;  /* 0x000000c600c67308 */ /* 0x000e740000002400 */
[----:B------:R1:W1:Y:S10]  /*fa60*/  MUFU.TANH R199, R164 ;  /* 0x000000a400c77308 */ /* 0x0002740000002400 */
[----:B------:R-:W1:Y:S10]  /*fa70*/  MUFU.TANH R166, R166 ;  /* 0x000000a600a67308 */ /* 0x000e740000002400 */
[----:B------:R1:W1:Y:S01]  /*fa80*/  MUFU.TANH R165, R35 ;  /* 0x0000002300a57308 */ /* 0x0002620000002400 */
[----:B--234-:R-:W-:Y:S05]  /*fa90*/  @!P1 BRA `(.L_x_833) ;  /* 0x0000000c00049947 */ /* 0x01cfea0003800000 */
        /* <DEDUP_REMOVED lines=39> */
[----:B------:R-:W-:Y:S02]  /*fd10*/  IMAD.U32 R3, RZ, RZ, UR41 ;  /* 0x00000029ff037e24 */ /* 0x000fe4000f8e00ff */
[----:B------:R-:W-:Y:S01]  /*fd20*/  MOV R5, UR39 ;  /* 0x0000002700057c02 */ /* 0x000fe20008000f00 */
[----:B------:R-:W-:Y:S02]  /*fd30*/  IMAD.U32 R2, RZ, RZ, UR41 ;  /* 0x00000029ff027e24 */ /* 0x000fe4000f8e00ff */
[----:B------:R-:W-:Y:S01]  /*fd40*/  LEA R6, P1, R3, UR22, 0x2 ;  /* 0x0000001603067c11 */ /* 0x000fe2000f8210ff */
[----:B------:R-:W-:Y:S01]  /*fd50*/  IMAD.U32 R4, RZ, RZ, UR39 ;  /* 0x00000027ff047e24 */ /* 0x000fe2000f8e00ff */
[----:B------:R-:W-:Y:S02]  /*fd60*/  LEA R12, P2, R5, UR22, 0x2 ;  /* 0x00000016050c7c11 */ /* 0x000fe4000f8410ff */
[----:B------:R-:W-:Y:S02]  /*fd70*/  LEA.HI.X.SX32 R7, R2, UR23, 0x2, P1 ;  /* 0x0000001702077c11 */ /* 0x000fe400088f16ff */
[----:B-1----:R-:W-:Y:S01]  /*fd80*/  LEA.HI.X.SX32 R13, R4, UR23, 0x2, P2 ;  /* 0x00000017040d7c11 */ /* 0x002fe200090f16ff */
[----:B------:R-:W1:Y:S01]  /*fd90*/  LDC.64 R2, c[0x0][0x230] ;  /* 0x00008c00ff027b82 */ /* 0x000e620000000a00 */
[----:B------:R-:W-:Y:S02]  /*fda0*/  R2UR UR11, R7 ;  /* 0x00000000070b72ca */ /* 0x000fe400000e0000 */
[----:B------:R-:W-:Y:S02]  /*fdb0*/  R2UR UR10, R6 ;  /* 0x00000000060a72ca */ /* 0x000fe400000e0000 */
[----:B------:R-:W-:Y:S02]  /*fdc0*/  R2UR UR36, R12 ;  /* 0x000000000c2472ca */ /* 0x000fe400000e0000 */
[----:B------:R-:W-:Y:S07]  /*fdd0*/  R2UR UR37, R13 ;  /* 0x000000000d2572ca */ /* 0x000fee00000e0000 */
[----:B------:R-:W-:Y:S02]  /*fde0*/  MOV R17, UR11 ;  /* 0x0000000b00117c02 */ /* 0x000fe40008000f00 */
[----:B------:R-:W-:Y:S02]  /*fdf0*/  IMAD.U32 R16, RZ, RZ, UR10 ;  /* 0x0000000aff107e24 */ /* 0x000fe4000f8e00ff */
[----:B------:R-:W-:Y:S01]  /*fe00*/  IMAD.U32 R14, RZ, RZ, UR36 ;  /* 0x00000024ff0e7e24 */ /* 0x000fe2000f8e00ff */
[----:B------:R-:W-:Y:S01]  /*fe10*/  UIADD3 UR36, UR41, -UR39, URZ ;  /* 0x8000002729247290 */ /* 0x000fe2000fffe03f */
[----:B------:R-:W-:Y:S01]  /*fe20*/  IMAD.U32 R15, RZ, RZ, UR37 ;  /* 0x00000025ff0f7e24 */ /* 0x000fe2000f8e00ff */
[----:B------:R-:W2:Y:S02]  /*fe30*/  LDG.E R4, desc[UR24][R16.64] ;  /* 0x0000001810047981 */ /* 0x000ea4000c1e1900 */
[----:B------:R-:W-:Y:S02]  /*fe40*/  UIMAD UR36, UR36, UR13, -0x40 ;  /* 0xffffffc0242474a4 */ /* 0x000fe4000f8e020d */
[----:B------:R-:W2:Y:S02]  /*fe50*/  LDG.E R7, desc[UR24][R14.64] ;  /* 0x000000180e077981 */ /* 0x000ea4000c1e1900 */
[----:B------:R-:W-:Y:S02]  /*fe60*/  USHF.R.S32.HI UR11, URZ, 0x1f, UR36 ;  /* 0x0000001f3f0b7899 */ /* 0x000fe40008011424 */
[----:B------:R-:W-:Y:S02]  /*fe70*/  UIMAD UR10, UR9, UR36, URZ ;  /* 0x00000024090a72a4 */ /* 0x000fe4000f8e023f */
[----:B------:R-:W-:Y:S02]  /*fe80*/  UIMAD.WIDE.U32 UR36, UR8, UR36, URZ ;  /* 0x00000024082472a5 */ /* 0x000fe4000f8e003f */
[----:B------:R-:W-:Y:S03]  /*fe90*/  UIMAD UR10, UR11, UR8, UR10 ;  /* 0x000000080b0a72a4 */ /* 0x000fe6000f8e020a */
[----:B------:R-:W-:Y:S01]  /*fea0*/  UMOV UR11, UR9 ;  /* 0x00000009000b7c82 */ /* 0x000fe20008000000 */
[----:B------:R-:W-:Y:S01]  /*feb0*/  IMAD.U32 R5, RZ, RZ, UR37 ;  /* 0x00000025ff057e24 */ /* 0x000fe2000f8e00ff */
[----:B------:R-:W-:Y:S06]  /*fec0*/  UIADD3 UR10, UR37, UR10, URZ ;  /* 0x0000000a250a7290 */ /* 0x000fec000fffe03f */
[----:B------:R-:W-:Y:S01]  /*fed0*/  MOV R5, UR10 ;  /* 0x0000000a00057c02 */ /* 0x000fe20008000f00 */
[----:B------:R-:W-:Y:S01]  /*fee0*/  UMOV UR10, UR8 ;  /* 0x00000008000a7c82 */ /* 0x000fe20008000000 */
[----:B--2---:R-:W-:Y:S01]  /*fef0*/  IADD3 R7, -R4, R7, RZ ;  /* 0x0000000704077210 */ /* 0x004fe20007ffe1ff */
[----:B------:R-:W-:Y:S03]  /*ff00*/  IMAD.U32 R4, RZ, RZ, UR36 ;  /* 0x00000024ff047e24 */ /* 0x000fe6000f8e00ff */
[----:B------:R-:W-:Y:S01]  /*ff10*/  SHF.R.S32.HI R13, RZ, 0x1f, R7 ;  /* 0x0000001fff0d7819 */ /* 0x000fe20000011407 */
[-C--:B-1----:R-:W-:Y:S04]  /*ff20*/  IMAD.WIDE.U32 R4, R7, R2.reuse, R4 ;  /* 0x0000000207047225 */ /* 0x082fe800078e0004 */
[----:B------:R-:W-:Y:S04]  /*ff30*/  IMAD R6, R13, R2, RZ ;  /* 0x000000020d067224 */ /* 0x000fe800078e02ff */
[----:B------:R-:W-:Y:S04]  /*ff40*/  IMAD R6, R7, R3, R6 ;  /* 0x0000000307067224 */ /* 0x000fe800078e0206 */
[----:B------:R-:W-:Y:S07]  /*ff50*/  IMAD.IADD R2, R5, 0x1, R6 ;  /* 0x0000000105027824 */ /* 0x000fee00078e0206 */
.L_x_834:
[----:B------:R2:W-:Y:S01]  /*ff60*/  @P6 STS.128 [R246+0x8000], RZ ;  /* 0x008000fff6006388 */ /* 0x0005e20000000c00 */
[CC--:B------:R-:W-:Y:S01]  /*ff70*/  LEA R20, P1, R4.reuse, R252.reuse, 0x1 ;  /* 0x000000fc04147211 */ /* 0x0c0fe200078208ff */
[----:B------:R-:W-:Y:S01]  /*ff80*/  UMOV UR8, UR10 ;  /* 0x0000000a00087c82 */ /* 0x000fe20008000000 */
[C---:B------:R-:W-:Y:S01]  /*ff90*/  IADD3 R5, P2, R4.reuse, UR16, RZ ;  /* 0x0000001004057c10 */ /* 0x040fe2000ff5e0ff */
[----:B------:R-:W-:Y:S01]  /*ffa0*/  UMOV UR9, UR11 ;  /* 0x0000000b00097c82 */ /* 0x000fe20008000000 */
[-C--:B-1----:R-:W-:Y:S02]  /*ffb0*/  LEA.HI.X R21, R4, R251.reuse, R2, 0x1, P1 ;  /* 0x000000fb04157211 */ /* 0x082fe400008f0c02 */
        /* <DEDUP_REMOVED lines=111> */
.L_x_833:
[----:B-1----:R-:W-:Y:S01]  /*106b0*/  FMNMX.FTZ R3, R197, R167, !PT ;  /* 0x000000a7c5037209 */ /* 0x002fe20007810000 */
[----:B--2---:R-:W-:Y:S01]  /*106c0*/  LDSM.16.MT88.4 R20, [R234+0x10000] ;  /* 0x01000000ea14783b */ /* 0x004fe20000004200 */
[----:B------:R-:W-:Y:S02]  /*106d0*/  UISETP.GT.AND UP2, UPT, UR20, 0x1, UPT ;  /* 0x000000011400788c */ /* 0x000fe4000bf44270 */
        /* <DEDUP_REMOVED lines=44> */
[C---:B------:R-:W-:Y:S02]  /*109a0*/  FMUL.FTZ R180, R3.reuse, UR4 ;  /* 0x0000000403b47c20 */ /* 0x040fe40008410000 */
[----:B------:R-:W1:Y:S01]  /*109b0*/  LDSM.16.MT88.4 R12, [R236+0x10000] ;  /* 0x01000000ec0c783b */ /* 0x000e620000004200 */
[----:B------:R-:W-:Y:S01]  /*109c0*/  FADD.FTZ R0, -R3, R0 ;  /* 0x0000000003007221 */ /* 0x000fe20000010100 */
[C---:B------:R-:W-:Y:S01]  /*109d0*/  FSETP.NEU.FTZ.AND P1, PT, R164.reuse, -INF , PT ;  /* 0xff800000a400780b */ /* 0x040fe20003f3d000 */
[C---:B------:R-:W-:Y:S01]  /*109e0*/  FMUL.FTZ R181, R164.reuse, UR4 ;  /* 0x00000004a4b57c20 */ /* 0x040fe20008410000 */
[----:B------:R-:W-:Y:S01]  /*109f0*/  FADD.FTZ R2, -R164, R167 ;  /* 0x000000a7a4027221 */ /* 0x000fe20000010100 */
[----:B------:R-:W-:Y:S03]  /*10a00*/  FMUL.FTZ R6, R0, UR4 ;  /* 0x0000000400067c20 */ /* 0x000fe60008410000 */
[----:B------:R-:W-:Y:S01]  /*10a10*/  FSEL R181, R181, RZ, P1 ;  /* 0x000000ffb5b57208 */ /* 0x000fe20000800000 */
[----:B------:R-:W-:Y:S01]  /*10a20*/  FMUL.FTZ R5, R2, UR4 ;  /* 0x0000000402057c20 */ /* 0x000fe20008410000 */
[----:B------:R-:W-:Y:S01]  /*10a30*/  FSETP.NEU.FTZ.AND P1, PT, R3, -INF , PT ;  /* 0xff8000000300780b */ /* 0x000fe20003f3d000 */
[----:B------:R-:W2:Y:S02]  /*10a40*/  MUFU.EX2 R0, R6 ;  /* 0x0000000600007308 */ /* 0x000ea40000000800 */
[--C-:B------:R-:W-:Y:S01]  /*10a50*/  FFMA.FTZ R192, R191, UR4, -R181.reuse ;  /* 0x00000004bfc07c23 */ /* 0x100fe200080108b5 */
[----:B------:R-:W-:Y:S01]  /*10a60*/  FSEL R180, R180, RZ, P1 ;  /* 0x000000ffb4b47208 */ /* 0x000fe20000800000 */
        /* <DEDUP_REMOVED lines=8> */
[----:B------:R-:W3:Y:S01]  /*10af0*/  MUFU.EX2 R2, R5 ;  /* 0x0000000500027308 */ /* 0x000ee20000000800 */
[--C-:B------:R-:W-:Y:S01]  /*10b00*/  FFMA.FTZ R209, R210, UR4, -R181.reuse ;  /* 0x00000004d2d17c23 */ /* 0x100fe200080108b5 */
[--C-:B------:R-:W-:Y:S01]  /*10b10*/  FFMA.FTZ R204, R183, UR4, -R180.reuse ;  /* 0x00000004b7cc7c23 */ /* 0x100fe200080108b4 */
[--C-:B------:R-:W-:Y:S01]  /*10b20*/  FFMA.FTZ R210, R173, UR4, -R180.reuse ;  /* 0x00000004add27c23 */ /* 0x100fe200080108b4 */
[--C-:B------:R-:W-:Y:S01]  /*10b30*/  FFMA.FTZ R200, R185, UR4, -R181.reuse ;  /* 0x00000004b9c87c23 */ /* 0x100fe200080108b5 */
[C---:B--2---:R-:W-:Y:S01]  /*10b40*/  FMUL.FTZ R6, R0.reuse, R162 ;  /* 0x000000a200067220 */ /* 0x044fe20000410000 */
[C---:B------:R-:W-:Y:S01]  /*10b50*/  FMUL.FTZ R7, R0.reuse, R163 ;  /* 0x000000a300077220 */ /* 0x040fe20000410000 */
[C---:B------:R-:W-:Y:S03]  /*10b60*/  FMUL.FTZ R10, R0.reuse, R158 ;  /* 0x0000009e000a7220 */ /* 0x040fe60000410000 */
[----:B------:R-:W-:Y:S01]  /*10b70*/  MUFU.EX2 R197, R197 ;  /* 0x000000c500c57308 */ /* 0x000fe20000000800 */
[C---:B------:R-:W-:Y:S01]  /*10b80*/  FMUL.FTZ R11, R0.reuse, R159 ;  /* 0x0000009f000b7220 */ /* 0x040fe20000410000 */
[C---:B------:R-:W-:Y:S01]  /*10b90*/  FMUL.FTZ R18, R0.reuse, R150 ;  /* 0x0000009600127220 */ /* 0x040fe20000410000 */
[C---:B------:R-:W-:Y:S01]  /*10ba0*/  FMUL.FTZ R19, R0.reuse, R151 ;  /* 0x0000009700137220 */ /* 0x040fe20000410000 */
[C---:B------:R-:W-:Y:S01]  /*10bb0*/  FMUL.FTZ R26, R0.reuse, R142 ;  /* 0x0000008e001a7220 */ /* 0x040fe20000410000 */
[C---:B------:R-:W-:Y:S01]  /*10bc0*/  FMUL.FTZ R27, R0.reuse, R143 ;  /* 0x0000008f001b7220 */ /* 0x040fe20000410000 */
[C---:B------:R-:W-:Y:S01]  /*10bd0*/  FMUL.FTZ R34, R0.reuse, R134 ;  /* 0x0000008600227220 */ /* 0x040fe20000410000 */
[----:B------:R-:W-:Y:S03]  /*10be0*/  FMUL.FTZ R35, R0, R135 ;  /* 0x0000008700237220 */ /* 0x000fe60000410000 */
[----:B------:R-:W2:Y:S01]  /*10bf0*/  MUFU.EX2 R196, R196 ;  /* 0x000000c400c47308 */ /* 0x000ea20000000800 */
[C---:B---3--:R-:W-:Y:S01]  /*10c00*/  FMUL.FTZ R4, R2.reuse, R160 ;  /* 0x000000a002047220 */ /* 0x048fe20000410000 */
[C---:B------:R-:W-:Y:S01]  /*10c10*/  FMUL.FTZ R5, R2.reuse, R161 ;  /* 0x000000a102057220 */ /* 0x040fe20000410000 */
[C---:B------:R-:W-:Y:S01]  /*10c20*/  FMUL.FTZ R8, R2.reuse, R156 ;  /* 0x0000009c02087220 */ /* 0x040fe20000410000 */
[C---:B------:R-:W-:Y:S01]  /*10c30*/  FMUL.FTZ R9, R2.reuse, R157 ;  /* 0x0000009d02097220 */ /* 0x040fe20000410000 */
[C---:B------:R-:W-:Y:S01]  /*10c40*/  FMUL.FTZ R16, R2.reuse, R148 ;  /* 0x0000009402107220 */ /* 0x040fe20000410000 */
[C---:B------:R-:W-:Y:S01]  /*10c50*/  FMUL.FTZ R17, R2.reuse, R149 ;  /* 0x0000009502117220 */ /* 0x040fe20000410000 */
[----:B------:R-:W3:Y:S03]  /*10c60*/  LDSM.16.MT88.4 R156, [R232+0x10000] ;  /* 0x01000000e89c783b */ /* 0x000ee60000004200 */
[----:B------:R-:W-:Y:S01]  /*10c70*/  MUFU.EX2 R193, R193 ;  /* 0x000000c100c17308 */ /* 0x000fe20000000800 */
[C---:B------:R-:W-:Y:S01]  /*10c80*/  FMUL.FTZ R24, R2.reuse, R140 ;  /* 0x0000008c02187220 */ /* 0x040fe20000410000 */
[C---:B------:R-:W-:Y:S01]  /*10c90*/  FMUL.FTZ R25, R2.reuse, R141 ;  /* 0x0000008d02197220 */ /* 0x040fe20000410000 */
[C---:B------:R-:W-:Y:S01]  /*10ca0*/  FMUL.FTZ R32, R2.reuse, R132 ;  /* 0x0000008402207220 */ /* 0x040fe20000410000 */
[C---:B------:R-:W-:Y:S01]  /*10cb0*/  FMUL.FTZ R33, R2.reuse, R133 ;  /* 0x0000008502217220 */ /* 0x040fe20000410000 */
[C---:B------:R-:W-:Y:S01]  /*10cc0*/  FMUL.FTZ R36, R2.reuse, R36 ;  /* 0x0000002402247220 */ /* 0x040fe20000410000 */
[----:B------:R-:W-:Y:S01]  /*10cd0*/  FMUL.FTZ R37, R2, R37 ;  /* 0x0000002502257220 */ /* 0x000fe20000410000 */
[----:B------:R-:W4:Y:S03]  /*10ce0*/  LDSM.16.MT88.4 R148, [R236+0x12000] ;  /* 0x01200000ec94783b */ /* 0x000f260000004200 */
[----:B------:R-:W5:Y:S01]  /*10cf0*/  MUFU.EX2 R190, R190 ;  /* 0x000000be00be7308 */ /* 0x000f620000000800 */
[----:B--2---:R-:W-:Y:S01]  /*10d00*/  F2FP.F16.F32.PACK_AB R160, R196, R197 ;  /* 0x000000c5c4a0723e */ /* 0x004fe200000000ff */
[C---:B------:R-:W-:Y:S01]  /*10d10*/  FMUL.FTZ R38, R0.reuse, R38 ;  /* 0x0000002600267220 */ /* 0x040fe20000410000 */
[----:B------:R-:W-:Y:S01]  /*10d20*/  FMUL.FTZ R39, R0, R39 ;  /* 0x0000002700277220 */ /* 0x000fe20000410000 */
[C---:B------:R-:W-:Y:S01]  /*10d30*/  FMUL.FTZ R40, R2.reuse, R40 ;  /* 0x0000002802287220 */ /* 0x040fe20000410000 */
[----:B------:R-:W-:Y:S01]  /*10d40*/  FMUL.FTZ R41, R2, R41 ;  /* 0x0000002902297220 */ /* 0x000fe20000410000 */
[C---:B------:R-:W-:Y:S01]  /*10d50*/  FMUL.FTZ R42, R0.reuse, R42 ;  /* 0x0000002a002a7220 */ /* 0x040fe20000410000 */
[----:B------:R-:W2:Y:S03]  /*10d60*/  LDSM.16.MT88.4 R140, [R234+0x12000] ;  /* 0x01200000ea8c783b */ /* 0x000ea60000004200 */
[----:B------:R-:W-:Y:S01]  /*10d70*/  MUFU.EX2 R192, R192 ;  /* 0x000000c000c07308 */ /* 0x000fe20000000800 */
[----:B------:R-:W-:Y:S01]  /*10d80*/  FMUL.FTZ R43, R0, R43 ;  /* 0x0000002b002b7220 */ /* 0x000fe20000410000 */
[C---:B------:R-:W-:Y:S01]  /*10d90*/  FMUL.FTZ R44, R2.reuse, R44 ;  /* 0x0000002c022c7220 */ /* 0x040fe20000410000 */
[----:B------:R-:W-:Y:S01]  /*10da0*/  FMUL.FTZ R45, R2, R45 ;  /* 0x0000002d022d7220 */ /* 0x000fe20000410000 */
[C---:B------:R-:W-:Y:S01]  /*10db0*/  FMUL.FTZ R46, R0.reuse, R46 ;  /* 0x0000002e002e7220 */ /* 0x040fe20000410000 */
[----:B------:R-:W-:Y:S01]  /*10dc0*/  FMUL.FTZ R47, R0, R47 ;  /* 0x0000002f002f7220 */ /* 0x000fe20000410000 */
[----:B------:R-:W-:Y:S01]  /*10dd0*/  FMUL.FTZ R48, R2, R48 ;  /* 0x0000003002307220 */ /* 0x000fe20000410000 */
[----:B------:R-:W2:Y:S03]  /*10de0*/  LDSM.16.MT88.4 R132, [R233+0x12000] ;  /* 0x01200000e984783b */ /* 0x000ea60000004200 */
[----:B------:R-:W1:Y:S01]  /*10df0*/  MUFU.EX2 R191, R191 ;  /* 0x000000bf00bf7308 */ /* 0x000e620000000800 */
[----:B-----5:R-:W-:Y:S01]  /*10e00*/  F2FP.F16.F32.PACK_AB R161, R190, R193 ;  /* 0x000000c1bea1723e */ /* 0x020fe200000000ff */
        /* <DEDUP_REMOVED lines=14> */
[----:B------:R-:W5:Y:S01]  /*10ef0*/  MUFU.EX2 R188, R188 ;  /* 0x000000bc00bc7308 */ /* 0x000f620000000800 */
[----:B-1----:R-:W-:Y:S01]  /*10f00*/  F2FP.F16.F32.PACK_AB R162, R191, R192 ;  /* 0x000000c0bfa2723e */ /* 0x002fe200000000ff */
        /* <DEDUP_REMOVED lines=15> */
[----:B-----5:R-:W-:Y:S01]  /*11000*/  F2FP.F16.F32.PACK_AB R163, R188, R189 ;  /* 0x000000bdbca3723e */ /* 0x020fe200000000ff */
[----:B------:R-:W-:Y:S01]  /*11010*/  LDSM.16.MT88.4 R172, [R236+0x14800] ;  /* 0x01480000ecac783b */ /* 0x000fe20000004200 */
[--C-:B------:R-:W-:Y:S01]  /*11020*/  FFMA.FTZ R212, R186, UR4, -R181.reuse ;  /* 0x00000004bad47c23 */ /* 0x100fe200080108b5 */
[--C-:B------:R-:W-:Y:S01]  /*11030*/  FFMA.FTZ R182, R182, UR4, -R181.reuse ;  /* 0x00000004b6b67c23 */ /* 0x100fe200080108b5 */
[--C-:B------:R-:W-:Y:S01]  /*11040*/  FFMA.FTZ R179, R179, UR4, -R180.reuse ;  /* 0x00000004b3b37c23 */ /* 0x100fe200080108b4 */
[--C-:B------:R-:W-:Y:S01]  /*11050*/  FFMA.FTZ R177, R177, UR4, -R180.reuse ;  /* 0x00000004b1b17c23 */ /* 0x100fe200080108b4 */
[--C-:B------:R-:W-:Y:S01]  /*11060*/  FFMA.FTZ R178, R178, UR4, -R181.reuse ;  /* 0x00000004b2b27c23 */ /* 0x100fe200080108b5 */
[C---:B------:R-:W-:Y:S01]  /*11070*/  HMMA.16816.F32 R4, R160.reuse, R12, R4 ;  /* 0x0000000ca004723c */ /* 0x040fe20000001804 */
[----:B------:R-:W-:Y:S01]  /*11080*/  MUFU.EX2 R167, R182 ;  /* 0x000000b600a77308 */ /* 0x000fe20000000800 */
[----:B------:R-:W-:Y:S03]  /*11090*/  PLOP3.LUT P1, PT, PT, PT, UP2, 0x80, 0x0 ;  /* 0x000000000000781c */ /* 0x000fe60003f2f028 */
[C---:B------:R-:W-:Y:S01]  /*110a0*/  FMUL.FTZ R77, R2.reuse, R77 ;  /* 0x0000004d024d7220 */ /* 0x040fe20000410000 */
[C---:B------:R-:W-:Y:S05]  /*110b0*/  HMMA.16816.F32 R8, R160.reuse, R14, R8 ;  /* 0x0000000ea008723c */ /* 0x040fea0000001808 */
[----:B------:R-:W-:Y:S01]  /*110c0*/  MUFU.EX2 R200, R200 ;  /* 0x000000c800c87308 */ /* 0x000fe20000000800 */
[C---:B------:R-:W-:Y:S01]  /*110d0*/  FMUL.FTZ R12, R2.reuse, R152 ;  /* 0x00000098020c7220 */ /* 0x040fe20000410000 */
[----:B------:R-:W-:Y:S01]  /*110e0*/  FMUL.FTZ R13, R2, R153 ;  /* 0x00000099020d7220 */ /* 0x000fe20000410000 */
[C---:B------:R-:W-:Y:S03]  /*110f0*/  FMUL.FTZ R14, R0.reuse, R154 ;  /* 0x0000009a000e7220 */ /* 0x040fe60000410000 */
[C---:B------:R-:W-:Y:S02]  /*11100*/  FMUL.FTZ R15, R0.reuse, R155 ;  /* 0x0000009b000f7220 */ /* 0x040fe40000410000 */
[----:B------:R-:W-:Y:S02]  /*11110*/  LDSM.16.MT88.4 R152, [R236+0x12800] ;  /* 0x01280000ec98783b */ /* 0x000fe40000004200 */
[----:B------:R-:W-:Y:S01]  /*11120*/  MUFU.EX2 R184, R179 ;  /* 0x000000b300b87308 */ /* 0x000fe20000000800 */
[C---:B------:R-:W-:Y:S01]  /*11130*/  FMUL.FTZ R78, R0.reuse, R78 ;  /* 0x0000004e004e7220 */ /* 0x040fe20000410000 */
[----:B------:R-:W-:Y:S01]  /*11140*/  FMUL.FTZ R79, R0, R79 ;  /* 0x0000004f004f7220 */ /* 0x000fe20000410000 */
[C---:B------:R-:W-:Y:S01]  /*11150*/  FMUL.FTZ R80, R2.reuse, R80 ;  /* 0x0000005002507220 */ /* 0x040fe20000410000 */
[C---:B------:R-:W-:Y:S03]  /*11160*/  HMMA.16816.F32 R12, R160.reuse, R20, R12 ;  /* 0x00000014a00c723c */ /* 0x040fe6000000180c */
[----:B------:R-:W-:Y:S03]  /*11170*/  FMUL.FTZ R81, R2, R81 ;  /* 0x0000005102517220 */ /* 0x000fe60000410000 */
[----:B------:R-:W-:Y:S01]  /*11180*/  MUFU.EX2 R187, R177 ;  /* 0x000000b100bb7308 */ /* 0x000fe20000000800 */
[----:B------:R-:W-:Y:S01]  /*11190*/  FMUL.FTZ R82, R0, R82 ;  /* 0x0000005200527220 */ /* 0x000fe20000410000 */
[C---:B------:R-:W-:Y:S03]  /*111a0*/  HMMA.16816.F32 R16, R160.reuse, R22, R16 ;  /* 0x00000016a010723c */ /* 0x040fe60000001810 */
[C---:B------:R-:W-:Y:S01]  /*111b0*/  FMUL.FTZ R20, R2.reuse, R144 ;  /* 0x0000009002147220 */ /* 0x040fe20000410000 */
[----:B------:R-:W-:Y:S03]  /*111c0*/  FMUL.FTZ R21, R2, R145 ;  /* 0x0000009102157220 */ /* 0x000fe60000410000 */
[C---:B------:R-:W-:Y:S01]  /*111d0*/  FMUL.FTZ R22, R0.reuse, R146 ;  /* 0x0000009200167220 */ /* 0x040fe20000410000 */
[C---:B------:R-:W-:Y:S01]  /*111e0*/  FMUL.FTZ R23, R0.reuse, R147 ;  /* 0x0000009300177220 */ /* 0x040fe20000410000 */
[----:B------:R1:W-:Y:S01]  /*111f0*/  MUFU.EX2 R185, R178 ;  /* 0x000000b200b97308 */ /* 0x0003e20000000800 */
[----:B------:R-:W-:Y:S01]  /*11200*/  LDSM.16.MT88.4 R144, [R233+0x10800] ;  /* 0x01080000e990783b */ /* 0x000fe20000004200 */
[----:B------:R-:W-:Y:S01]  /*11210*/  FMUL.FTZ R83, R0, R83 ;  /* 0x0000005300537220 */ /* 0x000fe20000410000 */
[C---:B------:R-:W-:Y:S01]  /*11220*/  FMUL.FTZ R84, R2.reuse, R84 ;  /* 0x0000005402547220 */ /* 0x040fe20000410000 */
[----:B------:R-:W-:Y:S01]  /*11230*/  FMUL.FTZ R85, R2, R85 ;  /* 0x0000005502557220 */ /* 0x000fe20000410000 */
[C---:B------:R-:W-:Y:S01]  /*11240*/  FMUL.FTZ R86, R0.reuse, R86 ;  /* 0x0000005600567220 */ /* 0x040fe20000410000 */
[C---:B------:R-:W-:Y:S04]  /*11250*/  HMMA.16816.F32 R20, R160.reuse, R28, R20 ;  /* 0x0000001ca014723c */ /* 0x040fe80000001814 */
[----:B------:R-:W-:Y:S01]  /*11260*/  MUFU.EX2 R204, R204 ;  /* 0x000000cc00cc7308 */ /* 0x000fe20000000800 */
[----:B------:R-:W-:Y:S01]  /*11270*/  FMUL.FTZ R87, R0, R87 ;  /* 0x0000005700577220 */ /* 0x000fe20000410000 */
[C---:B------:R-:W-:Y:S01]  /*11280*/  FMUL.FTZ R88, R2.reuse, R88 ;  /* 0x0000005802587220 */ /* 0x040fe20000410000 */
[C---:B------:R-:W-:Y:S01]  /*11290*/  FMUL.FTZ R89, R2.reuse, R89 ;  /* 0x0000005902597220 */ /* 0x040fe20000410000 */
[C---:B------:R-:W-:Y:S06]  /*112a0*/  HMMA.16816.F32 R24, R160.reuse, R30, R24 ;  /* 0x0000001ea018723c */ /* 0x040fec0000001818 */
[----:B------:R-:W-:Y:S01]  /*112b0*/  MUFU.EX2 R208, R208 ;  /* 0x000000d000d07308 */ /* 0x000fe20000000800 */
[C---:B------:R-:W-:Y:S01]  /*112c0*/  FMUL.FTZ R28, R2.reuse, R136 ;  /* 0x00000088021c7220 */ /* 0x040fe20000410000 */
[----:B------:R-:W-:Y:S03]  /*112d0*/  FMUL.FTZ R29, R2, R137 ;  /* 0x00000089021d7220 */ /* 0x000fe60000410000 */
[C---:B------:R-:W-:Y:S01]  /*112e0*/  FMUL.FTZ R30, R0.reuse, R138 ;  /* 0x0000008a001e7220 */ /* 0x040fe20000410000 */
[C---:B------:R-:W-:Y:S01]  /*112f0*/  FMUL.FTZ R31, R0.reuse, R139 ;  /* 0x0000008b001f7220 */ /* 0x040fe20000410000 */
[----:B-1----:R-:W-:Y:S01]  /*11300*/  LDSM.16.MT88.4 R176, [R234+0x15000] ;  /* 0x01500000eab0783b */ /* 0x002fe20000004200 */
[C---:B------:R-:W-:Y:S01]  /*11310*/  FMUL.FTZ R90, R0.reuse, R90 ;  /* 0x0000005a005a7220 */ /* 0x040fe20000410000 */
[----:B------:R-:W-:Y:S01]  /*11320*/  FMUL.FTZ R91, R0, R91 ;  /* 0x0000005b005b7220 */ /* 0x000fe20000410000 */
[C---:B------:R-:W-:Y:S01]  /*11330*/  FMUL.FTZ R92, R2.reuse, R92 ;  /* 0x0000005c025c7220 */ /* 0x040fe20000410000 */
[----:B------:R-:W-:Y:S02]  /*11340*/  FMUL.FTZ R93, R2, R93 ;  /* 0x0000005d025d7220 */ /* 0x000fe40000410000 */
[C---:B---3--:R-:W-:Y:S01]  /*11350*/  HMMA.16816.F32 R28, R160.reuse, R156, R28 ;  /* 0x0000009ca01c723c */ /* 0x048fe2000000181c */
[----:B------:R-:W-:Y:S01]  /*11360*/  MUFU.EX2 R209, R209 ;  /* 0x000000d100d17308 */ /* 0x000fe20000000800 */
[----:B------:R-:W1:Y:S01]  /*11370*/  LDSM.16.MT88.4 R136, [R232+0x12000] ;  /* 0x01200000e888783b */ /* 0x000e620000004200 */
[C---:B------:R-:W-:Y:S01]  /*11380*/  FMUL.FTZ R94, R0.reuse, R94 ;  /* 0x0000005e005e7220 */ /* 0x040fe20000410000 */
[----:B------:R-:W-:Y:S01]  /*11390*/  FMUL.FTZ R95, R0, R95 ;  /* 0x0000005f005f7220 */ /* 0x000fe20000410000 */
[C---:B------:R-:W-:Y:S01]  /*113a0*/  FMUL.FTZ R96, R2.reuse, R96 ;  /* 0x0000006002607220 */ /* 0x040fe20000410000 */
[C---:B------:R-:W-:Y:S05]  /*113b0*/  HMMA.16816.F32 R32, R160.reuse, R158, R32 ;  /* 0x0000009ea020723c */ /* 0x040fea0000001820 */
[----:B------:R-:W-:Y:S01]  /*113c0*/  MUFU.EX2 R210, R210 ;  /* 0x000000d200d27308 */ /* 0x000fe20000000800 */
[----:B------:R-:W-:Y:S01]  /*113d0*/  LDSM.16.MT88.4 R156, [R234+0x12800] ;  /* 0x01280000ea9c783b */ /* 0x000fe20000004200 */
[----:B------:R-:W-:Y:S01]  /*113e0*/  FMUL.FTZ R97, R2, R97 ;  /* 0x0000006102617220 */ /* 0x000fe20000410000 */
[C---:B----4-:R-:W-:Y:S03]  /*113f0*/  HMMA.16816.F32 R36, R160.reuse, R148, R36 ;  /* 0x00000094a024723c */ /* 0x050fe60000001824 */
[C---:B------:R-:W-:Y:S03]  /*11400*/  FMUL.FTZ R98, R0.reuse, R98 ;  /* 0x0000006200627220 */ /* 0x040fe60000410000 */
[C---:B------:R-:W-:Y:S01]  /*11410*/  HMMA.16816.F32 R40, R160.reuse, R150, R40 ;  /* 0x00000096a028723c */ /* 0x040fe20000001828 */
[----:B------:R-:W-:Y:S01]  /*11420*/  LDSM.16.MT88.4 R148, [R232+0x10800] ;  /* 0x01080000e894783b */ /* 0x000fe20000004200 */
[----:B------:R-:W-:Y:S03]  /*11430*/  MUFU.EX2 R212, R212 ;  /* 0x000000d400d47308 */ /* 0x000fe60000000800 */
[----:B------:R-:W-:Y:S01]  /*11440*/  FMUL.FTZ R99, R0, R99 ;  /* 0x0000006300637220 */ /* 0x000fe20000410000 */
[C---:B--2---:R-:W-:Y:S05]  /*11450*/  HMMA.16816.F32 R44, R160.reuse, R140, R44 ;  /* 0x0000008ca02c723c */ /* 0x044fea000000182c */
[C---:B------:R-:W-:Y:S01]  /*11460*/  FMUL.FTZ R100, R2.reuse, R100 ;  /* 0x0000006402647220 */ /* 0x040fe20000410000 */
[C---:B------:R-:W-:Y:S01]  /*11470*/  HMMA.16816.F32 R48, R160.reuse, R142, R48 ;  /* 0x0000008ea030723c */ /* 0x040fe20000001830 */
[----:B------:R-:W2:Y:S04]  /*11480*/  LDSM.16.MT88.4 R140, [R236+0x14000] ;  /* 0x01400000ec8c783b */ /* 0x000ea80000004200 */
[----:B------:R-:W-:Y:S01]  /*11490*/  FMUL.FTZ R101, R2, R101 ;  /* 0x0000006502657220 */ /* 0x000fe20000410000 */
[C---:B------:R-:W-:Y:S05]  /*114a0*/  HMMA.16816.F32 R52, R160.reuse, R132, R52 ;  /* 0x00000084a034723c */ /* 0x040fea0000001834 */
[C---:B------:R-:W-:Y:S01]  /*114b0*/  FMUL.FTZ R102, R0.reuse, R102 ;  /* 0x0000006600667220 */ /* 0x040fe20000410000 */
[C---:B------:R-:W-:Y:S01]  /*114c0*/  HMMA.16816.F32 R56, R160.reuse, R134, R56 ;  /* 0x00000086a038723c */ /* 0x040fe20000001838 */
[----:B------:R-:W3:Y:S04]  /*114d0*/  LDSM.16.MT88.4 R132, [R234+0x14000] ;  /* 0x01400000ea84783b */ /* 0x000ee80000004200 */
[----:B------:R-:W-:Y:S01]  /*114e0*/  FMUL.FTZ R103, R0, R103 ;  /* 0x0000006700677220 */ /* 0x000fe20000410000 */
[C---:B-1----:R-:W-:Y:S05]  /*114f0*/  HMMA.16816.F32 R60, R160.reuse, R136, R60 ;  /* 0x00000088a03c723c */ /* 0x042fea000000183c */
[C---:B------:R-:W-:Y:S01]  /*11500*/  FMUL.FTZ R104, R2.reuse, R104 ;  /* 0x0000006802687220 */ /* 0x040fe20000410000 */
[C---:B------:R-:W-:Y:S01]  /*11510*/  HMMA.16816.F32 R64, R160.reuse, R138, R64 ;  /* 0x0000008aa040723c */ /* 0x040fe20000001840 */
[----:B------:R-:W1:Y:S04]  /*11520*/  LDSM.16.MT88.4 R136, [R233+0x14000] ;  /* 0x01400000e988783b */ /* 0x000e680000004200 */
        /* <DEDUP_REMOVED lines=10> */
[C---:B--2---:R-:W-:Y:S03]  /*115d0*/  HMMA.16816.F32 R68, R160.reuse, R140, R68 ;  /* 0x0000008ca044723c */ /* 0x044fe60000001844 */
[----:B------:R-:W-:Y:S01]  /*115e0*/  FMUL.FTZ R115, R0, R115 ;  /* 0x0000007300737220 */ /* 0x000fe20000410000 */
[C---:B------:R-:W-:Y:S01]  /*115f0*/  FMUL.FTZ R116, R2.reuse, R116 ;  /* 0x0000007402747220 */ /* 0x040fe20000410000 */
[----:B------:R-:W-:Y:S01]  /*11600*/  FMUL.FTZ R117, R2, R117 ;  /* 0x0000007502757220 */ /* 0x000fe20000410000 */
[C---:B------:R-:W-:Y:S01]  /*11610*/  HMMA.16816.F32 R72, R160.reuse, R142, R72 ;  /* 0x0000008ea048723c */ /* 0x040fe20000001848 */
[----:B------:R-:W2:Y:S04]  /*11620*/  LDSM.16.MT88.4 R140, [R232+0x14000] ;  /* 0x01400000e88c783b */ /* 0x000ea80000004200 */
[C---:B------:R-:W-:Y:S01]  /*11630*/  FMUL.FTZ R118, R0.reuse, R118 ;  /* 0x0000007600767220 */ /* 0x040fe20000410000 */
[C---:B---3--:R-:W-:Y:S05]  /*11640*/  HMMA.16816.F32 R76, R160.reuse, R132, R76 ;  /* 0x00000084a04c723c */ /* 0x048fea000000184c */
[----:B------:R-:W-:Y:S01]  /*11650*/  FMUL.FTZ R119, R0, R119 ;  /* 0x0000007700777220 */ /* 0x000fe20000410000 */
[C---:B------:R-:W-:Y:S01]  /*11660*/  HMMA.16816.F32 R80, R160.reuse, R134, R80 ;  /* 0x00000086a050723c */ /* 0x040fe20000001850 */
[----:B------:R-:W3:Y:S04]  /*11670*/  LDSM.16.MT88.4 R132, [R236+0x16000] ;  /* 0x01600000ec84783b */ /* 0x000ee80000004200 */
[C---:B------:R-:W-:Y:S01]  /*11680*/  FMUL.FTZ R120, R2.reuse, R120 ;  /* 0x0000007802787220 */ /* 0x040fe20000410000 */
[C---:B-1----:R-:W-:Y:S05]  /*11690*/  HMMA.16816.F32 R84, R160.reuse, R136, R84 ;  /* 0x00000088a054723c */ /* 0x042fea0000001854 */
[----:B------:R-:W-:Y:S01]  /*116a0*/  FMUL.FTZ R121, R2, R121 ;  /* 0x0000007902797220 */ /* 0x000fe20000410000 */
[C---:B------:R-:W-:Y:S01]  /*116b0*/  HMMA.16816.F32 R88, R160.reuse, R138, R88 ;  /* 0x0000008aa058723c */ /* 0x040fe20000001858 */
[----:B------:R-:W1:Y:S04]  /*116c0*/  LDSM.16.MT88.4 R136, [R234+0x16000] ;  /* 0x01600000ea88783b */ /* 0x000e680000004200 */
[C---:B------:R-:W-:Y:S01]  /*116d0*/  FMUL.FTZ R122, R0.reuse, R122 ;  /* 0x0000007a007a7220 */ /* 0x040fe20000410000 */
[----:B------:R-:W-:Y:S01]  /*116e0*/  FMUL.FTZ R123, R0, R123 ;  /* 0x0000007b007b7220 */ /* 0x000fe20000410000 */
[--C-:B------:R-:W-:Y:S01]  /*116f0*/  FFMA.FTZ R205, R205, UR4, -R181.reuse ;  /* 0x00000004cdcd7c23 */ /* 0x100fe200080108b5 */
[--C-:B------:R-:W-:Y:S03]  /*11700*/  FFMA.FTZ R207, R207, UR4, -R180.reuse ;  /* 0x00000004cfcf7c23 */ /* 0x100fe600080108b4 */
[--C-:B------:R-:W-:Y:S01]  /*11710*/  FFMA.FTZ R211, R211, UR4, -R180.reuse ;  /* 0x00000004d3d37c23 */ /* 0x100fe200080108b4 */
[C---:B------:R-:W-:Y:S01]  /*11720*/  FMUL.FTZ R124, R2.reuse, R124 ;  /* 0x0000007c027c7220 */ /* 0x040fe20000410000 */
[----:B------:R-:W-:Y:S01]  /*11730*/  FMUL.FTZ R125, R2, R125 ;  /* 0x0000007d027d7220 */ /* 0x000fe20000410000 */
[C---:B------:R-:W-:Y:S01]  /*11740*/  FMUL.FTZ R126, R0.reuse, R126 ;  /* 0x0000007e007e7220 */ /* 0x040fe20000410000 */
[----:B------:R-:W-:Y:S01]  /*11750*/  FMUL.FTZ R127, R0, R127 ;  /* 0x0000007f007f7220 */ /* 0x000fe20000410000 */
[C---:B------:R-:W-:Y:S01]  /*11760*/  FMUL.FTZ R128, R2.reuse, R128 ;  /* 0x0000008002807220 */ /* 0x040fe20000410000 */
[C---:B--2---:R-:W-:Y:S01]  /*11770*/  HMMA.16816.F32 R92, R160.reuse, R140, R92 ;  /* 0x0000008ca05c723c */ /* 0x044fe2000000185c */
[----:B------:R-:W2:Y:S02]  /*11780*/  MUFU.EX2 R205, R205 ;  /* 0x000000cd00cd7308 */ /* 0x000ea40000000800 */
[----:B------:R-:W-:Y:S01]  /*11790*/  FMUL.FTZ R129, R2, R129 ;  /* 0x0000008102817220 */ /* 0x000fe20000410000 */
[C---:B------:R-:W-:Y:S01]  /*117a0*/  FMUL.FTZ R130, R0.reuse, R130 ;  /* 0x0000008200827220 */ /* 0x040fe20000410000 */
[----:B------:R-:W-:Y:S01]  /*117b0*/  FMUL.FTZ R131, R0, R131 ;  /* 0x0000008300837220 */ /* 0x000fe20000410000 */
[C---:B------:R-:W-:Y:S01]  /*117c0*/  HMMA.16816.F32 R96, R160.reuse, R142, R96 ;  /* 0x0000008ea060723c */ /* 0x040fe20000001860 */
[----:B------:R-:W4:Y:S04]  /*117d0*/  LDSM.16.MT88.4 R140, [R233+0x16000] ;  /* 0x01600000e98c783b */ /* 0x000f280000004200 */
[----:B------:R-:W5:Y:S01]  /*117e0*/  MUFU.EX2 R207, R207 ;  /* 0x000000cf00cf7308 */ /* 0x000f620000000800 */
[--C-:B------:R-:W-:Y:S01]  /*117f0*/  FFMA.FTZ R214, R214, UR4, -R181.reuse ;  /* 0x00000004d6d67c23 */ /* 0x100fe200080108b5 */
[C---:B---3--:R-:W-:Y:S04]  /*11800*/  HMMA.16816.F32 R100, R160.reuse, R132, R100 ;  /* 0x00000084a064723c */ /* 0x048fe80000001864 */
[--C-:B------:R-:W-:Y:S02]  /*11810*/  FFMA.FTZ R215, R215, UR4, -R180.reuse ;  /* 0x00000004d7d77c23 */ /* 0x100fe400080108b4 */
[C---:B------:R-:W-:Y:S01]  /*11820*/  HMMA.16816.F32 R104, R160.reuse, R134, R104 ;  /* 0x00000086a068723c */ /* 0x040fe20000001868 */
[----:B------:R-:W3:Y:S01]  /*11830*/  LDSM.16.MT88.4 R132, [R232+0x16000] ;  /* 0x01600000e884783b */ /* 0x000ee20000004200 */
[----:B------:R-:W-:Y:S03]  /*11840*/  MUFU.EX2 R214, R214 ;  /* 0x000000d600d67308 */ /* 0x000fe60000000800 */
[--C-:B------:R-:W-:Y:S01]  /*11850*/  FFMA.FTZ R213, R213, UR4, -R180.reuse ;  /* 0x00000004d5d57c23 */ /* 0x100fe200080108b4 */
[C---:B-1----:R-:W-:Y:S06]  /*11860*/  HMMA.16816.F32 R108, R160.reuse, R136, R108 ;  /* 0x00000088a06c723c */ /* 0x042fec000000186c */
[----:B------:R-:W1:Y:S01]  /*11870*/  MUFU.EX2 R211, R211 ;  /* 0x000000d300d37308 */ /* 0x000e620000000800 */
[--C-:B------:R-:W-:Y:S01]  /*11880*/  FFMA.FTZ R206, R206, UR4, -R181.reuse ;  /* 0x00000004cece7c23 */ /* 0x100fe200080108b5 */
[C---:B------:R-:W-:Y:S01]  /*11890*/  HMMA.16816.F32 R112, R160.reuse, R138, R112 ;  /* 0x0000008aa070723c */ /* 0x040fe20000001870 */
[----:B------:R-:W1:Y:S02]  /*118a0*/  LDSM.16.MT88.4 R136, [R236+0x10800] ;  /* 0x01080000ec88783b */ /* 0x000e640000004200 */
[--C-:B------:R-:W-:Y:S01]  /*118b0*/  FFMA.FTZ R202, R202, UR4, -R181.reuse ;  /* 0x00000004caca7c23 */ /* 0x100fe200080108b5 */
[--C-:B------:R-:W-:Y:S01]  /*118c0*/  FFMA.FTZ R203, R203, UR4, -R180.reuse ;  /* 0x00000004cbcb7c23 */ /* 0x100fe200080108b4 */
[--C-:B------:R-:W-:Y:S01]  /*118d0*/  FFMA.FTZ R201, R201, UR4, -R180.reuse ;  /* 0x00000004c9c97c23 */ /* 0x100fe200080108b4 */
[--C-:B------:R-:W-:Y:S02]  /*118e0*/  FFMA.FTZ R198, R198, UR4, -R181.reuse ;  /* 0x00000004c6c67c23 */ /* 0x100fe400080108b5 */
[----:B------:R-:W-:Y:S03]  /*118f0*/  MUFU.EX2 R215, R215 ;  /* 0x000000d700d77308 */ /* 0x000fe60000000800 */
[----:B------:R-:W-:Y:S01]  /*11900*/  FFMA.FTZ R181, R199, UR4, -R181 ;  /* 0x00000004c7b57c23 */ /* 0x000fe200080108b5 */
[--C-:B------:R-:W-:Y:S01]  /*11910*/  FFMA.FTZ R166, R166, UR4, -R180.reuse ;  /* 0x00000004a6a67c23 */ /* 0x100fe200080108b4 */
[----:B------:R-:W-:Y:S01]  /*11920*/  FFMA.FTZ R180, R165, UR4, -R180 ;  /* 0x00000004a5b47c23 */ /* 0x000fe200080108b4 */
[C---:B----4-:R-:W-:Y:S04]  /*11930*/  HMMA.16816.F32 R116, R160.reuse, R140, R116 ;  /* 0x0000008ca074723c */ /* 0x050fe80000001874 */
[----:B------:R-:W-:Y:S02]  /*11940*/  MUFU.EX2 R199, R181 ;  /* 0x000000b500c77308 */ /* 0x000fe40000000800 */
[C---:B------:R-:W-:Y:S01]  /*11950*/  HMMA.16816.F32 R120, R160.reuse, R142, R120 ;  /* 0x0000008ea078723c */ /* 0x040fe20000001878 */
[----:B------:R-:W4:Y:S07]  /*11960*/  LDSM.16.MT88.4 R140, [R234+0x10800] ;  /* 0x01080000ea8c783b */ /* 0x000f2e0000004200 */
[----:B------:R1:W-:Y:S01]  /*11970*/  MUFU.EX2 R165, R180 ;  /* 0x000000b400a57308 */ /* 0x0003e20000000800 */
[C---:B---3--:R-:W-:Y:S09]  /*11980*/  HMMA.16816.F32 R124, R160.reuse, R132, R124 ;  /* 0x00000084a07c723c */ /* 0x048ff2000000187c */
[----:B------:R-:W3:Y:S01]  /*11990*/  MUFU.EX2 R213, R213 ;  /* 0x000000d500d57308 */ /* 0x000ee20000000800 */
[----:B------:R-:W-:Y:S01]  /*119a0*/  HMMA.16816.F32 R128, R160, R134, R128 ;  /* 0x00000086a080723c */ /* 0x000fe20000001880 */
[----:B------:R-:W3:Y:S02]  /*119b0*/  LDSM.16.MT88.4 R160, [R232+0x12800] ;  /* 0x01280000e8a0783b */ /* 0x000ee40000004200 */
[----:B--2---:R-:W-:Y:S02]  /*119c0*/  F2FP.F16.F32.PACK_AB R132, R205, R200 ;  /* 0x000000c8cd84723e */ /* 0x004fe400000000ff */
[----:B-----5:R-:W-:Y:S04]  /*119d0*/  F2FP.F16.F32.PACK_AB R133, R207, R204 ;  /* 0x000000cccf85723e */ /* 0x020fe800000000ff */
[----:B------:R-:W-:Y:S01]  /*119e0*/  MUFU.EX2 R206, R206 ;  /* 0x000000ce00ce7308 */ /* 0x000fe20000000800 */
[----:B-1----:R-:W-:Y:S01]  /*119f0*/  LDSM.16.MT88.4 R180, [R234+0x13800] ;  /* 0x01380000eab4783b */ /* 0x002fe20000004200 */
[----:B------:R-:W-:Y:S02]  /*11a00*/  F2FP.F16.F32.PACK_AB R134, R209, R208 ;  /* 0x000000d0d186723e */ /* 0x000fe400000000ff */
[----:B------:R-:W-:Y:S06]  /*11a10*/  F2FP.F16.F32.PACK_AB R135, R210, R211 ;  /* 0x000000d3d287723e */ /* 0x000fec00000000ff */
[----:B------:R-:W1:Y:S01]  /*11a20*/  MUFU.EX2 R202, R202 ;  /* 0x000000ca00ca7308 */ /* 0x000e620000000800 */
[C---:B------:R-:W-:Y:S09]  /*11a30*/  HMMA.16816.F32 R4, R132.reuse, R136, R4 ;  /* 0x000000888404723c */ /* 0x040ff20000001804 */
[----:B------:R-:W-:Y:S01]  /*11a40*/  MUFU.EX2 R203, R203 ;  /* 0x000000cb00cb7308 */ /* 0x000fe20000000800 */
[C---:B------:R-:W-:Y:S01]  /*11a50*/  HMMA.16816.F32 R8, R132.reuse, R138, R8 ;  /* 0x0000008a8408723c */ /* 0x040fe20000001808 */
[----:B------:R-:W2:Y:S05]  /*11a60*/  LDSM.16.MT88.4 R136, [R234+0x14800] ;  /* 0x01480000ea88783b */ /* 0x000eaa0000004200 */
[C---:B----4-:R-:W-:Y:S03]  /*11a70*/  HMMA.16816.F32 R12, R132.reuse, R140, R12 ;  /* 0x0000008c840c723c */ /* 0x050fe6000000180c */
[----:B------:R-:W4:Y:S03]  /*11a80*/  MUFU.EX2 R201, R201 ;  /* 0x000000c900c97308 */ /* 0x000f260000000800 */
[C---:B------:R-:W-:Y:S01]  /*11a90*/  HMMA.16816.F32 R16, R132.reuse, R142, R16 ;  /* 0x0000008e8410723c */ /* 0x040fe20000001810 */
[----:B------:R-:W5:Y:S06]  /*11aa0*/  LDSM.16.MT88.4 R140, [R233+0x14800] ;  /* 0x01480000e98c783b */ /* 0x000f6c0000004200 */
[----:B------:R-:W4:Y:S01]  /*11ab0*/  MUFU.EX2 R198, R198 ;  /* 0x000000c600c67308 */ /* 0x000f220000000800 */
[C---:B------:R-:W-:Y:S09]  /*11ac0*/  HMMA.16816.F32 R20, R132.reuse, R144, R20 ;  /* 0x000000908414723c */ /* 0x040ff20000001814 */
[----:B------:R-:W4:Y:S01]  /*11ad0*/  MUFU.EX2 R166, R166 ;  /* 0x000000a600a67308 */ /* 0x000f220000000800 */
[C---:B------:R-:W-:Y:S01]  /*11ae0*/  HMMA.16816.F32 R24, R132.reuse, R146, R24 ;  /* 0x000000928418723c */ /* 0x040fe20000001818 */
[----:B------:R-:W1:Y:S05]  /*11af0*/  LDSM.16.MT88.4 R144, [R232+0x14800] ;  /* 0x01480000e890783b */ /* 0x000e6a0000004200 */
[C---:B------:R-:W-:Y:S06]  /*11b00*/  HMMA.16816.F32 R28, R132.reuse, R148, R28 ;  /* 0x00000094841c723c */ /* 0x040fec000000181c */
[C---:B------:R-:W-:Y:S01]  /*11b10*/  HMMA.16816.F32 R32, R132.reuse, R150, R32 ;  /* 0x000000968420723c */ /* 0x040fe20000001820 */
[----:B------:R-:W4:Y:S05]  /*11b20*/  LDSM.16.MT88.4 R148, [R236+0x16800] ;  /* 0x01680000ec94783b */ /* 0x000f2a0000004200 */
[C---:B------:R-:W-:Y:S06]  /*11b30*/  HMMA.16816.F32 R36, R132.reuse, R152, R36 ;  /* 0x000000988424723c */ /* 0x040fec0000001824 */
[C---:B------:R-:W-:Y:S01]  /*11b40*/  HMMA.16816.F32 R40, R132.reuse, R154, R40 ;  /* 0x0000009a8428723c */ /* 0x040fe20000001828 */
[----:B------:R-:W4:Y:S05]  /*11b50*/  LDSM.16.MT88.4 R152, [R234+0x16800] ;  /* 0x01680000ea98783b */ /* 0x000f2a0000004200 */
[C---:B------:R-:W-:Y:S06]  /*11b60*/  HMMA.16816.F32 R44, R132.reuse, R156, R44 ;  /* 0x0000009c842c723c */ /* 0x040fec000000182c */
[C---:B------:R-:W-:Y:S01]  /*11b70*/  HMMA.16816.F32 R48, R132.reuse, R158, R48 ;  /* 0x0000009e8430723c */ /* 0x040fe20000001830 */
[----:B------:R-:W-:Y:S05]  /*11b80*/  LDSM.16.MT88.4 R156, [R232+0x11000] ;  /* 0x01100000e89c783b */ /* 0x000fea0000004200 */
[C---:B------:R-:W-:Y:S06]  /*11b90*/  HMMA.16816.F32 R52, R132.reuse, R168, R52 ;  /* 0x000000a88434723c */ /* 0x040fec0000001834 */
[C---:B------:R-:W-:Y:S01]  /*11ba0*/  HMMA.16816.F32 R56, R132.reuse, R170, R56 ;  /* 0x000000aa8438723c */ /* 0x040fe20000001838 */
[----:B------:R-:W-:Y:S05]  /*11bb0*/  LDSM.16.MT88.4 R168, [R234+0x13000] ;  /* 0x01300000eaa8783b */ /* 0x000fea0000004200 */
[C---:B---3--:R-:W-:Y:S06]  /*11bc0*/  HMMA.16816.F32 R60, R132.reuse, R160, R60 ;  /* 0x000000a0843c723c */ /* 0x048fec000000183c */
[C---:B------:R-:W-:Y:S01]  /*11bd0*/  HMMA.16816.F32 R64, R132.reuse, R162, R64 ;  /* 0x000000a28440723c */ /* 0x040fe20000001840 */
[----:B------:R-:W-:Y:S05]  /*11be0*/  LDSM.16.MT88.4 R160, [R236+0x13000] ;  /* 0x01300000eca0783b */ /* 0x000fea0000004200 */
[C---:B------:R-:W-:Y:S06]  /*11bf0*/  HMMA.16816.F32 R68, R132.reuse, R172, R68 ;  /* 0x000000ac8444723c */ /* 0x040fec0000001844 */
[C---:B------:R-:W-:Y:S01]  /*11c00*/  HMMA.16816.F32 R72, R132.reuse, R174, R72 ;  /* 0x000000ae8448723c */ /* 0x040fe20000001848 */
[----:B------:R-:W-:Y:S05]  /*11c10*/  LDSM.16.MT88.4 R172, [R232+0x13000] ;  /* 0x01300000e8ac783b */ /* 0x000fea0000004200 */
[C---:B--2---:R-:W-:Y:S06]  /*11c20*/  HMMA.16816.F32 R76, R132.reuse, R136, R76 ;  /* 0x00000088844c723c */ /* 0x044fec000000184c */
[C---:B------:R-:W-:Y:S01]  /*11c30*/  HMMA.16816.F32 R80, R132.reuse, R138, R80 ;  /* 0x0000008a8450723c */ /* 0x040fe20000001850 */
[----:B------:R-:W2:Y:S05]  /*11c40*/  LDSM.16.MT88.4 R136, [R233+0x16800] ;  /* 0x01680000e988783b */ /* 0x000eaa0000004200 */
[C---:B-----5:R-:W-:Y:S06]  /*11c50*/  HMMA.16816.F32 R84, R132.reuse, R140, R84 ;  /* 0x0000008c8454723c */ /* 0x060fec0000001854 */
[C---:B------:R-:W-:Y:S01]  /*11c60*/  HMMA.16816.F32 R88, R132.reuse, R142, R88 ;  /* 0x0000008e8458723c */ /* 0x040fe20000001858 */
[----:B------:R-:W3:Y:S05]  /*11c70*/  LDSM.16.MT88.4 R140, [R232+0x16800] ;  /* 0x01680000e88c783b */ /* 0x000eea0000004200 */
[C---:B-1----:R-:W-:Y:S06]  /*11c80*/  HMMA.16816.F32 R92, R132.reuse, R144, R92 ;  /* 0x00000090845c723c */ /* 0x042fec000000185c */
[C---:B------:R-:W-:Y:S01]  /*11c90*/  HMMA.16816.F32 R96, R132.reuse, R146, R96 ;  /* 0x000000928460723c */ /* 0x040fe20000001860 */
[----:B------:R-:W1:Y:S05]  /*11ca0*/  LDSM.16.MT88.4 R144, [R236+0x11000] ;  /* 0x01100000ec90783b */ /* 0x000e6a0000004200 */
[C---:B----4-:R-:W-:Y:S06]  /*11cb0*/  HMMA.16816.F32 R100, R132.reuse, R148, R100 ;  /* 0x000000948464723c */ /* 0x050fec0000001864 */
[C---:B------:R-:W-:Y:S01]  /*11cc0*/  HMMA.16816.F32 R104, R132.reuse, R150, R104 ;  /* 0x000000968468723c */ /* 0x040fe20000001868 */
[----:B------:R-:W4:Y:S05]  /*11cd0*/  LDSM.16.MT88.4 R148, [R234+0x11000] ;  /* 0x01100000ea94783b */ /* 0x000f2a0000004200 */
[C---:B------:R-:W-:Y:S06]  /*11ce0*/  HMMA.16816.F32 R108, R132.reuse, R152, R108 ;  /* 0x00000098846c723c */ /* 0x040fec000000186c */
[C---:B------:R-:W-:Y:S01]  /*11cf0*/  HMMA.16816.F32 R112, R132.reuse, R154, R112 ;  /* 0x0000009a8470723c */ /* 0x040fe20000001870 */
[----:B------:R-:W5:Y:S05]  /*11d00*/  LDSM.16.MT88.4 R152, [R233+0x11000] ;  /* 0x01100000e998783b */ /* 0x000f6a0000004200 */
[C---:B--2---:R-:W-:Y:S06]  /*11d10*/  HMMA.16816.F32 R116, R132.reuse, R136, R116 ;  /* 0x000000888474723c */ /* 0x044fec0000001874 */
[C---:B------:R-:W-:Y:S01]  /*11d20*/  HMMA.16816.F32 R120, R132.reuse, R138, R120 ;  /* 0x0000008a8478723c */ /* 0x040fe20000001878 */
[----:B------:R-:W2:Y:S05]  /*11d30*/  LDSM.16.MT88.4 R136, [R233+0x13000] ;  /* 0x01300000e988783b */ /* 0x000eaa0000004200 */
[C---:B---3--:R-:W-:Y:S06]  /*11d40*/  HMMA.16816.F32 R124, R132.reuse, R140, R124 ;  /* 0x0000008c847c723c */ /* 0x048fec000000187c */
[----:B------:R-:W-:Y:S01]  /*11d50*/  HMMA.16816.F32 R128, R132, R142, R128 ;  /* 0x0000008e8480723c */ /* 0x000fe20000001880 */
[----:B------:R-:W3:Y:S06]  /*11d60*/  LDSM.16.MT88.4 R140, [R236+0x15000] ;  /* 0x01500000ec8c783b */ /* 0x000eec0000004200 */
[----:B------:R-:W-:Y:S04]  /*11d70*/  F2FP.F16.F32.PACK_AB R133, R187, R184 ;  /* 0x000000b8bb85723e */ /* 0x000fe800000000ff */
[----:B------:R-:W-:Y:S02]  /*11d80*/  F2FP.F16.F32.PACK_AB R134, R214, R185 ;  /* 0x000000b9d686723e */ /* 0x000fe400000000ff */
[----:B------:R-:W-:Y:S02]  /*11d90*/  F2FP.F16.F32.PACK_AB R132, R167, R212 ;  /* 0x000000d4a784723e */ /* 0x000fe400000000ff */
[----:B------:R-:W-:Y:S07]  /*11da0*/  F2FP.F16.F32.PACK_AB R135, R213, R215 ;  /* 0x000000d7d587723e */ /* 0x000fee00000000ff */
[C---:B-1----:R-:W-:Y:S06]  /*11db0*/  HMMA.16816.F32 R4, R132.reuse, R144, R4 ;  /* 0x000000908404723c */ /* 0x042fec0000001804 */
[C---:B------:R-:W-:Y:S01]  /*11dc0*/  HMMA.16816.F32 R8, R132.reuse, R146, R8 ;  /* 0x000000928408723c */ /* 0x040fe20000001808 */
[----:B------:R-:W1:Y:S05]  /*11dd0*/  LDSM.16.MT88.4 R144, [R233+0x15000] ;  /* 0x01500000e990783b */ /* 0x000e6a0000004200 */
[C---:B----4-:R-:W-:Y:S06]  /*11de0*/  HMMA.16816.F32 R12, R132.reuse, R148, R12 ;  /* 0x00000094840c723c */ /* 0x050fec000000180c */
[C---:B------:R-:W-:Y:S01]  /*11df0*/  HMMA.16816.F32 R16, R132.reuse, R150, R16 ;  /* 0x000000968410723c */ /* 0x040fe20000001810 */
[----:B------:R-:W4:Y:S05]  /*11e00*/  LDSM.16.MT88.4 R148, [R232+0x15000] ;  /* 0x01500000e894783b */ /* 0x000f2a0000004200 */
[C---:B-----5:R-:W-:Y:S06]  /*11e10*/  HMMA.16816.F32 R20, R132.reuse, R152, R20 ;  /* 0x000000988414723c */ /* 0x060fec0000001814 */
[C---:B------:R-:W-:Y:S01]  /*11e20*/  HMMA.16816.F32 R24, R132.reuse, R154, R24 ;  /* 0x0000009a8418723c */ /* 0x040fe20000001818 */
[----:B------:R-:W-:Y:S05]  /*11e30*/  LDSM.16.MT88.4 R152, [R233+0x17000] ;  /* 0x01700000e998783b */ /* 0x000fea0000004200 */
[C---:B------:R-:W-:Y:S06]  /*11e40*/  HMMA.16816.F32 R28, R132.reuse, R156, R28 ;  /* 0x0000009c841c723c */ /* 0x040fec000000181c */
[C---:B------:R-:W-:Y:S01]  /*11e50*/  HMMA.16816.F32 R32, R132.reuse, R158, R32 ;  /* 0x0000009e8420723c */ /* 0x040fe20000001820 */
[----:B------:R-:W-:Y:S05]  /*11e60*/  LDSM.16.MT88.4 R156, [R236+0x11800] ;  /* 0x01180000ec9c783b */ /* 0x000fea0000004200 */
[C---:B------:R-:W-:Y:S06]  /*11e70*/  HMMA.16816.F32 R36, R132.reuse, R160, R36 ;  /* 0x000000a08424723c */ /* 0x040fec0000001824 */
[C---:B------:R-:W-:Y:S06]  /*11e80*/  HMMA.16816.F32 R40, R132.reuse, R162, R40 ;  /* 0x000000a28428723c */ /* 0x040fec0000001828 */
[C---:B------:R-:W-:Y:S06]  /*11e90*/  HMMA.16816.F32 R44, R132.reuse, R168, R44 ;  /* 0x000000a8842c723c */ /* 0x040fec000000182c */
[C---:B------:R-:W-:Y:S05]  /*11ea0*/  HMMA.16816.F32 R48, R132.reuse, R170, R48 ;  /* 0x000000aa8430723c */ /* 0x040fea0000001830 */
[----:B------:R-:W-:Y:S01]  /*11eb0*/  F2FP.F16.F32.PACK_AB R168, R202, R206 ;  /* 0x000000cecaa8723e */ /* 0x000fe200000000ff */
[C---:B--2---:R-:W-:Y:S05]  /*11ec0*/  HMMA.16816.F32 R52, R132.reuse, R136, R52 ;  /* 0x000000888434723c */ /* 0x044fea0000001834 */
[----:B------:R-:W-:Y:S01]  /*11ed0*/  F2FP.F16.F32.PACK_AB R169, R201, R203 ;  /* 0x000000cbc9a9723e */ /* 0x000fe200000000ff */
[C---:B------:R-:W-:Y:S01]  /*11ee0*/  HMMA.16816.F32 R56, R132.reuse, R138, R56 ;  /* 0x0000008a8438723c */ /* 0x040fe20000001838 */
[----:B------:R-:W2:Y:S04]  /*11ef0*/  LDSM.16.MT88.4 R136, [R236+0x17000] ;  /* 0x01700000ec88783b */ /* 0x000ea80000004200 */
[----:B------:R-:W-:Y:S01]  /*11f00*/  F2FP.F16.F32.PACK_AB R170, R199, R198 ;  /* 0x000000c6c7aa723e */ /* 0x000fe200000000ff */
[C---:B------:R-:W-:Y:S05]  /*11f10*/  HMMA.16816.F32 R60, R132.reuse, R172, R60 ;  /* 0x000000ac843c723c */ /* 0x040fea000000183c */
[----:B------:R-:W-:Y:S01]  /*11f20*/  F2FP.F16.F32.PACK_AB R171, R165, R166 ;  /* 0x000000a6a5ab723e */ /* 0x000fe200000000ff */
        /* <DEDUP_REMOVED lines=15> */
[C---:B------:R-:W-:Y:S06]  /*12020*/  HMMA.16816.F32 R104, R132.reuse, R138, R104 ;  /* 0x0000008a8468723c */ /* 0x040fec0000001868 */
[C---:B---3--:R-:W-:Y:S06]  /*12030*/  HMMA.16816.F32 R108, R132.reuse, R140, R108 ;  /* 0x0000008c846c723c */ /* 0x048fec000000186c */
[C---:B------:R-:W-:Y:S01]  /*12040*/  HMMA.16816.F32 R112, R132.reuse, R142, R112 ;  /* 0x0000008e8470723c */ /* 0x040fe20000001870 */
[----:B------:R-:W2:Y:S05]  /*12050*/  LDSM.16.MT88.4 R140, [R233+0x11800] ;  /* 0x01180000e98c783b */ /* 0x000eaa0000004200 */
[C---:B------:R-:W-:Y:S06]  /*12060*/  HMMA.16816.F32 R116, R132.reuse, R152, R116 ;  /* 0x000000988474723c */ /* 0x040fec0000001874 */
[C---:B------:R-:W-:Y:S06]  /*12070*/  HMMA.16816.F32 R120, R132.reuse, R154, R120 ;  /* 0x0000009a8478723c */ /* 0x040fec0000001878 */
[C---:B-1----:R-:W-:Y:S06]  /*12080*/  HMMA.16816.F32 R124, R132.reuse, R144, R124 ;  /* 0x00000090847c723c */ /* 0x042fec000000187c */
[----:B------:R-:W-:Y:S06]  /*12090*/  HMMA.16816.F32 R128, R132, R146, R128 ;  /* 0x000000928480723c */ /* 0x000fec0000001880 */
[C---:B------:R-:W-:Y:S01]  /*120a0*/  HMMA.16816.F32 R160, R168.reuse, R156, R4 ;  /* 0x0000009ca8a0723c */ /* 0x040fe20000001804 */
[----:B------:R-:W-:Y:S04]  /*120b0*/  LDSM.16.MT88.4 R4, [R232+0x13800] ;  /* 0x01380000e804783b */ /* 0x000fe80000004200 */
[----:B------:R-:W-:Y:S01]  /*120c0*/  MOV R133, R185 ;  /* 0x000000b900857202 */ /* 0x000fe20000000f00 */
[C---:B------:R-:W-:Y:S03]  /*120d0*/  HMMA.16816.F32 R156, R168.reuse, R158, R8 ;  /* 0x0000009ea89c723c */ /* 0x040fe60000001808 */
[----:B------:R-:W-:Y:S02]  /*120e0*/  LDSM.16.MT88.4 R8, [R236+0x15800] ;  /* 0x01580000ec08783b */ /* 0x000fe40000004200 */
[----:B------:R-:W-:Y:S01]  /*120f0*/  MOV R134, R187 ;  /* 0x000000bb00867202 */ /* 0x000fe20000000f00 */
[C---:B----4-:R-:W-:Y:S05]  /*12100*/  HMMA.16816.F32 R152, R168.reuse, R148, R12 ;  /* 0x00000094a898723c */ /* 0x050fea000000180c */
[----:B------:R-:W-:Y:S01]  /*12110*/  LDSM.16.MT88.4 R12, [R234+0x15800] ;  /* 0x01580000ea0c783b */ /* 0x000fe20000004200 */
[C---:B------:R-:W-:Y:S05]  /*12120*/  HMMA.16816.F32 R148, R168.reuse, R150, R16 ;  /* 0x00000096a894723c */ /* 0x040fea0000001810 */
[----:B------:R-:W-:Y:S01]  /*12130*/  MOV R135, R184 ;  /* 0x000000b800877202 */ /* 0x000fe20000000f00 */
[C---:B--2---:R-:W-:Y:S01]  /*12140*/  HMMA.16816.F32 R144, R168.reuse, R140, R20 ;  /* 0x0000008ca890723c */ /* 0x044fe20000001814 */
[----:B------:R-:W1:Y:S05]  /*12150*/  LDSM.16.MT88.4 R184, [R233+0x13800] ;  /* 0x01380000e9b8783b */ /* 0x000e6a0000004200 */
[C---:B------:R-:W-:Y:S03]  /*12160*/  HMMA.16816.F32 R140, R168.reuse, R142, R24 ;  /* 0x0000008ea88c723c */ /* 0x040fe60000001818 */
[----:B------:R-:W2:Y:S03]  /*12170*/  LDSM.16.MT88.4 R16, [R233+0x15800] ;  /* 0x01580000e910783b */ /* 0x000ea60000004200 */
[C---:B------:R-:W-:Y:S05]  /*12180*/  HMMA.16816.F32 R136, R168.reuse, R172, R28 ;  /* 0x000000aca888723c */ /* 0x040fea000000181c */
[----:B------:R-:W3:Y:S02]  /*12190*/  LDL.LU R172, [R1+0x4] ;  /* 0x0000040001ac7983 */ /* 0x000ee40000300800 */
[----:B------:R-:W-:Y:S02]  /*121a0*/  MOV R30, R134 ;  /* 0x00000086001e7202 */ /* 0x000fe40000000f00 */
[----:B------:R-:W4:Y:S02]  /*121b0*/  LDL.LU R28, [R1] ;  /* 0x00000000011c7983 */ /* 0x000f240000300800 */
[----:B------:R-:W-:Y:S02]  /*121c0*/  MOV R31, R133 ;  /* 0x00000085001f7202 */ /* 0x000fe40000000f00 */
[----:B------:R-:W-:Y:S01]  /*121d0*/  MOV R29, R135 ;  /* 0x00000087001d7202 */ /* 0x000fe20000000f00 */
[----:B------:R-:W5:Y:S01]  /*121e0*/  LDSM.16.MT88.4 R20, [R232+0x15800] ;  /* 0x01580000e814783b */ /* 0x000f620000004200 */
[C---:B------:R-:W-:Y:S06]  /*121f0*/  HMMA.16816.F32 R132, R168.reuse, R174, R32 ;  /* 0x000000aea884723c */ /* 0x040fec0000001820 */
[C---:B------:R-:W-:Y:S01]  /*12200*/  HMMA.16816.F32 R36, R168.reuse, R176, R36 ;  /* 0x000000b0a824723c */ /* 0x040fe20000001824 */
[----:B------:R-:W5:Y:S05]  /*12210*/  LDSM.16.MT88.4 R24, [R236+0x17800] ;  /* 0x01780000ec18783b */ /* 0x000f6a0000004200 */
[C---:B------:R-:W-:Y:S06]  /*12220*/  HMMA.16816.F32 R40, R168.reuse, R178, R40 ;  /* 0x000000b2a828723c */ /* 0x040fec0000001828 */
[C---:B------:R-:W-:Y:S06]  /*12230*/  HMMA.16816.F32 R44, R168.reuse, R180, R44 ;  /* 0x000000b4a82c723c */ /* 0x040fec000000182c */
[C---:B------:R-:W-:Y:S06]  /*12240*/  HMMA.16816.F32 R48, R168.reuse, R182, R48 ;  /* 0x000000b6a830723c */ /* 0x040fec0000001830 */
[C---:B-1----:R-:W-:Y:S06]  /*12250*/  HMMA.16816.F32 R52, R168.reuse, R184, R52 ;  /* 0x000000b8a834723c */ /* 0x042fec0000001834 */
[C---:B------:R-:W-:Y:S06]  /*12260*/  HMMA.16816.F32 R56, R168.reuse, R186, R56 ;  /* 0x000000baa838723c */ /* 0x040fec0000001838 */
[C---:B------:R-:W-:Y:S06]  /*12270*/  HMMA.16816.F32 R60, R168.reuse, R4, R60 ;  /* 0x00000004a83c723c */ /* 0x040fec000000183c */
[C---:B------:R-:W-:Y:S01]  /*12280*/  HMMA.16816.F32 R64, R168.reuse, R6, R64 ;  /* 0x00000006a840723c */ /* 0x040fe20000001840 */
[----:B------:R-:W1:Y:S05]  /*12290*/  LDSM.16.MT88.4 R4, [R234+0x17800] ;  /* 0x01780000ea04783b */ /* 0x000e6a0000004200 */
[C---:B------:R-:W-:Y:S06]  /*122a0*/  HMMA.16816.F32 R68, R168.reuse, R8, R68 ;  /* 0x00000008a844723c */ /* 0x040fec0000001844 */
[C---:B------:R-:W-:Y:S01]  /*122b0*/  HMMA.16816.F32 R72, R168.reuse, R10, R72 ;  /* 0x0000000aa848723c */ /* 0x040fe20000001848 */
[----:B------:R-:W1:Y:S05]  /*122c0*/  LDSM.16.MT88.4 R8, [R233+0x17800] ;  /* 0x01780000e908783b */ /* 0x000e6a0000004200 */
[C---:B------:R-:W-:Y:S06]  /*122d0*/  HMMA.16816.F32 R76, R168.reuse, R12, R76 ;  /* 0x0000000ca84c723c */ /* 0x040fec000000184c */
[C---:B------:R-:W-:Y:S01]  /*122e0*/  HMMA.16816.F32 R80, R168.reuse, R14, R80 ;  /* 0x0000000ea850723c */ /* 0x040fe20000001850 */
[----:B------:R-:W1:Y:S05]  /*122f0*/  LDSM.16.MT88.4 R12, [R232+0x17800] ;  /* 0x01780000e80c783b */ /* 0x000e6a0000004200 */
[C---:B--2---:R-:W-:Y:S06]  /*12300*/  HMMA.16816.F32 R84, R168.reuse, R16, R84 ;  /* 0x00000010a854723c */ /* 0x044fec0000001854 */
[C---:B------:R-:W-:Y:S06]  /*12310*/  HMMA.16816.F32 R88, R168.reuse, R18, R88 ;  /* 0x00000012a858723c */ /* 0x040fec0000001858 */
[C---:B-----5:R-:W-:Y:S06]  /*12320*/  HMMA.16816.F32 R92, R168.reuse, R20, R92 ;  /* 0x00000014a85c723c */ /* 0x060fec000000185c */
[C---:B------:R-:W-:Y:S06]  /*12330*/  HMMA.16816.F32 R96, R168.reuse, R22, R96 ;  /* 0x00000016a860723c */ /* 0x040fec0000001860 */
[C---:B------:R-:W-:Y:S06]  /*12340*/  HMMA.16816.F32 R100, R168.reuse, R24, R100 ;  /* 0x00000018a864723c */ /* 0x040fec0000001864 */
[C---:B------:R-:W-:Y:S06]  /*12350*/  HMMA.16816.F32 R104, R168.reuse, R26, R104 ;  /* 0x0000001aa868723c */ /* 0x040fec0000001868 */
[C---:B-1----:R-:W-:Y:S06]  /*12360*/  HMMA.16816.F32 R108, R168.reuse, R4, R108 ;  /* 0x00000004a86c723c */ /* 0x042fec000000186c */
[C---:B------:R-:W-:Y:S06]  /*12370*/  HMMA.16816.F32 R112, R168.reuse, R6, R112 ;  /* 0x00000006a870723c */ /* 0x040fec0000001870 */
[C---:B------:R-:W-:Y:S06]  /*12380*/  HMMA.16816.F32 R116, R168.reuse, R8, R116 ;  /* 0x00000008a874723c */ /* 0x040fec0000001874 */
[C---:B------:R-:W-:Y:S06]  /*12390*/  HMMA.16816.F32 R120, R168.reuse, R10, R120 ;  /* 0x0000000aa878723c */ /* 0x040fec0000001878 */
[C---:B------:R-:W-:Y:S06]  /*123a0*/  HMMA.16816.F32 R124, R168.reuse, R12, R124 ;  /* 0x0000000ca87c723c */ /* 0x040fec000000187c */
[----:B------:R-:W-:Y:S05]  /*123b0*/  HMMA.16816.F32 R128, R168, R14, R128 ;  /* 0x0000000ea880723c */ /* 0x000fea0000001880 */
[----:B---3--:R-:W-:Y:S01]  /*123c0*/  FFMA.FTZ R197, R2, R172, R197 ;  /* 0x000000ac02c57223 */ /* 0x008fe200000100c5 */
[----:B----4-:R-:W-:Y:S05]  /*123d0*/  FFMA.FTZ R193, R0, R28, R193 ;  /* 0x0000001c00c17223 */ /* 0x010fea00000100c1 */
[----:B------:R-:W-:Y:S01]  /*123e0*/  FADD.FTZ R197, R196, R197 ;  /* 0x000000c5c4c57221 */ /* 0x000fe20000010000 */
[----:B------:R-:W-:Y:S03]  /*123f0*/  FADD.FTZ R190, R190, R193 ;  /* 0x000000c1bebe7221 */ /* 0x000fe60000010000 */
        /* <DEDUP_REMOVED lines=15> */
[----:B------:R-:W-:Y:S01]  /*124f0*/  MOV R167, R164 ;  /* 0x000000a400a77202 */ /* 0x000fe20000000f00 */
[----:B------:R-:W-:Y:S02]  /*12500*/  FADD.FTZ R0, R30, R0 ;  /* 0x000000001e007221 */ /* 0x000fe40000010000 */
        /* <DEDUP_REMOVED lines=10> */
[----:B------:R-:W-:Y:S05]  /*125b0*/  FADD.FTZ R0, R199, R198 ;  /* 0x000000c6c7007221 */ /* 0x000fea0000010000 */
[----:B------:R1:W-:Y:S02]  /*125c0*/  STL [R1+0x4], R0 ;  /* 0x0000040001007387 */ /* 0x0003e40000100800 */
[----:B-1----:R-:W-:Y:S05]  /*125d0*/  FADD.FTZ R0, R165, R166 ;  /* 0x000000a6a5007221 */ /* 0x002fea0000010000 */
[----:B------:R1:W-:Y:S02]  /*125e0*/  STL [R1], R0 ;  /* 0x0000000001007387 */ /* 0x0003e40000100800 */
[----:B-1----:R-:W-:Y:S01]  /*125f0*/  MOV R0, R3 ;  /* 0x0000000300007202 */ /* 0x002fe20000000f00 */
[----:B------:R-:W-:Y:S06]  /*12600*/  @P1 BRA `(.L_x_835) ;  /* 0xffffffb400b81947 */ /* 0x000fec000383ffff */
.L_x_831:
[----:B------:R-:W2:Y:S01]  /*12610*/  LDL.LU R2, [R1+0x4] ;  /* 0x0000040001027983 */ /* 0x000ea20000300800 */
[----:B------:R-:W-:Y:S01]  /*12620*/  MOV R5, 0x3f800000 ;  /* 0x3f80000000057802 */ /* 0x000fe20000000f00 */
[----:B------:R-:W1:Y:S01]  /*12630*/  S2UR UR4, SR_CgaCtaId ;  /* 0x00000000000479c3 */ /* 0x000e620000008800 */
[----:B------:R-:W-:Y:S01]  /*12640*/  UMOV UR5, 0x400 ;  /* 0x0000040000057882 */ /* 0x000fe20000000000 */
[----:B------:R-:W3:Y:S01]  /*12650*/  LDL.LU R4, [R1] ;  /* 0x0000000001047983 */ /* 0x000ee20000300800 */
[----:B------:R-:W-:Y:S01]  /*12660*/  UISETP.NE.AND UP0, UPT, UR19, -0x1, UPT ;  /* 0xffffffff1300788c */ /* 0x000fe2000bf05270 */
[----:B------:R-:W-:Y:S01]  /*12670*/  ULDC.U8 UR6, c[0x0][0x3d8] ;  /* 0x0000f60000067ab9 */ /* 0x000fe20000000000 */
[----:B-1----:R-:W-:Y:S01]  /*12680*/  ULEA UR4, UR4, UR5, 0x18 ;  /* 0x0000000504047291 */ /* 0x002fe2000f8ec03f */
[----:B--2---:R-:W1:Y:S04]  /*12690*/  SHFL.BFLY PT, R9, R2, 0x2, 0x1f ;  /* 0x0c401f0002097f89 */ /* 0x004e6800000e0000 */
[----:B---3--:R-:W2:Y:S01]  /*126a0*/  SHFL.BFLY PT, R7, R4, 0x2, 0x1f ;  /* 0x0c401f0004077f89 */ /* 0x008ea200000e0000 */
[----:B-1----:R-:W-:Y:S01]  /*126b0*/  FADD.FTZ R9, R9, R2 ;  /* 0x0000000209097221 */ /* 0x002fe20000010000 */
[----:B--2---:R-:W-:-:S04]  /*126c0*/  FADD.FTZ R7, R7, R4 ;  /* 0x0000000407077221 */ /* 0x004fc80000010000 */
[----:B------:R-:W1:Y:S01]  /*126d0*/  SHFL.BFLY PT, R2, R9, 0x1, 0x1f ;  /* 0x0c201f0009027f89 */ /* 0x000e6200000e0000 */
[----:B------:R-:W-:-:S03]  /*126e0*/  MOV R4, 0x3f800000 ;  /* 0x3f80000000047802 */ /* 0x000fc60000000f00 */
        /* <DEDUP_REMOVED lines=317> */
.L_x_836:
        /* <DEDUP_REMOVED lines=10> */
.L_x_837:
[----:B------:R-:W-:Y:S01]  /*13b60*/  S2UR UR6, SR_CTAID.Z ;  /* 0x00000000000679c3 */ /* 0x000fe20000002700 */
[----:B------:R-:W-:Y:S01]  /*13b70*/  ULDC UR4, c[0x0][0x270] ;  /* 0x00009c0000047ab9 */ /* 0x000fe20000000800 */
[----:B------:R-:W-:-:S06]  /*13b80*/  ULDC UR19, c[0x0][0x2c4] ;  /* 0x0000b10000137ab9 */ /* 0x000fcc0000000800 */
[----:B------:R-:W1:Y:S02]  /*13b90*/  S2UR UR5, SR_CTAID.Y ;  /* 0x00000000000579c3 */ /* 0x000e640000002600 */
[----:B-1----:R-:W-:-:S04]  /*13ba0*/  UIMAD UR4, UR5, UR4, UR6 ;  /* 0x00000004050472a4 */ /* 0x002fc8000f8e0206 */
[----:B------:R-:W-:Y:S02]  /*13bb0*/  UIMAD UR19, UR4, UR19, URZ ;  /* 0x00000013041372a4 */ /* 0x000fe4000f8e023f */
.L_x_838:
        /* <DEDUP_REMOVED lines=32> */
.L_x_840:
[----:B------:R-:W-:Y:S05]  /*13dc0*/  BSYNC B0 ;  /* 0x0000000000007941 */ /* 0x000fea0003800000 */
.L_x_839:
        /* <DEDUP_REMOVED lines=53> */
.L_x_842:
[----:B------:R-:W-:Y:S05]  /*14120*/  BSYNC B0 ;  /* 0x0000000000007941 */ /* 0x000fea0003800000 */
.L_x_841:
        /* <DEDUP_REMOVED lines=26> */
.L_x_844:
[----:B------:R-:W-:Y:S05]  /*142d0*/  BSYNC B0 ;  /* 0x0000000000007941 */ /* 0x000fea0003800000 */
.L_x_843:
        /* <DEDUP_REMOVED lines=26> */
.L_x_846:
[----:B------:R-:W-:Y:S05]  /*14480*/  BSYNC B0 ;  /* 0x0000000000007941 */ /* 0x000fea0003800000 */
.L_x_845:
        /* <DEDUP_REMOVED lines=25> */
.L_x_847:
        /* <DEDUP_REMOVED lines=14> */
.L_x_4898:


//--------------------- .text._ZN5flash24flash_fwd_splitkv_kernelI23Flash_fwd_kernel_traitsILi256ELi64ELi64ELi4ELb0ELb0EN7cutlass6half_tE19Flash_kernel_traitsILi256ELi64ELi64ELi4ES3_EELb1ELb0ELb0ELb0ELb0ELb0ELb0ELb1EEEvNS_16Flash_fwd_paramsE --------------------------
	.section	.text._ZN5flash24flash_fwd_splitkv_kernelI23Flash_fwd_kernel_traitsILi256ELi64ELi64ELi4ELb0ELb0EN7cutlass6half_tE19Flash_kernel_traitsILi256ELi64ELi64ELi4ES3_EELb1ELb0ELb0ELb0ELb0ELb0ELb0ELb1EEEvNS_16Flash_fwd_paramsE,"ax",@progbits
	.align	128
        .global         _ZN5flash24flash_fwd_splitkv_kernelI23Flash_fwd_kernel_traitsILi256ELi64ELi64ELi4ELb0ELb0EN7cutlass6half_tE19Flash_kernel_traitsILi256ELi64ELi64ELi4ES3_EELb1ELb0ELb0ELb0ELb0ELb0ELb0ELb1EEEvNS_16Flash_fwd_paramsE
        .type           _ZN5flash24flash_fwd_splitkv_kernelI23Flash_fwd_kernel_traitsILi256ELi64ELi64ELi4ELb0ELb0EN7cutlass6half_tE19Flash_kernel_traitsILi256ELi64ELi64ELi4ES3_EELb1ELb0ELb0ELb0ELb0ELb0ELb0ELb1EEEvNS_16Flash_fwd_paramsE,@function
        .size           _ZN5flash24flash_fwd_splitkv_kernelI23Flash_fwd_kernel_traitsILi256ELi64ELi64ELi4ELb0ELb0EN7cutlass6half_tE19Flash_kernel_traitsILi256ELi64ELi64ELi4ES3_EELb1ELb0ELb0ELb0ELb0ELb0ELb0ELb1EEEvNS_16Flash_fwd_paramsE,(.L_x_4874 - _ZN5flash24flash_fwd_splitkv_kernelI23Flash_fwd_kernel_traitsILi256ELi64ELi64ELi4ELb0ELb0EN7cutlass6half_tE19Flash_kernel_traitsILi256ELi64ELi64ELi4ES3_EELb1ELb0ELb0ELb0ELb0ELb0ELb0ELb1EEEvNS_16Flash_fwd_paramsE)
        .other          _ZN5flash24flash_fwd_splitkv_kernelI23Flash_fwd_kernel_traitsILi256ELi64ELi64ELi4ELb0ELb0EN7cutlass6half_tE19Flash_kernel_traitsILi256ELi64ELi64ELi4ES3_EELb1ELb0ELb0ELb0ELb0ELb0ELb0ELb1EEEvNS_16Flash_fwd_paramsE,@"STO_CUDA_ENTRY STV_DEFAULT"
_ZN5flash24flash_fwd_splitkv_kernelI23Flash_fwd_kernel_traitsILi256ELi64ELi64ELi4ELb0ELb0EN7cutlass6half_tE19Flash_kernel_traitsILi256ELi64ELi64ELi4ES3_EELb1ELb0ELb0ELb0ELb0ELb0ELb0ELb1EEEvNS_16Flash_fwd_paramsE:
.text._ZN5flash24flash_fwd_splitkv_kernelI23Flash_fwd_kernel_traitsILi256ELi64ELi64ELi4ELb0ELb0EN7cutlass6half_tE19Flash_kernel_traitsILi256ELi64ELi64ELi4ES3_EELb1ELb0ELb0ELb0ELb0ELb0ELb0ELb1EEEvNS_16Flash_fwd_paramsE:
[----:B------:R-:W-:Y:S01]  /*0000*/  LDC R1, c[0x0][0x28] ;  /* 0x00000a00ff017b82 */ /* 0x000fe20000000800 */
[----:B------:R-:W1:Y:S07]  /*0010*/  S2R R240, SR_CTAID.X ;  /* 0x0000000000f07919 */ /* 0x000e6e0000002500 */
[----:B------:R-:W2:Y:S01]  /*0020*/  LDC.64 R18, c[0x0][0x198] ;  /* 0x00006600ff127b82 */ /* 0x000ea20000000a00 */
[----:B------:R-:W-:Y:S01]  /*0030*/  BSSY B4, `(.L_x_848) ;  /* 0x0000005000047945 */ /* 0x000fe20003800000 */
[----:B------:R-:W-:Y:S01]  /*0040*/  MOV R237, 0x80 ;  /* 0x0000008000ed7802 */ /* 0x000fe20000000f00 */
[----:B------:R-:W3:Y:S01]  /*0050*/  S2R R239, SR_CTAID.Y ;  /* 0x0000000000ef7919 */ /* 0x000ee20000002600 */
[----:B------:R-:W4:Y:S05]  /*0060*/  S2R R238, SR_CTAID.Z ;  /* 0x0000000000ee7919 */ /* 0x000f2a0000002700 */
[----:B-1234-:R-:W-:Y:S05]  /*0070*/  CALL.REL.NOINC `($_ZN5flash24flash_fwd_splitkv_kernelI23Flash_fwd_kernel_traitsILi256ELi64ELi64ELi4ELb0ELb0EN7cutlass6half_tE19Flash_kernel_traitsILi256ELi64ELi64ELi4ES3_EELb1ELb0ELb0ELb0ELb0ELb0ELb0ELb1EEEvNS_16Flash_fwd_paramsE$_ZN5flash30compute_attn_1rowblock_splitkvI23Flash_fwd_kernel_traitsILi256ELi64ELi64ELi4ELb0ELb0EN7cutlass6half_tE19Flash_kernel_traitsILi256ELi64ELi64ELi4ES3_EELb1ELb0ELb0ELb0ELb0ELb0ELb0ELb1ENS_16Flash_fwd_paramsEEEvRKT8_iiiii) ;  /* 0x0000000000087944 */ /* 0x01efea0003c00000 */
[----:B------:R-:W-:Y:S05]  /*0080*/  BSYNC B4 ;  /* 0x0000000000047941 */ /* 0x000fea0003800000 */
.L_x_848:
[----:B------:R-:W-:Y:S05]  /*0090*/  EXIT ;  /* 0x000000000000794d */ /* 0x000fea0003800000 */
        .type           $_ZN5flash24flash_fwd_splitkv_kernelI23Flash_fwd_kernel_traitsILi256ELi64ELi64ELi4ELb0ELb0EN7cutlass6half_tE19Flash_kernel_traitsILi256ELi64ELi64ELi4ES3_EELb1ELb0ELb0ELb0ELb0ELb0ELb0ELb1EEEvNS_16Flash_fwd_paramsE$_ZN5flash30compute_attn_1rowblock_splitkvI23Flash_fwd_kernel_traitsILi256ELi64ELi64ELi4ELb0ELb0EN7cutlass6half_tE19Flash_kernel_traitsILi256ELi64ELi64ELi4ES3_EELb1ELb0ELb0ELb0ELb0ELb0ELb0ELb1ENS_16Flash_fwd_paramsEEEvRKT8_iiiii,@function
        .size           $_ZN5flash24flash_fwd_splitkv_kernelI23Flash_fwd_kernel_traitsILi256ELi64ELi64ELi4ELb0ELb0EN7cutlass6half_tE19Flash_kernel_traitsILi256ELi64ELi64ELi4ES3_EELb1ELb0ELb0ELb0ELb0ELb0ELb0ELb1EEEvNS_16Flash_fwd_paramsE$_ZN5flash30compute_attn_1rowblock_splitkvI23Flash_fwd_kernel_traitsILi256ELi64ELi64ELi4ELb0ELb0EN7cutlass6half_tE19Flash_kernel_traitsILi256ELi64ELi64ELi4ES3_EELb1ELb0ELb0ELb0ELb0ELb0ELb0ELb1ENS_16Flash_fwd_paramsEEEvRKT8_iiiii,(.L_x_4874 - $_ZN5flash24flash_fwd_splitkv_kernelI23Flash_fwd_kernel_traitsILi256ELi64ELi64ELi4ELb0ELb0EN7cutlass6half_tE19Flash_kernel_traitsILi256ELi64ELi64ELi4ES3_EELb1ELb0ELb0ELb0ELb0ELb0ELb0ELb1EEEvNS_16Flash_fwd_paramsE$_ZN5flash30compute_attn_1rowblock_splitkvI23Flash_fwd_kernel_traitsILi256ELi64ELi64ELi4ELb0ELb0EN7cutlass6half_tE19Flash_kernel_traitsILi256ELi64ELi64ELi4ES3_EELb1ELb0ELb0ELb0ELb0ELb0ELb0ELb1ENS_16Flash_fwd_paramsEEEvRKT8_iiiii)
$_ZN5flash24flash_fwd_splitkv_kernelI23Flash_fwd_kernel_traitsILi256ELi64ELi64ELi4ELb0ELb0EN7cutlass6half_tE19Flash_kernel_traitsILi256ELi64ELi64ELi4ES3_EELb1ELb0ELb0ELb0ELb0ELb0ELb0ELb1EEEvNS_16Flash_fwd_paramsE$_ZN5flash30compute_attn_1rowblock_splitkvI23Flash_fwd_kernel_traitsILi256ELi64ELi64ELi4ELb0ELb0EN7cutlass6half_tE19Flash_kernel_traitsILi256ELi64ELi64ELi4ES3_EELb1ELb0ELb0ELb0ELb0ELb0ELb0ELb1ENS_16Flash_fwd_paramsEEEvRKT8_iiiii:
[----:B------:R-:W-:Y:S02]  /*00a0*/  ULDC.64 UR6, c[0x0][0x208] ;  /* 0x0000820000067ab9 */ /* 0x000fe40000000a00 */
[----:B------:R-:W2:Y:S04]  /*00b0*/  LD.E.64 R2, desc[UR6][R18.64+0xe0] ;  /* 0x0000e00612027980 */ /* 0x000ea8000c101b00 */
[----:B------:R-:W3:Y:S01]  /*00c0*/  LD.E.64 R20, desc[UR6][R18.64+0xf0] ;  /* 0x0000f00612147980 */ /* 0x000ee2000c101b00 */
[----:B------:R-:W-:Y:S02]  /*00d0*/  IMAD.MOV.U32 R242, RZ, RZ, -0x1 ;  /* 0xfffffffffff27424 */ /* 0x000fe400078e00ff */
[----:B------:R-:W-:Y:S01]  /*00e0*/  IMAD.MOV.U32 R12, RZ, RZ, RZ ;  /* 0x000000ffff0c7224 */ /* 0x000fe200078e00ff */
[----:B--2---:R-:W-:-:S04]  /*00f0*/  ISETP.NE.U32.AND P0, PT, R2, RZ, PT ;  /* 0x000000ff0200720c */ /* 0x004fc80003f05070 */
[----:B------:R-:W-:Y:S01]  /*0100*/  ISETP.NE.AND.EX P0, PT, R3, RZ, PT, P0 ;  /* 0x000000ff0300720c */ /* 0x000fe20003f05300 */
[----:B------:R-:W-:-:S12]  /*0110*/  IMAD.WIDE R2, R239, 0x4, R2 ;  /* 0x00000004ef027825 */ /* 0x000fd800078e0202 */
[----:B------:R-:W2:Y:S04]  /*0120*/  @P0 LD.E R242, desc[UR6][R2.64] ;  /* 0x0000000602f20980 */ /* 0x000ea8000c101900 */
[----:B------:R-:W2:Y:S01]  /*0130*/  @P0 LD.E R241, desc[UR6][R2.64+0x4] ;  /* 0x0000040602f10980 */ /* 0x000ea2000c101900 */
[----:B---3--:R-:W-:-:S04]  /*0140*/  ISETP.NE.U32.AND P4, PT, R20, RZ, PT ;  /* 0x000000ff1400720c */ /* 0x008fc80003f85070 */
[----:B------:R-:W-:Y:S01]  /*0150*/  ISETP.NE.AND.EX P4, PT, R21, RZ, PT, P4 ;  /* 0x000000ff1500720c */ /* 0x000fe20003f85340 */
[----:B------:R-:W-:-:S12]  /*0160*/  IMAD.WIDE R20, R239, 0x4, R20 ;  /* 0x00000004ef147825 */ /* 0x000fd800078e0214 */
[----:B------:R1:W5:Y:S04]  /*0170*/  @P4 LD.E R12, desc[UR6][R20.64] ;  /* 0x00000006140c4980 */ /* 0x000368000c101900 */
[----:B------:R-:W3:Y:S01]  /*0180*/  LD.E.64 R2, desc[UR6][R18.64+0xe8] ;  /* 0x0000e80612027980 */ /* 0x000ee2000c101b00 */
[----:B------:R-:W-:Y:S01]  /*0190*/  BSSY B0, `(.L_x_849) ;  /* 0x000000c000007945 */ /* 0x000fe20003800000 */
[----:B------:R-:W-:Y:S01]  /*01a0*/  IMAD.MOV.U32 R13, RZ, RZ, -0x1 ;  /* 0xffffffffff0d7424 */ /* 0x000fe200078e00ff */
[----:B--2---:R-:W-:-:S06]  /*01b0*/  @P0 IADD3 R241, -R242, R241, RZ ;  /* 0x000000f1f2f10210 */ /* 0x004fcc0007ffe1ff */
[----:B------:R1:W5:Y:S01]  /*01c0*/  @!P0 LD.E R241, desc[UR6][R18.64+0xb4] ;  /* 0x0000b40612f18980 */ /* 0x000362000c101900 */
[----:B---3--:R-:W-:-:S04]  /*01d0*/  ISETP.NE.U32.AND P0, PT, R2, RZ, PT ;  /* 0x000000ff0200720c */ /* 0x008fc80003f05070 */
[----:B------:R-:W-:Y:S01]  /*01e0*/  ISETP.NE.AND.EX P0, PT, R3, RZ, PT, P0 ;  /* 0x000000ff0300720c */ /* 0x000fe20003f05300 */
[----:B------:R-:W-:-:S12]  /*01f0*/  IMAD.WIDE R2, R239, 0x4, R2 ;  /* 0x00000004ef027825 */ /* 0x000fd800078e0202 */
[----:B-1----:R-:W-:Y:S05]  /*0200*/  @!P0 BRA `(.L_x_850) ;  /* 0x0000000000108947 */ /* 0x002fea0003800000 */
[----:B------:R-:W2:Y:S02]  /*0210*/  LD.E.U8 R0, desc[UR6][R18.64+0x1b2] ;  /* 0x0001b20612007980 */ /* 0x000ea4000c101100 */
[----:B--2---:R-:W-:-:S13]  /*0220*/  ISETP.NE.AND P1, PT, R0, RZ, PT ;  /* 0x000000ff0000720c */ /* 0x004fda0003f25270 */
[----:B------:R-:W-:Y:S05]  /*0230*/  @!P1 BRA `(.L_x_850) ;  /* 0x0000000000049947 */ /* 0x000fea0003800000 */
[----:B------:R1:W5:Y:S02]  /*0240*/  LD.E R13, desc[UR6][R2.64] ;  /* 0x00000006020d7980 */ /* 0x000364000c101900 */
.L_x_850:
[----:B------:R-:W-:Y:S05]  /*0250*/  BSYNC B0 ;  /* 0x0000000000007941 */ /* 0x000fea0003800000 */
.L_x_849:
[----:B------:R-:W-:Y:S04]  /*0260*/  BSSY B0, `(.L_x_851) ;  /* 0x0000009000007945 */ /* 0x000fe80003800000 */
[----:B------:R-:W-:Y:S05]  /*0270*/  @!P0 BRA `(.L_x_852) ;  /* 0x0000000000188947 */ /* 0x000fea0003800000 */
[----:B------:R-:W2:Y:S02]  /*0280*/  LD.E.U8 R0, desc[UR6][R18.64+0x1b2] ;  /* 0x0001b20612007980 */ /* 0x000ea4000c101100 */
[----:B--2---:R-:W-:-:S13]  /*0290*/  ISETP.NE.AND P0, PT, R0, RZ, PT ;  /* 0x000000ff0000720c */ /* 0x004fda0003f05270 */
[----:B------:R-:W2:Y:S02]  /*02a0*/  @P0 LD.E R84, desc[UR6][R2.64+0x4] ;  /* 0x0000040602540980 */ /* 0x000ea4000c101900 */
[----:B--2--5:R-:W-:-:S06]  /*02b0*/  @P0 IADD3 R84, R84, -R13, RZ ;  /* 0x8000000d54540210 */ /* 0x024fcc0007ffe0ff */
[----:B------:R3:W5:Y:S01]  /*02c0*/  @!P0 LD.E R84, desc[UR6][R2.64] ;  /* 0x0000000602548980 */ /* 0x000762000c101900 */
[----:B------:R-:W-:Y:S05]  /*02d0*/  BRA `(.L_x_853) ;  /* 0x0000000000047947 */ /* 0x000fea0003800000 */
.L_x_852:
[----:B------:R2:W5:Y:S02]  /*02e0*/  LD.E R84, desc[UR6][R18.64+0xb8] ;  /* 0x0000b80612547980 */ /* 0x000564000c101900 */
.L_x_853:
[----:B------:R-:W-:Y:S05]  /*02f0*/  BSYNC B0 ;  /* 0x0000000000007941 */ /* 0x000fea0003800000 */
.L_x_851:
[----:B-1-3--:R-:W3:Y:S01]  /*0300*/  LD.E.64 R2, desc[UR6][R18.64+0xf8] ;  /* 0x0000f80612027980 */ /* 0x00aee2000c101b00 */
[----:B------:R-:W-:Y:S01]  /*0310*/  BSSY B1, `(.L_x_854) ;  /* 0x0000012000017945 */ /* 0x000fe20003800000 */
[----:B-----5:R-:W-:Y:S01]  /*0320*/  IMAD.IADD R84, R84, 0x1, -R12 ;  /* 0x0000000154547824 */ /* 0x020fe200078e0a0c */
[----:B---3--:R-:W-:-:S04]  /*0330*/  ISETP.NE.U32.AND P0, PT, R2, RZ, PT ;  /* 0x000000ff0200720c */ /* 0x008fc80003f05070 */
[----:B------:R-:W-:-:S13]  /*0340*/  ISETP.NE.AND.EX P0, PT, R3, RZ, PT, P0 ;  /* 0x000000ff0300720c */ /* 0x000fda0003f05300 */
[----:B------:R-:W-:Y:S05]  /*0350*/  @!P0 BRA `(.L_x_855) ;  /* 0x0000000000108947 */ /* 0x000fea0003800000 */
[----:B------:R-:W-:-:S05]  /*0360*/  IMAD.WIDE R2, R239, 0x4, R2 ;  /* 0x00000004ef027825 */ /* 0x000fca00078e0202 */
[----:B------:R-:W3:Y:S02]  /*0370*/  LD.E R53, desc[UR6][R2.64] ;  /* 0x0000000602357980 */ /* 0x000ee4000c101900 */
[----:B---3--:R-:W-:Y:S01]  /*0380*/  IADD3 R53, R53, -R12, RZ ;  /* 0x8000000c35357210 */ /* 0x008fe20007ffe0ff */
[----:B------:R-:W-:Y:S05]  /*0390*/  BRA `(.L_x_856) ;  /* 0x0000000000247947 */ /* 0x000fea0003800000 */
.L_x_855:
[----:B------:R-:W3:Y:S01]  /*03a0*/  LD.E.64 R2, desc[UR6][R18.64+0x108] ;  /* 0x0001080612027980 */ /* 0x000ee2000c101b00 */
[----:B------:R-:W-:Y:S01]  /*03b0*/  BSSY B0, `(.L_x_857) ;  /* 0x0000006000007945 */ /* 0x000fe20003800000 */
[----:B------:R-:W-:Y:S01]  /*03c0*/  IMAD.MOV.U32 R53, RZ, RZ, RZ ;  /* 0x000000ffff357224 */ /* 0x000fe200078e00ff */
[----:B---3--:R-:W-:-:S04]  /*03d0*/  ISETP.NE.U32.AND P0, PT, R2, RZ, PT ;  /* 0x000000ff0200720c */ /* 0x008fc80003f05070 */
[----:B------:R-:W-:-:S13]  /*03e0*/  ISETP.NE.AND.EX P0, PT, R3, RZ, PT, P0 ;  /* 0x000000ff0300720c */ /* 0x000fda0003f05300 */
[----:B------:R-:W-:Y:S05]  /*03f0*/  @!P0 BRA `(.L_x_858) ;  /* 0x0000000000048947 */ /* 0x000fea0003800000 */
[----:B------:R1:W5:Y:S02]  /*0400*/  LD.E R53, desc[UR6][R18.64+0xbc] ;  /* 0x0000bc0612357980 */ /* 0x000364000c101900 */
.L_x_858:
[----:B------:R-:W-:Y:S05]  /*0410*/  BSYNC B0 ;  /* 0x0000000000007941 */ /* 0x000fea0003800000 */
.L_x_857:
[----:B-----5:R-:W-:Y:S02]  /*0420*/  IADD3 R53, R84, R53, RZ ;  /* 0x0000003554357210 */ /* 0x020fe40007ffe0ff */
.L_x_856:
[----:B------:R-:W-:Y:S05]  /*0430*/  BSYNC B1 ;  /* 0x0000000000017941 */ /* 0x000fea0003800000 */
.L_x_854:
[----:B------:R-:W-:Y:S01]  /*0440*/  IMAD.SHL.U32 R52, R240, 0x40, RZ ;  /* 0x00000040f0347824 */ /* 0x000fe200078e00ff */
[----:B------:R-:W-:Y:S01]  /*0450*/  MOV R2, R237 ;  /* 0x000000ed00027202 */ /* 0x000fe20000000f00 */
[----:B------:R-:W-:-:S03]  /*0460*/  IMAD.MOV.U32 R3, RZ, RZ, 0x0 ;  /* 0x00000000ff037424 */ /* 0x000fc600078e00ff */
[----:B------:R-:W-:-:S13]  /*0470*/  ISETP.GT.AND P0, PT, R241, R52, PT ;  /* 0x00000034f100720c */ /* 0x000fda0003f04270 */
[----:B-12---:R-:W-:Y:S05]  /*0480*/  @!P0 RET.REL.NODEC R2 `(_ZN5flash24flash_fwd_splitkv_kernelI23Flash_fwd_kernel_traitsILi256ELi64ELi64ELi4ELb0ELb0EN7cutlass6half_tE19Flash_kernel_traitsILi256ELi64ELi64ELi4ES3_EELb1ELb0ELb0ELb0ELb0ELb0ELb0ELb1EEEvNS_16Flash_fwd_paramsE) ;  /* 0xfffffff802dc8950 */ /* 0x006fea0003c3ffff */
[----:B------:R-:W2:Y:S04]  /*0490*/  LD.E R6, desc[UR6][R18.64+0xb8] ;  /* 0x0000b80612067980 */ /* 0x000ea8000c101900 */
[----:B------:R-:W3:Y:S01]  /*04a0*/  LD.E R2, desc[UR6][R18.64+0x188] ;  /* 0x0001880612027980 */ /* 0x000ee2000c101900 */
[----:B------:R-:W-:Y:S01]  /*04b0*/  IADD3 R0, -R241, 0x7f, R52 ;  /* 0x0000007ff1007810 */ /* 0x000fe20007ffe134 */
[----:B------:R-:W-:Y:S01]  /*04c0*/  VIADD R4, R53, 0x3f ;  /* 0x0000003f35047836 */ /* 0x000fe20000000000 */
[----:B------:R-:W1:Y:S04]  /*04d0*/  S2R R45, SR_TID.X ;  /* 0x00000000002d7919 */ /* 0x000e680000002100 */
[----:B------:R-:W-:-:S04]  /*04e0*/  SHF.R.S32.HI R3, RZ, 0x1f, R4 ;  /* 0x0000001fff037819 */ /* 0x000fc80000011404 */
[----:B------:R-:W-:-:S04]  /*04f0*/  LEA.HI R3, R3, R4, RZ, 0x6 ;  /* 0x0000000403037211 */ /* 0x000fc800078f30ff */
[----:B------:R-:W-:Y:S01]  /*0500*/  SHF.R.S32.HI R3, RZ, 0x6, R3 ;  /* 0x00000006ff037819 */ /* 0x000fe20000011403 */
[----:B--2---:R-:W-:Y:S01]  /*0510*/  VIADD R6, R6, 0x3f ;  /* 0x0000003f06067836 */ /* 0x004fe20000000000 */
[----:B---3--:R-:W-:-:S04]  /*0520*/  IADD3 R2, R2, R0, R53 ;  /* 0x0000000002027210 */ /* 0x008fc80007ffe035 */
[----:B------:R-:W-:Y:S02]  /*0530*/  SHF.R.S32.HI R5, RZ, 0x1f, R6 ;  /* 0x0000001fff057819 */ /* 0x000fe40000011406 */
[----:B------:R-:W-:Y:S02]  /*0540*/  SHF.R.S32.HI R0, RZ, 0x1f, R2 ;  /* 0x0000001fff007819 */ /* 0x000fe40000011402 */
[----:B------:R-:W-:Y:S02]  /*0550*/  LEA.HI R5, R5, R6, RZ, 0x6 ;  /* 0x0000000605057211 */ /* 0x000fe400078f30ff */
[----:B------:R-:W-:Y:S02]  /*0560*/  LEA.HI R0, R0, R2, RZ, 0x6 ;  /* 0x0000000200007211 */ /* 0x000fe400078f30ff */
[----:B------:R-:W-:Y:S02]  /*0570*/  SHF.R.S32.HI R5, RZ, 0x6, R5 ;  /* 0x00000006ff057819 */ /* 0x000fe40000011405 */
[----:B------:R-:W-:-:S04]  /*0580*/  SHF.R.S32.HI R0, RZ, 0x6, R0 ;  /* 0x00000006ff007819 */ /* 0x000fc80000011400 */
[----:B------:R-:W-:-:S04]  /*0590*/  VIMNMX3 R165, R5, R3, R0, PT ;  /* 0x0000000305a5720f */ /* 0x000fc80003800100 */
[----:B------:R-:W-:-:S13]  /*05a0*/  ISETP.GT.AND P0, PT, R165, RZ, PT ;  /* 0x000000ffa500720c */ /* 0x000fda0003f04270 */
[----:B-1----:R-:W-:Y:S05]  /*05b0*/  @P0 BRA `(.L_x_859) ;  /* 0x0000000800680947 */ /* 0x002fea0003800000 */
[----:B------:R-:W-:Y:S01]  /*05c0*/  ISETP.NE.AND P0, PT, R242, -0x1, PT ;  /* 0xfffffffff200780c */ /* 0x000fe20003f05270 */
[----:B------:R-:W2:Y:S04]  /*05d0*/  LD.E.64 R6, desc[UR6][R18.64+0x88] ;  /* 0x0000880612067980 */ /* 0x000ea8000c101b00 */
[----:B------:R-:W3:Y:S04]  /*05e0*/  LD.E.64 R22, desc[UR6][R18.64+0x90] ;  /* 0x0000900612167980 */ /* 0x000ee8000c101b00 */
[----:B------:R1:W5:Y:S04]  /*05f0*/  LD.E R3, desc[UR6][R18.64+0x60] ;  /* 0x0000600612037980 */ /* 0x000368000c101900 */
[----:B------:R-:W4:Y:S04]  /*0600*/  @!P0 LD.E.64 R14, desc[UR6][R18.64+0x80] ;  /* 0x00008006120e8980 */ /* 0x000f28000c101b00 */
[----:B------:R1:W5:Y:S04]  /*0610*/  LD.E R0, desc[UR6][R18.64+0xb4] ;  /* 0x0000b40612007980 */ /* 0x000368000c101900 */
[----:B------:R1:W5:Y:S04]  /*0620*/  LD.E.64 R4, desc[UR6][R18.64+0xa0] ;  /* 0x0000a00612047980 */ /* 0x000368000c101b00 */
[----:B------:R1:W5:Y:S04]  /*0630*/  LD.E R2, desc[UR6][R18.64+0xc0] ;  /* 0x0000c00612027980 */ /* 0x000368000c101900 */
[----:B------:R-:W5:Y:S01]  /*0640*/  LD.E.64 R18, desc[UR6][R18.64+0x70] ;  /* 0x0000700612127980 */ /* 0x000f62000c101b00 */
[----:B------:R-:W-:-:S04]  /*0650*/  SHF.R.S32.HI R8, RZ, 0x1f, R45 ;  /* 0x0000001fff087819 */ /* 0x000fc8000001142d */
[----:B------:R-:W-:-:S04]  /*0660*/  LEA.HI R8, R8, R45, RZ, 0x3 ;  /* 0x0000002d08087211 */ /* 0x000fc800078f18ff */
[----:B------:R-:W-:-:S05]  /*0670*/  LOP3.LUT R9, R8, 0xfffffff8, RZ, 0xc0, !PT ;  /* 0xfffffff808097812 */ /* 0x000fca00078ec0ff */
[----:B------:R-:W-:-:S04]  /*0680*/  IMAD.IADD R45, R45, 0x1, -R9 ;  /* 0x000000012d2d7824 */ /* 0x000fc800078e0a09 */
[----:B------:R-:W-:Y:S01]  /*0690*/  IMAD.SHL.U32 R20, R45, 0x8, RZ ;  /* 0x000000082d147824 */ /* 0x000fe200078e00ff */
[----:B------:R-:W-:-:S04]  /*06a0*/  @!P0 SHF.R.S32.HI R10, RZ, 0x1f, R239 ;  /* 0x0000001fff0a8819 */ /* 0x000fc800000114ef */
[----:B------:R-:W-:Y:S02]  /*06b0*/  SHF.R.S32.HI R21, RZ, 0x1f, R20 ;  /* 0x0000001fff157819 */ /* 0x000fe40000011414 */
[----:B------:R-:W-:Y:S02]  /*06c0*/  SHF.R.S32.HI R8, RZ, 0x3, R8 ;  /* 0x00000003ff087819 */ /* 0x000fe40000011408 */
[----:B------:R-:W-:Y:S01]  /*06d0*/  IADD3 R241, -R52, R241, RZ ;  /* 0x000000f134f17210 */ /* 0x000fe20007ffe1ff */
[----:B------:R-:W-:Y:S01]  /*06e0*/  BSSY B0, `(.L_x_860) ;  /* 0x000002d000007945 */ /* 0x000fe20003800000 */
[----:B------:R-:W-:Y:S01]  /*06f0*/  ISETP.NE.AND P3, PT, R45, RZ, PT ;  /* 0x000000ff2d00720c */ /* 0x000fe20003f65270 */
[-C--:B--2---:R-:W-:Y:S02]  /*0700*/  @P0 IMAD R11, R7, R242.reuse, RZ ;  /* 0x000000f2070b0224 */ /* 0x084fe400078e02ff */
[----:B------:R-:W-:-:S05]  /*0710*/  @P0 IMAD.WIDE.U32 R12, R6, R242, RZ ;  /* 0x000000f2060c0225 */ /* 0x000fca00078e00ff */
[----:B------:R-:W-:Y:S01]  /*0720*/  @P0 IADD3 R11, R13, R11, RZ ;  /* 0x0000000b0d0b0210 */ /* 0x000fe20007ffe0ff */
[-C--:B----4-:R-:W-:Y:S02]  /*0730*/  @!P0 IMAD R9, R15, R239.reuse, RZ ;  /* 0x000000ef0f098224 */ /* 0x090fe400078e02ff */
[----:B------:R-:W-:Y:S01]  /*0740*/  @!P0 IMAD.WIDE.U32 R16, R14, R239, RZ ;  /* 0x000000ef0e108225 */ /* 0x000fe200078e00ff */
[----:B------:R-:W-:-:S03]  /*0750*/  SHF.R.S32.HI R13, RZ, 0x1f, R52 ;  /* 0x0000001fff0d7819 */ /* 0x000fc60000011434 */
[----:B------:R-:W-:Y:S02]  /*0760*/  @!P0 IMAD R10, R14, R10, R9 ;  /* 0x0000000a0e0a8224 */ /* 0x000fe400078e0209 */
[----:B------:R-:W-:Y:S02]  /*0770*/  IMAD R9, R7, R52, RZ ;  /* 0x0000003407097224 */ /* 0x000fe400078e02ff */
[----:B------:R-:W-:-:S04]  /*0780*/  IMAD.WIDE.U32 R14, R52, R6, R20 ;  /* 0x00000006340e7225 */ /* 0x000fc800078e0014 */
[----:B------:R-:W-:Y:S02]  /*0790*/  @!P0 IMAD.MOV.U32 R12, RZ, RZ, R16 ;  /* 0x000000ffff0c8224 */ /* 0x000fe400078e0010 */
[----:B------:R-:W-:Y:S02]  /*07a0*/  IMAD R9, R6, R13, R9 ;  /* 0x0000000d06097224 */ /* 0x000fe400078e0209 */
[----:B------:R-:W-:Y:S01]  /*07b0*/  @!P0 IMAD.IADD R11, R17, 0x1, R10 ;  /* 0x00000001110b8824 */ /* 0x000fe200078e020a */
[----:B------:R-:W-:-:S04]  /*07c0*/  IADD3 R10, P0, R12, R14, RZ ;  /* 0x0000000e0c0a7210 */ /* 0x000fc80007f1e0ff */
[----:B------:R-:W-:Y:S02]  /*07d0*/  IADD3.X R11, R11, R15, R9, P0, !PT ;  /* 0x0000000f0b0b7210 */ /* 0x000fe400007fe409 */
[C---:B------:R-:W-:Y:S01]  /*07e0*/  ISETP.GE.AND P0, PT, R8.reuse, R241, PT ;  /* 0x000000f10800720c */ /* 0x040fe20003f06270 */
[----:B---3--:R-:W-:Y:S01]  /*07f0*/  IMAD R24, R23, R238, RZ ;  /* 0x000000ee17187224 */ /* 0x008fe200078e02ff */
[----:B------:R-:W-:Y:S01]  /*0800*/  SHF.R.S32.HI R9, RZ, 0x1f, R238 ;  /* 0x0000001fff097819 */ /* 0x000fe200000114ee */
[----:B------:R-:W-:-:S04]  /*0810*/  VIADD R13, R8, 0x10 ;  /* 0x00000010080d7836 */ /* 0x000fc80000000000 */
[----:B------:R-:W-:Y:S02]  /*0820*/  IMAD R24, R22, R9, R24 ;  /* 0x0000000916187224 */ /* 0x000fe400078e0218 */
[----:B------:R-:W-:Y:S01]  /*0830*/  IMAD.WIDE.U32 R22, R238, R22, R10 ;  /* 0x00000016ee167225 */ /* 0x000fe200078e000a */
[----:B------:R-:W-:Y:S02]  /*0840*/  ISETP.GE.AND P1, PT, R13, R241, PT ;  /* 0x000000f10d00720c */ /* 0x000fe40003f26270 */
[----:B------:R-:W-:Y:S01]  /*0850*/  SHF.R.S32.HI R11, RZ, 0x1f, R8 ;  /* 0x0000001fff0b7819 */ /* 0x000fe20000011408 */
[----:B------:R-:W-:Y:S01]  /*0860*/  VIADD R16, R20, 0x40 ;  /* 0x0000004014107836 */ /* 0x000fe20000000000 */
[----:B------:R-:W-:Y:S01]  /*0870*/  IADD3 R12, R8, 0x20, RZ ;  /* 0x00000020080c7810 */ /* 0x000fe20007ffe0ff */
[C---:B------:R-:W-:Y:S01]  /*0880*/  VIADD R14, R20.reuse, 0xc0 ;  /* 0x000000c0140e7836 */ /* 0x040fe20000000000 */
[----:B------:R-:W-:Y:S02]  /*0890*/  IADD3 R15, R20, 0x80, RZ ;  /* 0x00000080140f7810 */ /* 0x000fe40007ffe0ff */
[----:B------:R-:W-:Y:S01]  /*08a0*/  IADD3 R25, R23, R24, RZ ;  /* 0x0000001817197210 */ /* 0x000fe20007ffe0ff */
[----:B-1----:R-:W-:Y:S06]  /*08b0*/  @P0 BRA `(.L_x_861) ;  /* 0x00000000003c0947 */ /* 0x002fec0003800000 */
[----:B------:R-:W-:Y:S01]  /*08c0*/  IMAD R9, R7, R8, RZ ;  /* 0x0000000807097224 */ /* 0x000fe200078e02ff */
[-C--:B-----5:R-:W-:Y:S01]  /*08d0*/  ISETP.GE.AND P6, PT, R20, R2.reuse, PT ;  /* 0x000000021400720c */ /* 0x0a0fe20003fc6270 */
[----:B------:R-:W-:Y:S01]  /*08e0*/  IMAD.MOV.U32 R24, RZ, RZ, R22 ;  /* 0x000000ffff187224 */ /* 0x000fe200078e0016 */
[-C--:B------:R-:W-:Y:S01]  /*08f0*/  ISETP.GE.AND P5, PT, R16, R2.reuse, PT ;  /* 0x000000021000720c */ /* 0x080fe20003fa6270 */
[C---:B------:R-:W-:Y:S01]  /*0900*/  IMAD R9, R6.reuse, R11, R9 ;  /* 0x0000000b06097224 */ /* 0x040fe200078e0209 */
[----:B------:R-:W-:Y:S01]  /*0910*/  ISETP.GE.AND P4, PT, R15, R2, PT ;  /* 0x000000020f00720c */ /* 0x000fe20003f86270 */
[----:B------:R-:W-:Y:S01]  /*0920*/  IMAD.WIDE.U32 R26, R6, R8, R24 ;  /* 0x00000008061a7225 */ /* 0x000fe200078e0018 */
[----:B------:R-:W-:-:S03]  /*0930*/  ISETP.GE.AND P2, PT, R14, R2, PT ;  /* 0x000000020e00720c */ /* 0x000fc60003f46270 */
[----:B------:R-:W-:Y:S01]  /*0940*/  IMAD.IADD R9, R27, 0x1, R9 ;  /* 0x000000011b097824 */ /* 0x000fe200078e0209 */
[----:B------:R-:W-:-:S04]  /*0950*/  LEA R28, P0, R26, R18, 0x1 ;  /* 0x000000121a1c7211 */ /* 0x000fc800078008ff */
[----:B------:R-:W-:-:S05]  /*0960*/  LEA.HI.X R29, R26, R19, R9, 0x1, P0 ;  /* 0x000000131a1d7211 */ /* 0x000fca00000f0c09 */
[----:B------:R1:W-:Y:S04]  /*0970*/  @!P6 ST.E.128 desc[UR6][R28.64], RZ ;  /* 0x000000ff1c00e985 */ /* 0x0003e8000c101d06 */
[----:B------:R1:W-:Y:S04]  /*0980*/  @!P5 ST.E.128 desc[UR6][R28.64+0x80], RZ ;  /* 0x000080ff1c00d985 */ /* 0x0003e8000c101d06 */
[----:B------:R1:W-:Y:S04]  /*0990*/  @!P4 ST.E.128 desc[UR6][R28.64+0x100], RZ ;  /* 0x000100ff1c00c985 */ /* 0x0003e8000c101d06 */
[----:B------:R1:W-:Y:S02]  /*09a0*/  @!P2 ST.E.128 desc[UR6][R28.64+0x180], RZ ;  /* 0x000180ff1c00a985 */ /* 0x0003e4000c101d06 */
.L_x_861:
[----:B------:R-:W-:Y:S05]  /*09b0*/  BSYNC B0 ;  /* 0x0000000000007941 */ /* 0x000fea0003800000 */
.L_x_860:
[----:B------:R-:W-:Y:S01]  /*09c0*/  BSSY B0, `(.L_x_862) ;  /* 0x0000015000007945 */ /* 0x000fe20003800000 */
[----:B------:R-:W-:-:S03]  /*09d0*/  ISETP.GE.AND P0, PT, R12, R241, PT ;  /* 0x000000f10c00720c */ /* 0x000fc60003f06270 */
[----:B------:R-:W-:Y:S10]  /*09e0*/  @P1 BRA `(.L_x_863) ;  /* 0x0000000000481947 */ /* 0x000ff40003800000 */
[----:B------:R-:W-:Y:S01]  /*09f0*/  IADD3 R10, P1, R8, 0x10, RZ ;  /* 0x00000010080a7810 */ /* 0x000fe20007f3e0ff */
[----:B------:R-:W-:Y:S01]  /*0a00*/  IMAD.MOV.U32 R26, RZ, RZ, R22 ;  /* 0x000000ffff1a7224 */ /* 0x000fe200078e0016 */
[-C--:B-----5:R-:W-:Y:S01]  /*0a10*/  ISETP.GE.AND P5, PT, R20, R2.reuse, PT ;  /* 0x000000021400720c */ /* 0x0a0fe20003fa6270 */
[----:B------:R-:W-:Y:S01]  /*0a20*/  IMAD.MOV.U32 R27, RZ, RZ, R25 ;  /* 0x000000ffff1b7224 */ /* 0x000fe200078e0019 */
[-C--:B------:R-:W-:Y:S01]  /*0a30*/  ISETP.GE.AND P4, PT, R16, R2.reuse, PT ;  /* 0x000000021000720c */ /* 0x080fe20003f86270 */
[----:B------:R-:W-:Y:S01]  /*0a40*/  IMAD.X R9, RZ, RZ, R11, P1 ;  /* 0x000000ffff097224 */ /* 0x000fe200008e060b */
[----:B------:R-:W-:Y:S01]  /*0a50*/  ISETP.GE.AND P2, PT, R15, R2, PT ;  /* 0x000000020f00720c */ /* 0x000fe20003f46270 */
[----:B------:R-:W-:Y:S01]  /*0a60*/  IMAD.WIDE.U32 R26, R6, R10, R26 ;  /* 0x0000000a061a7225 */ /* 0x000fe200078e001a */
[----:B------:R-:W-:-:S03]  /*0a70*/  ISETP.GE.AND P1, PT, R14, R2, PT ;  /* 0x000000020e00720c */ /* 0x000fc60003f26270 */
[----:B------:R-:W-:Y:S01]  /*0a80*/  IMAD R9, R9, R6, RZ ;  /* 0x0000000609097224 */ /* 0x000fe200078e02ff */
[----:B-1----:R-:W-:-:S03]  /*0a90*/  LEA R28, P6, R26, R18, 0x1 ;  /* 0x000000121a1c7211 */ /* 0x002fc600078c08ff */
[----:B------:R-:W-:-:S04]  /*0aa0*/  IMAD R9, R7, R10, R9 ;  /* 0x0000000a07097224 */ /* 0x000fc800078e0209 */
[----:B------:R-:W-:-:S05]  /*0ab0*/  IMAD.IADD R9, R27, 0x1, R9 ;  /* 0x000000011b097824 */ /* 0x000fca00078e0209 */
[----:B------:R-:W-:-:S05]  /*0ac0*/  LEA.HI.X R29, R26, R19, R9, 0x1, P6 ;  /* 0x000000131a1d7211 */ /* 0x000fca00030f0c09 */
[----:B------:R2:W-:Y:S04]  /*0ad0*/  @!P5 ST.E.128 desc[UR6][R28.64], RZ ;  /* 0x000000ff1c00d985 */ /* 0x0005e8000c101d06 */
[----:B------:R2:W-:Y:S04]  /*0ae0*/  @!P4 ST.E.128 desc[UR6][R28.64+0x80], RZ ;  /* 0x000080ff1c00c985 */ /* 0x0005e8000c101d06 */
[----:B------:R2:W-:Y:S04]  /*0af0*/  @!P2 ST.E.128 desc[UR6][R28.64+0x100], RZ ;  /* 0x000100ff1c00a985 */ /* 0x0005e8000c101d06 */
[----:B------:R2:W-:Y:S02]  /*0b00*/  @!P1 ST.E.128 desc[UR6][R28.64+0x180], RZ ;  /* 0x000180ff1c009985 */ /* 0x0005e4000c101d06 */
.L_x_863:
[----:B------:R-:W-:Y:S05]  /*0b10*/  BSYNC B0 ;  /* 0x0000000000007941 */ /* 0x000fea0003800000 */
.L_x_862:
[----:B-----5:R-:W-:Y:S01]  /*0b20*/  IMAD R3, R239, R3, R238 ;  /* 0x00000003ef037224 */ /* 0x020fe200078e02ee */
[----:B------:R-:W-:Y:S01]  /*0b30*/  BSSY B0, `(.L_x_864) ;  /* 0x0000016000007945 */ /* 0x000fe20003800000 */
[----:B------:R-:W-:Y:S02]  /*0b40*/  ISETP.GE.OR P5, PT, R13, R241, P3 ;  /* 0x000000f10d00720c */ /* 0x000fe40001fa6670 */
[----:B------:R-:W-:Y:S01]  /*0b50*/  IMAD R52, R0, R3, R52 ;  /* 0x0000000300347224 */ /* 0x000fe200078e0234 */
[----:B------:R-:W-:Y:S10]  /*0b60*/  @P0 BRA `(.L_x_865) ;  /* 0x0000000000480947 */ /* 0x000ff40003800000 */
[----:B------:R-:W-:Y:S01]  /*0b70*/  IADD3 R3, P0, R8, 0x20, RZ ;  /* 0x0000002008037810 */ /* 0x000fe20007f1e0ff */
[----:B------:R-:W-:Y:S01]  /*0b80*/  IMAD.MOV.U32 R26, RZ, RZ, R22 ;  /* 0x000000ffff1a7224 */ /* 0x000fe200078e0016 */
[-C--:B------:R-:W-:Y:S01]  /*0b90*/  ISETP.GE.AND P4, PT, R20, R2.reuse, PT ;  /* 0x000000021400720c */ /* 0x080fe20003f86270 */
[----:B------:R-:W-:Y:S01]  /*0ba0*/  IMAD.MOV.U32 R27, RZ, RZ, R25 ;  /* 0x000000ffff1b7224 */ /* 0x000fe200078e0019 */
[-C--:B------:R-:W-:Y:S01]  /*0bb0*/  ISETP.GE.AND P2, PT, R16, R2.reuse, PT ;  /* 0x000000021000720c */ /* 0x080fe20003f46270 */
[----:B------:R-:W-:Y:S01]  /*0bc0*/  IMAD.X R0, RZ, RZ, R11, P0 ;  /* 0x000000ffff007224 */ /* 0x000fe200000e060b */
[-C--:B------:R-:W-:Y:S01]  /*0bd0*/  ISETP.GE.AND P1, PT, R15, R2.reuse, PT ;  /* 0x000000020f00720c */ /* 0x080fe20003f26270 */
[----:B------:R-:W-:Y:S01]  /*0be0*/  IMAD.WIDE.U32 R26, R6, R3, R26 ;  /* 0x00000003061a7225 */ /* 0x000fe200078e001a */
[----:B------:R-:W-:-:S03]  /*0bf0*/  ISETP.GE.AND P0, PT, R14, R2, PT ;  /* 0x000000020e00720c */ /* 0x000fc60003f06270 */
[----:B------:R-:W-:Y:S01]  /*0c00*/  IMAD R0, R0, R6, RZ ;  /* 0x0000000600007224 */ /* 0x000fe200078e02ff */
[----:B-12---:R-:W-:-:S03]  /*0c10*/  LEA R28, P6, R26, R18, 0x1 ;  /* 0x000000121a1c7211 */ /* 0x006fc600078c08ff */
[----:B------:R-:W-:-:S04]  /*0c20*/  IMAD R0, R7, R3, R0 ;  /* 0x0000000307007224 */ /* 0x000fc800078e0200 */
[----:B------:R-:W-:-:S05]  /*0c30*/  IMAD.IADD R0, R27, 0x1, R0 ;  /* 0x000000011b007824 */ /* 0x000fca00078e0200 */
[----:B------:R-:W-:-:S05]  /*0c40*/  LEA.HI.X R29, R26, R19, R0, 0x1, P6 ;  /* 0x000000131a1d7211 */ /* 0x000fca00030f0c00 */
[----:B------:R3:W-:Y:S04]  /*0c50*/  @!P4 ST.E.128 desc[UR6][R28.64], RZ ;  /* 0x000000ff1c00c985 */ /* 0x0007e8000c101d06 */
[----:B------:R3:W-:Y:S04]  /*0c60*/  @!P2 ST.E.128 desc[UR6][R28.64+0x80], RZ ;  /* 0x000080ff1c00a985 */ /* 0x0007e8000c101d06 */
[----:B------:R3:W-:Y:S04]  /*0c70*/  @!P1 ST.E.128 desc[UR6][R28.64+0x100], RZ ;  /* 0x000100ff1c009985 */ /* 0x0007e8000c101d06 */
[----:B------:R3:W-:Y:S02]  /*0c80*/  @!P0 ST.E.128 desc[UR6][R28.64+0x180], RZ ;  /* 0x000180ff1c008985 */ /* 0x0007e4000c101d06 */
.L_x_865:
[----:B------:R-:W-:Y:S05]  /*0c90*/  BSYNC B0 ;  /* 0x0000000000007941 */ /* 0x000fea0003800000 */
.L_x_864:
[C---:B------:R-:W-:Y:S01]  /*0ca0*/  VIADD R3, R8.reuse, 0x30 ;  /* 0x0000003008037836 */ /* 0x040fe20000000000 */
[-C--:B------:R-:W-:Y:S01]  /*0cb0*/  ISETP.GE.OR P6, PT, R8, R241.reuse, P3 ;  /* 0x000000f10800720c */ /* 0x080fe20001fc6670 */
[----:B------:R-:W-:Y:S01]  /*0cc0*/  BSSY B0, `(.L_x_866) ;  /* 0x000001e000007945 */ /* 0x000fe20003800000 */
[-C--:B------:R-:W-:Y:S02]  /*0cd0*/  ISETP.GE.OR P4, PT, R12, R241.reuse, P3 ;  /* 0x000000f10c00720c */ /* 0x080fe40001f86670 */
[CC--:B------:R-:W-:Y:S02]  /*0ce0*/  ISETP.GE.AND P1, PT, R3.reuse, R241.reuse, PT ;  /* 0x000000f10300720c */ /* 0x0c0fe40003f26270 */
[C---:B------:R-:W-:Y:S02]  /*0cf0*/  IADD3 R0, P0, R52.reuse, R8, RZ ;  /* 0x0000000834007210 */ /* 0x040fe40007f1e0ff */
[----:B------:R-:W-:Y:S01]  /*0d00*/  ISETP.GE.OR P3, PT, R3, R241, P3 ;  /* 0x000000f10300720c */ /* 0x000fe20001f66670 */
[----:B------:R-:W-:Y:S01]  /*0d10*/  @!P5 IMAD.MOV.U32 R3, RZ, RZ, 0x7f800000 ;  /* 0x7f800000ff03d424 */ /* 0x000fe200078e00ff */
[----:B------:R-:W-:-:S02]  /*0d20*/  LEA.HI.X.SX32 R52, R52, R11, 0x1, P0 ;  /* 0x0000000b34347211 */ /* 0x000fc400000f0eff */
[----:B------:R-:W-:Y:S01]  /*0d30*/  LEA R12, P0, R0, R4, 0x2 ;  /* 0x00000004000c7211 */ /* 0x000fe200078010ff */
[----:B------:R-:W-:-:S03]  /*0d40*/  @!P6 IMAD.MOV.U32 R4, RZ, RZ, 0x7f800000 ;  /* 0x7f800000ff04e424 */ /* 0x000fc600078e00ff */
[----:B------:R-:W-:Y:S01]  /*0d50*/  LEA.HI.X R13, R0, R5, R52, 0x2, P0 ;  /* 0x00000005000d7211 */ /* 0x000fe200000f1434 */
[----:B------:R-:W-:Y:S01]  /*0d60*/  @!P4 IMAD.MOV.U32 R0, RZ, RZ, 0x7f800000 ;  /* 0x7f800000ff00c424 */ /* 0x000fe200078e00ff */
[----:B------:R-:W-:Y:S07]  /*0d70*/  @P1 BRA `(.L_x_867) ;  /* 0x0000000000481947 */ /* 0x000fee0003800000 */
[----:B------:R-:W-:Y:S01]  /*0d80*/  IADD3 R8, P0, R8, 0x30, RZ ;  /* 0x0000003008087810 */ /* 0x000fe20007f1e0ff */
[----:B------:R-:W-:Y:S01]  /*0d90*/  IMAD.MOV.U32 R10, RZ, RZ, R22 ;  /* 0x000000ffff0a7224 */ /* 0x000fe200078e0016 */
[----:B------:R-:W-:-:S03]  /*0da0*/  ISETP.GE.AND P2, PT, R16, R2, PT ;  /* 0x000000021000720c */ /* 0x000fc60003f46270 */
[----:B------:R-:W-:Y:S01]  /*0db0*/  IMAD.X R5, RZ, RZ, R11, P0 ;  /* 0x000000ffff057224 */ /* 0x000fe200000e060b */
[----:B------:R-:W-:Y:S01]  /*0dc0*/  ISETP.GE.AND P0, PT, R20, R2, PT ;  /* 0x000000021400720c */ /* 0x000fe20003f06270 */
[----:B------:R-:W-:Y:S02]  /*0dd0*/  IMAD.MOV.U32 R11, RZ, RZ, R25 ;  /* 0x000000ffff0b7224 */ /* 0x000fe400078e0019 */
[----:B------:R-:W-:Y:S02]  /*0de0*/  IMAD R5, R5, R6, RZ ;  /* 0x0000000605057224 */ /* 0x000fe400078e02ff */
[----:B------:R-:W-:-:S04]  /*0df0*/  IMAD.WIDE.U32 R10, R6, R8, R10 ;  /* 0x00000008060a7225 */ /* 0x000fc800078e000a */
[----:B------:R-:W-:Y:S01]  /*0e00*/  IMAD R5, R7, R8, R5 ;  /* 0x0000000807057224 */ /* 0x000fe200078e0205 */
[----:B------:R-:W-:-:S03]  /*0e10*/  LEA R6, P1, R10, R18, 0x1 ;  /* 0x000000120a067211 */ /* 0x000fc600078208ff */
[----:B------:R-:W-:-:S05]  /*0e20*/  IMAD.IADD R5, R11, 0x1, R5 ;  /* 0x000000010b057824 */ /* 0x000fca00078e0205 */
[----:B------:R-:W-:Y:S02]  /*0e30*/  LEA.HI.X R7, R10, R19, R5, 0x1, P1 ;  /* 0x000000130a077211 */ /* 0x000fe400008f0c05 */
[----:B------:R-:W-:-:S03]  /*0e40*/  ISETP.GE.AND P1, PT, R15, R2, PT ;  /* 0x000000020f00720c */ /* 0x000fc60003f26270 */
[----:B------:R4:W-:Y:S01]  /*0e50*/  @!P0 ST.E.128 desc[UR6][R6.64], RZ ;  /* 0x000000ff06008985 */ /* 0x0009e2000c101d06 */
[----:B------:R-:W-:-:S03]  /*0e60*/  ISETP.GE.AND P0, PT, R14, R2, PT ;  /* 0x000000020e00720c */ /* 0x000fc60003f06270 */
[----:B------:R4:W-:Y:S06]  /*0e70*/  @!P2 ST.E.128 desc[UR6][R6.64+0x80], RZ ;  /* 0x000080ff0600a985 */ /* 0x0009ec000c101d06 */
[----:B------:R4:W-:Y:S04]  /*0e80*/  @!P1 ST.E.128 desc[UR6][R6.64+0x100], RZ ;  /* 0x000100ff06009985 */ /* 0x0009e8000c101d06 */
[----:B------:R4:W-:Y:S02]  /*0e90*/  @!P0 ST.E.128 desc[UR6][R6.64+0x180], RZ ;  /* 0x000180ff06008985 */ /* 0x0009e4000c101d06 */
.L_x_867:
[----:B------:R-:W-:Y:S05]  /*0ea0*/  BSYNC B0 ;  /* 0x0000000000007941 */ /* 0x000fea0003800000 */
.L_x_866:
[----:B------:R5:W-:Y:S01]  /*0eb0*/  @!P5 ST.E desc[UR6][R12.64+0x40], R3 ;  /* 0x000040030c00d985 */ /* 0x000be2000c101906 */
[----:B------:R-:W-:-:S03]  /*0ec0*/  MOV R2, R237 ;  /* 0x000000ed00027202 */ /* 0x000fc60000000f00 */
[----:B------:R-:W-:Y:S04]  /*0ed0*/  @!P6 ST.E desc[UR6][R12.64], R4 ;  /* 0x000000040c00e985 */ /* 0x000fe8000c101906 */
[----:B------:R1:W-:Y:S01]  /*0ee0*/  @!P4 ST.E desc[UR6][R12.64+0x80], R0 ;  /* 0x000080000c00c985 */ /* 0x0003e2000c101906 */
[----:B-----5:R-:W-:-:S04]  /*0ef0*/  MOV R3, 0x0 ;  /* 0x0000000000037802 */ /* 0x020fc80000000f00 */
[----:B-1234-:R-:W-:Y:S05]  /*0f00*/  @P3 RET.REL.NODEC R2 `(_ZN5flash24flash_fwd_splitkv_kernelI23Flash_fwd_kernel_traitsILi256ELi64ELi64ELi4ELb0ELb0EN7cutlass6half_tE19Flash_kernel_traitsILi256ELi64ELi64ELi4ES3_EELb1ELb0ELb0ELb0ELb0ELb0ELb0ELb1EEEvNS_16Flash_fwd_paramsE) ;  /* 0xfffffff0023c3950 */ /* 0x01efea0003c3ffff */
[----:B------:R-:W-:Y:S02]  /*0f10*/  MOV R0, 0x7f800000 ;  /* 0x7f80000000007802 */ /* 0x000fe40000000f00 */
[----:B------:R-:W-:Y:S02]  /*0f20*/  MOV R2, R237 ;  /* 0x000000ed00027202 */ /* 0x000fe40000000f00 */
[----:B------:R-:W-:Y:S01]  /*0f30*/  MOV R3, 0x0 ;  /* 0x0000000000037802 */ /* 0x000fe20000000f00 */
[----:B------:R1:W-:Y:S03]  /*0f40*/  ST.E desc[UR6][R12.64+0xc0], R0 ;  /* 0x0000c0000c007985 */ /* 0x0003e6000c101906 */
[----:B-1----:R-:W-:Y:S05]  /*0f50*/  RET.REL.NODEC R2 `(_ZN5flash24flash_fwd_splitkv_kernelI23Flash_fwd_kernel_traitsILi256ELi64ELi64ELi4ELb0ELb0EN7cutlass6half_tE19Flash_kernel_traitsILi256ELi64ELi64ELi4ES3_EELb1ELb0ELb0ELb0ELb0ELb0ELb0ELb1EEEvNS_16Flash_fwd_paramsE) ;  /* 0xfffffff002287950 */ /* 0x002fea0003c3ffff */
.L_x_859:
[----:B------:R-:W2:Y:S04]  /*0f60*/  LD.E.64 R6, desc[UR6][R18.64+0x160] ;  /* 0x0001600612067980 */ /* 0x000ea8000c101b00 */
[----:B------:R-:W3:Y:S01]  /*0f70*/  LD.E.64 R2, desc[UR6][R18.64+0x158] ;  /* 0x0001580612027980 */ /* 0x000ee2000c101b00 */
[----:B--2---:R-:W-:-:S04]  /*0f80*/  ISETP.NE.U32.AND P1, PT, R6, RZ, PT ;  /* 0x000000ff0600720c */ /* 0x004fc80003f25070 */
[----:B------:R-:W-:-:S13]  /*0f90*/  ISETP.NE.AND.EX P1, PT, R7, RZ, PT, P1 ;  /* 0x000000ff0700720c */ /* 0x000fda0003f25310 */
[----:B------:R-:W2:Y:S01]  /*0fa0*/  @P1 LD.E.64 R8, desc[UR6][R18.64+0x168] ;  /* 0x0001680612081980 */ /* 0x000ea2000c101b00 */
[----:B---3--:R-:W-:Y:S01]  /*0fb0*/  ISETP.NE.U32.AND P0, PT, R2, RZ, PT ;  /* 0x000000ff0200720c */ /* 0x008fe20003f05070 */
[----:B------:R-:W-:-:S03]  /*0fc0*/  IMAD.MOV.U32 R11, RZ, RZ, R239 ;  /* 0x000000ffff0b7224 */ /* 0x000fc600078e00ef */
[----:B------:R-:W-:Y:S02]  /*0fd0*/  ISETP.NE.AND.EX P0, PT, R3, RZ, PT, P0 ;  /* 0x000000ff0300720c */ /* 0x000fe40003f05300 */
[----:B------:R-:W-:Y:S02]  /*0fe0*/  @P1 SHF.R.S32.HI R0, RZ, 0x1f, R239 ;  /* 0x0000001fff001819 */ /* 0x000fe400000114ef */
[----:B------:R-:W-:-:S09]  /*0ff0*/  CS2R R244, SRZ ;  /* 0x0000000000f47805 */ /* 0x000fd2000001ff00 */
[----:B------:R-:W-:-:S05]  /*1000*/  @P0 IMAD.WIDE R2, R239, 0x4, R2 ;  /* 0x00000004ef020825 */ /* 0x000fca00078e0202 */
[----:B------:R1:W5:Y:S01]  /*1010*/  @P0 LD.E R11, desc[UR6][R2.64] ;  /* 0x00000006020b0980 */ /* 0x000362000c101900 */
[----:B------:R-:W-:Y:S01]  /*1020*/  BSSY B0, `(.L_x_868) ;  /* 0x00000b2000007945 */ /* 0x000fe20003800000 */
[-C--:B--2---:R-:W-:Y:S02]  /*1030*/  @P1 IMAD R4, R9, R239.reuse, RZ ;  /* 0x000000ef09041224 */ /* 0x084fe400078e02ff */
[----:B-1----:R-:W-:-:S04]  /*1040*/  @P1 IMAD.WIDE.U32 R2, R8, R239, RZ ;  /* 0x000000ef08021225 */ /* 0x002fc800078e00ff */
[----:B------:R-:W-:Y:S01]  /*1050*/  @P1 IMAD R0, R8, R0, R4 ;  /* 0x0000000008001224 */ /* 0x000fe200078e0204 */
[----:B------:R-:W-:-:S03]  /*1060*/  @P1 LEA R245, P0, R2, R6, 0x2 ;  /* 0x0000000602f51211 */ /* 0x000fc600078010ff */
[----:B------:R-:W-:-:S05]  /*1070*/  @P1 IMAD.IADD R0, R3, 0x1, R0 ;  /* 0x0000000103001824 */ /* 0x000fca00078e0200 */
[----:B------:R-:W-:-:S04]  /*1080*/  @P1 LEA.HI.X R244, R2, R7, R0, 0x2, P0 ;  /* 0x0000000702f41211 */ /* 0x000fc800000f1400 */
[----:B------:R-:W-:-:S04]  /*1090*/  LOP3.LUT R245, R245, R244, RZ, 0x3c, !PT ;  /* 0x000000f4f5f57212 */ /* 0x000fc800078e3cff */
[----:B------:R-:W-:-:S04]  /*10a0*/  LOP3.LUT R244, R245, R244, RZ, 0x3c, !PT ;  /* 0x000000f4f5f47212 */ /* 0x000fc800078e3cff */
[----:B------:R-:W-:Y:S02]  /*10b0*/  LOP3.LUT R245, R245, R244, RZ, 0x3c, !PT ;  /* 0x000000f4f5f57212 */ /* 0x000fe400078e3cff */
[----:B------:R-:W-:-:S04]  /*10c0*/  ISETP.NE.U32.AND P0, PT, R244, RZ, PT ;  /* 0x000000fff400720c */ /* 0x000fc80003f05070 */
[----:B------:R-:W-:-:S13]  /*10d0*/  ISETP.NE.AND.EX P0, PT, R245, RZ, PT, P0 ;  /* 0x000000fff500720c */ /* 0x000fda0003f05300 */
[----:B------:R-:W-:Y:S05]  /*10e0*/  @!P0 BRA `(.L_x_869) ;  /* 0x0000000400508947 */ /* 0x000fea0003800000 */
[----:B------:R-:W2:Y:S04]  /*10f0*/  LD.E R5, desc[UR6][R18.64+0x170] ;  /* 0x0001700612057980 */ /* 0x000ea8000c101900 */
[----:B------:R-:W3:Y:S01]  /*1100*/  LD.E R6, desc[UR6][R18.64+0x68] ;  /* 0x0000680612067980 */ /* 0x000ee2000c101900 */
[----:B------:R-:W-:-:S03]  /*1110*/  LEA R2, R165, 0xffffffc0, 0x6 ;  /* 0xffffffc0a5027811 */ /* 0x000fc600078e30ff */
[----:B------:R-:W4:Y:S01]  /*1120*/  LD.E.64 R14, desc[UR6][R18.64+0x20] ;  /* 0x00002006120e7980 */ /* 0x000f22000c101b00 */
[----:B------:R-:W-:-:S03]  /*1130*/  IABS R3, R2 ;  /* 0x0000000200037213 */ /* 0x000fc60000000000 */
[----:B------:R-:W4:Y:S04]  /*1140*/  LD.E.64 R48, desc[UR6][R18.64+0x38] ;  /* 0x0000380612307980 */ /* 0x000f28000c101b00 */
[----:B------:R-:W4:Y:S04]  /*1150*/  LD.E.64 R12, desc[UR6][R18.64+0x50] ;  /* 0x00005006120c7980 */ /* 0x000f28000c101b00 */
[----:B------:R1:W5:Y:S04]  /*1160*/  LD.E.64 R26, desc[UR6][R18.64+0x58] ;  /* 0x00005806121a7980 */ /* 0x000368000c101b00 */
[----:B------:R1:W5:Y:S01]  /*1170*/  LD.E.64 R46, desc[UR6][R18.64+0x40] ;  /* 0x00004006122e7980 */ /* 0x000362000c101b00 */
[----:B--2---:R-:W-:-:S04]  /*1180*/  IABS R4, R5 ;  /* 0x0000000500047213 */ /* 0x004fc80000000000 */
[----:B------:R-:W2:Y:S08]  /*1190*/  I2F.RP R8, R4 ;  /* 0x0000000400087306 */ /* 0x000eb00000209400 */
[----:B--2---:R-:W2:Y:S02]  /*11a0*/  MUFU.RCP R8, R8 ;  /* 0x0000000800087308 */ /* 0x004ea40000001000 */
[----:B--2---:R-:W-:-:S06]  /*11b0*/  VIADD R8, R8, 0xffffffe ;  /* 0x0ffffffe08087836 */ /* 0x004fcc0000000000 */
[----:B------:R-:W2:Y:S01]  /*11c0*/  F2I.FTZ.U32.TRUNC.NTZ R9, R8 ;  /* 0x0000000800097305 */ /* 0x000ea2000021f000 */
[----:B------:R-:W-:Y:S01]  /*11d0*/  IABS R0, R5 ;  /* 0x0000000500007213 */ /* 0x000fe20000000000 */
[----:B--2---:R-:W-:Y:S01]  /*11e0*/  IMAD.MOV R7, RZ, RZ, -R9 ;  /* 0x000000ffff077224 */ /* 0x004fe200078e0a09 */
[----:B------:R-:W-:-:S03]  /*11f0*/  MOV R8, RZ ;  /* 0x000000ff00087202 */ /* 0x000fc60000000f00 */
[----:B------:R-:W-:-:S04]  /*1200*/  IMAD R7, R7, R4, RZ ;  /* 0x0000000407077224 */ /* 0x000fc800078e02ff */
[----:B------:R-:W-:-:S04]  /*1210*/  IMAD.HI.U32 R7, R9, R7, R8 ;  /* 0x0000000709077227 */ /* 0x000fc800078e0008 */
[----:B------:R-:W-:Y:S02]  /*1220*/  IMAD.MOV R0, RZ, RZ, -R0 ;  /* 0x000000ffff007224 */ /* 0x000fe400078e0a00 */
[----:B------:R-:W-:-:S04]  /*1230*/  IMAD.HI.U32 R7, R7, R3, RZ ;  /* 0x0000000307077227 */ /* 0x000fc800078e00ff */
[----:B------:R-:W-:-:S05]  /*1240*/  IMAD R0, R7, R0, R3 ;  /* 0x0000000007007224 */ /* 0x000fca00078e0203 */
[----:B------:R-:W-:-:S13]  /*1250*/  ISETP.GT.U32.AND P1, PT, R4, R0, PT ;  /* 0x000000000400720c */ /* 0x000fda0003f24070 */
[----:B------:R-:W-:-:S04]  /*1260*/  @!P1 IADD3 R0, R0, -R4, RZ ;  /* 0x8000000400009210 */ /* 0x000fc80007ffe0ff */
[----:B------:R-:W-:Y:S02]  /*1270*/  ISETP.GE.U32.AND P2, PT, R0, R4, PT ;  /* 0x000000040000720c */ /* 0x000fe40003f46070 */
[----:B------:R-:W-:Y:S01]  /*1280*/  LOP3.LUT R0, R2, R5, RZ, 0x3c, !PT ;  /* 0x0000000502007212 */ /* 0x000fe200078e3cff */
[----:B------:R-:W-:Y:S01]  /*1290*/  @!P1 VIADD R7, R7, 0x1 ;  /* 0x0000000107079836 */ /* 0x000fe20000000000 */
[----:B------:R-:W-:Y:S02]  /*12a0*/  ISETP.NE.AND P1, PT, R5, RZ, PT ;  /* 0x000000ff0500720c */ /* 0x000fe40003f25270 */
[----:B------:R-:W-:-:S07]  /*12b0*/  ISETP.GE.AND P0, PT, R0, RZ, PT ;  /* 0x000000ff0000720c */ /* 0x000fce0003f06270 */
[----:B------:R-:W-:-:S05]  /*12c0*/  @P2 IADD3 R7, R7, 0x1, RZ ;  /* 0x0000000107072810 */ /* 0x000fca0007ffe0ff */
[----:B------:R-:W-:-:S05]  /*12d0*/  IMAD.MOV.U32 R8, RZ, RZ, R7 ;  /* 0x000000ffff087224 */ /* 0x000fca00078e0007 */
[----:B------:R-:W-:Y:S02]  /*12e0*/  @!P0 IADD3 R8, -R8, RZ, RZ ;  /* 0x000000ff08088210 */ /* 0x000fe40007ffe1ff */
[----:B------:R-:W-:-:S05]  /*12f0*/  @!P1 LOP3.LUT R8, RZ, R5, RZ, 0x33, !PT ;  /* 0x00000005ff089212 */ /* 0x000fca00078e33ff */
[----:B-----5:R-:W-:-:S05]  /*1300*/  IMAD.WIDE R10, R8, 0x4, R244 ;  /* 0x00000004080a7825 */ /* 0x020fca00078e02f4 */
[----:B------:R-:W2:Y:S04]  /*1310*/  LD.E R3, desc[UR6][R10.64] ;  /* 0x000000060a037980 */ /* 0x000ea8000c101900 */
[----:B------:R-:W2:Y:S01]  /*1320*/  LD.E.64 R10, desc[UR6][R18.64+0x28] ;  /* 0x00002806120a7980 */ /* 0x000ea2000c101b00 */
[----:B---3--:R-:W-:-:S04]  /*1330*/  IABS R7, R6 ;  /* 0x0000000600077213 */ /* 0x008fc80000000000 */
[----:B------:R-:W3:Y:S08]  /*1340*/  I2F.RP R0, R7 ;  /* 0x0000000700007306 */ /* 0x000ef00000209400 */
[----:B---3--:R-:W3:Y:S02]  /*1350*/  MUFU.RCP R0, R0 ;  /* 0x0000000000007308 */ /* 0x008ee40000001000 */
[----:B---3--:R-:W-:-:S06]  /*1360*/  VIADD R0, R0, 0xffffffe ;  /* 0x0ffffffe00007836 */ /* 0x008fcc0000000000 */
[----:B------:R-:W3:Y:S01]  /*1370*/  F2I.FTZ.U32.TRUNC.NTZ R23, R0 ;  /* 0x0000000000177305 */ /* 0x000ee2000021f000 */
[----:B------:R-:W-:Y:S01]  /*1380*/  IMAD.MOV.U32 R22, RZ, RZ, RZ ;  /* 0x000000ffff167224 */ /* 0x000fe200078e00ff */
[----:B------:R-:W-:Y:S02]  /*1390*/  IABS R4, R238 ;  /* 0x000000ee00047213 */ /* 0x000fe40000000000 */
[----:B---3--:R-:W-:-:S05]  /*13a0*/  IADD3 R0, RZ, -R23, RZ ;  /* 0x80000017ff007210 */ /* 0x008fca0007ffe0ff */
[----:B------:R-:W-:Y:S01]  /*13b0*/  IMAD R16, R0, R7, RZ ;  /* 0x0000000700107224 */ /* 0x000fe200078e02ff */
[----:B------:R-:W-:-:S03]  /*13c0*/  IABS R0, R6 ;  /* 0x0000000600007213 */ /* 0x000fc60000000000 */
[----:B------:R-:W-:Y:S01]  /*13d0*/  IMAD.HI.U32 R16, R23, R16, R22 ;  /* 0x0000001017107227 */ /* 0x000fe200078e0016 */
[----:B------:R-:W-:-:S05]  /*13e0*/  IADD3 R0, RZ, -R0, RZ ;  /* 0x80000000ff007210 */ /* 0x000fca0007ffe0ff */
[----:B------:R-:W-:-:S04]  /*13f0*/  IMAD.HI.U32 R16, R16, R4, RZ ;  /* 0x0000000410107227 */ /* 0x000fc800078e00ff */
[----:B------:R-:W-:-:S05]  /*1400*/  IMAD R0, R16, R0, R4 ;  /* 0x0000000010007224 */ /* 0x000fca00078e0204 */
[----:B------:R-:W-:Y:S02]  /*1410*/  ISETP.GT.U32.AND P1, PT, R7, R0, PT ;  /* 0x000000000700720c */ /* 0x000fe40003f24070 */
[----:B------:R-:W-:-:S11]  /*1420*/  IADD3 R8, -R8, RZ, RZ ;  /* 0x000000ff08087210 */ /* 0x000fd60007ffe1ff */
[----:B------:R-:W-:-:S05]  /*1430*/  @!P1 IMAD.IADD R0, R0, 0x1, -R7 ;  /* 0x0000000100009824 */ /* 0x000fca00078e0a07 */
[----:B------:R-:W-:Y:S02]  /*1440*/  ISETP.GE.U32.AND P2, PT, R0, R7, PT ;  /* 0x000000070000720c */ /* 0x000fe40003f46070 */
[----:B------:R-:W-:Y:S01]  /*1450*/  LOP3.LUT R7, R238, R6, RZ, 0x3c, !PT ;  /* 0x00000006ee077212 */ /* 0x000fe200078e3cff */
[----:B------:R-:W-:Y:S01]  /*1460*/  @!P1 VIADD R16, R16, 0x1 ;  /* 0x0000000110109836 */ /* 0x000fe20000000000 */
[----:B------:R-:W-:Y:S02]  /*1470*/  ISETP.NE.AND P1, PT, R6, RZ, PT ;  /* 0x000000ff0600720c */ /* 0x000fe40003f25270 */
[----:B------:R-:W-:Y:S01]  /*1480*/  ISETP.GE.AND P0, PT, R7, RZ, PT ;  /* 0x000000ff0700720c */ /* 0x000fe20003f06270 */
[----:B------:R-:W-:-:S04]  /*1490*/  IMAD R5, R5, R8, R2 ;  /* 0x0000000805057224 */ /* 0x000fc800078e0202 */
[----:B----4-:R-:W-:Y:S02]  /*14a0*/  IMAD R7, R49, R5, RZ ;  /* 0x0000000531077224 */ /* 0x010fe400078e02ff */
[----:B------:R-:W-:-:S06]  /*14b0*/  @P2 IADD3 R16, R16, 0x1, RZ ;  /* 0x0000000110102810 */ /* 0x000fcc0007ffe0ff */
[----:B------:R-:W-:Y:S02]  /*14c0*/  @!P0 IADD3 R16, -R16, RZ, RZ ;  /* 0x000000ff10108210 */ /* 0x000fe40007ffe1ff */
[----:B------:R-:W-:-:S04]  /*14d0*/  @!P1 LOP3.LUT R16, RZ, R6, RZ, 0x33, !PT ;  /* 0x00000006ff109212 */ /* 0x000fc800078e33ff */
[----:B------:R-:W-:Y:S02]  /*14e0*/  SHF.R.S32.HI R8, RZ, 0x1f, R16 ;  /* 0x0000001fff087819 */ /* 0x000fe40000011410 */
[----:B--2---:R-:W-:Y:S01]  /*14f0*/  SHF.R.S32.HI R0, RZ, 0x1f, R3 ;  /* 0x0000001fff007819 */ /* 0x004fe20000011403 */
[----:B------:R-:W-:-:S04]  /*1500*/  IMAD R4, R15, R3, RZ ;  /* 0x000000030f047224 */ /* 0x000fc800078e02ff */
[C---:B------:R-:W-:Y:S02]  /*1510*/  IMAD R4, R14.reuse, R0, R4 ;  /* 0x000000000e047224 */ /* 0x040fe400078e0204 */
[----:B------:R-:W-:-:S04]  /*1520*/  IMAD.WIDE.U32 R14, R14, R3, RZ ;  /* 0x000000030e0e7225 */ /* 0x000fc800078e00ff */
[----:B------:R-:W-:Y:S01]  /*1530*/  IMAD.IADD R15, R15, 0x1, R4 ;  /* 0x000000010f0f7824 */ /* 0x000fe200078e0204 */
[----:B------:R-:W-:Y:S01]  /*1540*/  SHF.R.S32.HI R4, RZ, 0x1f, R5 ;  /* 0x0000001fff047819 */ /* 0x000fe20000011405 */
[----:B------:R-:W-:-:S04]  /*1550*/  IMAD.WIDE.U32 R14, R5, R48, R14 ;  /* 0x00000030050e7225 */ /* 0x000fc800078e000e */
[----:B------:R-:W-:-:S04]  /*1560*/  IMAD R7, R48, R4, R7 ;  /* 0x0000000430077224 */ /* 0x000fc800078e0207 */
[----:B------:R-:W-:Y:S02]  /*1570*/  IMAD.IADD R15, R15, 0x1, R7 ;  /* 0x000000010f0f7824 */ /* 0x000fe400078e0207 */
[----:B------:R-:W-:Y:S02]  /*1580*/  IMAD R7, R13, R16, RZ ;  /* 0x000000100d077224 */ /* 0x000fe400078e02ff */
[-C--:B------:R-:W-:Y:S02]  /*1590*/  IMAD R6, R11, R3.reuse, RZ ;  /* 0x000000030b067224 */ /* 0x080fe400078e02ff */
[----:B------:R-:W-:-:S04]  /*15a0*/  IMAD.WIDE.U32 R22, R10, R3, RZ ;  /* 0x000000030a167225 */ /* 0x000fc800078e00ff */
[----:B------:R-:W-:Y:S02]  /*15b0*/  IMAD R7, R12, R8, R7 ;  /* 0x000000080c077224 */ /* 0x000fe400078e0207 */
[----:B------:R-:W-:-:S04]  /*15c0*/  IMAD.WIDE.U32 R14, R16, R12, R14 ;  /* 0x0000000c100e7225 */ /* 0x000fc800078e000e */
[----:B------:R-:W-:Y:S01]  /*15d0*/  IMAD R6, R10, R0, R6 ;  /* 0x000000000a067224 */ /* 0x000fe200078e0206 */
[----:B------:R-:W-:Y:S02]  /*15e0*/  MOV R13, R22 ;  /* 0x00000016000d7202 */ /* 0x000fe40000000f00 */
[----:B------:R-:W-:Y:S01]  /*15f0*/  IADD3 R0, R15, R7, RZ ;  /* 0x000000070f007210 */ /* 0x000fe20007ffe0ff */
[----:B------:R-:W-:Y:S01]  /*1600*/  IMAD.IADD R11, R23, 0x1, R6 ;  /* 0x00000001170b7824 */ /* 0x000fe200078e0206 */
[----:B------:R-:W-:Y:S01]  /*1610*/  MOV R3, R14 ;  /* 0x0000000e00037202 */ /* 0x000fe20000000f00 */
[----:B-1----:R-:W-:Y:S05]  /*1620*/  BRA `(.L_x_870) ;  /* 0x0000000400447947 */ /* 0x002fea0003800000 */
.L_x_869:
[----:B------:R-:W2:Y:S01]  /*1630*/  LD.E R6, desc[UR6][R18.64+0x68] ;  /* 0x0000680612067980 */ /* 0x000ea2000c101900 */
[----:B------:R-:W-:-:S03]  /*1640*/  ISETP.NE.AND P3, PT, R13, -0x1, PT ;  /* 0xffffffff0d00780c */ /* 0x000fc60003f65270 */
[----:B------:R-:W3:Y:S04]  /*1650*/  LD.E.64 R48, desc[UR6][R18.64+0x38] ;  /* 0x0000380612307980 */ /* 0x000ee8000c101b00 */
[----:B------:R-:W4:Y:S04]  /*1660*/  LD.E.64 R46, desc[UR6][R18.64+0x40] ;  /* 0x00004006122e7980 */ /* 0x000f28000c101b00 */
[----:B------:R-:W4:Y:S04]  /*1670*/  LD.E.64 R14, desc[UR6][R18.64+0x50] ;  /* 0x00005006120e7980 */ /* 0x000f28000c101b00 */
[----:B------:R-:W4:Y:S04]  /*1680*/  @!P3 LD.E.64 R16, desc[UR6][R18.64+0x20] ;  /* 0x000020061210b980 */ /* 0x000f28000c101b00 */
[----:B------:R-:W4:Y:S04]  /*1690*/  @!P3 LD.E.64 R22, desc[UR6][R18.64+0x28] ;  /* 0x000028061216b980 */ /* 0x000f28000c101b00 */
[----:B------:R1:W5:Y:S01]  /*16a0*/  LD.E.64 R26, desc[UR6][R18.64+0x58] ;  /* 0x00005806121a7980 */ /* 0x000362000c101b00 */
[----:B------:R-:W-:Y:S01]  /*16b0*/  IMAD.MOV.U32 R8, RZ, RZ, RZ ;  /* 0x000000ffff087224 */ /* 0x000fe200078e00ff */
[----:B------:R-:W-:-:S02]  /*16c0*/  IABS R7, R238 ;  /* 0x000000ee00077213 */ /* 0x000fc40000000000 */
[----:B------:R-:W-:Y:S02]  /*16d0*/  @!P3 SHF.R.S32.HI R4, RZ, 0x1f, R12 ;  /* 0x0000001fff04b819 */ /* 0x000fe4000001140c */
[----:B--2---:R-:W-:-:S04]  /*16e0*/  IABS R3, R6 ;  /* 0x0000000600037213 */ /* 0x004fc80000000000 */
[----:B------:R-:W2:Y:S08]  /*16f0*/  I2F.RP R0, R3 ;  /* 0x0000000300007306 */ /* 0x000eb00000209400 */
[----:B--2---:R-:W2:Y:S02]  /*1700*/  MUFU.RCP R0, R0 ;  /* 0x0000000000007308 */ /* 0x004ea40000001000 */
[----:B--2---:R-:W-:-:S06]  /*1710*/  IADD3 R0, R0, 0xffffffe, RZ ;  /* 0x0ffffffe00007810 */ /* 0x004fcc0007ffe0ff */
[----:B------:R-:W2:Y:S02]  /*1720*/  F2I.FTZ.U32.TRUNC.NTZ R9, R0 ;  /* 0x0000000000097305 */ /* 0x000ea4000021f000 */
[----:B--2---:R-:W-:-:S05]  /*1730*/  IADD3 R0, RZ, -R9, RZ ;  /* 0x80000009ff007210 */ /* 0x004fca0007ffe0ff */
[----:B------:R-:W-:Y:S01]  /*1740*/  IMAD R5, R0, R3, RZ ;  /* 0x0000000300057224 */ /* 0x000fe200078e02ff */
[----:B------:R-:W-:-:S03]  /*1750*/  IABS R0, R6 ;  /* 0x0000000600007213 */ /* 0x000fc60000000000 */
[----:B------:R-:W-:Y:S01]  /*1760*/  IMAD.HI.U32 R5, R9, R5, R8 ;  /* 0x0000000509057227 */ /* 0x000fe200078e0008 */
[----:B------:R-:W-:-:S05]  /*1770*/  IADD3 R0, RZ, -R0, RZ ;  /* 0x80000000ff007210 */ /* 0x000fca0007ffe0ff */
[----:B------:R-:W-:-:S04]  /*1780*/  IMAD.HI.U32 R5, R5, R7, RZ ;  /* 0x0000000705057227 */ /* 0x000fc800078e00ff */
[----:B------:R-:W-:Y:S02]  /*1790*/  IMAD R0, R5, R0, R7 ;  /* 0x0000000005007224 */ /* 0x000fe400078e0207 */
[----:B---3--:R-:W-:-:S03]  /*17a0*/  @!P3 IMAD R2, R49, R12, RZ ;  /* 0x0000000c3102b224 */ /* 0x008fc600078e02ff */
[----:B------:R-:W-:Y:S01]  /*17b0*/  ISETP.GT.U32.AND P0, PT, R3, R0, PT ;  /* 0x000000000300720c */ /* 0x000fe20003f04070 */
[----:B------:R-:W-:Y:S02]  /*17c0*/  @!P3 IMAD R2, R4, R48, R2 ;  /* 0x000000300402b224 */ /* 0x000fe400078e0202 */
[----:B------:R-:W-:Y:S01]  /*17d0*/  @!P3 IMAD.WIDE.U32 R24, R48, R12, RZ ;  /* 0x0000000c3018b225 */ /* 0x000fe200078e00ff */
[----:B-----5:R-:W-:-:S03]  /*17e0*/  @!P3 SHF.R.S32.HI R4, RZ, 0x1f, R11 ;  /* 0x0000001fff04b819 */ /* 0x020fc6000001140b */
[----:B------:R-:W-:Y:S01]  /*17f0*/  @P3 IMAD.IADD R7, R12, 0x1, R13 ;  /* 0x000000010c073824 */ /* 0x000fe200078e020d */
[----:B------:R-:W-:Y:S01]  /*1800*/  @!P3 IADD3 R25, R25, R2, RZ ;  /* 0x000000021919b210 */ /* 0x000fe20007ffe0ff */
[----:B----4-:R-:W-:-:S04]  /*1810*/  @!P3 IMAD R2, R17, R11, RZ ;  /* 0x0000000b1102b224 */ /* 0x010fc800078e02ff */
[----:B------:R-:W-:Y:S01]  /*1820*/  @!P0 IADD3 R0, R0, -R3, RZ ;  /* 0x8000000300008210 */ /* 0x000fe20007ffe0ff */
[-C--:B------:R-:W-:Y:S02]  /*1830*/  @P3 IMAD R9, R49, R7.reuse, RZ ;  /* 0x0000000731093224 */ /* 0x080fe400078e02ff */
[----:B------:R-:W-:Y:S01]  /*1840*/  @P3 IMAD.WIDE.U32 R28, R48, R7, RZ ;  /* 0x00000007301c3225 */ /* 0x000fe200078e00ff */
[----:B------:R-:W-:-:S03]  /*1850*/  ISETP.GE.U32.AND P2, PT, R0, R3, PT ;  /* 0x000000030000720c */ /* 0x000fc60003f46070 */
[C---:B------:R-:W-:Y:S02]  /*1860*/  @!P3 IMAD R2, R16.reuse, R4, R2 ;  /* 0x000000041002b224 */ /* 0x040fe400078e0202 */
[----:B------:R-:W-:Y:S01]  /*1870*/  @!P3 IMAD.WIDE.U32 R16, R16, R11, R24 ;  /* 0x0000000b1010b225 */ /* 0x000fe200078e0018 */
[----:B------:R-:W-:Y:S02]  /*1880*/  @P3 IADD3 R9, R29, R9, RZ ;  /* 0x000000091d093210 */ /* 0x000fe40007ffe0ff */
[----:B------:R-:W-:Y:S01]  /*1890*/  LOP3.LUT R3, R238, R6, RZ, 0x3c, !PT ;  /* 0x00000006ee037212 */ /* 0x000fe200078e3cff */
[----:B------:R-:W-:Y:S01]  /*18a0*/  @P3 IMAD.MOV.U32 R10, RZ, RZ, R28 ;  /* 0x000000ffff0a3224 */ /* 0x000fe200078e001c */
[----:B------:R-:W-:Y:S01]  /*18b0*/  @!P3 IADD3 R9, R17, R2, RZ ;  /* 0x000000021109b210 */ /* 0x000fe20007ffe0ff */
[----:B------:R-:W-:Y:S01]  /*18c0*/  @!P3 IMAD.MOV.U32 R10, RZ, RZ, R16 ;  /* 0x000000ffff0ab224 */ /* 0x000fe200078e0010 */
[----:B------:R-:W-:Y:S01]  /*18d0*/  LEA R2, R165, 0xffffffc0, 0x6 ;  /* 0xffffffc0a5027811 */ /* 0x000fe200078e30ff */
[----:B------:R-:W-:Y:S01]  /*18e0*/  @!P0 VIADD R5, R5, 0x1 ;  /* 0x0000000105058836 */ /* 0x000fe20000000000 */
[----:B------:R-:W-:Y:S01]  /*18f0*/  ISETP.GE.AND P1, PT, R3, RZ, PT ;  /* 0x000000ff0300720c */ /* 0x000fe20003f26270 */
[----:B------:R-:W-:Y:S01]  /*1900*/  @!P3 IMAD R7, R47, R12, RZ ;  /* 0x0000000c2f07b224 */ /* 0x000fe200078e02ff */
[----:B------:R-:W-:Y:S01]  /*1910*/  @!P3 SHF.R.S32.HI R0, RZ, 0x1f, R12 ;  /* 0x0000001fff00b819 */ /* 0x000fe2000001140c */
[----:B------:R-:W-:Y:S01]  /*1920*/  IMAD R8, R49, R2, RZ ;  /* 0x0000000231087224 */ /* 0x000fe200078e02ff */
[----:B------:R-:W-:-:S02]  /*1930*/  SHF.R.S32.HI R4, RZ, 0x1f, R2 ;  /* 0x0000001fff047819 */ /* 0x000fc40000011402 */
[----:B------:R-:W-:Y:S02]  /*1940*/  MOV R24, R10 ;  /* 0x0000000a00187202 */ /* 0x000fe40000000f00 */
[----:B------:R-:W-:Y:S02]  /*1950*/  MOV R25, R9 ;  /* 0x0000000900197202 */ /* 0x000fe40000000f00 */
[----:B------:R-:W-:Y:S02]  /*1960*/  ISETP.NE.AND P0, PT, R6, RZ, PT ;  /* 0x000000ff0600720c */ /* 0x000fe40003f05270 */
[----:B------:R-:W-:Y:S01]  /*1970*/  @P2 IADD3 R5, R5, 0x1, RZ ;  /* 0x0000000105052810 */ /* 0x000fe20007ffe0ff */
[----:B------:R-:W-:Y:S02]  /*1980*/  @!P3 IMAD R0, R0, R46, R7 ;  /* 0x0000002e0000b224 */ /* 0x000fe400078e0207 */
[----:B------:R-:W-:Y:S02]  /*1990*/  IMAD R8, R4, R48, R8 ;  /* 0x0000003004087224 */ /* 0x000fe400078e0208 */
[----:B------:R-:W-:Y:S01]  /*19a0*/  IMAD.WIDE.U32 R24, R48, R2, R24 ;  /* 0x0000000230187225 */ /* 0x000fe200078e0018 */
[----:B------:R-:W-:-:S03]  /*19b0*/  MOV R16, R5 ;  /* 0x0000000500107202 */ /* 0x000fc60000000f00 */
[----:B------:R-:W-:Y:S01]  /*19c0*/  @!P3 IMAD.WIDE.U32 R28, R46, R12, RZ ;  /* 0x0000000c2e1cb225 */ /* 0x000fe200078e00ff */
[----:B------:R-:W-:-:S03]  /*19d0*/  IADD3 R25, R25, R8, RZ ;  /* 0x0000000819197210 */ /* 0x000fc60007ffe0ff */
[----:B------:R-:W-:Y:S01]  /*19e0*/  @!P3 IMAD.IADD R9, R29, 0x1, R0 ;  /* 0x000000011d09b824 */ /* 0x000fe200078e0200 */
[----:B------:R-:W-:Y:S01]  /*19f0*/  @!P3 SHF.R.S32.HI R0, RZ, 0x1f, R11 ;  /* 0x0000001fff00b819 */ /* 0x000fe2000001140b */
[----:B------:R-:W-:Y:S01]  /*1a00*/  @!P3 IMAD R5, R23, R11, RZ ;  /* 0x0000000b1705b224 */ /* 0x000fe200078e02ff */
[----:B------:R-:W-:Y:S01]  /*1a10*/  @!P3 MOV R8, R28 ;  /* 0x0000001c0008b202 */ /* 0x000fe20000000f00 */
[----:B------:R-:W-:Y:S01]  /*1a20*/  @!P1 IMAD.MOV R16, RZ, RZ, -R16 ;  /* 0x000000ffff109224 */ /* 0x000fe200078e0a10 */
[----:B------:R-:W-:Y:S01]  /*1a30*/  @!P0 LOP3.LUT R16, RZ, R6, RZ, 0x33, !PT ;  /* 0x00000006ff108212 */ /* 0x000fe200078e33ff */
[----:B------:R-:W-:Y:S01]  /*1a40*/  @!P3 IMAD R0, R22, R0, R5 ;  /* 0x000000001600b224 */ /* 0x000fe200078e0205 */
[----:B------:R-:W-:Y:S01]  /*1a50*/  @P3 IADD3 R12, R12, R13, RZ ;  /* 0x0000000d0c0c3210 */ /* 0x000fe20007ffe0ff */
[----:B------:R-:W-:Y:S01]  /*1a60*/  @!P3 IMAD.WIDE.U32 R22, R22, R11, R8 ;  /* 0x0000000b1616b225 */ /* 0x000fe200078e0008 */
[----:B------:R-:W-:-:S03]  /*1a70*/  SHF.R.S32.HI R8, RZ, 0x1f, R16 ;  /* 0x0000001fff087819 */ /* 0x000fc60000011410 */
[----:B------:R-:W-:Y:S02]  /*1a80*/  IMAD R5, R15, R16, RZ ;  /* 0x000000100f057224 */ /* 0x000fe400078e02ff */
[-C--:B------:R-:W-:Y:S02]  /*1a90*/  @P3 IMAD R3, R47, R12.reuse, RZ ;  /* 0x0000000c2f033224 */ /* 0x080fe400078e02ff */
[----:B------:R-:W-:-:S04]  /*1aa0*/  @P3 IMAD.WIDE.U32 R12, R46, R12, RZ ;  /* 0x0000000c2e0c3225 */ /* 0x000fc800078e00ff */
[----:B------:R-:W-:Y:S01]  /*1ab0*/  IMAD.WIDE.U32 R24, R14, R16, R24 ;  /* 0x000000100e187225 */ /* 0x000fe200078e0018 */
[----:B------:R-:W-:-:S03]  /*1ac0*/  @P3 IADD3 R11, R13, R3, RZ ;  /* 0x000000030d0b3210 */ /* 0x000fc60007ffe0ff */
[----:B------:R-:W-:Y:S01]  /*1ad0*/  IMAD R5, R14, R8, R5 ;  /* 0x000000080e057224 */ /* 0x000fe200078e0205 */
[----:B------:R-:W-:Y:S01]  /*1ae0*/  @!P3 IADD3 R11, R23, R0, RZ ;  /* 0x00000000170bb210 */ /* 0x000fe20007ffe0ff */
[----:B------:R-:W-:Y:S01]  /*1af0*/  @P3 IMAD.MOV.U32 R13, RZ, RZ, R12 ;  /* 0x000000ffff0d3224 */ /* 0x000fe200078e000c */
[----:B------:R-:W-:Y:S01]  /*1b00*/  @!P3 MOV R13, R22 ;  /* 0x00000016000db202 */ /* 0x000fe20000000f00 */
[----:B------:R-:W-:Y:S01]  /*1b10*/  IMAD.MOV.U32 R3, RZ, RZ, R24 ;  /* 0x000000ffff037224 */ /* 0x000fe200078e0018 */
[----:B------:R-:W-:Y:S02]  /*1b20*/  IADD3 R0, R25, R5, RZ ;  /* 0x0000000519007210 */ /* 0x000fe40007ffe0ff */
[----:B-1----:R-:W-:Y:S02]  /*1b30*/  MOV R5, R2 ;  /* 0x0000000200057202 */ /* 0x002fe40000000f00 */
.L_x_870:
[----:B------:R-:W-:Y:S05]  /*1b40*/  BSYNC B0 ;  /* 0x0000000000007941 */ /* 0x000fea0003800000 */
.L_x_868:
[----:B------:R-:W-:Y:S01]  /*1b50*/  ISETP.NE.AND P0, PT, R242, -0x1, PT ;  /* 0xfffffffff200780c */ /* 0x000fe20003f05270 */
[----:B------:R-:W2:Y:S04]  /*1b60*/  LD.E.64 R22, desc[UR6][R18.64+0x30] ;  /* 0x0000300612167980 */ /* 0x000ea8000c101b00 */
[----:B------:R-:W3:Y:S04]  /*1b70*/  LD.E R154, desc[UR6][R18.64+0xc0] ;  /* 0x0000c006129a7980 */ /* 0x000ee8000c101900 */
[----:B------:R-:W4:Y:S04]  /*1b80*/  LD.E.64 R24, desc[UR6][R18.64+0x48] ;  /* 0x0000480612187980 */ /* 0x000f28000c101b00 */
[----:B------:R-:W3:Y:S04]  /*1b90*/  @!P0 LD.E.64 R28, desc[UR6][R18.64+0x18] ;  /* 0x00001806121c8980 */ /* 0x000ee8000c101b00 */
[----:B------:R-:W4:Y:S04]  /*1ba0*/  LD.E.64 R6, desc[UR6][R18.64+0x10] ;  /* 0x0000100612067980 */ /* 0x000f28000c101b00 */
[----:B------:R-:W4:Y:S04]  /*1bb0*/  LD.E.64 R162, desc[UR6][R18.64+0x8] ;  /* 0x0000080612a27980 */ /* 0x000f28000c101b00 */
[----:B------:R1:W5:Y:S04]  /*1bc0*/  @P4 LD.E R20, desc[UR6][R20.64] ;  /* 0x0000000614144980 */ /* 0x000368000c101900 */
[----:B------:R1:W5:Y:S01]  /*1bd0*/  LD.E.64 R172, desc[UR6][R18.64] ;  /* 0x0000000612ac7980 */ /* 0x000362000c101b00 */
[----:B------:R-:W-:-:S04]  /*1be0*/  SHF.R.S32.HI R51, RZ, 0x1f, R45 ;  /* 0x0000001fff337819 */ /* 0x000fc8000001142d */
[CC--:B------:R-:W-:Y:S02]  /*1bf0*/  LEA.HI R54, R51.reuse, R45.reuse, RZ, 0x3 ;  /* 0x0000002d33367211 */ /* 0x0c0fe400078f18ff */
[----:B------:R-:W-:Y:S02]  /*1c00*/  LEA.HI R55, R51, R45, RZ, 0x4 ;  /* 0x0000002d33377211 */ /* 0x000fe400078f20ff */
[----:B------:R-:W-:Y:S02]  /*1c10*/  SHF.R.S32.HI R160, RZ, 0x3, R54 ;  /* 0x00000003ffa07819 */ /* 0x000fe40000011436 */
[----:B------:R-:W-:Y:S02]  /*1c20*/  LOP3.LUT R54, R54, 0xfffffff8, RZ, 0xc0, !PT ;  /* 0xfffffff836367812 */ /* 0x000fe400078ec0ff */
[----:B------:R-:W-:Y:S01]  /*1c30*/  LOP3.LUT R10, R55, 0xfffffff0, RZ, 0xc0, !PT ;  /* 0xfffffff0370a7812 */ /* 0x000fe200078ec0ff */
[----:B------:R-:W-:Y:S02]  /*1c40*/  IMAD.SHL.U32 R155, R160, 0x40, RZ ;  /* 0x00000040a09b7824 */ /* 0x000fe400078e00ff */
[----:B------:R-:W-:-:S02]  /*1c50*/  IMAD.IADD R54, R45, 0x1, -R54 ;  /* 0x000000012d367824 */ /* 0x000fc400078e0a36 */
[----:B------:R-:W-:Y:S01]  /*1c60*/  IMAD.IADD R10, R45, 0x1, -R10 ;  /* 0x000000012d0a7824 */ /* 0x000fe200078e0a0a */
[----:B------:R-:W-:Y:S01]  /*1c70*/  LOP3.LUT R155, R155, 0x1c0, RZ, 0xc0, !PT ;  /* 0x000001c09b9b7812 */ /* 0x000fe200078ec0ff */
[----:B------:R-:W-:-:S03]  /*1c80*/  IMAD.SHL.U32 R14, R54, 0x8, RZ ;  /* 0x00000008360e7824 */ /* 0x000fc600078e00ff */
[----:B------:R-:W-:Y:S02]  /*1c90*/  SHF.R.S32.HI R17, RZ, 0x1f, R10 ;  /* 0x0000001fff117819 */ /* 0x000fe4000001140a */
[----:B------:R-:W-:Y:S02]  /*1ca0*/  LOP3.LUT R9, R155, 0x38, R14, 0xf8, !PT ;  /* 0x000000389b097812 */ /* 0x000fe400078ef80e */
[----:B------:R-:W-:Y:S02]  /*1cb0*/  SHF.R.U32.HI R155, RZ, 0x3, R155 ;  /* 0x00000003ff9b7819 */ /* 0x000fe4000001169b */
[----:B------:R-:W-:Y:S02]  /*1cc0*/  SHF.R.S32.HI R12, RZ, 0x4, R55 ;  /* 0x00000004ff0c7819 */ /* 0x000fe40000011437 */
[----:B------:R-:W-:Y:S02]  /*1cd0*/  LOP3.LUT R155, R9, R155, RZ, 0x3c, !PT ;  /* 0x0000009b099b7212 */ /* 0x000fe400078e3cff */
[----:B------:R-:W-:-:S02]  /*1ce0*/  LEA.HI R17, R17, R10, RZ, 0x3 ;  /* 0x0000000a11117211 */ /* 0x000fc400078f18ff */
[----:B------:R-:W-:Y:S02]  /*1cf0*/  LEA.HI R9, R51, R45, RZ, 0x6 ;  /* 0x0000002d33097211 */ /* 0x000fe400078f30ff */
[----:B------:R-:W-:Y:S02]  /*1d00*/  LEA.HI R55, R55, R12, RZ, 0x1 ;  /* 0x0000000c37377211 */ /* 0x000fe400078f08ff */
[----:B------:R-:W-:Y:S02]  /*1d10*/  IADD3 R30, P1, R14, R13, RZ ;  /* 0x0000000d0e1e7210 */ /* 0x000fe40007f3e0ff */
[----:B------:R-:W-:Y:S01]  /*1d20*/  LOP3.LUT R13, R17, 0xfffffff8, RZ, 0xc0, !PT ;  /* 0xfffffff8110d7812 */ /* 0x000fe200078ec0ff */
[----:B------:R-:W-:Y:S01]  /*1d30*/  IMAD.SHL.U32 R9, R9, 0x8, RZ ;  /* 0x0000000809097824 */ /* 0x000fe200078e00ff */
[----:B------:R-:W-:Y:S02]  /*1d40*/  SHF.R.S32.HI R15, RZ, 0x1f, R14 ;  /* 0x0000001fff0f7819 */ /* 0x000fe4000001140e */
[----:B------:R-:W-:Y:S01]  /*1d50*/  LOP3.LUT R55, R55, 0xfffffffe, RZ, 0xc0, !PT ;  /* 0xfffffffe37377812 */ /* 0x000fe200078ec0ff */
[----:B------:R-:W-:Y:S01]  /*1d60*/  IMAD.IADD R13, R10, 0x1, -R13 ;  /* 0x000000010a0d7824 */ /* 0x000fe200078e0a0d */
[----:B------:R-:W-:Y:S01]  /*1d70*/  LOP3.LUT R155, R155, 0xfffffe00, R9, 0xf8, !PT ;  /* 0xfffffe009b9b7812 */ /* 0x000fe200078ef809 */
[----:B------:R-:W-:-:S02]  /*1d80*/  IMAD.X R31, R15, 0x1, R11, P1 ;  /* 0x000000010f1f7824 */ /* 0x000fc400008e060b */
[----:B------:R-:W-:Y:S02]  /*1d90*/  IMAD.IADD R55, R12, 0x1, -R55 ;  /* 0x000000010c377824 */ /* 0x000fe400078e0a37 */
[----:B------:R-:W-:Y:S02]  /*1da0*/  IMAD.SHL.U32 R12, R13, 0x40, RZ ;  /* 0x000000400d0c7824 */ /* 0x000fe400078e00ff */
[----:B------:R-:W-:-:S03]  /*1db0*/  IMAD R4, R4, R46, RZ ;  /* 0x0000002e04047224 */ /* 0x000fc600078e02ff */
[----:B------:R-:W-:Y:S01]  /*1dc0*/  LOP3.LUT R12, R12, 0x1c0, RZ, 0xc0, !PT ;  /* 0x000001c00c0c7812 */ /* 0x000fe200078ec0ff */
[C---:B------:R-:W-:Y:S01]  /*1dd0*/  IMAD R4, R5.reuse, R47, R4 ;  /* 0x0000002f05047224 */ /* 0x040fe200078e0204 */
[----:B------:R-:W-:Y:S01]  /*1de0*/  SHF.R.S32.HI R59, RZ, 0x1f, R239 ;  /* 0x0000001fff3b7819 */ /* 0x000fe200000114ef */
[----:B------:R-:W-:-:S04]  /*1df0*/  IMAD.WIDE.U32 R32, R5, R46, R30 ;  /* 0x0000002e05207225 */ /* 0x000fc800078e001e */
[----:B------:R-:W-:Y:S01]  /*1e00*/  IMAD.SHL.U32 R35, R17, 0x40, RZ ;  /* 0x0000004011237824 */ /* 0x000fe200078e00ff */
[----:B------:R-:W-:Y:S01]  /*1e10*/  SHF.R.S32.HI R161, RZ, 0x1f, R160 ;  /* 0x0000001fffa17819 */ /* 0x000fe200000114a0 */
[----:B------:R-:W-:Y:S01]  /*1e20*/  IMAD R188, R47, R160, RZ ;  /* 0x000000a02fbc7224 */ /* 0x000fe200078e02ff */
[----:B------:R-:W-:Y:S02]  /*1e30*/  SHF.R.S32.HI R83, RZ, 0x1f, R84 ;  /* 0x0000001fff537819 */ /* 0x000fe40000011454 */
[----:B------:R-:W-:Y:S01]  /*1e40*/  LOP3.LUT P3, RZ, R13, 0x4, RZ, 0xc0, !PT ;  /* 0x000000040dff7812 */ /* 0x000fe2000786c0ff */
[----:B------:R-:W-:Y:S01]  /*1e50*/  IMAD R188, R161, R46, R188 ;  /* 0x0000002ea1bc7224 */ /* 0x000fe200078e02bc */
[----:B------:R-:W-:Y:S02]  /*1e60*/  LOP3.LUT P2, RZ, R13, 0x2, RZ, 0xc0, !PT ;  /* 0x000000020dff7812 */ /* 0x000fe4000784c0ff */
[----:B------:R-:W-:-:S04]  /*1e70*/  LEA.HI R83, R83, R84, RZ, 0x6 ;  /* 0x0000005453537211 */ /* 0x000fc800078f30ff */
[----:B------:R-:W-:-:S04]  /*1e80*/  SHF.R.S32.HI R83, RZ, 0x6, R83 ;  /* 0x00000006ff537819 */ /* 0x000fc80000011453 */
[----:B------:R-:W-:Y:S01]  /*1e90*/  VIMNMX R83, RZ, R83, !PT ;  /* 0x00000053ff537248 */ /* 0x000fe20007fe0100 */
[----:B------:R-:W-:Y:S01]  /*1ea0*/  IMAD R158, R49, R160, RZ ;  /* 0x000000a0319e7224 */ /* 0x000fe200078e02ff */
[----:B------:R-:W-:-:S03]  /*1eb0*/  LEA.HI R51, R51, R45, RZ, 0x5 ;  /* 0x0000002d33337211 */ /* 0x000fc600078f28ff */
[----:B------:R-:W-:Y:S01]  /*1ec0*/  IMAD R158, R161, R48, R158 ;  /* 0x00000030a19e7224 */ /* 0x000fe200078e029e */
[----:B------:R-:W-:Y:S01]  /*1ed0*/  LOP3.LUT R50, R51, 0xffffffe0, RZ, 0xc0, !PT ;  /* 0xffffffe033327812 */ /* 0x000fe200078ec0ff */
[----:B------:R-:W-:Y:S01]  /*1ee0*/  IMAD.MOV.U32 R34, RZ, RZ, 0x10 ;  /* 0x00000010ff227424 */ /* 0x000fe200078e00ff */
[C---:B------:R-:W-:Y:S01]  /*1ef0*/  SHF.L.U64.HI R234, R48.reuse, 0x4, R49 ;  /* 0x0000000430ea7819 */ /* 0x040fe20000010231 */
[----:B------:R-:W-:Y:S01]  /*1f00*/  IMAD.SHL.U32 R233, R48, 0x10, RZ ;  /* 0x0000001030e97824 */ /* 0x000fe200078e00ff */
[C---:B------:R-:W-:Y:S01]  /*1f10*/  SHF.L.U64.HI R232, R46.reuse, 0x4, R47 ;  /* 0x000000042ee87819 */ /* 0x040fe2000001022f */
[----:B------:R-:W-:Y:S01]  /*1f20*/  IMAD.SHL.U32 R231, R46, 0x10, RZ ;  /* 0x000000102ee77824 */ /* 0x000fe200078e00ff */
[----:B------:R-:W-:Y:S01]  /*1f30*/  SHF.R.S32.HI R51, RZ, 0x5, R51 ;  /* 0x00000005ff337819 */ /* 0x000fe20000011433 */
[----:B------:R-:W-:Y:S01]  /*1f40*/  IMAD.IADD R50, R45, 0x1, -R50 ;  /* 0x000000012d327824 */ /* 0x000fe200078e0a32 */
[----:B------:R-:W-:Y:S01]  /*1f50*/  SEL R34, R34, 0xfffffff0, !P2 ;  /* 0xfffffff022227807 */ /* 0x000fe20005000000 */
[----:B------:R-:W-:-:S02]  /*1f60*/  IMAD.SHL.U32 R152, R54, 0x4, RZ ;  /* 0x0000000436987824 */ /* 0x000fc400078e00ff */
[----:B--2---:R-:W-:-:S04]  /*1f70*/  @P0 IMAD.WIDE.U32 R10, R22, R242, RZ ;  /* 0x000000f2160a0225 */ /* 0x004fc800078e00ff */
[----:B------:R-:W-:-:S04]  /*1f80*/  @P0 IMAD R9, R23, R242, RZ ;  /* 0x000000f217090224 */ /* 0x000fc800078e02ff */
[----:B------:R-:W-:Y:S02]  /*1f90*/  @P0 IMAD.IADD R9, R11, 0x1, R9 ;  /* 0x000000010b090824 */ /* 0x000fe400078e0209 */
[----:B------:R-:W-:Y:S02]  /*1fa0*/  IMAD.SHL.U32 R11, R55, 0x8, RZ ;  /* 0x00000008370b7824 */ /* 0x000fe400078e00ff */
[----:B---3--:R-:W-:-:S03]  /*1fb0*/  @!P0 IMAD R5, R29, R239, RZ ;  /* 0x000000ef1d058224 */ /* 0x008fc600078e02ff */
[----:B------:R-:W-:Y:S01]  /*1fc0*/  LOP3.LUT R11, R12, 0x8, R11, 0xf8, !PT ;  /* 0x000000080c0b7812 */ /* 0x000fe200078ef80b */
[----:B------:R-:W-:Y:S01]  /*1fd0*/  @!P0 IMAD.WIDE.U32 R30, R28, R239, RZ ;  /* 0x000000ef1c1e8225 */ /* 0x000fe200078e00ff */
[----:B------:R-:W-:-:S03]  /*1fe0*/  SHF.R.U32.HI R12, RZ, 0x3, R12 ;  /* 0x00000003ff0c7819 */ /* 0x000fc6000001160c */
[----:B------:R-:W-:Y:S01]  /*1ff0*/  @!P0 IMAD R5, R28, R59, R5 ;  /* 0x0000003b1c058224 */ /* 0x000fe200078e0205 */
[----:B------:R-:W-:Y:S01]  /*2000*/  LOP3.LUT R11, R11, R12, RZ, 0x3c, !PT ;  /* 0x0000000c0b0b7212 */ /* 0x000fe200078e3cff */
[----:B------:R-:W-:Y:S01]  /*2010*/  @!P0 IMAD.MOV.U32 R10, RZ, RZ, R30 ;  /* 0x000000ffff0a8224 */ /* 0x000fe200078e001e */
[----:B------:R-:W-:Y:S01]  /*2020*/  MOV R28, R32 ;  /* 0x00000020001c7202 */ /* 0x000fe20000000f00 */
[----:B------:R-:W-:Y:S01]  /*2030*/  @!P0 IMAD.IADD R9, R31, 0x1, R5 ;  /* 0x000000011f098824 */ /* 0x000fe200078e0205 */
[----:B------:R-:W-:Y:S01]  /*2040*/  LOP3.LUT R35, R11, 0xfffffe00, R35, 0xf8, !PT ;  /* 0xfffffe000b237812 */ /* 0x000fe200078ef823 */
[----:B------:R-:W-:Y:S01]  /*2050*/  IMAD R5, R27, R16, RZ ;  /* 0x000000101b057224 */ /* 0x000fe200078e02ff */
[C---:B------:R-:W-:Y:S01]  /*2060*/  IADD3 R30, P1, R14.reuse, R10, RZ ;  /* 0x0000000a0e1e7210 */ /* 0x040fe20007f3e0ff */
[----:B------:R-:W-:Y:S02]  /*2070*/  IMAD.IADD R29, R33, 0x1, R4 ;  /* 0x00000001211d7824 */ /* 0x000fe400078e0204 */
[----:B------:R-:W-:-:S02]  /*2080*/  VIADD R11, R14, 0x40 ;  /* 0x000000400e0b7836 */ /* 0x000fc40000000000 */
[-C--:B------:R-:W-:Y:S02]  /*2090*/  IMAD R5, R8, R26.reuse, R5 ;  /* 0x0000001a08057224 */ /* 0x080fe400078e0205 */
[----:B------:R-:W-:Y:S02]  /*20a0*/  @P0 IMAD.MOV.U32 R170, RZ, RZ, R22 ;  /* 0x000000ffffaa0224 */ /* 0x000fe400078e0016 */
[----:B------:R-:W-:Y:S01]  /*20b0*/  @P0 IMAD.MOV.U32 R171, RZ, RZ, R23 ;  /* 0x000000ffffab0224 */ /* 0x000fe200078e0017 */
[----:B------:R-:W-:Y:S01]  /*20c0*/  SHF.R.S32.HI R4, RZ, 0x1f, R238 ;  /* 0x0000001fff047819 */ /* 0x000fe200000114ee */
[----:B------:R-:W-:-:S04]  /*20d0*/  IMAD.WIDE.U32 R26, R16, R26, R28 ;  /* 0x0000001a101a7225 */ /* 0x000fc800078e001c */
[----:B------:R-:W-:Y:S02]  /*20e0*/  @!P0 IMAD.MOV.U32 R170, RZ, RZ, R22 ;  /* 0x000000ffffaa8224 */ /* 0x000fe400078e0016 */
[----:B------:R-:W-:Y:S01]  /*20f0*/  @!P0 IMAD.MOV.U32 R171, RZ, RZ, R23 ;  /* 0x000000ffffab8224 */ /* 0x000fe200078e0017 */
[----:B------:R-:W-:Y:S01]  /*2100*/  ISETP.GE.AND P0, PT, R11, R154, PT ;  /* 0x0000009a0b00720c */ /* 0x000fe20003f06270 */
[----:B----4-:R-:W-:Y:S02]  /*2110*/  IMAD R10, R25, R238, RZ ;  /* 0x000000ee190a7224 */ /* 0x010fe400078e02ff */
[----:B------:R-:W-:Y:S02]  /*2120*/  IMAD.X R31, R15, 0x1, R9, P1 ;  /* 0x000000010f1f7824 */ /* 0x000fe400008e0609 */
[----:B------:R-:W-:Y:S01]  /*2130*/  IMAD.IADD R25, R27, 0x1, R5 ;  /* 0x000000011b197824 */ /* 0x000fe200078e0205 */
[----:B------:R-:W-:Y:S01]  /*2140*/  SEL R5, RZ, 0xffffffff, P0 ;  /* 0xffffffffff057807 */ /* 0x000fe20000000000 */
[----:B------:R-:W-:Y:S01]  /*2150*/  IMAD R4, R24, R4, R10 ;  /* 0x0000000418047224 */ /* 0x000fe200078e020a */
[----:B------:R-:W-:Y:S01]  /*2160*/  ISETP.GE.AND P1, PT, R14, R154, PT ;  /* 0x0000009a0e00720c */ /* 0x000fe20003f26270 */
[----:B------:R-:W-:Y:S01]  /*2170*/  IMAD.WIDE.U32 R30, R238, R24, R30 ;  /* 0x00000018ee1e7225 */ /* 0x000fe200078e001e */
[----:B------:R-:W-:-:S02]  /*2180*/  MOV R24, R26 ;  /* 0x0000001a00187202 */ /* 0x000fc40000000f00 */
[----:B------:R-:W-:Y:S01]  /*2190*/  IADD3 R10, R14, 0x80, RZ ;  /* 0x000000800e0a7810 */ /* 0x000fe20007ffe0ff */
[----:B------:R-:W-:Y:S01]  /*21a0*/  IMAD.IADD R167, R31, 0x1, R4 ;  /* 0x000000011fa77824 */ /* 0x000fe200078e0204 */
[----:B------:R-:W-:Y:S01]  /*21b0*/  SEL R4, RZ, 0x1, P1 ;  /* 0x00000001ff047807 */ /* 0x000fe20000800000 */
[----:B------:R-:W-:Y:S01]  /*21c0*/  IMAD.SHL.U32 R5, R5, 0x2, RZ ;  /* 0x0000000205057824 */ /* 0x000fe200078e00ff */
[----:B------:R-:W-:Y:S01]  /*21d0*/  ISETP.GE.AND P0, PT, R10, R154, PT ;  /* 0x0000009a0a00720c */ /* 0x000fe20003f06270 */
[----:B------:R-:W-:-:S03]  /*21e0*/  IMAD.WIDE.U32 R12, R160, R46, R24 ;  /* 0x0000002ea00c7225 */ /* 0x000fc600078e0018 */
[----:B------:R-:W-:Y:S01]  /*21f0*/  LOP3.LUT R5, R5, 0x2, R4, 0xe2, !PT ;  /* 0x0000000205057812 */ /* 0x000fe200078ee204 */
[----:B------:R-:W-:Y:S01]  /*2200*/  VIADD R9, R14, 0xc0 ;  /* 0x000000c00e097836 */ /* 0x000fe20000000000 */
[----:B------:R-:W-:Y:S01]  /*2210*/  SEL R4, RZ, 0x4, P0 ;  /* 0x00000004ff047807 */ /* 0x000fe20000000000 */
[----:B------:R-:W-:Y:S01]  /*2220*/  IMAD.IADD R188, R13, 0x1, R188 ;  /* 0x000000010dbc7824 */ /* 0x000fe200078e02bc */
[C---:B------:R-:W-:Y:S02]  /*2230*/  LEA R189, P0, R12.reuse, R6, 0x1 ;  /* 0x000000060cbd7211 */ /* 0x040fe400078008ff */
[----:B------:R-:W-:Y:S02]  /*2240*/  ISETP.GE.AND P1, PT, R9, R154, PT ;  /* 0x0000009a0900720c */ /* 0x000fe40003f26270 */
[----:B------:R-:W-:Y:S02]  /*2250*/  LEA.HI.X R188, R12, R7, R188, 0x1, P0 ;  /* 0x000000070cbc7211 */ /* 0x000fe400000f0cbc */
[----:B------:R-:W-:-:S02]  /*2260*/  IADD3 R156, P0, R14, R3, RZ ;  /* 0x000000030e9c7210 */ /* 0x000fc40007f1e0ff */
[----:B------:R-:W-:Y:S02]  /*2270*/  SEL R153, RZ, 0x8, P1 ;  /* 0x00000008ff997807 */ /* 0x000fe40000800000 */
[----:B------:R-:W-:Y:S02]  /*2280*/  ISETP.GT.AND P1, PT, R165, R83, PT ;  /* 0x00000053a500720c */ /* 0x000fe40003f24270 */
[----:B------:R-:W-:Y:S01]  /*2290*/  IADD3.X R157, R15, R0, RZ, P0, !PT ;  /* 0x000000000f9d7210 */ /* 0x000fe200007fe4ff */
[----:B------:R-:W-:-:S04]  /*22a0*/  IMAD.WIDE R22, R240, 0x40, R160 ;  /* 0x00000040f0167825 */ /* 0x000fc800078e02a0 */
[----:B------:R-:W-:-:S04]  /*22b0*/  IMAD.WIDE.U32 R156, R160, R48, R156 ;  /* 0x00000030a09c7225 */ /* 0x000fc800078e009c */
[----:B------:R-:W-:Y:S02]  /*22c0*/  IMAD.MOV.U32 R166, RZ, RZ, R30 ;  /* 0x000000ffffa67224 */ /* 0x000fe400078e001e */
[----:B------:R-:W-:Y:S01]  /*22d0*/  IMAD R168, R23, R170, RZ ;  /* 0x000000aa17a87224 */ /* 0x000fe200078e02ff */
[----:B------:R-:W-:Y:S01]  /*22e0*/  LEA R236, P0, R156, R162, 0x1 ;  /* 0x000000a29cec7211 */ /* 0x000fe200078008ff */
[----:B------:R-:W-:Y:S02]  /*22f0*/  IMAD.MOV.U32 R33, RZ, RZ, 0x20 ;  /* 0x00000020ff217424 */ /* 0x000fe400078e00ff */
[----:B------:R-:W-:Y:S02]  /*2300*/  IMAD.IADD R159, R157, 0x1, R158 ;  /* 0x000000019d9f7824 */ /* 0x000fe400078e029e */
[C---:B------:R-:W-:Y:S02]  /*2310*/  IMAD R168, R22.reuse, R171, R168 ;  /* 0x000000ab16a87224 */ /* 0x040fe400078e02a8 */
[----:B------:R-:W-:Y:S01]  /*2320*/  IMAD.WIDE.U32 R166, R22, R170, R166 ;  /* 0x000000aa16a67225 */ /* 0x000fe200078e00a6 */
[----:B------:R-:W-:-:S02]  /*2330*/  LOP3.LUT R153, R153, R5, R4, 0xfe, !PT ;  /* 0x0000000599997212 */ /* 0x000fc400078efe04 */
[----:B------:R-:W-:Y:S01]  /*2340*/  SEL R33, R33, 0xffffffe0, !P3 ;  /* 0xffffffe021217807 */ /* 0x000fe20005800000 */
[----:B------:R-:W-:Y:S01]  /*2350*/  @!P4 IMAD.MOV.U32 R20, RZ, RZ, RZ ;  /* 0x000000ffff14c224 */ /* 0x000fe200078e00ff */
[----:B------:R-:W-:Y:S01]  /*2360*/  LEA.HI.X R235, R156, R163, R159, 0x1, P0 ;  /* 0x000000a39ceb7211 */ /* 0x000fe200000f0c9f */
[----:B------:R-:W-:Y:S01]  /*2370*/  IMAD.IADD R169, R167, 0x1, R168 ;  /* 0x00000001a7a97824 */ /* 0x000fe200078e02a8 */
[----:B-1----:R-:W-:Y:S06]  /*2380*/  @!P1 BRA `(.L_x_871) ;  /* 0x000000c400189947 */ /* 0x002fec0003800000 */
[----:B------:R-:W2:Y:S04]  /*2390*/  LD.E.64 R36, desc[UR6][R18.64+0x120] ;  /* 0x0001200612247980 */ /* 0x000ea8000c101b00 */
[----:B------:R-:W3:Y:S04]  /*23a0*/  LD.E.64 R38, desc[UR6][R18.64+0x118] ;  /* 0x0001180612267980 */ /* 0x000ee8000c101b00 */
[----:B------:R-:W4:Y:S04]  /*23b0*/  LD.E.64 R178, desc[UR6][R18.64+0x128] ;  /* 0x0001280612b27980 */ /* 0x000f28000c101b00 */
[----:B------:R-:W4:Y:S04]  /*23c0*/  LD.E.64 R176, desc[UR6][R18.64+0x130] ;  /* 0x0001300612b07980 */ /* 0x000f28000c101b00 */
[----:B------:R-:W4:Y:S04]  /*23d0*/  LD.E.64 R28, desc[UR6][R18.64+0x140] ;  /* 0x00014006121c7980 */ /* 0x000f28000c101b00 */
[----:B------:R-:W4:Y:S04]  /*23e0*/  LD.E.64 R26, desc[UR6][R18.64+0x138] ;  /* 0x00013806121a7980 */ /* 0x000f28000c101b00 */
[----:B------:R-:W4:Y:S04]  /*23f0*/  LD.E R17, desc[UR6][R18.64+0xd0] ;  /* 0x0000d00612117980 */ /* 0x000f28000c101900 */
[----:B------:R-:W4:Y:S04]  /*2400*/  LD.E.64 R24, desc[UR6][R18.64+0x108] ;  /* 0x0001080612187980 */ /* 0x000f28000c101b00 */
[----:B------:R-:W4:Y:S04]  /*2410*/  LD.E.64 R22, desc[UR6][R18.64+0x110] ;  /* 0x0001100612167980 */ /* 0x000f28000c101b00 */
[----:B------:R-:W4:Y:S04]  /*2420*/  LD.E.64 R12, desc[UR6][R18.64+0x150] ;  /* 0x00015006120c7980 */ /* 0x000f28000c101b00 */
[----:B------:R-:W4:Y:S01]  /*2430*/  LD.E.64 R6, desc[UR6][R18.64+0x148] ;  /* 0x0001480612067980 */ /* 0x000f22000c101b00 */
[----:B-----5:R-:W-:Y:S01]  /*2440*/  IMAD.IADD R20, R20, 0x1, R2 ;  /* 0x0000000114147824 */ /* 0x020fe200078e0202 */
[----:B------:R-:W-:Y:S01]  /*2450*/  LOP3.LUT R147, R153, 0xffff, RZ, 0xc0, !PT ;  /* 0x0000ffff99937812 */ /* 0x000fe200078ec0ff */
[C---:B------:R-:W-:Y:S01]  /*2460*/  IMAD.SHL.U32 R61, R46.reuse, 0x20, RZ ;  /* 0x000000202e3d7824 */ /* 0x040fe200078e00ff */
[----:B------:R-:W-:Y:S01]  /*2470*/  SHF.L.U64.HI R62, R46, 0x5, R47 ;  /* 0x000000052e3e7819 */ /* 0x000fe2000001022f */
[----:B------:R-:W-:-:S02]  /*2480*/  IMAD R60, R47, 0x60, RZ ;  /* 0x000000602f3c7824 */ /* 0x000fc400078e02ff */
[----:B------:R-:W-:Y:S01]  /*2490*/  IMAD.WIDE.U32 R174, R46, 0x60, RZ ;  /* 0x000000602eae7825 */ /* 0x000fe200078e00ff */
[C---:B------:R-:W-:Y:S02]  /*24a0*/  LOP3.LUT R150, R147.reuse, 0x1, RZ, 0xc0, !PT ;  /* 0x0000000193967812 */ /* 0x040fe400078ec0ff */
[C---:B------:R-:W-:Y:S01]  /*24b0*/  LOP3.LUT R149, R147.reuse, 0x2, RZ, 0xc0, !PT ;  /* 0x0000000293957812 */ /* 0x040fe200078ec0ff */
[C---:B------:R-:W-:Y:S01]  /*24c0*/  VIADD R57, R160.reuse, 0x20 ;  /* 0x00000020a0397836 */ /* 0x040fe20000000000 */
[----:B------:R-:W-:Y:S01]  /*24d0*/  LOP3.LUT R148, R147, 0x4, RZ, 0xc0, !PT ;  /* 0x0000000493947812 */ /* 0x000fe200078ec0ff */
[----:B------:R-:W-:Y:S01]  /*24e0*/  VIADD R56, R160, 0x30 ;  /* 0x00000030a0387836 */ /* 0x000fe20000000000 */
[----:B------:R-:W-:Y:S01]  /*24f0*/  SHF.L.U64.HI R62, R61, 0x1, R62 ;  /* 0x000000013d3e7819 */ /* 0x000fe2000001023e */
[----:B------:R-:W-:Y:S01]  /*2500*/  IMAD.SHL.U32 R81, R48, 0x20, RZ ;  /* 0x0000002030517824 */ /* 0x000fe200078e00ff */
[----:B------:R-:W-:Y:S01]  /*2510*/  IADD3 R58, R160, 0x10, RZ ;  /* 0x00000010a03a7810 */ /* 0x000fe20007ffe0ff */
[----:B------:R-:W-:Y:S01]  /*2520*/  IMAD.MOV.U32 R120, RZ, RZ, R236 ;  /* 0x000000ffff787224 */ /* 0x000fe200078e00ec */
[----:B------:R-:W-:Y:S01]  /*2530*/  SHF.L.U64.HI R82, R48, 0x5, R49 ;  /* 0x0000000530527819 */ /* 0x000fe20000010231 */
[----:B------:R-:W-:Y:S01]  /*2540*/  IMAD.MOV.U32 R121, RZ, RZ, R235 ;  /* 0x000000ffff797224 */ /* 0x000fe200078e00eb */
[----:B------:R-:W-:Y:S01]  /*2550*/  MOV R122, R188 ;  /* 0x000000bc007a7202 */ /* 0x000fe20000000f00 */
[----:B------:R-:W-:Y:S01]  /*2560*/  IMAD.MOV.U32 R123, RZ, RZ, R189 ;  /* 0x000000ffff7b7224 */ /* 0x000fe200078e00bd */
[----:B------:R-:W-:Y:S01]  /*2570*/  LOP3.LUT R147, R147, 0x8, RZ, 0xc0, !PT ;  /* 0x0000000893937812 */ /* 0x000fe200078ec0ff */
[----:B------:R-:W-:-:S02]  /*2580*/  IMAD.SHL.U32 R61, R61, 0x2, RZ ;  /* 0x000000023d3d7824 */ /* 0x000fc400078e00ff */
[----:B------:R-:W-:Y:S02]  /*2590*/  IMAD.IADD R60, R175, 0x1, R60 ;  /* 0x00000001af3c7824 */ /* 0x000fe400078e023c */
[-C--:B--2---:R-:W-:Y:S02]  /*25a0*/  IMAD R0, R37, R239.reuse, RZ ;  /* 0x000000ef25007224 */ /* 0x084fe400078e02ff */
[----:B---3--:R-:W-:Y:S02]  /*25b0*/  IMAD R4, R39, R239, RZ ;  /* 0x000000ef27047224 */ /* 0x008fe400078e02ff */
[----:B------:R-:W-:Y:S02]  /*25c0*/  IMAD R0, R36, R59, R0 ;  /* 0x0000003b24007224 */ /* 0x000fe400078e0200 */
[----:B------:R-:W-:-:S04]  /*25d0*/  IMAD.WIDE.U32 R36, R239, R36, R14 ;  /* 0x00000024ef247225 */ /* 0x000fc800078e000e */
[----:B------:R-:W-:-:S04]  /*25e0*/  IMAD.WIDE.U32 R30, R239, R38, R14 ;  /* 0x00000026ef1e7225 */ /* 0x000fc800078e000e */
[----:B------:R-:W-:Y:S02]  /*25f0*/  IMAD R4, R38, R59, R4 ;  /* 0x0000003b26047224 */ /* 0x000fe400078e0204 */
[----:B------:R-:W-:Y:S01]  /*2600*/  IMAD.IADD R37, R37, 0x1, R0 ;  /* 0x0000000125257824 */ /* 0x000fe200078e0200 */
[----:B------:R-:W-:Y:S01]  /*2610*/  SHF.R.S32.HI R0, RZ, 0x1f, R2 ;  /* 0x0000001fff007819 */ /* 0x000fe20000011402 */
[-C--:B----4-:R-:W-:Y:S02]  /*2620*/  IMAD R3, R179, R2.reuse, RZ ;  /* 0x00000002b3037224 */ /* 0x090fe400078e02ff */
[----:B------:R-:W-:Y:S02]  /*2630*/  IMAD.IADD R31, R31, 0x1, R4 ;  /* 0x000000011f1f7824 */ /* 0x000fe400078e0204 */
[----:B------:R-:W-:Y:S02]  /*2640*/  IMAD R5, R177, R2, RZ ;  /* 0x00000002b1057224 */ /* 0x000fe400078e02ff */
[----:B------:R-:W-:-:S02]  /*2650*/  IMAD R3, R178, R0, R3 ;  /* 0x00000000b2037224 */ /* 0x000fc400078e0203 */
[----:B------:R-:W-:-:S04]  /*2660*/  IMAD.WIDE.U32 R30, R178, R2, R30 ;  /* 0x00000002b21e7225 */ /* 0x000fc800078e001e */
[C---:B------:R-:W-:Y:S02]  /*2670*/  IMAD R5, R176.reuse, R0, R5 ;  /* 0x00000000b0057224 */ /* 0x040fe400078e0205 */
[----:B------:R-:W-:Y:S01]  /*2680*/  IMAD.WIDE.U32 R36, R176, R2, R36 ;  /* 0x00000002b0247225 */ /* 0x000fe200078e0024 */
[----:B------:R-:W-:Y:S02]  /*2690*/  IADD3 R31, R31, R3, RZ ;  /* 0x000000031f1f7210 */ /* 0x000fe40007ffe0ff */
[----:B------:R-:W-:Y:S01]  /*26a0*/  LEA.HI R144, R17, R17, RZ, 0x1 ;  /* 0x0000001111907211 */ /* 0x000fe200078f08ff */
[-C--:B------:R-:W-:Y:S02]  /*26b0*/  IMAD R4, R29, R16.reuse, RZ ;  /* 0x000000101d047224 */ /* 0x080fe400078e02ff */
[----:B------:R-:W-:Y:S01]  /*26c0*/  IMAD R3, R27, R16, RZ ;  /* 0x000000101b037224 */ /* 0x000fe200078e02ff */
[----:B------:R-:W-:Y:S01]  /*26d0*/  IADD3 R0, P0, -R84, R160, RZ ;  /* 0x000000a054007210 */ /* 0x000fe20007f1e1ff */
[----:B------:R-:W-:Y:S01]  /*26e0*/  IMAD.IADD R37, R37, 0x1, R5 ;  /* 0x0000000125257824 */ /* 0x000fe200078e0205 */
[----:B------:R-:W-:Y:S01]  /*26f0*/  SHF.R.S32.HI R5, RZ, 0x1f, R84 ;  /* 0x0000001fff057819 */ /* 0x000fe20000011454 */
[-C--:B------:R-:W-:Y:S01]  /*2700*/  IMAD R4, R28, R8.reuse, R4 ;  /* 0x000000081c047224 */ /* 0x080fe200078e0204 */
[----:B------:R-:W-:Y:S01]  /*2710*/  SHF.R.S32.HI R144, RZ, 0x1, R144 ;  /* 0x00000001ff907819 */ /* 0x000fe20000011490 */
[----:B------:R-:W-:-:S02]  /*2720*/  IMAD R3, R26, R8, R3 ;  /* 0x000000081a037224 */ /* 0x000fc400078e0203 */
[----:B------:R-:W-:-:S04]  /*2730*/  IMAD.WIDE.U32 R28, R28, R16, R36 ;  /* 0x000000101c1c7225 */ /* 0x000fc800078e0024 */
[----:B------:R-:W-:-:S04]  /*2740*/  IMAD.WIDE.U32 R26, R26, R16, R30 ;  /* 0x000000101a1a7225 */ /* 0x000fc800078e001e */
[----:B------:R-:W-:Y:S01]  /*2750*/  IMAD.X R5, R161, 0x1, ~R5, P0 ;  /* 0x00000001a1057824 */ /* 0x000fe200000e0e05 */
[----:B------:R-:W-:Y:S01]  /*2760*/  IADD3 R27, R27, R3, RZ ;  /* 0x000000031b1b7210 */ /* 0x000fe20007ffe0ff */
[----:B------:R-:W-:Y:S02]  /*2770*/  IMAD.IADD R17, R29, 0x1, R4 ;  /* 0x000000011d117824 */ /* 0x000fe400078e0204 */
[----:B------:R-:W-:Y:S02]  /*2780*/  IMAD R4, R160, R144, R152 ;  /* 0x00000090a0047224 */ /* 0x000fe400078e0298 */
[C---:B------:R-:W-:Y:S02]  /*2790*/  IMAD R114, R5.reuse, R178, RZ ;  /* 0x000000b205727224 */ /* 0x040fe400078e02ff */
[----:B------:R-:W-:Y:S02]  /*27a0*/  IMAD R112, R5, R176, RZ ;  /* 0x000000b005707224 */ /* 0x000fe400078e02ff */
[----:B------:R-:W-:-:S02]  /*27b0*/  IMAD.MOV.U32 R16, RZ, RZ, R28 ;  /* 0x000000ffff107224 */ /* 0x000fc400078e001c */
[----:B------:R-:W-:Y:S02]  /*27c0*/  IMAD R118, R144, R20, RZ ;  /* 0x0000001490767224 */ /* 0x000fe400078e02ff */
[----:B------:R-:W-:Y:S02]  /*27d0*/  IMAD.IADD R3, R152, 0x1, R4 ;  /* 0x0000000198037824 */ /* 0x000fe400078e0204 */
[-C--:B------:R-:W-:Y:S02]  /*27e0*/  IMAD R114, R179, R0.reuse, R114 ;  /* 0x00000000b3727224 */ /* 0x080fe400078e0272 */
[----:B------:R-:W-:Y:S01]  /*27f0*/  IMAD.WIDE.U32 R20, R178, R0, R26 ;  /* 0x00000000b2147225 */ /* 0x000fe200078e001a */
[----:B------:R-:W-:-:S03]  /*2800*/  SHF.R.S32.HI R2, RZ, 0x1f, R118 ;  /* 0x0000001fff027819 */ /* 0x000fc60000011476 */
[-C--:B------:R-:W-:Y:S02]  /*2810*/  IMAD R112, R177, R0.reuse, R112 ;  /* 0x00000000b1707224 */ /* 0x080fe400078e0270 */
[----:B------:R-:W-:Y:S01]  /*2820*/  IMAD.WIDE.U32 R16, R176, R0, R16 ;  /* 0x00000000b0107225 */ /* 0x000fe200078e0010 */
[C---:B------:R-:W-:Y:S02]  /*2830*/  IADD3 R0, P3, R118.reuse, R4, RZ ;  /* 0x0000000476007210 */ /* 0x040fe40007f7e0ff */
[----:B------:R-:W-:Y:S02]  /*2840*/  IADD3 R118, P2, R118, R3, RZ ;  /* 0x0000000376767210 */ /* 0x000fe40007f5e0ff */
[----:B------:R-:W-:Y:S02]  /*2850*/  IADD3 R114, R21, R114, RZ ;  /* 0x0000007215727210 */ /* 0x000fe40007ffe0ff */
[----:B------:R-:W-:Y:S01]  /*2860*/  LEA R115, P0, R20, R24, 0x1 ;  /* 0x0000001814737211 */ /* 0x000fe200078008ff */
[----:B------:R-:W-:Y:S01]  /*2870*/  IMAD.IADD R112, R17, 0x1, R112 ;  /* 0x0000000111707824 */ /* 0x000fe200078e0270 */
[----:B------:R-:W-:Y:S01]  /*2880*/  LEA R113, P1, R16, R22, 0x1 ;  /* 0x0000001610717211 */ /* 0x000fe200078208ff */
[----:B------:R-:W-:Y:S01]  /*2890*/  IMAD.SHL.U32 R119, R118, 0x2, RZ ;  /* 0x0000000276777824 */ /* 0x000fe200078e00ff */
[----:B------:R-:W-:Y:S01]  /*28a0*/  LEA.HI.X R114, R20, R25, R114, 0x1, P0 ;  /* 0x0000001914727211 */ /* 0x000fe200000f0c72 */
[----:B------:R-:W-:Y:S01]  /*28b0*/  IMAD.SHL.U32 R20, R0, 0x2, RZ ;  /* 0x0000000200147824 */ /* 0x000fe200078e00ff */
[----:B------:R-:W-:-:S02]  /*28c0*/  LEA.HI.X.SX32 R4, R4, R2, 0x1, P3 ;  /* 0x0000000204047211 */ /* 0x000fc400018f0eff */
[----:B------:R-:W-:Y:S02]  /*28d0*/  LEA.HI.X.SX32 R2, R3, R2, 0x1, P2 ;  /* 0x0000000203027211 */ /* 0x000fe400010f0eff */
[----:B------:R-:W-:Y:S02]  /*28e0*/  LEA.HI.X R112, R16, R23, R112, 0x1, P1 ;  /* 0x0000001710707211 */ /* 0x000fe400008f0c70 */
[-C--:B------:R-:W-:Y:S02]  /*28f0*/  IADD3 R117, P3, R12, R119.reuse, RZ ;  /* 0x000000770c757210 */ /* 0x080fe40007f7e0ff */
[----:B------:R-:W-:Y:S02]  /*2900*/  SHF.L.U64.HI R118, R118, 0x1, R2 ;  /* 0x0000000176767819 */ /* 0x000fe40000010202 */
[----:B------:R-:W-:Y:S02]  /*2910*/  IADD3 R36, P1, R12, R20, RZ ;  /* 0x000000140c247210 */ /* 0x000fe40007f3e0ff */
[----:B------:R-:W-:-:S02]  /*2920*/  IADD3 R119, P2, R6, R119, RZ ;  /* 0x0000007706777210 */ /* 0x000fc40007f5e0ff */
[----:B------:R-:W-:Y:S02]  /*2930*/  SHF.L.U64.HI R0, R0, 0x1, R4 ;  /* 0x0000000100007819 */ /* 0x000fe40000010204 */
[----:B------:R-:W-:Y:S02]  /*2940*/  IADD3 R20, P0, R6, R20, RZ ;  /* 0x0000001406147210 */ /* 0x000fe40007f1e0ff */
[----:B------:R-:W-:Y:S01]  /*2950*/  IADD3.X R116, R13, R118, RZ, P3, !PT ;  /* 0x000000760d747210 */ /* 0x000fe20001ffe4ff */
[----:B------:R-:W-:Y:S01]  /*2960*/  IMAD.X R118, R7, 0x1, R118, P2 ;  /* 0x0000000107767824 */ /* 0x000fe200010e0676 */
[----:B------:R-:W-:Y:S01]  /*2970*/  IADD3 R80, P2, R233, 0x40, RZ ;  /* 0x00000040e9507810 */ /* 0x000fe20007f5e0ff */
[--C-:B------:R-:W-:Y:S01]  /*2980*/  IMAD.X R21, R7, 0x1, R0.reuse, P0 ;  /* 0x0000000107157824 */ /* 0x100fe200000e0600 */
[----:B------:R-:W-:Y:S01]  /*2990*/  IADD3 R70, P0, R233, 0xc0, RZ ;  /* 0x000000c0e9467810 */ /* 0x000fe20007f1e0ff */
[----:B------:R-:W-:Y:S01]  /*29a0*/  IMAD.X R37, R13, 0x1, R0, P1 ;  /* 0x000000010d257824 */ /* 0x000fe200008e0600 */
[----:B------:R-:W-:Y:S01]  /*29b0*/  IADD3 R76, P1, R233, 0x80, RZ ;  /* 0x00000080e94c7810 */ /* 0x000fe20007f3e0ff */
[--C-:B------:R-:W-:Y:S01]  /*29c0*/  IMAD.X R79, RZ, RZ, R234.reuse, P2 ;  /* 0x000000ffff4f7224 */ /* 0x100fe200010e06ea */
[----:B------:R-:W-:Y:S01]  /*29d0*/  SHF.L.U32 R151, R144, 0x4, RZ ;  /* 0x0000000490977819 */ /* 0x000fe200000006ff */
[----:B------:R-:W-:Y:S01]  /*29e0*/  IMAD.X R69, RZ, RZ, R234, P0 ;  /* 0x000000ffff457224 */ /* 0x000fe200000e06ea */
[----:B------:R-:W-:-:S02]  /*29f0*/  IADD3 R78, P2, R80, R233, RZ ;  /* 0x000000e9504e7210 */ /* 0x000fc40007f5e0ff */
[-C--:B------:R-:W-:Y:S02]  /*2a00*/  IADD3.X R75, RZ, R234.reuse, RZ, P1, !PT ;  /* 0x000000eaff4b7210 */ /* 0x080fe40000ffe4ff */
[-C--:B------:R-:W-:Y:S02]  /*2a10*/  IADD3 R74, P1, R76, R233.reuse, RZ ;  /* 0x000000e94c4a7210 */ /* 0x080fe40007f3e0ff */
[-C--:B------:R-:W-:Y:S02]  /*2a20*/  IADD3 R68, P0, R70, R233.reuse, RZ ;  /* 0x000000e946447210 */ /* 0x080fe40007f1e0ff */
[C---:B------:R-:W-:Y:S01]  /*2a30*/  SHF.L.U32 R86, R178.reuse, 0x4, RZ ;  /* 0x00000004b2567819 */ /* 0x040fe200000006ff */
[----:B------:R-:W-:Y:S01]  /*2a40*/  VIADD R145, R151, 0x40 ;  /* 0x0000004097917836 */ /* 0x000fe20000000000 */
[----:B------:R-:W-:Y:S01]  /*2a50*/  IADD3.X R67, R69, R234, RZ, P0, !PT ;  /* 0x000000ea45437210 */ /* 0x000fe200007fe4ff */
[C---:B------:R-:W-:Y:S01]  /*2a60*/  VIADD R141, R151.reuse, 0xc0 ;  /* 0x000000c0978d7836 */ /* 0x040fe20000000000 */
[----:B------:R-:W-:Y:S01]  /*2a70*/  IADD3 R143, R151, 0x80, RZ ;  /* 0x00000080978f7810 */ /* 0x000fe20007ffe0ff */
[--C-:B------:R-:W-:Y:S01]  /*2a80*/  IMAD.X R77, R79, 0x1, R234.reuse, P2 ;  /* 0x000000014f4d7824 */ /* 0x100fe200010e06ea */
[----:B------:R-:W-:Y:S01]  /*2a90*/  SHF.L.U64.HI R85, R178, 0x4, R179 ;  /* 0x00000004b2557819 */ /* 0x000fe200000102b3 */
[----:B------:R-:W-:Y:S01]  /*2aa0*/  IMAD.X R73, R75, 0x1, R234, P1 ;  /* 0x000000014b497824 */ /* 0x000fe200008e06ea */
[-C--:B------:R-:W-:Y:S01]  /*2ab0*/  IADD3 R66, P3, R74, R233.reuse, RZ ;  /* 0x000000e94a427210 */ /* 0x080fe20007f7e0ff */
[----:B------:R-:W-:Y:S01]  /*2ac0*/  IMAD.SHL.U32 R96, R178, 0x20, RZ ;  /* 0x00000020b2607824 */ /* 0x000fe200078e00ff */
[----:B------:R-:W-:-:S02]  /*2ad0*/  IADD3 R64, P2, R68, R233, RZ ;  /* 0x000000e944407210 */ /* 0x000fc40007f5e0ff */
[C---:B------:R-:W-:Y:S01]  /*2ae0*/  IADD3 R100, P0, R86.reuse, 0xc0, RZ ;  /* 0x000000c056647810 */ /* 0x040fe20007f1e0ff */
[C---:B------:R-:W-:Y:S01]  /*2af0*/  IMAD.IADD R142, R151.reuse, 0x1, R145 ;  /* 0x00000001978e7824 */ /* 0x040fe200078e0291 */
[C---:B------:R-:W-:Y:S01]  /*2b00*/  IADD3 R88, P5, R86.reuse, 0x40, RZ ;  /* 0x0000004056587810 */ /* 0x040fe20007fbe0ff */
[C---:B------:R-:W-:Y:S01]  /*2b10*/  IMAD.IADD R138, R151.reuse, 0x1, R141 ;  /* 0x00000001978a7824 */ /* 0x040fe200078e028d */
[----:B------:R-:W-:Y:S02]  /*2b20*/  IADD3 R92, P1, R86, 0x80, RZ ;  /* 0x00000080565c7810 */ /* 0x000fe40007f3e0ff */
[----:B------:R-:W-:Y:S02]  /*2b30*/  IADD3 R72, P4, R78, R233, RZ ;  /* 0x000000e94e487210 */ /* 0x000fe40007f9e0ff */
[----:B------:R-:W-:Y:S01]  /*2b40*/  IADD3 R140, R151, R143, RZ ;  /* 0x0000008f978c7210 */ /* 0x000fe20007ffe0ff */
[C---:B------:R-:W-:Y:S01]  /*2b50*/  IMAD.SHL.U32 R108, R176.reuse, 0x10, RZ ;  /* 0x00000010b06c7824 */ /* 0x040fe200078e00ff */
[----:B------:R-:W-:Y:S01]  /*2b60*/  IADD3.X R87, RZ, R85, RZ, P5, !PT ;  /* 0x00000055ff577210 */ /* 0x000fe20002ffe4ff */
[C---:B------:R-:W-:Y:S01]  /*2b70*/  IMAD.SHL.U32 R110, R176.reuse, 0x20, RZ ;  /* 0x00000020b06e7824 */ /* 0x040fe200078e00ff */
[C-C-:B------:R-:W-:Y:S01]  /*2b80*/  SHF.L.U64.HI R107, R176.reuse, 0x4, R177.reuse ;  /* 0x00000004b06b7819 */ /* 0x140fe200000102b1 */
[--C-:B------:R-:W-:Y:S01]  /*2b90*/  IMAD.X R65, R73, 0x1, R234.reuse, P3 ;  /* 0x0000000149417824 */ /* 0x100fe200018e06ea */
[----:B------:R-:W-:Y:S01]  /*2ba0*/  SHF.L.U64.HI R109, R176, 0x5, R177 ;  /* 0x00000005b06d7819 */ /* 0x000fe200000102b1 */
[----:B------:R-:W-:Y:S01]  /*2bb0*/  IMAD.X R63, R67, 0x1, R234, P2 ;  /* 0x00000001433f7824 */ /* 0x000fe200010e06ea */
[----:B------:R-:W-:Y:S01]  /*2bc0*/  SHF.L.U64.HI R95, R178, 0x5, R179 ;  /* 0x00000005b25f7819 */ /* 0x000fe200000102b3 */
[--C-:B------:R-:W-:Y:S01]  /*2bd0*/  IMAD.X R99, RZ, RZ, R85.reuse, P0 ;  /* 0x000000ffff637224 */ /* 0x100fe200000e0655 */
[----:B------:R-:W-:Y:S01]  /*2be0*/  IADD3.X R71, R77, R234, RZ, P4, !PT ;  /* 0x000000ea4d477210 */ /* 0x000fe200027fe4ff */
[----:B------:R-:W-:Y:S01]  /*2bf0*/  IMAD.SHL.U32 R146, R144, 0x20, RZ ;  /* 0x0000002090927824 */ /* 0x000fe200078e00ff */
[----:B------:R-:W-:Y:S01]  /*2c00*/  IADD3 R90, P5, R88, R86, RZ ;  /* 0x00000056585a7210 */ /* 0x000fe20007fbe0ff */
[----:B------:R-:W-:Y:S01]  /*2c10*/  IMAD R111, R177, 0x60, RZ ;  /* 0x00000060b16f7824 */ /* 0x000fe200078e02ff */
[----:B------:R-:W-:Y:S01]  /*2c20*/  IADD3 R98, P3, R96, R88, RZ ;  /* 0x0000005860627210 */ /* 0x000fe20007f7e0ff */
[----:B------:R-:W-:Y:S01]  /*2c30*/  IMAD.X R91, RZ, RZ, R85, P1 ;  /* 0x000000ffff5b7224 */ /* 0x000fe200008e0655 */
[----:B------:R-:W-:Y:S01]  /*2c40*/  IADD3 R102, P2, R100, R86, RZ ;  /* 0x0000005664667210 */ /* 0x000fe20007f5e0ff */
[----:B------:R-:W-:Y:S01]  /*2c50*/  IMAD R144, R144, 0x30, RZ ;  /* 0x0000003090907824 */ /* 0x000fe200078e02ff */
[----:B------:R-:W-:Y:S01]  /*2c60*/  IADD3 R106, P0, R100, R96, RZ ;  /* 0x00000060646a7210 */ /* 0x000fe20007f1e0ff */
[C---:B------:R-:W-:Y:S01]  /*2c70*/  IMAD.IADD R139, R151.reuse, 0x1, R142 ;  /* 0x00000001978b7824 */ /* 0x040fe200078e028e */
[----:B------:R-:W-:Y:S01]  /*2c80*/  IADD3 R94, P4, R92, R86, RZ ;  /* 0x000000565c5e7210 */ /* 0x000fe20007f9e0ff */
[C---:B------:R-:W-:Y:S01]  /*2c90*/  IMAD.IADD R136, R151.reuse, 0x1, R138 ;  /* 0x0000000197887824 */ /* 0x040fe200078e028a */
[----:B------:R-:W-:Y:S01]  /*2ca0*/  IADD3 R104, P1, R96, R92, RZ ;  /* 0x0000005c60687210 */ /* 0x000fe20007f3e0ff */
[----:B------:R-:W-:Y:S01]  /*2cb0*/  IMAD.WIDE.U32 R176, R176, 0x60, RZ ;  /* 0x00000060b0b07825 */ /* 0x000fe200078e00ff */
[----:B------:R-:W-:-:S02]  /*2cc0*/  IADD3 R137, R151, R140, RZ ;  /* 0x0000008c97897210 */ /* 0x000fc40007ffe0ff */
[C---:B------:R-:W-:Y:S01]  /*2cd0*/  SHF.L.U64.HI R107, R108.reuse, 0x1, R107 ;  /* 0x000000016c6b7819 */ /* 0x040fe2000001026b */
[----:B------:R-:W-:Y:S01]  /*2ce0*/  IMAD.SHL.U32 R108, R108, 0x2, RZ ;  /* 0x000000026c6c7824 */ /* 0x000fe200078e00ff */
[C---:B------:R-:W-:Y:S01]  /*2cf0*/  SHF.L.U64.HI R109, R110.reuse, 0x1, R109 ;  /* 0x000000016e6d7819 */ /* 0x040fe2000001026d */
[----:B------:R-:W-:Y:S01]  /*2d00*/  IMAD.SHL.U32 R110, R110, 0x2, RZ ;  /* 0x000000026e6e7824 */ /* 0x000fe200078e00ff */
[----:B------:R-:W-:Y:S01]  /*2d10*/  MOV R12, R165 ;  /* 0x000000a5000c7202 */ /* 0x000fe20000000f00 */
[----:B------:R-:W-:Y:S01]  /*2d20*/  IMAD.IADD R111, R177, 0x1, R111 ;  /* 0x00000001b16f7824 */ /* 0x000fe200078e026f */
[----:B------:R-:W-:Y:S01]  /*2d30*/  IADD3.X R93, R91, R85, RZ, P4, !PT ;  /* 0x000000555b5d7210 */ /* 0x000fe200027fe4ff */
[----:B------:R-:W-:Y:S01]  /*2d40*/  IMAD.X R89, R87, 0x1, R85, P5 ;  /* 0x0000000157597824 */ /* 0x000fe200028e0655 */
[C---:B------:R-:W-:Y:S01]  /*2d50*/  IADD3.X R103, R95.reuse, R91, RZ, P1, !PT ;  /* 0x0000005b5f677210 */ /* 0x040fe20000ffe4ff */
[----:B------:R-:W-:Y:S01]  /*2d60*/  IMAD.X R97, R95, 0x1, R87, P3 ;  /* 0x000000015f617824 */ /* 0x000fe200018e0657 */
[----:B------:R-:W-:Y:S01]  /*2d70*/  SHF.R.S32.HI R135, RZ, 0x1f, R151 ;  /* 0x0000001fff877819 */ /* 0x000fe20000011497 */
[C---:B------:R-:W-:Y:S01]  /*2d80*/  IMAD.X R101, R99.reuse, 0x1, R85, P2 ;  /* 0x0000000163657824 */ /* 0x040fe200010e0655 */
[----:B------:R-:W-:Y:S01]  /*2d90*/  SHF.R.S32.HI R134, RZ, 0x1f, R146 ;  /* 0x0000001fff867819 */ /* 0x000fe20000011492 */
[----:B------:R-:W-:Y:S01]  /*2da0*/  IMAD.X R105, R99, 0x1, R95, P0 ;  /* 0x0000000163697824 */ /* 0x000fe200000e065f */
[----:B------:R-:W-:-:S02]  /*2db0*/  SHF.R.S32.HI R132, RZ, 0x1f, R144 ;  /* 0x0000001fff847819 */ /* 0x000fc40000011490 */
[----:B------:R-:W-:Y:S02]  /*2dc0*/  SHF.R.S32.HI R133, RZ, 0x1f, R145 ;  /* 0x0000001fff857819 */ /* 0x000fe40000011491 */
[----:B------:R-:W-:Y:S02]  /*2dd0*/  SHF.R.S32.HI R131, RZ, 0x1f, R143 ;  /* 0x0000001fff837819 */ /* 0x000fe4000001148f */
[----:B------:R-:W-:Y:S02]  /*2de0*/  SHF.R.S32.HI R129, RZ, 0x1f, R141 ;  /* 0x0000001fff817819 */ /* 0x000fe4000001148d */
[----:B------:R-:W-:Y:S02]  /*2df0*/  SHF.R.S32.HI R130, RZ, 0x1f, R142 ;  /* 0x0000001fff827819 */ /* 0x000fe4000001148e */
[----:B------:R-:W-:Y:S02]  /*2e00*/  SHF.R.S32.HI R128, RZ, 0x1f, R140 ;  /* 0x0000001fff807819 */ /* 0x000fe4000001148c */
[----:B------:R-:W-:-:S02]  /*2e10*/  SHF.R.S32.HI R126, RZ, 0x1f, R138 ;  /* 0x0000001fff7e7819 */ /* 0x000fc4000001148a */
[----:B------:R-:W-:Y:S02]  /*2e20*/  SHF.R.S32.HI R127, RZ, 0x1f, R139 ;  /* 0x0000001fff7f7819 */ /* 0x000fe4000001148b */
[----:B------:R-:W-:Y:S02]  /*2e30*/  SHF.R.S32.HI R125, RZ, 0x1f, R137 ;  /* 0x0000001fff7d7819 */ /* 0x000fe40000011489 */
[----:B------:R-:W-:-:S07]  /*2e40*/  SHF.R.S32.HI R124, RZ, 0x1f, R136 ;  /* 0x0000001fff7c7819 */ /* 0x000fce0000011488 */
.L_x_989:
[----:B------:R-:W-:Y:S01]  /*2e50*/  MOV R3, R112 ;  /* 0x0000007000037202 */ /* 0x000fe20000000f00 */
[----:B------:R-:W-:Y:S01]  /*2e60*/  IMAD.SHL.U32 R16, R12, 0x40, RZ ;  /* 0x000000400c107824 */ /* 0x000fe200078e00ff */
[----:B------:R-:W-:Y:S01]  /*2e70*/  BSSY B0, `(.L_x_872) ;  /* 0x000001f000007945 */ /* 0x000fe20003800000 */
[----:B------:R-:W-:Y:S02]  /*2e80*/  IMAD.MOV.U32 R2, RZ, RZ, R113 ;  /* 0x000000ffff027224 */ /* 0x000fe400078e0071 */
[----:B------:R-:W-:Y:S04]  /*2e90*/  VIADD R13, R16, 0xffffffc0 ;  /* 0xffffffc0100d7836 */ /* 0x000fe80000000000 */
[----:B------:R-:W-:Y:S01]  /*2ea0*/  IMAD.IADD R181, R53, 0x1, -R13 ;  /* 0x0000000135b57824 */ /* 0x000fe200078e0a0d */
[----:B------:R-:W-:Y:S04]  /*2eb0*/  IADD3 R180, R84, -R13, RZ ;  /* 0x8000000d54b47210 */ /* 0x000fe80007ffe0ff */
[-C--:B------:R-:W-:Y:S02]  /*2ec0*/  ISETP.GE.AND P3, PT, R160, R181.reuse, PT ;  /* 0x000000b5a000720c */ /* 0x080fe40003f66270 */
[-C--:B------:R-:W-:Y:S02]  /*2ed0*/  ISETP.GE.AND P0, PT, R58, R181.reuse, PT ;  /* 0x000000b53a00720c */ /* 0x080fe40003f06270 */
[-C--:B------:R-:W-:Y:S02]  /*2ee0*/  ISETP.GE.AND P3, PT, R160, R180.reuse, !P3 ;  /* 0x000000b4a000720c */ /* 0x080fe40005f66270 */
[----:B------:R-:W-:Y:S02]  /*2ef0*/  ISETP.GE.AND P4, PT, R57, R181, PT ;  /* 0x000000b53900720c */ /* 0x000fe40003f86270 */
[----:B------:R-:W-:Y:S09]  /*2f00*/  ISETP.GE.AND P0, PT, R58, R180, !P0 ;  /* 0x000000b43a00720c */ /* 0x000ff20004706270 */
[----:B---345:R-:W-:Y:S05]  /*2f10*/  @!P3 BRA `(.L_x_873) ;  /* 0x000000000050b947 */ /* 0x038fea0003800000 */
[----:B------:R-:W-:Y:S02]  /*2f20*/  ISETP.NE.AND P2, PT, R150, RZ, PT ;  /* 0x000000ff9600720c */ /* 0x000fe40003f45270 */
[----:B------:R-:W-:Y:S11]  /*2f30*/  ISETP.NE.AND P1, PT, R149, RZ, PT ;  /* 0x000000ff9500720c */ /* 0x000ff60003f25270 */
[----:B------:R-:W2:Y:S01]  /*2f40*/  @P2 LD.E.128 R4, desc[UR6][R2.64] ;  /* 0x0000000602042980 */ /* 0x000ea2000c101d00 */
[--C-:B------:R-:W-:Y:S02]  /*2f50*/  @P2 IMAD.MOV.U32 R22, RZ, RZ, R123.reuse ;  /* 0x000000ffff162224 */ /* 0x100fe400078e007b */
[--C-:B------:R-:W-:Y:S05]  /*2f60*/  @P2 IMAD.MOV.U32 R23, RZ, RZ, R122.reuse ;  /* 0x000000ffff172224 */ /* 0x100fea00078e007a */
[----:B--2---:R1:W-:Y:S01]  /*2f70*/  @P2 ST.E.128 desc[UR6][R22.64], R4 ;  /* 0x0000000416002985 */ /* 0x0043e2000c101d06 */
[----:B------:R-:W-:Y:S03]  /*2f80*/  ISETP.NE.AND P2, PT, R148, RZ, PT ;  /* 0x000000ff9400720c */ /* 0x000fe60003f45270 */
[----:B-1----:R-:W2:Y:S01]  /*2f90*/  @P1 LD.E.128 R4, desc[UR6][R2.64+0x80] ;  /* 0x0000800602041980 */ /* 0x002ea2000c101d00 */
[----:B------:R-:W-:Y:S01]  /*2fa0*/  @P1 MOV R22, R123 ;  /* 0x0000007b00161202 */ /* 0x000fe20000000f00 */
[----:B------:R-:W-:Y:S05]  /*2fb0*/  @P1 IMAD.MOV.U32 R23, RZ, RZ, R122 ;  /* 0x000000ffff171224 */ /* 0x000fea00078e007a */
[----:B--2---:R1:W-:Y:S01]  /*2fc0*/  @P1 ST.E.128 desc[UR6][R22.64+0x80], R4 ;  /* 0x0000800416001985 */ /* 0x0043e2000c101d06 */
[----:B------:R-:W-:Y:S03]  /*2fd0*/  ISETP.NE.AND P1, PT, R147, RZ, PT ;  /* 0x000000ff9300720c */ /* 0x000fe60003f25270 */
[----:B-1----:R-:W2:Y:S01]  /*2fe0*/  @P2 LD.E.128 R4, desc[UR6][R2.64+0x100] ;  /* 0x0001000602042980 */ /* 0x002ea2000c101d00 */
[--C-:B------:R-:W-:Y:S01]  /*2ff0*/  @P2 IMAD.MOV.U32 R22, RZ, RZ, R123.reuse ;  /* 0x000000ffff162224 */ /* 0x100fe200078e007b */
[-C--:B------:R-:W-:Y:S05]  /*3000*/  @P2 MOV R23, R122.reuse ;  /* 0x0000007a00172202 */ /* 0x080fea0000000f00 */
[----:B--2---:R1:W-:Y:S04]  /*3010*/  @P2 ST.E.128 desc[UR6][R22.64+0x100], R4 ;  /* 0x0001000416002985 */ /* 0x0043e8000c101d06 */
[----:B-1----:R-:W2:Y:S01]  /*3020*/  @P1 LD.E.128 R4, desc[UR6][R2.64+0x180] ;  /* 0x0001800602041980 */ /* 0x002ea2000c101d00 */
[----:B------:R-:W-:Y:S01]  /*3030*/  @P1 IMAD.MOV.U32 R22, RZ, RZ, R123 ;  /* 0x000000ffff161224 */ /* 0x000fe200078e007b */
[----:B------:R-:W-:Y:S05]  /*3040*/  @P1 MOV R23, R122 ;  /* 0x0000007a00171202 */ /* 0x000fea0000000f00 */
[----:B--2---:R1:W-:Y:S02]  /*3050*/  @P1 ST.E.128 desc[UR6][R22.64+0x180], R4 ;  /* 0x0001800416001985 */ /* 0x0043e4000c101d06 */
.L_x_873:
[----:B------:R-:W-:Y:S05]  /*3060*/  BSYNC B0 ;  /* 0x0000000000007941 */ /* 0x000fea0003800000 */
.L_x_872:
[----:B------:R-:W-:Y:S04]  /*3070*/  BSSY B0, `(.L_x_874) ;  /* 0x0000012000007945 */ /* 0x000fe80003800000 */
[----:B------:R-:W-:Y:S05]  /*3080*/  @!P0 BRA `(.L_x_875) ;  /* 0x0000000000408947 */ /* 0x000fea0003800000 */
[----:B------:R-:W-:Y:S02]  /*3090*/  ISETP.NE.AND P1, PT, R150, RZ, PT ;  /* 0x000000ff9600720c */ /* 0x000fe40003f25270 */
[----:B------:R-:W-:Y:S02]  /*30a0*/  IADD3 R28, P0, R2, R108, RZ ;  /* 0x0000006c021c7210 */ /* 0x000fe40007f1e0ff */
[----:B-1----:R-:W-:Y:S03]  /*30b0*/  LEA R22, P2, R231, R123, 0x1 ;  /* 0x0000007be7167211 */ /* 0x002fe600078408ff */
[----:B------:R-:W-:Y:S01]  /*30c0*/  IMAD.X R29, R3, 0x1, R107, P0 ;  /* 0x00000001031d7824 */ /* 0x000fe200000e066b */
[----:B------:R-:W-:Y:S02]  /*30d0*/  ISETP.NE.AND P0, PT, R149, RZ, PT ;  /* 0x000000ff9500720c */ /* 0x000fe40003f05270 */
[----:B------:R-:W-:Y:S03]  /*30e0*/  LEA.HI.X R23, R231, R122, R232, 0x1, P2 ;  /* 0x0000007ae7177211 */ /* 0x000fe600010f0ce8 */
[----:B------:R-:W2:Y:S04]  /*30f0*/  @P1 LD.E.128 R24, desc[UR6][R28.64] ;  /* 0x000000061c181980 */ /* 0x000ea8000c101d00 */
[----:B--2---:R-:W-:Y:S01]  /*3100*/  @P1 ST.E.128 desc[UR6][R22.64], R24 ;  /* 0x0000001816001985 */ /* 0x004fe2000c101d06 */
[----:B------:R-:W-:Y:S03]  /*3110*/  ISETP.NE.AND P1, PT, R148, RZ, PT ;  /* 0x000000ff9400720c */ /* 0x000fe60003f25270 */
[----:B------:R-:W2:Y:S04]  /*3120*/  @P0 LD.E.128 R4, desc[UR6][R28.64+0x80] ;  /* 0x000080061c040980 */ /* 0x000ea8000c101d00 */
[----:B--2---:R1:W-:Y:S01]  /*3130*/  @P0 ST.E.128 desc[UR6][R22.64+0x80], R4 ;  /* 0x0000800416000985 */ /* 0x0043e2000c101d06 */
[----:B------:R-:W-:Y:S05]  /*3140*/  ISETP.NE.AND P0, PT, R147, RZ, PT ;  /* 0x000000ff9300720c */ /* 0x000fea0003f05270 */
[----:B-1----:R-:W2:Y:S04]  /*3150*/  @P1 LD.E.128 R4, desc[UR6][R28.64+0x100] ;  /* 0x000100061c041980 */ /* 0x002ea8000c101d00 */
[----:B--2---:R1:W-:Y:S04]  /*3160*/  @P1 ST.E.128 desc[UR6][R22.64+0x100], R4 ;  /* 0x0001000416001985 */ /* 0x0043e8000c101d06 */
[----:B-1----:R-:W2:Y:S04]  /*3170*/  @P0 LD.E.128 R4, desc[UR6][R28.64+0x180] ;  /* 0x000180061c040980 */ /* 0x002ea8000c101d00 */
[----:B--2---:R2:W-:Y:S02]  /*3180*/  @P0 ST.E.128 desc[UR6][R22.64+0x180], R4 ;  /* 0x0001800416000985 */ /* 0x0045e4000c101d06 */
.L_x_875:
[----:B------:R-:W-:Y:S05]  /*3190*/  BSYNC B0 ;  /* 0x0000000000007941 */ /* 0x000fea0003800000 */
.L_x_874:
[-C--:B------:R-:W-:Y:S01]  /*31a0*/  ISETP.GE.AND P4, PT, R57, R180.reuse, !P4 ;  /* 0x000000b43900720c */ /* 0x080fe20006786270 */
[----:B------:R-:W-:Y:S01]  /*31b0*/  BSSY B0, `(.L_x_876) ;  /* 0x0000014000007945 */ /* 0x000fe20003800000 */
[C---:B------:R-:W-:Y:S04]  /*31c0*/  ISETP.GE.AND P2, PT, R56.reuse, R181, PT ;  /* 0x000000b53800720c */ /* 0x040fe80003f46270 */
[----:B------:R-:W-:Y:S07]  /*31d0*/  ISETP.GE.AND P2, PT, R56, R180, !P2 ;  /* 0x000000b43800720c */ /* 0x000fee0005746270 */
[----:B------:R-:W-:Y:S06]  /*31e0*/  @!P4 BRA `(.L_x_877) ;  /* 0x000000000040c947 */ /* 0x000fec0003800000 */
[----:B------:R-:W-:Y:S02]  /*31f0*/  ISETP.NE.AND P1, PT, R150, RZ, PT ;  /* 0x000000ff9600720c */ /* 0x000fe40003f25270 */
[----:B------:R-:W-:Y:S02]  /*3200*/  IADD3 R28, P0, R2, R110, RZ ;  /* 0x0000006e021c7210 */ /* 0x000fe40007f1e0ff */
[----:B-12---:R-:W-:Y:S03]  /*3210*/  IADD3 R22, P4, R123, R61, RZ ;  /* 0x0000003d7b167210 */ /* 0x006fe60007f9e0ff */
[----:B------:R-:W-:Y:S01]  /*3220*/  IMAD.X R29, R3, 0x1, R109, P0 ;  /* 0x00000001031d7824 */ /* 0x000fe200000e066d */
[----:B------:R-:W-:Y:S01]  /*3230*/  ISETP.NE.AND P0, PT, R149, RZ, PT ;  /* 0x000000ff9500720c */ /* 0x000fe20003f05270 */
[----:B------:R-:W-:Y:S04]  /*3240*/  IMAD.X R23, R122, 0x1, R62, P4 ;  /* 0x000000017a177824 */ /* 0x000fe800020e063e */
        /* <DEDUP_REMOVED lines=10> */
.L_x_877:
[----:B------:R-:W-:Y:S05]  /*32f0*/  BSYNC B0 ;  /* 0x0000000000007941 */ /* 0x000fea0003800000 */
.L_x_876:
[----:B------:R-:W-:Y:S04]  /*3300*/  BSSY B0, `(.L_x_878) ;  /* 0x0000012000007945 */ /* 0x000fe80003800000 */
[----:B------:R-:W-:Y:S05]  /*3310*/  @!P2 BRA `(.L_x_879) ;  /* 0x000000000040a947 */ /* 0x000fea0003800000 */
[----:B------:R-:W-:Y:S02]  /*3320*/  ISETP.NE.AND P1, PT, R150, RZ, PT ;  /* 0x000000ff9600720c */ /* 0x000fe40003f25270 */
[----:B------:R-:W-:Y:S02]  /*3330*/  IADD3 R28, P0, R2, R176, RZ ;  /* 0x000000b0021c7210 */ /* 0x000fe40007f1e0ff */
[----:B-123--:R-:W-:Y:S03]  /*3340*/  IADD3 R22, P2, R123, R174, RZ ;  /* 0x000000ae7b167210 */ /* 0x00efe60007f5e0ff */
        /* <DEDUP_REMOVED lines=13> */
.L_x_879:
[----:B------:R-:W-:Y:S05]  /*3420*/  BSYNC B0 ;  /* 0x0000000000007941 */ /* 0x000fea0003800000 */
.L_x_878:
[----:B------:R-:W5:Y:S01]  /*3430*/  LD.E R17, desc[UR6][R18.64+0xd0] ;  /* 0x0000d00612117980 */ /* 0x000f62000c101900 */
[----:B------:R-:W-:Y:S03]  /*3440*/  BSSY B3, `(.L_x_880) ;  /* 0x0000ad0000037945 */ /* 0x000fe60003800000 */
[----:B------:R-:W2:Y:S01]  /*3450*/  LD.E R112, desc[UR6][R18.64+0x130] ;  /* 0x0001300612707980 */ /* 0x000ea2000c101900 */
[----:B-----5:R-:W-:Y:S01]  /*3460*/  ISETP.NE.AND P1, PT, R17, RZ, PT ;  /* 0x000000ff1100720c */ /* 0x020fe20003f25270 */
[----:B--2---:R-:W-:Y:S05]  /*3470*/  IMAD.U32 R112, R112, -0x40, RZ ;  /* 0xffffffc070707824 */ /* 0x004fea00078e00ff */
[C---:B------:R-:W-:Y:S04]  /*3480*/  LEA R113, P0, R112.reuse, R2, 0x1 ;  /* 0x0000000270717211 */ /* 0x040fe800078008ff */
[----:B------:R-:W-:Y:S03]  /*3490*/  LEA.HI.X.SX32 R112, R112, R3, 0x1, P0 ;  /* 0x0000000370707211 */ /* 0x000fe600000f0eff */
[----:B------:R-:W-:Y:S06]  /*34a0*/  @!P1 BRA `(.L_x_881) ;  /* 0x000000a400309947 */ /* 0x000fec0003800000 */
[----:B------:R-:W2:Y:S04]  /*34b0*/  LD.E.U8 R0, desc[UR6][R18.64+0x1b3] ;  /* 0x0001b30612007980 */ /* 0x000ea8000c101100 */
[----:B------:R1:W5:Y:S01]  /*34c0*/  LD.E R164, desc[UR6][R18.64+0xc0] ;  /* 0x0000c00612a47980 */ /* 0x000362000c101900 */
[----:B--2---:R-:W-:Y:S11]  /*34d0*/  ISETP.NE.AND P0, PT, R0, RZ, PT ;  /* 0x000000ff0000720c */ /* 0x004ff60003f05270 */
[----:B------:R-:W-:Y:S02]  /*34e0*/  @!UPT UIADD3 URZ, URZ, URZ, URZ ;  /* 0x0000003f3f3ff290 */ /* 0x000fe4000fffe03f */
[----:B-1----:R-:W-:Y:S05]  /*34f0*/  @!P0 BRA `(.L_x_882) ;  /* 0x0000003800c88947 */ /* 0x002fea0003800000 */
[----:B------:R-:W-:Y:S04]  /*3500*/  BSSY B1, `(.L_x_883) ;  /* 0x00000dc000017945 */ /* 0x000fe80003800000 */
[----:B------:R-:W-:Y:S05]  /*3510*/  @!P3 BRA `(.L_x_884) ;  /* 0x0000000c0068b947 */ /* 0x000fea0003800000 */
[-C--:B-----5:R-:W-:Y:S01]  /*3520*/  ISETP.GE.AND P0, PT, R14, R164.reuse, PT ;  /* 0x000000a40e00720c */ /* 0x0a0fe20003f06270 */
[----:B------:R-:W-:Y:S01]  /*3530*/  BSSY B0, `(.L_x_885) ;  /* 0x0000038000007945 */ /* 0x000fe20003800000 */
[-C--:B------:R-:W-:Y:S02]  /*3540*/  ISETP.GE.AND P3, PT, R11, R164.reuse, PT ;  /* 0x000000a40b00720c */ /* 0x080fe40003f66270 */
[-C--:B------:R-:W-:Y:S02]  /*3550*/  ISETP.GE.AND P2, PT, R10, R164.reuse, PT ;  /* 0x000000a40a00720c */ /* 0x080fe40003f46270 */
[----:B------:R-:W-:Y:S07]  /*3560*/  ISETP.GE.AND P1, PT, R9, R164, PT ;  /* 0x000000a40900720c */ /* 0x000fee0003f26270 */
[----:B------:R-:W-:Y:S06]  /*3570*/  @P0 BRA `(.L_x_886) ;  /* 0x0000000000cc0947 */ /* 0x000fec0003800000 */
[----:B------:R-:W-:Y:S02]  /*3580*/  MOV R2, R115 ;  /* 0x0000007300027202 */ /* 0x000fe40000000f00 */
[----:B------:R-:W-:Y:S02]  /*3590*/  MOV R3, R114 ;  /* 0x0000007200037202 */ /* 0x000fe40000000f00 */
[----:B------:R-:W-:Y:S03]  /*35a0*/  ISETP.GE.AND P0, PT, R14, R17, PT ;  /* 0x000000110e00720c */ /* 0x000fe60003f06270 */
[----:B------:R-:W2:Y:S10]  /*35b0*/  LD.E.128 R24, desc[UR6][R2.64] ;  /* 0x0000000602187980 */ /* 0x000eb4000c101d00 */
[----:B------:R-:W3:Y:S06]  /*35c0*/  @!P0 LD.E.64 R30, desc[UR6][R36.64] ;  /* 0x00000006241e8980 */ /* 0x000eec000c101b00 */
[----:B------:R-:W5:Y:S01]  /*35d0*/  @!P0 LD.E.64 R2, desc[UR6][R20.64] ;  /* 0x0000000614028980 */ /* 0x000f62000c101b00 */
[--C-:B---34-:R-:W-:Y:S01]  /*35e0*/  @!P0 HADD2.F32 R22, -RZ, R30.reuse.H0_H0 ;  /* 0x2000001eff168230 */ /* 0x118fe20000004100 */
[----:B--2---:R-:W-:Y:S01]  /*35f0*/  @!P0 MOV R0, R24 ;  /* 0x0000001800008202 */ /* 0x004fe20000000f00 */
[----:B------:R-:W-:Y:S01]  /*3600*/  @!P0 HADD2.F32 R28, -RZ, R30.H1_H1 ;  /* 0x3000001eff1c8230 */ /* 0x000fe20000004100 */
[----:B------:R-:W-:Y:S01]  /*3610*/  @!P0 MOV R7, R25 ;  /* 0x0000001900078202 */ /* 0x000fe20000000f00 */
[--C-:B------:R-:W-:Y:S02]  /*3620*/  @!P0 HADD2.F32 R29, -RZ, R31.reuse.H0_H0 ;  /* 0x2000001fff1d8230 */ /* 0x100fe40000004100 */
[----:B------:R-:W-:Y:S02]  /*3630*/  @!P0 HADD2.F32 R23, -RZ, R0.H0_H0 ;  /* 0x20000000ff178230 */ /* 0x000fe40000004100 */
[----:B------:R-:W-:Y:S02]  /*3640*/  @!P0 HADD2.F32 R30, -RZ, R31.H1_H1 ;  /* 0x3000001fff1e8230 */ /* 0x000fe40000004100 */
[--C-:B-----5:R-:W-:Y:S02]  /*3650*/  @!P0 HADD2.F32 R8, -RZ, R2.reuse.H0_H0 ;  /* 0x20000002ff088230 */ /* 0x120fe40000004100 */
[----:B------:R-:W-:Y:S02]  /*3660*/  @!P0 HADD2.F32 R6, -RZ, R2.H1_H1 ;  /* 0x30000002ff068230 */ /* 0x000fe40000004100 */
[----:B------:R-:W-:Y:S02]  /*3670*/  @!P0 HADD2.F32 R2, -RZ, R0.H1_H1 ;  /* 0x30000000ff028230 */ /* 0x000fe40000004100 */
[--C-:B------:R-:W-:Y:S02]  /*3680*/  @!P0 HADD2.F32 R4, -RZ, R3.reuse.H0_H0 ;  /* 0x20000003ff048230 */ /* 0x100fe40000004100 */
[----:B------:R-:W-:Y:S02]  /*3690*/  @!P0 HADD2.F32 R5, -RZ, R3.H1_H1 ;  /* 0x30000003ff058230 */ /* 0x000fe40000004100 */
[C---:B------:R-:W-:Y:S01]  /*36a0*/  @!P0 FMUL.FTZ R3, R2.reuse, R22 ;  /* 0x0000001602038220 */ /* 0x040fe20000410000 */
[-C--:B------:R-:W-:Y:S01]  /*36b0*/  @!P0 FMUL.FTZ R0, R2, R8.reuse ;  /* 0x0000000802008220 */ /* 0x080fe20000410000 */
[--C-:B------:R-:W-:Y:S02]  /*36c0*/  @!P0 HADD2.F32 R2, -RZ, R7.reuse.H1_H1 ;  /* 0x30000007ff028230 */ /* 0x100fe40000004100 */
[----:B------:R-:W-:Y:S01]  /*36d0*/  @!P0 FFMA.FTZ R31, R23, R8, -R3 ;  /* 0x00000008171f8223 */ /* 0x000fe20000010803 */
[----:B------:R-:W-:Y:S01]  /*36e0*/  @!P0 MOV R8, R26 ;  /* 0x0000001a00088202 */ /* 0x000fe20000000f00 */
[----:B------:R-:W-:Y:S01]  /*36f0*/  @!P0 FFMA.FTZ R0, R22, R23, R0 ;  /* 0x0000001716008223 */ /* 0x000fe20000010000 */
[----:B------:R-:W-:Y:S01]  /*3700*/  @!P0 MOV R3, R27 ;  /* 0x0000001b00038202 */ /* 0x000fe20000000f00 */
[----:B------:R-:W-:Y:S02]  /*3710*/  @!P0 HADD2.F32 R23, -RZ, R7.H0_H0 ;  /* 0x20000007ff178230 */ /* 0x000fe40000004100 */
[----:B------:R-:W-:Y:S01]  /*3720*/  @!P0 FMUL.FTZ R32, R2, R28 ;  /* 0x0000001c02208220 */ /* 0x000fe20000410000 */
[--C-:B------:R-:W-:Y:S01]  /*3730*/  @!P0 HADD2.F32 R22, -RZ, R8.reuse.H1_H1 ;  /* 0x30000008ff168230 */ /* 0x100fe20000004100 */
[----:B------:R-:W-:Y:S01]  /*3740*/  @!P0 F2FP.F16.F32.PACK_AB R0, R0, R31 ;  /* 0x0000001f0000823e */ /* 0x000fe200000000ff */
[-C--:B------:R-:W-:Y:S01]  /*3750*/  @!P0 FMUL.FTZ R2, R2, R6.reuse ;  /* 0x0000000602028220 */ /* 0x080fe20000410000 */
[----:B------:R-:W-:Y:S01]  /*3760*/  @!P0 FFMA.FTZ R32, R23, R6, -R32 ;  /* 0x0000000617208223 */ /* 0x000fe20000010820 */
[----:B------:R-:W-:Y:S01]  /*3770*/  @!P0 HADD2.F32 R6, -RZ, R8.H0_H0 ;  /* 0x20000008ff068230 */ /* 0x000fe20000004100 */
[----:B------:R-:W-:Y:S01]  /*3780*/  @!P0 MOV R24, R0 ;  /* 0x0000000000188202 */ /* 0x000fe20000000f00 */
[----:B------:R-:W-:Y:S01]  /*3790*/  @!P0 FMUL.FTZ R39, R22, R29 ;  /* 0x0000001d16278220 */ /* 0x000fe20000410000 */
[--C-:B------:R-:W-:Y:S02]  /*37a0*/  @!P0 HADD2.F32 R7, -RZ, R3.reuse.H1_H1 ;  /* 0x30000003ff078230 */ /* 0x100fe40000004100 */
[----:B------:R-:W-:Y:S01]  /*37b0*/  @!P0 FFMA.FTZ R2, R28, R23, R2 ;  /* 0x000000171c028223 */ /* 0x000fe20000010002 */
[----:B------:R-:W-:Y:S02]  /*37c0*/  @!P0 HADD2.F32 R8, -RZ, R3.H0_H0 ;  /* 0x20000003ff088230 */ /* 0x000fe40000004100 */
[-C--:B------:R-:W-:Y:S01]  /*37d0*/  @!P0 FMUL.FTZ R3, R22, R4.reuse ;  /* 0x0000000416038220 */ /* 0x080fe20000410000 */
[----:B------:R-:W-:Y:S01]  /*37e0*/  @!P0 FFMA.FTZ R22, R6, R4, -R39 ;  /* 0x0000000406168223 */ /* 0x000fe20000010827 */
[C---:B------:R-:W-:Y:S01]  /*37f0*/  @!P0 FMUL.FTZ R38, R7.reuse, R30 ;  /* 0x0000001e07268220 */ /* 0x040fe20000410000 */
[----:B------:R-:W-:Y:S01]  /*3800*/  @!P0 F2FP.F16.F32.PACK_AB R2, R2, R32 ;  /* 0x000000200202823e */ /* 0x000fe200000000ff */
[-C--:B------:R-:W-:Y:S01]  /*3810*/  @!P0 FMUL.FTZ R4, R7, R5.reuse ;  /* 0x0000000507048220 */ /* 0x080fe20000410000 */
[----:B------:R-:W-:Y:S01]  /*3820*/  @!P0 FFMA.FTZ R3, R29, R6, R3 ;  /* 0x000000061d038223 */ /* 0x000fe20000010003 */
[----:B------:R-:W-:Y:S01]  /*3830*/  @!P0 FFMA.FTZ R38, R8, R5, -R38 ;  /* 0x0000000508268223 */ /* 0x000fe20000010826 */
[----:B------:R-:W-:Y:S01]  /*3840*/  @!P0 MOV R25, R2 ;  /* 0x0000000200198202 */ /* 0x000fe20000000f00 */
[----:B------:R-:W-:Y:S02]  /*3850*/  @!P0 FFMA.FTZ R4, R30, R8, R4 ;  /* 0x000000081e048223 */ /* 0x000fe40000010004 */
[----:B------:R-:W-:Y:S03]  /*3860*/  @!P0 F2FP.F16.F32.PACK_AB R3, R3, R22 ;  /* 0x000000160303823e */ /* 0x000fe600000000ff */
[----:B------:R-:W-:Y:S02]  /*3870*/  @!P0 F2FP.F16.F32.PACK_AB R4, R4, R38 ;  /* 0x000000260404823e */ /* 0x000fe400000000ff */
[----:B------:R-:W-:Y:S02]  /*3880*/  @!P0 MOV R26, R3 ;  /* 0x00000003001a8202 */ /* 0x000fe40000000f00 */
[----:B------:R-:W-:Y:S05]  /*3890*/  @!P0 MOV R27, R4 ;  /* 0x00000004001b8202 */ /* 0x000fea0000000f00 */
[----:B------:R1:W-:Y:S02]  /*38a0*/  ST.E.128 desc[UR6][R120.64], R24 ;  /* 0x0000001878007985 */ /* 0x0003e4000c101d06 */
.L_x_886:
[----:B------:R-:W-:Y:S05]  /*38b0*/  BSYNC B0 ;  /* 0x0000000000007941 */ /* 0x000fea0003800000 */
.L_x_885:
[----:B------:R-:W-:Y:S04]  /*38c0*/  BSSY B0, `(.L_x_887) ;  /* 0x0000035000007945 */ /* 0x000fe80003800000 */
[----:B------:R-:W-:Y:S05]  /*38d0*/  @P3 BRA `(.L_x_888) ;  /* 0x0000000000cc3947 */ /* 0x000fea0003800000 */
[----:B------:R-:W-:Y:S02]  /*38e0*/  MOV R2, R115 ;  /* 0x0000007300027202 */ /* 0x000fe40000000f00 */
[----:B------:R-:W-:Y:S02]  /*38f0*/  MOV R3, R114 ;  /* 0x0000007200037202 */ /* 0x000fe40000000f00 */
[----:B------:R-:W-:Y:S03]  /*3900*/  ISETP.GE.AND P0, PT, R11, R17, PT ;  /* 0x000000110b00720c */ /* 0x000fe60003f06270 */
[----:B-1----:R-:W2:Y:S10]  /*3910*/  LD.E.128 R24, desc[UR6][R2.64+0x80] ;  /* 0x0000800602187980 */ /* 0x002eb4000c101d00 */
        /* <DEDUP_REMOVED lines=47> */
.L_x_888:
[----:B------:R-:W-:Y:S05]  /*3c10*/  BSYNC B0 ;  /* 0x0000000000007941 */ /* 0x000fea0003800000 */
.L_x_887:
[----:B------:R-:W-:Y:S04]  /*3c20*/  BSSY B0, `(.L_x_889) ;  /* 0x0000035000007945 */ /* 0x000fe80003800000 */
[----:B------:R-:W-:Y:S05]  /*3c30*/  @P2 BRA `(.L_x_890) ;  /* 0x0000000000cc2947 */ /* 0x000fea0003800000 */
[----:B------:R-:W-:Y:S02]  /*3c40*/  MOV R2, R115 ;  /* 0x0000007300027202 */ /* 0x000fe40000000f00 */
[----:B------:R-:W-:Y:S02]  /*3c50*/  MOV R3, R114 ;  /* 0x0000007200037202 */ /* 0x000fe40000000f00 */
[----:B------:R-:W-:Y:S03]  /*3c60*/  ISETP.GE.AND P0, PT, R10, R17, PT ;  /* 0x000000110a00720c */ /* 0x000fe60003f06270 */
[----:B-12---:R-:W2:Y:S10]  /*3c70*/  LD.E.128 R24, desc[UR6][R2.64+0x100] ;  /* 0x0001000602187980 */ /* 0x006eb4000c101d00 */
        /* <DEDUP_REMOVED lines=47> */
.L_x_890:
[----:B------:R-:W-:Y:S05]  /*3f70*/  BSYNC B0 ;  /* 0x0000000000007941 */ /* 0x000fea0003800000 */
.L_x_889:
        /* <DEDUP_REMOVED lines=52> */
.L_x_884:
[----:B------:R-:W-:Y:S05]  /*42c0*/  BSYNC B1 ;  /* 0x0000000000017941 */ /* 0x000fea0003800000 */
.L_x_883:
[C---:B------:R-:W-:Y:S01]  /*42d0*/  ISETP.GE.AND P0, PT, R58.reuse, R181, PT ;  /* 0x000000b53a00720c */ /* 0x040fe20003f06270 */
[----:B------:R-:W-:Y:S03]  /*42e0*/  BSSY B1, `(.L_x_891) ;  /* 0x00000ec000017945 */ /* 0x000fe60003800000 */
[----:B------:R-:W-:Y:S11]  /*42f0*/  ISETP.GE.AND P0, PT, R58, R180, !P0 ;  /* 0x000000b43a00720c */ /* 0x000ff60004706270 */
[----:B------:R-:W-:Y:S02]  /*4300*/  @!UPT UIADD3 URZ, URZ, URZ, URZ ;  /* 0x0000003f3f3ff290 */ /* 0x000fe4000fffe03f */
[----:B------:R-:W-:Y:S05]  /*4310*/  @!P0 BRA `(.L_x_892) ;  /* 0x0000000c00a08947 */ /* 0x000fea0003800000 */
[-C--:B-----5:R-:W-:Y:S01]  /*4320*/  ISETP.GE.AND P0, PT, R14, R164.reuse, PT ;  /* 0x000000a40e00720c */ /* 0x0a0fe20003f06270 */
[C---:B------:R-:W-:Y:S01]  /*4330*/  IMAD.SHL.U32 R38, R151.reuse, 0x2, RZ ;  /* 0x0000000297267824 */ /* 0x040fe200078e00ff */
[----:B------:R-:W-:Y:S01]  /*4340*/  SHF.L.U64.HI R0, R151, 0x1, R135 ;  /* 0x0000000197007819 */ /* 0x000fe20000010287 */
[----:B------:R-:W-:Y:S01]  /*4350*/  BSSY B0, `(.L_x_893) ;  /* 0x000003e000007945 */ /* 0x000fe20003800000 */
[----:B------:R-:W-:Y:S02]  /*4360*/  ISETP.GE.AND P3, PT, R11, R164, PT ;  /* 0x000000a40b00720c */ /* 0x000fe40003f66270 */
[-C--:B---34-:R-:W-:Y:S02]  /*4370*/  IADD3 R6, P5, R20, R38.reuse, RZ ;  /* 0x0000002614067210 */ /* 0x098fe40007fbe0ff */
[----:B------:R-:W-:Y:S02]  /*4380*/  IADD3 R38, P4, R36, R38, RZ ;  /* 0x0000002624267210 */ /* 0x000fe40007f9e0ff */
[-C--:B------:R-:W-:Y:S01]  /*4390*/  ISETP.GE.AND P2, PT, R10, R164.reuse, PT ;  /* 0x000000a40a00720c */ /* 0x080fe20003f46270 */
[--C-:B------:R-:W-:Y:S01]  /*43a0*/  IMAD.X R7, R21, 0x1, R0.reuse, P5 ;  /* 0x0000000115077824 */ /* 0x100fe200028e0600 */
[----:B------:R-:W-:Y:S01]  /*43b0*/  ISETP.GE.AND P1, PT, R9, R164, PT ;  /* 0x000000a40900720c */ /* 0x000fe20003f26270 */
[----:B------:R-:W-:Y:S01]  /*43c0*/  IMAD.X R39, R37, 0x1, R0, P4 ;  /* 0x0000000125277824 */ /* 0x000fe200020e0600 */
[----:B------:R-:W-:Y:S11]  /*43d0*/  @P0 BRA `(.L_x_894) ;  /* 0x0000000000d40947 */ /* 0x000ff60003800000 */
[----:B-12---:R-:W-:Y:S02]  /*43e0*/  LEA R24, P4, R86, R115, 0x1 ;  /* 0x0000007356187211 */ /* 0x006fe400078808ff */
[----:B------:R-:W-:Y:S02]  /*43f0*/  ISETP.GE.AND P0, PT, R14, R17, PT ;  /* 0x000000110e00720c */ /* 0x000fe40003f06270 */
[----:B------:R-:W-:Y:S06]  /*4400*/  LEA.HI.X R25, R86, R114, R85, 0x1, P4 ;  /* 0x0000007256197211 */ /* 0x000fec00020f0c55 */
[----:B------:R-:W2:Y:S08]  /*4410*/  LD.E.128 R24, desc[UR6][R24.64] ;  /* 0x0000000618187980 */ /* 0x000eb0000c101d00 */
[----:B------:R-:W3:Y:S06]  /*4420*/  @!P0 LD.E.64 R2, desc[UR6][R6.64] ;  /* 0x0000000606028980 */ /* 0x000eec000c101b00 */
[----:B------:R-:W4:Y:S01]  /*4430*/  @!P0 LD.E.64 R40, desc[UR6][R38.64] ;  /* 0x0000000626288980 */ /* 0x000f22000c101b00 */
[--C-:B---3--:R-:W-:Y:S01]  /*4440*/  @!P0 HADD2.F32 R23, -RZ, R2.reuse.H0_H0 ;  /* 0x20000002ff178230 */ /* 0x108fe20000004100 */
[----:B--2---:R-:W-:Y:S01]  /*4450*/  @!P0 MOV R0, R24 ;  /* 0x0000001800008202 */ /* 0x004fe20000000f00 */
[----:B------:R-:W-:Y:S01]  /*4460*/  @!P0 HADD2.F32 R8, -RZ, R2.H1_H1 ;  /* 0x30000002ff088230 */ /* 0x000fe20000004100 */
[----:B------:R-:W-:Y:S01]  /*4470*/  @!P0 MOV R22, R25 ;  /* 0x0000001900168202 */ /* 0x000fe20000000f00 */
[----:B------:R-:W-:Y:S02]  /*4480*/  @!P0 HADD2.F32 R4, -RZ, R3.H0_H0 ;  /* 0x20000003ff048230 */ /* 0x000fe40000004100 */
[----:B----4-:R-:W-:Y:S02]  /*4490*/  @!P0 HADD2.F32 R28, -RZ, R40.H0_H0 ;  /* 0x20000028ff1c8230 */ /* 0x010fe40000004100 */
[----:B------:R-:W-:Y:S02]  /*44a0*/  @!P0 HADD2.F32 R2, -RZ, R0.H1_H1 ;  /* 0x30000000ff028230 */ /* 0x000fe40000004100 */
[----:B------:R-:W-:Y:S02]  /*44b0*/  @!P0 HADD2.F32 R30, -RZ, R40.H1_H1 ;  /* 0x30000028ff1e8230 */ /* 0x000fe40000004100 */
[----:B------:R-:W-:Y:S02]  /*44c0*/  @!P0 HADD2.F32 R29, -RZ, R0.H0_H0 ;  /* 0x20000000ff1d8230 */ /* 0x000fe40000004100 */
[C---:B------:R-:W-:Y:S01]  /*44d0*/  @!P0 FMUL.FTZ R40, R2.reuse, R28 ;  /* 0x0000001c02288220 */ /* 0x040fe20000410000 */
[-C--:B------:R-:W-:Y:S01]  /*44e0*/  @!P0 FMUL.FTZ R0, R2, R23.reuse ;  /* 0x0000001702008220 */ /* 0x080fe20000410000 */
[--C-:B------:R-:W-:Y:S02]  /*44f0*/  @!P0 HADD2.F32 R2, -RZ, R22.reuse.H1_H1 ;  /* 0x30000016ff028230 */ /* 0x100fe40000004100 */
[----:B------:R-:W-:Y:S01]  /*4500*/  @!P0 FFMA.FTZ R40, R29, R23, -R40 ;  /* 0x000000171d288223 */ /* 0x000fe20000010828 */
[----:B------:R-:W-:Y:S01]  /*4510*/  @!P0 MOV R23, R26 ;  /* 0x0000001a00178202 */ /* 0x000fe20000000f00 */
[----:B------:R-:W-:Y:S01]  /*4520*/  @!P0 FFMA.FTZ R0, R28, R29, R0 ;  /* 0x0000001d1c008223 */ /* 0x000fe20000010000 */
[--C-:B------:R-:W-:Y:S02]  /*4530*/  @!P0 HADD2.F32 R32, -RZ, R41.reuse.H1_H1 ;  /* 0x30000029ff208230 */ /* 0x100fe40000004100 */
[----:B------:R-:W-:Y:S02]  /*4540*/  @!P0 HADD2.F32 R29, -RZ, R22.H0_H0 ;  /* 0x20000016ff1d8230 */ /* 0x000fe40000004100 */
[----:B------:R-:W-:Y:S01]  /*4550*/  @!P0 F2FP.F16.F32.PACK_AB R0, R0, R40 ;  /* 0x000000280000823e */ /* 0x000fe200000000ff */
[----:B------:R-:W-:Y:S02]  /*4560*/  @!P0 HADD2.F32 R31, -RZ, R41.H0_H0 ;  /* 0x20000029ff1f8230 */ /* 0x000fe40000004100 */
[C---:B------:R-:W-:Y:S01]  /*4570*/  @!P0 FMUL.FTZ R41, R2.reuse, R30 ;  /* 0x0000001e02298220 */ /* 0x040fe20000410000 */
[----:B------:R-:W-:Y:S01]  /*4580*/  @!P0 HADD2.F32 R5, -RZ, R3.H1_H1 ;  /* 0x30000003ff058230 */ /* 0x000fe20000004100 */
[----:B------:R-:W-:Y:S01]  /*4590*/  @!P0 MOV R3, R27 ;  /* 0x0000001b00038202 */ /* 0x000fe20000000f00 */
[--C-:B------:R-:W-:Y:S01]  /*45a0*/  @!P0 HADD2.F32 R28, -RZ, R23.reuse.H1_H1 ;  /* 0x30000017ff1c8230 */ /* 0x100fe20000004100 */
[----:B------:R-:W-:Y:S01]  /*45b0*/  @!P0 MOV R24, R0 ;  /* 0x0000000000188202 */ /* 0x000fe20000000f00 */
[-C--:B------:R-:W-:Y:S01]  /*45c0*/  @!P0 FFMA.FTZ R41, R29, R8.reuse, -R41 ;  /* 0x000000081d298223 */ /* 0x080fe20000010829 */
[----:B------:R-:W-:Y:S01]  /*45d0*/  @!P0 FMUL.FTZ R2, R2, R8 ;  /* 0x0000000802028220 */ /* 0x000fe20000410000 */
[----:B------:R-:W-:Y:S02]  /*45e0*/  @!P0 HADD2.F32 R8, -RZ, R23.H0_H0 ;  /* 0x20000017ff088230 */ /* 0x000fe40000004100 */
[----:B------:R-:W-:Y:S01]  /*45f0*/  @!P0 FMUL.FTZ R43, R28, R31 ;  /* 0x0000001f1c2b8220 */ /* 0x000fe20000410000 */
[--C-:B------:R-:W-:Y:S02]  /*4600*/  @!P0 HADD2.F32 R22, -RZ, R3.reuse.H1_H1 ;  /* 0x30000003ff168230 */ /* 0x100fe40000004100 */
[----:B------:R-:W-:Y:S01]  /*4610*/  @!P0 FFMA.FTZ R2, R30, R29, R2 ;  /* 0x0000001d1e028223 */ /* 0x000fe20000010002 */
[----:B------:R-:W-:Y:S02]  /*4620*/  @!P0 HADD2.F32 R23, -RZ, R3.H0_H0 ;  /* 0x20000003ff178230 */ /* 0x000fe40000004100 */
[-C--:B------:R-:W-:Y:S01]  /*4630*/  @!P0 FMUL.FTZ R3, R28, R4.reuse ;  /* 0x000000041c038220 */ /* 0x080fe20000410000 */
[----:B------:R-:W-:Y:S01]  /*4640*/  @!P0 FFMA.FTZ R28, R8, R4, -R43 ;  /* 0x00000004081c8223 */ /* 0x000fe2000001082b */
[----:B------:R-:W-:Y:S01]  /*4650*/  @!P0 FMUL.FTZ R42, R22, R32 ;  /* 0x00000020162a8220 */ /* 0x000fe20000410000 */
[----:B------:R-:W-:Y:S01]  /*4660*/  @!P0 F2FP.F16.F32.PACK_AB R2, R2, R41 ;  /* 0x000000290202823e */ /* 0x000fe200000000ff */
[-C--:B------:R-:W-:Y:S01]  /*4670*/  @!P0 FMUL.FTZ R4, R22, R5.reuse ;  /* 0x0000000516048220 */ /* 0x080fe20000410000 */
[----:B------:R-:W-:Y:S01]  /*4680*/  LEA R22, P4, R233, R120, 0x1 ;  /* 0x00000078e9167211 */ /* 0x000fe200078808ff */
[----:B------:R-:W-:Y:S01]  /*4690*/  @!P0 FFMA.FTZ R3, R31, R8, R3 ;  /* 0x000000081f038223 */ /* 0x000fe20000010003 */
[----:B------:R-:W-:Y:S01]  /*46a0*/  @!P0 MOV R25, R2 ;  /* 0x0000000200198202 */ /* 0x000fe20000000f00 */
[----:B------:R-:W-:Y:S01]  /*46b0*/  @!P0 FFMA.FTZ R42, R23, R5, -R42 ;  /* 0x00000005172a8223 */ /* 0x000fe2000001082a */
[----:B------:R-:W-:Y:S01]  /*46c0*/  @!P0 FFMA.FTZ R4, R32, R23, R4 ;  /* 0x0000001720048223 */ /* 0x000fe20000010004 */
[----:B------:R-:W-:Y:S02]  /*46d0*/  LEA.HI.X R23, R233, R121, R234, 0x1, P4 ;  /* 0x00000079e9177211 */ /* 0x000fe400020f0cea */
[----:B------:R-:W-:Y:S02]  /*46e0*/  @!P0 F2FP.F16.F32.PACK_AB R3, R3, R28 ;  /* 0x0000001c0303823e */ /* 0x000fe400000000ff */
[----:B------:R-:W-:Y:S02]  /*46f0*/  @!P0 F2FP.F16.F32.PACK_AB R4, R4, R42 ;  /* 0x0000002a0404823e */ /* 0x000fe400000000ff */
[----:B------:R-:W-:Y:S02]  /*4700*/  @!P0 MOV R26, R3 ;  /* 0x00000003001a8202 */ /* 0x000fe40000000f00 */
[----:B------:R-:W-:Y:S05]  /*4710*/  @!P0 MOV R27, R4 ;  /* 0x00000004001b8202 */ /* 0x000fea0000000f00 */
[----:B------:R3:W-:Y:S02]  /*4720*/  ST.E.128 desc[UR6][R22.64], R24 ;  /* 0x0000001816007985 */ /* 0x0007e4000c101d06 */
.L_x_894:
[----:B------:R-:W-:Y:S05]  /*4730*/  BSYNC B0 ;  /* 0x0000000000007941 */ /* 0x000fea0003800000 */
.L_x_893:
[----:B------:R-:W-:Y:S04]  /*4740*/  BSSY B0, `(.L_x_895) ;  /* 0x0000037000007945 */ /* 0x000fe80003800000 */
[----:B------:R-:W-:Y:S05]  /*4750*/  @P3 BRA `(.L_x_896) ;  /* 0x0000000000d43947 */ /* 0x000fea0003800000 */
[C---:B-123--:R-:W-:Y:S02]  /*4760*/  LEA R24, P3, R88.reuse, R115, 0x1 ;  /* 0x0000007358187211 */ /* 0x04efe400078608ff */
        /* <DEDUP_REMOVED lines=52> */
.L_x_896:
[----:B------:R-:W-:Y:S05]  /*4ab0*/  BSYNC B0 ;  /* 0x0000000000007941 */ /* 0x000fea0003800000 */
.L_x_895:
[----:B------:R-:W-:Y:S04]  /*4ac0*/  BSSY B0, `(.L_x_897) ;  /* 0x0000037000007945 */ /* 0x000fe80003800000 */
[----:B------:R-:W-:Y:S05]  /*4ad0*/  @P2 BRA `(.L_x_898) ;  /* 0x0000000000d42947 */ /* 0x000fea0003800000 */
[----:B-1234-:R-:W-:Y:S02]  /*4ae0*/  LEA R24, P2, R92, R115, 0x1 ;  /* 0x000000735c187211 */ /* 0x01efe400078408ff */
        /* <DEDUP_REMOVED lines=52> */
.L_x_898:
[----:B------:R-:W-:Y:S05]  /*4e30*/  BSYNC B0 ;  /* 0x0000000000007941 */ /* 0x000fea0003800000 */
.L_x_897:
[----:B------:R-:W-:Y:S05]  /*4e40*/  @P1 BRA `(.L_x_892) ;  /* 0x0000000000d41947 */ /* 0x000fea0003800000 */
[C---:B-1234-:R-:W-:Y:S02]  /*4e50*/  LEA R24, P1, R100.reuse, R115, 0x1 ;  /* 0x0000007364187211 */ /* 0x05efe400078208ff */
        /* <DEDUP_REMOVED lines=11> */
[--C-:B------:R-:W-:Y:S02]  /*4f10*/  @!P0 HADD2.F32 R2, -RZ, R0.reuse.H1_H1 ;  /* 0x30000000ff028230 */ /* 0x100fe40000004100 */
[----:B------:R-:W-:Y:S02]  /*4f20*/  @!P0 HADD2.F32 R23, -RZ, R0.H0_H0 ;  /* 0x20000000ff178230 */ /* 0x000fe40000004100 */
[----:B------:R-:W-:Y:S02]  /*4f30*/  @!P0 HADD2.F32 R28, -RZ, R38.H1_H1 ;  /* 0x30000026ff1c8230 */ /* 0x000fe40000004100 */
[C---:B------:R-:W-:Y:S01]  /*4f40*/  @!P0 FMUL.FTZ R31, R2.reuse, R22 ;  /* 0x00000016021f8220 */ /* 0x040fe20000410000 */
[-C--:B------:R-:W-:Y:S01]  /*4f50*/  @!P0 FMUL.FTZ R0, R2, R8.reuse ;  /* 0x0000000802008220 */ /* 0x080fe20000410000 */
[--C-:B------:R-:W-:Y:S02]  /*4f60*/  @!P0 HADD2.F32 R2, -RZ, R7.reuse.H1_H1 ;  /* 0x30000007ff028230 */ /* 0x100fe40000004100 */
[----:B------:R-:W-:Y:S01]  /*4f70*/  @!P0 FFMA.FTZ R31, R23, R8, -R31 ;  /* 0x00000008171f8223 */ /* 0x000fe2000001081f */
[----:B------:R-:W-:Y:S01]  /*4f80*/  @!P0 MOV R8, R26 ;  /* 0x0000001a00088202 */ /* 0x000fe20000000f00 */
[----:B------:R-:W-:Y:S01]  /*4f90*/  @!P0 FFMA.FTZ R0, R22, R23, R0 ;  /* 0x0000001716008223 */ /* 0x000fe20000010000 */
[----:B------:R-:W-:Y:S02]  /*4fa0*/  @!P0 HADD2.F32 R23, -RZ, R7.H0_H0 ;  /* 0x20000007ff178230 */ /* 0x000fe40000004100 */
[----:B------:R-:W-:Y:S01]  /*4fb0*/  @!P0 FMUL.FTZ R32, R2, R28 ;  /* 0x0000001c02208220 */ /* 0x000fe20000410000 */
[----:B------:R-:W-:Y:S01]  /*4fc0*/  @!P0 HADD2.F32 R5, -RZ, R3.H1_H1 ;  /* 0x30000003ff058230 */ /* 0x000fe20000004100 */
[----:B------:R-:W-:Y:S01]  /*4fd0*/  @!P0 MOV R3, R27 ;  /* 0x0000001b00038202 */ /* 0x000fe20000000f00 */
[--C-:B------:R-:W-:Y:S01]  /*4fe0*/  @!P0 HADD2.F32 R29, -RZ, R39.reuse.H0_H0 ;  /* 0x20000027ff1d8230 */ /* 0x100fe20000004100 */
[----:B------:R-:W-:Y:S01]  /*4ff0*/  @!P0 F2FP.F16.F32.PACK_AB R0, R0, R31 ;  /* 0x0000001f0000823e */ /* 0x000fe200000000ff */
[--C-:B------:R-:W-:Y:S02]  /*5000*/  @!P0 HADD2.F32 R22, -RZ, R8.reuse.H1_H1 ;  /* 0x30000008ff168230 */ /* 0x100fe40000004100 */
[-C--:B------:R-:W-:Y:S01]  /*5010*/  @!P0 FMUL.FTZ R2, R2, R6.reuse ;  /* 0x0000000602028220 */ /* 0x080fe20000410000 */
[----:B------:R-:W-:Y:S01]  /*5020*/  @!P0 FFMA.FTZ R32, R23, R6, -R32 ;  /* 0x0000000617208223 */ /* 0x000fe20000010820 */
[----:B------:R-:W-:Y:S01]  /*5030*/  @!P0 MOV R24, R0 ;  /* 0x0000000000188202 */ /* 0x000fe20000000f00 */
[----:B------:R-:W-:Y:S02]  /*5040*/  @!P0 HADD2.F32 R6, -RZ, R8.H0_H0 ;  /* 0x20000008ff068230 */ /* 0x000fe40000004100 */
[----:B------:R-:W-:Y:S01]  /*5050*/  @!P0 FFMA.FTZ R2, R28, R23, R2 ;  /* 0x000000171c028223 */ /* 0x000fe20000010002 */
[----:B------:R-:W-:Y:S02]  /*5060*/  @!P0 HADD2.F32 R30, -RZ, R39.H1_H1 ;  /* 0x30000027ff1e8230 */ /* 0x000fe40000004100 */
[----:B------:R-:W-:Y:S01]  /*5070*/  @!P0 FMUL.FTZ R39, R22, R29 ;  /* 0x0000001d16278220 */ /* 0x000fe20000410000 */
[--C-:B------:R-:W-:Y:S01]  /*5080*/  @!P0 HADD2.F32 R7, -RZ, R3.reuse.H1_H1 ;  /* 0x30000003ff078230 */ /* 0x100fe20000004100 */
[----:B------:R-:W-:Y:S01]  /*5090*/  @!P0 F2FP.F16.F32.PACK_AB R2, R2, R32 ;  /* 0x000000200202823e */ /* 0x000fe200000000ff */
[----:B------:R-:W-:Y:S02]  /*50a0*/  @!P0 HADD2.F32 R8, -RZ, R3.H0_H0 ;  /* 0x20000003ff088230 */ /* 0x000fe40000004100 */
[-C--:B------:R-:W-:Y:S01]  /*50b0*/  @!P0 FMUL.FTZ R3, R22, R4.reuse ;  /* 0x0000000416038220 */ /* 0x080fe20000410000 */
[----:B------:R-:W-:Y:S01]  /*50c0*/  @!P0 FFMA.FTZ R22, R6, R4, -R39 ;  /* 0x0000000406168223 */ /* 0x000fe20000010827 */
[----:B------:R-:W-:Y:S01]  /*50d0*/  @!P0 MOV R25, R2 ;  /* 0x0000000200198202 */ /* 0x000fe20000000f00 */
[C---:B------:R-:W-:Y:S01]  /*50e0*/  @!P0 FMUL.FTZ R38, R7.reuse, R30 ;  /* 0x0000001e07268220 */ /* 0x040fe20000410000 */
[-C--:B------:R-:W-:Y:S01]  /*50f0*/  @!P0 FMUL.FTZ R4, R7, R5.reuse ;  /* 0x0000000507048220 */ /* 0x080fe20000410000 */
[----:B------:R-:W-:Y:S01]  /*5100*/  @!P0 FFMA.FTZ R3, R29, R6, R3 ;  /* 0x000000061d038223 */ /* 0x000fe20000010003 */
[----:B------:R-:W-:Y:S01]  /*5110*/  LEA R6, P1, R70, R120, 0x1 ;  /* 0x0000007846067211 */ /* 0x000fe200078208ff */
[----:B------:R-:W-:Y:S01]  /*5120*/  @!P0 FFMA.FTZ R38, R8, R5, -R38 ;  /* 0x0000000508268223 */ /* 0x000fe20000010826 */
[----:B------:R-:W-:Y:S02]  /*5130*/  @!P0 FFMA.FTZ R4, R30, R8, R4 ;  /* 0x000000081e048223 */ /* 0x000fe40000010004 */
[----:B------:R-:W-:Y:S02]  /*5140*/  @!P0 F2FP.F16.F32.PACK_AB R3, R3, R22 ;  /* 0x000000160303823e */ /* 0x000fe400000000ff */
[----:B------:R-:W-:Y:S02]  /*5150*/  LEA.HI.X R7, R70, R121, R69, 0x1, P1 ;  /* 0x0000007946077211 */ /* 0x000fe400008f0c45 */
[----:B------:R-:W-:Y:S02]  /*5160*/  @!P0 F2FP.F16.F32.PACK_AB R4, R4, R38 ;  /* 0x000000260404823e */ /* 0x000fe400000000ff */
[----:B------:R-:W-:Y:S02]  /*5170*/  @!P0 MOV R26, R3 ;  /* 0x00000003001a8202 */ /* 0x000fe40000000f00 */
[----:B------:R-:W-:Y:S05]  /*5180*/  @!P0 MOV R27, R4 ;  /* 0x00000004001b8202 */ /* 0x000fea0000000f00 */
[----:B------:R1:W-:Y:S02]  /*5190*/  ST.E.128 desc[UR6][R6.64], R24 ;  /* 0x0000001806007985 */ /* 0x0003e4000c101d06 */
.L_x_892:
[----:B------:R-:W-:Y:S05]  /*51a0*/  BSYNC B1 ;  /* 0x0000000000017941 */ /* 0x000fea0003800000 */
.L_x_891:
        /* <DEDUP_REMOVED lines=10> */
[-C--:B-1-34-:R-:W-:Y:S02]  /*5250*/  IADD3 R6, P5, R20, R38.reuse, RZ ;  /* 0x0000002614067210 */ /* 0x09afe40007fbe0ff */
[----:B------:R-:W-:Y:S02]  /*5260*/  IADD3 R38, P4, R36, R38, RZ ;  /* 0x0000002624267210 */ /* 0x000fe40007f9e0ff */
[-C--:B------:R-:W-:Y:S01]  /*5270*/  ISETP.GE.AND P2, PT, R10, R164.reuse, PT ;  /* 0x000000a40a00720c */ /* 0x080fe20003f46270 */
[--C-:B------:R-:W-:Y:S01]  /*5280*/  IMAD.X R7, R21, 0x1, R0.reuse, P5 ;  /* 0x0000000115077824 */ /* 0x100fe200028e0600 */
[----:B------:R-:W-:Y:S01]  /*5290*/  ISETP.GE.AND P1, PT, R9, R164, PT ;  /* 0x000000a40900720c */ /* 0x000fe20003f26270 */
[----:B------:R-:W-:Y:S01]  /*52a0*/  IMAD.X R39, R37, 0x1, R0, P4 ;  /* 0x0000000125277824 */ /* 0x000fe200020e0600 */
[----:B------:R-:W-:Y:S11]  /*52b0*/  @P0 BRA `(.L_x_902) ;  /* 0x0000000000d40947 */ /* 0x000ff60003800000 */
[----:B--2---:R-:W-:Y:S02]  /*52c0*/  LEA R24, P4, R96, R115, 0x1 ;  /* 0x0000007360187211 */ /* 0x004fe400078808ff */
        /* <DEDUP_REMOVED lines=52> */
.L_x_902:
[----:B------:R-:W-:Y:S05]  /*5610*/  BSYNC B0 ;  /* 0x0000000000007941 */ /* 0x000fea0003800000 */
.L_x_901:
[----:B------:R-:W-:Y:S04]  /*5620*/  BSSY B0, `(.L_x_903) ;  /* 0x0000037000007945 */ /* 0x000fe80003800000 */
[----:B------:R-:W-:Y:S05]  /*5630*/  @P3 BRA `(.L_x_904) ;  /* 0x0000000000d43947 */ /* 0x000fea0003800000 */
[C---:B-12---:R-:W-:Y:S02]  /*5640*/  LEA R24, P3, R90.reuse, R115, 0x1 ;  /* 0x000000735a187211 */ /* 0x046fe400078608ff */
        /* <DEDUP_REMOVED lines=52> */
.L_x_904:
[----:B------:R-:W-:Y:S05]  /*5990*/  BSYNC B0 ;  /* 0x0000000000007941 */ /* 0x000fea0003800000 */
.L_x_903:
[----:B------:R-:W-:Y:S04]  /*59a0*/  BSSY B0, `(.L_x_905) ;  /* 0x0000037000007945 */ /* 0x000fe80003800000 */
[----:B------:R-:W-:Y:S05]  /*59b0*/  @P2 BRA `(.L_x_906) ;  /* 0x0000000000d42947 */ /* 0x000fea0003800000 */
[----:B-123--:R-:W-:Y:S02]  /*59c0*/  LEA R24, P2, R94, R115, 0x1 ;  /* 0x000000735e187211 */ /* 0x00efe400078408ff */
        /* <DEDUP_REMOVED lines=52> */
.L_x_906:
[----:B------:R-:W-:Y:S05]  /*5d10*/  BSYNC B0 ;  /* 0x0000000000007941 */ /* 0x000fea0003800000 */
.L_x_905:
        /* <DEDUP_REMOVED lines=54> */
.L_x_900:
[----:B------:R-:W-:Y:S05]  /*6080*/  BSYNC B1 ;  /* 0x0000000000017941 */ /* 0x000fea0003800000 */
.L_x_899:
        /* <DEDUP_REMOVED lines=17> */
[----:B------:R-:W-:Y:S01]  /*61a0*/  IMAD R0, R179, 0x60, RZ ;  /* 0x00000060b3007824 */ /* 0x000fe200078e02ff */
[----:B------:R-:W-:Y:S01]  /*61b0*/  MOV R2, R115 ;  /* 0x0000007300027202 */ /* 0x000fe20000000f00 */
[----:B------:R-:W-:Y:S01]  /*61c0*/  IMAD.WIDE.U32 R180, R48, 0x60, R120 ;  /* 0x0000006030b47825 */ /* 0x000fe200078e0078 */
[----:B------:R-:W-:Y:S02]  /*61d0*/  MOV R3, R114 ;  /* 0x0000007200037202 */ /* 0x000fe40000000f00 */
[----:B------:R-:W-:Y:S01]  /*61e0*/  ISETP.GE.AND P0, PT, R14, R17, PT ;  /* 0x000000110e00720c */ /* 0x000fe20003f06270 */
[----:B------:R-:W-:Y:S05]  /*61f0*/  IMAD.WIDE.U32 R2, R178, 0x60, R2 ;  /* 0x00000060b2027825 */ /* 0x000fea00078e0002 */
[----:B------:R-:W-:Y:S05]  /*6200*/  IADD3 R3, R3, R0, RZ ;  /* 0x0000000003037210 */ /* 0x000fea0007ffe0ff */
[----:B--2---:R-:W2:Y:S08]  /*6210*/  LD.E.128 R24, desc[UR6][R2.64] ;  /* 0x0000000602187980 */ /* 0x004eb0000c101d00 */
[----:B------:R-:W3:Y:S06]  /*6220*/  @!P0 LD.E.64 R40, desc[UR6][R38.64] ;  /* 0x0000000626288980 */ /* 0x000eec000c101b00 */
[----:B------:R-:W4:Y:S01]  /*6230*/  @!P0 LD.E.64 R2, desc[UR6][R6.64] ;  /* 0x0000000606028980 */ /* 0x000f22000c101b00 */
[--C-:B---3--:R-:W-:Y:S01]  /*6240*/  @!P0 HADD2.F32 R28, -RZ, R40.reuse.H0_H0 ;  /* 0x20000028ff1c8230 */ /* 0x108fe20000004100 */
[----:B--2---:R-:W-:Y:S01]  /*6250*/  @!P0 MOV R0, R24 ;  /* 0x0000001800008202 */ /* 0x004fe20000000f00 */
[----:B------:R-:W-:Y:S01]  /*6260*/  @!P0 HADD2.F32 R30, -RZ, R40.H1_H1 ;  /* 0x30000028ff1e8230 */ /* 0x000fe20000004100 */
[----:B------:R-:W-:Y:S01]  /*6270*/  @!P0 MOV R22, R25 ;  /* 0x0000001900168202 */ /* 0x000fe20000000f00 */
[--C-:B------:R-:W-:Y:S02]  /*6280*/  @!P0 HADD2.F32 R31, -RZ, R41.reuse.H0_H0 ;  /* 0x20000029ff1f8230 */ /* 0x100fe40000004100 */
[----:B------:R-:W-:Y:S02]  /*6290*/  @!P0 HADD2.F32 R29, -RZ, R0.H0_H0 ;  /* 0x20000000ff1d8230 */ /* 0x000fe40000004100 */
[----:B------:R-:W-:Y:S02]  /*62a0*/  @!P0 HADD2.F32 R32, -RZ, R41.H1_H1 ;  /* 0x30000029ff208230 */ /* 0x000fe40000004100 */
[--C-:B----4-:R-:W-:Y:S02]  /*62b0*/  @!P0 HADD2.F32 R23, -RZ, R2.reuse.H0_H0 ;  /* 0x20000002ff178230 */ /* 0x110fe40000004100 */
[----:B------:R-:W-:Y:S02]  /*62c0*/  @!P0 HADD2.F32 R8, -RZ, R2.H1_H1 ;  /* 0x30000002ff088230 */ /* 0x000fe40000004100 */
[----:B------:R-:W-:Y:S02]  /*62d0*/  @!P0 HADD2.F32 R2, -RZ, R0.H1_H1 ;  /* 0x30000000ff028230 */ /* 0x000fe40000004100 */
[--C-:B------:R-:W-:Y:S02]  /*62e0*/  @!P0 HADD2.F32 R4, -RZ, R3.reuse.H0_H0 ;  /* 0x20000003ff048230 */ /* 0x100fe40000004100 */
[----:B------:R-:W-:Y:S01]  /*62f0*/  @!P0 HADD2.F32 R5, -RZ, R3.H1_H1 ;  /* 0x30000003ff058230 */ /* 0x000fe20000004100 */
[----:B------:R-:W-:Y:S01]  /*6300*/  @!P0 MOV R3, R27 ;  /* 0x0000001b00038202 */ /* 0x000fe20000000f00 */
[C---:B------:R-:W-:Y:S01]  /*6310*/  @!P0 FMUL.FTZ R40, R2.reuse, R28 ;  /* 0x0000001c02288220 */ /* 0x040fe20000410000 */
[-C--:B------:R-:W-:Y:S01]  /*6320*/  @!P0 FMUL.FTZ R0, R2, R23.reuse ;  /* 0x0000001702008220 */ /* 0x080fe20000410000 */
[--C-:B------:R-:W-:Y:S02]  /*6330*/  @!P0 HADD2.F32 R2, -RZ, R22.reuse.H1_H1 ;  /* 0x30000016ff028230 */ /* 0x100fe40000004100 */
[----:B------:R-:W-:Y:S01]  /*6340*/  @!P0 FFMA.FTZ R40, R29, R23, -R40 ;  /* 0x000000171d288223 */ /* 0x000fe20000010828 */
[----:B------:R-:W-:Y:S01]  /*6350*/  @!P0 MOV R23, R26 ;  /* 0x0000001a00178202 */ /* 0x000fe20000000f00 */
[----:B------:R-:W-:Y:S01]  /*6360*/  @!P0 FFMA.FTZ R0, R28, R29, R0 ;  /* 0x0000001d1c008223 */ /* 0x000fe20000010000 */
[----:B------:R-:W-:Y:S02]  /*6370*/  @!P0 HADD2.F32 R29, -RZ, R22.H0_H0 ;  /* 0x20000016ff1d8230 */ /* 0x000fe40000004100 */
[C---:B------:R-:W-:Y:S01]  /*6380*/  @!P0 FMUL.FTZ R41, R2.reuse, R30 ;  /* 0x0000001e02298220 */ /* 0x040fe20000410000 */
[----:B------:R-:W-:Y:S01]  /*6390*/  @!P0 FMUL.FTZ R2, R2, R8 ;  /* 0x0000000802028220 */ /* 0x000fe20000410000 */
[--C-:B------:R-:W-:Y:S01]  /*63a0*/  @!P0 HADD2.F32 R28, -RZ, R23.reuse.H1_H1 ;  /* 0x30000017ff1c8230 */ /* 0x100fe20000004100 */
[----:B------:R-:W-:Y:S01]  /*63b0*/  @!P0 F2FP.F16.F32.PACK_AB R0, R0, R40 ;  /* 0x000000280000823e */ /* 0x000fe200000000ff */
[----:B------:R-:W-:Y:S01]  /*63c0*/  @!P0 FFMA.FTZ R41, R29, R8, -R41 ;  /* 0x000000081d298223 */ /* 0x000fe20000010829 */
[----:B------:R-:W-:Y:S02]  /*63d0*/  @!P0 HADD2.F32 R8, -RZ, R23.H0_H0 ;  /* 0x20000017ff088230 */ /* 0x000fe40000004100 */
[----:B------:R-:W-:Y:S01]  /*63e0*/  @!P0 FFMA.FTZ R2, R30, R29, R2 ;  /* 0x0000001d1e028223 */ /* 0x000fe20000010002 */
[----:B------:R-:W-:Y:S01]  /*63f0*/  @!P0 MOV R24, R0 ;  /* 0x0000000000188202 */ /* 0x000fe20000000f00 */
[--C-:B------:R-:W-:Y:S02]  /*6400*/  @!P0 HADD2.F32 R22, -RZ, R3.reuse.H1_H1 ;  /* 0x30000003ff168230 */ /* 0x100fe40000004100 */
[----:B------:R-:W-:Y:S01]  /*6410*/  @!P0 FMUL.FTZ R43, R28, R31 ;  /* 0x0000001f1c2b8220 */ /* 0x000fe20000410000 */
[----:B------:R-:W-:Y:S01]  /*6420*/  @!P0 HADD2.F32 R23, -RZ, R3.H0_H0 ;  /* 0x20000003ff178230 */ /* 0x000fe20000004100 */
[----:B------:R-:W-:Y:S01]  /*6430*/  @!P0 F2FP.F16.F32.PACK_AB R2, R2, R41 ;  /* 0x000000290202823e */ /* 0x000fe200000000ff */
[-C--:B------:R-:W-:Y:S01]  /*6440*/  @!P0 FMUL.FTZ R3, R28, R4.reuse ;  /* 0x000000041c038220 */ /* 0x080fe20000410000 */
[----:B------:R-:W-:Y:S01]  /*6450*/  @!P0 FFMA.FTZ R28, R8, R4, -R43 ;  /* 0x00000004081c8223 */ /* 0x000fe2000001082b */
[C---:B------:R-:W-:Y:S01]  /*6460*/  @!P0 FMUL.FTZ R4, R22.reuse, R5 ;  /* 0x0000000516048220 */ /* 0x040fe20000410000 */
[----:B------:R-:W-:Y:S01]  /*6470*/  @!P0 MOV R25, R2 ;  /* 0x0000000200198202 */ /* 0x000fe20000000f00 */
[----:B------:R-:W-:Y:S01]  /*6480*/  @!P0 FMUL.FTZ R42, R22, R32 ;  /* 0x00000020162a8220 */ /* 0x000fe20000410000 */
[----:B------:R-:W-:Y:S01]  /*6490*/  @!P0 FFMA.FTZ R3, R31, R8, R3 ;  /* 0x000000081f038223 */ /* 0x000fe20000010003 */
[----:B------:R-:W-:Y:S02]  /*64a0*/  @!P0 FFMA.FTZ R4, R32, R23, R4 ;  /* 0x0000001720048223 */ /* 0x000fe40000010004 */
[----:B------:R-:W-:Y:S01]  /*64b0*/  @!P0 FFMA.FTZ R42, R23, R5, -R42 ;  /* 0x00000005172a8223 */ /* 0x000fe2000001082a */
[----:B------:R-:W-:Y:S01]  /*64c0*/  IMAD R5, R49, 0x60, RZ ;  /* 0x0000006031057824 */ /* 0x000fe200078e02ff */
[----:B------:R-:W-:Y:S03]  /*64d0*/  @!P0 F2FP.F16.F32.PACK_AB R3, R3, R28 ;  /* 0x0000001c0303823e */ /* 0x000fe600000000ff */
[----:B------:R-:W-:Y:S02]  /*64e0*/  @!P0 F2FP.F16.F32.PACK_AB R4, R4, R42 ;  /* 0x0000002a0404823e */ /* 0x000fe400000000ff */
[----:B------:R-:W-:Y:S02]  /*64f0*/  IADD3 R181, R181, R5, RZ ;  /* 0x00000005b5b57210 */ /* 0x000fe40007ffe0ff */
[----:B------:R-:W-:Y:S02]  /*6500*/  @!P0 MOV R26, R3 ;  /* 0x00000003001a8202 */ /* 0x000fe40000000f00 */
[----:B------:R-:W-:Y:S05]  /*6510*/  @!P0 MOV R27, R4 ;  /* 0x00000004001b8202 */ /* 0x000fea0000000f00 */
[----:B------:R1:W-:Y:S02]  /*6520*/  ST.E.128 desc[UR6][R180.64], R24 ;  /* 0x00000018b4007985 */ /* 0x0003e4000c101d06 */
.L_x_910:
[----:B------:R-:W-:Y:S05]  /*6530*/  BSYNC B0 ;  /* 0x0000000000007941 */ /* 0x000fea0003800000 */
.L_x_909:
        /* <DEDUP_REMOVED lines=55> */
.L_x_912:
[----:B------:R-:W-:Y:S05]  /*68b0*/  BSYNC B0 ;  /* 0x0000000000007941 */ /* 0x000fea0003800000 */
.L_x_911:
        /* <DEDUP_REMOVED lines=55> */
.L_x_914:
[----:B------:R-:W-:Y:S05]  /*6c30*/  BSYNC B0 ;  /* 0x0000000000007941 */ /* 0x000fea0003800000 */
.L_x_913:
        /* <DEDUP_REMOVED lines=26> */
[----:B------:R-:W-:Y:S01]  /*6de0*/  @!P0 HADD2.F32 R28, -RZ, R39.H0_H0 ;  /* 0x20000027ff1c8230 */ /* 0x000fe20000004100 */
[----:B------:R-:W-:Y:S01]  /*6df0*/  @!P0 F2FP.F16.F32.PACK_AB R0, R0, R30 ;  /* 0x0000001e0000823e */ /* 0x000fe200000000ff */
[--C-:B------:R-:W-:Y:S02]  /*6e00*/  @!P0 HADD2.F32 R17, -RZ, R8.reuse.H1_H1 ;  /* 0x30000008ff118230 */ /* 0x100fe40000004100 */
[-C--:B------:R-:W-:Y:S01]  /*6e10*/  @!P0 FMUL.FTZ R2, R2, R6.reuse ;  /* 0x0000000602028220 */ /* 0x080fe20000410000 */
[----:B------:R-:W-:Y:S01]  /*6e20*/  @!P0 FFMA.FTZ R31, R22, R6, -R31 ;  /* 0x00000006161f8223 */ /* 0x000fe2000001081f */
[----:B------:R-:W-:Y:S01]  /*6e30*/  @!P0 MOV R24, R0 ;  /* 0x0000000000188202 */ /* 0x000fe20000000f00 */
[----:B------:R-:W-:Y:S02]  /*6e40*/  @!P0 HADD2.F32 R6, -RZ, R8.H0_H0 ;  /* 0x20000008ff068230 */ /* 0x000fe40000004100 */
[----:B------:R-:W-:Y:S01]  /*6e50*/  @!P0 FMUL.FTZ R38, R17, R28 ;  /* 0x0000001c11268220 */ /* 0x000fe20000410000 */
[----:B------:R-:W-:Y:S02]  /*6e60*/  @!P0 HADD2.F32 R7, -RZ, R3.H1_H1 ;  /* 0x30000003ff078230 */ /* 0x000fe40000004100 */
[----:B------:R-:W-:Y:S01]  /*6e70*/  @!P0 FFMA.FTZ R2, R23, R22, R2 ;  /* 0x0000001617028223 */ /* 0x000fe20000010002 */
[----:B------:R-:W-:Y:S02]  /*6e80*/  @!P0 HADD2.F32 R29, -RZ, R39.H1_H1 ;  /* 0x30000027ff1d8230 */ /* 0x000fe40000004100 */
[----:B------:R-:W-:Y:S02]  /*6e90*/  @!P0 HADD2.F32 R8, -RZ, R3.H0_H0 ;  /* 0x20000003ff088230 */ /* 0x000fe40000004100 */
[-C--:B------:R-:W-:Y:S01]  /*6ea0*/  @!P0 FMUL.FTZ R3, R17, R4.reuse ;  /* 0x0000000411038220 */ /* 0x080fe20000410000 */
[----:B------:R-:W-:Y:S01]  /*6eb0*/  @!P0 F2FP.F16.F32.PACK_AB R2, R2, R31 ;  /* 0x0000001f0202823e */ /* 0x000fe200000000ff */
[----:B------:R-:W-:Y:S01]  /*6ec0*/  @!P0 FFMA.FTZ R17, R6, R4, -R38 ;  /* 0x0000000406118223 */ /* 0x000fe20000010826 */
[C---:B------:R-:W-:Y:S01]  /*6ed0*/  @!P0 FMUL.FTZ R32, R7.reuse, R29 ;  /* 0x0000001d07208220 */ /* 0x040fe20000410000 */
[-C--:B------:R-:W-:Y:S01]  /*6ee0*/  @!P0 FMUL.FTZ R4, R7, R5.reuse ;  /* 0x0000000507048220 */ /* 0x080fe20000410000 */
[----:B------:R-:W-:Y:S01]  /*6ef0*/  @!P0 MOV R25, R2 ;  /* 0x0000000200198202 */ /* 0x000fe20000000f00 */
        /* <DEDUP_REMOVED lines=10> */
.L_x_908:
[----:B------:R-:W-:Y:S05]  /*6fa0*/  BSYNC B1 ;  /* 0x0000000000017941 */ /* 0x000fea0003800000 */
.L_x_907:
[----:B------:R-:W2:Y:S02]  /*6fb0*/  LD.E R0, desc[UR6][R18.64+0xd0] ;  /* 0x0000d00612007980 */ /* 0x000ea4000c101900 */
[----:B--2---:R-:W-:Y:S05]  /*6fc0*/  IMAD.U32 R0, R0, -0x20, RZ ;  /* 0xffffffe000007824 */ /* 0x004fea00078e00ff */
[C---:B------:R-:W-:Y:S02]  /*6fd0*/  LEA R20, P1, R0.reuse, R20, 0x1 ;  /* 0x0000001400147211 */ /* 0x040fe400078208ff */
[C---:B------:R-:W-:Y:S02]  /*6fe0*/  LEA R36, P0, R0.reuse, R36, 0x1 ;  /* 0x0000002400247211 */ /* 0x040fe400078008ff */
[C---:B------:R-:W-:Y:S02]  /*6ff0*/  LEA.HI.X.SX32 R21, R0.reuse, R21, 0x1, P1 ;  /* 0x0000001500157211 */ /* 0x040fe400008f0eff */
[----:B------:R-:W-:Y:S01]  /*7000*/  LEA.HI.X.SX32 R37, R0, R37, 0x1, P0 ;  /* 0x0000002500257211 */ /* 0x000fe200000f0eff */
[----:B------:R-:W-:Y:S05]  /*7010*/  BRA `(.L_x_915) ;  /* 0x0000007000487947 */ /* 0x000fea0003800000 */
.L_x_882:
[----:B------:R-:W-:Y:S04]  /*7020*/  BSSY B2, `(.L_x_916) ;  /* 0x0000198000027945 */ /* 0x000fe80003800000 */
[----:B------:R-:W-:Y:S05]  /*7030*/  @!P3 BRA `(.L_x_917) ;  /* 0x000000180058b947 */ /* 0x000fea0003800000 */
[----:B-----5:R-:W-:Y:S01]  /*7040*/  ISETP.GE.AND P0, PT, R14, R164, PT ;  /* 0x000000a40e00720c */ /* 0x020fe20003f06270 */
[----:B------:R-:W-:Y:S11]  /*7050*/  BSSY B1, `(.L_x_918) ;  /* 0x0000064000017945 */ /* 0x000ff60003800000 */
[----:B------:R-:W-:Y:S01]  /*7060*/  @!UPT UIADD3 URZ, URZ, URZ, URZ ;  /* 0x0000003f3f3ff290 */ /* 0x000fe2000fffe03f */
[----:B------:R-:W-:Y:S05]  /*7070*/  @P0 BRA `(.L_x_919) ;  /* 0x0000000400840947 */ /* 0x000fea0003800000 */
[----:B---34-:R-:W-:Y:S01]  /*7080*/  IMAD.MOV.U32 R4, RZ, RZ, R115 ;  /* 0x000000ffff047224 */ /* 0x018fe200078e0073 */
[----:B------:R-:W-:Y:S01]  /*7090*/  MOV R5, R114 ;  /* 0x0000007200057202 */ /* 0x000fe20000000f00 */
[----:B------:R-:W-:Y:S01]  /*70a0*/  BSSY B0, `(.L_x_920) ;  /* 0x000005d000007945 */ /* 0x000fe20003800000 */
[----:B------:R-:W-:Y:S03]  /*70b0*/  ISETP.GE.AND P0, PT, R14, R17, PT ;  /* 0x000000110e00720c */ /* 0x000fe60003f06270 */
[----:B------:R1:W5:Y:S10]  /*70c0*/  LD.E.128 R28, desc[UR6][R4.64] ;  /* 0x00000006041c7980 */ /* 0x000374000c101d00 */
[----:B------:R-:W-:Y:S05]  /*70d0*/  @P0 BRA `(.L_x_921) ;  /* 0x0000000400640947 */ /* 0x000fea0003800000 */
[----:B------:R-:W-:Y:S02]  /*70e0*/  LEA.HI R8, R17, R17, RZ, 0x1 ;  /* 0x0000001111087211 */ /* 0x000fe400078f08ff */
[----:B------:R-:W-:Y:S02]  /*70f0*/  MOV R0, RZ ;  /* 0x000000ff00007202 */ /* 0x000fe40000000f00 */
[----:B------:R-:W-:Y:S02]  /*7100*/  SHF.R.S32.HI R8, RZ, 0x1, R8 ;  /* 0x00000001ff087819 */ /* 0x000fe40000011408 */
[----:B------:R-:W-:Y:S02]  /*7110*/  MOV R6, R117 ;  /* 0x0000007500067202 */ /* 0x000fe40000000f00 */
[-C--:B------:R-:W-:Y:S02]  /*7120*/  ISETP.GE.AND P2, PT, R14, R8.reuse, PT ;  /* 0x000000080e00720c */ /* 0x080fe40003f46270 */
[----:B------:R-:W-:Y:S02]  /*7130*/  MOV R3, R8 ;  /* 0x0000000800037202 */ /* 0x000fe40000000f00 */
[----:B------:R-:W-:Y:S02]  /*7140*/  MOV R7, R116 ;  /* 0x0000007400077202 */ /* 0x000fe40000000f00 */
[----:B-----5:R-:W-:Y:S02]  /*7150*/  MOV R44, R29 ;  /* 0x0000001d002c7202 */ /* 0x020fe40000000f00 */
[----:B------:R-:W-:Y:S02]  /*7160*/  MOV R39, R30 ;  /* 0x0000001e00277202 */ /* 0x000fe40000000f00 */
[----:B------:R-:W-:Y:S03]  /*7170*/  MOV R38, R31 ;  /* 0x0000001f00267202 */ /* 0x000fe60000000f00 */
[C---:B------:R-:W-:Y:S02]  /*7180*/  @P2 IADD3 R3, -R8.reuse, RZ, RZ ;  /* 0x000000ff08032210 */ /* 0x040fe40007ffe1ff */
[----:B------:R-:W-:Y:S02]  /*7190*/  @P2 IADD3 R0, -R8, RZ, RZ ;  /* 0x000000ff08002210 */ /* 0x000fe40007ffe1ff */
[C---:B------:R-:W-:Y:S02]  /*71a0*/  LEA R2, P1, R3.reuse, R4, 0x1 ;  /* 0x0000000403027211 */ /* 0x040fe400078208ff */
[C---:B------:R-:W-:Y:S02]  /*71b0*/  LEA R184, P0, R0.reuse, R6, 0x1 ;  /* 0x0000000600b87211 */ /* 0x040fe400078008ff */
[----:B------:R-:W-:Y:S02]  /*71c0*/  LEA.HI.X.SX32 R3, R3, R5, 0x1, P1 ;  /* 0x0000000503037211 */ /* 0x000fe400008f0eff */
[----:B------:R-:W-:Y:S02]  /*71d0*/  LEA.HI.X.SX32 R185, R0, R7, 0x1, P0 ;  /* 0x0000000700b97211 */ /* 0x000fe400000f0eff */
[----:B------:R-:W-:Y:S01]  /*71e0*/  MOV R0, RZ ;  /* 0x000000ff00007202 */ /* 0x000fe20000000f00 */
[----:B-1----:R1:W2:Y:S01]  /*71f0*/  LD.E.128 R4, desc[UR6][R2.64] ;  /* 0x0000000602047980 */ /* 0x0022a2000c101d00 */
[----:B------:R-:W-:Y:S07]  /*7200*/  @P2 IADD3 R0, -R8, RZ, RZ ;  /* 0x000000ff08002210 */ /* 0x000fee0007ffe1ff */
[----:B------:R-:W3:Y:S01]  /*7210*/  LD.E.128 R184, desc[UR6][R184.64] ;  /* 0x00000006b8b87980 */ /* 0x000ee2000c101d00 */
[----:B-1----:R-:W-:Y:S02]  /*7220*/  MOV R2, R119 ;  /* 0x0000007700027202 */ /* 0x002fe40000000f00 */
[----:B------:R-:W-:Y:S02]  /*7230*/  MOV R3, R118 ;  /* 0x0000007600037202 */ /* 0x000fe40000000f00 */
[C---:B------:R-:W-:Y:S04]  /*7240*/  LEA R2, P0, R0.reuse, R2, 0x1 ;  /* 0x0000000200027211 */ /* 0x040fe800078008ff */
[----:B------:R-:W-:Y:S05]  /*7250*/  LEA.HI.X.SX32 R3, R0, R3, 0x1, P0 ;  /* 0x0000000300037211 */ /* 0x000fea00000f0eff */
[----:B------:R3:W4:Y:S02]  /*7260*/  LD.E.128 R40, desc[UR6][R2.64] ;  /* 0x0000000602287980 */ /* 0x000724000c101d00 */
[----:B---3--:R-:W-:Y:S01]  /*7270*/  HADD2.F32 R3, -RZ, R185.H0_H0 ;  /* 0x200000b9ff037230 */ /* 0x008fe20000004100 */
[----:B--2---:R-:W-:Y:S01]  /*7280*/  MOV R24, R5 ;  /* 0x0000000500187202 */ /* 0x004fe20000000f00 */
[----:B------:R-:W-:Y:S01]  /*7290*/  HADD2.F32 R8, -RZ, R187.H1_H1 ;  /* 0x300000bbff087230 */ /* 0x000fe20000004100 */
[----:B------:R-:W-:Y:S01]  /*72a0*/  MOV R26, R4 ;  /* 0x00000004001a7202 */ /* 0x000fe20000000f00 */
[----:B------:R-:W-:Y:S01]  /*72b0*/  HADD2.F32 R4, -RZ, R185.H1_H1 ;  /* 0x300000b9ff047230 */ /* 0x000fe20000004100 */
[----:B------:R-:W-:Y:S01]  /*72c0*/  MOV R23, R6 ;  /* 0x0000000600177202 */ /* 0x000fe20000000f00 */
[--C-:B------:R-:W-:Y:S02]  /*72d0*/  HADD2.F32 R25, -RZ, R24.reuse.H0_H0 ;  /* 0x20000018ff197230 */ /* 0x100fe40000004100 */
[----:B------:R-:W-:Y:S01]  /*72e0*/  @!P2 FADD.FTZ R3, -R3, -RZ ;  /* 0x800000ff0303a221 */ /* 0x000fe20000010100 */
[----:B------:R-:W-:Y:S02]  /*72f0*/  HADD2.F32 R24, -RZ, R24.H1_H1 ;  /* 0x30000018ff187230 */ /* 0x000fe40000004100 */
[----:B------:R-:W-:Y:S01]  /*7300*/  @!P2 FADD.FTZ R4, -R4, -RZ ;  /* 0x800000ff0404a221 */ /* 0x000fe20000010100 */
[----:B------:R-:W-:Y:S01]  /*7310*/  HADD2.F32 R0, -RZ, R184.H0_H0 ;  /* 0x200000b8ff007230 */ /* 0x000fe20000004100 */
[----:B------:R-:W-:Y:S01]  /*7320*/  MOV R22, R7 ;  /* 0x0000000700167202 */ /* 0x000fe20000000f00 */
[----:B------:R-:W-:Y:S02]  /*7330*/  HADD2.F32 R7, -RZ, R187.H0_H0 ;  /* 0x200000bbff077230 */ /* 0x000fe40000004100 */
[----:B------:R-:W-:Y:S01]  /*7340*/  FMUL.FTZ R3, R25, R3 ;  /* 0x0000000319037220 */ /* 0x000fe20000410000 */
[--C-:B------:R-:W-:Y:S02]  /*7350*/  HADD2.F32 R5, -RZ, R186.reuse.H0_H0 ;  /* 0x200000baff057230 */ /* 0x100fe40000004100 */
[----:B------:R-:W-:Y:S01]  /*7360*/  FMUL.FTZ R4, R24, R4 ;  /* 0x0000000418047220 */ /* 0x000fe20000410000 */
[----:B------:R-:W-:Y:S02]  /*7370*/  HADD2.F32 R6, -RZ, R186.H1_H1 ;  /* 0x300000baff067230 */ /* 0x000fe40000004100 */
[----:B------:R-:W-:Y:S01]  /*7380*/  @!P2 FADD.FTZ R7, -R7, -RZ ;  /* 0x800000ff0707a221 */ /* 0x000fe20000010100 */
[--C-:B------:R-:W-:Y:S02]  /*7390*/  HADD2.F32 R25, -RZ, R23.reuse.H0_H0 ;  /* 0x20000017ff197230 */ /* 0x100fe40000004100 */
[----:B------:R-:W-:Y:S01]  /*73a0*/  @!P2 FADD.FTZ R8, -R8, -RZ ;  /* 0x800000ff0808a221 */ /* 0x000fe20000010100 */
[----:B------:R-:W-:Y:S02]  /*73b0*/  HADD2.F32 R24, -RZ, R23.H1_H1 ;  /* 0x30000017ff187230 */ /* 0x000fe40000004100 */
[----:B------:R-:W-:Y:S01]  /*73c0*/  @!P2 FADD.FTZ R0, -R0, -RZ ;  /* 0x800000ff0000a221 */ /* 0x000fe20000010100 */
[----:B------:R-:W-:Y:S02]  /*73d0*/  HADD2.F32 R23, -RZ, R22.H0_H0 ;  /* 0x20000016ff177230 */ /* 0x000fe40000004100 */
[----:B------:R-:W-:Y:S01]  /*73e0*/  @!P2 FADD.FTZ R5, -R5, -RZ ;  /* 0x800000ff0505a221 */ /* 0x000fe20000010100 */
[----:B------:R-:W-:Y:S02]  /*73f0*/  HADD2.F32 R2, -RZ, R184.H1_H1 ;  /* 0x300000b8ff027230 */ /* 0x000fe40000004100 */
[----:B------:R-:W-:Y:S01]  /*7400*/  @!P2 FADD.FTZ R6, -R6, -RZ ;  /* 0x800000ff0606a221 */ /* 0x000fe20000010100 */
[----:B------:R-:W-:Y:S02]  /*7410*/  HADD2.F32 R22, -RZ, R22.H1_H1 ;  /* 0x30000016ff167230 */ /* 0x000fe40000004100 */
[----:B------:R-:W-:Y:S01]  /*7420*/  FMUL.FTZ R7, R23, R7 ;  /* 0x0000000717077220 */ /* 0x000fe20000410000 */
[--C-:B------:R-:W-:Y:S02]  /*7430*/  HADD2.F32 R27, -RZ, R26.reuse.H0_H0 ;  /* 0x2000001aff1b7230 */ /* 0x100fe40000004100 */
[----:B------:R-:W-:Y:S01]  /*7440*/  @!P2 FADD.FTZ R2, -R2, -RZ ;  /* 0x800000ff0202a221 */ /* 0x000fe20000010100 */
[----:B------:R-:W-:Y:S02]  /*7450*/  HADD2.F32 R26, -RZ, R26.H1_H1 ;  /* 0x3000001aff1a7230 */ /* 0x000fe40000004100 */
[----:B------:R-:W-:Y:S01]  /*7460*/  FMUL.FTZ R8, R22, R8 ;  /* 0x0000000816087220 */ /* 0x000fe20000410000 */
[----:B------:R-:W-:Y:S02]  /*7470*/  HADD2.F32 R22, -RZ, R28.H0_H0 ;  /* 0x2000001cff167230 */ /* 0x000fe40000004100 */
[----:B------:R-:W-:Y:S01]  /*7480*/  FMUL.FTZ R0, R27, R0 ;  /* 0x000000001b007220 */ /* 0x000fe20000410000 */
[--C-:B----4-:R-:W-:Y:S02]  /*7490*/  HADD2.F32 R23, -RZ, R40.reuse.H0_H0 ;  /* 0x20000028ff177230 */ /* 0x110fe40000004100 */
[----:B------:R-:W-:Y:S01]  /*74a0*/  FMUL.FTZ R5, R25, R5 ;  /* 0x0000000519057220 */ /* 0x000fe20000410000 */
[----:B------:R-:W-:Y:S02]  /*74b0*/  HADD2.F32 R25, -RZ, R40.H1_H1 ;  /* 0x30000028ff197230 */ /* 0x000fe40000004100 */
[----:B------:R-:W-:Y:S01]  /*74c0*/  FMUL.FTZ R6, R24, R6 ;  /* 0x0000000618067220 */ /* 0x000fe20000410000 */
[----:B------:R-:W-:Y:S02]  /*74d0*/  HADD2.F32 R24, -RZ, R28.H1_H1 ;  /* 0x3000001cff187230 */ /* 0x000fe40000004100 */
[----:B------:R-:W-:Y:S01]  /*74e0*/  FMUL.FTZ R2, R26, R2 ;  /* 0x000000021a027220 */ /* 0x000fe20000410000 */
[--C-:B------:R-:W-:Y:S02]  /*74f0*/  HADD2.F32 R26, -RZ, R44.reuse.H0_H0 ;  /* 0x2000002cff1a7230 */ /* 0x100fe40000004100 */
[----:B------:R-:W-:Y:S01]  /*7500*/  FFMA.FTZ R0, R22, R23, R0 ;  /* 0x0000001716007223 */ /* 0x000fe20000010000 */
[--C-:B------:R-:W-:Y:S02]  /*7510*/  HADD2.F32 R27, -RZ, R41.reuse.H0_H0 ;  /* 0x20000029ff1b7230 */ /* 0x100fe40000004100 */
[----:B------:R-:W-:Y:S01]  /*7520*/  FFMA.FTZ R2, R24, R25, R2 ;  /* 0x0000001918027223 */ /* 0x000fe20000010002 */
[----:B------:R-:W-:Y:S02]  /*7530*/  HADD2.F32 R28, -RZ, R41.H1_H1 ;  /* 0x30000029ff1c7230 */ /* 0x000fe40000004100 */
[----:B------:R-:W-:Y:S02]  /*7540*/  HADD2.F32 R22, -RZ, R44.H1_H1 ;  /* 0x3000002cff167230 */ /* 0x000fe40000004100 */
[----:B------:R-:W-:Y:S01]  /*7550*/  FFMA.FTZ R3, R26, R27, R3 ;  /* 0x0000001b1a037223 */ /* 0x000fe20000010003 */
[--C-:B------:R-:W-:Y:S02]  /*7560*/  HADD2.F32 R29, -RZ, R42.reuse.H0_H0 ;  /* 0x2000002aff1d7230 */ /* 0x100fe40000004100 */
[--C-:B------:R-:W-:Y:S02]  /*7570*/  HADD2.F32 R23, -RZ, R39.reuse.H0_H0 ;  /* 0x20000027ff177230 */ /* 0x100fe40000004100 */
[----:B------:R-:W-:Y:S01]  /*7580*/  FFMA.FTZ R4, R22, R28, R4 ;  /* 0x0000001c16047223 */ /* 0x000fe20000010004 */
[----:B------:R-:W-:Y:S01]  /*7590*/  HADD2.F32 R30, -RZ, R42.H1_H1 ;  /* 0x3000002aff1e7230 */ /* 0x000fe20000004100 */
[----:B------:R-:W-:Y:S01]  /*75a0*/  F2FP.F16.F32.PACK_AB R28, R2, R0 ;  /* 0x00000000021c723e */ /* 0x000fe200000000ff */
[----:B------:R-:W-:Y:S02]  /*75b0*/  HADD2.F32 R24, -RZ, R39.H1_H1 ;  /* 0x30000027ff187230 */ /* 0x000fe40000004100 */
[----:B------:R-:W-:Y:S01]  /*75c0*/  FFMA.FTZ R5, R23, R29, R5 ;  /* 0x0000001d17057223 */ /* 0x000fe20000010005 */
[--C-:B------:R-:W-:Y:S01]  /*75d0*/  HADD2.F32 R31, -RZ, R43.reuse.H0_H0 ;  /* 0x2000002bff1f7230 */ /* 0x100fe20000004100 */
[----:B------:R-:W-:Y:S01]  /*75e0*/  F2FP.F16.F32.PACK_AB R29, R4, R3 ;  /* 0x00000003041d723e */ /* 0x000fe200000000ff */
[--C-:B------:R-:W-:Y:S02]  /*75f0*/  HADD2.F32 R25, -RZ, R38.reuse.H0_H0 ;  /* 0x20000026ff197230 */ /* 0x100fe40000004100 */
[----:B------:R-:W-:Y:S01]  /*7600*/  FFMA.FTZ R6, R24, R30, R6 ;  /* 0x0000001e18067223 */ /* 0x000fe20000010006 */
[----:B------:R-:W-:Y:S02]  /*7610*/  HADD2.F32 R32, -RZ, R43.H1_H1 ;  /* 0x3000002bff207230 */ /* 0x000fe40000004100 */
[----:B------:R-:W-:Y:S02]  /*7620*/  HADD2.F32 R26, -RZ, R38.H1_H1 ;  /* 0x30000026ff1a7230 */ /* 0x000fe40000004100 */
[----:B------:R-:W-:Y:S01]  /*7630*/  FFMA.FTZ R7, R25, R31, R7 ;  /* 0x0000001f19077223 */ /* 0x000fe20000010007 */
[----:B------:R-:W-:Y:S02]  /*7640*/  F2FP.F16.F32.PACK_AB R30, R6, R5 ;  /* 0x00000005061e723e */ /* 0x000fe400000000ff */
[----:B------:R-:W-:Y:S05]  /*7650*/  FFMA.FTZ R8, R26, R32, R8 ;  /* 0x000000201a087223 */ /* 0x000fea0000010008 */
[----:B------:R-:W-:Y:S02]  /*7660*/  F2FP.F16.F32.PACK_AB R31, R8, R7 ;  /* 0x00000007081f723e */ /* 0x000fe400000000ff */
.L_x_921:
[----:B------:R-:W-:Y:S05]  /*7670*/  BSYNC B0 ;  /* 0x0000000000007941 */ /* 0x000fea0003800000 */
.L_x_920:
[----:B-----5:R2:W-:Y:S02]  /*7680*/  ST.E.128 desc[UR6][R120.64], R28 ;  /* 0x0000001c78007985 */ /* 0x0205e4000c101d06 */
.L_x_919:
[----:B------:R-:W-:Y:S05]  /*7690*/  BSYNC B1 ;  /* 0x0000000000017941 */ /* 0x000fea0003800000 */
.L_x_918:
[----:B------:R-:W-:Y:S01]  /*76a0*/  ISETP.GE.AND P0, PT, R11, R164, PT ;  /* 0x000000a40b00720c */ /* 0x000fe20003f06270 */
[----:B------:R-:W-:Y:S11]  /*76b0*/  BSSY B1, `(.L_x_922) ;  /* 0x0000064000017945 */ /* 0x000ff60003800000 */
[----:B------:R-:W-:Y:S01]  /*76c0*/  @!UPT UIADD3 URZ, URZ, URZ, URZ ;  /* 0x0000003f3f3ff290 */ /* 0x000fe2000fffe03f */
[----:B------:R-:W-:Y:S05]  /*76d0*/  @P0 BRA `(.L_x_923) ;  /* 0x0000000400840947 */ /* 0x000fea0003800000 */
[----:B---34-:R-:W-:Y:S01]  /*76e0*/  IMAD.MOV.U32 R22, RZ, RZ, R115 ;  /* 0x000000ffff167224 */ /* 0x018fe200078e0073 */
[----:B------:R-:W-:Y:S01]  /*76f0*/  MOV R23, R114 ;  /* 0x0000007200177202 */ /* 0x000fe20000000f00 */
[----:B------:R-:W-:Y:S01]  /*7700*/  BSSY B0, `(.L_x_924) ;  /* 0x000005d000007945 */ /* 0x000fe20003800000 */
[----:B------:R-:W-:Y:S03]  /*7710*/  ISETP.GE.AND P0, PT, R11, R17, PT ;  /* 0x000000110b00720c */ /* 0x000fe60003f06270 */
[----:B--2---:R2:W5:Y:S10]  /*7720*/  LD.E.128 R28, desc[UR6][R22.64+0x80] ;  /* 0x00008006161c7980 */ /* 0x004574000c101d00 */
[----:B------:R-:W-:Y:S05]  /*7730*/  @P0 BRA `(.L_x_925) ;  /* 0x0000000400640947 */ /* 0x000fea0003800000 */
[----:B------:R-:W-:Y:S02]  /*7740*/  LEA.HI R0, R17, R17, RZ, 0x1 ;  /* 0x0000001111007211 */ /* 0x000fe400078f08ff */
[----:B-1----:R-:W-:Y:S02]  /*7750*/  MOV R4, RZ ;  /* 0x000000ff00047202 */ /* 0x002fe40000000f00 */
        /* <DEDUP_REMOVED lines=14> */
[----:B--2---:R-:W-:Y:S01]  /*7840*/  MOV R22, R119 ;  /* 0x0000007700167202 */ /* 0x004fe20000000f00 */
[----:B------:R1:W2:Y:S01]  /*7850*/  LD.E.128 R4, desc[UR6][R2.64+0x80] ;  /* 0x0000800602047980 */ /* 0x0002a2000c101d00 */
[----:B------:R-:W-:Y:S07]  /*7860*/  MOV R23, R118 ;  /* 0x0000007600177202 */ /* 0x000fee0000000f00 */
[----:B------:R-:W3:Y:S01]  /*7870*/  LD.E.128 R184, desc[UR6][R184.64+0x80] ;  /* 0x00008006b8b87980 */ /* 0x000ee2000c101d00 */
[----:B-1----:R-:W-:Y:S02]  /*7880*/  MOV R3, RZ ;  /* 0x000000ff00037202 */ /* 0x002fe40000000f00 */
[----:B------:R-:W-:Y:S04]  /*7890*/  @P2 IADD3 R3, -R0, RZ, RZ ;  /* 0x000000ff00032210 */ /* 0x000fe80007ffe1ff */
        /* <DEDUP_REMOVED lines=67> */
.L_x_925:
[----:B------:R-:W-:Y:S05]  /*7cd0*/  BSYNC B0 ;  /* 0x0000000000007941 */ /* 0x000fea0003800000 */
.L_x_924:
[----:B-----5:R3:W-:Y:S02]  /*7ce0*/  ST.E.128 desc[UR6][R120.64+0x80], R28 ;  /* 0x0000801c78007985 */ /* 0x0207e4000c101d06 */
.L_x_923:
[----:B------:R-:W-:Y:S05]  /*7cf0*/  BSYNC B1 ;  /* 0x0000000000017941 */ /* 0x000fea0003800000 */
.L_x_922:
[----:B------:R-:W-:Y:S01]  /*7d00*/  ISETP.GE.AND P0, PT, R10, R164, PT ;  /* 0x000000a40a00720c */ /* 0x000fe20003f06270 */
[----:B------:R-:W-:Y:S11]  /*7d10*/  BSSY B1, `(.L_x_926) ;  /* 0x0000064000017945 */ /* 0x000ff60003800000 */
[----:B------:R-:W-:Y:S01]  /*7d20*/  @!UPT UIADD3 URZ, URZ, URZ, URZ ;  /* 0x0000003f3f3ff290 */ /* 0x000fe2000fffe03f */
[----:B------:R-:W-:Y:S05]  /*7d30*/  @P0 BRA `(.L_x_927) ;  /* 0x0000000400840947 */ /* 0x000fea0003800000 */
[----:B--234-:R-:W-:Y:S01]  /*7d40*/  IMAD.MOV.U32 R22, RZ, RZ, R115 ;  /* 0x000000ffff167224 */ /* 0x01cfe200078e0073 */
[----:B------:R-:W-:Y:S01]  /*7d50*/  MOV R23, R114 ;  /* 0x0000007200177202 */ /* 0x000fe20000000f00 */
[----:B------:R-:W-:Y:S01]  /*7d60*/  BSSY B0, `(.L_x_928) ;  /* 0x000005d000007945 */ /* 0x000fe20003800000 */
[----:B------:R-:W-:Y:S03]  /*7d70*/  ISETP.GE.AND P0, PT, R10, R17, PT ;  /* 0x000000110a00720c */ /* 0x000fe60003f06270 */
[----:B------:R2:W5:Y:S10]  /*7d80*/  LD.E.128 R28, desc[UR6][R22.64+0x100] ;  /* 0x00010006161c7980 */ /* 0x000574000c101d00 */
        /* <DEDUP_REMOVED lines=90> */
.L_x_929:
[----:B------:R-:W-:Y:S05]  /*8330*/  BSYNC B0 ;  /* 0x0000000000007941 */ /* 0x000fea0003800000 */
.L_x_928:
[----:B-----5:R3:W-:Y:S02]  /*8340*/  ST.E.128 desc[UR6][R120.64+0x100], R28 ;  /* 0x0001001c78007985 */ /* 0x0207e4000c101d06 */
.L_x_927:
[----:B------:R-:W-:Y:S05]  /*8350*/  BSYNC B1 ;  /* 0x0000000000017941 */ /* 0x000fea0003800000 */
.L_x_926:
[----:B------:R-:W-:Y:S11]  /*8360*/  ISETP.GE.AND P0, PT, R9, R164, PT ;  /* 0x000000a40900720c */ /* 0x000ff60003f06270 */
[----:B------:R-:W-:Y:S02]  /*8370*/  @!UPT UIADD3 URZ, URZ, URZ, URZ ;  /* 0x0000003f3f3ff290 */ /* 0x000fe4000fffe03f */
        /* <DEDUP_REMOVED lines=96> */
.L_x_931:
[----:B------:R-:W-:Y:S05]  /*8980*/  BSYNC B0 ;  /* 0x0000000000007941 */ /* 0x000fea0003800000 */
.L_x_930:
[----:B-----5:R3:W-:Y:S02]  /*8990*/  ST.E.128 desc[UR6][R120.64+0x180], R28 ;  /* 0x0001801c78007985 */ /* 0x0207e4000c101d06 */
.L_x_917:
[----:B------:R-:W-:Y:S05]  /*89a0*/  BSYNC B2 ;  /* 0x0000000000027941 */ /* 0x000fea0003800000 */
.L_x_916:
[C---:B------:R-:W-:Y:S01]  /*89b0*/  ISETP.GE.AND P0, PT, R58.reuse, R181, PT ;  /* 0x000000b53a00720c */ /* 0x040fe20003f06270 */
[----:B------:R-:W-:Y:S03]  /*89c0*/  BSSY B2, `(.L_x_932) ;  /* 0x00001a2000027945 */ /* 0x000fe60003800000 */
[----:B------:R-:W-:Y:S11]  /*89d0*/  ISETP.GE.AND P0, PT, R58, R180, !P0 ;  /* 0x000000b43a00720c */ /* 0x000ff60004706270 */
[----:B------:R-:W-:Y:S02]  /*89e0*/  @!UPT UIADD3 URZ, URZ, URZ, URZ ;  /* 0x0000003f3f3ff290 */ /* 0x000fe4000fffe03f */
[----:B------:R-:W-:Y:S05]  /*89f0*/  @!P0 BRA `(.L_x_933) ;  /* 0x0000001800788947 */ /* 0x000fea0003800000 */
[----:B-----5:R-:W-:Y:S01]  /*8a00*/  ISETP.GE.AND P0, PT, R14, R164, PT ;  /* 0x000000a40e00720c */ /* 0x020fe20003f06270 */
[----:B------:R-:W-:Y:S11]  /*8a10*/  BSSY B1, `(.L_x_934) ;  /* 0x0000066000017945 */ /* 0x000ff60003800000 */
[----:B------:R-:W-:Y:S01]  /*8a20*/  @!UPT UIADD3 URZ, URZ, URZ, URZ ;  /* 0x0000003f3f3ff290 */ /* 0x000fe2000fffe03f */
[----:B------:R-:W-:Y:S05]  /*8a30*/  @P0 BRA `(.L_x_935) ;  /* 0x00000004008c0947 */ /* 0x000fea0003800000 */
[----:B---34-:R-:W-:Y:S01]  /*8a40*/  LEA R6, P0, R86, R115, 0x1 ;  /* 0x0000007356067211 */ /* 0x018fe200078008ff */
[----:B------:R-:W-:Y:S01]  /*8a50*/  BSSY B0, `(.L_x_936) ;  /* 0x0000060000007945 */ /* 0x000fe20003800000 */
[----:B------:R-:W-:Y:S02]  /*8a60*/  ISETP.GE.AND P1, PT, R14, R17, PT ;  /* 0x000000110e00720c */ /* 0x000fe40003f26270 */
[----:B------:R-:W-:Y:S02]  /*8a70*/  LEA.HI.X R7, R86, R114, R85, 0x1, P0 ;  /* 0x0000007256077211 */ /* 0x000fe400000f0c55 */
[C---:B------:R-:W-:Y:S03]  /*8a80*/  LEA R182, P0, R233.reuse, R120, 0x1 ;  /* 0x00000078e9b67211 */ /* 0x040fe600078008ff */
[----:B--2---:R2:W5:Y:S01]  /*8a90*/  LD.E.128 R28, desc[UR6][R6.64] ;  /* 0x00000006061c7980 */ /* 0x004562000c101d00 */
[----:B------:R-:W-:Y:S05]  /*8aa0*/  LEA.HI.X R183, R233, R121, R234, 0x1, P0 ;  /* 0x00000079e9b77211 */ /* 0x000fea00000f0cea */
[----:B------:R-:W-:Y:S05]  /*8ab0*/  @P1 BRA `(.L_x_937) ;  /* 0x0000000400641947 */ /* 0x000fea0003800000 */
[----:B------:R-:W-:Y:S02]  /*8ac0*/  LEA.HI R0, R17, R17, RZ, 0x1 ;  /* 0x0000001111007211 */ /* 0x000fe400078f08ff */
[----:B-1----:R-:W-:Y:S02]  /*8ad0*/  MOV R5, RZ ;  /* 0x000000ff00057202 */ /* 0x002fe40000000f00 */
[----:B------:R-:W-:Y:S02]  /*8ae0*/  SHF.R.S32.HI R0, RZ, 0x1, R0 ;  /* 0x00000001ff007819 */ /* 0x000fe40000011400 */
[----:B-----5:R-:W-:Y:S02]  /*8af0*/  MOV R44, R29 ;  /* 0x0000001d002c7202 */ /* 0x020fe40000000f00 */
[-C--:B------:R-:W-:Y:S02]  /*8b00*/  ISETP.GE.AND P1, PT, R14, R0.reuse, PT ;  /* 0x000000000e00720c */ /* 0x080fe40003f26270 */
[----:B------:R-:W-:Y:S02]  /*8b10*/  MOV R3, R0 ;  /* 0x0000000000037202 */ /* 0x000fe40000000f00 */
[----:B------:R-:W-:Y:S02]  /*8b20*/  MOV R39, R30 ;  /* 0x0000001e00277202 */ /* 0x000fe40000000f00 */
[----:B------:R-:W-:Y:S07]  /*8b30*/  MOV R38, R31 ;  /* 0x0000001f00267202 */ /* 0x000fee0000000f00 */
[C---:B------:R-:W-:Y:S02]  /*8b40*/  @P1 IADD3 R3, -R0.reuse, RZ, RZ ;  /* 0x000000ff00031210 */ /* 0x040fe40007ffe1ff */
[----:B------:R-:W-:Y:S02]  /*8b50*/  @P1 IADD3 R5, -R0, RZ, RZ ;  /* 0x000000ff00051210 */ /* 0x000fe40007ffe1ff */
[----:B------:R-:W-:Y:S02]  /*8b60*/  LEA R2, P0, R3, R6, 0x1 ;  /* 0x0000000603027211 */ /* 0x000fe400078008ff */
[----:B------:R-:W-:Y:S02]  /*8b70*/  IADD3 R4, P2, R151, R5, RZ ;  /* 0x0000000597047210 */ /* 0x000fe40007f5e0ff */
[----:B------:R-:W-:Y:S02]  /*8b80*/  LEA.HI.X.SX32 R3, R3, R7, 0x1, P0 ;  /* 0x0000000703037211 */ /* 0x000fe400000f0eff */
[----:B------:R-:W-:Y:S02]  /*8b90*/  LEA.HI.X.SX32 R5, R5, R135, 0x1, P2 ;  /* 0x0000008705057211 */ /* 0x000fe400010f0eff */
[C---:B------:R-:W-:Y:S04]  /*8ba0*/  LEA R184, P0, R4.reuse, R117, 0x1 ;  /* 0x0000007504b87211 */ /* 0x040fe800078008ff */
[----:B------:R-:W-:Y:S02]  /*8bb0*/  LEA.HI.X R185, R4, R116, R5, 0x1, P0 ;  /* 0x0000007404b97211 */ /* 0x000fe400000f0c05 */
[----:B--2---:R1:W2:Y:S08]  /*8bc0*/  LD.E.128 R4, desc[UR6][R2.64] ;  /* 0x0000000602047980 */ /* 0x0042b0000c101d00 */
[----:B------:R-:W3:Y:S01]  /*8bd0*/  LD.E.128 R184, desc[UR6][R184.64] ;  /* 0x00000006b8b87980 */ /* 0x000ee2000c101d00 */
[----:B-1----:R-:W-:Y:S02]  /*8be0*/  MOV R2, RZ ;  /* 0x000000ff00027202 */ /* 0x002fe40000000f00 */
[----:B------:R-:W-:Y:S04]  /*8bf0*/  @P1 IADD3 R2, -R0, RZ, RZ ;  /* 0x000000ff00021210 */ /* 0x000fe80007ffe1ff */
[----:B------:R-:W-:Y:S04]  /*8c00*/  IADD3 R3, P0, R151, R2, RZ ;  /* 0x0000000297037210 */ /* 0x000fe80007f1e0ff */
[----:B------:R-:W-:Y:S02]  /*8c10*/  LEA.HI.X.SX32 R0, R2, R135, 0x1, P0 ;  /* 0x0000008702007211 */ /* 0x000fe400000f0eff */
[C---:B------:R-:W-:Y:S04]  /*8c20*/  LEA R2, P0, R3.reuse, R119, 0x1 ;  /* 0x0000007703027211 */ /* 0x040fe800078008ff */
[----:B------:R-:W-:Y:S05]  /*8c30*/  LEA.HI.X R3, R3, R118, R0, 0x1, P0 ;  /* 0x0000007603037211 */ /* 0x000fea00000f0c00 */
        /* <DEDUP_REMOVED lines=33> */
[--C-:B------:R-:W-:Y:S02]  /*8e50*/  HADD2.F32 R22, -RZ, R28.reuse.H0_H0 ;  /* 0x2000001cff167230 */ /* 0x100fe40000004100 */
[----:B------:R-:W-:Y:S01]  /*8e60*/  FMUL.FTZ R0, R27, R0 ;  /* 0x000000001b007220 */ /* 0x000fe20000410000 */
[----:B------:R-:W-:Y:S01]  /*8e70*/  FMUL.FTZ R5, R25, R5 ;  /* 0x0000000519057220 */ /* 0x000fe20000410000 */
[----:B------:R-:W-:Y:S01]  /*8e80*/  FMUL.FTZ R6, R24, R6 ;  /* 0x0000000618067220 */ /* 0x000fe20000410000 */
[----:B------:R-:W-:Y:S02]  /*8e90*/  HADD2.F32 R24, -RZ, R28.H1_H1 ;  /* 0x3000001cff187230 */ /* 0x000fe40000004100 */
[----:B------:R-:W-:Y:S01]  /*8ea0*/  FMUL.FTZ R2, R26, R2 ;  /* 0x000000021a027220 */ /* 0x000fe20000410000 */
[--C-:B----4-:R-:W-:Y:S02]  /*8eb0*/  HADD2.F32 R23, -RZ, R40.reuse.H0_H0 ;  /* 0x20000028ff177230 */ /* 0x110fe40000004100 */
[----:B------:R-:W-:Y:S02]  /*8ec0*/  HADD2.F32 R25, -RZ, R40.H1_H1 ;  /* 0x30000028ff197230 */ /* 0x000fe40000004100 */
        /* <DEDUP_REMOVED lines=24> */
.L_x_937:
[----:B------:R-:W-:Y:S05]  /*9050*/  BSYNC B0 ;  /* 0x0000000000007941 */ /* 0x000fea0003800000 */
.L_x_936:
[----:B-----5:R3:W-:Y:S02]  /*9060*/  ST.E.128 desc[UR6][R182.64], R28 ;  /* 0x0000001cb6007985 */ /* 0x0207e4000c101d06 */
.L_x_935:
[----:B------:R-:W-:Y:S05]  /*9070*/  BSYNC B1 ;  /* 0x0000000000017941 */ /* 0x000fea0003800000 */
.L_x_934:
[----:B------:R-:W-:Y:S01]  /*9080*/  ISETP.GE.AND P0, PT, R11, R164, PT ;  /* 0x000000a40b00720c */ /* 0x000fe20003f06270 */
[----:B------:R-:W-:Y:S11]  /*9090*/  BSSY B1, `(.L_x_938) ;  /* 0x0000066000017945 */ /* 0x000ff60003800000 */
[----:B------:R-:W-:Y:S01]  /*90a0*/  @!UPT UIADD3 URZ, URZ, URZ, URZ ;  /* 0x0000003f3f3ff290 */ /* 0x000fe2000fffe03f */
[----:B------:R-:W-:Y:S05]  /*90b0*/  @P0 BRA `(.L_x_939) ;  /* 0x00000004008c0947 */ /* 0x000fea0003800000 */
[C---:B--234-:R-:W-:Y:S01]  /*90c0*/  LEA R6, P0, R88.reuse, R115, 0x1 ;  /* 0x0000007358067211 */ /* 0x05cfe200078008ff */
[----:B------:R-:W-:Y:S01]  /*90d0*/  BSSY B0, `(.L_x_940) ;  /* 0x0000060000007945 */ /* 0x000fe20003800000 */
[----:B------:R-:W-:Y:S02]  /*90e0*/  ISETP.GE.AND P1, PT, R11, R17, PT ;  /* 0x000000110b00720c */ /* 0x000fe40003f26270 */
[----:B------:R-:W-:Y:S02]  /*90f0*/  LEA.HI.X R7, R88, R114, R87, 0x1, P0 ;  /* 0x0000007258077211 */ /* 0x000fe400000f0c57 */
[C---:B------:R-:W-:Y:S03]  /*9100*/  LEA R182, P0, R80.reuse, R120, 0x1 ;  /* 0x0000007850b67211 */ /* 0x040fe600078008ff */
[----:B------:R2:W5:Y:S01]  /*9110*/  LD.E.128 R28, desc[UR6][R6.64] ;  /* 0x00000006061c7980 */ /* 0x000562000c101d00 */
        /* <DEDUP_REMOVED lines=91> */
.L_x_941:
[----:B------:R-:W-:Y:S05]  /*96d0*/  BSYNC B0 ;  /* 0x0000000000007941 */ /* 0x000fea0003800000 */
.L_x_940:
[----:B-----5:R3:W-:Y:S02]  /*96e0*/  ST.E.128 desc[UR6][R182.64], R28 ;  /* 0x0000001cb6007985 */ /* 0x0207e4000c101d06 */
.L_x_939:
[----:B------:R-:W-:Y:S05]  /*96f0*/  BSYNC B1 ;  /* 0x0000000000017941 */ /* 0x000fea0003800000 */
.L_x_938:
[----:B------:R-:W-:Y:S01]  /*9700*/  ISETP.GE.AND P0, PT, R10, R164, PT ;  /* 0x000000a40a00720c */ /* 0x000fe20003f06270 */
[----:B------:R-:W-:Y:S11]  /*9710*/  BSSY B1, `(.L_x_942) ;  /* 0x0000066000017945 */ /* 0x000ff60003800000 */
[----:B------:R-:W-:Y:S01]  /*9720*/  @!UPT UIADD3 URZ, URZ, URZ, URZ ;  /* 0x0000003f3f3ff290 */ /* 0x000fe2000fffe03f */
[----:B------:R-:W-:Y:S05]  /*9730*/  @P0 BRA `(.L_x_943) ;  /* 0x00000004008c0947 */ /* 0x000fea0003800000 */
[----:B--234-:R-:W-:Y:S01]  /*9740*/  LEA R6, P0, R92, R115, 0x1 ;  /* 0x000000735c067211 */ /* 0x01cfe200078008ff */
        /* <DEDUP_REMOVED lines=96> */
.L_x_945:
[----:B------:R-:W-:Y:S05]  /*9d50*/  BSYNC B0 ;  /* 0x0000000000007941 */ /* 0x000fea0003800000 */
.L_x_944:
[----:B-----5:R3:W-:Y:S02]  /*9d60*/  ST.E.128 desc[UR6][R182.64], R28 ;  /* 0x0000001cb6007985 */ /* 0x0207e4000c101d06 */
.L_x_943:
[----:B------:R-:W-:Y:S05]  /*9d70*/  BSYNC B1 ;  /* 0x0000000000017941 */ /* 0x000fea0003800000 */
.L_x_942:
[----:B------:R-:W-:Y:S11]  /*9d80*/  ISETP.GE.AND P0, PT, R9, R164, PT ;  /* 0x000000a40900720c */ /* 0x000ff60003f06270 */
[----:B------:R-:W-:Y:S02]  /*9d90*/  @!UPT UIADD3 URZ, URZ, URZ, URZ ;  /* 0x0000003f3f3ff290 */ /* 0x000fe4000fffe03f */
        /* <DEDUP_REMOVED lines=98> */
.L_x_947:
[----:B------:R-:W-:Y:S05]  /*a3c0*/  BSYNC B0 ;  /* 0x0000000000007941 */ /* 0x000fea0003800000 */
.L_x_946:
[----:B-----5:R3:W-:Y:S02]  /*a3d0*/  ST.E.128 desc[UR6][R182.64], R28 ;  /* 0x0000001cb6007985 */ /* 0x0207e4000c101d06 */
.L_x_933:
[----:B------:R-:W-:Y:S05]  /*a3e0*/  BSYNC B2 ;  /* 0x0000000000027941 */ /* 0x000fea0003800000 */
.L_x_932:
        /* <DEDUP_REMOVED lines=27> */
[C---:B------:R-:W-:Y:S02]  /*a5a0*/  LEA R2, P0, R3.reuse, R6, 0x1 ;  /* 0x0000000603027211 */ /* 0x040fe400078008ff */
        /* <DEDUP_REMOVED lines=78> */
.L_x_953:
[----:B------:R-:W-:Y:S05]  /*aa90*/  BSYNC B0 ;  /* 0x0000000000007941 */ /* 0x000fea0003800000 */
.L_x_952:
[----:B-----5:R3:W-:Y:S02]  /*aaa0*/  ST.E.128 desc[UR6][R182.64], R28 ;  /* 0x0000001cb6007985 */ /* 0x0207e4000c101d06 */
.L_x_951:
[----:B------:R-:W-:Y:S05]  /*aab0*/  BSYNC B1 ;  /* 0x0000000000017941 */ /* 0x000fea0003800000 */
.L_x_950:
        /* <DEDUP_REMOVED lines=101> */
.L_x_957:
[----:B------:R-:W-:Y:S05]  /*b110*/  BSYNC B0 ;  /* 0x0000000000007941 */ /* 0x000fea0003800000 */
.L_x_956:
[----:B-----5:R3:W-:Y:S02]  /*b120*/  ST.E.128 desc[UR6][R182.64], R28 ;  /* 0x0000001cb6007985 */ /* 0x0207e4000c101d06 */
.L_x_955:
[----:B------:R-:W-:Y:S05]  /*b130*/  BSYNC B1 ;  /* 0x0000000000017941 */ /* 0x000fea0003800000 */
.L_x_954:
        /* <DEDUP_REMOVED lines=101> */
.L_x_961:
[----:B------:R-:W-:Y:S05]  /*b790*/  BSYNC B0 ;  /* 0x0000000000007941 */ /* 0x000fea0003800000 */
.L_x_960:
[----:B-----5:R3:W-:Y:S02]  /*b7a0*/  ST.E.128 desc[UR6][R182.64], R28 ;  /* 0x0000001cb6007985 */ /* 0x0207e4000c101d06 */
.L_x_959:
[----:B------:R-:W-:Y:S05]  /*b7b0*/  BSYNC B1 ;  /* 0x0000000000017941 */ /* 0x000fea0003800000 */
.L_x_958:
        /* <DEDUP_REMOVED lines=100> */
.L_x_963:
[----:B------:R-:W-:Y:S05]  /*be00*/  BSYNC B0 ;  /* 0x0000000000007941 */ /* 0x000fea0003800000 */
.L_x_962:
[----:B-----5:R3:W-:Y:S02]  /*be10*/  ST.E.128 desc[UR6][R182.64], R28 ;  /* 0x0000001cb6007985 */ /* 0x0207e4000c101d06 */
.L_x_949:
[----:B------:R-:W-:Y:S05]  /*be20*/  BSYNC B2 ;  /* 0x0000000000027941 */ /* 0x000fea0003800000 */
.L_x_948:
        /* <DEDUP_REMOVED lines=9> */
[----:B------:R-:W-:Y:S01]  /*bec0*/  IMAD R0, R179, 0x60, RZ ;  /* 0x00000060b3007824 */ /* 0x000fe200078e02ff */
[----:B--234-:R-:W-:Y:S01]  /*bed0*/  MOV R6, R115 ;  /* 0x0000007300067202 */ /* 0x01cfe20000000f00 */
[----:B------:R-:W-:Y:S01]  /*bee0*/  IMAD.WIDE.U32 R184, R48, 0x60, R120 ;  /* 0x0000006030b87825 */ /* 0x000fe200078e0078 */
[----:B------:R-:W-:Y:S01]  /*bef0*/  MOV R7, R114 ;  /* 0x0000007200077202 */ /* 0x000fe20000000f00 */
[----:B------:R-:W-:Y:S01]  /*bf00*/  BSSY B0, `(.L_x_968) ;  /* 0x0000061000007945 */ /* 0x000fe20003800000 */
[----:B------:R-:W-:Y:S01]  /*bf10*/  ISETP.GE.AND P0, PT, R14, R17, PT ;  /* 0x000000110e00720c */ /* 0x000fe20003f06270 */
[----:B------:R-:W-:Y:S05]  /*bf20*/  IMAD.WIDE.U32 R6, R178, 0x60, R6 ;  /* 0x00000060b2067825 */ /* 0x000fea00078e0006 */
[----:B------:R-:W-:Y:S01]  /*bf30*/  IADD3 R7, R7, R0, RZ ;  /* 0x0000000007077210 */ /* 0x000fe20007ffe0ff */
[----:B------:R-:W-:Y:S04]  /*bf40*/  IMAD R0, R49, 0x60, RZ ;  /* 0x0000006031007824 */ /* 0x000fe800078e02ff */
[----:B------:R2:W5:Y:S01]  /*bf50*/  LD.E.128 R28, desc[UR6][R6.64] ;  /* 0x00000006061c7980 */ /* 0x000562000c101d00 */
[----:B------:R-:W-:Y:S01]  /*bf60*/  IADD3 R185, R185, R0, RZ ;  /* 0x00000000b9b97210 */ /* 0x000fe20007ffe0ff */
[----:B------:R-:W-:Y:S06]  /*bf70*/  @P0 BRA `(.L_x_969) ;  /* 0x0000000400640947 */ /* 0x000fec0003800000 */
        /* <DEDUP_REMOVED lines=89> */
.L_x_969:
[----:B------:R-:W-:Y:S05]  /*c510*/  BSYNC B0 ;  /* 0x0000000000007941 */ /* 0x000fea0003800000 */
.L_x_968:
[----:B-----5:R3:W-:Y:S02]  /*c520*/  ST.E.128 desc[UR6][R184.64], R28 ;  /* 0x0000001cb8007985 */ /* 0x0207e4000c101d06 */
.L_x_967:
[----:B------:R-:W-:Y:S05]  /*c530*/  BSYNC B1 ;  /* 0x0000000000017941 */ /* 0x000fea0003800000 */
.L_x_966:
        /* <DEDUP_REMOVED lines=101> */
.L_x_973:
[----:B------:R-:W-:Y:S05]  /*cb90*/  BSYNC B0 ;  /* 0x0000000000007941 */ /* 0x000fea0003800000 */
.L_x_972:
[----:B-----5:R3:W-:Y:S02]  /*cba0*/  ST.E.128 desc[UR6][R184.64], R28 ;  /* 0x0000001cb8007985 */ /* 0x0207e4000c101d06 */
.L_x_971:
[----:B------:R-:W-:Y:S05]  /*cbb0*/  BSYNC B1 ;  /* 0x0000000000017941 */ /* 0x000fea0003800000 */
.L_x_970:
        /* <DEDUP_REMOVED lines=101> */
.L_x_977:
[----:B------:R-:W-:Y:S05]  /*d210*/  BSYNC B0 ;  /* 0x0000000000007941 */ /* 0x000fea0003800000 */
.L_x_976:
[----:B-----5:R3:W-:Y:S02]  /*d220*/  ST.E.128 desc[UR6][R184.64], R28 ;  /* 0x0000001cb8007985 */ /* 0x0207e4000c101d06 */
.L_x_975:
[----:B------:R-:W-:Y:S05]  /*d230*/  BSYNC B1 ;  /* 0x0000000000017941 */ /* 0x000fea0003800000 */
.L_x_974:
        /* <DEDUP_REMOVED lines=18> */
[----:B------:R-:W-:Y:S02]  /*d360*/  MOV R38, R42 ;  /* 0x0000002a00267202 */ /* 0x000fe40000000f00 */
[----:B------:R-:W-:Y:S05]  /*d370*/  MOV R32, R43 ;  /* 0x0000002b00207202 */ /* 0x000fea0000000f00 */
        /* <DEDUP_REMOVED lines=39> */
[--C-:B------:R-:W-:Y:S02]  /*d5f0*/  HADD2.F32 R22, -RZ, R17.reuse.H0_H0 ;  /* 0x20000011ff167230 */ /* 0x100fe40000004100 */
        /* <DEDUP_REMOVED lines=17> */
[----:B------:R-:W-:Y:S02]  /*d710*/  HADD2.F32 R25, -RZ, R39.H0_H0 ;  /* 0x20000027ff197230 */ /* 0x000fe40000004100 */
[----:B------:R-:W-:Y:S01]  /*d720*/  FFMA.FTZ R0, R17, R22, R0 ;  /* 0x0000001611007223 */ /* 0x000fe20000010000 */
[--C-:B------:R-:W-:Y:S02]  /*d730*/  HADD2.F32 R26, -RZ, R29.reuse.H0_H0 ;  /* 0x2000001dff1a7230 */ /* 0x100fe40000004100 */
[----:B------:R-:W-:Y:S01]  /*d740*/  FFMA.FTZ R2, R23, R24, R2 ;  /* 0x0000001817027223 */ /* 0x000fe20000010002 */
[----:B------:R-:W-:Y:S02]  /*d750*/  HADD2.F32 R27, -RZ, R29.H1_H1 ;  /* 0x3000001dff1b7230 */ /* 0x000fe40000004100 */
[----:B------:R-:W-:Y:S02]  /*d760*/  HADD2.F32 R17, -RZ, R39.H1_H1 ;  /* 0x30000027ff117230 */ /* 0x000fe40000004100 */
[----:B------:R-:W-:Y:S01]  /*d770*/  FFMA.FTZ R3, R25, R26, R3 ;  /* 0x0000001a19037223 */ /* 0x000fe20000010003 */
[----:B------:R-:W-:Y:S01]  /*d780*/  HADD2.F32 R28, -RZ, R30.H0_H0 ;  /* 0x2000001eff1c7230 */ /* 0x000fe20000004100 */
[----:B------:R-:W-:Y:S01]  /*d790*/  F2FP.F16.F32.PACK_AB R40, R2, R0 ;  /* 0x000000000228723e */ /* 0x000fe200000000ff */
[----:B------:R-:W-:Y:S02]  /*d7a0*/  HADD2.F32 R22, -RZ, R38.H0_H0 ;  /* 0x20000026ff167230 */ /* 0x000fe40000004100 */
[----:B------:R-:W-:Y:S01]  /*d7b0*/  FFMA.FTZ R4, R17, R27, R4 ;  /* 0x0000001b11047223 */ /* 0x000fe20000010004 */
[----:B------:R-:W-:Y:S02]  /*d7c0*/  HADD2.F32 R29, -RZ, R30.H1_H1 ;  /* 0x3000001eff1d7230 */ /* 0x000fe40000004100 */
        /* <DEDUP_REMOVED lines=12> */
.L_x_979:
[----:B------:R-:W-:Y:S05]  /*d890*/  BSYNC B0 ;  /* 0x0000000000007941 */ /* 0x000fea0003800000 */
.L_x_978:
[----:B-----5:R3:W-:Y:S02]  /*d8a0*/  ST.E.128 desc[UR6][R184.64], R40 ;  /* 0x00000028b8007985 */ /* 0x0207e4000c101d06 */
.L_x_965:
[----:B------:R-:W-:Y:S05]  /*d8b0*/  BSYNC B2 ;  /* 0x0000000000027941 */ /* 0x000fea0003800000 */
.L_x_964:
[----:B-1-34-:R-:W-:Y:S01]  /*d8c0*/  MOV R5, R118 ;  /* 0x0000007600057202 */ /* 0x01afe20000000f00 */
[----:B------:R-:W3:Y:S01]  /*d8d0*/  LD.E R0, desc[UR6][R18.64+0xd0] ;  /* 0x0000d00612007980 */ /* 0x000ee2000c101900 */
[----:B------:R-:W-:Y:S01]  /*d8e0*/  MOV R3, R116 ;  /* 0x0000007400037202 */ /* 0x000fe20000000f00 */
[----:B------:R-:W-:Y:S02]  /*d8f0*/  IMAD.MOV.U32 R4, RZ, RZ, R119 ;  /* 0x000000ffff047224 */ /* 0x000fe400078e0077 */
[----:B------:R-:W-:Y:S02]  /*d900*/  IMAD.MOV.U32 R2, RZ, RZ, R117 ;  /* 0x000000ffff027224 */ /* 0x000fe400078e0075 */
[----:B---3--:R-:W-:Y:S05]  /*d910*/  IMAD.U32 R0, R0, -0x20, RZ ;  /* 0xffffffe000007824 */ /* 0x008fea00078e00ff */
[C---:B------:R-:W-:Y:S02]  /*d920*/  LEA R119, P1, R0.reuse, R4, 0x1 ;  /* 0x0000000400777211 */ /* 0x040fe400078208ff */
[C---:B------:R-:W-:Y:S02]  /*d930*/  LEA R117, P0, R0.reuse, R2, 0x1 ;  /* 0x0000000200757211 */ /* 0x040fe400078008ff */
[C---:B------:R-:W-:Y:S02]  /*d940*/  LEA.HI.X.SX32 R118, R0.reuse, R5, 0x1, P1 ;  /* 0x0000000500767211 */ /* 0x040fe400008f0eff */
[----:B------:R-:W-:Y:S01]  /*d950*/  LEA.HI.X.SX32 R116, R0, R3, 0x1, P0 ;  /* 0x0000000300747211 */ /* 0x000fe200000f0eff */
[----:B------:R-:W-:Y:S05]  /*d960*/  BRA `(.L_x_915) ;  /* 0x0000000400f47947 */ /* 0x000fea0003800000 */
.L_x_881:
[-C--:B------:R-:W-:Y:S01]  /*d970*/  ISETP.GE.AND P2, PT, R58, R181.reuse, PT ;  /* 0x000000b53a00720c */ /* 0x080fe20003f46270 */
[----:B------:R-:W-:Y:S01]  /*d980*/  BSSY B0, `(.L_x_980) ;  /* 0x000001c000007945 */ /* 0x000fe20003800000 */
[CC--:B------:R-:W-:Y:S02]  /*d990*/  ISETP.GE.AND P1, PT, R57.reuse, R181.reuse, PT ;  /* 0x000000b53900720c */ /* 0x0c0fe40003f26270 */
[----:B------:R-:W-:Y:S02]  /*d9a0*/  ISETP.GE.AND P0, PT, R56, R181, PT ;  /* 0x000000b53800720c */ /* 0x000fe40003f06270 */
[-C--:B------:R-:W-:Y:S02]  /*d9b0*/  ISETP.GE.AND P2, PT, R58, R180.reuse, !P2 ;  /* 0x000000b43a00720c */ /* 0x080fe40005746270 */
[-C--:B------:R-:W-:Y:S02]  /*d9c0*/  ISETP.GE.AND P1, PT, R57, R180.reuse, !P1 ;  /* 0x000000b43900720c */ /* 0x080fe40004f26270 */
[----:B------:R-:W-:Y:S01]  /*d9d0*/  ISETP.GE.AND P0, PT, R56, R180, !P0 ;  /* 0x000000b43800720c */ /* 0x000fe20004706270 */
[----:B------:R-:W-:Y:S01]  /*d9e0*/  @!UPT UIADD3 URZ, URZ, URZ, URZ ;  /* 0x0000003f3f3ff290 */ /* 0x000fe2000fffe03f */
[----:B------:R-:W-:Y:S11]  /*d9f0*/  @!P3 BRA `(.L_x_981) ;  /* 0x000000000050b947 */ /* 0x000ff60003800000 */
[----:B------:R-:W-:Y:S02]  /*da00*/  ISETP.NE.AND P4, PT, R150, RZ, PT ;  /* 0x000000ff9600720c */ /* 0x000fe40003f85270 */
[----:B------:R-:W-:Y:S11]  /*da10*/  ISETP.NE.AND P3, PT, R149, RZ, PT ;  /* 0x000000ff9500720c */ /* 0x000ff60003f65270 */
[--C-:B------:R-:W-:Y:S02]  /*da20*/  @P4 IMAD.MOV.U32 R2, RZ, RZ, R115.reuse ;  /* 0x000000ffff024224 */ /* 0x100fe400078e0073 */
[--C-:B------:R-:W-:Y:S05]  /*da30*/  @P4 IMAD.MOV.U32 R3, RZ, RZ, R114.reuse ;  /* 0x000000ffff034224 */ /* 0x100fea00078e0072 */
[----:B-1-34-:R1:W2:Y:S02]  /*da40*/  @P4 LD.E.128 R4, desc[UR6][R2.64] ;  /* 0x0000000602044980 */ /* 0x01a2a4000c101d00 */
[----:B-1----:R-:W-:Y:S01]  /*da50*/  @P3 MOV R2, R115 ;  /* 0x0000007300023202 */ /* 0x002fe20000000f00 */
[----:B------:R-:W-:Y:S01]  /*da60*/  @P3 IMAD.MOV.U32 R3, RZ, RZ, R114 ;  /* 0x000000ffff033224 */ /* 0x000fe200078e0072 */
[----:B--2---:R1:W-:Y:S01]  /*da70*/  @P4 ST.E.128 desc[UR6][R120.64], R4 ;  /* 0x0000000478004985 */ /* 0x0043e2000c101d06 */
[----:B------:R-:W-:Y:S03]  /*da80*/  ISETP.NE.AND P4, PT, R148, RZ, PT ;  /* 0x000000ff9400720c */ /* 0x000fe60003f85270 */
[----:B-1----:R1:W2:Y:S10]  /*da90*/  @P3 LD.E.128 R4, desc[UR6][R2.64+0x80] ;  /* 0x0000800602043980 */ /* 0x0022b4000c101d00 */
[--C-:B-1----:R-:W-:Y:S01]  /*daa0*/  @P4 IMAD.MOV.U32 R2, RZ, RZ, R115.reuse ;  /* 0x000000ffff024224 */ /* 0x102fe200078e0073 */
[-C--:B------:R-:W-:Y:S01]  /*dab0*/  @P4 MOV R3, R114.reuse ;  /* 0x0000007200034202 */ /* 0x080fe20000000f00 */
[----:B--2---:R1:W-:Y:S01]  /*dac0*/  @P3 ST.E.128 desc[UR6][R120.64+0x80], R4 ;  /* 0x0000800478003985 */ /* 0x0043e2000c101d06 */
[----:B------:R-:W-:Y:S03]  /*dad0*/  ISETP.NE.AND P3, PT, R147, RZ, PT ;  /* 0x000000ff9300720c */ /* 0x000fe60003f65270 */
[----:B-1----:R1:W2:Y:S10]  /*dae0*/  @P4 LD.E.128 R4, desc[UR6][R2.64+0x100] ;  /* 0x0001000602044980 */ /* 0x0022b4000c101d00 */
[----:B-1----:R-:W-:Y:S01]  /*daf0*/  @P3 IMAD.MOV.U32 R2, RZ, RZ, R115 ;  /* 0x000000ffff023224 */ /* 0x002fe200078e0073 */
[----:B------:R-:W-:Y:S01]  /*db00*/  @P3 MOV R3, R114 ;  /* 0x0000007200033202 */ /* 0x000fe20000000f00 */
[----:B--2---:R1:W-:Y:S04]  /*db10*/  @P4 ST.E.128 desc[UR6][R120.64+0x100], R4 ;  /* 0x0001000478004985 */ /* 0x0043e8000c101d06 */
[----:B-1----:R-:W2:Y:S04]  /*db20*/  @P3 LD.E.128 R4, desc[UR6][R2.64+0x180] ;  /* 0x0001800602043980 */ /* 0x002ea8000c101d00 */
[----:B--2---:R2:W-:Y:S02]  /*db30*/  @P3 ST.E.128 desc[UR6][R120.64+0x180], R4 ;  /* 0x0001800478003985 */ /* 0x0045e4000c101d06 */
.L_x_981:
[----:B------:R-:W-:Y:S05]  /*db40*/  BSYNC B0 ;  /* 0x0000000000007941 */ /* 0x000fea0003800000 */
.L_x_980:
[----:B------:R-:W-:Y:S04]  /*db50*/  BSSY B0, `(.L_x_982) ;  /* 0x000001e000007945 */ /* 0x000fe80003800000 */
[----:B------:R-:W-:Y:S05]  /*db60*/  @!P2 BRA `(.L_x_983) ;  /* 0x000000000070a947 */ /* 0x000fea0003800000 */
[----:B------:R-:W-:Y:S02]  /*db70*/  ISETP.NE.AND P5, PT, R150, RZ, PT ;  /* 0x000000ff9600720c */ /* 0x000fe40003fa5270 */
[----:B------:R-:W-:Y:S11]  /*db80*/  ISETP.NE.AND P4, PT, R149, RZ, PT ;  /* 0x000000ff9500720c */ /* 0x000ff60003f85270 */
[C---:B-1234-:R-:W-:Y:S02]  /*db90*/  @P5 LEA R4, P2, R86.reuse, R115, 0x1 ;  /* 0x0000007356045211 */ /* 0x05efe400078408ff */
[C---:B------:R-:W-:Y:S02]  /*dba0*/  @P5 LEA R22, P3, R233.reuse, R120, 0x1 ;  /* 0x00000078e9165211 */ /* 0x040fe400078608ff */
[-C--:B------:R-:W-:Y:S02]  /*dbb0*/  @P5 LEA.HI.X R5, R86, R114.reuse, R85, 0x1, P2 ;  /* 0x0000007256055211 */ /* 0x080fe400010f0c55 */
[----:B------:R-:W-:Y:S02]  /*dbc0*/  @P5 LEA.HI.X R23, R233, R121, R234, 0x1, P3 ;  /* 0x00000079e9175211 */ /* 0x000fe400018f0cea */
[C---:B------:R-:W-:Y:S02]  /*dbd0*/  @P4 LEA R2, P2, R88.reuse, R115, 0x1 ;  /* 0x0000007358024211 */ /* 0x040fe400078408ff */
[----:B------:R-:W2:Y:S02]  /*dbe0*/  @P5 LD.E.128 R4, desc[UR6][R4.64] ;  /* 0x0000000604045980 */ /* 0x000ea4000c101d00 */
[----:B------:R-:W-:Y:S02]  /*dbf0*/  @P4 LEA.HI.X R3, R88, R114, R87, 0x1, P2 ;  /* 0x0000007258034211 */ /* 0x000fe400010f0c57 */
[----:B--2---:R1:W-:Y:S01]  /*dc00*/  @P5 ST.E.128 desc[UR6][R22.64], R4 ;  /* 0x0000000416005985 */ /* 0x0043e2000c101d06 */
[----:B------:R-:W-:Y:S03]  /*dc10*/  ISETP.NE.AND P5, PT, R148, RZ, PT ;  /* 0x000000ff9400720c */ /* 0x000fe60003fa5270 */
[----:B-1----:R1:W2:Y:S01]  /*dc20*/  @P4 LD.E.128 R4, desc[UR6][R2.64] ;  /* 0x0000000602044980 */ /* 0x0022a2000c101d00 */
[C---:B------:R-:W-:Y:S04]  /*dc30*/  @P4 LEA R22, P3, R80.reuse, R120, 0x1 ;  /* 0x0000007850164211 */ /* 0x040fe800078608ff */
[----:B------:R-:W-:Y:S02]  /*dc40*/  @P4 LEA.HI.X R23, R80, R121, R79, 0x1, P3 ;  /* 0x0000007950174211 */ /* 0x000fe400018f0c4f */
[----:B------:R-:W-:Y:S03]  /*dc50*/  ISETP.NE.AND P3, PT, R147, RZ, PT ;  /* 0x000000ff9300720c */ /* 0x000fe60003f65270 */
[C---:B-1----:R-:W-:Y:S04]  /*dc60*/  @P5 LEA R2, P2, R92.reuse, R115, 0x1 ;  /* 0x000000735c025211 */ /* 0x042fe800078408ff */
[----:B------:R-:W-:Y:S01]  /*dc70*/  @P5 LEA.HI.X R3, R92, R114, R91, 0x1, P2 ;  /* 0x000000725c035211 */ /* 0x000fe200010f0c5b */
[----:B--2---:R1:W-:Y:S04]  /*dc80*/  @P4 ST.E.128 desc[UR6][R22.64], R4 ;  /* 0x0000000416004985 */ /* 0x0043e8000c101d06 */
[----:B-1----:R1:W2:Y:S01]  /*dc90*/  @P5 LD.E.128 R4, desc[UR6][R2.64] ;  /* 0x0000000602045980 */ /* 0x0022a2000c101d00 */
[C---:B------:R-:W-:Y:S04]  /*dca0*/  @P5 LEA R22, P4, R76.reuse, R120, 0x1 ;  /* 0x000000784c165211 */ /* 0x040fe800078808ff */
[----:B------:R-:W-:Y:S02]  /*dcb0*/  @P5 LEA.HI.X R23, R76, R121, R75, 0x1, P4 ;  /* 0x000000794c175211 */ /* 0x000fe400020f0c4b */
[C---:B-1----:R-:W-:Y:S04]  /*dcc0*/  @P3 LEA R2, P2, R100.reuse, R115, 0x1 ;  /* 0x0000007364023211 */ /* 0x042fe800078408ff */
[----:B------:R-:W-:Y:S01]  /*dcd0*/  @P3 LEA.HI.X R3, R100, R114, R99, 0x1, P2 ;  /* 0x0000007264033211 */ /* 0x000fe200010f0c63 */
[----:B--2---:R1:W-:Y:S04]  /*dce0*/  @P5 ST.E.128 desc[UR6][R22.64], R4 ;  /* 0x0000000416005985 */ /* 0x0043e8000c101d06 */
[----:B-1----:R1:W2:Y:S02]  /*dcf0*/  @P3 LD.E.128 R4, desc[UR6][R2.64] ;  /* 0x0000000602043980 */ /* 0x0022a4000c101d00 */
[C---:B-1----:R-:W-:Y:S04]  /*dd00*/  @P3 LEA R2, P2, R70.reuse, R120, 0x1 ;  /* 0x0000007846023211 */ /* 0x042fe800078408ff */
[----:B------:R-:W-:Y:S05]  /*dd10*/  @P3 LEA.HI.X R3, R70, R121, R69, 0x1, P2 ;  /* 0x0000007946033211 */ /* 0x000fea00010f0c45 */
[----:B--2---:R1:W-:Y:S04]  /*dd20*/  @P3 ST.E.128 desc[UR6][R2.64], R4 ;  /* 0x0000000402003985 */ /* 0x0043e8000c101d06 */
.L_x_983:
[----:B------:R-:W-:Y:S05]  /*dd30*/  BSYNC B0 ;  /* 0x0000000000007941 */ /* 0x000fea0003800000 */
.L_x_982:
        /* <DEDUP_REMOVED lines=30> */
.L_x_985:
[----:B------:R-:W-:Y:S05]  /*df20*/  BSYNC B0 ;  /* 0x0000000000007941 */ /* 0x000fea0003800000 */
.L_x_984:
[----:B------:R-:W-:Y:S05]  /*df30*/  @!P0 BRA `(.L_x_915) ;  /* 0x0000000000808947 */ /* 0x000fea0003800000 */
[----:B------:R-:W-:Y:S02]  /*df40*/  ISETP.NE.AND P1, PT, R150, RZ, PT ;  /* 0x000000ff9600720c */ /* 0x000fe40003f25270 */
[----:B------:R-:W-:Y:S02]  /*df50*/  ISETP.NE.AND P2, PT, R149, RZ, PT ;  /* 0x000000ff9500720c */ /* 0x000fe40003f45270 */
[----:B------:R-:W-:Y:S09]  /*df60*/  ISETP.NE.AND P3, PT, R148, RZ, PT ;  /* 0x000000ff9400720c */ /* 0x000ff20003f65270 */
[----:B-1----:R-:W-:Y:S02]  /*df70*/  @P1 IMAD.MOV.U32 R2, RZ, RZ, R115 ;  /* 0x000000ffff021224 */ /* 0x002fe400078e0073 */
[----:B------:R-:W-:Y:S02]  /*df80*/  @P1 IMAD.MOV.U32 R3, RZ, RZ, R114 ;  /* 0x000000ffff031224 */ /* 0x000fe400078e0072 */
[----:B------:R-:W-:Y:S02]  /*df90*/  @P1 IMAD R0, R179, 0x60, RZ ;  /* 0x00000060b3001824 */ /* 0x000fe400078e02ff */
[----:B------:R-:W-:Y:S04]  /*dfa0*/  @P1 IMAD.WIDE.U32 R2, R178, 0x60, R2 ;  /* 0x00000060b2021825 */ /* 0x000fe800078e0002 */
[----:B------:R-:W-:Y:S02]  /*dfb0*/  @P1 IMAD.IADD R3, R3, 0x1, R0 ;  /* 0x0000000103031824 */ /* 0x000fe400078e0200 */
[----:B---34-:R-:W-:Y:S03]  /*dfc0*/  @P1 IMAD.WIDE.U32 R22, R48, 0x60, R120 ;  /* 0x0000006030161825 */ /* 0x018fe600078e0078 */
[----:B--2---:R1:W2:Y:S01]  /*dfd0*/  @P1 LD.E.128 R4, desc[UR6][R2.64] ;  /* 0x0000000602041980 */ /* 0x0042a2000c101d00 */
[----:B------:R-:W-:Y:S04]  /*dfe0*/  @P1 IMAD R0, R49, 0x60, RZ ;  /* 0x0000006031001824 */ /* 0x000fe800078e02ff */
[----:B------:R-:W-:Y:S01]  /*dff0*/  @P1 IMAD.IADD R23, R23, 0x1, R0 ;  /* 0x0000000117171824 */ /* 0x000fe200078e0200 */
[C---:B-1----:R-:W-:Y:S04]  /*e000*/  @P2 LEA R2, P0, R98.reuse, R115, 0x1 ;  /* 0x0000007362022211 */ /* 0x042fe800078008ff */
[----:B------:R-:W-:Y:S01]  /*e010*/  @P2 LEA.HI.X R3, R98, R114, R97, 0x1, P0 ;  /* 0x0000007262032211 */ /* 0x000fe200000f0c61 */
[----:B--2---:R1:W-:Y:S04]  /*e020*/  @P1 ST.E.128 desc[UR6][R22.64], R4 ;  /* 0x0000000416001985 */ /* 0x0043e8000c101d06 */
[----:B-1----:R1:W2:Y:S01]  /*e030*/  @P2 LD.E.128 R4, desc[UR6][R2.64] ;  /* 0x0000000602042980 */ /* 0x0022a2000c101d00 */
[C---:B------:R-:W-:Y:S04]  /*e040*/  @P2 LEA R22, P1, R72.reuse, R120, 0x1 ;  /* 0x0000007848162211 */ /* 0x040fe800078208ff */
[----:B------:R-:W-:Y:S02]  /*e050*/  @P2 LEA.HI.X R23, R72, R121, R71, 0x1, P1 ;  /* 0x0000007948172211 */ /* 0x000fe400008f0c47 */
[----:B------:R-:W-:Y:S02]  /*e060*/  ISETP.NE.AND P1, PT, R147, RZ, PT ;  /* 0x000000ff9300720c */ /* 0x000fe40003f25270 */
        /* <DEDUP_REMOVED lines=13> */
.L_x_915:
[----:B------:R-:W-:Y:S05]  /*e140*/  BSYNC B3 ;  /* 0x0000000000037941 */ /* 0x000fea0003800000 */
.L_x_880:
[----:B------:R-:W-:Y:S01]  /*e150*/  ISETP.NE.U32.AND P1, PT, R244, RZ, PT ;  /* 0x000000fff400720c */ /* 0x000fe20003f25070 */
[----:B------:R-:W2:Y:S01]  /*e160*/  LD.E R0, desc[UR6][R18.64+0x128] ;  /* 0x0001280612007980 */ /* 0x000ea2000c101900 */
[----:B-1----:R-:W-:Y:S01]  /*e170*/  IMAD.MOV.U32 R2, RZ, RZ, R115 ;  /* 0x000000ffff027224 */ /* 0x002fe200078e0073 */
[----:B------:R-:W-:Y:S01]  /*e180*/  BSSY B0, `(.L_x_986) ;  /* 0x0000062000007945 */ /* 0x000fe20003800000 */
[----:B------:R-:W-:Y:S01]  /*e190*/  ISETP.NE.AND.EX P1, PT, R245, RZ, PT, P1 ;  /* 0x000000fff500720c */ /* 0x000fe20003f25310 */
[----:B------:R-:W-:Y:S02]  /*e1a0*/  IMAD.MOV.U32 R3, RZ, RZ, R114 ;  /* 0x000000ffff037224 */ /* 0x000fe400078e0072 */
[----:B--2---:R-:W-:Y:S05]  /*e1b0*/  IMAD.U32 R0, R0, -0x40, RZ ;  /* 0xffffffc000007824 */ /* 0x004fea00078e00ff */
[C---:B------:R-:W-:Y:S04]  /*e1c0*/  LEA R115, P0, R0.reuse, R2, 0x1 ;  /* 0x0000000200737211 */ /* 0x040fe800078008ff */
[----:B------:R-:W-:Y:S01]  /*e1d0*/  LEA.HI.X.SX32 R114, R0, R3, 0x1, P0 ;  /* 0x0000000300727211 */ /* 0x000fe200000f0eff */
[----:B------:R-:W-:Y:S08]  /*e1e0*/  @!P1 BRA `(.L_x_987) ;  /* 0x0000000400449947 */ /* 0x000ff00003800000 */
[----:B------:R-:W-:Y:S04]  /*e1f0*/  IADD3 R0, R12, -0x1, RZ ;  /* 0xffffffff0c007810 */ /* 0x000fe80007ffe0ff */
[----:B------:R-:W-:Y:S11]  /*e200*/  ISETP.GT.AND P0, PT, R0, R83, PT ;  /* 0x000000530000720c */ /* 0x000ff60003f04270 */
[----:B------:R-:W-:Y:S02]  /*e210*/  @!UPT UIADD3 URZ, URZ, URZ, URZ ;  /* 0x0000003f3f3ff290 */ /* 0x000fe4000fffe03f */
[----:B------:R-:W-:Y:S05]  /*e220*/  @!P0 BRA `(.L_x_988) ;  /* 0x00000004005c8947 */ /* 0x000fea0003800000 */
[----:B------:R-:W2:Y:S01]  /*e230*/  LD.E R3, desc[UR6][R18.64+0x170] ;  /* 0x0001700612037980 */ /* 0x000ea2000c101900 */
[----:B------:R-:W-:Y:S02]  /*e240*/  IADD3 R0, R16, -0x80, RZ ;  /* 0xffffff8010007810 */ /* 0x000fe40007ffe0ff */
[----:B------:R-:W-:Y:S01]  /*e250*/  IABS R8, R13 ;  /* 0x0000000d00087213 */ /* 0x000fe20000000000 */
[----:B---34-:R-:W3:Y:S01]  /*e260*/  LD.E.64 R26, desc[UR6][R18.64+0x40] ;  /* 0x00004006121a7980 */ /* 0x018ee2000c101b00 */
[----:B------:R-:W-:Y:S05]  /*e270*/  IABS R6, R0 ;  /* 0x0000000000067213 */ /* 0x000fea0000000000 */
[----:B------:R-:W4:Y:S06]  /*e280*/  LD.E.64 R24, desc[UR6][R18.64+0x20] ;  /* 0x0000200612187980 */ /* 0x000f2c000c101b00 */
[----:B------:R-:W4:Y:S01]  /*e290*/  LD.E.64 R22, desc[UR6][R18.64+0x28] ;  /* 0x0000280612167980 */ /* 0x000f22000c101b00 */
[-C--:B--2---:R-:W-:Y:S02]  /*e2a0*/  IABS R2, R3.reuse ;  /* 0x0000000300027213 */ /* 0x084fe40000000000 */
[----:B------:R-:W-:Y:S02]  /*e2b0*/  IABS R7, R3 ;  /* 0x0000000300077213 */ /* 0x000fe40000000000 */
[----:B------:R-:W1:Y:S03]  /*e2c0*/  I2F.RP R4, R2 ;  /* 0x0000000200047306 */ /* 0x000e660000209400 */
[----:B------:R-:W-:Y:S07]  /*e2d0*/  IMAD.MOV R7, RZ, RZ, -R7 ;  /* 0x000000ffff077224 */ /* 0x000fee00078e0a07 */
[----:B-1----:R-:W1:Y:S02]  /*e2e0*/  MUFU.RCP R4, R4 ;  /* 0x0000000400047308 */ /* 0x002e640000001000 */
[----:B-1----:R-:W-:Y:S08]  /*e2f0*/  VIADD R4, R4, 0xffffffe ;  /* 0x0ffffffe04047836 */ /* 0x002ff00000000000 */
[----:B------:R-:W1:Y:S02]  /*e300*/  F2I.FTZ.U32.TRUNC.NTZ R5, R4 ;  /* 0x0000000400057305 */ /* 0x000e64000021f000 */
[--C-:B-1----:R-:W-:Y:S04]  /*e310*/  IMAD.MOV R4, RZ, RZ, -R5.reuse ;  /* 0x000000ffff047224 */ /* 0x102fe800078e0a05 */
[----:B------:R-:W-:Y:S02]  /*e320*/  IMAD R16, R4, R2, RZ ;  /* 0x0000000204107224 */ /* 0x000fe400078e02ff */
[----:B------:R-:W-:Y:S04]  /*e330*/  IMAD.MOV.U32 R4, RZ, RZ, RZ ;  /* 0x000000ffff047224 */ /* 0x000fe800078e00ff */
[----:B------:R-:W-:Y:S06]  /*e340*/  IMAD.HI.U32 R5, R5, R16, R4 ;  /* 0x0000001005057227 */ /* 0x000fec00078e0004 */
[C---:B------:R-:W-:Y:S04]  /*e350*/  IMAD.HI.U32 R4, R5.reuse, R6, RZ ;  /* 0x0000000605047227 */ /* 0x040fe800078e00ff */
[----:B------:R-:W-:Y:S04]  /*e360*/  IMAD.HI.U32 R5, R5, R8, RZ ;  /* 0x0000000805057227 */ /* 0x000fe800078e00ff */
[CC--:B------:R-:W-:Y:S02]  /*e370*/  IMAD R8, R5.reuse, R7.reuse, R8 ;  /* 0x0000000705087224 */ /* 0x0c0fe400078e0208 */
[----:B------:R-:W-:Y:S03]  /*e380*/  IMAD R6, R4, R7, R6 ;  /* 0x0000000704067224 */ /* 0x000fe600078e0206 */
[C---:B------:R-:W-:Y:S02]  /*e390*/  ISETP.GT.U32.AND P3, PT, R2.reuse, R8, PT ;  /* 0x000000080200720c */ /* 0x040fe40003f64070 */
[----:B------:R-:W-:Y:S11]  /*e3a0*/  ISETP.GT.U32.AND P0, PT, R2, R6, PT ;  /* 0x000000060200720c */ /* 0x000ff60003f04070 */
[----:B------:R-:W-:Y:S01]  /*e3b0*/  @!P3 IADD3 R5, R5, 0x1, RZ ;  /* 0x000000010505b810 */ /* 0x000fe20007ffe0ff */
[----:B------:R-:W-:Y:S01]  /*e3c0*/  @!P3 IMAD.IADD R8, R8, 0x1, -R2 ;  /* 0x000000010808b824 */ /* 0x000fe200078e0a02 */
[-C--:B------:R-:W-:Y:S01]  /*e3d0*/  @!P0 IADD3 R6, R6, -R2.reuse, RZ ;  /* 0x8000000206068210 */ /* 0x080fe20007ffe0ff */
[----:B------:R-:W-:Y:S01]  /*e3e0*/  @!P0 VIADD R4, R4, 0x1 ;  /* 0x0000000104048836 */ /* 0x000fe20000000000 */
[----:B------:R-:W-:Y:S02]  /*e3f0*/  ISETP.NE.AND P0, PT, R3, RZ, PT ;  /* 0x000000ff0300720c */ /* 0x000fe40003f05270 */
[-C--:B------:R-:W-:Y:S02]  /*e400*/  ISETP.GE.U32.AND P4, PT, R6, R2.reuse, PT ;  /* 0x000000020600720c */ /* 0x080fe40003f86070 */
[----:B------:R-:W-:Y:S02]  /*e410*/  ISETP.GE.U32.AND P5, PT, R8, R2, PT ;  /* 0x000000020800720c */ /* 0x000fe40003fa6070 */
[CC--:B------:R-:W-:Y:S01]  /*e420*/  LOP3.LUT R2, R0.reuse, R3.reuse, RZ, 0x3c, !PT ;  /* 0x0000000300027212 */ /* 0x0c0fe200078e3cff */
[----:B------:R-:W-:Y:S01]  /*e430*/  IMAD.IADD R0, R0, 0x1, -R13 ;  /* 0x0000000100007824 */ /* 0x000fe200078e0a0d */
[-C--:B------:R-:W-:Y:S02]  /*e440*/  LOP3.LUT R6, R13, R3.reuse, RZ, 0x3c, !PT ;  /* 0x000000030d067212 */ /* 0x080fe400078e3cff */
[----:B------:R-:W-:Y:S02]  /*e450*/  ISETP.GE.AND P1, PT, R2, RZ, PT ;  /* 0x000000ff0200720c */ /* 0x000fe40003f26270 */
[----:B------:R-:W-:Y:S02]  /*e460*/  ISETP.GE.AND P2, PT, R6, RZ, PT ;  /* 0x000000ff0600720c */ /* 0x000fe40003f46270 */
[----:B------:R-:W-:Y:S01]  /*e470*/  LOP3.LUT R2, RZ, R3, RZ, 0x33, !PT ;  /* 0x00000003ff027212 */ /* 0x000fe200078e33ff */
[----:B------:R-:W-:Y:S02]  /*e480*/  @P4 VIADD R4, R4, 0x1 ;  /* 0x0000000104044836 */ /* 0x000fe40000000000 */
[----:B------:R-:W-:Y:S06]  /*e490*/  @P5 VIADD R5, R5, 0x1 ;  /* 0x0000000105055836 */ /* 0x000fec0000000000 */
[----:B------:R-:W-:Y:S02]  /*e4a0*/  @!P1 IADD3 R4, -R4, RZ, RZ ;  /* 0x000000ff04049210 */ /* 0x000fe40007ffe1ff */
[----:B------:R-:W-:Y:S02]  /*e4b0*/  @!P2 IMAD.MOV R5, RZ, RZ, -R5 ;  /* 0x000000ffff05a224 */ /* 0x000fe400078e0a05 */
[C---:B------:R-:W-:Y:S03]  /*e4c0*/  SEL R4, R2.reuse, R4, !P0 ;  /* 0x0000000402047207 */ /* 0x040fe60004000000 */
[----:B------:R-:W-:Y:S02]  /*e4d0*/  SEL R2, R2, R5, !P0 ;  /* 0x0000000502027207 */ /* 0x000fe40004000000 */
[-C--:B------:R-:W-:Y:S02]  /*e4e0*/  LEA R16, P1, R4, R244.reuse, 0x2 ;  /* 0x000000f404107211 */ /* 0x080fe400078210ff */
[----:B------:R-:W-:Y:S02]  /*e4f0*/  LEA R6, P0, R2, R244, 0x2 ;  /* 0x000000f402067211 */ /* 0x000fe400078010ff */
[-C--:B------:R-:W-:Y:S02]  /*e500*/  LEA.HI.X.SX32 R17, R4, R245.reuse, 0x2, P1 ;  /* 0x000000f504117211 */ /* 0x080fe400008f16ff */
[C---:B------:R-:W-:Y:S02]  /*e510*/  LEA.HI.X.SX32 R7, R2.reuse, R245, 0x2, P0 ;  /* 0x000000f502077211 */ /* 0x040fe400000f16ff */
[----:B------:R-:W-:Y:S01]  /*e520*/  IADD3 R2, R2, -R4, RZ ;  /* 0x8000000402027210 */ /* 0x000fe20007ffe0ff */
[----:B------:R-:W2:Y:S04]  /*e530*/  LD.E R5, desc[UR6][R16.64] ;  /* 0x0000000610057980 */ /* 0x000ea8000c101900 */
[----:B------:R-:W-:Y:S01]  /*e540*/  IMAD R0, R2, R3, R0 ;  /* 0x0000000302007224 */ /* 0x000fe200078e0200 */
[----:B------:R-:W2:Y:S03]  /*e550*/  LD.E R6, desc[UR6][R6.64] ;  /* 0x0000000606067980 */ /* 0x000ea6000c101900 */
[-C--:B---3--:R-:W-:Y:S01]  /*e560*/  IMAD R4, R27, R0.reuse, RZ ;  /* 0x000000001b047224 */ /* 0x088fe200078e02ff */
[----:B------:R-:W-:Y:S01]  /*e570*/  SHF.R.S32.HI R2, RZ, 0x1f, R0 ;  /* 0x0000001fff027819 */ /* 0x000fe20000011400 */
[C---:B------:R-:W-:Y:S04]  /*e580*/  IMAD.WIDE.U32 R28, R26.reuse, R0, RZ ;  /* 0x000000001a1c7225 */ /* 0x040fe800078e00ff */
[----:B------:R-:W-:Y:S01]  /*e590*/  IMAD R4, R26, R2, R4 ;  /* 0x000000021a047224 */ /* 0x000fe200078e0204 */
[----:B------:R-:W3:Y:S01]  /*e5a0*/  LD.E.64 R16, desc[UR6][R18.64+0x38] ;  /* 0x0000380612107980 */ /* 0x000ee2000c101b00 */
[----:B--2---:R-:W-:Y:S04]  /*e5b0*/  IMAD.IADD R6, R5, 0x1, -R6 ;  /* 0x0000000105067824 */ /* 0x004fe800078e0a06 */
[-C--:B----4-:R-:W-:Y:S01]  /*e5c0*/  IMAD R3, R25, R6.reuse, RZ ;  /* 0x0000000619037224 */ /* 0x090fe200078e02ff */
[----:B------:R-:W-:Y:S01]  /*e5d0*/  SHF.R.S32.HI R5, RZ, 0x1f, R6 ;  /* 0x0000001fff057819 */ /* 0x000fe20000011406 */
[C---:B------:R-:W-:Y:S01]  /*e5e0*/  IMAD.WIDE.U32 R26, R24.reuse, R6, RZ ;  /* 0x00000006181a7225 */ /* 0x040fe200078e00ff */
[----:B------:R-:W-:Y:S03]  /*e5f0*/  IADD3 R25, R29, R4, RZ ;  /* 0x000000041d197210 */ /* 0x000fe60007ffe0ff */
[----:B------:R-:W-:Y:S01]  /*e600*/  IMAD R3, R24, R5, R3 ;  /* 0x0000000518037224 */ /* 0x000fe200078e0203 */
[----:B------:R-:W-:Y:S03]  /*e610*/  MOV R24, R28 ;  /* 0x0000001c00187202 */ /* 0x000fe60000000f00 */
[----:B------:R-:W-:Y:S02]  /*e620*/  IMAD.IADD R27, R27, 0x1, R3 ;  /* 0x000000011b1b7824 */ /* 0x000fe400078e0203 */
[----:B------:R-:W-:Y:S04]  /*e630*/  IMAD.WIDE.U32 R24, R6, R22, R24 ;  /* 0x0000001606187225 */ /* 0x000fe800078e0018 */
[----:B------:R-:W-:Y:S01]  /*e640*/  IMAD R6, R23, R6, RZ ;  /* 0x0000000617067224 */ /* 0x000fe200078e02ff */
[----:B------:R-:W-:Y:S01]  /*e650*/  LEA R123, P1, R24, R123, 0x1 ;  /* 0x0000007b187b7211 */ /* 0x000fe200078208ff */
[----:B---3--:R-:W-:Y:S02]  /*e660*/  IMAD R3, R17, R0, RZ ;  /* 0x0000000011037224 */ /* 0x008fe400078e02ff */
[----:B------:R-:W-:Y:S04]  /*e670*/  IMAD.WIDE.U32 R26, R0, R16, R26 ;  /* 0x00000010001a7225 */ /* 0x000fe800078e001a */
[----:B------:R-:W-:Y:S01]  /*e680*/  IMAD R6, R22, R5, R6 ;  /* 0x0000000516067224 */ /* 0x000fe200078e0206 */
[----:B------:R-:W-:Y:S01]  /*e690*/  LEA R120, P0, R26, R120, 0x1 ;  /* 0x000000781a787211 */ /* 0x000fe200078008ff */
[----:B------:R-:W-:Y:S02]  /*e6a0*/  IMAD R3, R16, R2, R3 ;  /* 0x0000000210037224 */ /* 0x000fe400078e0203 */
[----:B------:R-:W-:Y:S03]  /*e6b0*/  IMAD.IADD R6, R25, 0x1, R6 ;  /* 0x0000000119067824 */ /* 0x000fe600078e0206 */
[----:B------:R-:W-:Y:S02]  /*e6c0*/  IADD3 R3, R27, R3, RZ ;  /* 0x000000031b037210 */ /* 0x000fe40007ffe0ff */
[----:B------:R-:W-:Y:S02]  /*e6d0*/  LEA.HI.X R122, R24, R122, R6, 0x1, P1 ;  /* 0x0000007a187a7211 */ /* 0x000fe400008f0c06 */
[----:B------:R-:W-:Y:S01]  /*e6e0*/  LEA.HI.X R121, R26, R121, R3, 0x1, P0 ;  /* 0x000000791a797211 */ /* 0x000fe200000f0c03 */
[----:B------:R-:W-:Y:S05]  /*e6f0*/  BRA `(.L_x_988) ;  /* 0x0000000000287947 */ /* 0x000fea0003800000 */
.L_x_987:
[----:B------:R-:W2:Y:S01]  /*e700*/  LD.E R2, desc[UR6][R18.64+0x40] ;  /* 0x0000400612027980 */ /* 0x000ea2000c101900 */
[----:B---34-:R-:W-:Y:S02]  /*e710*/  IMAD.MOV.U32 R4, RZ, RZ, R123 ;  /* 0x000000ffff047224 */ /* 0x018fe400078e007b */
[----:B------:R-:W-:Y:S01]  /*e720*/  IMAD.MOV.U32 R5, RZ, RZ, R122 ;  /* 0x000000ffff057224 */ /* 0x000fe200078e007a */
[----:B------:R-:W3:Y:S02]  /*e730*/  LD.E R0, desc[UR6][R18.64+0x38] ;  /* 0x0000380612007980 */ /* 0x000ee4000c101900 */
[----:B---3--:R-:W-:Y:S02]  /*e740*/  IMAD.U32 R0, R0, -0x40, RZ ;  /* 0xffffffc000007824 */ /* 0x008fe400078e00ff */
[----:B--2---:R-:W-:Y:S03]  /*e750*/  IMAD.U32 R2, R2, -0x40, RZ ;  /* 0xffffffc002027824 */ /* 0x004fe600078e00ff */
[----:B------:R-:W-:Y:S02]  /*e760*/  LEA R120, P0, R0, R120, 0x1 ;  /* 0x0000007800787211 */ /* 0x000fe400078008ff */
[----:B------:R-:W-:Y:S02]  /*e770*/  LEA R123, P1, R2, R4, 0x1 ;  /* 0x00000004027b7211 */ /* 0x000fe400078208ff */
[----:B------:R-:W-:Y:S02]  /*e780*/  LEA.HI.X.SX32 R121, R0, R121, 0x1, P0 ;  /* 0x0000007900797211 */ /* 0x000fe400000f0eff */
[----:B------:R-:W-:Y:S09]  /*e790*/  LEA.HI.X.SX32 R122, R2, R5, 0x1, P1 ;  /* 0x00000005027a7211 */ /* 0x000ff200008f0eff */
.L_x_988:
[----:B------:R-:W-:Y:S05]  /*e7a0*/  BSYNC B0 ;  /* 0x0000000000007941 */ /* 0x000fea0003800000 */
.L_x_986:
[----:B------:R-:W-:Y:S04]  /*e7b0*/  IADD3 R12, R12, -0x1, RZ ;  /* 0xffffffff0c0c7810 */ /* 0x000fe80007ffe0ff */
[----:B------:R-:W-:Y:S11]  /*e7c0*/  ISETP.GT.AND P0, PT, R12, R83, PT ;  /* 0x000000530c00720c */ /* 0x000ff60003f04270 */
[----:B------:R-:W-:Y:S02]  /*e7d0*/  @!UPT UIADD3 URZ, URZ, URZ, URZ ;  /* 0x0000003f3f3ff290 */ /* 0x000fe4000fffe03f */
[----:B------:R-:W-:Y:S05]  /*e7e0*/  @P0 BRA `(.L_x_989) ;  /* 0xffffff4400980947 */ /* 0x000fea000383ffff */
.L_x_871:
[----:B------:R-:W-:Y:S05]  /*e7f0*/  WARPSYNC.ALL ;  /* 0x0000000000007948 */ /* 0x000fea0003800000 */
[----:B------:R-:W-:Y:S06]  /*e800*/  BAR.SYNC.DEFER_BLOCKING 0x0 ;  /* 0x0000000000007b1d */ /* 0x000fec0000010000 */
[----:B------:R-:W2:Y:S02]  /*e810*/  LD.E R0, desc[UR6][R18.64+0xd0] ;  /* 0x0000d00612007980 */ /* 0x000ea4000c101900 */
[----:B------:R-:W1:Y:S01]  /*e820*/  S2UR UR4, SR_CgaCtaId ;  /* 0x00000000000479c3 */ /* 0x000e620000008800 */
[----:B------:R-:W-:Y:S01]  /*e830*/  UMOV UR5, 0x400 ;  /* 0x0000040000057882 */ /* 0x000fe20000000000 */
[----:B------:R-:W-:Y:S01]  /*e840*/  BSSY B3, `(.L_x_990) ;  /* 0x0000aea000037945 */ /* 0x000fe20003800000 */
[C---:B------:R-:W-:Y:S01]  /*e850*/  SHF.L.U64.HI R3, R170.reuse, 0x4, R171 ;  /* 0x00000004aa037819 */ /* 0x040fe200000102ab */
[----:B---34-:R-:W-:Y:S01]  /*e860*/  IMAD.SHL.U32 R5, R170, 0x10, RZ ;  /* 0x00000010aa057824 */ /* 0x018fe200078e00ff */
[----:B-1----:R-:W-:-:S06]  /*e870*/  ULEA UR4, UR4, UR5, 0x18 ;  /* 0x0000000504047291 */ /* 0x002fcc000f8ec03f */
[----:B------:R-:W-:Y:S02]  /*e880*/  LEA R243, R155, UR4, 0x1 ;  /* 0x000000049bf37c11 */ /* 0x000fe4000f8e08ff */
[----:B--2---:R-:W-:-:S13]  /*e890*/  ISETP.NE.AND P0, PT, R0, RZ, PT ;  /* 0x000000ff0000720c */ /* 0x004fda0003f05270 */
[----:B------:R-:W-:Y:S05]  /*e8a0*/  @!P0 BRA `(.L_x_991) ;  /* 0x000000a400388947 */ /* 0x000fea0003800000 */
[----:B------:R-:W2:Y:S04]  /*e8b0*/  LD.E.64 R6, desc[UR6][R18.64+0xf0] ;  /* 0x0000f00612067980 */ /* 0x000ea8000c101b00 */
[----:B------:R-:W3:Y:S04]  /*e8c0*/  LD.E.U8 R4, desc[UR6][R18.64+0x1b3] ;  /* 0x0001b30612047980 */ /* 0x000ee8000c101100 */
[----:B------:R-:W5:Y:S04]  /*e8d0*/  LD.E R2, desc[UR6][R18.64+0xc0] ;  /* 0x0000c00612027980 */ /* 0x000f68000c101900 */
[----:B------:R-:W5:Y:S04]  /*e8e0*/  LD.E.64 R16, desc[UR6][R18.64+0x148] ;  /* 0x0001480612107980 */ /* 0x000f68000c101b00 */
[----:B------:R-:W5:Y:S01]  /*e8f0*/  LD.E.64 R26, desc[UR6][R18.64+0x150] ;  /* 0x00015006121a7980 */ /* 0x000f62000c101b00 */
[----:B--2---:R-:W-:-:S04]  /*e900*/  ISETP.NE.U32.AND P1, PT, R6, RZ, PT ;  /* 0x000000ff0600720c */ /* 0x004fc80003f25070 */
[----:B------:R-:W-:-:S13]  /*e910*/  ISETP.NE.AND.EX P1, PT, R7, RZ, PT, P1 ;  /* 0x000000ff0700720c */ /* 0x000fda0003f25310 */
[----:B------:R-:W-:-:S04]  /*e920*/  @P1 LEA R12, P0, R239, R6, 0x2 ;  /* 0x00000006ef0c1211 */ /* 0x000fc800078010ff */
[----:B------:R-:W-:Y:S01]  /*e930*/  @P1 LEA.HI.X R13, R239, R7, R59, 0x2, P0 ;  /* 0x00000007ef0d1211 */ /* 0x000fe200000f143b */
[----:B------:R-:W-:-:S06]  /*e940*/  IMAD.MOV.U32 R7, RZ, RZ, RZ ;  /* 0x000000ffff077224 */ /* 0x000fcc00078e00ff */
[----:B------:R1:W2:Y:S01]  /*e950*/  @P1 LD.E R7, desc[UR6][R12.64] ;  /* 0x000000060c071980 */ /* 0x0002a2000c101900 */
[----:B------:R-:W-:Y:S02]  /*e960*/  IADD3 R5, P1, R5, R166, RZ ;  /* 0x000000a605057210 */ /* 0x000fe40007f3e0ff */
[----:B-----5:R-:W-:Y:S02]  /*e970*/  LEA.HI R20, R0, R0, RZ, 0x1 ;  /* 0x0000000000147211 */ /* 0x020fe400078f08ff */
[----:B---3--:R-:W-:Y:S01]  /*e980*/  ISETP.NE.AND P4, PT, R4, RZ, PT ;  /* 0x000000ff0400720c */ /* 0x008fe20003f85270 */
[----:B------:R-:W-:Y:S01]  /*e990*/  IMAD.MOV.U32 R168, RZ, RZ, R166 ;  /* 0x000000ffffa87224 */ /* 0x000fe200078e00a6 */
[----:B------:R-:W-:Y:S02]  /*e9a0*/  LEA R38, P2, R166, R172, 0x1 ;  /* 0x000000aca6267211 */ /* 0x000fe400078408ff */
[----:B------:R-:W-:Y:S01]  /*e9b0*/  LEA R6, P0, R170, R166, 0x5 ;  /* 0x000000a6aa067211 */ /* 0x000fe200078028ff */
[----:B------:R-:W-:Y:S01]  /*e9c0*/  IMAD R8, R171, 0x30, RZ ;  /* 0x00000030ab087824 */ /* 0x000fe200078e02ff */
[--C-:B------:R-:W-:Y:S01]  /*e9d0*/  LEA.HI.X R39, R166, R173, R169.reuse, 0x1, P2 ;  /* 0x000000ada6277211 */ /* 0x100fe200010f0ca9 */
[----:B-1----:R-:W-:Y:S01]  /*e9e0*/  IMAD.X R12, R3, 0x1, R169, P1 ;  /* 0x00000001030c7824 */ /* 0x002fe200008e06a9 */
[----:B------:R-:W-:-:S02]  /*e9f0*/  LEA R36, P1, R5, R172, 0x1 ;  /* 0x000000ac05247211 */ /* 0x000fc400078208ff */
[----:B------:R-:W-:Y:S02]  /*ea00*/  SHF.R.S32.HI R3, RZ, 0x1, R20 ;  /* 0x00000001ff037819 */ /* 0x000fe40000011414 */
[----:B------:R-:W-:-:S03]  /*ea10*/  LEA.HI.X R37, R5, R173, R12, 0x1, P1 ;  /* 0x000000ad05257211 */ /* 0x000fc600008f0c0c */
[----:B------:R-:W-:Y:S01]  /*ea20*/  IMAD R21, R160, R3, R152 ;  /* 0x00000003a0157224 */ /* 0x000fe200078e0298 */
[C---:B------:R-:W-:Y:S01]  /*ea30*/  LEA.HI.X R13, R170.reuse, R169, R171, 0x5, P0 ;  /* 0x000000a9aa0d7211 */ /* 0x040fe200000f2cab */
[----:B------:R-:W-:Y:S01]  /*ea40*/  IMAD.WIDE.U32 R168, R170, 0x30, R168 ;  /* 0x00000030aaa87825 */ /* 0x000fe200078e00a8 */
[----:B------:R-:W-:-:S03]  /*ea50*/  LEA R30, P0, R6, R172, 0x1 ;  /* 0x000000ac061e7211 */ /* 0x000fc600078008ff */
[----:B------:R-:W-:Y:S02]  /*ea60*/  IMAD.IADD R12, R241, 0x1, -R52 ;  /* 0x00000001f10c7824 */ /* 0x000fe400078e0a34 */
[----:B------:R-:W-:Y:S01]  /*ea70*/  IMAD.IADD R152, R152, 0x1, R21 ;  /* 0x0000000198987824 */ /* 0x000fe200078e0215 */
[-C--:B------:R-:W-:Y:S01]  /*ea80*/  LEA.HI.X R31, R6, R173.reuse, R13, 0x1, P0 ;  /* 0x000000ad061f7211 */ /* 0x080fe200000f0c0d */
[----:B------:R-:W-:Y:S01]  /*ea90*/  IMAD.IADD R4, R169, 0x1, R8 ;  /* 0x00000001a9047824 */ /* 0x000fe200078e0208 */
[----:B------:R-:W-:Y:S02]  /*eaa0*/  ISETP.GE.AND P0, PT, R160, R12, PT ;  /* 0x0000000ca000720c */ /* 0x000fe40003f06270 */
[C---:B------:R-:W-:Y:S01]  /*eab0*/  LEA R28, P1, R168.reuse, R172, 0x1 ;  /* 0x000000aca81c7211 */ /* 0x040fe200078208ff */
[----:B------:R-:W-:Y:S01]  /*eac0*/  IMAD.SHL.U32 R13, R3, 0x10, RZ ;  /* 0x00000010030d7824 */ /* 0x000fe200078e00ff */
[----:B------:R-:W-:Y:S02]  /*ead0*/  ISETP.GT.AND P0, PT, R45, -0x8, !P0 ;  /* 0xfffffff82d00780c */ /* 0x000fe40004704270 */
[----:B------:R-:W-:-:S02]  /*eae0*/  LEA.HI.X R29, R168, R173, R4, 0x1, P1 ;  /* 0x000000ada81d7211 */ /* 0x000fc400008f0c04 */
[----:B--2---:R-:W-:-:S05]  /*eaf0*/  IADD3 R5, R7, R84, R52 ;  /* 0x0000005407057210 */ /* 0x004fca0007ffe034 */
[----:B------:R-:W-:-:S05]  /*eb00*/  IMAD R5, R5, R3, RZ ;  /* 0x0000000305057224 */ /* 0x000fca00078e02ff */
[----:B------:R-:W-:Y:S02]  /*eb10*/  SHF.R.S32.HI R24, RZ, 0x1f, R5 ;  /* 0x0000001fff187819 */ /* 0x000fe40000011405 */
[C---:B------:R-:W-:Y:S02]  /*eb20*/  IADD3 R20, P3, R5.reuse, R21, RZ ;  /* 0x0000001505147210 */ /* 0x040fe40007f7e0ff */
[----:B------:R-:W-:Y:S02]  /*eb30*/  IADD3 R8, P2, R5, R152, RZ ;  /* 0x0000009805087210 */ /* 0x000fe40007f5e0ff */
[-C--:B------:R-:W-:Y:S02]  /*eb40*/  LEA.HI.X.SX32 R21, R21, R24.reuse, 0x1, P3 ;  /* 0x0000001815157211 */ /* 0x080fe400018f0eff */
[----:B------:R-:W-:Y:S01]  /*eb50*/  LEA.HI.X.SX32 R24, R152, R24, 0x1, P2 ;  /* 0x0000001898187211 */ /* 0x000fe200010f0eff */
[----:B------:R-:W-:Y:S08]  /*eb60*/  @!P4 BRA `(.L_x_992) ;  /* 0x0000003800c8c947 */ /* 0x000ff00003800000 */
[----:B------:R-:W-:Y:S04]  /*eb70*/  BSSY B2, `(.L_x_993) ;  /* 0x00000e5000027945 */ /* 0x000fe80003800000 */
[----:B------:R-:W-:Y:S05]  /*eb80*/  @!P0 BRA `(.L_x_994) ;  /* 0x0000000c008c8947 */ /* 0x000fea0003800000 */
[----:B------:R-:W-:Y:S01]  /*eb90*/  ISETP.GE.AND P2, PT, R14, R2, PT ;  /* 0x000000020e00720c */ /* 0x000fe20003f46270 */
[C---:B------:R-:W-:Y:S01]  /*eba0*/  IMAD.SHL.U32 R56, R20.reuse, 0x2, RZ ;  /* 0x0000000214387824 */ /* 0x040fe200078e00ff */
[----:B------:R-:W-:Y:S01]  /*ebb0*/  SHF.L.U64.HI R4, R20, 0x1, R21 ;  /* 0x0000000114047819 */ /* 0x000fe20000010215 */
[----:B------:R-:W-:Y:S03]  /*ebc0*/  BSSY B1, `(.L_x_995) ;  /* 0x000003a000017945 */ /* 0x000fe60003800000 */
[-C--:B------:R-:W-:Y:S02]  /*ebd0*/  IADD3 R22, P1, R16, R56.reuse, RZ ;  /* 0x0000003810167210 */ /* 0x080fe40007f3e0ff */
[----:B------:R-:W-:-:S03]  /*ebe0*/  IADD3 R56, P0, R26, R56, RZ ;  /* 0x000000381a387210 */ /* 0x000fc60007f1e0ff */
[--C-:B------:R-:W-:Y:S02]  /*ebf0*/  IMAD.X R23, R17, 0x1, R4.reuse, P1 ;  /* 0x0000000111177824 */ /* 0x100fe400008e0604 */
[----:B------:R1:W-:Y:S01]  /*ec00*/  @P2 STS.128 [R243], RZ ;  /* 0x000000fff3002388 */ /* 0x0003e20000000c00 */
[----:B------:R-:W-:Y:S01]  /*ec10*/  IMAD.X R57, R27, 0x1, R4, P0 ;  /* 0x000000011b397824 */ /* 0x000fe200000e0604 */
[----:B------:R-:W-:Y:S06]  /*ec20*/  @P2 BRA `(.L_x_996) ;  /* 0x0000000000cc2947 */ /* 0x000fec0003800000 */
[----:B------:R2:W5:Y:S01]  /*ec30*/  LD.E.128 R40, desc[UR6][R38.64] ;  /* 0x0000000626287980 */ /* 0x000562000c101d00 */
[----:B------:R-:W-:Y:S01]  /*ec40*/  ISETP.GE.AND P0, PT, R14, R0, PT ;  /* 0x000000000e00720c */ /* 0x000fe20003f06270 */
[----:B------:R-:W-:-:S12]  /*ec50*/  BSSY B0, `(.L_x_997) ;  /* 0x000002f000007945 */ /* 0x000fd80003800000 */
[----:B------:R-:W-:Y:S05]  /*ec60*/  @P0 BRA `(.L_x_998) ;  /* 0x0000000000b40947 */ /* 0x000fea0003800000 */
[----:B------:R-:W3:Y:S04]  /*ec70*/  LD.E.64 R4, desc[UR6][R56.64] ;  /* 0x0000000638047980 */ /* 0x000ee8000c101b00 */
[----:B------:R-:W4:Y:S01]  /*ec80*/  LD.E.64 R6, desc[UR6][R22.64] ;  /* 0x0000000616067980 */ /* 0x000f22000c101b00 */
[----:B-----5:R-:W-:Y:S02]  /*ec90*/  MOV R58, R41 ;  /* 0x00000029003a7202 */ /* 0x020fe40000000f00 */
[----:B------:R-:W-:Y:S02]  /*eca0*/  MOV R8, R43 ;  /* 0x0000002b00087202 */ /* 0x000fe40000000f00 */
[----:B------:R-:W-:Y:S01]  /*ecb0*/  MOV R43, R42 ;  /* 0x0000002a002b7202 */ /* 0x000fe20000000f00 */
[----:B------:R-:W-:Y:S01]  /*ecc0*/  HADD2.F32 R44, -RZ, R58.H0_H0 ;  /* 0x2000003aff2c7230 */ /* 0x000fe20000004100 */
[----:B------:R-:W-:Y:S01]  /*ecd0*/  MOV R24, R40 ;  /* 0x0000002800187202 */ /* 0x000fe20000000f00 */
[----:B------:R-:W-:-:S02]  /*ece0*/  HADD2.F32 R42, -RZ, R8.H1_H1 ;  /* 0x30000008ff2a7230 */ /* 0x000fc40000004100 */
[----:B------:R-:W-:Y:S02]  /*ecf0*/  HADD2.F32 R58, -RZ, R58.H1_H1 ;  /* 0x3000003aff3a7230 */ /* 0x000fe40000004100 */
[----:B------:R-:W-:Y:S02]  /*ed00*/  HADD2.F32 R60, -RZ, R8.H0_H0 ;  /* 0x20000008ff3c7230 */ /* 0x000fe40000004100 */
[----:B---3--:R-:W-:Y:S02]  /*ed10*/  HADD2.F32 R25, -RZ, R5.H1_H1 ;  /* 0x30000005ff197230 */ /* 0x008fe40000004100 */
[----:B------:R-:W-:Y:S02]  /*ed20*/  HADD2.F32 R32, -RZ, R4.H1_H1 ;  /* 0x30000004ff207230 */ /* 0x000fe40000004100 */
[----:B----4-:R-:W-:Y:S02]  /*ed30*/  HADD2.F32 R40, -RZ, R7.H1_H1 ;  /* 0x30000007ff287230 */ /* 0x010fe40000004100 */
[----:B------:R-:W-:Y:S01]  /*ed40*/  FMUL.FTZ R8, R42, R25 ;  /* 0x000000192a087220 */ /* 0x000fe20000410000 */
[----:B------:R-:W-:-:S02]  /*ed50*/  HADD2.F32 R41, -RZ, R6.H1_H1 ;  /* 0x30000006ff297230 */ /* 0x000fc40000004100 */
[----:B------:R-:W-:Y:S01]  /*ed60*/  FMUL.FTZ R59, R58, R32 ;  /* 0x000000203a3b7220 */ /* 0x000fe20000410000 */
[----:B------:R-:W-:Y:S02]  /*ed70*/  HADD2.F32 R6, -RZ, R6.H0_H0 ;  /* 0x20000006ff067230 */ /* 0x000fe40000004100 */
[----:B------:R-:W-:Y:S01]  /*ed80*/  FMUL.FTZ R42, R42, R40 ;  /* 0x000000282a2a7220 */ /* 0x000fe20000410000 */
[----:B------:R-:W-:Y:S02]  /*ed90*/  HADD2.F32 R4, -RZ, R4.H0_H0 ;  /* 0x20000004ff047230 */ /* 0x000fe40000004100 */
[----:B------:R-:W-:Y:S01]  /*eda0*/  FMUL.FTZ R58, R58, R41 ;  /* 0x000000293a3a7220 */ /* 0x000fe20000410000 */
[----:B------:R-:W-:Y:S02]  /*edb0*/  HADD2.F32 R5, -RZ, R5.H0_H0 ;  /* 0x20000005ff057230 */ /* 0x000fe40000004100 */
[----:B------:R-:W-:Y:S01]  /*edc0*/  FFMA.FTZ R42, R60, R25, R42 ;  /* 0x000000193c2a7223 */ /* 0x000fe2000001002a */
[----:B------:R-:W-:-:S02]  /*edd0*/  HADD2.F32 R25, -RZ, R24.H1_H1 ;  /* 0x30000018ff197230 */ /* 0x000fc40000004100 */
[C---:B------:R-:W-:Y:S01]  /*ede0*/  FFMA.FTZ R58, R44.reuse, R32, R58 ;  /* 0x000000202c3a7223 */ /* 0x040fe2000001003a */
[----:B------:R-:W-:Y:S02]  /*edf0*/  HADD2.F32 R32, -RZ, R43.H1_H1 ;  /* 0x3000002bff207230 */ /* 0x000fe40000004100 */
[----:B------:R-:W-:Y:S01]  /*ee00*/  FFMA.FTZ R59, R44, R41, -R59 ;  /* 0x000000292c3b7223 */ /* 0x000fe2000001083b */
[----:B------:R-:W-:Y:S02]  /*ee10*/  HADD2.F32 R7, -RZ, R7.H0_H0 ;  /* 0x20000007ff077230 */ /* 0x000fe40000004100 */
[----:B------:R-:W-:Y:S01]  /*ee20*/  FFMA.FTZ R8, R60, R40, -R8 ;  /* 0x000000283c087223 */ /* 0x000fe20000010808 */
[C---:B------:R-:W-:Y:S01]  /*ee30*/  FMUL.FTZ R40, R25.reuse, R4 ;  /* 0x0000000419287220 */ /* 0x040fe20000410000 */
[----:B------:R-:W-:Y:S01]  /*ee40*/  FMUL.FTZ R41, R25, R6 ;  /* 0x0000000619297220 */ /* 0x000fe20000410000 */
[----:B------:R-:W-:Y:S02]  /*ee50*/  HADD2.F32 R43, -RZ, R43.H0_H0 ;  /* 0x2000002bff2b7230 */ /* 0x000fe40000004100 */
[C---:B------:R-:W-:Y:S01]  /*ee60*/  FMUL.FTZ R25, R32.reuse, R5 ;  /* 0x0000000520197220 */ /* 0x040fe20000410000 */
[-C--:B------:R-:W-:Y:S01]  /*ee70*/  FMUL.FTZ R32, R32, R7.reuse ;  /* 0x0000000720207220 */ /* 0x080fe20000410000 */
[----:B------:R-:W-:Y:S01]  /*ee80*/  HADD2.F32 R24, -RZ, R24.H0_H0 ;  /* 0x20000018ff187230 */ /* 0x000fe20000004100 */
[----:B------:R-:W-:Y:S01]  /*ee90*/  F2FP.F16.F32.PACK_AB R42, R42, R8 ;  /* 0x000000082a2a723e */ /* 0x000fe200000000ff */
[C---:B------:R-:W-:Y:S01]  /*eea0*/  FFMA.FTZ R25, R43.reuse, R7, -R25 ;  /* 0x000000072b197223 */ /* 0x040fe20000010819 */
[----:B------:R-:W-:Y:S01]  /*eeb0*/  FFMA.FTZ R32, R43, R5, R32 ;  /* 0x000000052b207223 */ /* 0x000fe20000010020 */
[----:B------:R-:W-:Y:S01]  /*eec0*/  F2FP.F16.F32.PACK_AB R58, R58, R59 ;  /* 0x0000003b3a3a723e */ /* 0x000fe200000000ff */
[C---:B------:R-:W-:Y:S01]  /*eed0*/  FFMA.FTZ R40, R24.reuse, R6, -R40 ;  /* 0x0000000618287223 */ /* 0x040fe20000010828 */
[----:B------:R-:W-:Y:S01]  /*eee0*/  FFMA.FTZ R41, R24, R4, R41 ;  /* 0x0000000418297223 */ /* 0x000fe20000010029 */
[----:B------:R-:W-:-:S02]  /*eef0*/  MOV R43, R42 ;  /* 0x0000002a002b7202 */ /* 0x000fc40000000f00 */
[----:B------:R-:W-:Y:S02]  /*ef00*/  F2FP.F16.F32.PACK_AB R25, R32, R25 ;  /* 0x000000192019723e */ /* 0x000fe400000000ff */
[----:B------:R-:W-:Y:S02]  /*ef10*/  F2FP.F16.F32.PACK_AB R40, R41, R40 ;  /* 0x000000282928723e */ /* 0x000fe400000000ff */
[----:B------:R-:W-:Y:S02]  /*ef20*/  MOV R41, R58 ;  /* 0x0000003a00297202 */ /* 0x000fe40000000f00 */
[----:B------:R-:W-:Y:S02]  /*ef30*/  MOV R42, R25 ;  /* 0x00000019002a7202 */ /* 0x000fe40000000f00 */
.L_x_998:
[----:B------:R-:W-:Y:S05]  /*ef40*/  BSYNC B0 ;  /* 0x0000000000007941 */ /* 0x000fea0003800000 */
.L_x_997:
[----:B-----5:R3:W-:Y:S02]  /*ef50*/  STS.128 [R243], R40 ;  /* 0x00000028f3007388 */ /* 0x0207e40000000c00 */
.L_x_996:
[----:B------:R-:W-:Y:S05]  /*ef60*/  BSYNC B1 ;  /* 0x0000000000017941 */ /* 0x000fea0003800000 */
.L_x_995:
[----:B------:R-:W-:Y:S01]  /*ef70*/  ISETP.GE.AND P0, PT, R11, R2, PT ;  /* 0x000000020b00720c */ /* 0x000fe20003f06270 */
[----:B------:R-:W-:-:S12]  /*ef80*/  BSSY B1, `(.L_x_999) ;  /* 0x0000036000017945 */ /* 0x000fd80003800000 */
[----:B------:R4:W-:Y:S01]  /*ef90*/  @P0 STS.128 [R243+0x2000], RZ ;  /* 0x002000fff3000388 */ /* 0x0009e20000000c00 */
[----:B------:R-:W-:Y:S05]  /*efa0*/  @P0 BRA `(.L_x_1000) ;  /* 0x0000000000cc0947 */ /* 0x000fea0003800000 */
[----:B---3--:R3:W5:Y:S01]  /*efb0*/  LD.E.128 R40, desc[UR6][R38.64+0x80] ;  /* 0x0000800626287980 */ /* 0x008762000c101d00 */
[----:B------:R-:W-:Y:S01]  /*efc0*/  ISETP.GE.AND P0, PT, R11, R0, PT ;  /* 0x000000000b00720c */ /* 0x000fe20003f06270 */
[----:B------:R-:W-:-:S12]  /*efd0*/  BSSY B0, `(.L_x_1001) ;  /* 0x000002f000007945 */ /* 0x000fd80003800000 */
[----:B------:R-:W-:Y:S05]  /*efe0*/  @P0 BRA `(.L_x_1002) ;  /* 0x0000000000b40947 */ /* 0x000fea0003800000 */
[----:B------:R-:W2:Y:S04]  /*eff0*/  LD.E.64 R4, desc[UR6][R56.64+0x40] ;  /* 0x0000400638047980 */ /* 0x000ea8000c101b00 */
        /* <DEDUP_REMOVED lines=9> */
[----:B--2---:R-:W-:Y:S02]  /*f090*/  HADD2.F32 R25, -RZ, R5.H1_H1 ;  /* 0x30000005ff197230 */ /* 0x004fe40000004100 */
        /* <DEDUP_REMOVED lines=34> */
.L_x_1002:
[----:B------:R-:W-:Y:S05]  /*f2c0*/  BSYNC B0 ;  /* 0x0000000000007941 */ /* 0x000fea0003800000 */
.L_x_1001:
[----:B-----5:R1:W-:Y:S02]  /*f2d0*/  STS.128 [R243+0x2000], R40 ;  /* 0x00200028f3007388 */ /* 0x0203e40000000c00 */
.L_x_1000:
[----:B------:R-:W-:Y:S05]  /*f2e0*/  BSYNC B1 ;  /* 0x0000000000017941 */ /* 0x000fea0003800000 */
.L_x_999:
[----:B------:R-:W-:Y:S01]  /*f2f0*/  ISETP.GE.AND P0, PT, R10, R2, PT ;  /* 0x000000020a00720c */ /* 0x000fe20003f06270 */
[----:B------:R-:W-:-:S12]  /*f300*/  BSSY B1, `(.L_x_1003) ;  /* 0x0000036000017945 */ /* 0x000fd80003800000 */
[----:B------:R1:W-:Y:S01]  /*f310*/  @P0 STS.128 [R243+0x4000], RZ ;  /* 0x004000fff3000388 */ /* 0x0003e20000000c00 */
[----:B------:R-:W-:Y:S05]  /*f320*/  @P0 BRA `(.L_x_1004) ;  /* 0x0000000000cc0947 */ /* 0x000fea0003800000 */
[----:B-1-3--:R1:W5:Y:S01]  /*f330*/  LD.E.128 R40, desc[UR6][R38.64+0x100] ;  /* 0x0001000626287980 */ /* 0x00a362000c101d00 */
[----:B------:R-:W-:Y:S01]  /*f340*/  ISETP.GE.AND P0, PT, R10, R0, PT ;  /* 0x000000000a00720c */ /* 0x000fe20003f06270 */
[----:B------:R-:W-:-:S12]  /*f350*/  BSSY B0, `(.L_x_1005) ;  /* 0x000002f000007945 */ /* 0x000fd80003800000 */
[----:B------:R-:W-:Y:S05]  /*f360*/  @P0 BRA `(.L_x_1006) ;  /* 0x0000000000b40947 */ /* 0x000fea0003800000 */
[----:B------:R-:W3:Y:S04]  /*f370*/  LD.E.64 R4, desc[UR6][R56.64+0x80] ;  /* 0x0000800638047980 */ /* 0x000ee8000c101b00 */
[----:B------:R-:W2:Y:S01]  /*f380*/  LD.E.64 R6, desc[UR6][R22.64+0x80] ;  /* 0x0000800616067980 */ /* 0x000ea2000c101b00 */
        /* <DEDUP_REMOVED lines=10> */
[----:B--2---:R-:W-:Y:S02]  /*f430*/  HADD2.F32 R40, -RZ, R7.H1_H1 ;  /* 0x30000007ff287230 */ /* 0x004fe40000004100 */
        /* <DEDUP_REMOVED lines=32> */
.L_x_1006:
[----:B------:R-:W-:Y:S05]  /*f640*/  BSYNC B0 ;  /* 0x0000000000007941 */ /* 0x000fea0003800000 */
.L_x_1005:
[----:B-----5:R3:W-:Y:S02]  /*f650*/  STS.128 [R243+0x4000], R40 ;  /* 0x00400028f3007388 */ /* 0x0207e40000000c00 */
.L_x_1004:
[----:B------:R-:W-:Y:S05]  /*f660*/  BSYNC B1 ;  /* 0x0000000000017941 */ /* 0x000fea0003800000 */
.L_x_1003:
[----:B------:R-:W-:-:S13]  /*f670*/  ISETP.GE.AND P0, PT, R9, R2, PT ;  /* 0x000000020900720c */ /* 0x000fda0003f06270 */
[----:B------:R1:W-:Y:S01]  /*f680*/  @P0 STS.128 [R243+0x6000], RZ ;  /* 0x006000fff3000388 */ /* 0x0003e20000000c00 */
[----:B------:R-:W-:Y:S05]  /*f690*/  @P0 BRA `(.L_x_994) ;  /* 0x0000000000c80947 */ /* 0x000fea0003800000 */
[----:B-1-3--:R1:W5:Y:S01]  /*f6a0*/  LD.E.128 R40, desc[UR6][R38.64+0x180] ;  /* 0x0001800626287980 */ /* 0x00a362000c101d00 */
[----:B------:R-:W-:Y:S01]  /*f6b0*/  ISETP.GE.AND P0, PT, R9, R0, PT ;  /* 0x000000000900720c */ /* 0x000fe20003f06270 */
[----:B------:R-:W-:-:S12]  /*f6c0*/  BSSY B0, `(.L_x_1007) ;  /* 0x000002e000007945 */ /* 0x000fd80003800000 */
[----:B------:R-:W-:Y:S05]  /*f6d0*/  @P0 BRA `(.L_x_1008) ;  /* 0x0000000000b00947 */ /* 0x000fea0003800000 */
[----:B------:R-:W3:Y:S04]  /*f6e0*/  LD.E.64 R4, desc[UR6][R56.64+0xc0] ;  /* 0x0000c00638047980 */ /* 0x000ee8000c101b00 */
[----:B------:R4:W3:Y:S01]  /*f6f0*/  LD.E.64 R6, desc[UR6][R22.64+0xc0] ;  /* 0x0000c00616067980 */ /* 0x0008e2000c101b00 */
[----:B-----5:R-:W-:Y:S02]  /*f700*/  MOV R8, R43 ;  /* 0x0000002b00087202 */ /* 0x020fe40000000f00 */
[----:B-12---:R-:W-:-:S03]  /*f710*/  MOV R39, R42 ;  /* 0x0000002a00277202 */ /* 0x006fc60000000f00 */
[--C-:B------:R-:W-:Y:S02]  /*f720*/  HADD2.F32 R38, -RZ, R8.reuse.H1_H1 ;  /* 0x30000008ff267230 */ /* 0x100fe40000004100 */
[----:B------:R-:W-:Y:S01]  /*f730*/  HADD2.F32 R43, -RZ, R8.H0_H0 ;  /* 0x20000008ff2b7230 */ /* 0x000fe20000004100 */
[----:B----4-:R-:W-:Y:S01]  /*f740*/  MOV R22, R40 ;  /* 0x0000002800167202 */ /* 0x010fe20000000f00 */
[--C-:B------:R-:W-:Y:S02]  /*f750*/  HADD2.F32 R40, -RZ, R41.reuse.H0_H0 ;  /* 0x20000029ff287230 */ /* 0x100fe40000004100 */
[----:B------:R-:W-:Y:S02]  /*f760*/  HADD2.F32 R41, -RZ, R41.H1_H1 ;  /* 0x30000029ff297230 */ /* 0x000fe40000004100 */
[----:B---3--:R-:W-:Y:S02]  /*f770*/  HADD2.F32 R23, -RZ, R5.H1_H1 ;  /* 0x30000005ff177230 */ /* 0x008fe40000004100 */
[----:B------:R-:W-:-:S02]  /*f780*/  HADD2.F32 R24, -RZ, R4.H1_H1 ;  /* 0x30000004ff187230 */ /* 0x000fc40000004100 */
[----:B------:R-:W-:Y:S02]  /*f790*/  HADD2.F32 R25, -RZ, R7.H1_H1 ;  /* 0x30000007ff197230 */ /* 0x000fe40000004100 */
[C---:B------:R-:W-:Y:S01]  /*f7a0*/  FMUL.FTZ R8, R38.reuse, R23 ;  /* 0x0000001726087220 */ /* 0x040fe20000410000 */
[--C-:B------:R-:W-:Y:S02]  /*f7b0*/  HADD2.F32 R32, -RZ, R6.reuse.H1_H1 ;  /* 0x30000006ff207230 */ /* 0x100fe40000004100 */
[C---:B------:R-:W-:Y:S01]  /*f7c0*/  FMUL.FTZ R42, R41.reuse, R24 ;  /* 0x00000018292a7220 */ /* 0x040fe20000410000 */
[----:B------:R-:W-:Y:S02]  /*f7d0*/  HADD2.F32 R6, -RZ, R6.H0_H0 ;  /* 0x20000006ff067230 */ /* 0x000fe40000004100 */
[----:B------:R-:W-:Y:S01]  /*f7e0*/  FMUL.FTZ R38, R38, R25 ;  /* 0x0000001926267220 */ /* 0x000fe20000410000 */
[----:B------:R-:W-:Y:S02]  /*f7f0*/  HADD2.F32 R4, -RZ, R4.H0_H0 ;  /* 0x20000004ff047230 */ /* 0x000fe40000004100 */
[----:B------:R-:W-:Y:S01]  /*f800*/  FMUL.FTZ R41, R41, R32 ;  /* 0x0000002029297220 */ /* 0x000fe20000410000 */
[----:B------:R-:W-:-:S02]  /*f810*/  HADD2.F32 R5, -RZ, R5.H0_H0 ;  /* 0x20000005ff057230 */ /* 0x000fc40000004100 */
[C---:B------:R-:W-:Y:S01]  /*f820*/  FFMA.FTZ R38, R43.reuse, R23, R38 ;  /* 0x000000172b267223 */ /* 0x040fe20000010026 */
[--C-:B------:R-:W-:Y:S02]  /*f830*/  HADD2.F32 R23, -RZ, R22.reuse.H1_H1 ;  /* 0x30000016ff177230 */ /* 0x100fe40000004100 */
[C---:B------:R-:W-:Y:S01]  /*f840*/  FFMA.FTZ R41, R40.reuse, R24, R41 ;  /* 0x0000001828297223 */ /* 0x040fe20000010029 */
[----:B------:R-:W-:Y:S02]  /*f850*/  HADD2.F32 R24, -RZ, R39.H1_H1 ;  /* 0x30000027ff187230 */ /* 0x000fe40000004100 */
[----:B------:R-:W-:Y:S01]  /*f860*/  FFMA.FTZ R42, R40, R32, -R42 ;  /* 0x00000020282a7223 */ /* 0x000fe2000001082a */
[----:B------:R-:W-:Y:S02]  /*f870*/  HADD2.F32 R7, -RZ, R7.H0_H0 ;  /* 0x20000007ff077230 */ /* 0x000fe40000004100 */
[----:B------:R-:W-:Y:S01]  /*f880*/  FFMA.FTZ R8, R43, R25, -R8 ;  /* 0x000000192b087223 */ /* 0x000fe20000010808 */
[C---:B------:R-:W-:Y:S01]  /*f890*/  FMUL.FTZ R25, R23.reuse, R4 ;  /* 0x0000000417197220 */ /* 0x040fe20000410000 */
[----:B------:R-:W-:Y:S01]  /*f8a0*/  FMUL.FTZ R32, R23, R6 ;  /* 0x0000000617207220 */ /* 0x000fe20000410000 */
[----:B------:R-:W-:-:S02]  /*f8b0*/  HADD2.F32 R22, -RZ, R22.H0_H0 ;  /* 0x20000016ff167230 */ /* 0x000fc40000004100 */
[C---:B------:R-:W-:Y:S01]  /*f8c0*/  FMUL.FTZ R23, R24.reuse, R5 ;  /* 0x0000000518177220 */ /* 0x040fe20000410000 */
[----:B------:R-:W-:Y:S02]  /*f8d0*/  HADD2.F32 R39, -RZ, R39.H0_H0 ;  /* 0x20000027ff277230 */ /* 0x000fe40000004100 */
[-C--:B------:R-:W-:Y:S01]  /*f8e0*/  FMUL.FTZ R24, R24, R7.reuse ;  /* 0x0000000718187220 */ /* 0x080fe20000410000 */
[----:B------:R-:W-:Y:S01]  /*f8f0*/  F2FP.F16.F32.PACK_AB R8, R38, R8 ;  /* 0x000000082608723e */ /* 0x000fe200000000ff */
[C---:B------:R-:W-:Y:S01]  /*f900*/  FFMA.FTZ R25, R22.reuse, R6, -R25 ;  /* 0x0000000616197223 */ /* 0x040fe20000010819 */
[----:B------:R-:W-:Y:S01]  /*f910*/  FFMA.FTZ R32, R22, R4, R32 ;  /* 0x0000000416207223 */ /* 0x000fe20000010020 */
[C---:B------:R-:W-:Y:S01]  /*f920*/  FFMA.FTZ R23, R39.reuse, R7, -R23 ;  /* 0x0000000727177223 */ /* 0x040fe20000010817 */
[----:B------:R-:W-:Y:S01]  /*f930*/  FFMA.FTZ R24, R39, R5, R24 ;  /* 0x0000000527187223 */ /* 0x000fe20000010018 */
[----:B------:R-:W-:Y:S02]  /*f940*/  F2FP.F16.F32.PACK_AB R41, R41, R42 ;  /* 0x0000002a2929723e */ /* 0x000fe400000000ff */
[----:B------:R-:W-:-:S02]  /*f950*/  F2FP.F16.F32.PACK_AB R25, R32, R25 ;  /* 0x000000192019723e */ /* 0x000fc400000000ff */
[----:B------:R-:W-:Y:S02]  /*f960*/  F2FP.F16.F32.PACK_AB R23, R24, R23 ;  /* 0x000000171817723e */ /* 0x000fe400000000ff */
[----:B------:R-:W-:Y:S02]  /*f970*/  MOV R40, R25 ;  /* 0x0000001900287202 */ /* 0x000fe40000000f00 */
[----:B------:R-:W-:Y:S02]  /*f980*/  MOV R42, R23 ;  /* 0x00000017002a7202 */ /* 0x000fe40000000f00 */
[----:B------:R-:W-:Y:S02]  /*f990*/  MOV R43, R8 ;  /* 0x00000008002b7202 */ /* 0x000fe40000000f00 */
.L_x_1008:
[----:B------:R-:W-:Y:S05]  /*f9a0*/  BSYNC B0 ;  /* 0x0000000000007941 */ /* 0x000fea0003800000 */
.L_x_1007:
[----:B-----5:R3:W-:Y:S02]  /*f9b0*/  STS.128 [R243+0x6000], R40 ;  /* 0x00600028f3007388 */ /* 0x0207e40000000c00 */
.L_x_994:
[----:B------:R-:W-:Y:S05]  /*f9c0*/  BSYNC B2 ;  /* 0x0000000000027941 */ /* 0x000fea0003800000 */
.L_x_993:
[----:B------:R-:W-:Y:S01]  /*f9d0*/  VIADD R25, R160, 0x10 ;  /* 0x00000010a0197836 */ /* 0x000fe20000000000 */
[----:B------:R-:W-:Y:S04]  /*f9e0*/  BSSY B2, `(.L_x_1009) ;  /* 0x00000ee000027945 */ /* 0x000fe80003800000 */
[----:B------:R-:W-:-:S04]  /*f9f0*/  ISETP.GE.AND P0, PT, R25, R12, PT ;  /* 0x0000000c1900720c */ /* 0x000fc80003f06270 */
[----:B------:R-:W-:-:S13]  /*fa00*/  ISETP.LT.OR P0, PT, R45, -0x87, P0 ;  /* 0xffffff792d00780c */ /* 0x000fda0000701670 */
[----:B------:R-:W-:Y:S05]  /*fa10*/  @P0 BRA `(.L_x_1010) ;  /* 0x0000000c00a80947 */ /* 0x000fea0003800000 */
[----:B------:R-:W-:Y:S01]  /*fa20*/  ISETP.GE.AND P0, PT, R14, R2, PT ;  /* 0x000000020e00720c */ /* 0x000fe20003f06270 */
[----:B------:R-:W-:Y:S01]  /*fa30*/  BSSY B1, `(.L_x_1011) ;  /* 0x000003f000017945 */ /* 0x000fe20003800000 */
[----:B------:R-:W-:-:S04]  /*fa40*/  IADD3 R4, P1, R13, R20, RZ ;  /* 0x000000140d047210 */ /* 0x000fc80007f3e0ff */
[----:B------:R-:W-:Y:S01]  /*fa50*/  LEA.HI.X.SX32 R13, R13, R21, 0x1, P1 ;  /* 0x000000150d0d7211 */ /* 0x000fe200008f0eff */
[----:B------:R-:W-:-:S03]  /*fa60*/  IMAD.SHL.U32 R56, R4, 0x2, RZ ;  /* 0x0000000204387824 */ /* 0x000fc600078e00ff */
[----:B------:R-:W-:Y:S02]  /*fa70*/  SHF.L.U64.HI R4, R4, 0x1, R13 ;  /* 0x0000000104047819 */ /* 0x000fe4000001020d */
[-C--:B------:R-:W-:Y:S01]  /*fa80*/  IADD3 R22, P2, R16, R56.reuse, RZ ;  /* 0x0000003810167210 */ /* 0x080fe20007f5e0ff */
[----:B------:R1:W-:Y:S01]  /*fa90*/  @P0 STS.128 [R243+0x800], RZ ;  /* 0x000800fff3000388 */ /* 0x0003e20000000c00 */
[----:B------:R-:W-:-:S03]  /*faa0*/  IADD3 R56, P1, R26, R56, RZ ;  /* 0x000000381a387210 */ /* 0x000fc60007f3e0ff */
[--C-:B------:R-:W-:Y:S02]  /*fab0*/  IMAD.X R23, R17, 0x1, R4.reuse, P2 ;  /* 0x0000000111177824 */ /* 0x100fe400010e0604 */
[----:B------:R-:W-:Y:S01]  /*fac0*/  IMAD.X R57, R27, 0x1, R4, P1 ;  /* 0x000000011b397824 */ /* 0x000fe200008e0604 */
[----:B------:R-:W-:Y:S07]  /*fad0*/  @P0 BRA `(.L_x_1012) ;  /* 0x0000000000d00947 */ /* 0x000fee0003800000 */
        /* <DEDUP_REMOVED lines=9> */
[--C-:B------:R-:W-:Y:S01]  /*fb70*/  HADD2.F32 R42, -RZ, R24.reuse.H0_H0 ;  /* 0x20000018ff2a7230 */ /* 0x100fe20000004100 */
[----:B------:R-:W-:Y:S01]  /*fb80*/  MOV R13, R40 ;  /* 0x00000028000d7202 */ /* 0x000fe20000000f00 */
[----:B------:R-:W-:-:S02]  /*fb90*/  HADD2.F32 R43, -RZ, R24.H1_H1 ;  /* 0x30000018ff2b7230 */ /* 0x000fc40000004100 */
[--C-:B------:R-:W-:Y:S02]  /*fba0*/  HADD2.F32 R40, -RZ, R8.reuse.H1_H1 ;  /* 0x30000008ff287230 */ /* 0x100fe40000004100 */
[----:B------:R-:W-:Y:S02]  /*fbb0*/  HADD2.F32 R58, -RZ, R8.H0_H0 ;  /* 0x20000008ff3a7230 */ /* 0x000fe40000004100 */
[----:B---3--:R-:W-:Y:S02]  /*fbc0*/  HADD2.F32 R24, -RZ, R5.H1_H1 ;  /* 0x30000005ff187230 */ /* 0x008fe40000004100 */
[----:B------:R-:W-:Y:S02]  /*fbd0*/  HADD2.F32 R32, -RZ, R4.H1_H1 ;  /* 0x30000004ff207230 */ /* 0x000fe40000004100 */
[----:B--2---:R-:W-:Y:S02]  /*fbe0*/  HADD2.F32 R38, -RZ, R7.H1_H1 ;  /* 0x30000007ff267230 */ /* 0x004fe40000004100 */
[----:B------:R-:W-:Y:S01]  /*fbf0*/  FMUL.FTZ R8, R40, R24 ;  /* 0x0000001828087220 */ /* 0x000fe20000410000 */
[----:B------:R-:W-:-:S02]  /*fc00*/  HADD2.F32 R39, -RZ, R6.H1_H1 ;  /* 0x30000006ff277230 */ /* 0x000fc40000004100 */
[C---:B------:R-:W-:Y:S01]  /*fc10*/  FMUL.FTZ R44, R43.reuse, R32 ;  /* 0x000000202b2c7220 */ /* 0x040fe20000410000 */
        /* <DEDUP_REMOVED lines=15> */
[----:B------:R-:W-:Y:S01]  /*fd10*/  FMUL.FTZ R24, R32, R5 ;  /* 0x0000000520187220 */ /* 0x000fe20000410000 */
[----:B------:R-:W-:-:S02]  /*fd20*/  HADD2.F32 R41, -RZ, R41.H0_H0 ;  /* 0x20000029ff297230 */ /* 0x000fc40000004100 */
[-C--:B------:R-:W-:Y:S01]  /*fd30*/  FMUL.FTZ R32, R32, R7.reuse ;  /* 0x0000000720207220 */ /* 0x080fe20000410000 */
[----:B------:R-:W-:Y:S01]  /*fd40*/  F2FP.F16.F32.PACK_AB R43, R43, R44 ;  /* 0x0000002c2b2b723e */ /* 0x000fe200000000ff */
[C---:B------:R-:W-:Y:S01]  /*fd50*/  FFMA.FTZ R38, R13.reuse, R6, -R38 ;  /* 0x000000060d267223 */ /* 0x040fe20000010826 */
[----:B------:R-:W-:Y:S01]  /*fd60*/  FFMA.FTZ R39, R13, R4, R39 ;  /* 0x000000040d277223 */ /* 0x000fe20000010027 */
[C---:B------:R-:W-:Y:S01]  /*fd70*/  FFMA.FTZ R24, R41.reuse, R7, -R24 ;  /* 0x0000000729187223 */ /* 0x040fe20000010818 */
[----:B------:R-:W-:Y:S01]  /*fd80*/  FFMA.FTZ R32, R41, R5, R32 ;  /* 0x0000000529207223 */ /* 0x000fe20000010020 */
[----:B------:R-:W-:Y:S02]  /*fd90*/  F2FP.F16.F32.PACK_AB R8, R40, R8 ;  /* 0x000000082808723e */ /* 0x000fe400000000ff */
[----:B------:R-:W-:Y:S02]  /*fda0*/  F2FP.F16.F32.PACK_AB R38, R39, R38 ;  /* 0x000000262726723e */ /* 0x000fe400000000ff */
[----:B------:R-:W-:-:S02]  /*fdb0*/  F2FP.F16.F32.PACK_AB R24, R32, R24 ;  /* 0x000000182018723e */ /* 0x000fc400000000ff */
[----:B------:R-:W-:Y:S02]  /*fdc0*/  MOV R41, R43 ;  /* 0x0000002b00297202 */ /* 0x000fe40000000f00 */
[----:B------:R-:W-:Y:S02]  /*fdd0*/  MOV R40, R38 ;  /* 0x0000002600287202 */ /* 0x000fe40000000f00 */
[----:B------:R-:W-:Y:S02]  /*fde0*/  MOV R42, R24 ;  /* 0x00000018002a7202 */ /* 0x000fe40000000f00 */
[----:B------:R-:W-:Y:S02]  /*fdf0*/  MOV R43, R8 ;  /* 0x00000008002b7202 */ /* 0x000fe40000000f00 */
.L_x_1014:
[----:B------:R-:W-:Y:S05]  /*fe00*/  BSYNC B0 ;  /* 0x0000000000007941 */ /* 0x000fea0003800000 */
.L_x_1013:
[----:B-----5:R3:W-:Y:S02]  /*fe10*/  STS.128 [R243+0x800], R40 ;  /* 0x00080028f3007388 */ /* 0x0207e40000000c00 */
.L_x_1012:
[----:B------:R-:W-:Y:S05]  /*fe20*/  BSYNC B1 ;  /* 0x0000000000017941 */ /* 0x000fea0003800000 */
.L_x_1011:
        /* <DEDUP_REMOVED lines=54> */
.L_x_1018:
[----:B------:R-:W-:Y:S05]  /*10190*/  BSYNC B0 ;  /* 0x0000000000007941 */ /* 0x000fea0003800000 */
.L_x_1017:
[----:B-----5:R3:W-:Y:S02]  /*101a0*/  STS.128 [R243+0x2800], R40 ;  /* 0x00280028f3007388 */ /* 0x0207e40000000c00 */
.L_x_1016:
[----:B------:R-:W-:Y:S05]  /*101b0*/  BSYNC B1 ;  /* 0x0000000000017941 */ /* 0x000fea0003800000 */
.L_x_1015:
        /* <DEDUP_REMOVED lines=54> */
.L_x_1022:
[----:B------:R-:W-:Y:S05]  /*10520*/  BSYNC B0 ;  /* 0x0000000000007941 */ /* 0x000fea0003800000 */
.L_x_1021:
[----:B-----5:R3:W-:Y:S02]  /*10530*/  STS.128 [R243+0x4800], R40 ;  /* 0x00480028f3007388 */ /* 0x0207e40000000c00 */
.L_x_1020:
[----:B------:R-:W-:Y:S05]  /*10540*/  BSYNC B1 ;  /* 0x0000000000017941 */ /* 0x000fea0003800000 */
.L_x_1019:
[----:B------:R-:W-:-:S13]  /*10550*/  ISETP.GE.AND P0, PT, R9, R2, PT ;  /* 0x000000020900720c */ /* 0x000fda0003f06270 */
[----:B------:R1:W-:Y:S01]  /*10560*/  @P0 STS.128 [R243+0x6800], RZ ;  /* 0x006800fff3000388 */ /* 0x0003e20000000c00 */
[----:B------:R-:W-:Y:S05]  /*10570*/  @P0 BRA `(.L_x_1010) ;  /* 0x0000000000d00947 */ /* 0x000fea0003800000 */
[----:B-123--:R-:W5:Y:S01]  /*10580*/  LD.E.128 R36, desc[UR6][R36.64+0x180] ;  /* 0x0001800624247980 */ /* 0x00ef62000c101d00 */
[----:B------:R-:W-:Y:S01]  /*10590*/  ISETP.GE.AND P0, PT, R9, R0, PT ;  /* 0x000000000900720c */ /* 0x000fe20003f06270 */
[----:B------:R-:W-:-:S12]  /*105a0*/  BSSY B0, `(.L_x_1023) ;  /* 0x0000030000007945 */ /* 0x000fd80003800000 */
[----:B------:R-:W-:Y:S05]  /*105b0*/  @P0 BRA `(.L_x_1024) ;  /* 0x0000000000b80947 */ /* 0x000fea0003800000 */
[----:B------:R-:W2:Y:S04]  /*105c0*/  LD.E.64 R4, desc[UR6][R56.64+0xc0] ;  /* 0x0000c00638047980 */ /* 0x000ea8000c101b00 */
[----:B------:R1:W3:Y:S01]  /*105d0*/  LD.E.64 R6, desc[UR6][R22.64+0xc0] ;  /* 0x0000c00616067980 */ /* 0x0002e2000c101b00 */
[----:B-----5:R-:W-:Y:S02]  /*105e0*/  MOV R8, R39 ;  /* 0x0000002700087202 */ /* 0x020fe40000000f00 */
[----:B------:R-:W-:-:S03]  /*105f0*/  MOV R13, R36 ;  /* 0x00000024000d7202 */ /* 0x000fc60000000f00 */
[--C-:B------:R-:W-:Y:S02]  /*10600*/  HADD2.F32 R36, -RZ, R8.reuse.H1_H1 ;  /* 0x30000008ff247230 */ /* 0x100fe40000004100 */
[----:B------:R-:W-:Y:S01]  /*10610*/  HADD2.F32 R41, -RZ, R8.H0_H0 ;  /* 0x20000008ff297230 */ /* 0x000fe20000004100 */
[----:B-1----:R-:W-:Y:S02]  /*10620*/  MOV R22, R37 ;  /* 0x0000002500167202 */ /* 0x002fe40000000f00 */
[----:B------:R-:W-:-:S03]  /*10630*/  MOV R37, R38 ;  /* 0x0000002600257202 */ /* 0x000fc60000000f00 */
[--C-:B------:R-:W-:Y:S02]  /*10640*/  HADD2.F32 R38, -RZ, R22.reuse.H0_H0 ;  /* 0x20000016ff267230 */ /* 0x100fe40000004100 */
[----:B------:R-:W-:Y:S02]  /*10650*/  HADD2.F32 R39, -RZ, R22.H1_H1 ;  /* 0x30000016ff277230 */ /* 0x000fe40000004100 */
[----:B--2---:R-:W-:Y:S02]  /*10660*/  HADD2.F32 R22, -RZ, R5.H1_H1 ;  /* 0x30000005ff167230 */ /* 0x004fe40000004100 */
[----:B------:R-:W-:Y:S02]  /*10670*/  HADD2.F32 R23, -RZ, R4.H1_H1 ;  /* 0x30000004ff177230 */ /* 0x000fe40000004100 */
[----:B---3--:R-:W-:Y:S02]  /*10680*/  HADD2.F32 R24, -RZ, R7.H1_H1 ;  /* 0x30000007ff187230 */ /* 0x008fe40000004100 */
        /* <DEDUP_REMOVED lines=33> */
.L_x_1024:
[----:B------:R-:W-:Y:S05]  /*108a0*/  BSYNC B0 ;  /* 0x0000000000007941 */ /* 0x000fea0003800000 */
.L_x_1023:
[----:B-----5:R1:W-:Y:S02]  /*108b0*/  STS.128 [R243+0x6800], R36 ;  /* 0x00680024f3007388 */ /* 0x0203e40000000c00 */
.L_x_1010:
[----:B------:R-:W-:Y:S05]  /*108c0*/  BSYNC B2 ;  /* 0x0000000000027941 */ /* 0x000fea0003800000 */
.L_x_1009:
[----:B------:R-:W-:Y:S01]  /*108d0*/  VIADD R32, R160, 0x20 ;  /* 0x00000020a0207836 */ /* 0x000fe20000000000 */
[----:B------:R-:W-:Y:S04]  /*108e0*/  BSSY B2, `(.L_x_1025) ;  /* 0x00000ec000027945 */ /* 0x000fe80003800000 */
[----:B------:R-:W-:-:S04]  /*108f0*/  ISETP.GE.AND P0, PT, R32, R12, PT ;  /* 0x0000000c2000720c */ /* 0x000fc80003f06270 */
[----:B------:R-:W-:-:S13]  /*10900*/  ISETP.LT.OR P0, PT, R45, -0x107, P0 ;  /* 0xfffffef92d00780c */ /* 0x000fda0000701670 */
[----:B------:R-:W-:Y:S05]  /*10910*/  @P0 BRA `(.L_x_1026) ;  /* 0x0000000c00a00947 */ /* 0x000fea0003800000 */
[----:B------:R-:W-:Y:S01]  /*10920*/  ISETP.GE.AND P0, PT, R14, R2, PT ;  /* 0x000000020e00720c */ /* 0x000fe20003f06270 */
[----:B------:R-:W-:Y:S01]  /*10930*/  IMAD.SHL.U32 R4, R3, 0x20, RZ ;  /* 0x0000002003047824 */ /* 0x000fe200078e00ff */
[----:B------:R-:W-:Y:S04]  /*10940*/  BSSY B1, `(.L_x_1027) ;  /* 0x000003e000017945 */ /* 0x000fe80003800000 */
[----:B------:R-:W-:-:S04]  /*10950*/  IADD3 R5, P1, R4, R20, RZ ;  /* 0x0000001404057210 */ /* 0x000fc80007f3e0ff */
[----:B------:R-:W-:Y:S01]  /*10960*/  LEA.HI.X.SX32 R4, R4, R21, 0x1, P1 ;  /* 0x0000001504047211 */ /* 0x000fe200008f0eff */
[C---:B-1-3--:R-:W-:Y:S02]  /*10970*/  IMAD.SHL.U32 R40, R5.reuse, 0x2, RZ ;  /* 0x0000000205287824 */ /* 0x04afe400078e00ff */
[----:B------:R1:W-:Y:S01]  /*10980*/  @P0 STS.128 [R243+0x1000], RZ ;  /* 0x001000fff3000388 */ /* 0x0003e20000000c00 */
[----:B------:R-:W-:Y:S02]  /*10990*/  SHF.L.U64.HI R4, R5, 0x1, R4 ;  /* 0x0000000105047819 */ /* 0x000fe40000010204 */
[-C--:B------:R-:W-:Y:S02]  /*109a0*/  IADD3 R22, P2, R16, R40.reuse, RZ ;  /* 0x0000002810167210 */ /* 0x080fe40007f5e0ff */
[----:B------:R-:W-:-:S03]  /*109b0*/  IADD3 R40, P1, R26, R40, RZ ;  /* 0x000000281a287210 */ /* 0x000fc60007f3e0ff */
[--C-:B------:R-:W-:Y:S02]  /*109c0*/  IMAD.X R23, R17, 0x1, R4.reuse, P2 ;  /* 0x0000000111177824 */ /* 0x100fe400010e0604 */
[----:B------:R-:W-:Y:S01]  /*109d0*/  IMAD.X R41, R27, 0x1, R4, P1 ;  /* 0x000000011b297824 */ /* 0x000fe200008e0604 */
[----:B------:R-:W-:Y:S07]  /*109e0*/  @P0 BRA `(.L_x_1028) ;  /* 0x0000000000cc0947 */ /* 0x000fee0003800000 */
[----:B--2---:R2:W5:Y:S01]  /*109f0*/  LD.E.128 R36, desc[UR6][R30.64] ;  /* 0x000000061e247980 */ /* 0x004562000c101d00 */
        /* <DEDUP_REMOVED lines=27> */
[--C-:B------:R-:W-:Y:S02]  /*10bb0*/  HADD2.F32 R36, -RZ, R42.reuse.H1_H1 ;  /* 0x3000002aff247230 */ /* 0x100fe40000004100 */
[----:B------:R-:W-:Y:S01]  /*10bc0*/  FFMA.FTZ R56, R43, R38, -R56 ;  /* 0x000000262b387223 */ /* 0x000fe20000010838 */
[----:B------:R-:W-:Y:S02]  /*10bd0*/  HADD2.F32 R7, -RZ, R7.H0_H0 ;  /* 0x20000007ff077230 */ /* 0x000fe40000004100 */
[----:B------:R-:W-:Y:S01]  /*10be0*/  FFMA.FTZ R8, R57, R37, -R8 ;  /* 0x0000002539087223 */ /* 0x000fe20000010808 */
[----:B------:R-:W-:Y:S02]  /*10bf0*/  HADD2.F32 R13, -RZ, R13.H0_H0 ;  /* 0x2000000dff0d7230 */ /* 0x000fe40000004100 */
[C---:B------:R-:W-:Y:S01]  /*10c00*/  FMUL.FTZ R37, R24.reuse, R4 ;  /* 0x0000000418257220 */ /* 0x040fe20000410000 */
[----:B------:R-:W-:Y:S01]  /*10c10*/  FMUL.FTZ R38, R24, R6 ;  /* 0x0000000618267220 */ /* 0x000fe20000410000 */
[----:B------:R-:W-:-:S02]  /*10c20*/  HADD2.F32 R42, -RZ, R42.H0_H0 ;  /* 0x2000002aff2a7230 */ /* 0x000fc40000004100 */
[C---:B------:R-:W-:Y:S01]  /*10c30*/  FMUL.FTZ R24, R36.reuse, R5 ;  /* 0x0000000524187220 */ /* 0x040fe20000410000 */
[-C--:B------:R-:W-:Y:S01]  /*10c40*/  FMUL.FTZ R36, R36, R7.reuse ;  /* 0x0000000724247220 */ /* 0x080fe20000410000 */
        /* <DEDUP_REMOVED lines=8> */
[----:B------:R-:W-:Y:S02]  /*10cd0*/  F2FP.F16.F32.PACK_AB R39, R39, R8 ;  /* 0x000000082727723e */ /* 0x000fe400000000ff */
[----:B------:R-:W-:Y:S02]  /*10ce0*/  MOV R37, R44 ;  /* 0x0000002c00257202 */ /* 0x000fe40000000f00 */
[----:B------:R-:W-:Y:S02]  /*10cf0*/  MOV R38, R24 ;  /* 0x0000001800267202 */ /* 0x000fe40000000f00 */
.L_x_1030:
[----:B------:R-:W-:Y:S05]  /*10d00*/  BSYNC B0 ;  /* 0x0000000000007941 */ /* 0x000fea0003800000 */
.L_x_1029:
[----:B-----5:R3:W-:Y:S02]  /*10d10*/  STS.128 [R243+0x1000], R36 ;  /* 0x00100024f3007388 */ /* 0x0207e40000000c00 */
.L_x_1028:
[----:B------:R-:W-:Y:S05]  /*10d20*/  BSYNC B1 ;  /* 0x0000000000017941 */ /* 0x000fea0003800000 */
.L_x_1027:
[----:B------:R-:W-:Y:S01]  /*10d30*/  ISETP.GE.AND P0, PT, R11, R2, PT ;  /* 0x000000020b00720c */ /* 0x000fe20003f06270 */
[----:B------:R-:W-:-:S12]  /*10d40*/  BSSY B1, `(.L_x_1031) ;  /* 0x0000036000017945 */ /* 0x000fd80003800000 */
[----:B------:R1:W-:Y:S01]  /*10d50*/  @P0 STS.128 [R243+0x3000], RZ ;  /* 0x003000fff3000388 */ /* 0x0003e20000000c00 */
[----:B------:R-:W-:Y:S05]  /*10d60*/  @P0 BRA `(.L_x_1032) ;  /* 0x0000000000cc0947 */ /* 0x000fea0003800000 */
[----:B--23--:R2:W5:Y:S01]  /*10d70*/  LD.E.128 R36, desc[UR6][R30.64+0x80] ;  /* 0x000080061e247980 */ /* 0x00c562000c101d00 */
        /* <DEDUP_REMOVED lines=48> */
.L_x_1034:
[----:B------:R-:W-:Y:S05]  /*11080*/  BSYNC B0 ;  /* 0x0000000000007941 */ /* 0x000fea0003800000 */
.L_x_1033:
[----:B-----5:R3:W-:Y:S02]  /*11090*/  STS.128 [R243+0x3000], R36 ;  /* 0x00300024f3007388 */ /* 0x0207e40000000c00 */
.L_x_1032:
[----:B------:R-:W-:Y:S05]  /*110a0*/  BSYNC B1 ;  /* 0x0000000000017941 */ /* 0x000fea0003800000 */
.L_x_1031:
        /* <DEDUP_REMOVED lines=53> */
.L_x_1038:
[----:B------:R-:W-:Y:S05]  /*11400*/  BSYNC B0 ;  /* 0x0000000000007941 */ /* 0x000fea0003800000 */
.L_x_1037:
[----:B-----5:R3:W-:Y:S02]  /*11410*/  STS.128 [R243+0x5000], R36 ;  /* 0x00500024f3007388 */ /* 0x0207e40000000c00 */
.L_x_1036:
[----:B------:R-:W-:Y:S05]  /*11420*/  BSYNC B1 ;  /* 0x0000000000017941 */ /* 0x000fea0003800000 */
.L_x_1035:
[----:B------:R-:W-:-:S13]  /*11430*/  ISETP.GE.AND P0, PT, R9, R2, PT ;  /* 0x000000020900720c */ /* 0x000fda0003f06270 */
[----:B------:R1:W-:Y:S01]  /*11440*/  @P0 STS.128 [R243+0x7000], RZ ;  /* 0x007000fff3000388 */ /* 0x0003e20000000c00 */
[----:B------:R-:W-:Y:S05]  /*11450*/  @P0 BRA `(.L_x_1026) ;  /* 0x0000000000d00947 */ /* 0x000fea0003800000 */
[----:B--23--:R2:W5:Y:S01]  /*11460*/  LD.E.128 R36, desc[UR6][R30.64+0x180] ;  /* 0x000180061e247980 */ /* 0x00c562000c101d00 */
[----:B------:R-:W-:Y:S01]  /*11470*/  ISETP.GE.AND P0, PT, R9, R0, PT ;  /* 0x000000000900720c */ /* 0x000fe20003f06270 */
[----:B------:R-:W-:-:S12]  /*11480*/  BSSY B0, `(.L_x_1039) ;  /* 0x0000030000007945 */ /* 0x000fd80003800000 */
[----:B------:R-:W-:Y:S05]  /*11490*/  @P0 BRA `(.L_x_1040) ;  /* 0x0000000000b80947 */ /* 0x000fea0003800000 */
[----:B------:R3:W4:Y:S04]  /*114a0*/  LD.E.64 R4, desc[UR6][R40.64+0xc0] ;  /* 0x0000c00628047980 */ /* 0x000728000c101b00 */
[----:B------:R1:W4:Y:S01]  /*114b0*/  LD.E.64 R6, desc[UR6][R22.64+0xc0] ;  /* 0x0000c00616067980 */ /* 0x000322000c101b00 */
[----:B-----5:R-:W-:Y:S02]  /*114c0*/  MOV R8, R39 ;  /* 0x0000002700087202 */ /* 0x020fe40000000f00 */
[----:B------:R-:W-:Y:S02]  /*114d0*/  MOV R13, R36 ;  /* 0x00000024000d7202 */ /* 0x000fe40000000f00 */
[----:B------:R-:W-:Y:S01]  /*114e0*/  MOV R36, R38 ;  /* 0x0000002600247202 */ /* 0x000fe20000000f00 */
[----:B--2---:R-:W-:-:S02]  /*114f0*/  HADD2.F32 R31, -RZ, R8.H1_H1 ;  /* 0x30000008ff1f7230 */ /* 0x004fc40000004100 */
[----:B---3--:R-:W-:Y:S01]  /*11500*/  HADD2.F32 R40, -RZ, R8.H0_H0 ;  /* 0x20000008ff287230 */ /* 0x008fe20000004100 */
[----:B-1----:R-:W-:-:S05]  /*11510*/  MOV R22, R37 ;  /* 0x0000002500167202 */ /* 0x002fca0000000f00 */
[--C-:B------:R-:W-:Y:S02]  /*11520*/  HADD2.F32 R37, -RZ, R22.reuse.H0_H0 ;  /* 0x20000016ff257230 */ /* 0x100fe40000004100 */
[----:B------:R-:W-:Y:S02]  /*11530*/  HADD2.F32 R38, -RZ, R22.H1_H1 ;  /* 0x30000016ff267230 */ /* 0x000fe40000004100 */
[----:B----4-:R-:W-:Y:S02]  /*11540*/  HADD2.F32 R22, -RZ, R5.H1_H1 ;  /* 0x30000005ff167230 */ /* 0x010fe40000004100 */
[----:B------:R-:W-:Y:S02]  /*11550*/  HADD2.F32 R23, -RZ, R4.H1_H1 ;  /* 0x30000004ff177230 */ /* 0x000fe40000004100 */
[----:B------:R-:W-:Y:S02]  /*11560*/  HADD2.F32 R24, -RZ, R7.H1_H1 ;  /* 0x30000007ff187230 */ /* 0x000fe40000004100 */
        /* <DEDUP_REMOVED lines=20> */
[----:B------:R-:W-:Y:S01]  /*116b0*/  FMUL.FTZ R23, R23, R7 ;  /* 0x0000000717177220 */ /* 0x000fe20000410000 */
        /* <DEDUP_REMOVED lines=12> */
.L_x_1040:
[----:B------:R-:W-:Y:S05]  /*11780*/  BSYNC B0 ;  /* 0x0000000000007941 */ /* 0x000fea0003800000 */
.L_x_1039:
[----:B-----5:R3:W-:Y:S02]  /*11790*/  STS.128 [R243+0x7000], R36 ;  /* 0x00700024f3007388 */ /* 0x0207e40000000c00 */
.L_x_1026:
[----:B------:R-:W-:Y:S05]  /*117a0*/  BSYNC B2 ;  /* 0x0000000000027941 */ /* 0x000fea0003800000 */
.L_x_1025:
[----:B--2---:R-:W-:-:S05]  /*117b0*/  VIADD R30, R160, 0x30 ;  /* 0x00000030a01e7836 */ /* 0x004fca0000000000 */
[----:B------:R-:W-:-:S04]  /*117c0*/  ISETP.GE.AND P0, PT, R30, R12, PT ;  /* 0x0000000c1e00720c */ /* 0x000fc80003f06270 */
[----:B------:R-:W-:-:S13]  /*117d0*/  ISETP.LT.OR P0, PT, R45, -0x187, P0 ;  /* 0xfffffe792d00780c */ /* 0x000fda0000701670 */
[----:B------:R-:W-:Y:S05]  /*117e0*/  @P0 BRA `(.L_x_1041) ;  /* 0x0000007c00bc0947 */ /* 0x000fea0003800000 */
[----:B------:R-:W-:Y:S01]  /*117f0*/  ISETP.GE.AND P0, PT, R14, R2, PT ;  /* 0x000000020e00720c */ /* 0x000fe20003f06270 */
[----:B------:R-:W-:Y:S01]  /*11800*/  IMAD R4, R3, 0x30, RZ ;  /* 0x0000003003047824 */ /* 0x000fe200078e02ff */
[----:B------:R-:W-:Y:S04]  /*11810*/  BSSY B1, `(.L_x_1042) ;  /* 0x000003f000017945 */ /* 0x000fe80003800000 */
[----:B------:R-:W-:-:S04]  /*11820*/  IADD3 R3, P1, R4, R20, RZ ;  /* 0x0000001404037210 */ /* 0x000fc80007f3e0ff */
[----:B------:R-:W-:Y:S01]  /*11830*/  LEA.HI.X.SX32 R21, R4, R21, 0x1, P1 ;  /* 0x0000001504157211 */ /* 0x000fe200008f0eff */
[C---:B------:R-:W-:Y:S02]  /*11840*/  IMAD.SHL.U32 R4, R3.reuse, 0x2, RZ ;  /* 0x0000000203047824 */ /* 0x040fe400078e00ff */
[----:B------:R2:W-:Y:S01]  /*11850*/  @P0 STS.128 [R243+0x1800], RZ ;  /* 0x001800fff3000388 */ /* 0x0005e20000000c00 */
[----:B------:R-:W-:Y:S02]  /*11860*/  SHF.L.U64.HI R3, R3, 0x1, R21 ;  /* 0x0000000103037819 */ /* 0x000fe40000010215 */
[-C--:B------:R-:W-:Y:S02]  /*11870*/  IADD3 R16, P2, R16, R4.reuse, RZ ;  /* 0x0000000410107210 */ /* 0x080fe40007f5e0ff */
[----:B------:R-:W-:-:S03]  /*11880*/  IADD3 R26, P1, R26, R4, RZ ;  /* 0x000000041a1a7210 */ /* 0x000fc60007f3e0ff */
[--C-:B------:R-:W-:Y:S02]  /*11890*/  IMAD.X R17, R17, 0x1, R3.reuse, P2 ;  /* 0x0000000111117824 */ /* 0x100fe400010e0603 */
[----:B------:R-:W-:Y:S01]  /*118a0*/  IMAD.X R27, R27, 0x1, R3, P1 ;  /* 0x000000011b1b7824 */ /* 0x000fe200008e0603 */
[----:B------:R-:W-:Y:S07]  /*118b0*/  @P0 BRA `(.L_x_1043) ;  /* 0x0000000000d00947 */ /* 0x000fee0003800000 */
[----:B------:R1:W5:Y:S01]  /*118c0*/  LD.E.128 R20, desc[UR6][R28.64] ;  /* 0x000000061c147980 */ /* 0x000362000c101d00 */
[----:B------:R-:W-:Y:S01]  /*118d0*/  ISETP.GE.AND P0, PT, R14, R0, PT ;  /* 0x000000000e00720c */ /* 0x000fe20003f06270 */
[----:B------:R-:W-:-:S12]  /*118e0*/  BSSY B0, `(.L_x_1044) ;  /* 0x0000030000007945 */ /* 0x000fd80003800000 */
[----:B------:R-:W-:Y:S05]  /*118f0*/  @P0 BRA `(.L_x_1045) ;  /* 0x0000000000b80947 */ /* 0x000fea0003800000 */
[----:B------:R-:W2:Y:S04]  /*11900*/  LD.E.64 R4, desc[UR6][R26.64] ;  /* 0x000000061a047980 */ /* 0x000ea8000c101b00 */
[----:B------:R-:W3:Y:S01]  /*11910*/  LD.E.64 R6, desc[UR6][R16.64] ;  /* 0x0000000610067980 */ /* 0x000ee2000c101b00 */
        /* <DEDUP_REMOVED lines=44> */
.L_x_1045:
[----:B------:R-:W-:Y:S05]  /*11be0*/  BSYNC B0 ;  /* 0x0000000000007941 */ /* 0x000fea0003800000 */
.L_x_1044:
[----:B-----5:R1:W-:Y:S02]  /*11bf0*/  STS.128 [R243+0x1800], R20 ;  /* 0x00180014f3007388 */ /* 0x0203e40000000c00 */
.L_x_1043:
[----:B------:R-:W-:Y:S05]  /*11c00*/  BSYNC B1 ;  /* 0x0000000000017941 */ /* 0x000fea0003800000 */
.L_x_1042:
[----:B------:R-:W-:Y:S01]  /*11c10*/  ISETP.GE.AND P0, PT, R11, R2, PT ;  /* 0x000000020b00720c */ /* 0x000fe20003f06270 */
[----:B------:R-:W-:-:S12]  /*11c20*/  BSSY B1, `(.L_x_1046) ;  /* 0x0000036000017945 */ /* 0x000fd80003800000 */
[----:B------:R1:W-:Y:S01]  /*11c30*/  @P0 STS.128 [R243+0x3800], RZ ;  /* 0x003800fff3000388 */ /* 0x0003e20000000c00 */
[----:B------:R-:W-:Y:S05]  /*11c40*/  @P0 BRA `(.L_x_1047) ;  /* 0x0000000000cc0947 */ /* 0x000fea0003800000 */
[----:B------:R1:W5:Y:S01]  /*11c50*/  LD.E.128 R12, desc[UR6][R28.64+0x80] ;  /* 0x000080061c0c7980 */ /* 0x000362000c101d00 */
[----:B------:R-:W-:Y:S01]  /*11c60*/  ISETP.GE.AND P0, PT, R11, R0, PT ;  /* 0x000000000b00720c */ /* 0x000fe20003f06270 */
[----:B------:R-:W-:-:S12]  /*11c70*/  BSSY B0, `(.L_x_1048) ;  /* 0x000002f000007945 */ /* 0x000fd80003800000 */
[----:B------:R-:W-:Y:S05]  /*11c80*/  @P0 BRA `(.L_x_1049) ;  /* 0x0000000000b40947 */ /* 0x000fea0003800000 */
[----:B------:R-:W2:Y:S04]  /*11c90*/  LD.E.64 R4, desc[UR6][R26.64+0x40] ;  /* 0x000040061a047980 */ /* 0x000ea8000c101b00 */
[----:B------:R-:W3:Y:S01]  /*11ca0*/  LD.E.64 R6, desc[UR6][R16.64+0x40] ;  /* 0x0000400610067980 */ /* 0x000ee2000c101b00 */
[----:B-1---5:R-:W-:Y:S02]  /*11cb0*/  MOV R22, R13 ;  /* 0x0000000d00167202 */ /* 0x022fe40000000f00 */
        /* <DEDUP_REMOVED lines=42> */
.L_x_1049:
[----:B------:R-:W-:Y:S05]  /*11f60*/  BSYNC B0 ;  /* 0x0000000000007941 */ /* 0x000fea0003800000 */
.L_x_1048:
[----:B-----5:R1:W-:Y:S02]  /*11f70*/  STS.128 [R243+0x3800], R12 ;  /* 0x0038000cf3007388 */ /* 0x0203e40000000c00 */
.L_x_1047:
[----:B------:R-:W-:Y:S05]  /*11f80*/  BSYNC B1 ;  /* 0x0000000000017941 */ /* 0x000fea0003800000 */
.L_x_1046:
[----:B------:R-:W-:Y:S01]  /*11f90*/  ISETP.GE.AND P0, PT, R10, R2, PT ;  /* 0x000000020a00720c */ /* 0x000fe20003f06270 */
[----:B------:R-:W-:-:S12]  /*11fa0*/  BSSY B1, `(.L_x_1050) ;  /* 0x0000036000017945 */ /* 0x000fd80003800000 */
[----:B------:R1:W-:Y:S01]  /*11fb0*/  @P0 STS.128 [R243+0x5800], RZ ;  /* 0x005800fff3000388 */ /* 0x0003e20000000c00 */
[----:B------:R-:W-:Y:S05]  /*11fc0*/  @P0 BRA `(.L_x_1051) ;  /* 0x0000000000cc0947 */ /* 0x000fea0003800000 */
[----:B-1----:R1:W5:Y:S01]  /*11fd0*/  LD.E.128 R12, desc[UR6][R28.64+0x100] ;  /* 0x000100061c0c7980 */ /* 0x002362000c101d00 */
        /* <DEDUP_REMOVED lines=35> */
[----:B------:R-:W-:Y:S01]  /*12210*/  FMUL.FTZ R11, R11, R7 ;  /* 0x000000070b0b7220 */ /* 0x000fe20000410000 */
        /* <DEDUP_REMOVED lines=12> */
.L_x_1053:
[----:B------:R-:W-:Y:S05]  /*122e0*/  BSYNC B0 ;  /* 0x0000000000007941 */ /* 0x000fea0003800000 */
.L_x_1052:
[----:B-----5:R1:W-:Y:S02]  /*122f0*/  STS.128 [R243+0x5800], R12 ;  /* 0x0058000cf3007388 */ /* 0x0203e40000000c00 */
.L_x_1051:
[----:B------:R-:W-:Y:S05]  /*12300*/  BSYNC B1 ;  /* 0x0000000000017941 */ /* 0x000fea0003800000 */
.L_x_1050:
[----:B------:R-:W-:-:S13]  /*12310*/  ISETP.GE.AND P0, PT, R9, R2, PT ;  /* 0x000000020900720c */ /* 0x000fda0003f06270 */
[----:B------:R1:W-:Y:S01]  /*12320*/  @P0 STS.128 [R243+0x7800], RZ ;  /* 0x007800fff3000388 */ /* 0x0003e20000000c00 */
[----:B------:R-:W-:Y:S05]  /*12330*/  @P0 BRA `(.L_x_1041) ;  /* 0x0000007000e80947 */ /* 0x000fea0003800000 */
[----:B-1----:R1:W5:Y:S01]  /*12340*/  LD.E.128 R12, desc[UR6][R28.64+0x180] ;  /* 0x000180061c0c7980 */ /* 0x002362000c101d00 */
[----:B------:R-:W-:Y:S01]  /*12350*/  ISETP.GE.AND P0, PT, R9, R0, PT ;  /* 0x000000000900720c */ /* 0x000fe20003f06270 */
[----:B------:R-:W-:-:S12]  /*12360*/  BSSY B0, `(.L_x_1054) ;  /* 0x0000030000007945 */ /* 0x000fd80003800000 */
[----:B------:R-:W-:Y:S05]  /*12370*/  @P0 BRA `(.L_x_1055) ;  /* 0x0000000000b80947 */ /* 0x000fea0003800000 */
[----:B------:R-:W2:Y:S04]  /*12380*/  LD.E.64 R2, desc[UR6][R26.64+0xc0] ;  /* 0x0000c0061a027980 */ /* 0x000ea8000c101b00 */
[----:B------:R3:W4:Y:S01]  /*12390*/  LD.E.64 R4, desc[UR6][R16.64+0xc0] ;  /* 0x0000c00610047980 */ /* 0x000722000c101b00 */
[----:B-----5:R-:W-:Y:S02]  /*123a0*/  MOV R7, R13 ;  /* 0x0000000d00077202 */ /* 0x020fe40000000f00 */
[----:B------:R-:W-:Y:S02]  /*123b0*/  MOV R0, R15 ;  /* 0x0000000f00007202 */ /* 0x000fe40000000f00 */
[----:B------:R-:W-:Y:S01]  /*123c0*/  MOV R6, R12 ;  /* 0x0000000c00067202 */ /* 0x000fe20000000f00 */
[--C-:B------:R-:W-:Y:S01]  /*123d0*/  HADD2.F32 R13, -RZ, R7.reuse.H0_H0 ;  /* 0x20000007ff0d7230 */ /* 0x100fe20000004100 */
[----:B------:R-:W-:Y:S01]  /*123e0*/  MOV R12, R14 ;  /* 0x0000000e000c7202 */ /* 0x000fe20000000f00 */
[----:B------:R-:W-:-:S02]  /*123f0*/  HADD2.F32 R14, -RZ, R7.H1_H1 ;  /* 0x30000007ff0e7230 */ /* 0x000fc40000004100 */
[--C-:B------:R-:W-:Y:S02]  /*12400*/  HADD2.F32 R11, -RZ, R0.reuse.H1_H1 ;  /* 0x30000000ff0b7230 */ /* 0x100fe40000004100 */
[----:B---3--:R-:W-:Y:S02]  /*12410*/  HADD2.F32 R16, -RZ, R0.H0_H0 ;  /* 0x20000000ff107230 */ /* 0x008fe40000004100 */
[----:B--2---:R-:W-:Y:S02]  /*12420*/  HADD2.F32 R7, -RZ, R3.H1_H1 ;  /* 0x30000003ff077230 */ /* 0x004fe40000004100 */
        /* <DEDUP_REMOVED lines=35> */
.L_x_1055:
[----:B------:R-:W-:Y:S05]  /*12660*/  BSYNC B0 ;  /* 0x0000000000007941 */ /* 0x000fea0003800000 */
.L_x_1054:
[----:B-----5:R1:W-:Y:S01]  /*12670*/  STS.128 [R243+0x7800], R12 ;  /* 0x0078000cf3007388 */ /* 0x0203e20000000c00 */
[----:B------:R-:W-:Y:S05]  /*12680*/  BRA `(.L_x_1041) ;  /* 0x0000007000147947 */ /* 0x000fea0003800000 */
.L_x_992:
[----:B------:R-:W-:Y:S04]  /*12690*/  BSSY B2, `(.L_x_1056) ;  /* 0x0000190000027945 */ /* 0x000fe80003800000 */
[----:B------:R-:W-:Y:S05]  /*126a0*/  @!P0 BRA `(.L_x_1057) ;  /* 0x0000001800388947 */ /* 0x000fea0003800000 */
[----:B------:R-:W-:Y:S01]  /*126b0*/  ISETP.GE.AND P0, PT, R14, R2, PT ;  /* 0x000000020e00720c */ /* 0x000fe20003f06270 */
[----:B------:R-:W-:-:S12]  /*126c0*/  BSSY B1, `(.L_x_1058) ;  /* 0x0000062000017945 */ /* 0x000fd80003800000 */
[----:B------:R1:W-:Y:S01]  /*126d0*/  @P0 STS.128 [R243], RZ ;  /* 0x000000fff3000388 */ /* 0x0003e20000000c00 */
[----:B------:R-:W-:Y:S05]  /*126e0*/  @P0 BRA `(.L_x_1059) ;  /* 0x00000004007c0947 */ /* 0x000fea0003800000 */
[----:B------:R2:W5:Y:S01]  /*126f0*/  LD.E.128 R56, desc[UR6][R38.64] ;  /* 0x0000000626387980 */ /* 0x000562000c101d00 */
[----:B------:R-:W-:Y:S01]  /*12700*/  ISETP.GE.AND P0, PT, R14, R0, PT ;  /* 0x000000000e00720c */ /* 0x000fe20003f06270 */
[----:B------:R-:W-:-:S12]  /*12710*/  BSSY B0, `(.L_x_1060) ;  /* 0x000005b000007945 */ /* 0x000fd80003800000 */
[----:B------:R-:W-:Y:S05]  /*12720*/  @P0 BRA `(.L_x_1061) ;  /* 0x0000000400640947 */ /* 0x000fea0003800000 */
[-C--:B------:R-:W-:Y:S02]  /*12730*/  ISETP.GE.AND P1, PT, R14, R3.reuse, PT ;  /* 0x000000030e00720c */ /* 0x080fe40003f26270 */
[----:B------:R-:W-:Y:S02]  /*12740*/  MOV R4, RZ ;  /* 0x000000ff00047202 */ /* 0x000fe40000000f00 */
[----:B------:R-:W-:-:S09]  /*12750*/  MOV R6, R3 ;  /* 0x0000000300067202 */ /* 0x000fd20000000f00 */
[C---:B------:R-:W-:Y:S02]  /*12760*/  @P1 IADD3 R4, -R3.reuse, RZ, RZ ;  /* 0x000000ff03041210 */ /* 0x040fe40007ffe1ff */
[----:B------:R-:W-:Y:S02]  /*12770*/  @P1 IADD3 R6, -R3, RZ, RZ ;  /* 0x000000ff03061210 */ /* 0x000fe40007ffe1ff */
[----:B------:R-:W-:-:S03]  /*12780*/  IADD3 R5, P0, R4, R8, RZ ;  /* 0x0000000804057210 */ /* 0x000fc60007f1e0ff */
[----:B------:R-:W-:Y:S01]  /*12790*/  IMAD.WIDE R40, R6, 0x2, R38 ;  /* 0x0000000206287825 */ /* 0x000fe200078e0226 */
[----:B------:R-:W-:Y:S02]  /*127a0*/  LEA.HI.X.SX32 R4, R4, R24, 0x1, P0 ;  /* 0x0000001804047211 */ /* 0x000fe400000f0eff */
[----:B------:R-:W-:-:S03]  /*127b0*/  LEA R20, P0, R5, R26, 0x1 ;  /* 0x0000001a05147211 */ /* 0x000fc600078008ff */
[----:B------:R-:W3:Y:S01]  /*127c0*/  LD.E.128 R40, desc[UR6][R40.64] ;  /* 0x0000000628287980 */ /* 0x000ee2000c101d00 */
[----:B------:R-:W-:-:S05]  /*127d0*/  LEA.HI.X R21, R5, R27, R4, 0x1, P0 ;  /* 0x0000001b05157211 */ /* 0x000fca00000f0c04 */
[----:B------:R4:W2:Y:S02]  /*127e0*/  LD.E.128 R4, desc[UR6][R20.64] ;  /* 0x0000000614047980 */ /* 0x0008a4000c101d00 */
[----:B----4-:R-:W-:Y:S02]  /*127f0*/  MOV R20, RZ ;  /* 0x000000ff00147202 */ /* 0x010fe40000000f00 */
[----:B------:R-:W-:-:S04]  /*12800*/  @P1 IADD3 R20, -R3, RZ, RZ ;  /* 0x000000ff03141210 */ /* 0x000fc80007ffe1ff */
[----:B------:R-:W-:-:S04]  /*12810*/  IADD3 R21, P0, R20, R8, RZ ;  /* 0x0000000814157210 */ /* 0x000fc80007f1e0ff */
[----:B------:R-:W-:Y:S02]  /*12820*/  LEA.HI.X.SX32 R20, R20, R24, 0x1, P0 ;  /* 0x0000001814147211 */ /* 0x000fe400000f0eff */
[----:B------:R-:W-:-:S04]  /*12830*/  LEA R22, P0, R21, R16, 0x1 ;  /* 0x0000001015167211 */ /* 0x000fc800078008ff */
[----:B------:R-:W-:-:S06]  /*12840*/  LEA.HI.X R23, R21, R17, R20, 0x1, P0 ;  /* 0x0000001115177211 */ /* 0x000fcc00000f0c14 */
[----:B------:R-:W4:Y:S01]  /*12850*/  LD.E.128 R20, desc[UR6][R22.64] ;  /* 0x0000000616147980 */ /* 0x000f22000c101d00 */
[----:B-----5:R-:W-:Y:S02]  /*12860*/  MOV R25, R57 ;  /* 0x0000003900197202 */ /* 0x020fe40000000f00 */
[----:B------:R-:W-:Y:S02]  /*12870*/  MOV R44, R56 ;  /* 0x00000038002c7202 */ /* 0x000fe40000000f00 */
[----:B------:R-:W-:Y:S02]  /*12880*/  MOV R56, R58 ;  /* 0x0000003a00387202 */ /* 0x000fe40000000f00 */
[----:B------:R-:W-:Y:S02]  /*12890*/  MOV R32, R59 ;  /* 0x0000003b00207202 */ /* 0x000fe40000000f00 */
[----:B---3--:R-:W-:Y:S02]  /*128a0*/  MOV R57, R41 ;  /* 0x0000002900397202 */ /* 0x008fe40000000f00 */
[----:B------:R-:W-:Y:S01]  /*128b0*/  MOV R41, R42 ;  /* 0x0000002a00297202 */ /* 0x000fe20000000f00 */
[----:B--2---:R-:W-:-:S02]  /*128c0*/  HADD2.F32 R42, -RZ, R5.H0_H0 ;  /* 0x20000005ff2a7230 */ /* 0x004fc40000004100 */
[----:B------:R-:W-:Y:S02]  /*128d0*/  HADD2.F32 R58, -RZ, R5.H1_H1 ;  /* 0x30000005ff3a7230 */ /* 0x000fe40000004100 */
[--C-:B------:R-:W-:Y:S02]  /*128e0*/  HADD2.F32 R5, -RZ, R7.reuse.H0_H0 ;  /* 0x20000007ff057230 */ /* 0x100fe40000004100 */
[----:B------:R-:W-:Y:S02]  /*128f0*/  HADD2.F32 R7, -RZ, R7.H1_H1 ;  /* 0x30000007ff077230 */ /* 0x000fe40000004100 */
[--C-:B------:R-:W-:Y:S02]  /*12900*/  HADD2.F32 R61, -RZ, R57.reuse.H0_H0 ;  /* 0x20000039ff3d7230 */ /* 0x100fe40000004100 */
[----:B------:R-:W-:Y:S02]  /*12910*/  HADD2.F32 R62, -RZ, R57.H1_H1 ;  /* 0x30000039ff3e7230 */ /* 0x000fe40000004100 */
[----:B------:R-:W-:-:S02]  /*12920*/  HADD2.F32 R57, -RZ, R43.H0_H0 ;  /* 0x2000002bff397230 */ /* 0x000fc40000004100 */
[----:B------:R-:W-:Y:S01]  /*12930*/  @!P1 FADD.FTZ R5, -R5, -RZ ;  /* 0x800000ff05059221 */ /* 0x000fe20000010100 */
[----:B------:R-:W-:Y:S02]  /*12940*/  HADD2.F32 R43, -RZ, R43.H1_H1 ;  /* 0x3000002bff2b7230 */ /* 0x000fe40000004100 */
[----:B------:R-:W-:Y:S01]  /*12950*/  @!P1 FADD.FTZ R7, -R7, -RZ ;  /* 0x800000ff07079221 */ /* 0x000fe20000010100 */
[--C-:B------:R-:W-:Y:S02]  /*12960*/  HADD2.F32 R59, -RZ, R4.reuse.H0_H0 ;  /* 0x20000004ff3b7230 */ /* 0x100fe40000004100 */
[----:B------:R-:W-:Y:S02]  /*12970*/  HADD2.F32 R60, -RZ, R4.H1_H1 ;  /* 0x30000004ff3c7230 */ /* 0x000fe40000004100 */
[--C-:B------:R-:W-:Y:S02]  /*12980*/  HADD2.F32 R4, -RZ, R6.reuse.H0_H0 ;  /* 0x20000006ff047230 */ /* 0x100fe40000004100 */
[----:B------:R-:W-:-:S02]  /*12990*/  HADD2.F32 R6, -RZ, R6.H1_H1 ;  /* 0x30000006ff067230 */ /* 0x000fc40000004100 */
[----:B------:R-:W-:Y:S01]  /*129a0*/  FMUL.FTZ R57, R57, R5 ;  /* 0x0000000539397220 */ /* 0x000fe20000410000 */
[----:B------:R-:W-:Y:S01]  /*129b0*/  FMUL.FTZ R43, R43, R7 ;  /* 0x000000072b2b7220 */ /* 0x000fe20000410000 */
[--C-:B------:R-:W-:Y:S02]  /*129c0*/  HADD2.F32 R7, -RZ, R40.reuse.H0_H0 ;  /* 0x20000028ff077230 */ /* 0x100fe40000004100 */
[--C-:B------:R-:W-:Y:S02]  /*129d0*/  HADD2.F32 R5, -RZ, R41.reuse.H0_H0 ;  /* 0x20000029ff057230 */ /* 0x100fe40000004100 */
[----:B------:R-:W-:Y:S01]  /*129e0*/  @!P1 FADD.FTZ R59, -R59, -RZ ;  /* 0x800000ff3b3b9221 */ /* 0x000fe20000010100 */
[----:B------:R-:W-:Y:S02]  /*129f0*/  HADD2.F32 R40, -RZ, R40.H1_H1 ;  /* 0x30000028ff287230 */ /* 0x000fe40000004100 */
[----:B------:R-:W-:Y:S01]  /*12a00*/  @!P1 FADD.FTZ R60, -R60, -RZ ;  /* 0x800000ff3c3c9221 */ /* 0x000fe20000010100 */
[----:B------:R-:W-:-:S02]  /*12a10*/  HADD2.F32 R41, -RZ, R41.H1_H1 ;  /* 0x30000029ff297230 */ /* 0x000fc40000004100 */
[----:B------:R-:W-:Y:S01]  /*12a20*/  @!P1 FADD.FTZ R4, -R4, -RZ ;  /* 0x800000ff04049221 */ /* 0x000fe20000010100 */
[----:B------:R-:W-:Y:S01]  /*12a30*/  @!P1 FADD.FTZ R6, -R6, -RZ ;  /* 0x800000ff06069221 */ /* 0x000fe20000010100 */
[----:B------:R-:W-:Y:S01]  /*12a40*/  @!P1 FADD.FTZ R42, -R42, -RZ ;  /* 0x800000ff2a2a9221 */ /* 0x000fe20000010100 */
[----:B------:R-:W-:Y:S01]  /*12a50*/  FMUL.FTZ R59, R7, R59 ;  /* 0x0000003b073b7220 */ /* 0x000fe20000410000 */
[----:B------:R-:W-:Y:S01]  /*12a60*/  FMUL.FTZ R60, R40, R60 ;  /* 0x0000003c283c7220 */ /* 0x000fe20000410000 */
[----:B------:R-:W-:Y:S01]  /*12a70*/  FMUL.FTZ R4, R5, R4 ;  /* 0x0000000405047220 */ /* 0x000fe20000410000 */
[----:B------:R-:W-:Y:S01]  /*12a80*/  FMUL.FTZ R6, R41, R6 ;  /* 0x0000000629067220 */ /* 0x000fe20000410000 */
[--C-:B------:R-:W-:Y:S02]  /*12a90*/  HADD2.F32 R5, -RZ, R25.reuse.H0_H0 ;  /* 0x20000019ff057230 */ /* 0x100fe40000004100 */
[----:B------:R-:W-:Y:S01]  /*12aa0*/  @!P1 FADD.FTZ R58, -R58, -RZ ;  /* 0x800000ff3a3a9221 */ /* 0x000fe20000010100 */
[----:B------:R-:W-:-:S02]  /*12ab0*/  HADD2.F32 R40, -RZ, R25.H1_H1 ;  /* 0x30000019ff287230 */ /* 0x000fc40000004100 */
[----:B------:R-:W-:Y:S01]  /*12ac0*/  FMUL.FTZ R61, R61, R42 ;  /* 0x0000002a3d3d7220 */ /* 0x000fe20000410000 */
[----:B------:R-:W-:Y:S02]  /*12ad0*/  HADD2.F32 R25, -RZ, R32.H0_H0 ;  /* 0x20000020ff197230 */ /* 0x000fe40000004100 */
[--C-:B----4-:R-:W-:Y:S02]  /*12ae0*/  HADD2.F32 R7, -RZ, R21.reuse.H0_H0 ;  /* 0x20000015ff077230 */ /* 0x110fe40000004100 */
[----:B------:R-:W-:Y:S02]  /*12af0*/  HADD2.F32 R41, -RZ, R21.H1_H1 ;  /* 0x30000015ff297230 */ /* 0x000fe40000004100 */
[----:B------:R-:W-:Y:S02]  /*12b00*/  HADD2.F32 R21, -RZ, R23.H0_H0 ;  /* 0x20000017ff157230 */ /* 0x000fe40000004100 */
[----:B------:R-:W-:Y:S01]  /*12b10*/  FMUL.FTZ R62, R62, R58 ;  /* 0x0000003a3e3e7220 */ /* 0x000fe20000410000 */
[----:B------:R-:W-:-:S02]  /*12b20*/  HADD2.F32 R42, -RZ, R20.H0_H0 ;  /* 0x20000014ff2a7230 */ /* 0x000fc40000004100 */
[----:B------:R-:W-:Y:S01]  /*12b30*/  FFMA.FTZ R5, R5, R7, R61 ;  /* 0x0000000705057223 */ /* 0x000fe2000001003d */
[----:B------:R-:W-:Y:S02]  /*12b40*/  HADD2.F32 R58, -RZ, R20.H1_H1 ;  /* 0x30000014ff3a7230 */ /* 0x000fe40000004100 */
[----:B------:R-:W-:Y:S01]  /*12b50*/  FFMA.FTZ R21, R25, R21, R57 ;  /* 0x0000001519157223 */ /* 0x000fe20000010039 */
[----:B------:R-:W-:Y:S02]  /*12b60*/  HADD2.F32 R20, -RZ, R22.H0_H0 ;  /* 0x20000016ff147230 */ /* 0x000fe40000004100 */
[----:B------:R-:W-:Y:S02]  /*12b70*/  HADD2.F32 R7, -RZ, R44.H0_H0 ;  /* 0x2000002cff077230 */ /* 0x000fe40000004100 */
[----:B------:R-:W-:Y:S02]  /*12b80*/  HADD2.F32 R25, -RZ, R56.H0_H0 ;  /* 0x20000038ff197230 */ /* 0x000fe40000004100 */
[----:B------:R-:W-:-:S02]  /*12b90*/  HADD2.F32 R23, -RZ, R23.H1_H1 ;  /* 0x30000017ff177230 */ /* 0x000fc40000004100 */
[----:B------:R-:W-:Y:S02]  /*12ba0*/  HADD2.F32 R22, -RZ, R22.H1_H1 ;  /* 0x30000016ff167230 */ /* 0x000fe40000004100 */
[----:B------:R-:W-:Y:S02]  /*12bb0*/  HADD2.F32 R32, -RZ, R32.H1_H1 ;  /* 0x30000020ff207230 */ /* 0x000fe40000004100 */
[----:B------:R-:W-:Y:S02]  /*12bc0*/  HADD2.F32 R44, -RZ, R44.H1_H1 ;  /* 0x3000002cff2c7230 */ /* 0x000fe40000004100 */
[----:B------:R-:W-:Y:S02]  /*12bd0*/  HADD2.F32 R56, -RZ, R56.H1_H1 ;  /* 0x30000038ff387230 */ /* 0x000fe40000004100 */
[----:B------:R-:W-:Y:S01]  /*12be0*/  FFMA.FTZ R40, R40, R41, R62 ;  /* 0x0000002928287223 */ /* 0x000fe2000001003e */
[----:B------:R-:W-:Y:S01]  /*12bf0*/  FFMA.FTZ R23, R32, R23, R43 ;  /* 0x0000001720177223 */ /* 0x000fe2000001002b */
[----:B------:R-:W-:Y:S01]  /*12c00*/  FFMA.FTZ R7, R7, R42, R59 ;  /* 0x0000002a07077223 */ /* 0x000fe2000001003b */
[----:B------:R-:W-:Y:S01]  /*12c10*/  FFMA.FTZ R44, R44, R58, R60 ;  /* 0x0000003a2c2c7223 */ /* 0x000fe2000001003c */
[----:B------:R-:W-:Y:S01]  /*12c20*/  FFMA.FTZ R4, R25, R20, R4 ;  /* 0x0000001419047223 */ /* 0x000fe20000010004 */
[----:B------:R-:W-:Y:S01]  /*12c30*/  FFMA.FTZ R6, R56, R22, R6 ;  /* 0x0000001638067223 */ /* 0x000fe20000010006 */
[----:B------:R-:W-:-:S02]  /*12c40*/  F2FP.F16.F32.PACK_AB R5, R40, R5 ;  /* 0x000000052805723e */ /* 0x000fc400000000ff */
[----:B------:R-:W-:Y:S02]  /*12c50*/  F2FP.F16.F32.PACK_AB R7, R44, R7 ;  /* 0x000000072c07723e */ /* 0x000fe400000000ff */
[----:B------:R-:W-:Y:S02]  /*12c60*/  F2FP.F16.F32.PACK_AB R21, R23, R21 ;  /* 0x000000151715723e */ /* 0x000fe400000000ff */
[----:B------:R-:W-:Y:S02]  /*12c70*/  F2FP.F16.F32.PACK_AB R4, R6, R4 ;  /* 0x000000040604723e */ /* 0x000fe400000000ff */
[----:B------:R-:W-:Y:S02]  /*12c80*/  MOV R56, R7 ;  /* 0x0000000700387202 */ /* 0x000fe40000000f00 */
[----:B------:R-:W-:Y:S02]  /*12c90*/  MOV R57, R5 ;  /* 0x0000000500397202 */ /* 0x000fe40000000f00 */
[----:B------:R-:W-:-:S02]  /*12ca0*/  MOV R58, R4 ;  /* 0x00000004003a7202 */ /* 0x000fc40000000f00 */
[----:B------:R-:W-:Y:S02]  /*12cb0*/  MOV R59, R21 ;  /* 0x00000015003b7202 */ /* 0x000fe40000000f00 */
.L_x_1061:
[----:B------:R-:W-:Y:S05]  /*12cc0*/  BSYNC B0 ;  /* 0x0000000000007941 */ /* 0x000fea0003800000 */
.L_x_1060:
[----:B-----5:R3:W-:Y:S02]  /*12cd0*/  STS.128 [R243], R56 ;  /* 0x00000038f3007388 */ /* 0x0207e40000000c00 */
.L_x_1059:
[----:B------:R-:W-:Y:S05]  /*12ce0*/  BSYNC B1 ;  /* 0x0000000000017941 */ /* 0x000fea0003800000 */
.L_x_1058:
        /* <DEDUP_REMOVED lines=17> */
[----:B------:R-:W2:Y:S01]  /*12e00*/  LD.E.128 R40, desc[UR6][R40.64+0x80] ;  /* 0x0000800628287980 */ /* 0x000ea2000c101d00 */
[----:B------:R-:W-:-:S05]  /*12e10*/  LEA.HI.X R21, R5, R27, R4, 0x1, P0 ;  /* 0x0000001b05157211 */ /* 0x000fca00000f0c04 */
[----:B------:R1:W4:Y:S02]  /*12e20*/  LD.E.128 R4, desc[UR6][R20.64+0x80] ;  /* 0x0000800614047980 */ /* 0x000324000c101d00 */
[----:B-1----:R-:W-:Y:S02]  /*12e30*/  MOV R20, RZ ;  /* 0x000000ff00147202 */ /* 0x002fe40000000f00 */
[----:B------:R-:W-:-:S04]  /*12e40*/  @P1 IADD3 R20, -R3, RZ, RZ ;  /* 0x000000ff03141210 */ /* 0x000fc80007ffe1ff */
[----:B------:R-:W-:-:S04]  /*12e50*/  IADD3 R21, P0, R20, R8, RZ ;  /* 0x0000000814157210 */ /* 0x000fc80007f1e0ff */
[----:B------:R-:W-:Y:S02]  /*12e60*/  LEA.HI.X.SX32 R20, R20, R24, 0x1, P0 ;  /* 0x0000001814147211 */ /* 0x000fe400000f0eff */
[----:B------:R-:W-:-:S04]  /*12e70*/  LEA R22, P0, R21, R16, 0x1 ;  /* 0x0000001015167211 */ /* 0x000fc800078008ff */
[----:B------:R-:W-:-:S06]  /*12e80*/  LEA.HI.X R23, R21, R17, R20, 0x1, P0 ;  /* 0x0000001115177211 */ /* 0x000fcc00000f0c14 */
[----:B------:R-:W3:Y:S01]  /*12e90*/  LD.E.128 R20, desc[UR6][R22.64+0x80] ;  /* 0x0000800616147980 */ /* 0x000ee2000c101d00 */
[----:B-----5:R-:W-:Y:S02]  /*12ea0*/  MOV R25, R57 ;  /* 0x0000003900197202 */ /* 0x020fe40000000f00 */
[----:B------:R-:W-:Y:S02]  /*12eb0*/  MOV R44, R56 ;  /* 0x00000038002c7202 */ /* 0x000fe40000000f00 */
[----:B------:R-:W-:Y:S02]  /*12ec0*/  MOV R56, R58 ;  /* 0x0000003a00387202 */ /* 0x000fe40000000f00 */
[----:B------:R-:W-:Y:S02]  /*12ed0*/  MOV R32, R59 ;  /* 0x0000003b00207202 */ /* 0x000fe40000000f00 */
[----:B--2---:R-:W-:Y:S02]  /*12ee0*/  MOV R57, R41 ;  /* 0x0000002900397202 */ /* 0x004fe40000000f00 */
[----:B------:R-:W-:Y:S01]  /*12ef0*/  MOV R41, R42 ;  /* 0x0000002a00297202 */ /* 0x000fe20000000f00 */
[----:B----4-:R-:W-:-:S02]  /*12f00*/  HADD2.F32 R42, -RZ, R5.H0_H0 ;  /* 0x20000005ff2a7230 */ /* 0x010fc40000004100 */
        /* <DEDUP_REMOVED lines=33> */
[--C-:B---3--:R-:W-:Y:S02]  /*13120*/  HADD2.F32 R7, -RZ, R21.reuse.H0_H0 ;  /* 0x20000015ff077230 */ /* 0x108fe40000004100 */
        /* <DEDUP_REMOVED lines=29> */
.L_x_1065:
[----:B------:R-:W-:Y:S05]  /*13300*/  BSYNC B0 ;  /* 0x0000000000007941 */ /* 0x000fea0003800000 */
.L_x_1064:
[----:B-----5:R1:W-:Y:S02]  /*13310*/  STS.128 [R243+0x2000], R56 ;  /* 0x00200038f3007388 */ /* 0x0203e40000000c00 */
.L_x_1063:
[----:B------:R-:W-:Y:S05]  /*13320*/  BSYNC B1 ;  /* 0x0000000000017941 */ /* 0x000fea0003800000 */
.L_x_1062:
        /* <DEDUP_REMOVED lines=19> */
[----:B------:R2:W4:Y:S02]  /*13460*/  LD.E.128 R4, desc[UR6][R20.64+0x100] ;  /* 0x0001000614047980 */ /* 0x000524000c101d00 */
[----:B--2---:R-:W-:Y:S02]  /*13470*/  MOV R20, RZ ;  /* 0x000000ff00147202 */ /* 0x004fe40000000f00 */
[----:B------:R-:W-:-:S04]  /*13480*/  @P1 IADD3 R20, -R3, RZ, RZ ;  /* 0x000000ff03141210 */ /* 0x000fc80007ffe1ff */
[----:B------:R-:W-:-:S04]  /*13490*/  IADD3 R21, P0, R20, R8, RZ ;  /* 0x0000000814157210 */ /* 0x000fc80007f1e0ff */
[----:B------:R-:W-:Y:S02]  /*134a0*/  LEA.HI.X.SX32 R20, R20, R24, 0x1, P0 ;  /* 0x0000001814147211 */ /* 0x000fe400000f0eff */
[----:B------:R-:W-:-:S04]  /*134b0*/  LEA R22, P0, R21, R16, 0x1 ;  /* 0x0000001015167211 */ /* 0x000fc800078008ff */
[----:B------:R-:W-:-:S06]  /*134c0*/  LEA.HI.X R23, R21, R17, R20, 0x1, P0 ;  /* 0x0000001115177211 */ /* 0x000fcc00000f0c14 */
[----:B------:R-:W2:Y:S01]  /*134d0*/  LD.E.128 R20, desc[UR6][R22.64+0x100] ;  /* 0x0001000616147980 */ /* 0x000ea2000c101d00 */
[----:B-----5:R-:W-:Y:S02]  /*134e0*/  MOV R25, R57 ;  /* 0x0000003900197202 */ /* 0x020fe40000000f00 */
[----:B------:R-:W-:Y:S02]  /*134f0*/  MOV R44, R56 ;  /* 0x00000038002c7202 */ /* 0x000fe40000000f00 */
[----:B------:R-:W-:Y:S02]  /*13500*/  MOV R56, R58 ;  /* 0x0000003a00387202 */ /* 0x000fe40000000f00 */
[----:B------:R-:W-:Y:S02]  /*13510*/  MOV R32, R59 ;  /* 0x0000003b00207202 */ /* 0x000fe40000000f00 */
[----:B---3--:R-:W-:Y:S02]  /*13520*/  MOV R57, R41 ;  /* 0x0000002900397202 */ /* 0x008fe40000000f00 */
        /* <DEDUP_REMOVED lines=35> */
[--C-:B--2---:R-:W-:Y:S02]  /*13760*/  HADD2.F32 R7, -RZ, R21.reuse.H0_H0 ;  /* 0x20000015ff077230 */ /* 0x104fe40000004100 */
        /* <DEDUP_REMOVED lines=29> */
.L_x_1069:
[----:B------:R-:W-:Y:S05]  /*13940*/  BSYNC B0 ;  /* 0x0000000000007941 */ /* 0x000fea0003800000 */
.L_x_1068:
[----:B-----5:R3:W-:Y:S02]  /*13950*/  STS.128 [R243+0x4000], R56 ;  /* 0x00400038f3007388 */ /* 0x0207e40000000c00 */
.L_x_1067:
[----:B------:R-:W-:Y:S05]  /*13960*/  BSYNC B1 ;  /* 0x0000000000017941 */ /* 0x000fea0003800000 */
.L_x_1066:
[----:B------:R-:W-:-:S13]  /*13970*/  ISETP.GE.AND P0, PT, R9, R2, PT ;  /* 0x000000020900720c */ /* 0x000fda0003f06270 */
        /* <DEDUP_REMOVED lines=25> */
[----:B-1---5:R-:W-:Y:S02]  /*13b10*/  MOV R38, R56 ;  /* 0x0000003800267202 */ /* 0x022fe40000000f00 */
[----:B------:R-:W-:Y:S02]  /*13b20*/  MOV R32, R59 ;  /* 0x0000003b00207202 */ /* 0x000fe40000000f00 */
[----:B------:R-:W-:Y:S02]  /*13b30*/  MOV R25, R57 ;  /* 0x0000003900197202 */ /* 0x000fe40000000f00 */
[----:B------:R-:W-:Y:S02]  /*13b40*/  MOV R44, R58 ;  /* 0x0000003a002c7202 */ /* 0x000fe40000000f00 */
[----:B---3--:R-:W-:Y:S02]  /*13b50*/  MOV R39, R40 ;  /* 0x0000002800277202 */ /* 0x008fe40000000f00 */
[----:B------:R-:W-:Y:S01]  /*13b60*/  MOV R40, R42 ;  /* 0x0000002a00287202 */ /* 0x000fe20000000f00 */
[----:B----4-:R-:W-:-:S02]  /*13b70*/  HADD2.F32 R42, -RZ, R4.H0_H0 ;  /* 0x20000004ff2a7230 */ /* 0x010fc40000004100 */
[----:B------:R-:W-:Y:S02]  /*13b80*/  HADD2.F32 R56, -RZ, R4.H1_H1 ;  /* 0x30000004ff387230 */ /* 0x000fe40000004100 */
[----:B------:R-:W-:Y:S02]  /*13b90*/  HADD2.F32 R4, -RZ, R5.H0_H0 ;  /* 0x20000005ff047230 */ /* 0x000fe40000004100 */
[--C-:B------:R-:W-:Y:S02]  /*13ba0*/  HADD2.F32 R59, -RZ, R39.reuse.H0_H0 ;  /* 0x20000027ff3b7230 */ /* 0x100fe40000004100 */
[----:B------:R-:W-:Y:S02]  /*13bb0*/  HADD2.F32 R60, -RZ, R39.H1_H1 ;  /* 0x30000027ff3c7230 */ /* 0x000fe40000004100 */
[----:B------:R-:W-:Y:S01]  /*13bc0*/  @!P1 FADD.FTZ R42, -R42, -RZ ;  /* 0x800000ff2a2a9221 */ /* 0x000fe20000010100 */
[----:B------:R-:W-:Y:S02]  /*13bd0*/  HADD2.F32 R57, -RZ, R5.H1_H1 ;  /* 0x30000005ff397230 */ /* 0x000fe40000004100 */
[----:B------:R-:W-:Y:S01]  /*13be0*/  @!P1 FADD.FTZ R4, -R4, -RZ ;  /* 0x800000ff04049221 */ /* 0x000fe20000010100 */
[----:B------:R-:W-:-:S02]  /*13bf0*/  HADD2.F32 R39, -RZ, R41.H0_H0 ;  /* 0x20000029ff277230 */ /* 0x000fc40000004100 */
[--C-:B------:R-:W-:Y:S02]  /*13c00*/  HADD2.F32 R5, -RZ, R6.reuse.H0_H0 ;  /* 0x20000006ff057230 */ /* 0x100fe40000004100 */
[----:B------:R-:W-:Y:S02]  /*13c10*/  HADD2.F32 R58, -RZ, R6.H1_H1 ;  /* 0x30000006ff3a7230 */ /* 0x000fe40000004100 */
[--C-:B------:R-:W-:Y:S02]  /*13c20*/  HADD2.F32 R6, -RZ, R7.reuse.H0_H0 ;  /* 0x20000007ff067230 */ /* 0x100fe40000004100 */
[----:B------:R-:W-:Y:S02]  /*13c30*/  HADD2.F32 R7, -RZ, R7.H1_H1 ;  /* 0x30000007ff077230 */ /* 0x000fe40000004100 */
[----:B------:R-:W-:Y:S01]  /*13c40*/  FMUL.FTZ R59, R59, R42 ;  /* 0x0000002a3b3b7220 */ /* 0x000fe20000410000 */
[----:B------:R-:W-:Y:S01]  /*13c50*/  FMUL.FTZ R39, R39, R4 ;  /* 0x0000000427277220 */ /* 0x000fe20000410000 */
[----:B------:R-:W-:-:S02]  /*13c60*/  HADD2.F32 R42, -RZ, R40.H0_H0 ;  /* 0x20000028ff2a7230 */ /* 0x000fc40000004100 */
[----:B------:R-:W-:Y:S01]  /*13c70*/  @!P1 FADD.FTZ R5, -R5, -RZ ;  /* 0x800000ff05059221 */ /* 0x000fe20000010100 */
[--C-:B------:R-:W-:Y:S02]  /*13c80*/  HADD2.F32 R4, -RZ, R43.reuse.H0_H0 ;  /* 0x2000002bff047230 */ /* 0x100fe40000004100 */
[----:B------:R-:W-:Y:S01]  /*13c90*/  @!P1 FADD.FTZ R6, -R6, -RZ ;  /* 0x800000ff06069221 */ /* 0x000fe20000010100 */
[----:B------:R-:W-:Y:S02]  /*13ca0*/  HADD2.F32 R43, -RZ, R43.H1_H1 ;  /* 0x3000002bff2b7230 */ /* 0x000fe40000004100 */
[----:B------:R-:W-:Y:S01]  /*13cb0*/  @!P1 FADD.FTZ R7, -R7, -RZ ;  /* 0x800000ff07079221 */ /* 0x000fe20000010100 */
[----:B------:R-:W-:Y:S02]  /*13cc0*/  HADD2.F32 R40, -RZ, R40.H1_H1 ;  /* 0x30000028ff287230 */ /* 0x000fe40000004100 */
[----:B------:R-:W-:Y:S01]  /*13cd0*/  @!P1 FADD.FTZ R58, -R58, -RZ ;  /* 0x800000ff3a3a9221 */ /* 0x000fe20000010100 */
[----:B------:R-:W-:Y:S01]  /*13ce0*/  FMUL.FTZ R5, R42, R5 ;  /* 0x000000052a057220 */ /* 0x000fe20000410000 */
[----:B------:R-:W-:Y:S01]  /*13cf0*/  FMUL.FTZ R6, R4, R6 ;  /* 0x0000000604067220 */ /* 0x000fe20000410000 */
[----:B------:R-:W-:Y:S01]  /*13d00*/  FMUL.FTZ R7, R43, R7 ;  /* 0x000000072b077220 */ /* 0x000fe20000410000 */
[----:B------:R-:W-:-:S02]  /*13d10*/  HADD2.F32 R4, -RZ, R38.H0_H0 ;  /* 0x20000026ff047230 */ /* 0x000fc40000004100 */
[----:B------:R-:W-:Y:S01]  /*13d20*/  @!P1 FADD.FTZ R56, -R56, -RZ ;  /* 0x800000ff38389221 */ /* 0x000fe20000010100 */
[----:B------:R-:W-:Y:S02]  /*13d30*/  HADD2.F32 R42, -RZ, R38.H1_H1 ;  /* 0x30000026ff2a7230 */ /* 0x000fe40000004100 */
[----:B------:R-:W-:Y:S01]  /*13d40*/  FMUL.FTZ R58, R40, R58 ;  /* 0x0000003a283a7220 */ /* 0x000fe20000410000 */
[----:B------:R-:W-:Y:S02]  /*13d50*/  HADD2.F32 R41, -RZ, R41.H1_H1 ;  /* 0x30000029ff297230 */ /* 0x000fe40000004100 */
[----:B------:R-:W-:Y:S01]  /*13d60*/  @!P1 FADD.FTZ R57, -R57, -RZ ;  /* 0x800000ff39399221 */ /* 0x000fe20000010100 */
[----:B------:R-:W-:Y:S02]  /*13d70*/  HADD2.F32 R40, -RZ, R25.H0_H0 ;  /* 0x20000019ff287230 */ /* 0x000fe40000004100 */
[----:B------:R-:W-:Y:S01]  /*13d80*/  FMUL.FTZ R60, R60, R56 ;  /* 0x000000383c3c7220 */ /* 0x000fe20000410000 */
[----:B--2---:R-:W-:-:S02]  /*13d90*/  HADD2.F32 R38, -RZ, R20.H0_H0 ;  /* 0x20000014ff267230 */ /* 0x004fc40000004100 */
[----:B------:R-:W-:Y:S02]  /*13da0*/  HADD2.F32 R43, -RZ, R20.H1_H1 ;  /* 0x30000014ff2b7230 */ /* 0x000fe40000004100 */
[--C-:B------:R-:W-:Y:S02]  /*13db0*/  HADD2.F32 R20, -RZ, R21.reuse.H0_H0 ;  /* 0x20000015ff147230 */ /* 0x100fe40000004100 */
[----:B------:R-:W-:Y:S01]  /*13dc0*/  FMUL.FTZ R41, R41, R57 ;  /* 0x0000003929297220 */ /* 0x000fe20000410000 */
[----:B------:R-:W-:Y:S02]  /*13dd0*/  HADD2.F32 R56, -RZ, R21.H1_H1 ;  /* 0x30000015ff387230 */ /* 0x000fe40000004100 */
[----:B------:R-:W-:Y:S01]  /*13de0*/  FFMA.FTZ R4, R4, R38, R59 ;  /* 0x0000002604047223 */ /* 0x000fe2000001003b */
[--C-:B------:R-:W-:Y:S02]  /*13df0*/  HADD2.F32 R21, -RZ, R22.reuse.H0_H0 ;  /* 0x20000016ff157230 */ /* 0x100fe40000004100 */
[----:B------:R-:W-:Y:S01]  /*13e00*/  FFMA.FTZ R20, R40, R20, R39 ;  /* 0x0000001428147223 */ /* 0x000fe20000010027 */
[----:B------:R-:W-:-:S02]  /*13e10*/  HADD2.F32 R57, -RZ, R22.H1_H1 ;  /* 0x30000016ff397230 */ /* 0x000fc40000004100 */
[----:B------:R-:W-:Y:S02]  /*13e20*/  HADD2.F32 R38, -RZ, R25.H1_H1 ;  /* 0x30000019ff267230 */ /* 0x000fe40000004100 */
[--C-:B------:R-:W-:Y:S02]  /*13e30*/  HADD2.F32 R22, -RZ, R23.reuse.H0_H0 ;  /* 0x20000017ff167230 */ /* 0x100fe40000004100 */
[----:B------:R-:W-:Y:S02]  /*13e40*/  HADD2.F32 R25, -RZ, R44.H0_H0 ;  /* 0x2000002cff197230 */ /* 0x000fe40000004100 */
[----:B------:R-:W-:Y:S02]  /*13e50*/  HADD2.F32 R39, -RZ, R32.H0_H0 ;  /* 0x20000020ff277230 */ /* 0x000fe40000004100 */
[----:B------:R-:W-:Y:S02]  /*13e60*/  HADD2.F32 R23, -RZ, R23.H1_H1 ;  /* 0x30000017ff177230 */ /* 0x000fe40000004100 */
[----:B------:R-:W-:-:S02]  /*13e70*/  HADD2.F32 R44, -RZ, R44.H1_H1 ;  /* 0x3000002cff2c7230 */ /* 0x000fc40000004100 */
[----:B------:R-:W-:Y:S02]  /*13e80*/  HADD2.F32 R32, -RZ, R32.H1_H1 ;  /* 0x30000020ff207230 */ /* 0x000fe40000004100 */
[----:B------:R-:W-:Y:S01]  /*13e90*/  FFMA.FTZ R42, R42, R43, R60 ;  /* 0x0000002b2a2a7223 */ /* 0x000fe2000001003c */
[----:B------:R-:W-:Y:S01]  /*13ea0*/  FFMA.FTZ R38, R38, R56, R41 ;  /* 0x0000003826267223 */ /* 0x000fe20000010029 */
[----:B------:R-:W-:Y:S01]  /*13eb0*/  FFMA.FTZ R5, R25, R21, R5 ;  /* 0x0000001519057223 */ /* 0x000fe20000010005 */
[----:B------:R-:W-:Y:S01]  /*13ec0*/  FFMA.FTZ R44, R44, R57, R58 ;  /* 0x000000392c2c7223 */ /* 0x000fe2000001003a */
[----:B------:R-:W-:Y:S01]  /*13ed0*/  FFMA.FTZ R6, R39, R22, R6 ;  /* 0x0000001627067223 */ /* 0x000fe20000010006 */
[----:B------:R-:W-:Y:S01]  /*13ee0*/  FFMA.FTZ R7, R32, R23, R7 ;  /* 0x0000001720077223 */ /* 0x000fe20000010007 */
[----:B------:R-:W-:Y:S02]  /*13ef0*/  F2FP.F16.F32.PACK_AB R4, R42, R4 ;  /* 0x000000042a04723e */ /* 0x000fe400000000ff */
[----:B------:R-:W-:-:S02]  /*13f00*/  F2FP.F16.F32.PACK_AB R20, R38, R20 ;  /* 0x000000142614723e */ /* 0x000fc400000000ff */
[----:B------:R-:W-:Y:S02]  /*13f10*/  F2FP.F16.F32.PACK_AB R5, R44, R5 ;  /* 0x000000052c05723e */ /* 0x000fe400000000ff */
[----:B------:R-:W-:Y:S02]  /*13f20*/  F2FP.F16.F32.PACK_AB R6, R7, R6 ;  /* 0x000000060706723e */ /* 0x000fe400000000ff */
[----:B------:R-:W-:Y:S02]  /*13f30*/  MOV R56, R4 ;  /* 0x0000000400387202 */ /* 0x000fe40000000f00 */
[----:B------:R-:W-:Y:S02]  /*13f40*/  MOV R57, R20 ;  /* 0x0000001400397202 */ /* 0x000fe40000000f00 */
[----:B------:R-:W-:Y:S02]  /*13f50*/  MOV R58, R5 ;  /* 0x00000005003a7202 */ /* 0x000fe40000000f00 */
[----:B------:R-:W-:-:S02]  /*13f60*/  MOV R59, R6 ;  /* 0x00000006003b7202 */ /* 0x000fc40000000f00 */
.L_x_1071:
[----:B------:R-:W-:Y:S05]  /*13f70*/  BSYNC B0 ;  /* 0x0000000000007941 */ /* 0x000fea0003800000 */
.L_x_1070:
[----:B-----5:R3:W-:Y:S02]  /*13f80*/  STS.128 [R243+0x6000], R56 ;  /* 0x00600038f3007388 */ /* 0x0207e40000000c00 */
.L_x_1057:
[----:B------:R-:W-:Y:S05]  /*13f90*/  BSYNC B2 ;  /* 0x0000000000027941 */ /* 0x000fea0003800000 */
.L_x_1056:
[----:B------:R-:W-:Y:S01]  /*13fa0*/  VIADD R25, R160, 0x10 ;  /* 0x00000010a0197836 */ /* 0x000fe20000000000 */
[----:B------:R-:W-:Y:S04]  /*13fb0*/  BSSY B2, `(.L_x_1072) ;  /* 0x000019c000027945 */ /* 0x000fe80003800000 */
[----:B------:R-:W-:-:S04]  /*13fc0*/  ISETP.GE.AND P0, PT, R25, R12, PT ;  /* 0x0000000c1900720c */ /* 0x000fc80003f06270 */
[----:B------:R-:W-:-:S13]  /*13fd0*/  ISETP.LT.OR P0, PT, R45, -0x87, P0 ;  /* 0xffffff792d00780c */ /* 0x000fda0000701670 */
[----:B------:R-:W-:Y:S05]  /*13fe0*/  @P0 BRA `(.L_x_1073) ;  /* 0x0000001800600947 */ /* 0x000fea0003800000 */
        /* <DEDUP_REMOVED lines=10> */
[C---:B------:R-:W-:Y:S02]  /*14090*/  IADD3 R21, P1, R13.reuse, R8, RZ ;  /* 0x000000080d157210 */ /* 0x040fe40007f3e0ff */
[----:B------:R-:W-:Y:S02]  /*140a0*/  MOV R6, R3 ;  /* 0x0000000300067202 */ /* 0x000fe40000000f00 */
[----:B------:R-:W-:-:S05]  /*140b0*/  LEA.HI.X.SX32 R20, R13, R24, 0x1, P1 ;  /* 0x000000180d147211 */ /* 0x000fca00008f0eff */
        /* <DEDUP_REMOVED lines=86> */
.L_x_1077:
[----:B------:R-:W-:Y:S05]  /*14620*/  BSYNC B0 ;  /* 0x0000000000007941 */ /* 0x000fea0003800000 */
.L_x_1076:
[----:B-----5:R3:W-:Y:S02]  /*14630*/  STS.128 [R243+0x800], R56 ;  /* 0x00080038f3007388 */ /* 0x0207e40000000c00 */
.L_x_1075:
[----:B------:R-:W-:Y:S05]  /*14640*/  BSYNC B1 ;  /* 0x0000000000017941 */ /* 0x000fea0003800000 */
.L_x_1074:
        /* <DEDUP_REMOVED lines=9> */
[----:B------:R-:W-:Y:S02]  /*146e0*/  IADD3 R20, R13, 0x40, RZ ;  /* 0x000000400d147810 */ /* 0x000fe40007ffe0ff */
[----:B------:R-:W-:Y:S02]  /*146f0*/  MOV R4, RZ ;  /* 0x000000ff00047202 */ /* 0x000fe40000000f00 */
[C---:B------:R-:W-:Y:S02]  /*14700*/  IADD3 R21, P1, R20.reuse, R8, RZ ;  /* 0x0000000814157210 */ /* 0x040fe40007f3e0ff */
[----:B------:R-:W-:Y:S02]  /*14710*/  MOV R6, R3 ;  /* 0x0000000300067202 */ /* 0x000fe40000000f00 */
[----:B------:R-:W-:-:S03]  /*14720*/  LEA.HI.X.SX32 R20, R20, R24, 0x1, P1 ;  /* 0x0000001814147211 */ /* 0x000fc600008f0eff */
        /* <DEDUP_REMOVED lines=86> */
.L_x_1081:
[----:B------:R-:W-:Y:S05]  /*14c90*/  BSYNC B0 ;  /* 0x0000000000007941 */ /* 0x000fea0003800000 */
.L_x_1080:
[----:B-----5:R3:W-:Y:S02]  /*14ca0*/  STS.128 [R243+0x2800], R56 ;  /* 0x00280038f3007388 */ /* 0x0207e40000000c00 */
.L_x_1079:
[----:B------:R-:W-:Y:S05]  /*14cb0*/  BSYNC B1 ;  /* 0x0000000000017941 */ /* 0x000fea0003800000 */
.L_x_1078:
        /* <DEDUP_REMOVED lines=100> */
.L_x_1085:
[----:B------:R-:W-:Y:S05]  /*15300*/  BSYNC B0 ;  /* 0x0000000000007941 */ /* 0x000fea0003800000 */
.L_x_1084:
[----:B-----5:R3:W-:Y:S02]  /*15310*/  STS.128 [R243+0x4800], R56 ;  /* 0x00480038f3007388 */ /* 0x0207e40000000c00 */
.L_x_1083:
[----:B------:R-:W-:Y:S05]  /*15320*/  BSYNC B1 ;  /* 0x0000000000017941 */ /* 0x000fea0003800000 */
.L_x_1082:
[----:B------:R-:W-:-:S13]  /*15330*/  ISETP.GE.AND P0, PT, R9, R2, PT ;  /* 0x000000020900720c */ /* 0x000fda0003f06270 */
[----:B------:R1:W-:Y:S01]  /*15340*/  @P0 STS.128 [R243+0x6800], RZ ;  /* 0x006800fff3000388 */ /* 0x0003e20000000c00 */
[----:B------:R-:W-:Y:S05]  /*15350*/  @P0 BRA `(.L_x_1073) ;  /* 0x0000000400840947 */ /* 0x000fea0003800000 */
[----:B------:R1:W5:Y:S01]  /*15360*/  LD.E.128 R40, desc[UR6][R36.64+0x180] ;  /* 0x0001800624287980 */ /* 0x000362000c101d00 */
        /* <DEDUP_REMOVED lines=12> */
[----:B-1----:R-:W-:Y:S01]  /*15430*/  IMAD.WIDE R36, R6, 0x2, R36 ;  /* 0x0000000206247825 */ /* 0x002fe200078e0224 */
[----:B------:R-:W-:Y:S02]  /*15440*/  LEA.HI.X.SX32 R4, R4, R13, 0x1, P1 ;  /* 0x0000000d04047211 */ /* 0x000fe400008f0eff */
[C---:B------:R-:W-:Y:S02]  /*15450*/  LEA R22, P1, R5.reuse, R26, 0x1 ;  /* 0x0000001a05167211 */ /* 0x040fe400078208ff */
[----:B------:R-:W-:Y:S01]  /*15460*/  MOV R21, RZ ;  /* 0x000000ff00157202 */ /* 0x000fe20000000f00 */
[----:B--23--:R-:W2:Y:S01]  /*15470*/  LD.E.128 R36, desc[UR6][R36.64+0x180] ;  /* 0x0001800624247980 */ /* 0x00cea2000c101d00 */
[----:B------:R-:W-:Y:S02]  /*15480*/  LEA.HI.X R23, R5, R27, R4, 0x1, P1 ;  /* 0x0000001b05177211 */ /* 0x000fe400008f0c04 */
[----:B------:R-:W-:-:S03]  /*15490*/  @P0 IADD3 R21, -R3, RZ, RZ ;  /* 0x000000ff03150210 */ /* 0x000fc60007ffe1ff */
[----:B------:R1:W3:Y:S01]  /*154a0*/  LD.E.128 R4, desc[UR6][R22.64] ;  /* 0x0000000616047980 */ /* 0x0002e2000c101d00 */
[----:B------:R-:W-:-:S04]  /*154b0*/  IADD3 R20, P1, R21, R20, RZ ;  /* 0x0000001415147210 */ /* 0x000fc80007f3e0ff */
[----:B------:R-:W-:Y:S02]  /*154c0*/  LEA.HI.X.SX32 R13, R21, R13, 0x1, P1 ;  /* 0x0000000d150d7211 */ /* 0x000fe400008f0eff */
[----:B-1----:R-:W-:-:S04]  /*154d0*/  LEA R22, P1, R20, R16, 0x1 ;  /* 0x0000001014167211 */ /* 0x002fc800078208ff */
[----:B------:R-:W-:-:S06]  /*154e0*/  LEA.HI.X R23, R20, R17, R13, 0x1, P1 ;  /* 0x0000001114177211 */ /* 0x000fcc00008f0c0d */
[----:B------:R-:W4:Y:S01]  /*154f0*/  LD.E.128 R20, desc[UR6][R22.64] ;  /* 0x0000000616147980 */ /* 0x000f22000c101d00 */
[----:B-----5:R-:W-:Y:S02]  /*15500*/  MOV R13, R41 ;  /* 0x00000029000d7202 */ /* 0x020fe40000000f00 */
[----:B------:R-:W-:Y:S02]  /*15510*/  MOV R41, R42 ;  /* 0x0000002a00297202 */ /* 0x000fe40000000f00 */
[----:B------:R-:W-:Y:S02]  /*15520*/  MOV R32, R43 ;  /* 0x0000002b00207202 */ /* 0x000fe40000000f00 */
[----:B--2---:R-:W-:Y:S02]  /*15530*/  MOV R42, R37 ;  /* 0x00000025002a7202 */ /* 0x004fe40000000f00 */
[----:B------:R-:W-:Y:S01]  /*15540*/  MOV R37, R38 ;  /* 0x0000002600257202 */ /* 0x000fe20000000f00 */
[----:B---3--:R-:W-:-:S02]  /*15550*/  HADD2.F32 R38, -RZ, R4.H0_H0 ;  /* 0x20000004ff267230 */ /* 0x008fc40000004100 */
        /* <DEDUP_REMOVED lines=15> */
[----:B------:R-:W-:Y:S02]  /*15650*/  HADD2.F32 R4, -RZ, R39.H0_H0 ;  /* 0x20000027ff047230 */ /* 0x000fe40000004100 */
[----:B------:R-:W-:Y:S01]  /*15660*/  @!P0 FADD.FTZ R56, -R56, -RZ ;  /* 0x800000ff38388221 */ /* 0x000fe20000010100 */
[----:B------:R-:W-:Y:S02]  /*15670*/  HADD2.F32 R37, -RZ, R37.H1_H1 ;  /* 0x30000025ff257230 */ /* 0x000fe40000004100 */
[----:B------:R-:W-:Y:S01]  /*15680*/  @!P0 FADD.FTZ R7, -R7, -RZ ;  /* 0x800000ff07078221 */ /* 0x000fe20000010100 */
[----:B------:R-:W-:Y:S02]  /*15690*/  HADD2.F32 R39, -RZ, R39.H1_H1 ;  /* 0x30000027ff277230 */ /* 0x000fe40000004100 */
[----:B------:R-:W-:Y:S01]  /*156a0*/  @!P0 FADD.FTZ R5, -R5, -RZ ;  /* 0x800000ff05058221 */ /* 0x000fe20000010100 */
[----:B------:R-:W-:Y:S01]  /*156b0*/  @!P0 FADD.FTZ R6, -R6, -RZ ;  /* 0x800000ff06068221 */ /* 0x000fe20000010100 */
[----:B------:R-:W-:Y:S01]  /*156c0*/  FMUL.FTZ R56, R37, R56 ;  /* 0x0000003825387220 */ /* 0x000fe20000410000 */
[----:B------:R-:W-:Y:S01]  /*156d0*/  FMUL.FTZ R7, R39, R7 ;  /* 0x0000000727077220 */ /* 0x000fe20000410000 */
[----:B------:R-:W-:Y:S01]  /*156e0*/  FMUL.FTZ R5, R38, R5 ;  /* 0x0000000526057220 */ /* 0x000fe20000410000 */
[----:B----4-:R-:W-:-:S02]  /*156f0*/  HADD2.F32 R37, -RZ, R20.H0_H0 ;  /* 0x20000014ff257230 */ /* 0x010fc40000004100 */
[----:B------:R-:W-:Y:S01]  /*15700*/  @!P0 FADD.FTZ R43, -R43, -RZ ;  /* 0x800000ff2b2b8221 */ /* 0x000fe20000010100 */
[----:B------:R-:W-:Y:S02]  /*15710*/  HADD2.F32 R39, -RZ, R20.H1_H1 ;  /* 0x30000014ff277230 */ /* 0x000fe40000004100 */
[----:B------:R-:W-:Y:S01]  /*15720*/  FMUL.FTZ R6, R4, R6 ;  /* 0x0000000604067220 */ /* 0x000fe20000410000 */
[----:B------:R-:W-:Y:S02]  /*15730*/  HADD2.F32 R42, -RZ, R42.H1_H1 ;  /* 0x3000002aff2a7230 */ /* 0x000fe40000004100 */
[----:B------:R-:W-:Y:S01]  /*15740*/  @!P0 FADD.FTZ R44, -R44, -RZ ;  /* 0x800000ff2c2c8221 */ /* 0x000fe20000010100 */
[----:B------:R-:W-:Y:S02]  /*15750*/  HADD2.F32 R38, -RZ, R13.H0_H0 ;  /* 0x2000000dff267230 */ /* 0x000fe40000004100 */
[----:B------:R-:W-:Y:S02]  /*15760*/  HADD2.F32 R20, -RZ, R21.H0_H0 ;  /* 0x20000015ff147230 */ /* 0x000fe40000004100 */
[----:B------:R-:W-:-:S02]  /*15770*/  HADD2.F32 R4, -RZ, R40.H0_H0 ;  /* 0x20000028ff047230 */ /* 0x000fc40000004100 */
[----:B------:R-:W-:Y:S01]  /*15780*/  FMUL.FTZ R58, R58, R43 ;  /* 0x0000002b3a3a7220 */ /* 0x000fe20000410000 */
[----:B------:R-:W-:Y:S01]  /*15790*/  FMUL.FTZ R42, R42, R44 ;  /* 0x0000002c2a2a7220 */ /* 0x000fe20000410000 */
[----:B------:R-:W-:Y:S02]  /*157a0*/  HADD2.F32 R43, -RZ, R21.H1_H1 ;  /* 0x30000015ff2b7230 */ /* 0x000fe40000004100 */
[----:B------:R-:W-:Y:S01]  /*157b0*/  FFMA.FTZ R20, R38, R20, R36 ;  /* 0x0000001426147223 */ /* 0x000fe20000010024 */
[--C-:B------:R-:W-:Y:S02]  /*157c0*/  HADD2.F32 R21, -RZ, R22.reuse.H0_H0 ;  /* 0x20000016ff157230 */ /* 0x100fe40000004100 */
[----:B------:R-:W-:Y:S01]  /*157d0*/  FFMA.FTZ R4, R4, R37, R57 ;  /* 0x0000002504047223 */ /* 0x000fe20000010039 */
[----:B------:R-:W-:Y:S02]  /*157e0*/  HADD2.F32 R44, -RZ, R22.H1_H1 ;  /* 0x30000016ff2c7230 */ /* 0x000fe40000004100 */
[----:B------:R-:W-:-:S02]  /*157f0*/  HADD2.F32 R36, -RZ, R13.H1_H1 ;  /* 0x3000000dff247230 */ /* 0x000fc40000004100 */
[----:B------:R-:W-:Y:S02]  /*15800*/  HADD2.F32 R22, -RZ, R23.H0_H0 ;  /* 0x20000017ff167230 */ /* 0x000fe40000004100 */
[----:B------:R-:W-:Y:S02]  /*15810*/  HADD2.F32 R13, -RZ, R41.H0_H0 ;  /* 0x20000029ff0d7230 */ /* 0x000fe40000004100 */
[----:B------:R-:W-:Y:S02]  /*15820*/  HADD2.F32 R37, -RZ, R32.H0_H0 ;  /* 0x20000020ff257230 */ /* 0x000fe40000004100 */
[----:B------:R-:W-:Y:S02]  /*15830*/  HADD2.F32 R40, -RZ, R40.H1_H1 ;  /* 0x30000028ff287230 */ /* 0x000fe40000004100 */
        /* <DEDUP_REMOVED lines=17> */
.L_x_1087:
[----:B------:R-:W-:Y:S05]  /*15950*/  BSYNC B0 ;  /* 0x0000000000007941 */ /* 0x000fea0003800000 */
.L_x_1086:
[----:B-----5:R1:W-:Y:S02]  /*15960*/  STS.128 [R243+0x6800], R40 ;  /* 0x00680028f3007388 */ /* 0x0203e40000000c00 */
.L_x_1073:
[----:B------:R-:W-:Y:S05]  /*15970*/  BSYNC B2 ;  /* 0x0000000000027941 */ /* 0x000fea0003800000 */
.L_x_1072:
        /* <DEDUP_REMOVED lines=13> */
[-C--:B------:R-:W-:Y:S02]  /*15a50*/  ISETP.GE.AND P0, PT, R14, R3.reuse, PT ;  /* 0x000000030e00720c */ /* 0x080fe40003f06270 */
[----:B------:R-:W-:Y:S02]  /*15a60*/  SHF.L.U32 R13, R3, 0x5, RZ ;  /* 0x00000005030d7819 */ /* 0x000fe400000006ff */
        /* <DEDUP_REMOVED lines=9> */
[C---:B------:R-:W-:Y:S02]  /*15b00*/  LEA R22, P1, R5.reuse, R26, 0x1 ;  /* 0x0000001a05167211 */ /* 0x040fe400078208ff */
[----:B------:R-:W-:Y:S01]  /*15b10*/  MOV R21, RZ ;  /* 0x000000ff00157202 */ /* 0x000fe20000000f00 */
[----:B--23--:R-:W2:Y:S01]  /*15b20*/  LD.E.128 R36, desc[UR6][R36.64] ;  /* 0x0000000624247980 */ /* 0x00cea2000c101d00 */
[----:B------:R-:W-:Y:S02]  /*15b30*/  LEA.HI.X R23, R5, R27, R4, 0x1, P1 ;  /* 0x0000001b05177211 */ /* 0x000fe400008f0c04 */
[----:B------:R-:W-:-:S03]  /*15b40*/  @P0 IADD3 R21, -R3, RZ, RZ ;  /* 0x000000ff03150210 */ /* 0x000fc60007ffe1ff */
[----:B------:R3:W4:Y:S01]  /*15b50*/  LD.E.128 R4, desc[UR6][R22.64] ;  /* 0x0000000616047980 */ /* 0x000722000c101d00 */
[----:B------:R-:W-:-:S04]  /*15b60*/  IADD3 R20, P1, R21, R20, RZ ;  /* 0x0000001415147210 */ /* 0x000fc80007f3e0ff */
[----:B------:R-:W-:Y:S02]  /*15b70*/  LEA.HI.X.SX32 R13, R21, R13, 0x1, P1 ;  /* 0x0000000d150d7211 */ /* 0x000fe400008f0eff */
[----:B---3--:R-:W-:-:S04]  /*15b80*/  LEA R22, P1, R20, R16, 0x1 ;  /* 0x0000001014167211 */ /* 0x008fc800078208ff */
[----:B------:R-:W-:-:S06]  /*15b90*/  LEA.HI.X R23, R20, R17, R13, 0x1, P1 ;  /* 0x0000001114177211 */ /* 0x000fcc00008f0c0d */
[----:B------:R-:W3:Y:S01]  /*15ba0*/  LD.E.128 R20, desc[UR6][R22.64] ;  /* 0x0000000616147980 */ /* 0x000ee2000c101d00 */
[----:B-----5:R-:W-:Y:S02]  /*15bb0*/  MOV R13, R41 ;  /* 0x00000029000d7202 */ /* 0x020fe40000000f00 */
[----:B------:R-:W-:Y:S02]  /*15bc0*/  MOV R41, R40 ;  /* 0x0000002800297202 */ /* 0x000fe40000000f00 */
[----:B------:R-:W-:Y:S02]  /*15bd0*/  MOV R40, R43 ;  /* 0x0000002b00287202 */ /* 0x000fe40000000f00 */
[----:B--2---:R-:W-:Y:S02]  /*15be0*/  MOV R43, R37 ;  /* 0x00000025002b7202 */ /* 0x004fe40000000f00 */
        /* <DEDUP_REMOVED lines=24> */
[----:B------:R-:W-:-:S02]  /*15d70*/  HADD2.F32 R43, -RZ, R43.H1_H1 ;  /* 0x3000002bff2b7230 */ /* 0x000fc40000004100 */
[----:B------:R-:W-:Y:S01]  /*15d80*/  @!P0 FADD.FTZ R44, -R44, -RZ ;  /* 0x800000ff2c2c8221 */ /* 0x000fe20000010100 */
[----:B------:R-:W-:Y:S01]  /*15d90*/  FMUL.FTZ R57, R37, R57 ;  /* 0x0000003925397220 */ /* 0x000fe20000410000 */
[----:B------:R-:W-:Y:S01]  /*15da0*/  FMUL.FTZ R6, R4, R6 ;  /* 0x0000000604067220 */ /* 0x000fe20000410000 */
[----:B------:R-:W-:Y:S01]  /*15db0*/  FMUL.FTZ R7, R39, R7 ;  /* 0x0000000727077220 */ /* 0x000fe20000410000 */
[----:B------:R-:W-:Y:S01]  /*15dc0*/  @!P0 FADD.FTZ R56, -R56, -RZ ;  /* 0x800000ff38388221 */ /* 0x000fe20000010100 */
[----:B------:R-:W-:Y:S01]  /*15dd0*/  FMUL.FTZ R5, R38, R5 ;  /* 0x0000000526057220 */ /* 0x000fe20000410000 */
[----:B------:R-:W-:Y:S02]  /*15de0*/  HADD2.F32 R4, -RZ, R41.H0_H0 ;  /* 0x20000029ff047230 */ /* 0x000fe40000004100 */
[--C-:B---3--:R-:W-:Y:S02]  /*15df0*/  HADD2.F32 R37, -RZ, R20.reuse.H0_H0 ;  /* 0x20000014ff257230 */ /* 0x108fe40000004100 */
[----:B------:R-:W-:-:S02]  /*15e00*/  HADD2.F32 R39, -RZ, R20.H1_H1 ;  /* 0x30000014ff277230 */ /* 0x000fc40000004100 */
[----:B------:R-:W-:Y:S02]  /*15e10*/  HADD2.F32 R38, -RZ, R13.H0_H0 ;  /* 0x2000000dff267230 */ /* 0x000fe40000004100 */
[--C-:B------:R-:W-:Y:S02]  /*15e20*/  HADD2.F32 R20, -RZ, R21.reuse.H0_H0 ;  /* 0x20000015ff147230 */ /* 0x100fe40000004100 */
[----:B------:R-:W-:Y:S01]  /*15e30*/  FMUL.FTZ R59, R59, R44 ;  /* 0x0000002c3b3b7220 */ /* 0x000fe20000410000 */
[----:B------:R-:W-:Y:S01]  /*15e40*/  FMUL.FTZ R43, R43, R56 ;  /* 0x000000382b2b7220 */ /* 0x000fe20000410000 */
[----:B------:R-:W-:Y:S02]  /*15e50*/  HADD2.F32 R44, -RZ, R21.H1_H1 ;  /* 0x30000015ff2c7230 */ /* 0x000fe40000004100 */
[----:B------:R-:W-:Y:S01]  /*15e60*/  FFMA.FTZ R4, R4, R37, R58 ;  /* 0x0000002504047223 */ /* 0x000fe2000001003a */
[--C-:B------:R-:W-:Y:S02]  /*15e70*/  HADD2.F32 R21, -RZ, R22.reuse.H0_H0 ;  /* 0x20000016ff157230 */ /* 0x100fe40000004100 */
[----:B------:R-:W-:Y:S01]  /*15e80*/  FFMA.FTZ R20, R38, R20, R36 ;  /* 0x0000001426147223 */ /* 0x000fe20000010024 */
[----:B------:R-:W-:-:S02]  /*15e90*/  HADD2.F32 R56, -RZ, R22.H1_H1 ;  /* 0x30000016ff387230 */ /* 0x000fc40000004100 */
[----:B------:R-:W-:Y:S02]  /*15ea0*/  HADD2.F32 R22, -RZ, R23.H0_H0 ;  /* 0x20000017ff167230 */ /* 0x000fe40000004100 */
[--C-:B------:R-:W-:Y:S02]  /*15eb0*/  HADD2.F32 R37, -RZ, R40.reuse.H0_H0 ;  /* 0x20000028ff257230 */ /* 0x100fe40000004100 */
[----:B------:R-:W-:Y:S02]  /*15ec0*/  HADD2.F32 R41, -RZ, R41.H1_H1 ;  /* 0x30000029ff297230 */ /* 0x000fe40000004100 */
[----:B------:R-:W-:Y:S02]  /*15ed0*/  HADD2.F32 R23, -RZ, R23.H1_H1 ;  /* 0x30000017ff177230 */ /* 0x000fe40000004100 */
[----:B------:R-:W-:Y:S02]  /*15ee0*/  HADD2.F32 R36, -RZ, R13.H1_H1 ;  /* 0x3000000dff247230 */ /* 0x000fe40000004100 */
[----:B------:R-:W-:-:S02]  /*15ef0*/  HADD2.F32 R40, -RZ, R40.H1_H1 ;  /* 0x30000028ff287230 */ /* 0x000fc40000004100 */
[--C-:B------:R-:W-:Y:S02]  /*15f00*/  HADD2.F32 R13, -RZ, R42.reuse.H0_H0 ;  /* 0x2000002aff0d7230 */ /* 0x100fe40000004100 */
[----:B------:R-:W-:Y:S01]  /*15f10*/  FFMA.FTZ R39, R41, R39, R59 ;  /* 0x0000002729277223 */ /* 0x000fe2000001003b */
[----:B------:R-:W-:Y:S02]  /*15f20*/  HADD2.F32 R42, -RZ, R42.H1_H1 ;  /* 0x3000002aff2a7230 */ /* 0x000fe40000004100 */
        /* <DEDUP_REMOVED lines=12> */
.L_x_1093:
[----:B------:R-:W-:Y:S05]  /*15ff0*/  BSYNC B0 ;  /* 0x0000000000007941 */ /* 0x000fea0003800000 */
.L_x_1092:
[----:B-----5:R1:W-:Y:S02]  /*16000*/  STS.128 [R243+0x1000], R40 ;  /* 0x00100028f3007388 */ /* 0x0203e40000000c00 */
.L_x_1091:
[----:B------:R-:W-:Y:S05]  /*16010*/  BSYNC B1 ;  /* 0x0000000000017941 */ /* 0x000fea0003800000 */
.L_x_1090:
        /* <DEDUP_REMOVED lines=9> */
[----:B------:R-:W-:Y:S02]  /*160b0*/  LEA R13, R3, 0x40, 0x5 ;  /* 0x00000040030d7811 */ /* 0x000fe400078e28ff */
        /* <DEDUP_REMOVED lines=88> */
.L_x_1097:
[----:B------:R-:W-:Y:S05]  /*16640*/  BSYNC B0 ;  /* 0x0000000000007941 */ /* 0x000fea0003800000 */
.L_x_1096:
[----:B-----5:R1:W-:Y:S02]  /*16650*/  STS.128 [R243+0x3000], R40 ;  /* 0x00300028f3007388 */ /* 0x0203e40000000c00 */
.L_x_1095:
[----:B------:R-:W-:Y:S05]  /*16660*/  BSYNC B1 ;  /* 0x0000000000017941 */ /* 0x000fea0003800000 */
.L_x_1094:
        /* <DEDUP_REMOVED lines=98> */
.L_x_1101:
[----:B------:R-:W-:Y:S05]  /*16c90*/  BSYNC B0 ;  /* 0x0000000000007941 */ /* 0x000fea0003800000 */
.L_x_1100:
[----:B-----5:R1:W-:Y:S02]  /*16ca0*/  STS.128 [R243+0x5000], R40 ;  /* 0x00500028f3007388 */ /* 0x0203e40000000c00 */
.L_x_1099:
[----:B------:R-:W-:Y:S05]  /*16cb0*/  BSYNC B1 ;  /* 0x0000000000017941 */ /* 0x000fea0003800000 */
.L_x_1098:
[----:B------:R-:W-:-:S13]  /*16cc0*/  ISETP.GE.AND P0, PT, R9, R2, PT ;  /* 0x000000020900720c */ /* 0x000fda0003f06270 */
[----:B------:R1:W-:Y:S01]  /*16cd0*/  @P0 STS.128 [R243+0x7000], RZ ;  /* 0x007000fff3000388 */ /* 0x0003e20000000c00 */
[----:B------:R-:W-:Y:S05]  /*16ce0*/  @P0 BRA `(.L_x_1089) ;  /* 0x0000000400900947 */ /* 0x000fea0003800000 */
[----:B-123--:R1:W5:Y:S01]  /*16cf0*/  LD.E.128 R36, desc[UR6][R30.64+0x180] ;  /* 0x000180061e247980 */ /* 0x00e362000c101d00 */
        /* <DEDUP_REMOVED lines=16> */
[----:B------:R-:W2:Y:S01]  /*16e00*/  LD.E.128 R40, desc[UR6][R40.64+0x180] ;  /* 0x0001800628287980 */ /* 0x000ea2000c101d00 */
        /* <DEDUP_REMOVED lines=9> */
[----:B-1----:R-:W-:Y:S02]  /*16ea0*/  MOV R31, R36 ;  /* 0x00000024001f7202 */ /* 0x002fe40000000f00 */
[----:B------:R-:W-:Y:S02]  /*16eb0*/  MOV R37, R38 ;  /* 0x0000002600257202 */ /* 0x000fe40000000f00 */
[----:B------:R-:W-:Y:S02]  /*16ec0*/  MOV R30, R39 ;  /* 0x00000027001e7202 */ /* 0x000fe40000000f00 */
[----:B--2---:R-:W-:Y:S02]  /*16ed0*/  MOV R36, R40 ;  /* 0x0000002800247202 */ /* 0x004fe40000000f00 */
[----:B------:R-:W-:-:S02]  /*16ee0*/  MOV R38, R42 ;  /* 0x0000002a00267202 */ /* 0x000fc40000000f00 */
[----:B------:R-:W-:Y:S01]  /*16ef0*/  MOV R39, R41 ;  /* 0x0000002900277202 */ /* 0x000fe20000000f00 */
[--C-:B----4-:R-:W-:Y:S02]  /*16f00*/  HADD2.F32 R40, -RZ, R4.reuse.H0_H0 ;  /* 0x20000004ff287230 */ /* 0x110fe40000004100 */
[----:B------:R-:W-:Y:S02]  /*16f10*/  HADD2.F32 R42, -RZ, R4.H1_H1 ;  /* 0x30000004ff2a7230 */ /* 0x000fe40000004100 */
[--C-:B------:R-:W-:Y:S01]  /*16f20*/  HADD2.F32 R4, -RZ, R5.reuse.H0_H0 ;  /* 0x20000005ff047230 */ /* 0x100fe20000004100 */
[----:B------:R-:W-:Y:S01]  /*16f30*/  MOV R41, R43 ;  /* 0x0000002b00297202 */ /* 0x000fe20000000f00 */
[--C-:B------:R-:W-:Y:S02]  /*16f40*/  HADD2.F32 R56, -RZ, R36.reuse.H0_H0 ;  /* 0x20000024ff387230 */ /* 0x100fe40000004100 */
[----:B------:R-:W-:Y:S02]  /*16f50*/  HADD2.F32 R57, -RZ, R36.H1_H1 ;  /* 0x30000024ff397230 */ /* 0x000fe40000004100 */
[----:B------:R-:W-:Y:S01]  /*16f60*/  @!P0 FADD.FTZ R40, -R40, -RZ ;  /* 0x800000ff28288221 */ /* 0x000fe20000010100 */
[----:B------:R-:W-:-:S02]  /*16f70*/  HADD2.F32 R43, -RZ, R5.H1_H1 ;  /* 0x30000005ff2b7230 */ /* 0x000fc40000004100 */
[----:B------:R-:W-:Y:S01]  /*16f80*/  @!P0 FADD.FTZ R4, -R4, -RZ ;  /* 0x800000ff04048221 */ /* 0x000fe20000010100 */
[----:B------:R-:W-:Y:S02]  /*16f90*/  HADD2.F32 R36, -RZ, R39.H0_H0 ;  /* 0x20000027ff247230 */ /* 0x000fe40000004100 */
        /* <DEDUP_REMOVED lines=23> */
[--C-:B---3--:R-:W-:Y:S02]  /*17110*/  HADD2.F32 R31, -RZ, R20.reuse.H0_H0 ;  /* 0x20000014ff1f7230 */ /* 0x108fe40000004100 */
[----:B------:R-:W-:Y:S02]  /*17120*/  HADD2.F32 R41, -RZ, R20.H1_H1 ;  /* 0x30000014ff297230 */ /* 0x000fe40000004100 */
[----:B------:R-:W-:-:S02]  /*17130*/  HADD2.F32 R38, -RZ, R13.H0_H0 ;  /* 0x2000000dff267230 */ /* 0x000fc40000004100 */
        /* <DEDUP_REMOVED lines=8> */
[----:B------:R-:W-:Y:S02]  /*171c0*/  HADD2.F32 R31, -RZ, R13.H1_H1 ;  /* 0x3000000dff1f7230 */ /* 0x000fe40000004100 */
[----:B------:R-:W-:Y:S02]  /*171d0*/  HADD2.F32 R22, -RZ, R23.H0_H0 ;  /* 0x20000017ff167230 */ /* 0x000fe40000004100 */
        /* <DEDUP_REMOVED lines=19> */
.L_x_1103:
[----:B------:R-:W-:Y:S05]  /*17310*/  BSYNC B0 ;  /* 0x0000000000007941 */ /* 0x000fea0003800000 */
.L_x_1102:
[----:B-----5:R2:W-:Y:S02]  /*17320*/  STS.128 [R243+0x7000], R36 ;  /* 0x00700024f3007388 */ /* 0x0205e40000000c00 */
.L_x_1089:
[----:B------:R-:W-:Y:S05]  /*17330*/  BSYNC B2 ;  /* 0x0000000000027941 */ /* 0x000fea0003800000 */
.L_x_1088:
[----:B-1----:R-:W-:-:S05]  /*17340*/  VIADD R30, R160, 0x30 ;  /* 0x00000030a01e7836 */ /* 0x002fca0000000000 */
[----:B------:R-:W-:-:S04]  /*17350*/  ISETP.GE.AND P0, PT, R30, R12, PT ;  /* 0x0000000c1e00720c */ /* 0x000fc80003f06270 */
[----:B------:R-:W-:-:S13]  /*17360*/  ISETP.LT.OR P0, PT, R45, -0x187, P0 ;  /* 0xfffffe792d00780c */ /* 0x000fda0000701670 */
[----:B------:R-:W-:Y:S05]  /*17370*/  @P0 BRA `(.L_x_1041) ;  /* 0x0000002000d80947 */ /* 0x000fea0003800000 */
        /* <DEDUP_REMOVED lines=8> */
[-C--:B------:R-:W-:Y:S01]  /*17400*/  ISETP.GE.AND P0, PT, R14, R3.reuse, PT ;  /* 0x000000030e00720c */ /* 0x080fe20003f06270 */
[----:B------:R-:W-:Y:S01]  /*17410*/  IMAD R12, R3, 0x30, RZ ;  /* 0x00000030030c7824 */ /* 0x000fe200078e02ff */
[----:B------:R-:W-:Y:S02]  /*17420*/  MOV R4, RZ ;  /* 0x000000ff00047202 */ /* 0x000fe40000000f00 */
[----:B------:R-:W-:Y:S02]  /*17430*/  MOV R6, R3 ;  /* 0x0000000300067202 */ /* 0x000fe40000000f00 */
[----:B------:R-:W-:-:S04]  /*17440*/  IADD3 R13, P1, R12, R8, RZ ;  /* 0x000000080c0d7210 */ /* 0x000fc80007f3e0ff */
[----:B------:R-:W-:-:S03]  /*17450*/  LEA.HI.X.SX32 R12, R12, R24, 0x1, P1 ;  /* 0x000000180c0c7211 */ /* 0x000fc600008f0eff */
[C---:B------:R-:W-:Y:S02]  /*17460*/  @P0 IADD3 R4, -R3.reuse, RZ, RZ ;  /* 0x000000ff03040210 */ /* 0x040fe40007ffe1ff */
[----:B------:R-:W-:Y:S02]  /*17470*/  @P0 IADD3 R6, -R3, RZ, RZ ;  /* 0x000000ff03060210 */ /* 0x000fe40007ffe1ff */
[----:B------:R-:W-:-:S03]  /*17480*/  IADD3 R5, P1, R4, R13, RZ ;  /* 0x0000000d04057210 */ /* 0x000fc60007f3e0ff */
[----:B--2---:R-:W-:Y:S01]  /*17490*/  IMAD.WIDE R36, R6, 0x2, R28 ;  /* 0x0000000206247825 */ /* 0x004fe200078e021c */
[----:B------:R-:W-:Y:S02]  /*174a0*/  LEA.HI.X.SX32 R4, R4, R12, 0x1, P1 ;  /* 0x0000000c04047211 */ /* 0x000fe400008f0eff */
[----:B------:R-:W-:-:S03]  /*174b0*/  LEA R14, P1, R5, R26, 0x1 ;  /* 0x0000001a050e7211 */ /* 0x000fc600078208ff */
[----:B---3--:R-:W2:Y:S01]  /*174c0*/  LD.E.128 R36, desc[UR6][R36.64] ;  /* 0x0000000624247980 */ /* 0x008ea2000c101d00 */
[----:B------:R-:W-:-:S05]  /*174d0*/  LEA.HI.X R15, R5, R27, R4, 0x1, P1 ;  /* 0x0000001b050f7211 */ /* 0x000fca00008f0c04 */
[----:B------:R3:W4:Y:S02]  /*174e0*/  LD.E.128 R4, desc[UR6][R14.64] ;  /* 0x000000060e047980 */ /* 0x000724000c101d00 */
[----:B---3--:R-:W-:Y:S02]  /*174f0*/  MOV R14, RZ ;  /* 0x000000ff000e7202 */ /* 0x008fe40000000f00 */
        /* <DEDUP_REMOVED lines=38> */
[----:B------:R-:W-:Y:S01]  /*17760*/  FMUL.FTZ R42, R36, R42 ;  /* 0x0000002a242a7220 */ /* 0x000fe20000410000 */
[----:B------:R-:W-:Y:S02]  /*17770*/  HADD2.F32 R38, -RZ, R31.H1_H1 ;  /* 0x3000001fff267230 */ /* 0x000fe40000004100 */
[----:B------:R-:W-:Y:S01]  /*17780*/  @!P0 FADD.FTZ R40, -R40, -RZ ;  /* 0x800000ff28288221 */ /* 0x000fe20000010100 */
[----:B------:R-:W-:Y:S02]  /*17790*/  HADD2.F32 R36, -RZ, R21.H0_H0 ;  /* 0x20000015ff247230 */ /* 0x000fe40000004100 */
[----:B------:R-:W-:Y:S01]  /*177a0*/  @!P0 FADD.FTZ R41, -R41, -RZ ;  /* 0x800000ff29298221 */ /* 0x000fe20000010100 */
[----:B------:R-:W-:Y:S02]  /*177b0*/  HADD2.F32 R37, -RZ, R37.H1_H1 ;  /* 0x30000025ff257230 */ /* 0x000fe40000004100 */
[----:B------:R-:W-:Y:S01]  /*177c0*/  FMUL.FTZ R44, R44, R40 ;  /* 0x000000282c2c7220 */ /* 0x000fe20000410000 */
[----:B---3--:R-:W-:-:S02]  /*177d0*/  HADD2.F32 R31, -RZ, R12.H0_H0 ;  /* 0x2000000cff1f7230 */ /* 0x008fc40000004100 */
[----:B------:R-:W-:Y:S02]  /*177e0*/  HADD2.F32 R39, -RZ, R12.H1_H1 ;  /* 0x3000000cff277230 */ /* 0x000fe40000004100 */
[--C-:B------:R-:W-:Y:S02]  /*177f0*/  HADD2.F32 R12, -RZ, R13.reuse.H0_H0 ;  /* 0x2000000dff0c7230 */ /* 0x100fe40000004100 */
[----:B------:R-:W-:Y:S01]  /*17800*/  FMUL.FTZ R37, R37, R41 ;  /* 0x0000002925257220 */ /* 0x000fe20000410000 */
[----:B------:R-:W-:Y:S02]  /*17810*/  HADD2.F32 R40, -RZ, R13.H1_H1 ;  /* 0x3000000dff287230 */ /* 0x000fe40000004100 */
[----:B------:R-:W-:Y:S01]  /*17820*/  FFMA.FTZ R4, R4, R31, R43 ;  /* 0x0000001f04047223 */ /* 0x000fe2000001002b */
[----:B------:R-:W-:Y:S01]  /*17830*/  FFMA.FTZ R12, R36, R12, R22 ;  /* 0x0000000c240c7223 */ /* 0x000fe20000010016 */
[----:B------:R-:W-:Y:S02]  /*17840*/  HADD2.F32 R22, -RZ, R21.H1_H1 ;  /* 0x30000015ff167230 */ /* 0x000fe40000004100 */
[----:B------:R-:W-:-:S02]  /*17850*/  HADD2.F32 R13, -RZ, R14.H0_H0 ;  /* 0x2000000eff0d7230 */ /* 0x000fc40000004100 */
[----:B------:R-:W-:Y:S02]  /*17860*/  HADD2.F32 R41, -RZ, R14.H1_H1 ;  /* 0x3000000eff297230 */ /* 0x000fe40000004100 */
[--C-:B------:R-:W-:Y:S02]  /*17870*/  HADD2.F32 R21, -RZ, R23.reuse.H0_H0 ;  /* 0x20000017ff157230 */ /* 0x100fe40000004100 */
[----:B------:R-:W-:Y:S02]  /*17880*/  HADD2.F32 R31, -RZ, R23.H1_H1 ;  /* 0x30000017ff1f7230 */ /* 0x000fe40000004100 */
[--C-:B------:R-:W-:Y:S02]  /*17890*/  HADD2.F32 R14, -RZ, R15.reuse.H0_H0 ;  /* 0x2000000fff0e7230 */ /* 0x100fe40000004100 */
[----:B------:R-:W-:Y:S02]  /*178a0*/  HADD2.F32 R23, -RZ, R20.H0_H0 ;  /* 0x20000014ff177230 */ /* 0x000fe40000004100 */
        /* <DEDUP_REMOVED lines=16> */
.L_x_1107:
[----:B------:R-:W-:Y:S05]  /*179b0*/  BSYNC B0 ;  /* 0x0000000000007941 */ /* 0x000fea0003800000 */
.L_x_1106:
[----:B-----5:R1:W-:Y:S02]  /*179c0*/  STS.128 [R243+0x1800], R20 ;  /* 0x00180014f3007388 */ /* 0x0203e40000000c00 */
.L_x_1105:
[----:B------:R-:W-:Y:S05]  /*179d0*/  BSYNC B1 ;  /* 0x0000000000017941 */ /* 0x000fea0003800000 */
.L_x_1104:
        /* <DEDUP_REMOVED lines=9> */
[----:B------:R-:W-:Y:S02]  /*17a70*/  MOV R11, 0x30 ;  /* 0x00000030000b7802 */ /* 0x000fe40000000f00 */
[----:B------:R-:W-:Y:S02]  /*17a80*/  MOV R4, RZ ;  /* 0x000000ff00047202 */ /* 0x000fe40000000f00 */
[----:B------:R-:W-:Y:S01]  /*17a90*/  MOV R6, R3 ;  /* 0x0000000300067202 */ /* 0x000fe20000000f00 */
[----:B------:R-:W-:-:S05]  /*17aa0*/  IMAD R11, R3, R11, 0x40 ;  /* 0x00000040030b7424 */ /* 0x000fca00078e020b */
[----:B------:R-:W-:Y:S02]  /*17ab0*/  IADD3 R12, P1, R11, R8, RZ ;  /* 0x000000080b0c7210 */ /* 0x000fe40007f3e0ff */
[----:B------:R-:W-:Y:S02]  /*17ac0*/  @P0 IADD3 R4, -R3, RZ, RZ ;  /* 0x000000ff03040210 */ /* 0x000fe40007ffe1ff */
[----:B------:R-:W-:Y:S02]  /*17ad0*/  LEA.HI.X.SX32 R11, R11, R24, 0x1, P1 ;  /* 0x000000180b0b7211 */ /* 0x000fe400008f0eff */
[C---:B------:R-:W-:Y:S02]  /*17ae0*/  IADD3 R5, P1, R4.reuse, R12, RZ ;  /* 0x0000000c04057210 */ /* 0x040fe40007f3e0ff */
[----:B------:R-:W-:Y:S02]  /*17af0*/  @P0 IADD3 R6, -R3, RZ, RZ ;  /* 0x000000ff03060210 */ /* 0x000fe40007ffe1ff */
[----:B------:R-:W-:-:S02]  /*17b00*/  LEA.HI.X.SX32 R4, R4, R11, 0x1, P1 ;  /* 0x0000000b04047211 */ /* 0x000fc400008f0eff */
[----:B------:R-:W-:Y:S01]  /*17b10*/  LEA R14, P1, R5, R26, 0x1 ;  /* 0x0000001a050e7211 */ /* 0x000fe200078208ff */
[----:B--2---:R-:W-:-:S03]  /*17b20*/  IMAD.WIDE R36, R6, 0x2, R28 ;  /* 0x0000000206247825 */ /* 0x004fc600078e021c */
[----:B------:R-:W-:Y:S02]  /*17b30*/  LEA.HI.X R15, R5, R27, R4, 0x1, P1 ;  /* 0x0000001b050f7211 */ /* 0x000fe400008f0c04 */
[----:B------:R-:W-:Y:S01]  /*17b40*/  MOV R13, RZ ;  /* 0x000000ff000d7202 */ /* 0x000fe20000000f00 */
[----:B---3--:R-:W2:Y:S01]  /*17b50*/  LD.E.128 R36, desc[UR6][R36.64+0x80] ;  /* 0x0000800624247980 */ /* 0x008ea2000c101d00 */
        /* <DEDUP_REMOVED lines=10> */
[----:B------:R-:W-:Y:S02]  /*17c00*/  MOV R23, R22 ;  /* 0x0000001600177202 */ /* 0x000fe40000000f00 */
[----:B--2---:R-:W-:Y:S02]  /*17c10*/  MOV R22, R36 ;  /* 0x0000002400167202 */ /* 0x004fe40000000f00 */
[----:B------:R-:W-:-:S02]  /*17c20*/  MOV R31, R38 ;  /* 0x00000026001f7202 */ /* 0x000fc40000000f00 */
[----:B------:R-:W-:Y:S01]  /*17c30*/  MOV R36, R37 ;  /* 0x0000002500247202 */ /* 0x000fe20000000f00 */
[--C-:B----4-:R-:W-:Y:S01]  /*17c40*/  HADD2.F32 R37, -RZ, R4.reuse.H0_H0 ;  /* 0x20000004ff257230 */ /* 0x110fe20000004100 */
[----:B------:R-:W-:Y:S01]  /*17c50*/  MOV R38, R39 ;  /* 0x0000002700267202 */ /* 0x000fe20000000f00 */
[----:B------:R-:W-:Y:S02]  /*17c60*/  HADD2.F32 R39, -RZ, R4.H1_H1 ;  /* 0x30000004ff277230 */ /* 0x000fe40000004100 */
[----:B------:R-:W-:Y:S02]  /*17c70*/  HADD2.F32 R4, -RZ, R5.H0_H0 ;  /* 0x20000005ff047230 */ /* 0x000fe40000004100 */
[----:B------:R-:W-:Y:S01]  /*17c80*/  @!P0 FADD.FTZ R37, -R37, -RZ ;  /* 0x800000ff25258221 */ /* 0x000fe20000010100 */
[--C-:B------:R-:W-:Y:S02]  /*17c90*/  HADD2.F32 R42, -RZ, R22.reuse.H0_H0 ;  /* 0x20000016ff2a7230 */ /* 0x100fe40000004100 */
[----:B------:R-:W-:Y:S01]  /*17ca0*/  @!P0 FADD.FTZ R39, -R39, -RZ ;  /* 0x800000ff27278221 */ /* 0x000fe20000010100 */
[----:B------:R-:W-:-:S02]  /*17cb0*/  HADD2.F32 R43, -RZ, R22.H1_H1 ;  /* 0x30000016ff2b7230 */ /* 0x000fc40000004100 */
[----:B------:R-:W-:Y:S01]  /*17cc0*/  @!P0 FADD.FTZ R4, -R4, -RZ ;  /* 0x800000ff04048221 */ /* 0x000fe20000010100 */
[----:B------:R-:W-:Y:S02]  /*17cd0*/  HADD2.F32 R40, -RZ, R5.H1_H1 ;  /* 0x30000005ff287230 */ /* 0x000fe40000004100 */
[----:B------:R-:W-:Y:S01]  /*17ce0*/  FMUL.FTZ R42, R42, R37 ;  /* 0x000000252a2a7220 */ /* 0x000fe20000410000 */
[----:B------:R-:W-:Y:S02]  /*17cf0*/  HADD2.F32 R22, -RZ, R36.H0_H0 ;  /* 0x20000024ff167230 */ /* 0x000fe40000004100 */
[----:B------:R-:W-:Y:S01]  /*17d00*/  FMUL.FTZ R43, R43, R39 ;  /* 0x000000272b2b7220 */ /* 0x000fe20000410000 */
[--C-:B------:R-:W-:Y:S02]  /*17d10*/  HADD2.F32 R5, -RZ, R6.reuse.H0_H0 ;  /* 0x20000006ff057230 */ /* 0x100fe40000004100 */
[----:B------:R-:W-:Y:S01]  /*17d20*/  @!P0 FADD.FTZ R40, -R40, -RZ ;  /* 0x800000ff28288221 */ /* 0x000fe20000010100 */
[----:B------:R-:W-:-:S02]  /*17d30*/  HADD2.F32 R41, -RZ, R6.H1_H1 ;  /* 0x30000006ff297230 */ /* 0x000fc40000004100 */
[----:B------:R-:W-:Y:S01]  /*17d40*/  FMUL.FTZ R22, R22, R4 ;  /* 0x0000000416167220 */ /* 0x000fe20000410000 */
[--C-:B------:R-:W-:Y:S02]  /*17d50*/  HADD2.F32 R6, -RZ, R7.reuse.H0_H0 ;  /* 0x20000007ff067230 */ /* 0x100fe40000004100 */
[----:B------:R-:W-:Y:S01]  /*17d60*/  @!P0 FADD.FTZ R5, -R5, -RZ ;  /* 0x800000ff05058221 */ /* 0x000fe20000010100 */
[----:B------:R-:W-:Y:S02]  /*17d70*/  HADD2.F32 R7, -RZ, R7.H1_H1 ;  /* 0x30000007ff077230 */ /* 0x000fe40000004100 */
[----:B------:R-:W-:Y:S01]  /*17d80*/  @!P0 FADD.FTZ R41, -R41, -RZ ;  /* 0x800000ff29298221 */ /* 0x000fe20000010100 */
[----:B------:R-:W-:Y:S02]  /*17d90*/  HADD2.F32 R37, -RZ, R31.H0_H0 ;  /* 0x2000001fff257230 */ /* 0x000fe40000004100 */
[----:B------:R-:W-:Y:S01]  /*17da0*/  @!P0 FADD.FTZ R6, -R6, -RZ ;  /* 0x800000ff06068221 */ /* 0x000fe20000010100 */
[----:B------:R-:W-:-:S02]  /*17db0*/  HADD2.F32 R4, -RZ, R38.H0_H0 ;  /* 0x20000026ff047230 */ /* 0x000fc40000004100 */
[----:B------:R-:W-:Y:S01]  /*17dc0*/  @!P0 FADD.FTZ R7, -R7, -RZ ;  /* 0x800000ff07078221 */ /* 0x000fe20000010100 */
[----:B------:R-:W-:Y:S02]  /*17dd0*/  HADD2.F32 R38, -RZ, R38.H1_H1 ;  /* 0x30000026ff267230 */ /* 0x000fe40000004100 */
[----:B------:R-:W-:Y:S01]  /*17de0*/  FMUL.FTZ R5, R37, R5 ;  /* 0x0000000525057220 */ /* 0x000fe20000410000 */
[----:B------:R-:W-:Y:S02]  /*17df0*/  HADD2.F32 R31, -RZ, R31.H1_H1 ;  /* 0x3000001fff1f7230 */ /* 0x000fe40000004100 */
[----:B------:R-:W-:Y:S01]  /*17e00*/  FMUL.FTZ R6, R4, R6 ;  /* 0x0000000604067220 */ /* 0x000fe20000410000 */
[--C-:B------:R-:W-:Y:S02]  /*17e10*/  HADD2.F32 R4, -RZ, R21.reuse.H0_H0 ;  /* 0x20000015ff047230 */ /* 0x100fe40000004100 */
[----:B------:R-:W-:Y:S01]  /*17e20*/  FMUL.FTZ R7, R38, R7 ;  /* 0x0000000726077220 */ /* 0x000fe20000410000 */
[----:B------:R-:W-:-:S02]  /*17e30*/  HADD2.F32 R37, -RZ, R21.H1_H1 ;  /* 0x30000015ff257230 */ /* 0x000fc40000004100 */
[----:B------:R-:W-:Y:S01]  /*17e40*/  FMUL.FTZ R41, R31, R41 ;  /* 0x000000291f297220 */ /* 0x000fe20000410000 */
[----:B---3--:R-:W-:Y:S02]  /*17e50*/  HADD2.F32 R21, -RZ, R12.H0_H0 ;  /* 0x2000000cff157230 */ /* 0x008fe40000004100 */
[----:B------:R-:W-:Y:S02]  /*17e60*/  HADD2.F32 R36, -RZ, R36.H1_H1 ;  /* 0x30000024ff247230 */ /* 0x000fe40000004100 */
[----:B------:R-:W-:Y:S02]  /*17e70*/  HADD2.F32 R38, -RZ, R12.H1_H1 ;  /* 0x3000000cff267230 */ /* 0x000fe40000004100 */
[----:B------:R-:W-:Y:S01]  /*17e80*/  FFMA.FTZ R4, R4, R21, R42 ;  /* 0x0000001504047223 */ /* 0x000fe2000001002a */
[----:B------:R-:W-:Y:S02]  /*17e90*/  HADD2.F32 R31, -RZ, R11.H0_H0 ;  /* 0x2000000bff1f7230 */ /* 0x000fe40000004100 */
[----:B------:R-:W-:Y:S01]  /*17ea0*/  FMUL.FTZ R36, R36, R40 ;  /* 0x0000002824247220 */ /* 0x000fe20000410000 */
[----:B------:R-:W-:-:S02]  /*17eb0*/  HADD2.F32 R12, -RZ, R13.H0_H0 ;  /* 0x2000000dff0c7230 */ /* 0x000fc40000004100 */
[----:B------:R-:W-:Y:S01]  /*17ec0*/  FFMA.FTZ R37, R37, R38, R43 ;  /* 0x0000002625257223 */ /* 0x000fe2000001002b */
[----:B------:R-:W-:Y:S02]  /*17ed0*/  HADD2.F32 R39, -RZ, R13.H1_H1 ;  /* 0x3000000dff277230 */ /* 0x000fe40000004100 */
[----:B------:R-:W-:Y:S02]  /*17ee0*/  HADD2.F32 R21, -RZ, R11.H1_H1 ;  /* 0x3000000bff157230 */ /* 0x000fe40000004100 */
[----:B------:R-:W-:Y:S01]  /*17ef0*/  FFMA.FTZ R12, R31, R12, R22 ;  /* 0x0000000c1f0c7223 */ /* 0x000fe20000010016 */
[--C-:B------:R-:W-:Y:S01]  /*17f00*/  HADD2.F32 R13, -RZ, R14.reuse.H0_H0 ;  /* 0x2000000eff0d7230 */ /* 0x100fe20000004100 */
[----:B------:R-:W-:Y:S01]  /*17f10*/  F2FP.F16.F32.PACK_AB R4, R37, R4 ;  /* 0x000000042504723e */ /* 0x000fe200000000ff */
[----:B------:R-:W-:Y:S02]  /*17f20*/  HADD2.F32 R40, -RZ, R14.H1_H1 ;  /* 0x3000000eff287230 */ /* 0x000fe40000004100 */
[----:B------:R-:W-:Y:S01]  /*17f30*/  FFMA.FTZ R21, R21, R39, R36 ;  /* 0x0000002715157223 */ /* 0x000fe20000010024 */
[----:B------:R-:W-:-:S02]  /*17f40*/  HADD2.F32 R11, -RZ, R23.H0_H0 ;  /* 0x20000017ff0b7230 */ /* 0x000fc40000004100 */
[----:B------:R-:W-:Y:S02]  /*17f50*/  HADD2.F32 R14, -RZ, R15.H0_H0 ;  /* 0x2000000fff0e7230 */ /* 0x000fe40000004100 */
[----:B------:R-:W-:Y:S02]  /*17f60*/  HADD2.F32 R23, -RZ, R23.H1_H1 ;  /* 0x30000017ff177230 */ /* 0x000fe40000004100 */
[----:B------:R-:W-:Y:S01]  /*17f70*/  FFMA.FTZ R5, R11, R13, R5 ;  /* 0x0000000d0b057223 */ /* 0x000fe20000010005 */
[--C-:B------:R-:W-:Y:S01]  /*17f80*/  HADD2.F32 R22, -RZ, R20.reuse.H0_H0 ;  /* 0x20000014ff167230 */ /* 0x100fe20000004100 */
[----:B------:R-:W-:Y:S01]  /*17f90*/  F2FP.F16.F32.PACK_AB R21, R21, R12 ;  /* 0x0000000c1515723e */ /* 0x000fe200000000ff */
[----:B------:R-:W-:Y:S02]  /*17fa0*/  HADD2.F32 R15, -RZ, R15.H1_H1 ;  /* 0x3000000fff0f7230 */ /* 0x000fe40000004100 */
[----:B------:R-:W-:Y:S01]  /*17fb0*/  FFMA.FTZ R23, R23, R40, R41 ;  /* 0x0000002817177223 */ /* 0x000fe20000010029 */
[----:B------:R-:W-:-:S02]  /*17fc0*/  HADD2.F32 R20, -RZ, R20.H1_H1 ;  /* 0x30000014ff147230 */ /* 0x000fc40000004100 */
[----:B------:R-:W-:Y:S02]  /*17fd0*/  FFMA.FTZ R6, R22, R14, R6 ;  /* 0x0000000e16067223 */ /* 0x000fe40000010006 */
[----:B------:R-:W-:Y:S01]  /*17fe0*/  F2FP.F16.F32.PACK_AB R23, R23, R5 ;  /* 0x000000051717723e */ /* 0x000fe200000000ff */
[----:B------:R-:W-:Y:S01]  /*17ff0*/  FFMA.FTZ R7, R20, R15, R7 ;  /* 0x0000000f14077223 */ /* 0x000fe20000010007 */
[----:B------:R-:W-:Y:S02]  /*18000*/  MOV R20, R4 ;  /* 0x0000000400147202 */ /* 0x000fe40000000f00 */
[----:B------:R-:W-:Y:S02]  /*18010*/  MOV R22, R23 ;  /* 0x0000001700167202 */ /* 0x000fe40000000f00 */
[----:B------:R-:W-:-:S04]  /*18020*/  F2FP.F16.F32.PACK_AB R6, R7, R6 ;  /* 0x000000060706723e */ /* 0x000fc800000000ff */
[----:B------:R-:W-:Y:S02]  /*18030*/  MOV R23, R6 ;  /* 0x0000000600177202 */ /* 0x000fe40000000f00 */
.L_x_1111:
[----:B------:R-:W-:Y:S05]  /*18040*/  BSYNC B0 ;  /* 0x0000000000007941 */ /* 0x000fea0003800000 */
.L_x_1110:
[----:B-----5:R1:W-:Y:S02]  /*18050*/  STS.128 [R243+0x3800], R20 ;  /* 0x00380014f3007388 */ /* 0x0203e40000000c00 */
.L_x_1109:
[----:B------:R-:W-:Y:S05]  /*18060*/  BSYNC B1 ;  /* 0x0000000000017941 */ /* 0x000fea0003800000 */
.L_x_1108:
        /* <DEDUP_REMOVED lines=13> */
[C---:B------:R-:W-:Y:S02]  /*18140*/  IADD3 R11, P1, R10.reuse, R8, RZ ;  /* 0x000000080a0b7210 */ /* 0x040fe40007f3e0ff */
[C---:B------:R-:W-:Y:S02]  /*18150*/  @P0 IADD3 R4, -R3.reuse, RZ, RZ ;  /* 0x000000ff03040210 */ /* 0x040fe40007ffe1ff */
[----:B------:R-:W-:Y:S02]  /*18160*/  LEA.HI.X.SX32 R10, R10, R24, 0x1, P1 ;  /* 0x000000180a0a7211 */ /* 0x000fe400008f0eff */
[C---:B------:R-:W-:Y:S02]  /*18170*/  IADD3 R5, P1, R4.reuse, R11, RZ ;  /* 0x0000000b04057210 */ /* 0x040fe40007f3e0ff */
[----:B------:R-:W-:Y:S02]  /*18180*/  @P0 IADD3 R6, -R3, RZ, RZ ;  /* 0x000000ff03060210 */ /* 0x000fe40007ffe1ff */
[----:B------:R-:W-:-:S02]  /*18190*/  LEA.HI.X.SX32 R4, R4, R10, 0x1, P1 ;  /* 0x0000000a04047211 */ /* 0x000fc400008f0eff */
[----:B------:R-:W-:Y:S01]  /*181a0*/  LEA R12, P1, R5, R26, 0x1 ;  /* 0x0000001a050c7211 */ /* 0x000fe200078208ff */
[----:B--2---:R-:W-:-:S03]  /*181b0*/  IMAD.WIDE R36, R6, 0x2, R28 ;  /* 0x0000000206247825 */ /* 0x004fc600078e021c */
[----:B------:R-:W-:-:S03]  /*181c0*/  LEA.HI.X R13, R5, R27, R4, 0x1, P1 ;  /* 0x0000001b050d7211 */ /* 0x000fc600008f0c04 */
[----:B---3--:R-:W2:Y:S04]  /*181d0*/  LD.E.128 R36, desc[UR6][R36.64+0x100] ;  /* 0x0001000624247980 */ /* 0x008ea8000c101d00 */
        /* <DEDUP_REMOVED lines=10> */
[----:B--2---:R-:W-:Y:S02]  /*18280*/  MOV R21, R36 ;  /* 0x0000002400157202 */ /* 0x004fe40000000f00 */
[----:B------:R-:W-:Y:S02]  /*18290*/  MOV R23, R38 ;  /* 0x0000002600177202 */ /* 0x000fe40000000f00 */
[----:B------:R-:W-:Y:S01]  /*182a0*/  MOV R31, R37 ;  /* 0x00000025001f7202 */ /* 0x000fe20000000f00 */
[--C-:B----4-:R-:W-:Y:S01]  /*182b0*/  HADD2.F32 R36, -RZ, R4.reuse.H0_H0 ;  /* 0x20000004ff247230 */ /* 0x110fe20000004100 */
[----:B------:R-:W-:Y:S01]  /*182c0*/  MOV R37, R39 ;  /* 0x0000002700257202 */ /* 0x000fe20000000f00 */
[----:B------:R-:W-:-:S02]  /*182d0*/  HADD2.F32 R38, -RZ, R4.H1_H1 ;  /* 0x30000004ff267230 */ /* 0x000fc40000004100 */
[----:B------:R-:W-:Y:S02]  /*182e0*/  HADD2.F32 R4, -RZ, R5.H0_H0 ;  /* 0x20000005ff047230 */ /* 0x000fe40000004100 */
[----:B------:R-:W-:Y:S01]  /*182f0*/  @!P0 FADD.FTZ R36, -R36, -RZ ;  /* 0x800000ff24248221 */ /* 0x000fe20000010100 */
[--C-:B------:R-:W-:Y:S02]  /*18300*/  HADD2.F32 R41, -RZ, R21.reuse.H0_H0 ;  /* 0x20000015ff297230 */ /* 0x100fe40000004100 */
[----:B------:R-:W-:Y:S01]  /*18310*/  @!P0 FADD.FTZ R38, -R38, -RZ ;  /* 0x800000ff26268221 */ /* 0x000fe20000010100 */
[----:B------:R-:W-:Y:S02]  /*18320*/  HADD2.F32 R42, -RZ, R21.H1_H1 ;  /* 0x30000015ff2a7230 */ /* 0x000fe40000004100 */
[----:B------:R-:W-:Y:S01]  /*18330*/  @!P0 FADD.FTZ R4, -R4, -RZ ;  /* 0x800000ff04048221 */ /* 0x000fe20000010100 */
[----:B------:R-:W-:Y:S02]  /*18340*/  HADD2.F32 R39, -RZ, R5.H1_H1 ;  /* 0x30000005ff277230 */ /* 0x000fe40000004100 */
[----:B------:R-:W-:Y:S01]  /*18350*/  FMUL.FTZ R41, R41, R36 ;  /* 0x0000002429297220 */ /* 0x000fe20000410000 */
[----:B------:R-:W-:-:S02]  /*18360*/  HADD2.F32 R21, -RZ, R31.H0_H0 ;  /* 0x2000001fff157230 */ /* 0x000fc40000004100 */
[----:B------:R-:W-:Y:S01]  /*18370*/  FMUL.FTZ R42, R42, R38 ;  /* 0x000000262a2a7220 */ /* 0x000fe20000410000 */
[--C-:B------:R-:W-:Y:S02]  /*18380*/  HADD2.F32 R5, -RZ, R6.reuse.H0_H0 ;  /* 0x20000006ff057230 */ /* 0x100fe40000004100 */
[----:B------:R-:W-:Y:S01]  /*18390*/  @!P0 FADD.FTZ R39, -R39, -RZ ;  /* 0x800000ff27278221 */ /* 0x000fe20000010100 */
[----:B------:R-:W-:Y:S02]  /*183a0*/  HADD2.F32 R40, -RZ, R6.H1_H1 ;  /* 0x30000006ff287230 */ /* 0x000fe40000004100 */
[----:B------:R-:W-:Y:S01]  /*183b0*/  FMUL.FTZ R21, R21, R4 ;  /* 0x0000000415157220 */ /* 0x000fe20000410000 */
[--C-:B------:R-:W-:Y:S02]  /*183c0*/  HADD2.F32 R6, -RZ, R7.reuse.H0_H0 ;  /* 0x20000007ff067230 */ /* 0x100fe40000004100 */
[----:B------:R-:W-:Y:S01]  /*183d0*/  @!P0 FADD.FTZ R5, -R5, -RZ ;  /* 0x800000ff05058221 */ /* 0x000fe20000010100 */
[----:B------:R-:W-:-:S02]  /*183e0*/  HADD2.F32 R7, -RZ, R7.H1_H1 ;  /* 0x30000007ff077230 */ /* 0x000fc40000004100 */
[----:B------:R-:W-:Y:S01]  /*183f0*/  @!P0 FADD.FTZ R40, -R40, -RZ ;  /* 0x800000ff28288221 */ /* 0x000fe20000010100 */
[----:B------:R-:W-:Y:S02]  /*18400*/  HADD2.F32 R36, -RZ, R23.H0_H0 ;  /* 0x20000017ff247230 */ /* 0x000fe40000004100 */
[----:B------:R-:W-:Y:S01]  /*18410*/  @!P0 FADD.FTZ R6, -R6, -RZ ;  /* 0x800000ff06068221 */ /* 0x000fe20000010100 */
[--C-:B------:R-:W-:Y:S02]  /*18420*/  HADD2.F32 R4, -RZ, R37.reuse.H0_H0 ;  /* 0x20000025ff047230 */ /* 0x100fe40000004100 */
[----:B------:R-:W-:Y:S01]  /*18430*/  @!P0 FADD.FTZ R7, -R7, -RZ ;  /* 0x800000ff07078221 */ /* 0x000fe20000010100 */
[----:B------:R-:W-:Y:S02]  /*18440*/  HADD2.F32 R37, -RZ, R37.H1_H1 ;  /* 0x30000025ff257230 */ /* 0x000fe40000004100 */
[----:B------:R-:W-:Y:S01]  /*18450*/  FMUL.FTZ R5, R36, R5 ;  /* 0x0000000524057220 */ /* 0x000fe20000410000 */
[----:B------:R-:W-:-:S02]  /*18460*/  HADD2.F32 R23, -RZ, R23.H1_H1 ;  /* 0x30000017ff177230 */ /* 0x000fc40000004100 */
[----:B------:R-:W-:Y:S01]  /*18470*/  FMUL.FTZ R6, R4, R6 ;  /* 0x0000000604067220 */ /* 0x000fe20000410000 */
[--C-:B------:R-:W-:Y:S02]  /*18480*/  HADD2.F32 R4, -RZ, R20.reuse.H0_H0 ;  /* 0x20000014ff047230 */ /* 0x100fe40000004100 */
[----:B------:R-:W-:Y:S01]  /*18490*/  FMUL.FTZ R7, R37, R7 ;  /* 0x0000000725077220 */ /* 0x000fe20000410000 */
[----:B------:R-:W-:Y:S02]  /*184a0*/  HADD2.F32 R36, -RZ, R20.H1_H1 ;  /* 0x30000014ff247230 */ /* 0x000fe40000004100 */
[----:B------:R-:W-:Y:S01]  /*184b0*/  FMUL.FTZ R40, R23, R40 ;  /* 0x0000002817287220 */ /* 0x000fe20000410000 */
[----:B------:R-:W-:Y:S02]  /*184c0*/  HADD2.F32 R31, -RZ, R31.H1_H1 ;  /* 0x3000001fff1f7230 */ /* 0x000fe40000004100 */
[----:B------:R-:W-:-:S03]  /*184d0*/  HADD2.F32 R23, -RZ, R10.H0_H0 ;  /* 0x2000000aff177230 */ /* 0x000fc60000004100 */
[----:B------:R-:W-:Y:S01]  /*184e0*/  FMUL.FTZ R31, R31, R39 ;  /* 0x000000271f1f7220 */ /* 0x000fe20000410000 */
[--C-:B---3--:R-:W-:Y:S02]  /*184f0*/  HADD2.F32 R20, -RZ, R12.reuse.H0_H0 ;  /* 0x2000000cff147230 */ /* 0x108fe40000004100 */
[----:B------:R-:W-:Y:S02]  /*18500*/  HADD2.F32 R37, -RZ, R12.H1_H1 ;  /* 0x3000000cff257230 */ /* 0x000fe40000004100 */
[--C-:B------:R-:W-:Y:S02]  /*18510*/  HADD2.F32 R12, -RZ, R13.reuse.H0_H0 ;  /* 0x2000000dff0c7230 */ /* 0x100fe40000004100 */
[----:B------:R-:W-:Y:S01]  /*18520*/  FFMA.FTZ R4, R4, R20, R41 ;  /* 0x0000001404047223 */ /* 0x000fe20000010029 */
[----:B------:R-:W-:Y:S02]  /*18530*/  HADD2.F32 R38, -RZ, R13.H1_H1 ;  /* 0x3000000dff267230 */ /* 0x000fe40000004100 */
[----:B------:R-:W-:Y:S01]  /*18540*/  FFMA.FTZ R36, R36, R37, R42 ;  /* 0x0000002524247223 */ /* 0x000fe2000001002a */
[----:B------:R-:W-:-:S02]  /*18550*/  HADD2.F32 R13, -RZ, R14.H0_H0 ;  /* 0x2000000eff0d7230 */ /* 0x000fc40000004100 */
[----:B------:R-:W-:Y:S01]  /*18560*/  FFMA.FTZ R12, R23, R12, R21 ;  /* 0x0000000c170c7223 */ /* 0x000fe20000010015 */
[----:B------:R-:W-:Y:S02]  /*18570*/  HADD2.F32 R39, -RZ, R14.H1_H1 ;  /* 0x3000000eff277230 */ /* 0x000fe40000004100 */
[----:B------:R-:W-:Y:S01]  /*18580*/  HADD2.F32 R14, -RZ, R15.H0_H0 ;  /* 0x2000000fff0e7230 */ /* 0x000fe20000004100 */
[----:B------:R-:W-:Y:S01]  /*18590*/  F2FP.F16.F32.PACK_AB R4, R36, R4 ;  /* 0x000000042404723e */ /* 0x000fe200000000ff */
[----:B------:R-:W-:Y:S02]  /*185a0*/  HADD2.F32 R20, -RZ, R10.H1_H1 ;  /* 0x3000000aff147230 */ /* 0x000fe40000004100 */
[----:B------:R-:W-:Y:S02]  /*185b0*/  HADD2.F32 R21, -RZ, R11.H0_H0 ;  /* 0x2000000bff157230 */ /* 0x000fe40000004100 */
[----:B------:R-:W-:Y:S02]  /*185c0*/  HADD2.F32 R15, -RZ, R15.H1_H1 ;  /* 0x3000000fff0f7230 */ /* 0x000fe40000004100 */
[----:B------:R-:W-:Y:S01]  /*185d0*/  FFMA.FTZ R20, R20, R38, R31 ;  /* 0x0000002614147223 */ /* 0x000fe2000001001f */
[----:B------:R-:W-:-:S02]  /*185e0*/  HADD2.F32 R11, -RZ, R11.H1_H1 ;  /* 0x3000000bff0b7230 */ /* 0x000fc40000004100 */
[----:B------:R-:W-:Y:S01]  /*185f0*/  FFMA.FTZ R6, R21, R14, R6 ;  /* 0x0000000e15067223 */ /* 0x000fe20000010006 */
[--C-:B------:R-:W-:Y:S02]  /*18600*/  HADD2.F32 R10, -RZ, R22.reuse.H0_H0 ;  /* 0x20000016ff0a7230 */ /* 0x100fe40000004100 */
[----:B------:R-:W-:Y:S02]  /*18610*/  HADD2.F32 R22, -RZ, R22.H1_H1 ;  /* 0x30000016ff167230 */ /* 0x000fe40000004100 */
[----:B------:R-:W-:Y:S01]  /*18620*/  FFMA.FTZ R7, R11, R15, R7 ;  /* 0x0000000f0b077223 */ /* 0x000fe20000010007 */
[----:B------:R-:W-:Y:S01]  /*18630*/  F2FP.F16.F32.PACK_AB R20, R20, R12 ;  /* 0x0000000c1414723e */ /* 0x000fe200000000ff */
[----:B------:R-:W-:Y:S01]  /*18640*/  FFMA.FTZ R5, R10, R13, R5 ;  /* 0x0000000d0a057223 */ /* 0x000fe20000010005 */
[----:B------:R-:W-:Y:S02]  /*18650*/  FFMA.FTZ R22, R22, R39, R40 ;  /* 0x0000002716167223 */ /* 0x000fe40000010028 */
[----:B------:R-:W-:-:S02]  /*18660*/  F2FP.F16.F32.PACK_AB R6, R7, R6 ;  /* 0x000000060706723e */ /* 0x000fc400000000ff */
[----:B------:R-:W-:Y:S02]  /*18670*/  MOV R21, R20 ;  /* 0x0000001400157202 */ /* 0x000fe40000000f00 */
[----:B------:R-:W-:Y:S02]  /*18680*/  F2FP.F16.F32.PACK_AB R22, R22, R5 ;  /* 0x000000051616723e */ /* 0x000fe400000000ff */
[----:B------:R-:W-:Y:S02]  /*18690*/  MOV R20, R4 ;  /* 0x0000000400147202 */ /* 0x000fe40000000f00 */
[----:B------:R-:W-:Y:S02]  /*186a0*/  MOV R23, R6 ;  /* 0x0000000600177202 */ /* 0x000fe40000000f00 */
.L_x_1115:
[----:B------:R-:W-:Y:S05]  /*186b0*/  BSYNC B0 ;  /* 0x0000000000007941 */ /* 0x000fea0003800000 */
.L_x_1114:
[----:B-----5:R1:W-:Y:S02]  /*186c0*/  STS.128 [R243+0x5800], R20 ;  /* 0x00580014f3007388 */ /* 0x0203e40000000c00 */
.L_x_1113:
[----:B------:R-:W-:Y:S05]  /*186d0*/  BSYNC B1 ;  /* 0x0000000000017941 */ /* 0x000fea0003800000 */
.L_x_1112:
[----:B------:R-:W-:-:S13]  /*186e0*/  ISETP.GE.AND P0, PT, R9, R2, PT ;  /* 0x000000020900720c */ /* 0x000fda0003f06270 */
[----:B------:R1:W-:Y:S01]  /*186f0*/  @P0 STS.128 [R243+0x7800], RZ ;  /* 0x007800fff3000388 */ /* 0x0003e20000000c00 */
[----:B------:R-:W-:Y:S05]  /*18700*/  @P0 BRA `(.L_x_1041) ;  /* 0x0000000c00f40947 */ /* 0x000fea0003800000 */
[----:B------:R1:W5:Y:S01]  /*18710*/  LD.E.128 R12, desc[UR6][R28.64+0x180] ;  /* 0x000180061c0c7980 */ /* 0x000362000c101d00 */
[----:B------:R-:W-:Y:S01]  /*18720*/  ISETP.GE.AND P0, PT, R9, R0, PT ;  /* 0x000000000900720c */ /* 0x000fe20003f06270 */
[----:B------:R-:W-:Y:S01]  /*18730*/  BSSY B0, `(.L_x_1116) ;  /* 0x0000063000007945 */ /* 0x000fe20003800000 */
[----:B------:R-:W-:-:S05]  /*18740*/  IADD3 R6, P1, R28, 0x180, RZ ;  /* 0x000001801c067810 */ /* 0x000fca0007f3e0ff */
[----:B------:R-:W-:-:S06]  /*18750*/  IMAD.X R7, RZ, RZ, R29, P1 ;  /* 0x000000ffff077224 */ /* 0x000fcc00008e061d */
        /* <DEDUP_REMOVED lines=13> */
[----:B------:R-:W-:-:S03]  /*18830*/  IMAD.WIDE R6, R4, 0x2, R6 ;  /* 0x0000000204067825 */ /* 0x000fc600078e0206 */
[----:B------:R-:W-:Y:S02]  /*18840*/  LEA.HI.X R11, R2, R27, R0, 0x1, P1 ;  /* 0x0000001b020b7211 */ /* 0x000fe400008f0c00 */
[----:B------:R-:W-:Y:S01]  /*18850*/  MOV R0, RZ ;  /* 0x000000ff00007202 */ /* 0x000fe20000000f00 */
[----:B-1----:R-:W2:Y:S01]  /*18860*/  LD.E.128 R20, desc[UR6][R6.64] ;  /* 0x0000000606147980 */ /* 0x002ea2000c101d00 */
[----:B------:R-:W-:-:S04]  /*18870*/  @P0 IADD3 R0, -R3, RZ, RZ ;  /* 0x000000ff03000210 */ /* 0x000fc80007ffe1ff */
[----:B------:R-:W-:-:S04]  /*18880*/  IADD3 R8, P1, R0, R8, RZ ;  /* 0x0000000800087210 */ /* 0x000fc80007f3e0ff */
[----:B------:R-:W-:Y:S01]  /*18890*/  LEA.HI.X.SX32 R0, R0, R24, 0x1, P1 ;  /* 0x0000001800007211 */ /* 0x000fe200008f0eff */
[----:B------:R1:W3:Y:S02]  /*188a0*/  LD.E.128 R4, desc[UR6][R10.64] ;  /* 0x000000060a047980 */ /* 0x0002e4000c101d00 */
[----:B-1----:R-:W-:-:S04]  /*188b0*/  LEA R10, P1, R8, R16, 0x1 ;  /* 0x00000010080a7211 */ /* 0x002fc800078208ff */
[----:B------:R-:W-:-:S06]  /*188c0*/  LEA.HI.X R11, R8, R17, R0, 0x1, P1 ;  /* 0x00000011080b7211 */ /* 0x000fcc00008f0c00 */
[----:B------:R-:W4:Y:S01]  /*188d0*/  LD.E.128 R8, desc[UR6][R10.64] ;  /* 0x000000060a087980 */ /* 0x000f22000c101d00 */
[----:B-----5:R-:W-:Y:S02]  /*188e0*/  MOV R3, R12 ;  /* 0x0000000c00037202 */ /* 0x020fe40000000f00 */
[----:B------:R-:W-:Y:S02]  /*188f0*/  MOV R2, R15 ;  /* 0x0000000f00027202 */ /* 0x000fe40000000f00 */
[----:B------:R-:W-:Y:S02]  /*18900*/  MOV R0, R13 ;  /* 0x0000000d00007202 */ /* 0x000fe40000000f00 */
[----:B------:R-:W-:Y:S02]  /*18910*/  MOV R13, R14 ;  /* 0x0000000e000d7202 */ /* 0x000fe40000000f00 */
[----:B--2---:R-:W-:Y:S02]  /*18920*/  MOV R12, R20 ;  /* 0x00000014000c7202 */ /* 0x004fe40000000f00 */
[----:B------:R-:W-:-:S02]  /*18930*/  MOV R15, R21 ;  /* 0x00000015000f7202 */ /* 0x000fc40000000f00 */
[----:B------:R-:W-:Y:S01]  /*18940*/  MOV R17, R23 ;  /* 0x0000001700117202 */ /* 0x000fe20000000f00 */
[--C-:B------:R-:W-:Y:S01]  /*18950*/  HADD2.F32 R23, -RZ, R12.reuse.H0_H0 ;  /* 0x2000000cff177230 */ /* 0x100fe20000004100 */
[----:B------:R-:W-:Y:S01]  /*18960*/  MOV R14, R22 ;  /* 0x00000016000e7202 */ /* 0x000fe20000000f00 */
[----:B------:R-:W-:Y:S02]  /*18970*/  HADD2.F32 R24, -RZ, R12.H1_H1 ;  /* 0x3000000cff187230 */ /* 0x000fe40000004100 */
[--C-:B------:R-:W-:Y:S02]  /*18980*/  HADD2.F32 R12, -RZ, R15.reuse.H0_H0 ;  /* 0x2000000fff0c7230 */ /* 0x100fe40000004100 */
[----:B------:R-:W-:Y:S02]  /*18990*/  HADD2.F32 R15, -RZ, R15.H1_H1 ;  /* 0x3000000fff0f7230 */ /* 0x000fe40000004100 */
[--C-:B---3--:R-:W-:Y:S02]  /*189a0*/  HADD2.F32 R16, -RZ, R4.reuse.H0_H0 ;  /* 0x20000004ff107230 */ /* 0x108fe40000004100 */
[----:B------:R-:W-:-:S02]  /*189b0*/  HADD2.F32 R20, -RZ, R4.H1_H1 ;  /* 0x30000004ff147230 */ /* 0x000fc40000004100 */
[--C-:B------:R-:W-:Y:S02]  /*189c0*/  HADD2.F32 R4, -RZ, R5.reuse.H0_H0 ;  /* 0x20000005ff047230 */ /* 0x100fe40000004100 */
[----:B------:R-:W-:Y:S01]  /*189d0*/  @!P0 FADD.FTZ R16, -R16, -RZ ;  /* 0x800000ff10108221 */ /* 0x000fe20000010100 */
[----:B------:R-:W-:Y:S02]  /*189e0*/  HADD2.F32 R21, -RZ, R5.H1_H1 ;  /* 0x30000005ff157230 */ /* 0x000fe40000004100 */
[----:B------:R-:W-:Y:S01]  /*189f0*/  @!P0 FADD.FTZ R20, -R20, -RZ ;  /* 0x800000ff14148221 */ /* 0x000fe20000010100 */
[--C-:B------:R-:W-:Y:S02]  /*18a00*/  HADD2.F32 R5, -RZ, R6.reuse.H0_H0 ;  /* 0x20000006ff057230 */ /* 0x100fe40000004100 */
[----:B------:R-:W-:Y:S01]  /*18a10*/  @!P0 FADD.FTZ R4, -R4, -RZ ;  /* 0x800000ff04048221 */ /* 0x000fe20000010100 */
[----:B------:R-:W-:Y:S02]  /*18a20*/  HADD2.F32 R22, -RZ, R6.H1_H1 ;  /* 0x30000006ff167230 */ /* 0x000fe40000004100 */
[----:B------:R-:W-:Y:S01]  /*18a30*/  FMUL.FTZ R23, R23, R16 ;  /* 0x0000001017177220 */ /* 0x000fe20000410000 */
[----:B------:R-:W-:-:S02]  /*18a40*/  HADD2.F32 R6, -RZ, R7.H0_H0 ;  /* 0x20000007ff067230 */ /* 0x000fc40000004100 */
[----:B------:R-:W-:Y:S01]  /*18a50*/  FMUL.FTZ R12, R12, R4 ;  /* 0x000000040c0c7220 */ /* 0x000fe20000410000 */
[----:B------:R-:W-:Y:S02]  /*18a60*/  HADD2.F32 R7, -RZ, R7.H1_H1 ;  /* 0x30000007ff077230 */ /* 0x000fe40000004100 */
[----:B------:R-:W-:Y:S01]  /*18a70*/  @!P0 FADD.FTZ R5, -R5, -RZ ;  /* 0x800000ff05058221 */ /* 0x000fe20000010100 */
        /* <DEDUP_REMOVED lines=8> */
[----:B------:R-:W-:Y:S01]  /*18b00*/  FMUL.FTZ R6, R4, R6 ;  /* 0x0000000604067220 */ /* 0x000fe20000410000 */
[----:B------:R-:W-:Y:S01]  /*18b10*/  FMUL.FTZ R7, R17, R7 ;  /* 0x0000000711077220 */ /* 0x000fe20000410000 */
[--C-:B------:R-:W-:Y:S02]  /*18b20*/  HADD2.F32 R4, -RZ, R3.reuse.H0_H0 ;  /* 0x20000003ff047230 */ /* 0x100fe40000004100 */
[----:B------:R-:W-:Y:S01]  /*18b30*/  FMUL.FTZ R22, R14, R22 ;  /* 0x000000160e167220 */ /* 0x000fe20000410000 */
[----:B------:R-:W-:Y:S02]  /*18b40*/  HADD2.F32 R16, -RZ, R3.H1_H1 ;  /* 0x30000003ff107230 */ /* 0x000fe40000004100 */
[----:B------:R-:W-:Y:S01]  /*18b50*/  @!P0 FADD.FTZ R21, -R21, -RZ ;  /* 0x800000ff15158221 */ /* 0x000fe20000010100 */
[----:B------:R-:W-:-:S02]  /*18b60*/  HADD2.F32 R14, -RZ, R0.H0_H0 ;  /* 0x20000000ff0e7230 */ /* 0x000fc40000004100 */
[----:B------:R-:W-:Y:S01]  /*18b70*/  FMUL.FTZ R24, R24, R20 ;  /* 0x0000001418187220 */ /* 0x000fe20000410000 */
[----:B------:R-:W-:Y:S01]  /*18b80*/  FMUL.FTZ R15, R15, R21 ;  /* 0x000000150f0f7220 */ /* 0x000fe20000410000 */
[--C-:B----4-:R-:W-:Y:S02]  /*18b90*/  HADD2.F32 R3, -RZ, R8.reuse.H0_H0 ;  /* 0x20000008ff037230 */ /* 0x110fe40000004100 */
        /* <DEDUP_REMOVED lines=8> */
[----:B------:R-:W-:Y:S01]  /*18c20*/  HADD2.F32 R12, -RZ, R0.H1_H1 ;  /* 0x30000000ff0c7230 */ /* 0x000fe20000004100 */
[----:B------:R-:W-:Y:S01]  /*18c30*/  F2FP.F16.F32.PACK_AB R3, R16, R3 ;  /* 0x000000031003723e */ /* 0x000fe200000000ff */
[----:B------:R-:W-:Y:S02]  /*18c40*/  HADD2.F32 R10, -RZ, R11.H0_H0 ;  /* 0x2000000bff0a7230 */ /* 0x000fe40000004100 */
[----:B------:R-:W-:Y:S02]  /*18c50*/  HADD2.F32 R4, -RZ, R13.H0_H0 ;  /* 0x2000000dff047230 */ /* 0x000fe40000004100 */
[----:B------:R-:W-:Y:S01]  /*18c60*/  FFMA.FTZ R12, R12, R20, R15 ;  /* 0x000000140c0c7223 */ /* 0x000fe2000001000f */
[----:B------:R-:W-:-:S02]  /*18c70*/  HADD2.F32 R0, -RZ, R2.H0_H0 ;  /* 0x20000002ff007230 */ /* 0x000fc40000004100 */
[----:B------:R-:W-:Y:S02]  /*18c80*/  HADD2.F32 R11, -RZ, R11.H1_H1 ;  /* 0x3000000bff0b7230 */ /* 0x000fe40000004100 */
[----:B------:R-:W-:Y:S01]  /*18c90*/  FFMA.FTZ R4, R4, R9, R5 ;  /* 0x0000000904047223 */ /* 0x000fe20000010005 */
[----:B------:R-:W-:Y:S02]  /*18ca0*/  HADD2.F32 R2, -RZ, R2.H1_H1 ;  /* 0x30000002ff027230 */ /* 0x000fe40000004100 */
[----:B------:R-:W-:Y:S01]  /*18cb0*/  FFMA.FTZ R0, R0, R10, R6 ;  /* 0x0000000a00007223 */ /* 0x000fe20000010006 */
[----:B------:R-:W-:Y:S01]  /*18cc0*/  HADD2.F32 R13, -RZ, R13.H1_H1 ;  /* 0x3000000dff0d7230 */ /* 0x000fe20000004100 */
[----:B------:R-:W-:Y:S01]  /*18cd0*/  F2FP.F16.F32.PACK_AB R12, R12, R8 ;  /* 0x000000080c0c723e */ /* 0x000fe200000000ff */
[----:B------:R-:W-:-:S03]  /*18ce0*/  FFMA.FTZ R2, R2, R11, R7 ;  /* 0x0000000b02027223 */ /* 0x000fc60000010007 */
[----:B------:R-:W-:Y:S02]  /*18cf0*/  FFMA.FTZ R13, R13, R21, R22 ;  /* 0x000000150d0d7223 */ /* 0x000fe40000010016 */
[----:B------:R-:W-:-:S03]  /*18d00*/  F2FP.F16.F32.PACK_AB R0, R2, R0 ;  /* 0x000000000200723e */ /* 0x000fc600000000ff */
[----:B------:R-:W-:Y:S02]  /*18d10*/  F2FP.F16.F32.PACK_AB R4, R13, R4 ;  /* 0x000000040d04723e */ /* 0x000fe400000000ff */
[----:B------:R-:W-:Y:S02]  /*18d20*/  MOV R13, R12 ;  /* 0x0000000c000d7202 */ /* 0x000fe40000000f00 */
[----:B------:R-:W-:Y:S02]  /*18d30*/  MOV R12, R3 ;  /* 0x00000003000c7202 */ /* 0x000fe40000000f00 */
[----:B------:R-:W-:Y:S02]  /*18d40*/  MOV R14, R4 ;  /* 0x00000004000e7202 */ /* 0x000fe40000000f00 */
[----:B------:R-:W-:Y:S02]  /*18d50*/  MOV R15, R0 ;  /* 0x00000000000f7202 */ /* 0x000fe40000000f00 */
.L_x_1117:
[----:B------:R-:W-:Y:S05]  /*18d60*/  BSYNC B0 ;  /* 0x0000000000007941 */ /* 0x000fea0003800000 */
.L_x_1116:
[----:B-----5:R1:W-:Y:S01]  /*18d70*/  STS.128 [R243+0x7800], R12 ;  /* 0x0078000cf3007388 */ /* 0x0203e20000000c00 */
[----:B------:R-:W-:Y:S05]  /*18d80*/  BRA `(.L_x_1041) ;  /* 0x0000000800547947 */ /* 0x000fea0003800000 */
.L_x_991:
[----:B------:R-:W-:Y:S01]  /*18d90*/  IMAD.IADD R0, R241, 0x1, -R52 ;  /* 0x00000001f1007824 */ /* 0x000fe200078e0a34 */
[----:B------:R-:W-:Y:S01]  /*18da0*/  BSSY B0, `(.L_x_1118) ;  /* 0x0000029000007945 */ /* 0x000fe20003800000 */
[C---:B------:R-:W-:Y:S01]  /*18db0*/  VIADD R25, R160.reuse, 0x10 ;  /* 0x00000010a0197836 */ /* 0x040fe20000000000 */
[----:B------:R-:W-:Y:S01]  /*18dc0*/  ISETP.GE.AND P2, PT, R9, R154, PT ;  /* 0x0000009a0900720c */ /* 0x000fe20003f46270 */
[C---:B------:R-:W-:Y:S01]  /*18dd0*/  VIADD R32, R160.reuse, 0x20 ;  /* 0x00000020a0207836 */ /* 0x040fe20000000000 */
[CC--:B------:R-:W-:Y:S01]  /*18de0*/  ISETP.GE.AND P4, PT, R160.reuse, R0.reuse, PT ;  /* 0x00000000a000720c */ /* 0x0c0fe20003f86270 */
[----:B------:R-:W-:Y:S01]  /*18df0*/  VIADD R30, R160, 0x30 ;  /* 0x00000030a01e7836 */ /* 0x000fe20000000000 */
[-C--:B------:R-:W-:Y:S02]  /*18e00*/  ISETP.GE.AND P3, PT, R25, R0.reuse, PT ;  /* 0x000000001900720c */ /* 0x080fe40003f66270 */
[----:B------:R-:W-:Y:S02]  /*18e10*/  ISETP.GE.AND P5, PT, R32, R0, PT ;  /* 0x000000002000720c */ /* 0x000fe40003fa6270 */
[----:B------:R-:W-:-:S02]  /*18e20*/  ISETP.GE.AND P1, PT, R10, R154, PT ;  /* 0x0000009a0a00720c */ /* 0x000fc40003f26270 */
[----:B------:R-:W-:-:S05]  /*18e30*/  ISETP.GE.AND P0, PT, R11, R154, PT ;  /* 0x0000009a0b00720c */ /* 0x000fca0003f06270 */
[----:B------:R-:W-:Y:S08]  /*18e40*/  @P4 BRA `(.L_x_1119) ;  /* 0x0000000000784947 */ /* 0x000ff00003800000 */
[----:B------:R-:W-:-:S13]  /*18e50*/  ISETP.GE.AND P6, PT, R14, R154, PT ;  /* 0x0000009a0e00720c */ /* 0x000fda0003fc6270 */
[CC--:B-----5:R-:W-:Y:S01]  /*18e60*/  @!P6 LEA R10, P4, R166.reuse, R172.reuse, 0x1 ;  /* 0x000000aca60ae211 */ /* 0x0e0fe200078808ff */
[----:B------:R1:W-:Y:S03]  /*18e70*/  @P6 STS.128 [R243], RZ ;  /* 0x000000fff3006388 */ /* 0x0003e60000000c00 */
[C---:B------:R-:W-:Y:S02]  /*18e80*/  @!P6 LEA.HI.X R11, R166.reuse, R173, R169, 0x1, P4 ;  /* 0x000000ada60be211 */ /* 0x040fe400020f0ca9 */
[----:B------:R-:W-:-:S03]  /*18e90*/  @!P0 LEA R8, P4, R166, R172, 0x1 ;  /* 0x000000aca6088211 */ /* 0x000fc600078808ff */
[----:B------:R-:W-:Y:S01]  /*18ea0*/  @!PT LDS RZ, [RZ] ;  /* 0x00000000fffff984 */ /* 0x000fe20000000800 */
[----:B------:R-:W-:Y:S01]  /*18eb0*/  @!PT LDS RZ, [RZ] ;  /* 0x00000000fffff984 */ /* 0x000fe20000000800 */
[----:B------:R-:W-:Y:S01]  /*18ec0*/  @!PT LDS RZ, [RZ] ;  /* 0x00000000fffff984 */ /* 0x000fe20000000800 */
[----:B------:R1:W-:Y:S01]  /*18ed0*/  @!P6 LDGSTS.E.BYPASS.LTC128B.128 [R243], desc[UR6][R10.64] ;  /* 0x000000000af3efae */ /* 0x0003e2000b901d46 */
[CCC-:B------:R-:W-:Y:S02]  /*18ee0*/  @!P0 LEA.HI.X R9, R166.reuse, R173.reuse, R169.reuse, 0x1, P4 ;  /* 0x000000ada6098211 */ /* 0x1c0fe400020f0ca9 */
[C---:B------:R-:W-:Y:S01]  /*18ef0*/  @!P1 LEA R6, P4, R166.reuse, R172, 0x1 ;  /* 0x000000aca6069211 */ /* 0x040fe200078808ff */
[----:B------:R1:W-:Y:S03]  /*18f00*/  @P0 STS.128 [R243+0x2000], RZ ;  /* 0x002000fff3000388 */ /* 0x0003e60000000c00 */
[----:B------:R-:W-:Y:S01]  /*18f10*/  @!P1 LEA.HI.X R7, R166, R173, R169, 0x1, P4 ;  /* 0x000000ada6079211 */ /* 0x000fe200020f0ca9 */
        /* <DEDUP_REMOVED lines=11> */
[----:B-1----:R-:W-:-:S04]  /*18fd0*/  LEA R6, P4, R166, R172, 0x1 ;  /* 0x000000aca6067211 */ /* 0x002fc800078808ff */
[----:B------:R-:W-:-:S05]  /*18fe0*/  LEA.HI.X R7, R166, R173, R169, 0x1, P4 ;  /* 0x000000ada6077211 */ /* 0x000fca00020f0ca9 */
[----:B------:R-:W-:Y:S01]  /*18ff0*/  @!PT LDS RZ, [RZ] ;  /* 0x00000000fffff984 */ /* 0x000fe20000000800 */
[----:B------:R-:W-:Y:S01]  /*19000*/  @!PT LDS RZ, [RZ] ;  /* 0x00000000fffff984 */ /* 0x000fe20000000800 */
[----:B------:R-:W-:Y:S01]  /*19010*/  @!PT LDS RZ, [RZ] ;  /* 0x00000000fffff984 */ /* 0x000fe20000000800 */
[----:B------:R2:W-:Y:S04]  /*19020*/  LDGSTS.E.BYPASS.LTC128B.128 [R243+0x6000], desc[UR6][R6.64+0x180] ;  /* 0x0600018006f37fae */ /* 0x0005e8000b901d46 */
.L_x_1119:
[----:B------:R-:W-:Y:S05]  /*19030*/  BSYNC B0 ;  /* 0x0000000000007941 */ /* 0x000fea0003800000 */
.L_x_1118:
[----:B------:R-:W-:Y:S01]  /*19040*/  BSSY B0, `(.L_x_1120) ;  /* 0x0000023000007945 */ /* 0x000fe20003800000 */
[----:B------:R-:W-:-:S03]  /*19050*/  ISETP.GE.AND P6, PT, R30, R0, PT ;  /* 0x000000001e00720c */ /* 0x000fc60003fc6270 */
[----:B------:R-:W-:Y:S10]  /*19060*/  @P3 BRA `(.L_x_1121) ;  /* 0x0000000000803947 */ /* 0x000ff40003800000 */
[----:B------:R-:W-:Y:S02]  /*19070*/  ISETP.GE.AND P4, PT, R14, R154, PT ;  /* 0x0000009a0e00720c */ /* 0x000fe40003f86270 */
[----:B------:R-:W-:-:S05]  /*19080*/  IADD3 R5, P3, R5, R166, RZ ;  /* 0x000000a605057210 */ /* 0x000fca0007f7e0ff */
[----:B------:R-:W-:-:S06]  /*19090*/  IMAD.X R3, R3, 0x1, R169, P3 ;  /* 0x0000000103037824 */ /* 0x000fcc00018e06a9 */
[CC--:B-1---5:R-:W-:Y:S01]  /*190a0*/  @!P4 LEA R10, P3, R5.reuse, R172.reuse, 0x1 ;  /* 0x000000ac050ac211 */ /* 0x0e2fe200078608ff */
[----:B------:R3:W-:Y:S03]  /*190b0*/  @P4 STS.128 [R243+0x800], RZ ;  /* 0x000800fff3004388 */ /* 0x0007e60000000c00 */
[C---:B------:R-:W-:Y:S02]  /*190c0*/  @!P4 LEA.HI.X R11, R5.reuse, R173, R3, 0x1, P3 ;  /* 0x000000ad050bc211 */ /* 0x040fe400018f0c03 */
[----:B------:R-:W-:-:S03]  /*190d0*/  @!P0 LEA R8, P3, R5, R172, 0x1 ;  /* 0x000000ac05088211 */ /* 0x000fc600078608ff */
[----:B------:R-:W-:Y:S01]  /*190e0*/  @!PT LDS RZ, [RZ] ;  /* 0x00000000fffff984 */ /* 0x000fe20000000800 */
[----:B------:R-:W-:Y:S01]  /*190f0*/  @!PT LDS RZ, [RZ] ;  /* 0x00000000fffff984 */ /* 0x000fe20000000800 */
[----:B------:R-:W-:Y:S01]  /*19100*/  @!PT LDS RZ, [RZ] ;  /* 0x00000000fffff984 */ /* 0x000fe20000000800 */
[----:B------:R3:W-:Y:S01]  /*19110*/  @!P4 LDGSTS.E.BYPASS.LTC128B.128 [R243+0x800], desc[UR6][R10.64] ;  /* 0x008000000af3cfae */ /* 0x0007e2000b901d46 */
[CCC-:B------:R-:W-:Y:S02]  /*19120*/  @!P0 LEA.HI.X R9, R5.reuse, R173.reuse, R3.reuse, 0x1, P3 ;  /* 0x000000ad05098211 */ /* 0x1c0fe400018f0c03 */
[C---:B--2---:R-:W-:Y:S01]  /*19130*/  @!P1 LEA R6, P3, R5.reuse, R172, 0x1 ;  /* 0x000000ac05069211 */ /* 0x044fe200078608ff */
        /* <DEDUP_REMOVED lines=13> */
[----:B------:R-:W-:-:S04]  /*19210*/  LEA R2, P3, R5, R172, 0x1 ;  /* 0x000000ac05027211 */ /* 0x000fc800078608ff */
[----:B------:R-:W-:-:S05]  /*19220*/  LEA.HI.X R3, R5, R173, R3, 0x1, P3 ;  /* 0x000000ad05037211 */ /* 0x000fca00018f0c03 */
[----:B------:R-:W-:Y:S01]  /*19230*/  @!PT LDS RZ, [RZ] ;  /* 0x00000000fffff984 */ /* 0x000fe20000000800 */
[----:B------:R-:W-:Y:S01]  /*19240*/  @!PT LDS RZ, [RZ] ;  /* 0x00000000fffff984 */ /* 0x000fe20000000800 */
[----:B------:R-:W-:Y:S01]  /*19250*/  @!PT LDS RZ, [RZ] ;  /* 0x00000000fffff984 */ /* 0x000fe20000000800 */
[----:B------:R4:W-:Y:S04]  /*19260*/  LDGSTS.E.BYPASS.LTC128B.128 [R243+0x6800], desc[UR6][R2.64+0x180] ;  /* 0x0680018002f37fae */ /* 0x0009e8000b901d46 */
.L_x_1121:
[----:B------:R-:W-:Y:S05]  /*19270*/  BSYNC B0 ;  /* 0x0000000000007941 */ /* 0x000fea0003800000 */
.L_x_1120:
[----:B------:R-:W-:Y:S04]  /*19280*/  BSSY B0, `(.L_x_1122) ;  /* 0x0000022000007945 */ /* 0x000fe80003800000 */
[----:B------:R-:W-:Y:S05]  /*19290*/  @P5 BRA `(.L_x_1123) ;  /* 0x0000000000805947 */ /* 0x000fea0003800000 */
[----:B------:R-:W-:Y:S02]  /*192a0*/  ISETP.GE.AND P5, PT, R14, R154, PT ;  /* 0x0000009a0e00720c */ /* 0x000fe40003fa6270 */
[----:B----4-:R-:W-:-:S04]  /*192b0*/  LEA R2, P3, R170, R166, 0x5 ;  /* 0x000000a6aa027211 */ /* 0x010fc800078628ff */
[----:B------:R-:W-:Y:S02]  /*192c0*/  LEA.HI.X R0, R170, R169, R171, 0x5, P3 ;  /* 0x000000a9aa007211 */ /* 0x000fe400018f2cab */
[----:B-123-5:R-:W-:-:S04]  /*192d0*/  @!P0 LEA R6, P4, R2, R172, 0x1 ;  /* 0x000000ac02068211 */ /* 0x02efc800078808ff */
[C---:B------:R-:W-:Y:S01]  /*192e0*/  @!P0 LEA.HI.X R7, R2.reuse, R173, R0, 0x1, P4 ;  /* 0x000000ad02078211 */ /* 0x040fe200020f0c00 */
[----:B------:R1:W-:Y:S01]  /*192f0*/  @P5 STS.128 [R243+0x1000], RZ ;  /* 0x001000fff3005388 */ /* 0x0003e20000000c00 */
[----:B------:R-:W-:-:S04]  /*19300*/  @!P5 LEA R8, P3, R2, R172, 0x1 ;  /* 0x000000ac0208d211 */ /* 0x000fc800078608ff */
        /* <DEDUP_REMOVED lines=25> */
.L_x_1123:
[----:B------:R-:W-:Y:S05]  /*194a0*/  BSYNC B0 ;  /* 0x0000000000007941 */ /* 0x000fea0003800000 */
.L_x_1122:
[----:B------:R-:W-:Y:S05]  /*194b0*/  @P6 BRA `(.L_x_1041) ;  /* 0x0000000000886947 */ /* 0x000fea0003800000 */
[----:B------:R-:W-:Y:S01]  /*194c0*/  ISETP.GE.AND P5, PT, R14, R154, PT ;  /* 0x0000009a0e00720c */ /* 0x000fe20003fa6270 */
[----:B------:R-:W-:Y:S02]  /*194d0*/  IMAD.MOV.U32 R167, RZ, RZ, R169 ;  /* 0x000000ffffa77224 */ /* 0x000fe400078e00a9 */
[----:B------:R-:W-:Y:S02]  /*194e0*/  IMAD R0, R171, 0x30, RZ ;  /* 0x00000030ab007824 */ /* 0x000fe400078e02ff */
[----:B------:R-:W-:-:S04]  /*194f0*/  IMAD.WIDE.U32 R170, R170, 0x30, R166 ;  /* 0x00000030aaaa7825 */ /* 0x000fc800078e00a6 */
[----:B------:R-:W-:Y:S01]  /*19500*/  IMAD.IADD R0, R0, 0x1, R171 ;  /* 0x0000000100007824 */ /* 0x000fe200078e02ab */
[CC--:B-1---5:R-:W-:Y:S02]  /*19510*/  @!P0 LEA R4, P4, R170.reuse, R172.reuse, 0x1 ;  /* 0x000000acaa048211 */ /* 0x0e2fe400078808ff */
[CC--:B----4-:R-:W-:Y:S01]  /*19520*/  @!P1 LEA R2, P3, R170.reuse, R172.reuse, 0x1 ;  /* 0x000000acaa029211 */ /* 0x0d0fe200078608ff */
[----:B------:R1:W-:Y:S01]  /*19530*/  @P5 STS.128 [R243+0x1800], RZ ;  /* 0x001800fff3005388 */ /* 0x0003e20000000c00 */
[C---:B--23--:R-:W-:Y:S02]  /*19540*/  @!P5 LEA R6, P6, R170.reuse, R172, 0x1 ;  /* 0x000000acaa06d211 */ /* 0x04cfe400078c08ff */
[CCC-:B------:R-:W-:Y:S02]  /*19550*/  @!P0 LEA.HI.X R5, R170.reuse, R173.reuse, R0.reuse, 0x1, P4 ;  /* 0x000000adaa058211 */ /* 0x1c0fe400020f0c00 */
[CCC-:B------:R-:W-:Y:S02]  /*19560*/  @!P5 LEA.HI.X R7, R170.reuse, R173.reuse, R0.reuse, 0x1, P6 ;  /* 0x000000adaa07d211 */ /* 0x1c0fe400030f0c00 */
[----:B------:R-:W-:-:S03]  /*19570*/  @!P1 LEA.HI.X R3, R170, R173, R0, 0x1, P3 ;  /* 0x000000adaa039211 */ /* 0x000fc600018f0c00 */
        /* <DEDUP_REMOVED lines=22> */
.L_x_1041:
[----:B------:R-:W-:Y:S05]  /*196e0*/  BSYNC B3 ;  /* 0x0000000000037941 */ /* 0x000fea0003800000 */
.L_x_990:
[----:B------:R-:W-:Y:S01]  /*196f0*/  VIADD R246, R165, 0xffffffff ;  /* 0xffffffffa5f67836 */ /* 0x000fe20000000000 */
[----:B------:R-:W-:Y:S01]  /*19700*/  BSSY B0, `(.L_x_1124) ;  /* 0x0000029000007945 */ /* 0x000fe20003800000 */
[----:B-1--4-:R-:W-:Y:S01]  /*19710*/  IMAD.SHL.U32 R2, R54, 0x40, RZ ;  /* 0x0000004036027824 */ /* 0x012fe200078e00ff */
[----:B------:R-:W-:Y:S01]  /*19720*/  LOP3.LUT R247, R153, 0xff, RZ, 0xc0, !PT ;  /* 0x000000ff99f77812 */ /* 0x000fe200078ec0ff */
[----:B------:R-:W-:-:S04]  /*19730*/  IMAD.SHL.U32 R3, R246, 0x40, RZ ;  /* 0x00000040f6037824 */ /* 0x000fc800078e00ff */
[----:B------:R-:W-:-:S05]  /*19740*/  IMAD.IADD R0, R53, 0x1, -R3 ;  /* 0x0000000135007824 */ /* 0x000fca00078e0a03 */
[-C--:B------:R-:W-:Y:S02]  /*19750*/  ISETP.GE.AND P1, PT, R160, R0.reuse, PT ;  /* 0x00000000a000720c */ /* 0x080fe40003f26270 */
[-C--:B------:R-:W-:Y:S02]  /*19760*/  ISETP.GE.AND P5, PT, R25, R0.reuse, PT ;  /* 0x000000001900720c */ /* 0x080fe40003fa6270 */
[-C--:B------:R-:W-:Y:S02]  /*19770*/  ISETP.GE.AND P4, PT, R32, R0.reuse, PT ;  /* 0x000000002000720c */ /* 0x080fe40003f86270 */
[----:B------:R-:W-:-:S07]  /*19780*/  ISETP.GE.AND P0, PT, R30, R0, PT ;  /* 0x000000001e00720c */ /* 0x000fce0003f06270 */
[----:B------:R-:W-:Y:S06]  /*19790*/  @P1 BRA `(.L_x_1125) ;  /* 0x00000000007c1947 */ /* 0x000fec0003800000 */
[C---:B------:R-:W-:Y:S02]  /*197a0*/  LOP3.LUT R4, R247.reuse, 0x1, RZ, 0xc0, !PT ;  /* 0x00000001f7047812 */ /* 0x040fe400078ec0ff */
[----:B------:R-:W-:Y:S02]  /*197b0*/  R2P PR, R247, 0xe ;  /* 0x0000000ef7007804 */ /* 0x000fe40000000000 */
[----:B------:R-:W-:-:S11]  /*197c0*/  ISETP.NE.U32.AND P6, PT, R4, 0x1, PT ;  /* 0x000000010400780c */ /* 0x000fd60003fc5070 */
[----:B---3--:R-:W-:Y:S01]  /*197d0*/  @P1 IMAD.MOV.U32 R8, RZ, RZ, R236 ;  /* 0x000000ffff081224 */ /* 0x008fe200078e00ec */
[-C--:B--2---:R-:W-:Y:S01]  /*197e0*/  @P2 MOV R6, R236.reuse ;  /* 0x000000ec00062202 */ /* 0x084fe20000000f00 */
[--C-:B------:R-:W-:Y:S01]  /*197f0*/  @!P6 IMAD.MOV.U32 R5, RZ, RZ, R235.reuse ;  /* 0x000000ffff05e224 */ /* 0x100fe200078e00eb */
[-C--:B------:R-:W-:Y:S01]  /*19800*/  @!P6 MOV R4, R236.reuse ;  /* 0x000000ec0004e202 */ /* 0x080fe20000000f00 */
[--C-:B------:R-:W-:Y:S02]  /*19810*/  @P1 IMAD.MOV.U32 R9, RZ, RZ, R235.reuse ;  /* 0x000000ffff091224 */ /* 0x100fe400078e00eb */
[--C-:B------:R-:W-:Y:S02]  /*19820*/  @P2 IMAD.MOV.U32 R7, RZ, RZ, R235.reuse ;  /* 0x000000ffff072224 */ /* 0x100fe400078e00eb */
        /* <DEDUP_REMOVED lines=8> */
[----:B------:R4:W-:Y:S04]  /*198b0*/  @P1 LDGSTS.E.BYPASS.LTC128B.128 [R243+0xa000], desc[UR6][R8.64+0x80] ;  /* 0x0a00008008f31fae */ /* 0x0009e8000b901d46 */
[----:B------:R4:W-:Y:S04]  /*198c0*/  @!P1 STS.128 [R243+0xa000], RZ ;  /* 0x00a000fff3009388 */ /* 0x0009e80000000c00 */
[----:B------:R-:W-:Y:S01]  /*198d0*/  @!PT LDS RZ, [RZ] ;  /* 0x00000000fffff984 */ /* 0x000fe20000000800 */
[----:B------:R-:W-:Y:S01]  /*198e0*/  @!PT LDS RZ, [RZ] ;  /* 0x00000000fffff984 */ /* 0x000fe20000000800 */
[----:B------:R-:W-:Y:S01]  /*198f0*/  @!PT LDS RZ, [RZ] ;  /* 0x00000000fffff984 */ /* 0x000fe20000000800 */
[----:B------:R4:W-:Y:S04]  /*19900*/  @P2 LDGSTS.E.BYPASS.LTC128B.128 [R243+0xc000], desc[UR6][R6.64+0x100] ;  /* 0x0c00010006f32fae */ /* 0x0009e8000b901d46 */
[----:B------:R4:W-:Y:S01]  /*19910*/  @!P2 STS.128 [R243+0xc000], RZ ;  /* 0x00c000fff300a388 */ /* 0x0009e20000000c00 */
[----:B-1----:R-:W-:Y:S01]  /*19920*/  @P3 MOV R4, R236 ;  /* 0x000000ec00043202 */ /* 0x002fe20000000f00 */
[----:B------:R-:W-:-:S05]  /*19930*/  @P3 IMAD.MOV.U32 R5, RZ, RZ, R235 ;  /* 0x000000ffff053224 */ /* 0x000fca00078e00eb */
[----:B------:R-:W-:Y:S01]  /*19940*/  @!PT LDS RZ, [RZ] ;  /* 0x00000000fffff984 */ /* 0x000fe20000000800 */
[----:B------:R-:W-:Y:S01]  /*19950*/  @!PT LDS RZ, [RZ] ;  /* 0x00000000fffff984 */ /* 0x000fe20000000800 */
[----:B------:R-:W-:Y:S01]  /*19960*/  @!PT LDS RZ, [RZ] ;  /* 0x00000000fffff984 */ /* 0x000fe20000000800 */
[----:B------:R4:W-:Y:S04]  /*19970*/  @P3 LDGSTS.E.BYPASS.LTC128B.128 [R243+0xe000], desc[UR6][R4.64+0x180] ;  /* 0x0e00018004f33fae */ /* 0x0009e8000b901d46 */
[----:B------:R4:W-:Y:S02]  /*19980*/  @!P3 STS.128 [R243+0xe000], RZ ;  /* 0x00e000fff300b388 */ /* 0x0009e40000000c00 */
.L_x_1125:
[----:B------:R-:W-:Y:S05]  /*19990*/  BSYNC B0 ;  /* 0x0000000000007941 */ /* 0x000fea0003800000 */
.L_x_1124:
[----:B------:R-:W-:Y:S04]  /*199a0*/  BSSY B0, `(.L_x_1126) ;  /* 0x0000025000007945 */ /* 0x000fe80003800000 */
[----:B------:R-:W-:Y:S05]  /*199b0*/  @P5 BRA `(.L_x_1127) ;  /* 0x00000000008c5947 */ /* 0x000fea0003800000 */
[C---:B----4-:R-:W-:Y:S02]  /*199c0*/  LOP3.LUT R4, R247.reuse, 0x1, RZ, 0xc0, !PT ;  /* 0x00000001f7047812 */ /* 0x050fe400078ec0ff */
[C---:B------:R-:W-:Y:S02]  /*199d0*/  LOP3.LUT P5, RZ, R247.reuse, 0x2, RZ, 0xc0, !PT ;  /* 0x00000002f7ff7812 */ /* 0x040fe400078ac0ff */
[----:B------:R-:W-:Y:S02]  /*199e0*/  ISETP.NE.U32.AND P6, PT, R4, 0x1, PT ;  /* 0x000000010400780c */ /* 0x000fe40003fc5070 */
[----:B------:R-:W-:Y:S02]  /*199f0*/  LOP3.LUT P3, RZ, R247, 0x4, RZ, 0xc0, !PT ;  /* 0x00000004f7ff7812 */ /* 0x000fe4000786c0ff */
[----:B------:R-:W-:-:S05]  /*19a00*/  IADD3 R5, P1, R233, R156, RZ ;  /* 0x0000009ce9057210 */ /* 0x000fca0007f3e0ff */
[----:B------:R-:W-:Y:S02]  /*19a10*/  IMAD.X R4, R234, 0x1, R159, P1 ;  /* 0x00000001ea047824 */ /* 0x000fe400008e069f */
[----:B---3--:R-:W-:Y:S02]  /*19a20*/  @P5 LEA R10, P1, R5, R162, 0x1 ;  /* 0x000000a2050a5211 */ /* 0x008fe400078208ff */
[----:B------:R-:W-:Y:S02]  /*19a30*/  @!P6 LEA R12, P2, R233, R236, 0x1 ;  /* 0x000000ece90ce211 */ /* 0x000fe400078408ff */
[----:B------:R-:W-:Y:S02]  /*19a40*/  @P5 LEA.HI.X R11, R5, R163, R4, 0x1, P1 ;  /* 0x000000a3050b5211 */ /* 0x000fe400008f0c04 */
[----:B------:R-:W-:Y:S02]  /*19a50*/  @!P6 LEA.HI.X R13, R233, R235, R234, 0x1, P2 ;  /* 0x000000ebe90de211 */ /* 0x000fe400010f0cea */
[----:B------:R-:W-:-:S02]  /*19a60*/  LOP3.LUT P2, RZ, R247, 0x8, RZ, 0xc0, !PT ;  /* 0x00000008f7ff7812 */ /* 0x000fc4000784c0ff */
[CC--:B------:R-:W-:Y:S01]  /*19a70*/  @P3 LEA R8, P1, R5.reuse, R162.reuse, 0x1 ;  /* 0x000000a205083211 */ /* 0x0c0fe200078208ff */
[----:B------:R-:W-:Y:S01]  /*19a80*/  @!PT LDS RZ, [RZ] ;  /* 0x00000000fffff984 */ /* 0x000fe20000000800 */
[----:B------:R-:W-:Y:S01]  /*19a90*/  @!PT LDS RZ, [RZ] ;  /* 0x00000000fffff984 */ /* 0x000fe20000000800 */
[----:B------:R-:W-:Y:S01]  /*19aa0*/  @!PT LDS RZ, [RZ] ;  /* 0x00000000fffff984 */ /* 0x000fe20000000800 */
[----:B------:R1:W-:Y:S03]  /*19ab0*/  @!P6 LDGSTS.E.BYPASS.LTC128B.128 [R243+0x8800], desc[UR6][R12.64] ;  /* 0x088000000cf3efae */ /* 0x0003e6000b901d46 */
[C---:B------:R-:W-:Y:S01]  /*19ac0*/  @P3 LEA.HI.X R9, R5.reuse, R163, R4, 0x1, P1 ;  /* 0x000000a305093211 */ /* 0x040fe200008f0c04 */
[----:B------:R1:W-:Y:S04]  /*19ad0*/  @P6 STS.128 [R243+0x8800], RZ ;  /* 0x008800fff3006388 */ /* 0x0003e80000000c00 */
[----:B------:R-:W-:Y:S01]  /*19ae0*/  @!PT LDS RZ, [RZ] ;  /* 0x00000000fffff984 */ /* 0x000fe20000000800 */
[----:B------:R-:W-:Y:S01]  /*19af0*/  @!PT LDS RZ, [RZ] ;  /* 0x00000000fffff984 */ /* 0x000fe20000000800 */
[----:B------:R-:W-:Y:S01]  /*19b00*/  @!PT LDS RZ, [RZ] ;  /* 0x00000000fffff984 */ /* 0x000fe20000000800 */
[----:B------:R1:W-:Y:S02]  /*19b10*/  @P5 LDGSTS.E.BYPASS.LTC128B.128 [R243+0xa800], desc[UR6][R10.64+0x80] ;  /* 0x0a8000800af35fae */ /* 0x0003e4000b901d46 */
[----:B--2---:R-:W-:-:S02]  /*19b20*/  @P2 LEA R6, P1, R5, R162, 0x1 ;  /* 0x000000a205062211 */ /* 0x004fc400078208ff */
[----:B------:R1:W-:Y:S02]  /*19b30*/  @!P5 STS.128 [R243+0xa800], RZ ;  /* 0x00a800fff300d388 */ /* 0x0003e40000000c00 */
[----:B------:R-:W-:Y:S02]  /*19b40*/  @P2 LEA.HI.X R7, R5, R163, R4, 0x1, P1 ;  /* 0x000000a305072211 */ /* 0x000fe400008f0c04 */
        /* <DEDUP_REMOVED lines=9> */
[----:B------:R1:W-:Y:S02]  /*19be0*/  @!P2 STS.128 [R243+0xe800], RZ ;  /* 0x00e800fff300a388 */ /* 0x0003e40000000c00 */
.L_x_1127:
[----:B------:R-:W-:Y:S05]  /*19bf0*/  BSYNC B0 ;  /* 0x0000000000007941 */ /* 0x000fea0003800000 */
.L_x_1126:
[----:B------:R-:W-:Y:S04]  /*19c00*/  BSSY B0, `(.L_x_1128) ;  /* 0x0000027000007945 */ /* 0x000fe80003800000 */
[----:B------:R-:W-:Y:S05]  /*19c10*/  @P4 BRA `(.L_x_1129) ;  /* 0x0000000000944947 */ /* 0x000fea0003800000 */
[C---:B----4-:R-:W-:Y:S02]  /*19c20*/  LOP3.LUT R4, R247.reuse, 0x1, RZ, 0xc0, !PT ;  /* 0x00000001f7047812 */ /* 0x050fe400078ec0ff */
[C---:B------:R-:W-:Y:S02]  /*19c30*/  LOP3.LUT P5, RZ, R247.reuse, 0x2, RZ, 0xc0, !PT ;  /* 0x00000002f7ff7812 */ /* 0x040fe400078ac0ff */
[----:B------:R-:W-:Y:S01]  /*19c40*/  ISETP.NE.U32.AND P6, PT, R4, 0x1, PT ;  /* 0x000000010400780c */ /* 0x000fe20003fc5070 */
[C---:B------:R-:W-:Y:S01]  /*19c50*/  IMAD.SHL.U32 R4, R48.reuse, 0x20, RZ ;  /* 0x0000002030047824 */ /* 0x040fe200078e00ff */
[C---:B------:R-:W-:Y:S02]  /*19c60*/  LOP3.LUT P4, RZ, R247.reuse, 0x4, RZ, 0xc0, !PT ;  /* 0x00000004f7ff7812 */ /* 0x040fe4000788c0ff */
[----:B------:R-:W-:Y:S02]  /*19c70*/  LOP3.LUT P2, RZ, R247, 0x8, RZ, 0xc0, !PT ;  /* 0x00000008f7ff7812 */ /* 0x000fe4000784c0ff */
[----:B------:R-:W-:-:S02]  /*19c80*/  SHF.L.U64.HI R5, R48, 0x5, R49 ;  /* 0x0000000530057819 */ /* 0x000fc40000010231 */
[----:B-123--:R-:W-:-:S05]  /*19c90*/  LEA R6, P1, R48, R156, 0x5 ;  /* 0x0000009c30067211 */ /* 0x00efca00078228ff */
[----:B------:R-:W-:-:S04]  /*19ca0*/  @!P6 LEA R8, P3, R4, R236, 0x1 ;  /* 0x000000ec0408e211 */ /* 0x000fc800078608ff */
[----:B------:R-:W-:Y:S02]  /*19cb0*/  @!P6 LEA.HI.X R9, R4, R235, R5, 0x1, P3 ;  /* 0x000000eb0409e211 */ /* 0x000fe400018f0c05 */
[----:B------:R-:W-:Y:S02]  /*19cc0*/  LEA.HI.X R4, R48, R159, R49, 0x5, P1 ;  /* 0x0000009f30047211 */ /* 0x000fe400008f2c31 */
[CC--:B------:R-:W-:Y:S01]  /*19cd0*/  @P5 LEA R14, P1, R6.reuse, R162.reuse, 0x1 ;  /* 0x000000a2060e5211 */ /* 0x0c0fe200078208ff */
[----:B------:R-:W-:Y:S01]  /*19ce0*/  @!PT LDS RZ, [RZ] ;  /* 0x00000000fffff984 */ /* 0x000fe20000000800 */
[----:B------:R-:W-:Y:S01]  /*19cf0*/  @!PT LDS RZ, [RZ] ;  /* 0x00000000fffff984 */ /* 0x000fe20000000800 */
[----:B------:R-:W-:Y:S01]  /*19d00*/  @!PT LDS RZ, [RZ] ;  /* 0x00000000fffff984 */ /* 0x000fe20000000800 */
[----:B------:R1:W-:Y:S01]  /*19d10*/  @!P6 LDGSTS.E.BYPASS.LTC128B.128 [R243+0x9000], desc[UR6][R8.64] ;  /* 0x0900000008f3efae */ /* 0x0003e2000b901d46 */
[CC--:B------:R-:W-:Y:S02]  /*19d20*/  @P4 LEA R12, P3, R6.reuse, R162.reuse, 0x1 ;  /* 0x000000a2060c4211 */ /* 0x0c0fe400078608ff */
[C---:B------:R-:W-:Y:S01]  /*19d30*/  @P5 LEA.HI.X R15, R6.reuse, R163, R4, 0x1, P1 ;  /* 0x000000a3060f5211 */ /* 0x040fe200008f0c04 */
[----:B------:R1:W-:Y:S01]  /*19d40*/  @P6 STS.128 [R243+0x9000], RZ ;  /* 0x009000fff3006388 */ /* 0x0003e20000000c00 */
[----:B------:R-:W-:-:S02]  /*19d50*/  @P2 LEA R10, P1, R6, R162, 0x1 ;  /* 0x000000a2060a2211 */ /* 0x000fc400078208ff */
[CCC-:B------:R-:W-:Y:S01]  /*19d60*/  @P4 LEA.HI.X R13, R6.reuse, R163.reuse, R4.reuse, 0x1, P3 ;  /* 0x000000a3060d4211 */ /* 0x1c0fe200018f0c04 */
[----:B------:R-:W-:Y:S01]  /*19d70*/  @!PT LDS RZ, [RZ] ;  /* 0x00000000fffff984 */ /* 0x000fe20000000800 */
[----:B------:R-:W-:Y:S01]  /*19d80*/  @!PT LDS RZ, [RZ] ;  /* 0x00000000fffff984 */ /* 0x000fe20000000800 */
[----:B------:R-:W-:Y:S01]  /*19d90*/  @!PT LDS RZ, [RZ] ;  /* 0x00000000fffff984 */ /* 0x000fe20000000800 */
[----:B------:R1:W-:Y:S01]  /*19da0*/  @P5 LDGSTS.E.BYPASS.LTC128B.128 [R243+0xb000], desc[UR6][R14.64+0x80] ;  /* 0x0b0000800ef35fae */ /* 0x0003e2000b901d46 */
[----:B------:R-:W-:-:S03]  /*19db0*/  @P2 LEA.HI.X R11, R6, R163, R4, 0x1, P1 ;  /* 0x000000a3060b2211 */ /* 0x000fc600008f0c04 */
[----:B------:R1:W-:Y:S04]  /*19dc0*/  @!P5 STS.128 [R243+0xb000], RZ ;  /* 0x00b000fff300d388 */ /* 0x0003e80000000c00 */
        /* <DEDUP_REMOVED lines=10> */
.L_x_1129:
[----:B------:R-:W-:Y:S05]  /*19e70*/  BSYNC B0 ;  /* 0x0000000000007941 */ /* 0x000fea0003800000 */
.L_x_1128:
[----:B------:R-:W-:Y:S04]  /*19e80*/  BSSY B0, `(.L_x_1130) ;  /* 0x000002a000007945 */ /* 0x000fe80003800000 */
[----:B------:R-:W-:Y:S05]  /*19e90*/  @P0 BRA `(.L_x_1131) ;  /* 0x0000000000a00947 */ /* 0x000fea0003800000 */
[C---:B----4-:R-:W-:Y:S01]  /*19ea0*/  LOP3.LUT R4, R247.reuse, 0x1, RZ, 0xc0, !PT ;  /* 0x00000001f7047812 */ /* 0x050fe200078ec0ff */
[----:B------:R-:W-:Y:S01]  /*19eb0*/  IMAD.MOV.U32 R158, RZ, RZ, R156 ;  /* 0x000000ffff9e7224 */ /* 0x000fe200078e009c */
[----:B------:R-:W-:Y:S02]  /*19ec0*/  LOP3.LUT P4, RZ, R247, 0x2, RZ, 0xc0, !PT ;  /* 0x00000002f7ff7812 */ /* 0x000fe4000788c0ff */
[----:B------:R-:W-:Y:S01]  /*19ed0*/  ISETP.NE.U32.AND P5, PT, R4, 0x1, PT ;  /* 0x000000010400780c */ /* 0x000fe20003fa5070 */
[----:B------:R-:W-:Y:S01]  /*19ee0*/  IMAD R4, R49, 0x30, RZ ;  /* 0x0000003031047824 */ /* 0x000fe200078e02ff */
[C---:B------:R-:W-:Y:S01]  /*19ef0*/  LOP3.LUT P3, RZ, R247.reuse, 0x4, RZ, 0xc0, !PT ;  /* 0x00000004f7ff7812 */ /* 0x040fe2000786c0ff */
[----:B------:R-:W-:Y:S01]  /*19f00*/  IMAD.WIDE.U32 R158, R48, 0x30, R158 ;  /* 0x00000030309e7825 */ /* 0x000fe200078e009e */
[----:B------:R-:W-:-:S03]  /*19f10*/  LOP3.LUT P1, RZ, R247, 0x8, RZ, 0xc0, !PT ;  /* 0x00000008f7ff7812 */ /* 0x000fc6000782c0ff */
[----:B------:R-:W-:-:S04]  /*19f20*/  IMAD.IADD R4, R159, 0x1, R4 ;  /* 0x000000019f047824 */ /* 0x000fc800078e0204 */
[CC--:B-1-3--:R-:W-:Y:S02]  /*19f30*/  @P4 LEA R10, P6, R158.reuse, R162.reuse, 0x1 ;  /* 0x000000a29e0a4211 */ /* 0x0cafe400078c08ff */
[----:B--2---:R-:W-:Y:S02]  /*19f40*/  @!P5 IMAD.MOV.U32 R6, RZ, RZ, R236 ;  /* 0x000000ffff06d224 */ /* 0x004fe400078e00ec */
[----:B------:R-:W-:Y:S01]  /*19f50*/  @!P5 IMAD.MOV.U32 R7, RZ, RZ, R235 ;  /* 0x000000ffff07d224 */ /* 0x000fe200078e00eb */
[CC--:B------:R-:W-:Y:S01]  /*19f60*/  @P3 LEA R8, P2, R158.reuse, R162.reuse, 0x1 ;  /* 0x000000a29e083211 */ /* 0x0c0fe200078408ff */
[----:B------:R-:W-:Y:S01]  /*19f70*/  @!P5 IMAD R49, R49, 0x60, RZ ;  /* 0x000000603131d824 */ /* 0x000fe200078e02ff */
[----:B------:R-:W-:Y:S01]  /*19f80*/  @P1 LEA R12, P0, R158, R162, 0x1 ;  /* 0x000000a29e0c1211 */ /* 0x000fe200078008ff */
[----:B------:R-:W-:Y:S01]  /*19f90*/  @!P5 IMAD.WIDE.U32 R6, R48, 0x60, R6 ;  /* 0x000000603006d825 */ /* 0x000fe200078e0006 */
[CCC-:B------:R-:W-:Y:S02]  /*19fa0*/  @P4 LEA.HI.X R11, R158.reuse, R163.reuse, R4.reuse, 0x1, P6 ;  /* 0x000000a39e0b4211 */ /* 0x1c0fe400030f0c04 */
[CCC-:B------:R-:W-:Y:S01]  /*19fb0*/  @P3 LEA.HI.X R9, R158.reuse, R163.reuse, R4.reuse, 0x1, P2 ;  /* 0x000000a39e093211 */ /* 0x1c0fe200010f0c04 */
[----:B------:R-:W-:Y:S01]  /*19fc0*/  @!P5 IMAD.IADD R7, R49, 0x1, R7 ;  /* 0x000000013107d824 */ /* 0x000fe200078e0207 */
[----:B------:R-:W-:-:S04]  /*19fd0*/  @P1 LEA.HI.X R13, R158, R163, R4, 0x1, P0 ;  /* 0x000000a39e0d1211 */ /* 0x000fc800000f0c04 */
        /* <DEDUP_REMOVED lines=20> */
.L_x_1131:
[----:B------:R-:W-:Y:S05]  /*1a120*/  BSYNC B0 ;  /* 0x0000000000007941 */ /* 0x000fea0003800000 */
.L_x_1130:
[----:B------:R-:W0:Y:S01]  /*1a130*/  LDGDEPBAR ;  /* 0x00000000000079af */ /* 0x000e220000000000 */
[----:B----4-:R-:W-:Y:S01]  /*1a140*/  IMAD.SHL.U32 R4, R160, 0x8, RZ ;  /* 0x00000008a0047824 */ /* 0x010fe200078e00ff */
[----:B------:R-:W-:Y:S01]  /*1a150*/  LOP3.LUT R2, R2, 0x1c0, RZ, 0xc0, !PT ;  /* 0x000001c002027812 */ /* 0x000fe200078ec0ff */
[----:B------:R-:W-:Y:S01]  /*1a160*/  IMAD R226, R51, 0x400, R35 ;  /* 0x0000040033e27824 */ /* 0x000fe200078e0223 */
[----:B------:R-:W-:Y:S02]  /*1a170*/  ISETP.GE.AND P1, PT, R160, R0, PT ;  /* 0x00000000a000720c */ /* 0x000fe40003f26270 */
[----:B------:R-:W-:Y:S02]  /*1a180*/  LOP3.LUT R4, R2, 0x8, R4, 0xf8, !PT ;  /* 0x0000000802047812 */ /* 0x000fe400078ef804 */
[----:B------:R-:W-:Y:S02]  /*1a190*/  SHF.R.U32.HI R225, RZ, 0x3, R2 ;  /* 0x00000003ffe17819 */ /* 0x000fe40000011602 */
[----:B------:R4:W5:Y:S01]  /*1a1a0*/  LD.E R2, desc[UR6][R18.64+0x188] ;  /* 0x0001880612027980 */ /* 0x000962000c101900 */
[----:B------:R-:W-:Y:S01]  /*1a1b0*/  BSSY B0, `(.L_x_1132) ;  /* 0x000002e000007945 */ /* 0x000fe20003800000 */
[----:B------:R-:W-:-:S02]  /*1a1c0*/  LOP3.LUT R225, R4, R225, RZ, 0x3c, !PT ;  /* 0x000000e104e17212 */ /* 0x000fc400078e3cff */
[-C--:B------:R-:W-:Y:S02]  /*1a1d0*/  ISETP.GE.AND P6, PT, R25, R0.reuse, PT ;  /* 0x000000001900720c */ /* 0x080fe40003fc6270 */
[-C--:B------:R-:W-:Y:S01]  /*1a1e0*/  ISETP.GE.AND P4, PT, R32, R0.reuse, PT ;  /* 0x000000002000720c */ /* 0x080fe20003f86270 */
[----:B------:R-:W-:Y:S01]  /*1a1f0*/  IMAD R225, R55, 0x200, R225 ;  /* 0x0000020037e17824 */ /* 0x000fe200078e02e1 */
[----:B------:R-:W-:Y:S02]  /*1a200*/  ISETP.GE.AND P0, PT, R30, R0, PT ;  /* 0x000000001e00720c */ /* 0x000fe40003f06270 */
[----:B------:R-:W-:Y:S02]  /*1a210*/  LEA R226, R226, UR4, 0x1 ;  /* 0x00000004e2e27c11 */ /* 0x000fe4000f8e08ff */
[----:B------:R-:W-:Y:S01]  /*1a220*/  LEA R225, R225, UR4, 0x1 ;  /* 0x00000004e1e17c11 */ /* 0x000fe2000f8e08ff */
[----:B------:R-:W-:-:S04]  /*1a230*/  DEPBAR.LE SB0, 0x0 ;  /* 0x000080000000791a */ /* 0x000fc80000000000 */
[----:B------:R-:W-:Y:S06]  /*1a240*/  BAR.SYNC.DEFER_BLOCKING 0x0 ;  /* 0x0000000000007b1d */ /* 0x000fec0000010000 */
[----:B------:R4:W-:Y:S04]  /*1a250*/  @P1 STS.128 [R243+0x10000], RZ ;  /* 0x010000fff3001388 */ /* 0x0009e80000000c00 */
[----:B------:R4:W-:Y:S04]  /*1a260*/  @P1 STS.128 [R243+0x12000], RZ ;  /* 0x012000fff3001388 */ /* 0x0009e80000000c00 */
[----:B------:R4:W-:Y:S04]  /*1a270*/  @P1 STS.128 [R243+0x14000], RZ ;  /* 0x014000fff3001388 */ /* 0x0009e80000000c00 */
[----:B------:R4:W-:Y:S01]  /*1a280*/  @P1 STS.128 [R243+0x16000], RZ ;  /* 0x016000fff3001388 */ /* 0x0009e20000000c00 */
[----:B------:R-:W-:Y:S05]  /*1a290*/  @P1 BRA `(.L_x_1133) ;  /* 0x00000000007c1947 */ /* 0x000fea0003800000 */
[C---:B------:R-:W-:Y:S02]  /*1a2a0*/  LOP3.LUT R0, R247.reuse, 0x1, RZ, 0xc0, !PT ;  /* 0x00000001f7007812 */ /* 0x040fe400078ec0ff */
[----:B------:R-:W-:Y:S02]  /*1a2b0*/  R2P PR, R247, 0xe ;  /* 0x0000000ef7007804 */ /* 0x000fe40000000000 */
[----:B------:R-:W-:-:S11]  /*1a2c0*/  ISETP.NE.U32.AND P5, PT, R0, 0x1, PT ;  /* 0x000000010000780c */ /* 0x000fd60003fa5070 */
[----:B-1-3--:R-:W-:Y:S01]  /*1a2d0*/  @P1 IMAD.MOV.U32 R8, RZ, RZ, R189 ;  /* 0x000000ffff081224 */ /* 0x00afe200078e00bd */
        /* <DEDUP_REMOVED lines=27> */
.L_x_1133:
[----:B------:R-:W-:Y:S05]  /*1a490*/  BSYNC B0 ;  /* 0x0000000000007941 */ /* 0x000fea0003800000 */
.L_x_1132:
[----:B------:R1:W-:Y:S01]  /*1a4a0*/  @P6 STS.128 [R243+0x10800], RZ ;  /* 0x010800fff3006388 */ /* 0x0003e20000000c00 */
[----:B------:R-:W-:Y:S03]  /*1a4b0*/  BSSY B0, `(.L_x_1134) ;  /* 0x0000026000007945 */ /* 0x000fe60003800000 */
[----:B------:R1:W-:Y:S04]  /*1a4c0*/  @P6 STS.128 [R243+0x12800], RZ ;  /* 0x012800fff3006388 */ /* 0x0003e80000000c00 */
[----:B------:R1:W-:Y:S04]  /*1a4d0*/  @P6 STS.128 [R243+0x14800], RZ ;  /* 0x014800fff3006388 */ /* 0x0003e80000000c00 */
[----:B------:R1:W-:Y:S01]  /*1a4e0*/  @P6 STS.128 [R243+0x16800], RZ ;  /* 0x016800fff3006388 */ /* 0x0003e20000000c00 */
[----:B------:R-:W-:Y:S05]  /*1a4f0*/  @P6 BRA `(.L_x_1135) ;  /* 0x0000000000846947 */ /* 0x000fea0003800000 */
[C---:B------:R-:W-:Y:S02]  /*1a500*/  LOP3.LUT R0, R247.reuse, 0x1, RZ, 0xc0, !PT ;  /* 0x00000001f7007812 */ /* 0x040fe400078ec0ff */
[C---:B------:R-:W-:Y:S02]  /*1a510*/  LOP3.LUT P5, RZ, R247.reuse, 0x2, RZ, 0xc0, !PT ;  /* 0x00000002f7ff7812 */ /* 0x040fe400078ac0ff */
[----:B------:R-:W-:Y:S02]  /*1a520*/  ISETP.NE.U32.AND P6, PT, R0, 0x1, PT ;  /* 0x000000010000780c */ /* 0x000fe40003fc5070 */
[C---:B------:R-:W-:Y:S02]  /*1a530*/  LOP3.LUT P3, RZ, R247.reuse, 0x4, RZ, 0xc0, !PT ;  /* 0x00000004f7ff7812 */ /* 0x040fe4000786c0ff */
[----:B------:R-:W-:-:S09]  /*1a540*/  LOP3.LUT P2, RZ, R247, 0x8, RZ, 0xc0, !PT ;  /* 0x00000008f7ff7812 */ /* 0x000fd2000784c0ff */
[----:B-1-3--:R-:W-:-:S04]  /*1a550*/  @!P6 LEA R10, P1, R231, R189, 0x1 ;  /* 0x000000bde70ae211 */ /* 0x00afc800078208ff */
[C---:B------:R-:W-:Y:S02]  /*1a560*/  @!P6 LEA.HI.X R11, R231.reuse, R188, R232, 0x1, P1 ;  /* 0x000000bce70be211 */ /* 0x040fe400008f0ce8 */
[----:B--2---:R-:W-:-:S03]  /*1a570*/  @P5 LEA R8, P1, R231, R189, 0x1 ;  /* 0x000000bde7085211 */ /* 0x004fc600078208ff */
[----:B------:R-:W-:Y:S01]  /*1a580*/  @!PT LDS RZ, [RZ] ;  /* 0x00000000fffff984 */ /* 0x000fe20000000800 */
[----:B------:R-:W-:Y:S01]  /*1a590*/  @!PT LDS RZ, [RZ] ;  /* 0x00000000fffff984 */ /* 0x000fe20000000800 */
[----:B------:R-:W-:Y:S01]  /*1a5a0*/  @!PT LDS RZ, [RZ] ;  /* 0x00000000fffff984 */ /* 0x000fe20000000800 */
[----:B------:R1:W-:Y:S01]  /*1a5b0*/  @!P6 LDGSTS.E.BYPASS.LTC128B.128 [R243+0x10800], desc[UR6][R10.64] ;  /* 0x108000000af3efae */ /* 0x0003e2000b901d46 */
[CCC-:B------:R-:W-:Y:S02]  /*1a5c0*/  @P5 LEA.HI.X R9, R231.reuse, R188.reuse, R232.reuse, 0x1, P1 ;  /* 0x000000bce7095211 */ /* 0x1c0fe400008f0ce8 */
[CC--:B------:R-:W-:Y:S01]  /*1a5d0*/  @P3 LEA R6, P1, R231.reuse, R189.reuse, 0x1 ;  /* 0x000000bde7063211 */ /* 0x0c0fe200078208ff */
[----:B------:R1:W-:Y:S03]  /*1a5e0*/  @P6 STS.128 [R243+0x10800], RZ ;  /* 0x010800fff3006388 */ /* 0x0003e60000000c00 */
[C---:B------:R-:W-:Y:S01]  /*1a5f0*/  @P3 LEA.HI.X R7, R231.reuse, R188, R232, 0x1, P1 ;  /* 0x000000bce7073211 */ /* 0x040fe200008f0ce8 */
[----:B------:R-:W-:Y:S01]  /*1a600*/  @!PT LDS RZ, [RZ] ;  /* 0x00000000fffff984 */ /* 0x000fe20000000800 */
[----:B------:R-:W-:Y:S01]  /*1a610*/  @!PT LDS RZ, [RZ] ;  /* 0x00000000fffff984 */ /* 0x000fe20000000800 */
[----:B------:R-:W-:Y:S01]  /*1a620*/  @!PT LDS RZ, [RZ] ;  /* 0x00000000fffff984 */ /* 0x000fe20000000800 */
[----:B------:R1:W-:Y:S01]  /*1a630*/  @P5 LDGSTS.E.BYPASS.LTC128B.128 [R243+0x12800], desc[UR6][R8.64+0x80] ;  /* 0x1280008008f35fae */ /* 0x0003e2000b901d46 */
[----:B------:R-:W-:-:S03]  /*1a640*/  @P2 LEA R4, P1, R231, R189, 0x1 ;  /* 0x000000bde7042211 */ /* 0x000fc600078208ff */
[----:B------:R1:W-:Y:S01]  /*1a650*/  @!P5 STS.128 [R243+0x12800], RZ ;  /* 0x012800fff300d388 */ /* 0x0003e20000000c00 */
[----:B------:R-:W-:-:S03]  /*1a660*/  @P2 LEA.HI.X R5, R231, R188, R232, 0x1, P1 ;  /* 0x000000bce7052211 */ /* 0x000fc600008f0ce8 */
        /* <DEDUP_REMOVED lines=10> */
.L_x_1135:
[----:B------:R-:W-:Y:S05]  /*1a710*/  BSYNC B0 ;  /* 0x0000000000007941 */ /* 0x000fea0003800000 */
.L_x_1134:
        /* <DEDUP_REMOVED lines=8> */
[----:B------:R-:W-:Y:S01]  /*1a7a0*/  ISETP.NE.U32.AND P6, PT, R0, 0x1, PT ;  /* 0x000000010000780c */ /* 0x000fe20003fc5070 */
[C---:B------:R-:W-:Y:S01]  /*1a7b0*/  IMAD.SHL.U32 R0, R46.reuse, 0x20, RZ ;  /* 0x000000202e007824 */ /* 0x040fe200078e00ff */
[C---:B------:R-:W-:Y:S02]  /*1a7c0*/  LOP3.LUT P4, RZ, R247.reuse, 0x4, RZ, 0xc0, !PT ;  /* 0x00000004f7ff7812 */ /* 0x040fe4000788c0ff */
[----:B------:R-:W-:Y:S02]  /*1a7d0*/  LOP3.LUT P2, RZ, R247, 0x8, RZ, 0xc0, !PT ;  /* 0x00000008f7ff7812 */ /* 0x000fe4000784c0ff */
[----:B-12---:R-:W-:-:S05]  /*1a7e0*/  SHF.L.U64.HI R4, R46, 0x5, R47 ;  /* 0x000000052e047819 */ /* 0x006fca000001022f */
[CC--:B---3--:R-:W-:Y:S02]  /*1a7f0*/  @P5 LEA R10, P1, R0.reuse, R189.reuse, 0x1 ;  /* 0x000000bd000a5211 */ /* 0x0c8fe400078208ff */
[CC--:B------:R-:W-:Y:S02]  /*1a800*/  @!P6 LEA R12, P3, R0.reuse, R189.reuse, 0x1 ;  /* 0x000000bd000ce211 */ /* 0x0c0fe400078608ff */
[CCC-:B------:R-:W-:Y:S02]  /*1a810*/  @P5 LEA.HI.X R11, R0.reuse, R188.reuse, R4.reuse, 0x1, P1 ;  /* 0x000000bc000b5211 */ /* 0x1c0fe400008f0c04 */
[CCC-:B------:R-:W-:Y:S02]  /*1a820*/  @!P6 LEA.HI.X R13, R0.reuse, R188.reuse, R4.reuse, 0x1, P3 ;  /* 0x000000bc000de211 */ /* 0x1c0fe400018f0c04 */
[CC--:B------:R-:W-:Y:S02]  /*1a830*/  @P4 LEA R8, P3, R0.reuse, R189.reuse, 0x1 ;  /* 0x000000bd00084211 */ /* 0x0c0fe400078608ff */
[C---:B------:R-:W-:Y:S01]  /*1a840*/  @P2 LEA R6, P1, R0.reuse, R189, 0x1 ;  /* 0x000000bd00062211 */ /* 0x040fe200078208ff */
[----:B------:R-:W-:Y:S01]  /*1a850*/  @!PT LDS RZ, [RZ] ;  /* 0x00000000fffff984 */ /* 0x000fe20000000800 */
[----:B------:R-:W-:Y:S01]  /*1a860*/  @!PT LDS RZ, [RZ] ;  /* 0x00000000fffff984 */ /* 0x000fe20000000800 */
[----:B------:R-:W-:Y:S01]  /*1a870*/  @!PT LDS RZ, [RZ] ;  /* 0x00000000fffff984 */ /* 0x000fe20000000800 */
[----:B------:R1:W-:Y:S01]  /*1a880*/  @!P6 LDGSTS.E.BYPASS.LTC128B.128 [R243+0x11000], desc[UR6][R12.64] ;  /* 0x110000000cf3efae */ /* 0x0003e2000b901d46 */
[----:B------:R-:W-:-:S02]  /*1a890*/  @P4 LEA.HI.X R9, R0, R188, R4, 0x1, P3 ;  /* 0x000000bc00094211 */ /* 0x000fc400018f0c04 */
[----:B------:R-:W-:Y:S01]  /*1a8a0*/  @P2 LEA.HI.X R7, R0, R188, R4, 0x1, P1 ;  /* 0x000000bc00072211 */ /* 0x000fe200008f0c04 */
        /* <DEDUP_REMOVED lines=16> */
.L_x_1137:
[----:B------:R-:W-:Y:S05]  /*1a9b0*/  BSYNC B0 ;  /* 0x0000000000007941 */ /* 0x000fea0003800000 */
.L_x_1136:
[----:B------:R1:W-:Y:S01]  /*1a9c0*/  @P0 STS.128 [R243+0x11800], RZ ;  /* 0x011800fff3000388 */ /* 0x0003e20000000c00 */
[----:B------:R-:W-:Y:S03]  /*1a9d0*/  BSSY B0, `(.L_x_1138) ;  /* 0x0000034000007945 */ /* 0x000fe60003800000 */
[----:B------:R1:W-:Y:S04]  /*1a9e0*/  @P0 STS.128 [R243+0x13800], RZ ;  /* 0x013800fff3000388 */ /* 0x0003e80000000c00 */
[----:B------:R1:W-:Y:S04]  /*1a9f0*/  @P0 STS.128 [R243+0x15800], RZ ;  /* 0x015800fff3000388 */ /* 0x0003e80000000c00 */
[----:B------:R1:W-:Y:S01]  /*1aa00*/  @P0 STS.128 [R243+0x17800], RZ ;  /* 0x017800fff3000388 */ /* 0x0003e20000000c00 */
[----:B------:R-:W-:Y:S05]  /*1aa10*/  @P0 BRA `(.L_x_1139) ;  /* 0x0000000000bc0947 */ /* 0x000fea0003800000 */
[C---:B------:R-:W-:Y:S02]  /*1aa20*/  R2P PR, R247.reuse, 0xe ;  /* 0x0000000ef7007804 */ /* 0x040fe40000000000 */
[----:B------:R-:W-:-:S04]  /*1aa30*/  LOP3.LUT R0, R247, 0x1, RZ, 0xc0, !PT ;  /* 0x00000001f7007812 */ /* 0x000fc800078ec0ff */
[----:B------:R-:W-:-:S07]  /*1aa40*/  ISETP.NE.U32.AND P0, PT, R0, 0x1, PT ;  /* 0x000000010000780c */ /* 0x000fce0003f05070 */
[----:B-123--:R-:W-:Y:S01]  /*1aa50*/  @P1 MOV R8, R189 ;  /* 0x000000bd00081202 */ /* 0x00efe20000000f00 */
[--C-:B------:R-:W-:Y:S01]  /*1aa60*/  @P2 IMAD.MOV.U32 R6, RZ, RZ, R189.reuse ;  /* 0x000000ffff062224 */ /* 0x100fe200078e00bd */
[-C--:B------:R-:W-:Y:S01]  /*1aa70*/  @P1 MOV R9, R188.reuse ;  /* 0x000000bc00091202 */ /* 0x080fe20000000f00 */
[----:B------:R-:W-:Y:S01]  /*1aa80*/  @P3 IMAD.MOV.U32 R4, RZ, RZ, R189 ;  /* 0x000000ffff043224 */ /* 0x000fe200078e00bd */
[-C--:B------:R-:W-:Y:S01]  /*1aa90*/  @P2 MOV R7, R188.reuse ;  /* 0x000000bc00072202 */ /* 0x080fe20000000f00 */
[----:B------:R-:W-:Y:S01]  /*1aaa0*/  @P3 IMAD R0, R47, 0x60, RZ ;  /* 0x000000602f003824 */ /* 0x000fe200078e02ff */
[----:B------:R-:W-:Y:S01]  /*1aab0*/  @P3 MOV R5, R188 ;  /* 0x000000bc00053202 */ /* 0x000fe20000000f00 */
[----:B------:R-:W-:-:S04]  /*1aac0*/  @P1 IMAD.WIDE.U32 R10, R46, 0x60, R8 ;  /* 0x000000602e0a1825 */ /* 0x000fc800078e0008 */
[----:B------:R-:W-:-:S04]  /*1aad0*/  @P2 IMAD.WIDE.U32 R8, R46, 0x60, R6 ;  /* 0x000000602e082825 */ /* 0x000fc800078e0006 */
[----:B------:R-:W-:Y:S01]  /*1aae0*/  @P3 IMAD.WIDE.U32 R6, R46, 0x60, R4 ;  /* 0x000000602e063825 */ /* 0x000fe200078e0004 */
[----:B------:R-:W-:-:S03]  /*1aaf0*/  @!P0 MOV R4, R189 ;  /* 0x000000bd00048202 */ /* 0x000fc60000000f00 */
[----:B------:R-:W-:Y:S02]  /*1ab00*/  @!P0 IMAD.MOV.U32 R5, RZ, RZ, R188 ;  /* 0x000000ffff058224 */ /* 0x000fe400078e00bc */
[----:B------:R-:W-:Y:S02]  /*1ab10*/  @P3 IMAD.IADD R0, R0, 0x1, R7 ;  /* 0x0000000100003824 */ /* 0x000fe400078e0207 */
[----:B------:R-:W-:-:S03]  /*1ab20*/  @!P0 IMAD.WIDE.U32 R12, R46, 0x60, R4 ;  /* 0x000000602e0c8825 */ /* 0x000fc600078e0004 */
[----:B------:R-:W-:Y:S01]  /*1ab30*/  @P3 MOV R7, R0 ;  /* 0x0000000000073202 */ /* 0x000fe20000000f00 */
[C---:B------:R-:W-:Y:S02]  /*1ab40*/  @P1 IMAD R5, R47.reuse, 0x60, RZ ;  /* 0x000000602f051824 */ /* 0x040fe400078e02ff */
[C---:B------:R-:W-:Y:S02]  /*1ab50*/  @P2 IMAD R4, R47.reuse, 0x60, RZ ;  /* 0x000000602f042824 */ /* 0x040fe400078e02ff */
[----:B------:R-:W-:Y:S01]  /*1ab60*/  @!P0 IMAD R47, R47, 0x60, RZ ;  /* 0x000000602f2f8824 */ /* 0x000fe200078e02ff */
[----:B------:R-:W-:Y:S02]  /*1ab70*/  @P1 IADD3 R5, R5, R11, RZ ;  /* 0x0000000b05051210 */ /* 0x000fe40007ffe0ff */
[----:B------:R-:W-:Y:S02]  /*1ab80*/  @P2 IADD3 R4, R4, R9, RZ ;  /* 0x0000000904042210 */ /* 0x000fe40007ffe0ff */
[----:B------:R-:W-:-:S02]  /*1ab90*/  @!P0 IADD3 R13, R47, R13, RZ ;  /* 0x0000000d2f0d8210 */ /* 0x000fc40007ffe0ff */
[----:B------:R-:W-:Y:S01]  /*1aba0*/  @P1 MOV R11, R5 ;  /* 0x00000005000b1202 */ /* 0x000fe20000000f00 */
[----:B------:R-:W-:Y:S01]  /*1abb0*/  @P2 IMAD.MOV.U32 R5, RZ, RZ, R4 ;  /* 0x000000ffff052224 */ /* 0x000fe200078e0004 */
[----:B------:R-:W-:Y:S01]  /*1abc0*/  @P2 MOV R4, R8 ;  /* 0x0000000800042202 */ /* 0x000fe20000000f00 */
        /* <DEDUP_REMOVED lines=20> */
.L_x_1139:
[----:B------:R-:W-:Y:S05]  /*1ad10*/  BSYNC B0 ;  /* 0x0000000000007941 */ /* 0x000fea0003800000 */
.L_x_1138:
[----:B-1----:R-:W-:Y:S01]  /*1ad20*/  LDSM.16.M88.4 R12, [R226] ;  /* 0x00000000e20c783b */ /* 0x002fe20000000200 */
[----:B------:R-:W-:Y:S01]  /*1ad30*/  R2P PR, R54, 0x6 ;  /* 0x0000000636007804 */ /* 0x000fe20000000000 */
[----:B------:R-:W-:Y:S01]  /*1ad40*/  VIADD R0, R225, 0x8000 ;  /* 0x00008000e1007836 */ /* 0x000fe20000000000 */
[----:B------:R-:W-:Y:S01]  /*1ad50*/  ISETP.GE.AND P5, PT, R165, 0x2, PT ;  /* 0x00000002a500780c */ /* 0x000fe20003fa6270 */
[----:B---3--:R-:W1:Y:S01]  /*1ad60*/  LDSM.16.M88.4 R40, [R225+0x8000] ;  /* 0x00800000e128783b */ /* 0x008e620000000200 */
[----:B------:R-:W-:Y:S01]  /*1ad70*/  VIADD R223, R225, 0x8020 ;  /* 0x00008020e1df7836 */ /* 0x000fe20000000000 */
[----:B------:R-:W-:Y:S01]  /*1ad80*/  ISETP.NE.U32.AND P0, PT, R244, RZ, PT ;  /* 0x000000fff400720c */ /* 0x000fe20003f05070 */
[--C-:B------:R-:W-:Y:S01]  /*1ad90*/  IMAD R224, R34, 0x2, R226.reuse ;  /* 0x0000000222e07824 */ /* 0x100fe200078e02e2 */
[----:B------:R-:W3:Y:S01]  /*1ada0*/  LDSM.16.M88.4 R28, [R225+0x8800] ;  /* 0x00880000e11c783b */ /* 0x000ee20000000200 */
[----:B------:R-:W-:Y:S01]  /*1adb0*/  IMAD R222, R33, 0x2, R226 ;  /* 0x0000000221de7824 */ /* 0x000fe200078e02e2 */
[----:B------:R-:W-:Y:S01]  /*1adc0*/  BSSY B1, `(.L_x_1140) ;  /* 0x00001b3000017945 */ /* 0x000fe20003800000 */
[----:B------:R-:W-:Y:S01]  /*1add0*/  ISETP.NE.AND.EX P0, PT, R245, RZ, PT, P0 ;  /* 0x000000fff500720c */ /* 0x000fe20003f05300 */
[----:B-----5:R-:W4:Y:S01]  /*1ade0*/  LDSM.16.M88.4 R20, [R225+0x9000] ;  /* 0x00900000e114783b */ /* 0x020f220000000200 */
[----:B------:R-:W-:-:S02]  /*1adf0*/  LEA R221, R33, R224, 0x1 ;  /* 0x000000e021dd7211 */ /* 0x000fc400078e08ff */
[----:B------:R-:W-:Y:S01]  /*1ae00*/  @P1 IADD3 R223, R0, -0x20, RZ ;  /* 0xffffffe000df1810 */ /* 0x000fe20007ffe0ff */
[----:B------:R-:W4:Y:S01]  /*1ae10*/  LDSM.16.M88.4 R72, [R225+0x9800] ;  /* 0x00980000e148783b */ /* 0x000f220000000200 */
[----:B------:R-:W-:Y:S02]  /*1ae20*/  IMAD.MOV.U32 R0, RZ, RZ, 0x40 ;  /* 0x00000040ff007424 */ /* 0x000fe400078e00ff */
[C---:B------:R-:W-:Y:S01]  /*1ae30*/  IADD3 R218, R223.reuse, 0x1000, RZ ;  /* 0x00001000dfda7810 */ /* 0x040fe20007ffe0ff */
[----:B--2---:R-:W-:Y:S01]  /*1ae40*/  LDSM.16.M88.4 R4, [R224] ;  /* 0x00000000e004783b */ /* 0x004fe20000000200 */
[C---:B------:R-:W-:Y:S01]  /*1ae50*/  VIADD R219, R223.reuse, 0x800 ;  /* 0x00000800dfdb7836 */ /* 0x040fe20000000000 */
[----:B------:R-:W-:Y:S01]  /*1ae60*/  SEL R0, R0, 0xffffffc0, !P2 ;  /* 0xffffffc000007807 */ /* 0x000fe20005000000 */
[C---:B------:R-:W-:Y:S01]  /*1ae70*/  VIADD R217, R223.reuse, 0x1800 ;  /* 0x00001800dfd97836 */ /* 0x040fe20000000000 */
[----:B------:R-:W2:Y:S01]  /*1ae80*/  LDSM.16.M88.4 R68, [R223] ;  /* 0x00000000df44783b */ /* 0x000ea20000000200 */
[C---:B------:R-:W-:Y:S01]  /*1ae90*/  VIADD R215, R223.reuse, 0x2000 ;  /* 0x00002000dfd77836 */ /* 0x040fe20000000000 */
[----:B------:R-:W-:Y:S01]  /*1aea0*/  IADD3 R214, R223, 0x2800, RZ ;  /* 0x00002800dfd67810 */ /* 0x000fe20007ffe0ff */
[----:B------:R-:W-:Y:S01]  /*1aeb0*/  IMAD.IADD R220, R225, 0x1, R0 ;  /* 0x00000001e1dc7824 */ /* 0x000fe200078e0200 */
[----:B------:R-:W2:Y:S01]  /*1aec0*/  LDSM.16.M88.4 R64, [R223+0x800] ;  /* 0x00080000df40783b */ /* 0x000ea20000000200 */
[----:B------:R-:W-:Y:S01]  /*1aed0*/  IMAD.IADD R216, R0, 0x1, R223 ;  /* 0x0000000100d87824 */ /* 0x000fe200078e02df */
[----:B------:R-:W-:Y:S01]  /*1aee0*/  SHF.R.S32.HI R0, RZ, 0x1f, R50 ;  /* 0x0000001fff007819 */ /* 0x000fe20000011432 */
[C---:B------:R-:W-:Y:S01]  /*1aef0*/  VIADD R213, R223.reuse, 0x3000 ;  /* 0x00003000dfd57836 */ /* 0x040fe20000000000 */
[----:B------:R-:W2:Y:S01]  /*1af00*/  LDSM.16.M88.4 R8, [R223+0x1000] ;  /* 0x00100000df08783b */ /* 0x000ea20000000200 */
[C---:B------:R-:W-:Y:S01]  /*1af10*/  VIADD R212, R223.reuse, 0x3800 ;  /* 0x00003800dfd47836 */ /* 0x040fe20000000000 */
[----:B------:R-:W-:Y:S01]  /*1af20*/  LEA.HI R0, R0, R50, RZ, 0x2 ;  /* 0x0000003200007211 */ /* 0x000fe200078f10ff */
[C---:B------:R-:W-:Y:S01]  /*1af30*/  VIADD R210, R223.reuse, 0x4800 ;  /* 0x00004800dfd27836 */ /* 0x040fe20000000000 */
[----:B------:R-:W2:Y:S01]  /*1af40*/  LDSM.16.M88.4 R88, [R223+0x1800] ;  /* 0x00180000df58783b */ /* 0x000ea20000000200 */
[C---:B------:R-:W-:Y:S01]  /*1af50*/  IADD3 R211, R223.reuse, 0x4000, RZ ;  /* 0x00004000dfd37810 */ /* 0x040fe20007ffe0ff */
[C---:B------:R-:W-:Y:S01]  /*1af60*/  VIADD R209, R223.reuse, 0x5000 ;  /* 0x00005000dfd17836 */ /* 0x040fe20000000000 */
[----:B------:R-:W-:Y:S01]  /*1af70*/  SHF.R.S32.HI R0, RZ, 0x2, R0 ;  /* 0x00000002ff007819 */ /* 0x000fe20000011400 */
[----:B------:R-:W-:Y:S01]  /*1af80*/  LDSM.16.M88.4 R80, [R222] ;  /* 0x00000000de50783b */ /* 0x000fe20000000200 */
[C---:B------:R-:W-:Y:S01]  /*1af90*/  IADD3 R208, R223.reuse, 0x5800, RZ ;  /* 0x00005800dfd07810 */ /* 0x040fe20007ffe0ff */
[C---:B------:R-:W-:Y:S01]  /*1afa0*/  VIADD R207, R223.reuse, 0x6000 ;  /* 0x00006000dfcf7836 */ /* 0x040fe20000000000 */
[----:B------:R-:W-:Y:S01]  /*1afb0*/  IADD3 R205, R223, 0x7000, RZ ;  /* 0x00007000dfcd7810 */ /* 0x000fe20007ffe0ff */
[----:B-1----:R-:W-:Y:S01]  /*1afc0*/  HMMA.16816.F32 R56, R12, R40, RZ ;  /* 0x000000280c38723c */ /* 0x002fe200000018ff */
[----:B------:R-:W1:Y:S01]  /*1afd0*/  LDSM.16.M88.4 R60, [R220+0x8000] ;  /* 0x00800000dc3c783b */ /* 0x000e620000000200 */
[----:B------:R-:W-:-:S02]  /*1afe0*/  IMAD R51, R51, 0x10, R0 ;  /* 0x0000001033337824 */ /* 0x000fc400078e0200 */
[----:B------:R-:W-:Y:S01]  /*1aff0*/  VIADD R206, R223, 0x6800 ;  /* 0x00006800dfce7836 */ /* 0x000fe20000000000 */
[----:B------:R-:W1:Y:S01]  /*1b000*/  LDSM.16.M88.4 R76, [R220+0x8800] ;  /* 0x00880000dc4c783b */ /* 0x000e620000000200 */
[C---:B------:R-:W-:Y:S01]  /*1b010*/  HMMA.16816.F32 R40, R12.reuse, R42, RZ ;  /* 0x0000002a0c28723c */ /* 0x040fe200000018ff */
[----:B------:R-:W-:Y:S01]  /*1b020*/  IADD3 R51, R51, 0x1, R52 ;  /* 0x0000000133337810 */ /* 0x000fe20007ffe034 */
[----:B------:R-:W-:Y:S01]  /*1b030*/  VIADD R204, R223, 0x7800 ;  /* 0x00007800dfcc7836 */ /* 0x000fe20000000000 */
[----:B------:R-:W-:Y:S02]  /*1b040*/  LDSM.16.M88.4 R92, [R216+0x1800] ;  /* 0x00180000d85c783b */ /* 0x000fe40000000200 */
[----:B------:R-:W-:Y:S01]  /*1b050*/  IADD3 R51, R53, R51, -R241 ;  /* 0x0000003335337210 */ /* 0x000fe20007ffe8f1 */
[----:B---3--:R-:W-:Y:S01]  /*1b060*/  HMMA.16816.F32 R36, R12, R28, RZ ;  /* 0x0000001c0c24723c */ /* 0x008fe200000018ff */
[----:B------:R-:W-:Y:S02]  /*1b070*/  LDSM.16.M88.4 R96, [R216+0x5000] ;  /* 0x00500000d860783b */ /* 0x000fe40000000200 */
[----:B------:R-:W-:-:S02]  /*1b080*/  IADD3 R2, R2, R51, RZ ;  /* 0x0000003302027210 */ /* 0x000fc40007ffe0ff */
[----:B------:R-:W0:Y:S01]  /*1b090*/  LDGDEPBAR ;  /* 0x00000000000079af */ /* 0x000e220000000000 */
[----:B----4-:R-:W-:Y:S01]  /*1b0a0*/  HMMA.16816.F32 R24, R12, R20, RZ ;  /* 0x000000140c18723c */ /* 0x010fe200000018ff */
[C---:B------:R-:W-:Y:S02]  /*1b0b0*/  VIMNMX R0, R2.reuse, R53, PT ;  /* 0x0000003502007248 */ /* 0x040fe40003fe0100 */
[----:B------:R-:W-:-:S03]  /*1b0c0*/  VIADDMNMX R2, R2, 0x8, R53, PT ;  /* 0x0000000802027846 */ /* 0x000fc60003800135 */
[C---:B------:R-:W-:Y:S06]  /*1b0d0*/  HMMA.16816.F32 R28, R12.reuse, R30, RZ ;  /* 0x0000001e0c1c723c */ /* 0x040fec00000018ff */
[C---:B------:R-:W-:Y:S06]  /*1b0e0*/  HMMA.16816.F32 R20, R12.reuse, R22, RZ ;  /* 0x000000160c14723c */ /* 0x040fec00000018ff */
[C---:B------:R-:W-:Y:S06]  /*1b0f0*/  HMMA.16816.F32 R84, R12.reuse, R72, RZ ;  /* 0x000000480c54723c */ /* 0x040fec00000018ff */
[----:B------:R-:W-:Y:S01]  /*1b100*/  HMMA.16816.F32 R12, R12, R74, RZ ;  /* 0x0000004a0c0c723c */ /* 0x000fe200000018ff */
[----:B------:R-:W3:Y:S05]  /*1b110*/  LDSM.16.M88.4 R72, [R220+0x9000] ;  /* 0x00900000dc48783b */ /* 0x000eea0000000200 */
[C---:B--2---:R-:W-:Y:S06]  /*1b120*/  HMMA.16816.F32 R56, R4.reuse, R68, R56 ;  /* 0x000000440438723c */ /* 0x044fec0000001838 */
[C---:B------:R-:W-:Y:S01]  /*1b130*/  HMMA.16816.F32 R40, R4.reuse, R70, R40 ;  /* 0x000000460428723c */ /* 0x040fe20000001828 */
[----:B------:R-:W2:Y:S05]  /*1b140*/  LDSM.16.M88.4 R68, [R220+0x9800] ;  /* 0x00980000dc44783b */ /* 0x000eaa0000000200 */
[C---:B------:R-:W-:Y:S06]  /*1b150*/  HMMA.16816.F32 R36, R4.reuse, R64, R36 ;  /* 0x000000400424723c */ /* 0x040fec0000001824 */
[C---:B------:R-:W-:Y:S01]  /*1b160*/  HMMA.16816.F32 R28, R4.reuse, R66, R28 ;  /* 0x00000042041c723c */ /* 0x040fe2000000181c */
[----:B------:R-:W-:Y:S05]  /*1b170*/  LDSM.16.M88.4 R64, [R216] ;  /* 0x00000000d840783b */ /* 0x000fea0000000200 */
[C---:B------:R-:W-:Y:S06]  /*1b180*/  HMMA.16816.F32 R24, R4.reuse, R8, R24 ;  /* 0x000000080418723c */ /* 0x040fec0000001818 */
[C---:B------:R-:W-:Y:S01]  /*1b190*/  HMMA.16816.F32 R20, R4.reuse, R10, R20 ;  /* 0x0000000a0414723c */ /* 0x040fe20000001814 */
[----:B------:R-:W4:Y:S05]  /*1b1a0*/  LDSM.16.M88.4 R8, [R221] ;  /* 0x00000000dd08783b */ /* 0x000f2a0000000200 */
[C---:B------:R-:W-:Y:S06]  /*1b1b0*/  HMMA.16816.F32 R84, R4.reuse, R88, R84 ;  /* 0x000000580454723c */ /* 0x040fec0000001854 */
[----:B------:R-:W-:Y:S01]  /*1b1c0*/  HMMA.16816.F32 R12, R4, R90, R12 ;  /* 0x0000005a040c723c */ /* 0x000fe2000000180c */
[----:B------:R-:W4:Y:S04]  /*1b1d0*/  LDSM.16.M88.4 R4, [R216+0x800] ;  /* 0x00080000d804783b */ /* 0x000f280000000200 */
[----:B------:R-:W-:Y:S01]  /*1b1e0*/  LDSM.16.M88.4 R88, [R225+0xa000] ;  /* 0x00a00000e158783b */ /* 0x000fe20000000200 */
[C---:B-1----:R-:W-:Y:S06]  /*1b1f0*/  HMMA.16816.F32 R56, R80.reuse, R60, R56 ;  /* 0x0000003c5038723c */ /* 0x042fec0000001838 */
[C---:B------:R-:W-:Y:S01]  /*1b200*/  HMMA.16816.F32 R40, R80.reuse, R62, R40 ;  /* 0x0000003e5028723c */ /* 0x040fe20000001828 */
[----:B------:R-:W1:Y:S05]  /*1b210*/  LDSM.16.M88.4 R60, [R216+0x1000] ;  /* 0x00100000d83c783b */ /* 0x000e6a0000000200 */
[C---:B------:R-:W-:Y:S06]  /*1b220*/  HMMA.16816.F32 R36, R80.reuse, R76, R36 ;  /* 0x0000004c5024723c */ /* 0x040fec0000001824 */
[C---:B------:R-:W-:Y:S01]  /*1b230*/  HMMA.16816.F32 R28, R80.reuse, R78, R28 ;  /* 0x0000004e501c723c */ /* 0x040fe2000000181c */
[----:B------:R-:W-:Y:S05]  /*1b240*/  LDSM.16.M88.4 R76, [R225+0xa800] ;  /* 0x00a80000e14c783b */ /* 0x000fea0000000200 */
[C---:B---3--:R-:W-:Y:S06]  /*1b250*/  HMMA.16816.F32 R24, R80.reuse, R72, R24 ;  /* 0x000000485018723c */ /* 0x048fec0000001818 */
[C---:B------:R-:W-:Y:S01]  /*1b260*/  HMMA.16816.F32 R20, R80.reuse, R74, R20 ;  /* 0x0000004a5014723c */ /* 0x040fe20000001814 */
[----:B------:R-:W-:Y:S05]  /*1b270*/  LDSM.16.M88.4 R72, [R225+0xb000] ;  /* 0x00b00000e148783b */ /* 0x000fea0000000200 */
[C---:B--2---:R-:W-:Y:S06]  /*1b280*/  HMMA.16816.F32 R84, R80.reuse, R68, R84 ;  /* 0x000000445054723c */ /* 0x044fec0000001854 */
[----:B------:R-:W-:Y:S01]  /*1b290*/  HMMA.16816.F32 R80, R80, R70, R12 ;  /* 0x000000465050723c */ /* 0x000fe2000000180c */
[----:B------:R-:W2:Y:S04]  /*1b2a0*/  LDSM.16.M88.4 R12, [R226+0x2000] ;  /* 0x00200000e20c783b */ /* 0x000ea80000000200 */
[----:B------:R-:W-:Y:S01]  /*1b2b0*/  LDSM.16.M88.4 R68, [R223+0x2000] ;  /* 0x00200000df44783b */ /* 0x000fe20000000200 */
[C---:B----4-:R-:W-:Y:S06]  /*1b2c0*/  HMMA.16816.F32 R56, R8.reuse, R64, R56 ;  /* 0x000000400838723c */ /* 0x050fec0000001838 */
[C---:B------:R-:W-:Y:S01]  /*1b2d0*/  HMMA.16816.F32 R40, R8.reuse, R66, R40 ;  /* 0x000000420828723c */ /* 0x040fe20000001828 */
[----:B------:R-:W3:Y:S05]  /*1b2e0*/  LDSM.16.M88.4 R64, [R225+0xb800] ;  /* 0x00b80000e140783b */ /* 0x000eea0000000200 */
[C---:B------:R-:W-:Y:S06]  /*1b2f0*/  HMMA.16816.F32 R36, R8.reuse, R4, R36 ;  /* 0x000000040824723c */ /* 0x040fec0000001824 */
[C---:B------:R-:W-:Y:S01]  /*1b300*/  HMMA.16816.F32 R28, R8.reuse, R6, R28 ;  /* 0x00000006081c723c */ /* 0x040fe2000000181c */
[----:B------:R-:W4:Y:S05]  /*1b310*/  LDSM.16.M88.4 R4, [R224+0x2000] ;  /* 0x00200000e004783b */ /* 0x000f2a0000000200 */
[C---:B------:R-:W-:Y:S06]  /*1b320*/  HMMA.16816.F32 R84, R8.reuse, R92, R84 ;  /* 0x0000005c0854723c */ /* 0x040fec0000001854 */
[C---:B------:R-:W-:Y:S01]  /*1b330*/  HMMA.16816.F32 R80, R8.reuse, R94, R80 ;  /* 0x0000005e0850723c */ /* 0x040fe20000001850 */
[----:B------:R-:W-:Y:S05]  /*1b340*/  LDSM.16.M88.4 R92, [R223+0x3800] ;  /* 0x00380000df5c783b */ /* 0x000fea0000000200 */
[C---:B-1----:R-:W-:Y:S06]  /*1b350*/  HMMA.16816.F32 R24, R8.reuse, R60, R24 ;  /* 0x0000003c0818723c */ /* 0x042fec0000001818 */
[----:B------:R-:W-:Y:S01]  /*1b360*/  HMMA.16816.F32 R20, R8, R62, R20 ;  /* 0x0000003e0814723c */ /* 0x000fe20000001814 */
[----:B------:R-:W1:Y:S04]  /*1b370*/  LDSM.16.M88.4 R60, [R223+0x2800] ;  /* 0x00280000df3c783b */ /* 0x000e680000000200 */
[----:B------:R-:W1:Y:S01]  /*1b380*/  LDSM.16.M88.4 R8, [R223+0x3000] ;  /* 0x00300000df08783b */ /* 0x000e620000000200 */
        /* <DEDUP_REMOVED lines=12> */
[----:B------:R-:W3:Y:S01]  /*1b450*/  LDSM.16.M88.4 R12, [R220+0xb000] ;  /* 0x00b00000dc0c783b */ /* 0x000ee20000000200 */
[C---:B----4-:R-:W-:Y:S06]  /*1b460*/  HMMA.16816.F32 R56, R4.reuse, R68, R56 ;  /* 0x000000440438723c */ /* 0x050fec0000001838 */
[C---:B------:R-:W-:Y:S01]  /*1b470*/  HMMA.16816.F32 R40, R4.reuse, R70, R40 ;  /* 0x000000460428723c */ /* 0x040fe20000001828 */
[----:B------:R-:W-:Y:S05]  /*1b480*/  LDSM.16.M88.4 R68, [R221+0x2000] ;  /* 0x00200000dd44783b */ /* 0x000fea0000000200 */
[C---:B-1----:R-:W-:Y:S06]  /*1b490*/  HMMA.16816.F32 R36, R4.reuse, R60, R36 ;  /* 0x0000003c0424723c */ /* 0x042fec0000001824 */
[C---:B------:R-:W-:Y:S01]  /*1b4a0*/  HMMA.16816.F32 R28, R4.reuse, R62, R28 ;  /* 0x0000003e041c723c */ /* 0x040fe2000000181c */
[----:B------:R-:W1:Y:S05]  /*1b4b0*/  LDSM.16.M88.4 R60, [R216+0x2000] ;  /* 0x00200000d83c783b */ /* 0x000e6a0000000200 */
[C---:B------:R-:W-:Y:S06]  /*1b4c0*/  HMMA.16816.F32 R24, R4.reuse, R8, R24 ;  /* 0x000000080418723c */ /* 0x040fec0000001818 */
[C---:B------:R-:W-:Y:S01]  /*1b4d0*/  HMMA.16816.F32 R20, R4.reuse, R10, R20 ;  /* 0x0000000a0414723c */ /* 0x040fe20000001814 */
[----:B------:R-:W4:Y:S05]  /*1b4e0*/  LDSM.16.M88.4 R8, [R216+0x2800] ;  /* 0x00280000d808783b */ /* 0x000f2a0000000200 */
[C---:B------:R-:W-:Y:S06]  /*1b4f0*/  HMMA.16816.F32 R84, R4.reuse, R92, R84 ;  /* 0x0000005c0454723c */ /* 0x040fec0000001854 */
[----:B------:R-:W-:Y:S01]  /*1b500*/  HMMA.16816.F32 R80, R4, R94, R80 ;  /* 0x0000005e0450723c */ /* 0x000fe20000001850 */
[----:B------:R-:W4:Y:S04]  /*1b510*/  LDSM.16.M88.4 R4, [R216+0x3000] ;  /* 0x00300000d804783b */ /* 0x000f280000000200 */
[----:B------:R-:W-:Y:S01]  /*1b520*/  LDSM.16.M88.4 R92, [R220+0xd000] ;  /* 0x00d00000dc5c783b */ /* 0x000fe20000000200 */
[C---:B--2---:R-:W-:Y:S06]  /*1b530*/  HMMA.16816.F32 R56, R64.reuse, R76, R56 ;  /* 0x0000004c4038723c */ /* 0x044fec0000001838 */
[C---:B------:R-:W-:Y:S01]  /*1b540*/  HMMA.16816.F32 R40, R64.reuse, R78, R40 ;  /* 0x0000004e4028723c */ /* 0x040fe20000001828 */
[----:B------:R-:W-:Y:S05]  /*1b550*/  LDSM.16.M88.4 R76, [R226+0x4000] ;  /* 0x00400000e24c783b */ /* 0x000fea0000000200 */
[C---:B---3--:R-:W-:Y:S06]  /*1b560*/  HMMA.16816.F32 R36, R64.reuse, R72, R36 ;  /* 0x000000484024723c */ /* 0x048fec0000001824 */
[C---:B------:R-:W-:Y:S01]  /*1b570*/  HMMA.16816.F32 R28, R64.reuse, R74, R28 ;  /* 0x0000004a401c723c */ /* 0x040fe2000000181c */
[----:B------:R-:W2:Y:S05]  /*1b580*/  LDSM.16.M88.4 R72, [R216+0x3800] ;  /* 0x00380000d848783b */ /* 0x000eaa0000000200 */
[C---:B------:R-:W-:Y:S06]  /*1b590*/  HMMA.16816.F32 R24, R64.reuse, R12, R24 ;  /* 0x0000000c4018723c */ /* 0x040fec0000001818 */
[C---:B------:R-:W-:Y:S01]  /*1b5a0*/  HMMA.16816.F32 R20, R64.reuse, R14, R20 ;  /* 0x0000000e4014723c */ /* 0x040fe20000001814 */
[----:B------:R-:W3:Y:S05]  /*1b5b0*/  LDSM.16.M88.4 R12, [R225+0xc000] ;  /* 0x00c00000e10c783b */ /* 0x000eea0000000200 */
[C---:B------:R-:W-:Y:S06]  /*1b5c0*/  HMMA.16816.F32 R84, R64.reuse, R88, R84 ;  /* 0x000000584054723c */ /* 0x040fec0000001854 */
[----:B------:R-:W-:Y:S01]  /*1b5d0*/  HMMA.16816.F32 R80, R64, R90, R80 ;  /* 0x0000005a4050723c */ /* 0x000fe20000001850 */
[----:B------:R-:W-:Y:S04]  /*1b5e0*/  LDSM.16.M88.4 R64, [R225+0xc800] ;  /* 0x00c80000e140783b */ /* 0x000fe80000000200 */
[----:B------:R-:W-:Y:S01]  /*1b5f0*/  LDSM.16.M88.4 R88, [R225+0xd800] ;  /* 0x00d80000e158783b */ /* 0x000fe20000000200 */
[C---:B-1----:R-:W-:Y:S06]  /*1b600*/  HMMA.16816.F32 R56, R68.reuse, R60, R56 ;  /* 0x0000003c4438723c */ /* 0x042fec0000001838 */
[C---:B------:R-:W-:Y:S01]  /*1b610*/  HMMA.16816.F32 R40, R68.reuse, R62, R40 ;  /* 0x0000003e4428723c */ /* 0x040fe20000001828 */
[----:B------:R-:W1:Y:S05]  /*1b620*/  LDSM.16.M88.4 R60, [R225+0xd000] ;  /* 0x00d00000e13c783b */ /* 0x000e6a0000000200 */
[C---:B----4-:R-:W-:Y:S06]  /*1b630*/  HMMA.16816.F32 R36, R68.reuse, R8, R36 ;  /* 0x000000084424723c */ /* 0x050fec0000001824 */
[C---:B------:R-:W-:Y:S01]  /*1b640*/  HMMA.16816.F32 R28, R68.reuse, R10, R28 ;  /* 0x0000000a441c723c */ /* 0x040fe2000000181c */
[----:B------:R-:W-:Y:S05]  /*1b650*/  LDSM.16.M88.4 R8, [R223+0x4000] ;  /* 0x00400000df08783b */ /* 0x000fea0000000200 */
[C---:B------:R-:W-:Y:S06]  /*1b660*/  HMMA.16816.F32 R24, R68.reuse, R4, R24 ;  /* 0x000000044418723c */ /* 0x040fec0000001818 */
[C---:B------:R-:W-:Y:S01]  /*1b670*/  HMMA.16816.F32 R20, R68.reuse, R6, R20 ;  /* 0x000000064414723c */ /* 0x040fe20000001814 */
[----:B------:R-:W4:Y:S05]  /*1b680*/  LDSM.16.M88.4 R4, [R224+0x4000] ;  /* 0x00400000e004783b */ /* 0x000f2a0000000200 */
[C---:B--2---:R-:W-:Y:S06]  /*1b690*/  HMMA.16816.F32 R84, R68.reuse, R72, R84 ;  /* 0x000000484454723c */ /* 0x044fec0000001854 */
[----:B------:R-:W-:Y:S01]  /*1b6a0*/  HMMA.16816.F32 R80, R68, R74, R80 ;  /* 0x0000004a4450723c */ /* 0x000fe20000001850 */
[----:B------:R-:W2:Y:S04]  /*1b6b0*/  LDSM.16.M88.4 R68, [R223+0x5000] ;  /* 0x00500000df44783b */ /* 0x000ea80000000200 */
[----:B------:R-:W2:Y:S01]  /*1b6c0*/  LDSM.16.M88.4 R72, [R223+0x4800] ;  /* 0x00480000df48783b */ /* 0x000ea20000000200 */
[C---:B---3--:R-:W-:Y:S06]  /*1b6d0*/  HMMA.16816.F32 R56, R76.reuse, R12, R56 ;  /* 0x0000000c4c38723c */ /* 0x048fec0000001838 */
[C---:B------:R-:W-:Y:S01]  /*1b6e0*/  HMMA.16816.F32 R40, R76.reuse, R14, R40 ;  /* 0x0000000e4c28723c */ /* 0x040fe20000001828 */
[----:B------:R-:W3:Y:S05]  /*1b6f0*/  LDSM.16.M88.4 R12, [R223+0x5800] ;  /* 0x00580000df0c783b */ /* 0x000eea0000000200 */
[C---:B-1----:R-:W-:Y:S06]  /*1b700*/  HMMA.16816.F32 R24, R76.reuse, R60, R24 ;  /* 0x0000003c4c18723c */ /* 0x042fec0000001818 */
[C---:B------:R-:W-:Y:S01]  /*1b710*/  HMMA.16816.F32 R20, R76.reuse, R62, R20 ;  /* 0x0000003e4c14723c */ /* 0x040fe20000001814 */
[----:B------:R-:W-:Y:S05]  /*1b720*/  LDSM.16.M88.4 R60, [R220+0xc000] ;  /* 0x00c00000dc3c783b */ /* 0x000fea0000000200 */
[C---:B------:R-:W-:Y:S06]  /*1b730*/  HMMA.16816.F32 R36, R76.reuse, R64, R36 ;  /* 0x000000404c24723c */ /* 0x040fec0000001824 */
[C---:B------:R-:W-:Y:S01]  /*1b740*/  HMMA.16816.F32 R28, R76.reuse, R66, R28 ;  /* 0x000000424c1c723c */ /* 0x040fe2000000181c */
[----:B------:R-:W1:Y:S05]  /*1b750*/  LDSM.16.M88.4 R64, [R222+0x4000] ;  /* 0x00400000de40783b */ /* 0x000e6a0000000200 */
[C---:B------:R-:W-:Y:S06]  /*1b760*/  HMMA.16816.F32 R84, R76.reuse, R88, R84 ;  /* 0x000000584c54723c */ /* 0x040fec0000001854 */
[----:B------:R-:W-:Y:S01]  /*1b770*/  HMMA.16816.F32 R80, R76, R90, R80 ;  /* 0x0000005a4c50723c */ /* 0x000fe20000001850 */
[----:B------:R-:W-:Y:S04]  /*1b780*/  LDSM.16.M88.4 R76, [R221+0x4000] ;  /* 0x00400000dd4c783b */ /* 0x000fe80000000200 */
[----:B------:R-:W-:Y:S01]  /*1b790*/  LDSM.16.M88.4 R88, [R216+0x5800] ;  /* 0x00580000d858783b */ /* 0x000fe20000000200 */
[C---:B----4-:R-:W-:Y:S06]  /*1b7a0*/  HMMA.16816.F32 R56, R4.reuse, R8, R56 ;  /* 0x000000080438723c */ /* 0x050fec0000001838 */
[C---:B------:R-:W-:Y:S01]  /*1b7b0*/  HMMA.16816.F32 R40, R4.reuse, R10, R40 ;  /* 0x0000000a0428723c */ /* 0x040fe20000001828 */
[----:B------:R-:W4:Y:S05]  /*1b7c0*/  LDSM.16.M88.4 R8, [R220+0xc800] ;  /* 0x00c80000dc08783b */ /* 0x000f2a0000000200 */
        /* <DEDUP_REMOVED lines=8> */
[----:B------:R-:W3:Y:S04]  /*1b850*/  LDSM.16.M88.4 R12, [R216+0x4000] ;  /* 0x00400000d80c783b */ /* 0x000ee80000000200 */
[----:B------:R-:W3:Y:S01]  /*1b860*/  LDSM.16.M88.4 R4, [R216+0x4800] ;  /* 0x00480000d804783b */ /* 0x000ee20000000200 */
[C---:B-1----:R-:W-:Y:S06]  /*1b870*/  HMMA.16816.F32 R56, R64.reuse, R60, R56 ;  /* 0x0000003c4038723c */ /* 0x042fec0000001838 */
[C---:B------:R-:W-:Y:S01]  /*1b880*/  HMMA.16816.F32 R40, R64.reuse, R62, R40 ;  /* 0x0000003e4028723c */ /* 0x040fe20000001828 */
[----:B------:R-:W-:Y:S05]  /*1b890*/  LDSM.16.M88.4 R60, [R226+0x6000] ;  /* 0x00600000e23c783b */ /* 0x000fea0000000200 */
[C---:B----4-:R-:W-:Y:S06]  /*1b8a0*/  HMMA.16816.F32 R36, R64.reuse, R8, R36 ;  /* 0x000000084024723c */ /* 0x050fec0000001824 */
[C---:B------:R-:W-:Y:S01]  /*1b8b0*/  HMMA.16816.F32 R28, R64.reuse, R10, R28 ;  /* 0x0000000a401c723c */ /* 0x040fe2000000181c */
[----:B------:R-:W1:Y:S05]  /*1b8c0*/  LDSM.16.M88.4 R8, [R225+0xe000] ;  /* 0x00e00000e108783b */ /* 0x000e6a0000000200 */
[C---:B------:R-:W-:Y:S06]  /*1b8d0*/  HMMA.16816.F32 R24, R64.reuse, R92, R24 ;  /* 0x0000005c4018723c */ /* 0x040fec0000001818 */
[C---:B------:R-:W-:Y:S01]  /*1b8e0*/  HMMA.16816.F32 R20, R64.reuse, R94, R20 ;  /* 0x0000005e4014723c */ /* 0x040fe20000001814 */
[----:B------:R-:W-:Y:S05]  /*1b8f0*/  LDSM.16.M88.4 R92, [R224+0x6000] ;  /* 0x00600000e05c783b */ /* 0x000fea0000000200 */
[C---:B--2---:R-:W-:Y:S06]  /*1b900*/  HMMA.16816.F32 R84, R64.reuse, R68, R84 ;  /* 0x000000444054723c */ /* 0x044fec0000001854 */
[----:B------:R-:W-:Y:S01]  /*1b910*/  HMMA.16816.F32 R80, R64, R70, R80 ;  /* 0x000000464050723c */ /* 0x000fe20000001850 */
[----:B------:R-:W2:Y:S04]  /*1b920*/  LDSM.16.M88.4 R68, [R225+0xf000] ;  /* 0x00f00000e144783b */ /* 0x000ea80000000200 */
[----:B------:R-:W4:Y:S01]  /*1b930*/  LDSM.16.M88.4 R64, [R225+0xf800] ;  /* 0x00f80000e140783b */ /* 0x000f220000000200 */
[C---:B---3--:R-:W-:Y:S06]  /*1b940*/  HMMA.16816.F32 R56, R76.reuse, R12, R56 ;  /* 0x0000000c4c38723c */ /* 0x048fec0000001838 */
[C---:B------:R-:W-:Y:S01]  /*1b950*/  HMMA.16816.F32 R40, R76.reuse, R14, R40 ;  /* 0x0000000e4c28723c */ /* 0x040fe20000001828 */
[----:B------:R-:W3:Y:S05]  /*1b960*/  LDSM.16.M88.4 R12, [R223+0x6000] ;  /* 0x00600000df0c783b */ /* 0x000eea0000000200 */
[C---:B------:R-:W-:Y:S06]  /*1b970*/  HMMA.16816.F32 R36, R76.reuse, R4, R36 ;  /* 0x000000044c24723c */ /* 0x040fec0000001824 */
[C---:B------:R-:W-:Y:S01]  /*1b980*/  HMMA.16816.F32 R28, R76.reuse, R6, R28 ;  /* 0x000000064c1c723c */ /* 0x040fe2000000181c */
[----:B------:R-:W3:Y:S05]  /*1b990*/  LDSM.16.M88.4 R4, [R223+0x6800] ;  /* 0x00680000df04783b */ /* 0x000eea0000000200 */
[C---:B------:R-:W-:Y:S06]  /*1b9a0*/  HMMA.16816.F32 R24, R76.reuse, R96, R24 ;  /* 0x000000604c18723c */ /* 0x040fec0000001818 */
[C---:B------:R-:W-:Y:S06]  /*1b9b0*/  HMMA.16816.F32 R20, R76.reuse, R98, R20 ;  /* 0x000000624c14723c */ /* 0x040fec0000001814 */
[C---:B------:R-:W-:Y:S06]  /*1b9c0*/  HMMA.16816.F32 R84, R76.reuse, R88, R84 ;  /* 0x000000584c54723c */ /* 0x040fec0000001854 */
[----:B------:R-:W-:Y:S01]  /*1b9d0*/  HMMA.16816.F32 R80, R76, R90, R80 ;  /* 0x0000005a4c50723c */ /* 0x000fe20000001850 */
[----:B------:R-:W-:Y:S04]  /*1b9e0*/  LDSM.16.M88.4 R88, [R223+0x7800] ;  /* 0x00780000df58783b */ /* 0x000fe80000000200 */
[----:B------:R-:W-:Y:S01]  /*1b9f0*/  LDSM.16.M88.4 R76, [R222+0x6000] ;  /* 0x00600000de4c783b */ /* 0x000fe20000000200 */
        /* <DEDUP_REMOVED lines=8> */
[----:B------:R-:W2:Y:S05]  /*1ba80*/  LDSM.16.M88.4 R68, [R220+0xe800] ;  /* 0x00e80000dc44783b */ /* 0x000eaa0000000200 */
[C---:B----4-:R-:W-:Y:S06]  /*1ba90*/  HMMA.16816.F32 R84, R60.reuse, R64, R84 ;  /* 0x000000403c54723c */ /* 0x050fec0000001854 */
[----:B------:R-:W-:Y:S01]  /*1baa0*/  HMMA.16816.F32 R80, R60, R66, R80 ;  /* 0x000000423c50723c */ /* 0x000fe20000001850 */
[----:B------:R-:W4:Y:S04]  /*1bab0*/  LDSM.16.M88.4 R64, [R220+0xf000] ;  /* 0x00f00000dc40783b */ /* 0x000f280000000200 */
[----:B------:R-:W4:Y:S01]  /*1bac0*/  LDSM.16.M88.4 R60, [R220+0xf800] ;  /* 0x00f80000dc3c783b */ /* 0x000f220000000200 */
[C---:B---3--:R-:W-:Y:S06]  /*1bad0*/  HMMA.16816.F32 R56, R92.reuse, R12, R56 ;  /* 0x0000000c5c38723c */ /* 0x048fec0000001838 */
[C---:B------:R-:W-:Y:S01]  /*1bae0*/  HMMA.16816.F32 R40, R92.reuse, R14, R40 ;  /* 0x0000000e5c28723c */ /* 0x040fe20000001828 */
[----:B------:R-:W-:Y:S05]  /*1baf0*/  LDSM.16.M88.4 R12, [R216+0x6000] ;  /* 0x00600000d80c783b */ /* 0x000fea0000000200 */
[C---:B------:R-:W-:Y:S06]  /*1bb00*/  HMMA.16816.F32 R36, R92.reuse, R4, R36 ;  /* 0x000000045c24723c */ /* 0x040fec0000001824 */
[C---:B------:R-:W-:Y:S01]  /*1bb10*/  HMMA.16816.F32 R28, R92.reuse, R6, R28 ;  /* 0x000000065c1c723c */ /* 0x040fe2000000181c */
[----:B------:R-:W-:Y:S05]  /*1bb20*/  LDSM.16.M88.4 R4, [R221+0x6000] ;  /* 0x00600000dd04783b */ /* 0x000fea0000000200 */
[C---:B-1----:R-:W-:Y:S06]  /*1bb30*/  HMMA.16816.F32 R24, R92.reuse, R8, R24 ;  /* 0x000000085c18723c */ /* 0x042fec0000001818 */
[C---:B------:R-:W-:Y:S01]  /*1bb40*/  HMMA.16816.F32 R20, R92.reuse, R10, R20 ;  /* 0x0000000a5c14723c */ /* 0x040fe20000001814 */
[----:B------:R-:W1:Y:S05]  /*1bb50*/  LDSM.16.M88.4 R8, [R216+0x6800] ;  /* 0x00680000d808783b */ /* 0x000e6a0000000200 */
[C---:B------:R-:W-:Y:S06]  /*1bb60*/  HMMA.16816.F32 R84, R92.reuse, R88, R84 ;  /* 0x000000585c54723c */ /* 0x040fec0000001854 */
[----:B------:R-:W-:Y:S06]  /*1bb70*/  HMMA.16816.F32 R80, R92, R90, R80 ;  /* 0x0000005a5c50723c */ /* 0x000fec0000001850 */
[C---:B------:R-:W-:Y:S06]  /*1bb80*/  HMMA.16816.F32 R56, R76.reuse, R72, R56 ;  /* 0x000000484c38723c */ /* 0x040fec0000001838 */
[C---:B------:R-:W-:Y:S01]  /*1bb90*/  HMMA.16816.F32 R40, R76.reuse, R74, R40 ;  /* 0x0000004a4c28723c */ /* 0x040fe20000001828 */
[----:B------:R-:W3:Y:S05]  /*1bba0*/  LDSM.16.M88.4 R72, [R216+0x7000] ;  /* 0x00700000d848783b */ /* 0x000eea0000000200 */
[----:B--2---:R-:W-:Y:S01]  /*1bbb0*/  HMMA.16816.F32 R88, R76, R68, R36 ;  /* 0x000000444c58723c */ /* 0x004fe20000001824 */
[----:B------:R-:W2:Y:S01]  /*1bbc0*/  LDSM.16.M88.4 R36, [R216+0x7800] ;  /* 0x00780000d824783b */ /* 0x000ea20000000200 */
[----:B------:R-:W-:-:S04]  /*1bbd0*/  DEPBAR.LE SB0, 0x0 ;  /* 0x000080000000791a */ /* 0x000fc80000000000 */
[C---:B------:R-:W-:Y:S06]  /*1bbe0*/  HMMA.16816.F32 R28, R76.reuse, R70, R28 ;  /* 0x000000464c1c723c */ /* 0x040fec000000181c */
[C---:B----4-:R-:W-:Y:S06]  /*1bbf0*/  HMMA.16816.F32 R24, R76.reuse, R64, R24 ;  /* 0x000000404c18723c */ /* 0x050fec0000001818 */
[C---:B------:R-:W-:Y:S06]  /*1bc00*/  HMMA.16816.F32 R20, R76.reuse, R66, R20 ;  /* 0x000000424c14723c */ /* 0x040fec0000001814 */
[C---:B------:R-:W-:Y:S06]  /*1bc10*/  HMMA.16816.F32 R84, R76.reuse, R60, R84 ;  /* 0x0000003c4c54723c */ /* 0x040fec0000001854 */
[----:B------:R-:W-:Y:S06]  /*1bc20*/  HMMA.16816.F32 R80, R76, R62, R80 ;  /* 0x0000003e4c50723c */ /* 0x000fec0000001850 */
[C---:B-1----:R-:W-:Y:S06]  /*1bc30*/  HMMA.16816.F32 R88, R4.reuse, R8, R88 ;  /* 0x000000080458723c */ /* 0x042fec0000001858 */
[C---:B------:R-:W-:Y:S06]  /*1bc40*/  HMMA.16816.F32 R56, R4.reuse, R12, R56 ;  /* 0x0000000c0438723c */ /* 0x040fec0000001838 */
[C---:B------:R-:W-:Y:S06]  /*1bc50*/  HMMA.16816.F32 R40, R4.reuse, R14, R40 ;  /* 0x0000000e0428723c */ /* 0x040fec0000001828 */
[C---:B------:R-:W-:Y:S06]  /*1bc60*/  HMMA.16816.F32 R8, R4.reuse, R10, R28 ;  /* 0x0000000a0408723c */ /* 0x040fec000000181c */
[C---:B---3--:R-:W-:Y:S06]  /*1bc70*/  HMMA.16816.F32 R24, R4.reuse, R72, R24 ;  /* 0x000000480418723c */ /* 0x048fec0000001818 */
[C---:B------:R-:W-:Y:S06]  /*1bc80*/  HMMA.16816.F32 R20, R4.reuse, R74, R20 ;  /* 0x0000004a0414723c */ /* 0x040fec0000001814 */
[C---:B--2---:R-:W-:Y:S06]  /*1bc90*/  HMMA.16816.F32 R84, R4.reuse, R36, R84 ;  /* 0x000000240454723c */ /* 0x044fec0000001854 */
[----:B------:R-:W-:Y:S07]  /*1bca0*/  HMMA.16816.F32 R80, R4, R38, R80 ;  /* 0x000000260450723c */ /* 0x000fee0000001850 */
[----:B------:R-:W-:-:S05]  /*1bcb0*/  IMAD.SHL.U32 R4, R45, 0x2, RZ ;  /* 0x000000022d047824 */ /* 0x000fca00078e00ff */
[----:B------:R-:W-:Y:S01]  /*1bcc0*/  LOP3.LUT R4, R4, 0x6, RZ, 0xc0, !PT ;  /* 0x0000000604047812 */ /* 0x000fe200078ec0ff */
[----:B------:R-:W-:Y:S06]  /*1bcd0*/  BAR.SYNC.DEFER_BLOCKING 0x0 ;  /* 0x0000000000007b1d */ /* 0x000fec0000010000 */
[----:B------:R-:W-:Y:S05]  /*1bce0*/  @!P5 BRA `(.L_x_1141) ;  /* 0x0000000c0000d947 */ /* 0x000fea0003800000 */
[----:B------:R-:W-:Y:S04]  /*1bcf0*/  BSSY B0, `(.L_x_1142) ;  /* 0x0000042000007945 */ /* 0x000fe80003800000 */
[----:B------:R-:W-:Y:S05]  /*1bd00*/  @!P0 BRA `(.L_x_1143) ;  /* 0x0000000000f48947 */ /* 0x000fea0003800000 */
[----:B------:R-:W2:Y:S01]  /*1bd10*/  LD.E R7, desc[UR6][R18.64+0x170] ;  /* 0x0001700612077980 */ /* 0x000ea2000c101900 */
[----:B------:R-:W-:Y:S02]  /*1bd20*/  IADD3 R15, R3, -0x40, RZ ;  /* 0xffffffc0030f7810 */ /* 0x000fe40007ffe0ff */
[----:B------:R-:W-:Y:S02]  /*1bd30*/  IABS R12, R3 ;  /* 0x00000003000c7213 */ /* 0x000fe40000000000 */
[----:B------:R-:W-:Y:S02]  /*1bd40*/  IABS R5, R15 ;  /* 0x0000000f00057213 */ /* 0x000fe40000000000 */
[-C--:B--2---:R-:W-:Y:S02]  /*1bd50*/  IABS R13, R7.reuse ;  /* 0x00000007000d7213 */ /* 0x084fe40000000000 */
[-C--:B------:R-:W-:Y:S02]  /*1bd60*/  IABS R6, R7.reuse ;  /* 0x0000000700067213 */ /* 0x080fe40000000000 */
[----:B------:R-:W1:Y:S01]  /*1bd70*/  I2F.RP R28, R13 ;  /* 0x0000000d001c7306 */ /* 0x000e620000209400 */
[----:B------:R-:W-:-:S02]  /*1bd80*/  LOP3.LUT R15, R15, R7, RZ, 0x3c, !PT ;  /* 0x000000070f0f7212 */ /* 0x000fc400078e3cff */
[----:B------:R-:W-:Y:S02]  /*1bd90*/  IADD3 R6, RZ, -R6, RZ ;  /* 0x80000006ff067210 */ /* 0x000fe40007ffe0ff */
[----:B------:R-:W-:-:S03]  /*1bda0*/  ISETP.GE.AND P1, PT, R15, RZ, PT ;  /* 0x000000ff0f00720c */ /* 0x000fc60003f26270 */
[----:B-1----:R-:W1:Y:S02]  /*1bdb0*/  MUFU.RCP R28, R28 ;  /* 0x0000001c001c7308 */ /* 0x002e640000001000 */
[----:B-1----:R-:W-:-:S06]  /*1bdc0*/  VIADD R28, R28, 0xffffffe ;  /* 0x0ffffffe1c1c7836 */ /* 0x002fcc0000000000 */
[----:B------:R-:W1:Y:S02]  /*1bdd0*/  F2I.FTZ.U32.TRUNC.NTZ R29, R28 ;  /* 0x0000001c001d7305 */ /* 0x000e64000021f000 */
[----:B-1----:R-:W-:Y:S02]  /*1bde0*/  IMAD.MOV R16, RZ, RZ, -R29 ;  /* 0x000000ffff107224 */ /* 0x002fe400078e0a1d */
[----:B------:R-:W-:Y:S02]  /*1bdf0*/  IMAD.MOV.U32 R28, RZ, RZ, RZ ;  /* 0x000000ffff1c7224 */ /* 0x000fe400078e00ff */
[----:B------:R-:W-:-:S04]  /*1be00*/  IMAD R16, R16, R13, RZ ;  /* 0x0000000d10107224 */ /* 0x000fc800078e02ff */
[----:B------:R-:W-:-:S06]  /*1be10*/  IMAD.HI.U32 R16, R29, R16, R28 ;  /* 0x000000101d107227 */ /* 0x000fcc00078e001c */
[----:B------:R-:W-:-:S04]  /*1be20*/  IMAD.HI.U32 R14, R16, R5, RZ ;  /* 0x00000005100e7227 */ /* 0x000fc800078e00ff */
[----:B------:R-:W-:Y:S02]  /*1be30*/  IMAD R5, R14, R6, R5 ;  /* 0x000000060e057224 */ /* 0x000fe400078e0205 */
[----:B------:R-:W-:-:S03]  /*1be40*/  IMAD.HI.U32 R16, R16, R12, RZ ;  /* 0x0000000c10107227 */ /* 0x000fc600078e00ff */
[----:B------:R-:W-:Y:S01]  /*1be50*/  ISETP.GT.U32.AND P2, PT, R13, R5, PT ;  /* 0x000000050d00720c */ /* 0x000fe20003f44070 */
[----:B------:R-:W-:-:S05]  /*1be60*/  IMAD R6, R16, R6, R12 ;  /* 0x0000000610067224 */ /* 0x000fca00078e020c */
[----:B------:R-:W-:-:S07]  /*1be70*/  ISETP.GT.U32.AND P3, PT, R13, R6, PT ;  /* 0x000000060d00720c */ /* 0x000fce0003f64070 */
[----:B------:R-:W-:Y:S01]  /*1be80*/  @!P2 IMAD.IADD R5, R5, 0x1, -R13 ;  /* 0x000000010505a824 */ /* 0x000fe200078e0a0d */
[----:B------:R-:W-:Y:S02]  /*1be90*/  @!P2 IADD3 R14, R14, 0x1, RZ ;  /* 0x000000010e0ea810 */ /* 0x000fe40007ffe0ff */
[----:B------:R-:W-:Y:S02]  /*1bea0*/  ISETP.NE.AND P2, PT, R7, RZ, PT ;  /* 0x000000ff0700720c */ /* 0x000fe40003f45270 */
[-C--:B------:R-:W-:Y:S01]  /*1beb0*/  ISETP.GE.U32.AND P4, PT, R5, R13.reuse, PT ;  /* 0x0000000d0500720c */ /* 0x080fe20003f86070 */
[----:B------:R-:W-:Y:S01]  /*1bec0*/  @!P3 VIADD R16, R16, 0x1 ;  /* 0x000000011010b836 */ /* 0x000fe20000000000 */
[----:B------:R-:W-:Y:S02]  /*1bed0*/  @!P3 IADD3 R6, R6, -R13, RZ ;  /* 0x8000000d0606b210 */ /* 0x000fe40007ffe0ff */
[----:B------:R-:W-:Y:S02]  /*1bee0*/  LOP3.LUT R5, R3, R7, RZ, 0x3c, !PT ;  /* 0x0000000703057212 */ /* 0x000fe400078e3cff */
[----:B------:R-:W-:-:S02]  /*1bef0*/  ISETP.GE.U32.AND P6, PT, R6, R13, PT ;  /* 0x0000000d0600720c */ /* 0x000fc40003fc6070 */
[----:B------:R-:W-:Y:S02]  /*1bf00*/  ISETP.GE.AND P3, PT, R5, RZ, PT ;  /* 0x000000ff0500720c */ /* 0x000fe40003f66270 */
[----:B------:R-:W-:-:S03]  /*1bf10*/  LOP3.LUT R5, RZ, R7, RZ, 0x33, !PT ;  /* 0x00000007ff057212 */ /* 0x000fc600078e33ff */
[----:B------:R-:W-:-:S04]  /*1bf20*/  @P4 VIADD R14, R14, 0x1 ;  /* 0x000000010e0e4836 */ /* 0x000fc80000000000 */
[----:B------:R-:W-:Y:S02]  /*1bf30*/  IMAD.MOV.U32 R6, RZ, RZ, R14 ;  /* 0x000000ffff067224 */ /* 0x000fe400078e000e */
[----:B------:R-:W-:Y:S01]  /*1bf40*/  @P6 IADD3 R16, R16, 0x1, RZ ;  /* 0x0000000110106810 */ /* 0x000fe20007ffe0ff */
[----:B------:R-:W2:Y:S02]  /*1bf50*/  LD.E.64 R14, desc[UR6][R18.64+0x38] ;  /* 0x00003806120e7980 */ /* 0x000ea4000c101b00 */
[----:B------:R-:W-:Y:S02]  /*1bf60*/  @!P1 IADD3 R6, -R6, RZ, RZ ;  /* 0x000000ff06069210 */ /* 0x000fe40007ffe1ff */
[----:B------:R-:W-:Y:S02]  /*1bf70*/  @!P3 IMAD.MOV R16, RZ, RZ, -R16 ;  /* 0x000000ffff10b224 */ /* 0x000fe400078e0a10 */
[----:B------:R-:W-:-:S03]  /*1bf80*/  SEL R6, R5, R6, !P2 ;  /* 0x0000000605067207 */ /* 0x000fc60005000000 */
[----:B------:R-:W-:Y:S02]  /*1bf90*/  SEL R5, R5, R16, !P2 ;  /* 0x0000001005057207 */ /* 0x000fe40005000000 */
[----:B------:R-:W-:-:S04]  /*1bfa0*/  IMAD.WIDE R12, R6, 0x4, R244 ;  /* 0x00000004060c7825 */ /* 0x000fc800078e02f4 */
[C---:B------:R-:W-:Y:S02]  /*1bfb0*/  IMAD.WIDE R16, R5.reuse, 0x4, R244 ;  /* 0x0000000405107825 */ /* 0x040fe400078e02f4 */
[----:B------:R-:W3:Y:S04]  /*1bfc0*/  LD.E R12, desc[UR6][R12.64] ;  /* 0x000000060c0c7980 */ /* 0x000ee8000c101900 */
[----:B------:R-:W3:Y:S04]  /*1bfd0*/  LD.E R13, desc[UR6][R16.64] ;  /* 0x00000006100d7980 */ /* 0x000ee8000c101900 */
[----:B------:R-:W4:Y:S01]  /*1bfe0*/  LD.E.64 R16, desc[UR6][R18.64+0x20] ;  /* 0x0000200612107980 */ /* 0x000f22000c101b00 */
[----:B------:R-:W-:-:S05]  /*1bff0*/  IADD3 R5, R5, -R6, RZ ;  /* 0x8000000605057210 */ /* 0x000fca0007ffe0ff */
[----:B------:R-:W-:-:S05]  /*1c000*/  IMAD R7, R7, R5, -0x40 ;  /* 0xffffffc007077424 */ /* 0x000fca00078e0205 */
[----:B------:R-:W-:Y:S01]  /*1c010*/  SHF.R.S32.HI R6, RZ, 0x1f, R7 ;  /* 0x0000001fff067819 */ /* 0x000fe20000011407 */
[-C--:B--2---:R-:W-:Y:S02]  /*1c020*/  IMAD R5, R15, R7.reuse, RZ ;  /* 0x000000070f057224 */ /* 0x084fe400078e02ff */
[----:B------:R-:W-:-:S04]  /*1c030*/  IMAD.WIDE.U32 R28, R14, R7, RZ ;  /* 0x000000070e1c7225 */ /* 0x000fc800078e00ff */
[----:B------:R-:W-:-:S05]  /*1c040*/  IMAD R6, R14, R6, R5 ;  /* 0x000000060e067224 */ /* 0x000fca00078e0205 */
[----:B------:R-:W-:Y:S01]  /*1c050*/  IADD3 R29, R29, R6, RZ ;  /* 0x000000061d1d7210 */ /* 0x000fe20007ffe0ff */
[----:B---3--:R-:W-:-:S05]  /*1c060*/  IMAD.IADD R12, R12, 0x1, -R13 ;  /* 0x000000010c0c7824 */ /* 0x008fca00078e0a0d */
[----:B------:R-:W-:Y:S01]  /*1c070*/  SHF.R.S32.HI R7, RZ, 0x1f, R12 ;  /* 0x0000001fff077819 */ /* 0x000fe2000001140c */
[----:B----4-:R-:W-:Y:S02]  /*1c080*/  IMAD R5, R17, R12, RZ ;  /* 0x0000000c11057224 */ /* 0x010fe400078e02ff */
[----:B------:R-:W-:-:S04]  /*1c090*/  IMAD.WIDE.U32 R12, R12, R16, R28 ;  /* 0x000000100c0c7225 */ /* 0x000fc800078e001c */
[----:B------:R-:W-:Y:S01]  /*1c0a0*/  IMAD R5, R16, R7, R5 ;  /* 0x0000000710057224 */ /* 0x000fe200078e0205 */
[----:B------:R-:W-:-:S03]  /*1c0b0*/  MOV R7, R12 ;  /* 0x0000000c00077202 */ /* 0x000fc60000000f00 */
[----:B------:R-:W-:Y:S01]  /*1c0c0*/  IMAD.IADD R5, R13, 0x1, R5 ;  /* 0x000000010d057824 */ /* 0x000fe200078e0205 */
[----:B------:R-:W-:Y:S05]  /*1c0d0*/  BRA `(.L_x_1144) ;  /* 0x00000000000c7947 */ /* 0x000fea0003800000 */
.L_x_1143:
[----:B------:R-:W2:Y:S02]  /*1c0e0*/  LD.E R7, desc[UR6][R18.64+0x38] ;  /* 0x0000380612077980 */ /* 0x000ea4000c101900 */
[----:B--2---:R-:W-:-:S04]  /*1c0f0*/  LEA R7, -R7, RZ, 0x6 ;  /* 0x000000ff07077211 */ /* 0x004fc800078e31ff */
[----:B------:R-:W-:Y:S02]  /*1c100*/  SHF.R.S32.HI R5, RZ, 0x1f, R7 ;  /* 0x0000001fff057819 */ /* 0x000fe40000011407 */
.L_x_1144:
[----:B------:R-:W-:Y:S05]  /*1c110*/  BSYNC B0 ;  /* 0x0000000000007941 */ /* 0x000fea0003800000 */
.L_x_1142:
[C---:B------:R-:W-:Y:S02]  /*1c120*/  LOP3.LUT P6, RZ, R247.reuse, 0x1, RZ, 0xc0, !PT ;  /* 0x00000001f7ff7812 */ /* 0x040fe400078cc0ff */
[----:B------:R-:W-:Y:S02]  /*1c130*/  LOP3.LUT P4, RZ, R247, 0x2, RZ, 0xc0, !PT ;  /* 0x00000002f7ff7812 */ /* 0x000fe4000788c0ff */
[C---:B------:R-:W-:Y:S02]  /*1c140*/  LEA R46, P2, R7.reuse, R236, 0x1 ;  /* 0x000000ec072e7211 */ /* 0x040fe400078408ff */
[----:B------:R-:W-:Y:S02]  /*1c150*/  IADD3 R6, P1, R7, R233, RZ ;  /* 0x000000e907067210 */ /* 0x000fe40007f3e0ff */
[----:B------:R-:W-:Y:S02]  /*1c160*/  LOP3.LUT P3, RZ, R247, 0x4, RZ, 0xc0, !PT ;  /* 0x00000004f7ff7812 */ /* 0x000fe4000786c0ff */
[----:B------:R-:W-:Y:S01]  /*1c170*/  LEA.HI.X R47, R7, R235, R5, 0x1, P2 ;  /* 0x000000eb072f7211 */ /* 0x000fe200010f0c05 */
[----:B------:R-:W-:Y:S01]  /*1c180*/  IMAD.X R5, R5, 0x1, R234, P1 ;  /* 0x0000000105057824 */ /* 0x000fe200008e06ea */
[----:B------:R-:W-:-:S02]  /*1c190*/  LOP3.LUT P2, RZ, R247, 0x8, RZ, 0xc0, !PT ;  /* 0x00000008f7ff7812 */ /* 0x000fc4000784c0ff */
[CC--:B------:R-:W-:Y:S01]  /*1c1a0*/  @P6 LEA R44, P1, R6.reuse, R236.reuse, 0x1 ;  /* 0x000000ec062c6211 */ /* 0x0c0fe200078208ff */
[----:B------:R-:W-:Y:S01]  /*1c1b0*/  @P4 IMAD.MOV.U32 R7, RZ, RZ, R47 ;  /* 0x000000ffff074224 */ /* 0x000fe200078e002f */
[----:B------:R-:W-:Y:S01]  /*1c1c0*/  @!PT LDS RZ, [RZ] ;  /* 0x00000000fffff984 */ /* 0x000fe20000000800 */
[----:B------:R-:W-:Y:S01]  /*1c1d0*/  @!PT LDS RZ, [RZ] ;  /* 0x00000000fffff984 */ /* 0x000fe20000000800 */
[----:B------:R-:W-:Y:S01]  /*1c1e0*/  @!PT LDS RZ, [RZ] ;  /* 0x00000000fffff984 */ /* 0x000fe20000000800 */
[----:B------:R-:W-:Y:S02]  /*1c1f0*/  @P6 LDGSTS.E.BYPASS.LTC128B.128 [R243+0x8000], desc[UR6][R46.64] ;  /* 0x080000002ef36fae */ /* 0x000fe4000b901d46 */
[CCC-:B------:R-:W-:Y:S02]  /*1c200*/  @P6 LEA.HI.X R45, R6.reuse, R235.reuse, R5.reuse, 0x1, P1 ;  /* 0x000000eb062d6211 */ /* 0x1c0fe400008f0c05 */
[C---:B------:R-:W-:Y:S01]  /*1c210*/  @P4 LEA R36, P1, R6.reuse, R236, 0x1 ;  /* 0x000000ec06244211 */ /* 0x040fe200078208ff */
[----:B------:R1:W-:Y:S03]  /*1c220*/  @!P6 STS.128 [R243+0x8000], RZ ;  /* 0x008000fff300e388 */ /* 0x0003e60000000c00 */
[----:B------:R-:W-:-:S02]  /*1c230*/  @P4 LEA.HI.X R37, R6, R235, R5, 0x1, P1 ;  /* 0x000000eb06254211 */ /* 0x000fc400008f0c05 */
[----:B------:R-:W-:-:S04]  /*1c240*/  @P3 LEA R30, P1, R6, R236, 0x1 ;  /* 0x000000ec061e3211 */ /* 0x000fc800078208ff */
[C---:B------:R-:W-:Y:S02]  /*1c250*/  @P3 LEA.HI.X R31, R6.reuse, R235, R5, 0x1, P1 ;  /* 0x000000eb061f3211 */ /* 0x040fe400008f0c05 */
[----:B------:R-:W-:-:S04]  /*1c260*/  @P2 LEA R28, P1, R6, R236, 0x1 ;  /* 0x000000ec061c2211 */ /* 0x000fc800078208ff */
[C---:B------:R-:W-:Y:S02]  /*1c270*/  @P2 LEA.HI.X R29, R6.reuse, R235, R5, 0x1, P1 ;  /* 0x000000eb061d2211 */ /* 0x040fe400008f0c05 */
[----:B------:R-:W-:-:S05]  /*1c280*/  IADD3 R6, P1, R6, R233, RZ ;  /* 0x000000e906067210 */ /* 0x000fca0007f3e0ff */
[----:B------:R-:W-:Y:S01]  /*1c290*/  IMAD.X R5, R5, 0x1, R234, P1 ;  /* 0x0000000105057824 */ /* 0x000fe200008e06ea */
[----:B------:R-:W-:-:S04]  /*1c2a0*/  @P6 LEA R38, P1, R6, R236, 0x1 ;  /* 0x000000ec06266211 */ /* 0x000fc800078208ff */
[C---:B------:R-:W-:Y:S02]  /*1c2b0*/  @P6 LEA.HI.X R39, R6.reuse, R235, R5, 0x1, P1 ;  /* 0x000000eb06276211 */ /* 0x040fe400008f0c05 */
[----:B------:R-:W-:-:S04]  /*1c2c0*/  @P4 LEA R16, P1, R6, R236, 0x1 ;  /* 0x000000ec06104211 */ /* 0x000fc800078208ff */
[C---:B------:R-:W-:Y:S02]  /*1c2d0*/  @P4 LEA.HI.X R17, R6.reuse, R235, R5, 0x1, P1 ;  /* 0x000000eb06114211 */ /* 0x040fe400008f0c05 */
        /* <DEDUP_REMOVED lines=12> */
[----:B------:R-:W-:Y:S01]  /*1c3a0*/  @P2 LEA R54, P1, R6, R236, 0x1 ;  /* 0x000000ec06362211 */ /* 0x000fe200078208ff */
[----:B------:R-:W-:-:S03]  /*1c3b0*/  IMAD.MOV.U32 R236, RZ, RZ, R46 ;  /* 0x000000ffffec7224 */ /* 0x000fc600078e002e */
[----:B------:R-:W-:Y:S01]  /*1c3c0*/  @P2 LEA.HI.X R55, R6, R235, R5, 0x1, P1 ;  /* 0x000000eb06372211 */ /* 0x000fe200008f0c05 */
[----:B------:R-:W-:Y:S02]  /*1c3d0*/  @P4 IMAD.MOV.U32 R6, RZ, RZ, R46 ;  /* 0x000000ffff064224 */ /* 0x000fe400078e002e */
[----:B------:R-:W-:-:S03]  /*1c3e0*/  IMAD.MOV.U32 R235, RZ, RZ, R47 ;  /* 0x000000ffffeb7224 */ /* 0x000fc600078e002f */
[----:B------:R-:W-:Y:S01]  /*1c3f0*/  @!PT LDS RZ, [RZ] ;  /* 0x00000000fffff984 */ /* 0x000fe20000000800 */
[----:B------:R-:W-:Y:S01]  /*1c400*/  @!PT LDS RZ, [RZ] ;  /* 0x00000000fffff984 */ /* 0x000fe20000000800 */
[----:B------:R-:W-:Y:S01]  /*1c410*/  @!PT LDS RZ, [RZ] ;  /* 0x00000000fffff984 */ /* 0x000fe20000000800 */
[----:B------:R2:W-:Y:S04]  /*1c420*/  @P4 LDGSTS.E.BYPASS.LTC128B.128 [R243+0xa000], desc[UR6][R6.64+0x80] ;  /* 0x0a00008006f34fae */ /* 0x0005e8000b901d46 */
[----:B------:R1:W-:Y:S01]  /*1c430*/  @!P4 STS.128 [R243+0xa000], RZ ;  /* 0x00a000fff300c388 */ /* 0x0003e20000000c00 */
[----:B--2---:R-:W-:Y:S02]  /*1c440*/  @P3 IMAD.MOV.U32 R6, RZ, RZ, R46 ;  /* 0x000000ffff063224 */ /* 0x004fe400078e002e */
[----:B------:R-:W-:-:S05]  /*1c450*/  @P3 IMAD.MOV.U32 R7, RZ, RZ, R47 ;  /* 0x000000ffff073224 */ /* 0x000fca00078e002f */
        /* <DEDUP_REMOVED lines=72> */
[----:B------:R-:W0:Y:S02]  /*1c8e0*/  LDGDEPBAR ;  /* 0x00000000000079af */ /* 0x000e240000000000 */
.L_x_1141:
[----:B------:R-:W-:Y:S05]  /*1c8f0*/  BSYNC B1 ;  /* 0x0000000000017941 */ /* 0x000fea0003800000 */
.L_x_1140:
[----:B-1----:R1:W2:Y:S01]  /*1c900*/  LD.E R29, desc[UR6][R18.64+0xdc] ;  /* 0x0000dc06121d7980 */ /* 0x0022a2000c101900 */
[----:B------:R-:W-:Y:S01]  /*1c910*/  IMAD.IADD R3, R3, 0x1, R4 ;  /* 0x0000000103037824 */ /* 0x000fe200078e0204 */
[----:B------:R-:W-:-:S03]  /*1c920*/  LEA R230, R35, UR4, 0x1 ;  /* 0x0000000423e67c11 */ /* 0x000fc6000f8e08ff */
[C---:B------:R-:W-:Y:S02]  /*1c930*/  VIADD R4, R3.reuse, 0x1 ;  /* 0x0000000103047836 */ /* 0x040fe40000000000 */
[C---:B------:R-:W-:Y:S01]  /*1c940*/  VIADD R5, R3.reuse, 0x8 ;  /* 0x0000000803057836 */ /* 0x040fe20000000000 */
[----:B------:R-:W-:Y:S01]  /*1c950*/  LDSM.16.MT88.4 R156, [R230+0x10000] ;  /* 0x01000000e69c783b */ /* 0x000fe20000004200 */
[C---:B------:R-:W-:Y:S01]  /*1c960*/  VIADD R12, R3.reuse, 0x18 ;  /* 0x00000018030c7836 */ /* 0x040fe20000000000 */
[C---:B------:R-:W-:Y:S01]  /*1c970*/  ISETP.GE.AND P6, PT, R4.reuse, R0, PT ;  /* 0x000000000400720c */ /* 0x040fe20003fc6270 */
[C---:B------:R-:W-:Y:S01]  /*1c980*/  VIADD R14, R3.reuse, 0x19 ;  /* 0x00000019030e7836 */ /* 0x040fe20000000000 */
[----:B------:R-:W-:Y:S01]  /*1c990*/  ISETP.GE.AND P2, PT, R4, R2, PT ;  /* 0x000000020400720c */ /* 0x000fe20003f46270 */
[----:B------:R-:W-:Y:S01]  /*1c9a0*/  VIADD R4, R3, 0x9 ;  /* 0x0000000903047836 */ /* 0x000fe20000000000 */
[----:B------:R-:W-:Y:S01]  /*1c9b0*/  ISETP.GE.AND P1, PT, R5, R0, PT ;  /* 0x000000000500720c */ /* 0x000fe20003f26270 */
[----:B------:R-:W-:Y:S01]  /*1c9c0*/  VIADD R15, R3, 0x20 ;  /* 0x00000020030f7836 */ /* 0x000fe20000000000 */
[----:B------:R-:W-:Y:S01]  /*1c9d0*/  ISETP.GE.AND P3, PT, R5, R2, PT ;  /* 0x000000020500720c */ /* 0x000fe20003f66270 */
[C---:B------:R-:W-:Y:S01]  /*1c9e0*/  VIADD R5, R3.reuse, 0x10 ;  /* 0x0000001003057836 */ /* 0x040fe20000000000 */
[----:B------:R-:W-:Y:S01]  /*1c9f0*/  FSEL R40, R40, -INF , !P1 ;  /* 0xff80000028287808 */ /* 0x000fe20004800000 */
[C---:B------:R-:W-:Y:S01]  /*1ca00*/  VIADD R16, R3.reuse, 0x30 ;  /* 0x0000003003107836 */ /* 0x040fe20000000000 */
[----:B------:R-:W-:Y:S01]  /*1ca10*/  ISETP.GE.AND P4, PT, R4, R0, PT ;  /* 0x000000000400720c */ /* 0x000fe20003f86270 */
[--C-:B------:R-:W-:Y:S01]  /*1ca20*/  IMAD R229, R34, 0x2, R230.reuse ;  /* 0x0000000222e57824 */ /* 0x100fe200078e02e6 */
[----:B------:R-:W-:Y:S01]  /*1ca30*/  ISETP.GE.AND P1, PT, R4, R2, PT ;  /* 0x000000020400720c */ /* 0x000fe20003f26270 */
[----:B------:R-:W-:Y:S01]  /*1ca40*/  VIADD R4, R3, 0x11 ;  /* 0x0000001103047836 */ /* 0x000fe20000000000 */
[----:B------:R-:W-:Y:S01]  /*1ca50*/  FSEL R7, R42, -INF , !P3 ;  /* 0xff8000002a077808 */ /* 0x000fe20005800000 */
[----:B------:R-:W-:Y:S01]  /*1ca60*/  IMAD R228, R33, 0x2, R230 ;  /* 0x0000000221e47824 */ /* 0x000fe200078e02e6 */
[----:B------:R-:W-:Y:S01]  /*1ca70*/  ISETP.GE.AND P3, PT, R5, R0, PT ;  /* 0x000000000500720c */ /* 0x000fe20003f66270 */
[----:B------:R-:W-:Y:S01]  /*1ca80*/  IMAD R227, R33, 0x2, R229 ;  /* 0x0000000221e37824 */ /* 0x000fe200078e02e5 */
[----:B------:R-:W-:Y:S01]  /*1ca90*/  FSEL R41, R41, -INF , !P4 ;  /* 0xff80000029297808 */ /* 0x000fe20006000000 */
[----:B------:R-:W-:Y:S01]  /*1caa0*/  LDSM.16.MT88.4 R64, [R230+0x12000] ;  /* 0x01200000e640783b */ /* 0x000fe20000004200 */
[----:B------:R-:W-:-:S02]  /*1cab0*/  FSEL R6, R43, -INF , !P1 ;  /* 0xff8000002b067808 */ /* 0x000fc40004800000 */
[----:B------:R-:W-:Y:S01]  /*1cac0*/  ISETP.GE.AND P4, PT, R5, R2, PT ;  /* 0x000000020500720c */ /* 0x000fe20003f86270 */
[----:B------:R-:W-:Y:S01]  /*1cad0*/  LDSM.16.MT88.4 R48, [R228+0x10000] ;  /* 0x01000000e430783b */ /* 0x000fe20000004200 */
[----:B------:R-:W-:Y:S02]  /*1cae0*/  ISETP.GE.AND P1, PT, R4, R0, PT ;  /* 0x000000000400720c */ /* 0x000fe40003f26270 */
[----:B------:R-:W-:Y:S01]  /*1caf0*/  FSEL R5, R88, -INF , !P3 ;  /* 0xff80000058057808 */ /* 0x000fe20005800000 */
[----:B------:R-:W-:Y:S01]  /*1cb00*/  LDSM.16.MT88.4 R72, [R229+0x12000] ;  /* 0x01200000e548783b */ /* 0x000fe20000004200 */
[----:B------:R-:W-:Y:S02]  /*1cb10*/  FSEL R57, R57, -INF , !P6 ;  /* 0xff80000039397808 */ /* 0x000fe40007000000 */
[----:B------:R-:W-:Y:S01]  /*1cb20*/  ISETP.GE.AND P3, PT, R4, R2, PT ;  /* 0x000000020400720c */ /* 0x000fe20003f66270 */
[----:B------:R-:W-:Y:S01]  /*1cb30*/  LDSM.16.MT88.4 R96, [R230+0x14000] ;  /* 0x01400000e660783b */ /* 0x000fe20000004200 */
[----:B------:R-:W-:-:S02]  /*1cb40*/  ISETP.GE.AND P6, PT, R3, R0, PT ;  /* 0x000000000300720c */ /* 0x000fc40003fc6270 */
[----:B------:R-:W-:Y:S01]  /*1cb50*/  FSEL R13, R90, -INF , !P4 ;  /* 0xff8000005a0d7808 */ /* 0x000fe20006000000 */
[----:B------:R-:W-:Y:S01]  /*1cb60*/  LDSM.16.MT88.4 R104, [R229+0x14000] ;  /* 0x01400000e568783b */ /* 0x000fe20000004200 */
[----:B------:R-:W-:Y:S02]  /*1cb70*/  FSEL R4, R89, -INF , !P1 ;  /* 0xff80000059047808 */ /* 0x000fe40004800000 */
[C---:B------:R-:W-:Y:S01]  /*1cb80*/  ISETP.GE.AND P4, PT, R12.reuse, R0, PT ;  /* 0x000000000c00720c */ /* 0x040fe20003f86270 */
[----:B------:R-:W-:Y:S01]  /*1cb90*/  LDSM.16.MT88.4 R112, [R228+0x14000] ;  /* 0x01400000e470783b */ /* 0x000fe20000004200 */
[----:B------:R-:W-:Y:S02]  /*1cba0*/  ISETP.GE.AND P1, PT, R12, R2, PT ;  /* 0x000000020c00720c */ /* 0x000fe40003f26270 */
[----:B------:R-:W-:Y:S01]  /*1cbb0*/  FSEL R56, R56, -INF , !P6 ;  /* 0xff80000038387808 */ /* 0x000fe20007000000 */
[----:B------:R-:W-:Y:S01]  /*1cbc0*/  LDSM.16.MT88.4 R120, [R227+0x14000] ;  /* 0x01400000e378783b */ /* 0x000fe20000004200 */
[----:B------:R-:W-:-:S02]  /*1cbd0*/  FSEL R12, R91, -INF , !P3 ;  /* 0xff8000005b0c7808 */ /* 0x000fc40005800000 */
[----:B------:R-:W-:Y:S01]  /*1cbe0*/  FSEL R59, R59, -INF , !P2 ;  /* 0xff8000003b3b7808 */ /* 0x000fe20005000000 */
[----:B------:R-:W-:Y:S01]  /*1cbf0*/  LDSM.16.MT88.4 R88, [R227+0x12000] ;  /* 0x01200000e358783b */ /* 0x000fe20000004200 */
[----:B------:R-:W-:Y:S02]  /*1cc00*/  ISETP.GE.AND P3, PT, R14, R2, PT ;  /* 0x000000020e00720c */ /* 0x000fe40003f66270 */
[----:B------:R-:W-:Y:S01]  /*1cc10*/  FSEL R8, R8, -INF , !P4 ;  /* 0xff80000008087808 */ /* 0x000fe20006000000 */
[----:B------:R-:W-:Y:S01]  /*1cc20*/  LDSM.16.MT88.4 R128, [R230+0x16000] ;  /* 0x01600000e680783b */ /* 0x000fe20000004200 */
[----:B------:R-:W-:Y:S02]  /*1cc30*/  FSEL R10, R10, -INF , !P1 ;  /* 0xff8000000a0a7808 */ /* 0x000fe40004800000 */
[-C--:B------:R-:W-:Y:S01]  /*1cc40*/  ISETP.GE.AND P2, PT, R14, R0.reuse, PT ;  /* 0x000000000e00720c */ /* 0x080fe20003f46270 */
[----:B------:R-:W-:Y:S01]  /*1cc50*/  VIADD R14, R3, 0x21 ;  /* 0x00000021030e7836 */ /* 0x000fe20000000000 */
[C---:B------:R-:W-:Y:S01]  /*1cc60*/  ISETP.GE.AND P4, PT, R15.reuse, R0, PT ;  /* 0x000000000f00720c */ /* 0x040fe20003f86270 */
[----:B------:R-:W-:Y:S01]  /*1cc70*/  LDSM.16.MT88.4 R152, [R229+0x16000] ;  /* 0x01600000e598783b */ /* 0x000fe20000004200 */
[----:B------:R-:W-:-:S02]  /*1cc80*/  ISETP.GE.AND P1, PT, R15, R2, PT ;  /* 0x000000020f00720c */ /* 0x000fc40003f26270 */
[----:B------:R-:W-:Y:S01]  /*1cc90*/  FMNMX.FTZ R15, R56, R57, !PT ;  /* 0x00000039380f7209 */ /* 0x000fe20007810000 */
[----:B------:R-:W-:Y:S01]  /*1cca0*/  LDSM.16.MT88.4 R148, [R228+0x16000] ;  /* 0x01600000e494783b */ /* 0x000fe20000004200 */
[----:B------:R-:W-:Y:S02]  /*1ccb0*/  FSEL R11, R11, -INF , !P3 ;  /* 0xff8000000b0b7808 */ /* 0x000fe40005800000 */
[----:B------:R-:W-:Y:S02]  /*1ccc0*/  ISETP.GE.AND P3, PT, R3, R2, PT ;  /* 0x000000020300720c */ /* 0x000fe40003f66270 */
[----:B------:R-:W-:Y:S02]  /*1ccd0*/  FSEL R9, R9, -INF , !P2 ;  /* 0xff80000009097808 */ /* 0x000fe40005000000 */
[----:B------:R-:W-:Y:S02]  /*1cce0*/  FMNMX.FTZ R15, R40, R15, !PT ;  /* 0x0000000f280f7209 */ /* 0x000fe40007810000 */
[----:B------:R-:W-:-:S02]  /*1ccf0*/  ISETP.GE.AND P6, PT, R14, R0, PT ;  /* 0x000000000e00720c */ /* 0x000fc40003fc6270 */
[----:B------:R-:W-:Y:S01]  /*1cd00*/  ISETP.GE.AND P2, PT, R14, R2, PT ;  /* 0x000000020e00720c */ /* 0x000fe20003f46270 */
[----:B------:R-:W-:Y:S01]  /*1cd10*/  VIADD R14, R3, 0x28 ;  /* 0x00000028030e7836 */ /* 0x000fe20000000000 */
[----:B------:R-:W-:Y:S02]  /*1cd20*/  FSEL R58, R58, -INF , !P3 ;  /* 0xff8000003a3a7808 */ /* 0x000fe40005800000 */
[----:B------:R-:W-:Y:S02]  /*1cd30*/  FMNMX.FTZ R15, R41, R15, !PT ;  /* 0x0000000f290f7209 */ /* 0x000fe40007810000 */
[----:B------:R-:W-:Y:S02]  /*1cd40*/  FSEL R178, R24, -INF , !P4 ;  /* 0xff80000018b27808 */ /* 0x000fe40006000000 */
[----:B------:R-:W-:Y:S02]  /*1cd50*/  FSEL R182, R26, -INF , !P1 ;  /* 0xff8000001ab67808 */ /* 0x000fe40004800000 */
[----:B------:R-:W-:-:S02]  /*1cd60*/  ISETP.GE.AND P4, PT, R14, R0, PT ;  /* 0x000000000e00720c */ /* 0x000fc40003f86270 */
[----:B------:R-:W-:Y:S02]  /*1cd70*/  ISETP.GE.AND P1, PT, R14, R2, PT ;  /* 0x000000020e00720c */ /* 0x000fe40003f26270 */
[----:B------:R-:W-:Y:S02]  /*1cd80*/  FMNMX.FTZ R17, R58, R59, !PT ;  /* 0x0000003b3a117209 */ /* 0x000fe40007810000 */
[----:B------:R-:W-:Y:S01]  /*1cd90*/  FMNMX.FTZ R14, R5, R15, !PT ;  /* 0x0000000f050e7209 */ /* 0x000fe20007810000 */
[----:B------:R-:W-:Y:S01]  /*1cda0*/  VIADD R15, R3, 0x29 ;  /* 0x00000029030f7836 */ /* 0x000fe20000000000 */
[----:B------:R-:W-:Y:S02]  /*1cdb0*/  FMNMX.FTZ R17, R7, R17, !PT ;  /* 0x0000001107117209 */ /* 0x000fe40007810000 */
[----:B------:R-:W-:Y:S02]  /*1cdc0*/  FMNMX.FTZ R14, R4, R14, !PT ;  /* 0x0000000e040e7209 */ /* 0x000fe40007810000 */
[----:B------:R-:W-:-:S02]  /*1cdd0*/  FMNMX.FTZ R17, R6, R17, !PT ;  /* 0x0000001106117209 */ /* 0x000fc40007810000 */
[----:B-1----:R-:W-:Y:S01]  /*1cde0*/  FMNMX.FTZ R18, R8, R14, !PT ;  /* 0x0000000e08127209 */ /* 0x002fe20007810000 */
        /* <DEDUP_REMOVED lines=10> */
[----:B------:R-:W-:Y:S01]  /*1ce90*/  ISETP.GE.AND P3, PT, R15, R2, PT ;  /* 0x000000020f00720c */ /* 0x000fe20003f66270 */
[----:B------:R-:W-:Y:S01]  /*1cea0*/  VIADD R15, R3, 0x31 ;  /* 0x00000031030f7836 */ /* 0x000fe20000000000 */
[----:B------:R-:W-:Y:S01]  /*1ceb0*/  FSEL R183, R27, -INF , !P2 ;  /* 0xff8000001bb77808 */ /* 0x000fe20005000000 */
[----:B------:R-:W-:Y:S01]  /*1cec0*/  VIADD R3, R3, 0x39 ;  /* 0x0000003903037836 */ /* 0x000fe20000000000 */
[----:B------:R-:W-:Y:S01]  /*1ced0*/  FMNMX.FTZ R17, R11, R17, !PT ;  /* 0x000000110b117209 */ /* 0x000fe20007810000 */
[----:B------:R-:W-:Y:S01]  /*1cee0*/  LDSM.16.MT88.4 R24, [R227+0x10800] ;  /* 0x01080000e318783b */ /* 0x000fe20000004200 */
[----:B------:R-:W-:-:S02]  /*1cef0*/  ISETP.GE.AND P2, PT, R16, R0, PT ;  /* 0x000000001000720c */ /* 0x000fc40003f46270 */
[----:B------:R-:W-:Y:S02]  /*1cf00*/  FSEL R181, R21, -INF , !P6 ;  /* 0xff80000015b57808 */ /* 0x000fe40007000000 */
[----:B------:R-:W-:Y:S02]  /*1cf10*/  FMNMX.FTZ R18, R180, R18, !PT ;  /* 0x00000012b4127209 */ /* 0x000fe40007810000 */
        /* <DEDUP_REMOVED lines=9> */
[----:B------:R-:W-:-:S02]  /*1cfb0*/  ISETP.GE.AND P1, PT, R16, R2, PT ;  /* 0x000000021000720c */ /* 0x000fc40003f26270 */
[----:B------:R-:W-:Y:S02]  /*1cfc0*/  FSEL R185, R23, -INF , !P3 ;  /* 0xff80000017b97808 */ /* 0x000fe40005800000 */
[----:B------:R-:W-:Y:S01]  /*1cfd0*/  FMNMX.FTZ R17, R184, R17, !PT ;  /* 0x00000011b8117209 */ /* 0x000fe20007810000 */
[----:B------:R-:W-:Y:S01]  /*1cfe0*/  LDSM.16.MT88.4 R20, [R230+0x12800] ;  /* 0x01280000e614783b */ /* 0x000fe20000004200 */
[----:B------:R-:W-:Y:S02]  /*1cff0*/  ISETP.GE.AND P4, PT, R3, R0, PT ;  /* 0x000000000300720c */ /* 0x000fe40003f86270 */
[----:B------:R-:W-:Y:S02]  /*1d000*/  FSEL R192, R80, -INF , !P2 ;  /* 0xff80000050c07808 */ /* 0x000fe40005000000 */
[----:B------:R-:W-:Y:S02]  /*1d010*/  FMNMX.FTZ R18, R193, R18, !PT ;  /* 0x00000012c1127209 */ /* 0x000fe40007810000 */
[----:B------:R-:W-:-:S02]  /*1d020*/  ISETP.GE.AND P2, PT, R15, R2, PT ;  /* 0x000000020f00720c */ /* 0x000fc40003f46270 */
[----:B------:R-:W-:Y:S02]  /*1d030*/  FSEL R187, R86, -INF , !P1 ;  /* 0xff80000056bb7808 */ /* 0x000fe40004800000 */
[----:B------:R-:W-:Y:S02]  /*1d040*/  FMNMX.FTZ R17, R185, R17, !PT ;  /* 0x00000011b9117209 */ /* 0x000fe40007810000 */
[----:B------:R-:W-:Y:S02]  /*1d050*/  FSEL R191, R81, -INF , !P4 ;  /* 0xff80000051bf7808 */ /* 0x000fe40006000000 */
[----:B------:R-:W-:Y:S02]  /*1d060*/  FMNMX.FTZ R18, R192, R18, !PT ;  /* 0x00000012c0127209 */ /* 0x000fe40007810000 */
[----:B------:R-:W-:Y:S02]  /*1d070*/  ISETP.GE.AND P1, PT, R14, R2, PT ;  /* 0x000000020e00720c */ /* 0x000fe40003f26270 */
[----:B------:R-:W-:-:S02]  /*1d080*/  FSEL R186, R87, -INF , !P2 ;  /* 0xff80000057ba7808 */ /* 0x000fc40005000000 */
[----:B------:R-:W-:Y:S02]  /*1d090*/  FMNMX.FTZ R17, R187, R17, !PT ;  /* 0x00000011bb117209 */ /* 0x000fe40007810000 */
[----:B------:R-:W-:Y:S02]  /*1d0a0*/  FMNMX.FTZ R16, R191, R18, !PT ;  /* 0x00000012bf107209 */ /* 0x000fe40007810000 */
[----:B------:R-:W-:Y:S02]  /*1d0b0*/  ISETP.GE.AND P2, PT, R3, R2, PT ;  /* 0x000000020300720c */ /* 0x000fe40003f46270 */
[----:B------:R-:W-:Y:S01]  /*1d0c0*/  FSEL R31, R82, -INF , !P1 ;  /* 0xff800000521f7808 */ /* 0x000fe20004800000 */
[----:B------:R-:W1:Y:S01]  /*1d0d0*/  SHFL.BFLY PT, R15, R16, 0x2, 0x1f ;  /* 0x0c401f00100f7f89 */ /* 0x000e6200000e0000 */
[----:B------:R-:W-:Y:S02]  /*1d0e0*/  FMNMX.FTZ R17, R186, R17, !PT ;  /* 0x00000011ba117209 */ /* 0x000fe40007810000 */
[----:B------:R-:W-:-:S02]  /*1d0f0*/  FSEL R30, R83, -INF , !P2 ;  /* 0xff800000531e7808 */ /* 0x000fc40005000000 */
[----:B------:R-:W-:Y:S01]  /*1d100*/  FMNMX.FTZ R3, R31, R17, !PT ;  /* 0x000000111f037209 */ /* 0x000fe20007810000 */
[----:B------:R-:W-:Y:S03]  /*1d110*/  LDSM.16.MT88.4 R80, [R228+0x12000] ;  /* 0x01200000e450783b */ /* 0x000fe60000004200 */
[----:B------:R-:W-:-:S05]  /*1d120*/  FMNMX.FTZ R3, R30, R3, !PT ;  /* 0x000000031e037209 */ /* 0x000fca0007810000 */
[----:B------:R-:W3:Y:S01]  /*1d130*/  SHFL.BFLY PT, R14, R3, 0x2, 0x1f ;  /* 0x0c401f00030e7f89 */ /* 0x000ee200000e0000 */
[----:B-1----:R-:W-:-:S03]  /*1d140*/  FMNMX.FTZ R15, R16, R15, !PT ;  /* 0x0000000f100f7209 */ /* 0x002fc60007810000 */
[----:B------:R-:W-:Y:S04]  /*1d150*/  LDSM.16.MT88.4 R16, [R230+0x10800] ;  /* 0x01080000e610783b */ /* 0x000fe80000004200 */
[----:B------:R-:W1:Y:S01]  /*1d160*/  SHFL.BFLY PT, R164, R15, 0x1, 0x1f ;  /* 0x0c201f000fa47f89 */ /* 0x000e6200000e0000 */
[----:B---3--:R-:W-:-:S05]  /*1d170*/  FMNMX.FTZ R14, R3, R14, !PT ;  /* 0x0000000e030e7209 */ /* 0x008fca0007810000 */
[----:B------:R-:W3:Y:S01]  /*1d180*/  SHFL.BFLY PT, R3, R14, 0x1, 0x1f ;  /* 0x0c201f000e037f89 */ /* 0x000ee200000e0000 */
[----:B-1----:R-:W-:-:S04]  /*1d190*/  FMNMX.FTZ R164, R15, R164, !PT ;  /* 0x000000a40fa47209 */ /* 0x002fc80007810000 */
[----:B------:R-:W-:Y:S02]  /*1d1a0*/  FSETP.NEU.FTZ.AND P1, PT, R164, -INF , PT ;  /* 0xff800000a400780b */ /* 0x000fe40003f3d000 */
[----:B---3--:R-:W-:Y:S01]  /*1d1b0*/  FMNMX.FTZ R3, R14, R3, !PT ;  /* 0x000000030e037209 */ /* 0x008fe20007810000 */
[----:B--2---:R-:W-:-:S04]  /*1d1c0*/  FMUL.FTZ R190, R29, R164 ;  /* 0x000000a41dbe7220 */ /* 0x004fc80000410000 */
[----:B------:R-:W-:Y:S01]  /*1d1d0*/  FMUL.FTZ R28, R29, R3 ;  /* 0x000000031d1c7220 */ /* 0x000fe20000410000 */
[----:B------:R-:W-:Y:S02]  /*1d1e0*/  FSEL R190, R190, RZ, P1 ;  /* 0x000000ffbebe7208 */ /* 0x000fe40000800000 */
[----:B------:R-:W-:-:S03]  /*1d1f0*/  FSETP.NEU.FTZ.AND P1, PT, R3, -INF , PT ;  /* 0xff8000000300780b */ /* 0x000fc60003f3d000 */
[-CC-:B------:R-:W-:Y:S01]  /*1d200*/  FFMA.FTZ R172, R40, R29.reuse, -R190.reuse ;  /* 0x0000001d28ac7223 */ /* 0x180fe200000108be */
[-CC-:B------:R-:W-:Y:S01]  /*1d210*/  FFMA.FTZ R170, R41, R29.reuse, -R190.reuse ;  /* 0x0000001d29aa7223 */ /* 0x180fe200000108be */
[----:B------:R-:W-:Y:S01]  /*1d220*/  FSEL R28, R28, RZ, P1 ;  /* 0x000000ff1c1c7208 */ /* 0x000fe20000800000 */
[----:B------:R-:W1:Y:S01]  /*1d230*/  LDSM.16.MT88.4 R40, [R229+0x10000] ;  /* 0x01000000e528783b */ /* 0x000e620000004200 */
[-CC-:B------:R-:W-:Y:S01]  /*1d240*/  FFMA.FTZ R175, R56, R29.reuse, -R190.reuse ;  /* 0x0000001d38af7223 */ /* 0x180fe200000108be */
[-CC-:B------:R-:W-:Y:S01]  /*1d250*/  FFMA.FTZ R174, R57, R29.reuse, -R190.reuse ;  /* 0x0000001d39ae7223 */ /* 0x180fe200000108be */
[-C--:B------:R-:W-:Y:S01]  /*1d260*/  FFMA.FTZ R169, R5, R29.reuse, -R190 ;  /* 0x0000001d05a97223 */ /* 0x080fe200000108be */
[-CC-:B------:R-:W-:Y:S01]  /*1d270*/  FFMA.FTZ R176, R58, R29.reuse, -R28.reuse ;  /* 0x0000001d3ab07223 */ /* 0x180fe2000001081c */
[-CC-:B------:R-:W-:Y:S01]  /*1d280*/  FFMA.FTZ R177, R59, R29.reuse, -R28.reuse ;  /* 0x0000001d3bb17223 */ /* 0x180fe2000001081c */
[-CC-:B------:R-:W-:Y:S01]  /*1d290*/  FFMA.FTZ R173, R7, R29.reuse, -R28.reuse ;  /* 0x0000001d07ad7223 */ /* 0x180fe2000001081c */
[-C--:B------:R-:W-:Y:S01]  /*1d2a0*/  FFMA.FTZ R171, R6, R29.reuse, -R28 ;  /* 0x0000001d06ab7223 */ /* 0x080fe2000001081c */
[----:B------:R-:W2:Y:S01]  /*1d2b0*/  LDSM.16.MT88.4 R56, [R227+0x10000] ;  /* 0x01000000e338783b */ /* 0x000ea20000004200 */
[-C--:B------:R-:W-:Y:S01]  /*1d2c0*/  FFMA.FTZ R167, R4, R29.reuse, -R190 ;  /* 0x0000001d04a77223 */ /* 0x080fe200000108be */
[----:B------:R-:W-:Y:S01]  /*1d2d0*/  MUFU.EX2 R175, R175 ;  /* 0x000000af00af7308 */ /* 0x000fe20000000800 */
[-CC-:B------:R-:W-:Y:S01]  /*1d2e0*/  FFMA.FTZ R168, R13, R29.reuse, -R28.reuse ;  /* 0x0000001d0da87223 */ /* 0x180fe2000001081c */
[----:B------:R-:W3:Y:S01]  /*1d2f0*/  LDSM.16.MT88.4 R4, [R227+0x16000] ;  /* 0x01600000e304783b */ /* 0x000ee20000004200 */
[-C--:B------:R-:W-:Y:S01]  /*1d300*/  FFMA.FTZ R35, R12, R29.reuse, -R28 ;  /* 0x0000001d0c237223 */ /* 0x080fe2000001081c */
[-CC-:B------:R-:W-:Y:S01]  /*1d310*/  FFMA.FTZ R166, R8, R29.reuse, -R190.reuse ;  /* 0x0000001d08a67223 */ /* 0x180fe200000108be */
[-C--:B------:R-:W-:Y:S01]  /*1d320*/  FFMA.FTZ R33, R9, R29.reuse, -R190 ;  /* 0x0000001d09217223 */ /* 0x080fe200000108be */
[----:B------:R-:W4:Y:S01]  /*1d330*/  LDSM.16.MT88.4 R12, [R229+0x10800] ;  /* 0x01080000e50c783b */ /* 0x000f220000004200 */
[-CC-:B------:R-:W-:Y:S01]  /*1d340*/  FFMA.FTZ R34, R10, R29.reuse, -R28.reuse ;  /* 0x0000001d0a227223 */ /* 0x180fe2000001081c */
[----:B------:R-:W5:Y:S01]  /*1d350*/  MUFU.EX2 R174, R174 ;  /* 0x000000ae00ae7308 */ /* 0x000f620000000800 */
[-C--:B------:R-:W-:Y:S01]  /*1d360*/  FFMA.FTZ R32, R11, R29.reuse, -R28 ;  /* 0x0000001d0b207223 */ /* 0x080fe2000001081c */
[-CC-:B------:R-:W-:Y:S01]  /*1d370*/  FFMA.FTZ R178, R178, R29.reuse, -R190.reuse ;  /* 0x0000001db2b27223 */ /* 0x180fe200000108be */
[----:B------:R-:W4:Y:S01]  /*1d380*/  LDSM.16.MT88.4 R8, [R228+0x10800] ;  /* 0x01080000e408783b */ /* 0x000f220000004200 */
[-CC-:B------:R-:W-:Y:S01]  /*1d390*/  FFMA.FTZ R179, R179, R29.reuse, -R190.reuse ;  /* 0x0000001db3b37223 */ /* 0x180fe200000108be */
[-CC-:B------:R-:W-:Y:S01]  /*1d3a0*/  FFMA.FTZ R180, R180, R29.reuse, -R190.reuse ;  /* 0x0000001db4b47223 */ /* 0x180fe200000108be */
[-C--:B------:R-:W-:Y:S01]  /*1d3b0*/  FFMA.FTZ R181, R181, R29.reuse, -R190 ;  /* 0x0000001db5b57223 */ /* 0x080fe200000108be */
[-CC-:B------:R-:W-:Y:S01]  /*1d3c0*/  FFMA.FTZ R182, R182, R29.reuse, -R28.reuse ;  /* 0x0000001db6b67223 */ /* 0x180fe2000001081c */
[----:B------:R-:W1:Y:S01]  /*1d3d0*/  MUFU.EX2 R172, R172 ;  /* 0x000000ac00ac7308 */ /* 0x000e620000000800 */
[-CC-:B------:R-:W-:Y:S01]  /*1d3e0*/  FFMA.FTZ R183, R183, R29.reuse, -R28.reuse ;  /* 0x0000001db7b77223 */ /* 0x180fe2000001081c */
[-CC-:B------:R-:W-:Y:S01]  /*1d3f0*/  FFMA.FTZ R184, R184, R29.reuse, -R28.reuse ;  /* 0x0000001db8b87223 */ /* 0x180fe2000001081c */
[-C--:B------:R-:W-:Y:S01]  /*1d400*/  FFMA.FTZ R185, R185, R29.reuse, -R28 ;  /* 0x0000001db9b97223 */ /* 0x080fe2000001081c */
[-CC-:B------:R-:W-:Y:S01]  /*1d410*/  FFMA.FTZ R194, R194, R29.reuse, -R190.reuse ;  /* 0x0000001dc2c27223 */ /* 0x180fe200000108be */
[-CC-:B------:R-:W-:Y:S01]  /*1d420*/  FFMA.FTZ R193, R193, R29.reuse, -R190.reuse ;  /* 0x0000001dc1c17223 */ /* 0x180fe200000108be */
[-CC-:B------:R-:W-:Y:S01]  /*1d430*/  FFMA.FTZ R192, R192, R29.reuse, -R190.reuse ;  /* 0x0000001dc0c07223 */ /* 0x180fe200000108be */
[----:B------:R-:W-:Y:S01]  /*1d440*/  FFMA.FTZ R249, R191, R29, -R190 ;  /* 0x0000001dbff97223 */ /* 0x000fe200000108be */
[----:B------:R-:W2:Y:S01]  /*1d450*/  MUFU.EX2 R170, R170 ;  /* 0x000000aa00aa7308 */ /* 0x000ea20000000800 */
[----:B-----5:R-:W-:Y:S01]  /*1d460*/  F2FP.F16.F32.PACK_AB R144, R174, R175 ;  /* 0x000000afae90723e */ /* 0x020fe200000000ff */
[-CC-:B------:R-:W-:Y:S01]  /*1d470*/  FFMA.FTZ R187, R187, R29.reuse, -R28.reuse ;  /* 0x0000001dbbbb7223 */ /* 0x180fe2000001081c */
[-CC-:B------:R-:W-:Y:S01]  /*1d480*/  FFMA.FTZ R186, R186, R29.reuse, -R28.reuse ;  /* 0x0000001dbaba7223 */ /* 0x180fe2000001081c */
[-CC-:B------:R-:W-:Y:S01]  /*1d490*/  FFMA.FTZ R190, R31, R29.reuse, -R28.reuse ;  /* 0x0000001d1fbe7223 */ /* 0x180fe2000001081c */
[----:B------:R-:W-:Y:S01]  /*1d4a0*/  FFMA.FTZ R248, R30, R29, -R28 ;  /* 0x0000001d1ef87223 */ /* 0x000fe2000001081c */
[----:B------:R-:W-:Y:S01]  /*1d4b0*/  FADD.FTZ R174, R175, R174 ;  /* 0x000000aeafae7221 */ /* 0x000fe20000010000 */
[----:B------:R-:W-:Y:S01]  /*1d4c0*/  LDSM.16.MT88.4 R28, [R229+0x15800] ;  /* 0x01580000e51c783b */ /* 0x000fe20000004200 */
[----:B------:R-:W-:Y:S02]  /*1d4d0*/  MUFU.EX2 R176, R176 ;  /* 0x000000b000b07308 */ /* 0x000fe40000000800 */
[----:B-1----:R-:W-:-:S06]  /*1d4e0*/  FADD.FTZ R174, R172, R174 ;  /* 0x000000aeacae7221 */ /* 0x002fcc0000010000 */
[----:B------:R-:W1:Y:S01]  /*1d4f0*/  MUFU.EX2 R177, R177 ;  /* 0x000000b100b17308 */ /* 0x000e620000000800 */
[C---:B--2---:R-:W-:Y:S01]  /*1d500*/  F2FP.F16.F32.PACK_AB R146, R170.reuse, R172 ;  /* 0x000000acaa92723e */ /* 0x044fe200000000ff */
[----:B------:R-:W-:-:S06]  /*1d510*/  FADD.FTZ R174, R170, R174 ;  /* 0x000000aeaaae7221 */ /* 0x000fcc0000010000 */
[----:B------:R-:W2:Y:S08]  /*1d520*/  MUFU.EX2 R173, R173 ;  /* 0x000000ad00ad7308 */ /* 0x000eb00000000800 */
[----:B------:R-:W5:Y:S01]  /*1d530*/  MUFU.EX2 R171, R171 ;  /* 0x000000ab00ab7308 */ /* 0x000f620000000800 */
[----:B-1----:R-:W-:Y:S01]  /*1d540*/  F2FP.F16.F32.PACK_AB R145, R177, R176 ;  /* 0x000000b0b191723e */ /* 0x002fe200000000ff */
[----:B------:R-:W-:-:S06]  /*1d550*/  FADD.FTZ R176, R176, R177 ;  /* 0x000000b1b0b07221 */ /* 0x000fcc0000010000 */
[----:B------:R-:W1:Y:S01]  /*1d560*/  MUFU.EX2 R169, R169 ;  /* 0x000000a900a97308 */ /* 0x000e620000000800 */
[----:B--2---:R-:W-:-:S07]  /*1d570*/  FADD.FTZ R176, R173, R176 ;  /* 0x000000b0adb07221 */ /* 0x004fce0000010000 */
[----:B------:R-:W2:Y:S01]  /*1d580*/  MUFU.EX2 R167, R167 ;  /* 0x000000a700a77308 */ /* 0x000ea20000000800 */
[C---:B-----5:R-:W-:Y:S01]  /*1d590*/  F2FP.F16.F32.PACK_AB R147, R171.reuse, R173 ;  /* 0x000000adab93723e */ /* 0x060fe200000000ff */
[----:B------:R-:W-:-:S06]  /*1d5a0*/  FADD.FTZ R176, R171, R176 ;  /* 0x000000b0abb07221 */ /* 0x000fcc0000010000 */
[----:B------:R-:W-:Y:S01]  /*1d5b0*/  HMMA.16816.F32 R160, R144, R156, RZ ;  /* 0x0000009c90a0723c */ /* 0x000fe200000018ff */
[----:B------:R-:W-:Y:S01]  /*1d5c0*/  MUFU.EX2 R166, R166 ;  /* 0x000000a600a67308 */ /* 0x000fe20000000800 */
[----:B-1----:R-:W-:-:S04]  /*1d5d0*/  FADD.FTZ R174, R169, R174 ;  /* 0x000000aea9ae7221 */ /* 0x002fc80000010000 */
[C---:B------:R-:W-:Y:S03]  /*1d5e0*/  HMMA.16816.F32 R36, R144.reuse, R40, RZ ;  /* 0x000000289024723c */ /* 0x040fe600000018ff */
[----:B------:R-:W-:Y:S01]  /*1d5f0*/  MUFU.EX2 R33, R33 ;  /* 0x0000002100217308 */ /* 0x000fe20000000800 */
[----:B--2---:R-:W-:Y:S02]  /*1d600*/  FADD.FTZ R174, R167, R174 ;  /* 0x000000aea7ae7221 */ /* 0x004fe40000010000 */
[C---:B------:R-:W-:Y:S05]  /*1d610*/  HMMA.16816.F32 R156, R144.reuse, R158, RZ ;  /* 0x0000009e909c723c */ /* 0x040fea00000018ff */
[----:B------:R-:W1:Y:S01]  /*1d620*/  MUFU.EX2 R168, R168 ;  /* 0x000000a800a87308 */ /* 0x000e620000000800 */
[C---:B------:R-:W-:Y:S06]  /*1d630*/  HMMA.16816.F32 R40, R144.reuse, R42, RZ ;  /* 0x0000002a9028723c */ /* 0x040fec00000018ff */
[C---:B------:R-:W-:Y:S01]  /*1d640*/  HMMA.16816.F32 R44, R144.reuse, R48, RZ ;  /* 0x00000030902c723c */ /* 0x040fe200000018ff */
[----:B------:R-:W2:Y:S05]  /*1d650*/  MUFU.EX2 R35, R35 ;  /* 0x0000002300237308 */ /* 0x000eaa0000000800 */
[----:B------:R-:W-:Y:S03]  /*1d660*/  HMMA.16816.F32 R48, R144, R50, RZ ;  /* 0x000000329030723c */ /* 0x000fe600000018ff */
[----:B------:R-:W-:Y:S01]  /*1d670*/  MUFU.EX2 R34, R34 ;  /* 0x0000002200227308 */ /* 0x000fe20000000800 */
[----:B-1----:R-:W-:-:S02]  /*1d680*/  FADD.FTZ R176, R168, R176 ;  /* 0x000000b0a8b07221 */ /* 0x002fc40000010000 */
[C---:B------:R-:W-:Y:S05]  /*1d690*/  HMMA.16816.F32 R52, R144.reuse, R56, RZ ;  /* 0x000000389034723c */ /* 0x040fea00000018ff */
[----:B------:R-:W1:Y:S01]  /*1d6a0*/  MUFU.EX2 R32, R32 ;  /* 0x0000002000207308 */ /* 0x000e620000000800 */
[----:B------:R-:W-:Y:S01]  /*1d6b0*/  HMMA.16816.F32 R60, R144, R64, RZ ;  /* 0x00000040903c723c */ /* 0x000fe200000018ff */
[----:B--2---:R-:W-:-:S05]  /*1d6c0*/  FADD.FTZ R176, R35, R176 ;  /* 0x000000b023b07221 */ /* 0x004fca0000010000 */
[C---:B------:R-:W-:Y:S01]  /*1d6d0*/  HMMA.16816.F32 R68, R144.reuse, R72, RZ ;  /* 0x000000489044723c */ /* 0x040fe200000018ff */
[----:B------:R-:W-:Y:S05]  /*1d6e0*/  MUFU.EX2 R178, R178 ;  /* 0x000000b200b27308 */ /* 0x000fea0000000800 */
[C---:B------:R-:W-:Y:S03]  /*1d6f0*/  HMMA.16816.F32 R76, R144.reuse, R80, RZ ;  /* 0x00000050904c723c */ /* 0x040fe600000018ff */
[----:B------:R-:W2:Y:S03]  /*1d700*/  MUFU.EX2 R179, R179 ;  /* 0x000000b300b37308 */ /* 0x000ea60000000800 */
        /* <DEDUP_REMOVED lines=14> */
[C---:B------:R-:W-:Y:S05]  /*1d7f0*/  HMMA.16816.F32 R56, R144.reuse, R58, RZ ;  /* 0x0000003a9038723c */ /* 0x040fea00000018ff */
[----:B------:R-:W5:Y:S01]  /*1d800*/  MUFU.EX2 R194, R194 ;  /* 0x000000c200c27308 */ /* 0x000f620000000800 */
[C---:B------:R-:W-:Y:S06]  /*1d810*/  HMMA.16816.F32 R64, R144.reuse, R66, RZ ;  /* 0x000000429040723c */ /* 0x040fec00000018ff */
[C---:B------:R-:W-:Y:S01]  /*1d820*/  HMMA.16816.F32 R72, R144.reuse, R74, RZ ;  /* 0x0000004a9048723c */ /* 0x040fe200000018ff */
[----:B------:R-:W-:Y:S05]  /*1d830*/  MUFU.EX2 R193, R193 ;  /* 0x000000c100c17308 */ /* 0x000fea0000000800 */
[C---:B------:R-:W-:Y:S03]  /*1d840*/  HMMA.16816.F32 R80, R144.reuse, R82, RZ ;  /* 0x000000529050723c */ /* 0x040fe600000018ff */
[----:B------:R-:W-:Y:S03]  /*1d850*/  MUFU.EX2 R192, R192 ;  /* 0x000000c000c07308 */ /* 0x000fe60000000800 */
[C---:B------:R-:W-:Y:S05]  /*1d860*/  HMMA.16816.F32 R88, R144.reuse, R90, RZ ;  /* 0x0000005a9058723c */ /* 0x040fea00000018ff */
[----:B------:R-:W-:Y:S01]  /*1d870*/  MUFU.EX2 R249, R249 ;  /* 0x000000f900f97308 */ /* 0x000fe20000000800 */
[C---:B------:R-:W-:Y:S06]  /*1d880*/  HMMA.16816.F32 R96, R144.reuse, R98, RZ ;  /* 0x000000629060723c */ /* 0x040fec00000018ff */
[C---:B------:R-:W-:Y:S01]  /*1d890*/  HMMA.16816.F32 R104, R144.reuse, R106, RZ ;  /* 0x0000006a9068723c */ /* 0x040fe200000018ff */
[----:B------:R-:W5:Y:S05]  /*1d8a0*/  MUFU.EX2 R187, R187 ;  /* 0x000000bb00bb7308 */ /* 0x000f6a0000000800 */
[C---:B------:R-:W-:Y:S03]  /*1d8b0*/  HMMA.16816.F32 R112, R144.reuse, R114, RZ ;  /* 0x000000729070723c */ /* 0x040fe600000018ff */
[----:B------:R-:W5:Y:S03]  /*1d8c0*/  MUFU.EX2 R186, R186 ;  /* 0x000000ba00ba7308 */ /* 0x000f660000000800 */
[C---:B------:R-:W-:Y:S05]  /*1d8d0*/  HMMA.16816.F32 R120, R144.reuse, R122, RZ ;  /* 0x0000007a9078723c */ /* 0x040fea00000018ff */
[----:B------:R-:W5:Y:S01]  /*1d8e0*/  MUFU.EX2 R190, R190 ;  /* 0x000000be00be7308 */ /* 0x000f620000000800 */
[C---:B------:R-:W-:Y:S06]  /*1d8f0*/  HMMA.16816.F32 R128, R144.reuse, R130, RZ ;  /* 0x000000829080723c */ /* 0x040fec00000018ff */
[C---:B------:R-:W-:Y:S01]  /*1d900*/  HMMA.16816.F32 R152, R144.reuse, R154, RZ ;  /* 0x0000009a9098723c */ /* 0x040fe200000018ff */
[----:B------:R-:W5:Y:S05]  /*1d910*/  MUFU.EX2 R248, R248 ;  /* 0x000000f800f87308 */ /* 0x000f6a0000000800 */
[C---:B------:R-:W-:Y:S06]  /*1d920*/  HMMA.16816.F32 R148, R144.reuse, R150, RZ ;  /* 0x000000969094723c */ /* 0x040fec00000018ff */
[C---:B---3--:R-:W-:Y:S06]  /*1d930*/  HMMA.16816.F32 R140, R144.reuse, R4, RZ ;  /* 0x00000004908c723c */ /* 0x048fec00000018ff */
[----:B------:R-:W-:Y:S01]  /*1d940*/  HMMA.16816.F32 R144, R144, R6, RZ ;  /* 0x000000069090723c */ /* 0x000fe200000018ff */
[----:B------:R-:W-:-:S02]  /*1d950*/  F2FP.F16.F32.PACK_AB R4, R167, R169 ;  /* 0x000000a9a704723e */ /* 0x000fc400000000ff */
[----:B------:R-:W-:-:S04]  /*1d960*/  F2FP.F16.F32.PACK_AB R5, R35, R168 ;  /* 0x000000a82305723e */ /* 0x000fc800000000ff */
[C---:B------:R-:W-:Y:S01]  /*1d970*/  F2FP.F16.F32.PACK_AB R6, R33.reuse, R166 ;  /* 0x000000a62106723e */ /* 0x040fe200000000ff */
[----:B------:R-:W-:Y:S01]  /*1d980*/  FADD.FTZ R166, R166, R174 ;  /* 0x000000aea6a67221 */ /* 0x000fe20000010000 */
[----:B-1----:R-:W-:Y:S01]  /*1d990*/  F2FP.F16.F32.PACK_AB R7, R32, R34 ;  /* 0x000000222007723e */ /* 0x002fe200000000ff */
[----:B------:R-:W-:Y:S02]  /*1d9a0*/  FADD.FTZ R34, R34, R176 ;  /* 0x000000b022227221 */ /* 0x000fe40000010000 */
[----:B------:R-:W-:Y:S02]  /*1d9b0*/  FADD.FTZ R166, R33, R166 ;  /* 0x000000a621a67221 */ /* 0x000fe40000010000 */
[----:B------:R-:W-:Y:S02]  /*1d9c0*/  FADD.FTZ R34, R32, R34 ;  /* 0x0000002220227221 */ /* 0x000fe40000010000 */
[C---:B------:R-:W-:Y:S06]  /*1d9d0*/  HMMA.16816.F32 R160, R4.reuse, R16, R160 ;  /* 0x0000001004a0723c */ /* 0x040fec00000018a0 */
[C---:B------:R-:W-:Y:S01]  /*1d9e0*/  HMMA.16816.F32 R156, R4.reuse, R18, R156 ;  /* 0x00000012049c723c */ /* 0x040fe2000000189c */
[----:B------:R-:W1:Y:S05]  /*1d9f0*/  LDSM.16.MT88.4 R16, [R229+0x12800] ;  /* 0x01280000e510783b */ /* 0x000e6a0000004200 */
[C---:B----4-:R-:W-:Y:S06]  /*1da00*/  HMMA.16816.F32 R36, R4.reuse, R12, R36 ;  /* 0x0000000c0424723c */ /* 0x050fec0000001824 */
[C---:B------:R-:W-:Y:S01]  /*1da10*/  HMMA.16816.F32 R40, R4.reuse, R14, R40 ;  /* 0x0000000e0428723c */ /* 0x040fe20000001828 */
[----:B------:R-:W3:Y:S05]  /*1da20*/  LDSM.16.MT88.4 R12, [R228+0x12800] ;  /* 0x01280000e40c783b */ /* 0x000eea0000004200 */
[C---:B------:R-:W-:Y:S06]  /*1da30*/  HMMA.16816.F32 R44, R4.reuse, R8, R44 ;  /* 0x00000008042c723c */ /* 0x040fec000000182c */
[C---:B------:R-:W-:Y:S01]  /*1da40*/  HMMA.16816.F32 R48, R4.reuse, R10, R48 ;  /* 0x0000000a0430723c */ /* 0x040fe20000001830 */
[----:B------:R-:W4:Y:S05]  /*1da50*/  LDSM.16.MT88.4 R8, [R227+0x12800] ;  /* 0x01280000e308783b */ /* 0x000f2a0000004200 */
[C---:B------:R-:W-:Y:S06]  /*1da60*/  HMMA.16816.F32 R60, R4.reuse, R20, R60 ;  /* 0x00000014043c723c */ /* 0x040fec000000183c */
        /* <DEDUP_REMOVED lines=26> */
[C---:B-----5:R-:W-:Y:S06]  /*1dc10*/  HMMA.16816.F32 R92, R4.reuse, R24, R92 ;  /* 0x00000018045c723c */ /* 0x060fec000000185c */
[C---:B------:R-:W-:Y:S01]  /*1dc20*/  HMMA.16816.F32 R96, R4.reuse, R26, R96 ;  /* 0x0000001a0460723c */ /* 0x040fe20000001860 */
[----:B------:R-:W-:Y:S05]  /*1dc30*/  LDSM.16.MT88.4 R24, [R228+0x11000] ;  /* 0x01100000e418783b */ /* 0x000fea0000004200 */
[C---:B--2---:R-:W-:Y:S06]  /*1dc40*/  HMMA.16816.F32 R132, R4.reuse, R20, R132 ;  /* 0x000000140484723c */ /* 0x044fec0000001884 */
[C---:B------:R-:W-:Y:S01]  /*1dc50*/  HMMA.16816.F32 R152, R4.reuse, R22, R152 ;  /* 0x000000160498723c */ /* 0x040fe20000001898 */
[----:B------:R-:W2:Y:S05]  /*1dc60*/  LDSM.16.MT88.4 R20, [R229+0x11000] ;  /* 0x01100000e514783b */ /* 0x000eaa0000004200 */
[C---:B-1----:R-:W-:Y:S06]  /*1dc70*/  HMMA.16816.F32 R136, R4.reuse, R16, R136 ;  /* 0x000000100488723c */ /* 0x042fec0000001888 */
[C---:B------:R-:W-:Y:S01]  /*1dc80*/  HMMA.16816.F32 R148, R4.reuse, R18, R148 ;  /* 0x000000120494723c */ /* 0x040fe20000001894 */
[----:B------:R-:W1:Y:S05]  /*1dc90*/  LDSM.16.MT88.4 R16, [R227+0x11000] ;  /* 0x01100000e310783b */ /* 0x000e6a0000004200 */
[C---:B---3--:R-:W-:Y:S06]  /*1dca0*/  HMMA.16816.F32 R140, R4.reuse, R12, R140 ;  /* 0x0000000c048c723c */ /* 0x048fec000000188c */
[----:B------:R-:W-:Y:S01]  /*1dcb0*/  HMMA.16816.F32 R144, R4, R14, R144 ;  /* 0x0000000e0490723c */ /* 0x000fe20000001890 */
[----:B------:R-:W-:Y:S06]  /*1dcc0*/  LDSM.16.MT88.4 R12, [R229+0x13000] ;  /* 0x01300000e50c783b */ /* 0x000fec0000004200 */
[----:B------:R-:W-:Y:S01]  /*1dcd0*/  F2FP.F16.F32.PACK_AB R4, R179, R178 ;  /* 0x000000b2b304723e */ /* 0x000fe200000000ff */
[----:B------:R-:W-:Y:S01]  /*1dce0*/  FADD.FTZ R178, R178, R166 ;  /* 0x000000a6b2b27221 */ /* 0x000fe20000010000 */
[----:B------:R-:W-:-:S02]  /*1dcf0*/  F2FP.F16.F32.PACK_AB R6, R181, R180 ;  /* 0x000000b4b506723e */ /* 0x000fc400000000ff */
[----:B------:R-:W-:Y:S01]  /*1dd00*/  F2FP.F16.F32.PACK_AB R5, R183, R182 ;  /* 0x000000b6b705723e */ /* 0x000fe200000000ff */
[----:B------:R-:W-:Y:S01]  /*1dd10*/  FADD.FTZ R182, R182, R34 ;  /* 0x00000022b6b67221 */ /* 0x000fe20000010000 */
[----:B------:R-:W-:Y:S01]  /*1dd20*/  F2FP.F16.F32.PACK_AB R7, R185, R184 ;  /* 0x000000b8b907723e */ /* 0x000fe200000000ff */
[----:B------:R-:W-:Y:S02]  /*1dd30*/  FADD.FTZ R178, R179, R178 ;  /* 0x000000b2b3b27221 */ /* 0x000fe40000010000 */
[----:B------:R-:W-:Y:S02]  /*1dd40*/  FADD.FTZ R182, R183, R182 ;  /* 0x000000b6b7b67221 */ /* 0x000fe40000010000 */
[----:B------:R-:W-:Y:S02]  /*1dd50*/  FADD.FTZ R180, R180, R178 ;  /* 0x000000b2b4b47221 */ /* 0x000fe40000010000 */
[----:B----4-:R-:W-:Y:S01]  /*1dd60*/  HMMA.16816.F32 R160, R4, R8, R160 ;  /* 0x0000000804a0723c */ /* 0x010fe200000018a0 */
[----:B------:R-:W-:Y:S01]  /*1dd70*/  FADD.FTZ R184, R184, R182 ;  /* 0x000000b6b8b87221 */ /* 0x000fe20000010000 */
[----:B------:R-:W-:-:S03]  /*1dd80*/  FADD.FTZ R180, R181, R180 ;  /* 0x000000b4b5b47221 */ /* 0x000fc60000010000 */
[----:B------:R-:W-:Y:S01]  /*1dd90*/  FADD.FTZ R184, R185, R184 ;  /* 0x000000b8b9b87221 */ /* 0x000fe20000010000 */
[----:B------:R-:W-:Y:S01]  /*1dda0*/  HMMA.16816.F32 R156, R4, R10, R156 ;  /* 0x0000000a049c723c */ /* 0x000fe2000000189c */
[----:B------:R-:W3:Y:S01]  /*1ddb0*/  LDSM.16.MT88.4 R8, [R230+0x13000] ;  /* 0x01300000e608783b */ /* 0x000ee20000004200 */
[----:B------:R-:W-:Y:S01]  /*1ddc0*/  FADD.FTZ R180, R194, R180 ;  /* 0x000000b4c2b47221 */ /* 0x000fe20000010000 */
[----:B------:R-:W-:-:S03]  /*1ddd0*/  FADD.FTZ R184, R187, R184 ;  /* 0x000000b8bbb87221 */ /* 0x000fc60000010000 */
[----:B--2---:R-:W-:Y:S01]  /*1dde0*/  HMMA.16816.F32 R36, R4, R20, R36 ;  /* 0x000000140424723c */ /* 0x004fe20000001824 */
[----:B------:R-:W-:Y:S01]  /*1ddf0*/  FADD.FTZ R180, R193, R180 ;  /* 0x000000b4c1b47221 */ /* 0x000fe20000010000 */
[----:B------:R-:W-:-:S03]  /*1de00*/  FADD.FTZ R184, R186, R184 ;  /* 0x000000b8bab87221 */ /* 0x000fc60000010000 */
[----:B------:R-:W-:Y:S01]  /*1de10*/  FADD.FTZ R180, R192, R180 ;  /* 0x000000b4c0b47221 */ /* 0x000fe20000010000 */
[----:B------:R-:W-:Y:S01]  /*1de20*/  HMMA.16816.F32 R40, R4, R22, R40 ;  /* 0x000000160428723c */ /* 0x000fe20000001828 */
[----:B------:R-:W2:Y:S01]  /*1de30*/  LDSM.16.MT88.4 R20, [R228+0x13000] ;  /* 0x01300000e414783b */ /* 0x000ea20000004200 */
[----:B------:R-:W-:-:S04]  /*1de40*/  FADD.FTZ R184, R190, R184 ;  /* 0x000000b8beb87221 */ /* 0x000fc80000010000 */
[C---:B------:R-:W-:Y:S06]  /*1de50*/  HMMA.16816.F32 R44, R4.reuse, R24, R44 ;  /* 0x00000018042c723c */ /* 0x040fec000000182c */
[C---:B------:R-:W-:Y:S01]  /*1de60*/  HMMA.16816.F32 R48, R4.reuse, R26, R48 ;  /* 0x0000001a0430723c */ /* 0x040fe20000001830 */
[----:B------:R-:W4:Y:S05]  /*1de70*/  LDSM.16.MT88.4 R24, [R227+0x13000] ;  /* 0x01300000e318783b */ /* 0x000f2a0000004200 */
[C---:B-1----:R-:W-:Y:S06]  /*1de80*/  HMMA.16816.F32 R52, R4.reuse, R16, R52 ;  /* 0x000000100434723c */ /* 0x042fec0000001834 */
[C---:B------:R-:W-:Y:S01]  /*1de90*/  HMMA.16816.F32 R56, R4.reuse, R18, R56 ;  /* 0x000000120438723c */ /* 0x040fe20000001838 */
[----:B------:R-:W-:Y:S05]  /*1dea0*/  LDSM.16.MT88.4 R16, [R229+0x15000] ;  /* 0x01500000e510783b */ /* 0x000fea0000004200 */
[C---:B---3--:R-:W-:Y:S06]  /*1deb0*/  HMMA.16816.F32 R60, R4.reuse, R8, R60 ;  /* 0x00000008043c723c */ /* 0x048fec000000183c */
[C---:B------:R-:W-:Y:S01]  /*1dec0*/  HMMA.16816.F32 R64, R4.reuse, R10, R64 ;  /* 0x0000000a0440723c */ /* 0x040fe20000001840 */
[----:B------:R-:W1:Y:S05]  /*1ded0*/  LDSM.16.MT88.4 R8, [R230+0x15000] ;  /* 0x01500000e608783b */ /* 0x000e6a0000004200 */
        /* <DEDUP_REMOVED lines=8> */
[----:B------:R-:W-:Y:S05]  /*1df60*/  LDSM.16.MT88.4 R24, [R227+0x17000] ;  /* 0x01700000e318783b */ /* 0x000fea0000004200 */
[C---:B-1----:R-:W-:Y:S06]  /*1df70*/  HMMA.16816.F32 R92, R4.reuse, R8, R92 ;  /* 0x00000008045c723c */ /* 0x042fec000000185c */
[C---:B------:R-:W-:Y:S01]  /*1df80*/  HMMA.16816.F32 R96, R4.reuse, R10, R96 ;  /* 0x0000000a0460723c */ /* 0x040fe20000001860 */
[----:B------:R-:W1:Y:S05]  /*1df90*/  LDSM.16.MT88.4 R8, [R230+0x17000] ;  /* 0x01700000e608783b */ /* 0x000e6a0000004200 */
[C---:B------:R-:W-:Y:S06]  /*1dfa0*/  HMMA.16816.F32 R100, R4.reuse, R16, R100 ;  /* 0x000000100464723c */ /* 0x040fec0000001864 */
[C---:B------:R-:W-:Y:S01]  /*1dfb0*/  HMMA.16816.F32 R104, R4.reuse, R18, R104 ;  /* 0x000000120468723c */ /* 0x040fe20000001868 */
[----:B------:R-:W4:Y:S05]  /*1dfc0*/  LDSM.16.MT88.4 R16, [R229+0x17000] ;  /* 0x01700000e510783b */ /* 0x000f2a0000004200 */
[C---:B---3--:R-:W-:Y:S06]  /*1dfd0*/  HMMA.16816.F32 R108, R4.reuse, R12, R108 ;  /* 0x0000000c046c723c */ /* 0x048fec000000186c */
[C---:B------:R-:W-:Y:S01]  /*1dfe0*/  HMMA.16816.F32 R112, R4.reuse, R14, R112 ;  /* 0x0000000e0470723c */ /* 0x040fe20000001870 */
[----:B------:R-:W3:Y:S05]  /*1dff0*/  LDSM.16.MT88.4 R12, [R228+0x17000] ;  /* 0x01700000e40c783b */ /* 0x000eea0000004200 */
[C---:B--2---:R-:W-:Y:S06]  /*1e000*/  HMMA.16816.F32 R116, R4.reuse, R20, R116 ;  /* 0x000000140474723c */ /* 0x044fec0000001874 */
[C---:B------:R-:W-:Y:S01]  /*1e010*/  HMMA.16816.F32 R120, R4.reuse, R22, R120 ;  /* 0x000000160478723c */ /* 0x040fe20000001878 */
[----:B------:R-:W-:Y:S05]  /*1e020*/  LDSM.16.MT88.4 R20, [R229+0x11800] ;  /* 0x01180000e514783b */ /* 0x000fea0000004200 */
[C---:B-1----:R-:W-:Y:S06]  /*1e030*/  HMMA.16816.F32 R124, R4.reuse, R8, R124 ;  /* 0x00000008047c723c */ /* 0x042fec000000187c */
[C---:B------:R-:W-:Y:S01]  /*1e040*/  HMMA.16816.F32 R128, R4.reuse, R10, R128 ;  /* 0x0000000a0480723c */ /* 0x040fe20000001880 */
[----:B------:R-:W1:Y:S05]  /*1e050*/  LDSM.16.MT88.4 R8, [R230+0x11800] ;  /* 0x01180000e608783b */ /* 0x000e6a0000004200 */
[C---:B----4-:R-:W-:Y:S06]  /*1e060*/  HMMA.16816.F32 R132, R4.reuse, R16, R132 ;  /* 0x000000100484723c */ /* 0x050fec0000001884 */
[C---:B------:R-:W-:Y:S01]  /*1e070*/  HMMA.16816.F32 R152, R4.reuse, R18, R152 ;  /* 0x000000120498723c */ /* 0x040fe20000001898 */
[----:B------:R-:W2:Y:S05]  /*1e080*/  LDSM.16.MT88.4 R16, [R228+0x11800] ;  /* 0x01180000e410783b */ /* 0x000eaa0000004200 */
[C---:B---3--:R-:W-:Y:S06]  /*1e090*/  HMMA.16816.F32 R136, R4.reuse, R12, R136 ;  /* 0x0000000c0488723c */ /* 0x048fec0000001888 */
[C---:B------:R-:W-:Y:S01]  /*1e0a0*/  HMMA.16816.F32 R148, R4.reuse, R14, R148 ;  /* 0x0000000e0494723c */ /* 0x040fe20000001894 */
[----:B------:R-:W3:Y:S05]  /*1e0b0*/  LDSM.16.MT88.4 R12, [R227+0x11800] ;  /* 0x01180000e30c783b */ /* 0x000eea0000004200 */
[C---:B------:R-:W-:Y:S06]  /*1e0c0*/  HMMA.16816.F32 R140, R4.reuse, R24, R140 ;  /* 0x00000018048c723c */ /* 0x040fec000000188c */
[----:B------:R-:W-:Y:S01]  /*1e0d0*/  HMMA.16816.F32 R144, R4, R26, R144 ;  /* 0x0000001a0490723c */ /* 0x000fe20000001890 */
[----:B------:R-:W-:Y:S06]  /*1e0e0*/  LDSM.16.MT88.4 R24, [R230+0x13800] ;  /* 0x01380000e618783b */ /* 0x000fec0000004200 */
[----:B------:R-:W-:-:S02]  /*1e0f0*/  F2FP.F16.F32.PACK_AB R4, R193, R194 ;  /* 0x000000c2c104723e */ /* 0x000fc400000000ff */
[C---:B------:R-:W-:Y:S01]  /*1e100*/  F2FP.F16.F32.PACK_AB R6, R249.reuse, R192 ;  /* 0x000000c0f906723e */ /* 0x040fe200000000ff */
[----:B------:R-:W-:Y:S01]  /*1e110*/  FADD.FTZ R249, R249, R180 ;  /* 0x000000b4f9f97221 */ /* 0x000fe20000010000 */
[----:B------:R-:W-:Y:S02]  /*1e120*/  F2FP.F16.F32.PACK_AB R5, R186, R187 ;  /* 0x000000bbba05723e */ /* 0x000fe400000000ff */
[C---:B------:R-:W-:Y:S01]  /*1e130*/  F2FP.F16.F32.PACK_AB R7, R248.reuse, R190 ;  /* 0x000000bef807723e */ /* 0x040fe200000000ff */
[----:B------:R-:W-:-:S06]  /*1e140*/  FADD.FTZ R248, R248, R184 ;  /* 0x000000b8f8f87221 */ /* 0x000fcc0000010000 */
[C---:B-1----:R-:W-:Y:S06]  /*1e150*/  HMMA.16816.F32 R160, R4.reuse, R8, R160 ;  /* 0x0000000804a0723c */ /* 0x042fec00000018a0 */
[C---:B------:R-:W-:Y:S01]  /*1e160*/  HMMA.16816.F32 R156, R4.reuse, R10, R156 ;  /* 0x0000000a049c723c */ /* 0x040fe2000000189c */
[----:B------:R-:W1:Y:S05]  /*1e170*/  LDSM.16.MT88.4 R8, [R229+0x13800] ;  /* 0x01380000e508783b */ /* 0x000e6a0000004200 */
[C---:B------:R-:W-:Y:S06]  /*1e180*/  HMMA.16816.F32 R36, R4.reuse, R20, R36 ;  /* 0x000000140424723c */ /* 0x040fec0000001824 */
[C---:B------:R-:W-:Y:S01]  /*1e190*/  HMMA.16816.F32 R40, R4.reuse, R22, R40 ;  /* 0x000000160428723c */ /* 0x040fe20000001828 */
[----:B------:R-:W4:Y:S05]  /*1e1a0*/  LDSM.16.MT88.4 R20, [R228+0x13800] ;  /* 0x01380000e414783b */ /* 0x000f2a0000004200 */
[C---:B--2---:R-:W-:Y:S06]  /*1e1b0*/  HMMA.16816.F32 R44, R4.reuse, R16, R44 ;  /* 0x00000010042c723c */ /* 0x044fec000000182c */
[C---:B------:R-:W-:Y:S01]  /*1e1c0*/  HMMA.16816.F32 R48, R4.reuse, R18, R48 ;  /* 0x000000120430723c */ /* 0x040fe20000001830 */
[----:B------:R-:W2:Y:S05]  /*1e1d0*/  LDSM.16.MT88.4 R16, [R227+0x13800] ;  /* 0x01380000e310783b */ /* 0x000eaa0000004200 */
[C---:B---3--:R-:W-:Y:S06]  /*1e1e0*/  HMMA.16816.F32 R52, R4.reuse, R12, R52 ;  /* 0x0000000c0434723c */ /* 0x048fec0000001834 */
[C---:B------:R-:W-:Y:S01]  /*1e1f0*/  HMMA.16816.F32 R56, R4.reuse, R14, R56 ;  /* 0x0000000e0438723c */ /* 0x040fe20000001838 */
[----:B------:R-:W3:Y:S05]  /*1e200*/  LDSM.16.MT88.4 R12, [R230+0x15800] ;  /* 0x01580000e60c783b */ /* 0x000eea0000004200 */
[C---:B-1----:R-:W-:Y:S06]  /*1e210*/  HMMA.16816.F32 R68, R4.reuse, R8, R68 ;  /* 0x000000080444723c */ /* 0x042fec0000001844 */
[C---:B------:R-:W-:Y:S01]  /*1e220*/  HMMA.16816.F32 R72, R4.reuse, R10, R72 ;  /* 0x0000000a0448723c */ /* 0x040fe20000001848 */
[----:B------:R-:W1:Y:S05]  /*1e230*/  LDSM.16.MT88.4 R8, [R228+0x15800] ;  /* 0x01580000e408783b */ /* 0x000e6a0000004200 */
[C---:B------:R-:W-:Y:S06]  /*1e240*/  HMMA.16816.F32 R60, R4.reuse, R24, R60 ;  /* 0x00000018043c723c */ /* 0x040fec000000183c */
[C---:B------:R-:W-:Y:S01]  /*1e250*/  HMMA.16816.F32 R64, R4.reuse, R26, R64 ;  /* 0x0000001a0440723c */ /* 0x040fe20000001840 */
[----:B------:R-:W5:Y:S05]  /*1e260*/  LDSM.16.MT88.4 R24, [R227+0x15800] ;  /* 0x01580000e318783b */ /* 0x000f6a0000004200 */
[C---:B----4-:R-:W-:Y:S06]  /*1e270*/  HMMA.16816.F32 R76, R4.reuse, R20, R76 ;  /* 0x00000014044c723c */ /* 0x050fec000000184c */
        /* <DEDUP_REMOVED lines=12> */
[C---:B------:R-:W-:Y:S06]  /*1e340*/  HMMA.16816.F32 R104, R4.reuse, R30, R104 ;  /* 0x0000001e0468723c */ /* 0x040fec0000001868 */
[C---:B-----5:R-:W-:Y:S06]  /*1e350*/  HMMA.16816.F32 R116, R4.reuse, R24, R116 ;  /* 0x000000180474723c */ /* 0x060fec0000001874 */
[C---:B------:R-:W-:Y:S06]  /*1e360*/  HMMA.16816.F32 R120, R4.reuse, R26, R120 ;  /* 0x0000001a0478723c */ /* 0x040fec0000001878 */
[C---:B----4-:R-:W-:Y:S06]  /*1e370*/  HMMA.16816.F32 R124, R4.reuse, R20, R124 ;  /* 0x00000014047c723c */ /* 0x050fec000000187c */
[C---:B------:R-:W-:Y:S06]  /*1e380*/  HMMA.16816.F32 R128, R4.reuse, R22, R128 ;  /* 0x000000160480723c */ /* 0x040fec0000001880 */
[C---:B--2---:R-:W-:Y:S06]  /*1e390*/  HMMA.16816.F32 R132, R4.reuse, R16, R132 ;  /* 0x000000100484723c */ /* 0x044fec0000001884 */
[C---:B------:R-:W-:Y:S06]  /*1e3a0*/  HMMA.16816.F32 R152, R4.reuse, R18, R152 ;  /* 0x000000120498723c */ /* 0x040fec0000001898 */
[C---:B---3--:R-:W-:Y:S06]  /*1e3b0*/  HMMA.16816.F32 R136, R4.reuse, R12, R136 ;  /* 0x0000000c0488723c */ /* 0x048fec0000001888 */
[C---:B------:R-:W-:Y:S06]  /*1e3c0*/  HMMA.16816.F32 R148, R4.reuse, R14, R148 ;  /* 0x0000000e0494723c */ /* 0x040fec0000001894 */
[C---:B-1----:R-:W-:Y:S06]  /*1e3d0*/  HMMA.16816.F32 R140, R4.reuse, R8, R140 ;  /* 0x00000008048c723c */ /* 0x042fec000000188c */
[----:B------:R-:W-:Y:S01]  /*1e3e0*/  HMMA.16816.F32 R144, R4, R10, R144 ;  /* 0x0000000a0490723c */ /* 0x000fe20000001890 */
[----:B------:R-:W-:-:S08]  /*1e3f0*/  NOP ;  /* 0x0000000000007918 */ /* 0x000fd00000000000 */
[----:B------:R-:W-:-:S15]  /*1e400*/  @!P5 BRA `(.L_x_1145) ;  /* 0x0000004c0080d947 */ /* 0x000fde0003800000 */
[----:B------:R-:W1:Y:S01]  /*1e410*/  LDC.64 R196, c[0x0][0x198] ;  /* 0x00006600ffc47b82 */ /* 0x000e620000000a00 */
[----:B------:R-:W-:-:S04]  /*1e420*/  DEPBAR.LE SB0, 0x0 ;  /* 0x000080000000791a */ /* 0x000fc80000000000 */
[----:B------:R-:W-:Y:S05]  /*1e430*/  WARPSYNC.ALL ;  /* 0x0000000000007948 */ /* 0x000fea0003800000 */
[----:B------:R-:W2:Y:S01]  /*1e440*/  LDC.64 R166, c[0x0][0x208] ;  /* 0x00008200ffa67b82 */ /* 0x000ea20000000a00 */
[----:B------:R-:W-:Y:S01]  /*1e450*/  BSSY B0, `(.L_x_1146) ;  /* 0x000004e000007945 */ /* 0x000fe20003800000 */
[----:B------:R-:W-:-:S06]  /*1e460*/  IADD3 R246, R165, -0x2, RZ ;  /* 0xfffffffea5f67810 */ /* 0x000fcc0007ffe0ff */
[----:B------:R-:W-:Y:S06]  /*1e470*/  BAR.SYNC.DEFER_BLOCKING 0x0 ;  /* 0x0000000000007b1d */ /* 0x000fec0000010000 */
[----:B------:R-:W-:Y:S05]  /*1e480*/  @!P0 BRA `(.L_x_1147) ;  /* 0x0000000400148947 */ /* 0x000fea0003800000 */
[----:B--2---:R-:W-:Y:S02]  /*1e490*/  R2UR UR4, R166 ;  /* 0x00000000a60472ca */ /* 0x004fe400000e0000 */
[----:B------:R-:W-:-:S13]  /*1e4a0*/  R2UR UR5, R167 ;  /* 0x00000000a70572ca */ /* 0x000fda00000e0000 */
[----:B-1----:R-:W2:Y:S01]  /*1e4b0*/  LD.E R11, desc[UR4][R196.64+0x170] ;  /* 0x00017004c40b7980 */ /* 0x002ea2000c101900 */
[----:B------:R-:W-:Y:S01]  /*1e4c0*/  IMAD.SHL.U32 R4, R246, 0x40, RZ ;  /* 0x00000040f6047824 */ /* 0x000fe200078e00ff */
[----:B------:R-:W-:Y:S02]  /*1e4d0*/  R2UR UR10, R166 ;  /* 0x00000000a60a72ca */ /* 0x000fe400000e0000 */
[----:B------:R-:W-:Y:S02]  /*1e4e0*/  R2UR UR11, R167 ;  /* 0x00000000a70b72ca */ /* 0x000fe400000e0000 */
[----:B------:R-:W-:Y:S02]  /*1e4f0*/  IABS R5, R4 ;  /* 0x0000000400057213 */ /* 0x000fe40000000000 */
[----:B------:R-:W-:Y:S02]  /*1e500*/  IADD3 R12, R4, 0x40, RZ ;  /* 0x00000040040c7810 */ /* 0x000fe40007ffe0ff */
[----:B------:R-:W-:-:S02]  /*1e510*/  R2UR UR12, R166 ;  /* 0x00000000a60c72ca */ /* 0x000fc400000e0000 */
[----:B------:R-:W-:Y:S02]  /*1e520*/  IABS R7, R12 ;  /* 0x0000000c00077213 */ /* 0x000fe40000000000 */
[C---:B------:R-:W-:Y:S02]  /*1e530*/  R2UR UR13, R167.reuse ;  /* 0x00000000a70d72ca */ /* 0x040fe400000e0000 */
[----:B------:R-:W-:Y:S02]  /*1e540*/  R2UR UR8, R166 ;  /* 0x00000000a60872ca */ /* 0x000fe400000e0000 */
[----:B------:R-:W-:Y:S02]  /*1e550*/  R2UR UR9, R167 ;  /* 0x00000000a70972ca */ /* 0x000fe400000e0000 */
[-C--:B--2---:R-:W-:Y:S02]  /*1e560*/  IABS R8, R11.reuse ;  /* 0x0000000b00087213 */ /* 0x084fe40000000000 */
[----:B------:R-:W-:-:S02]  /*1e570*/  IABS R6, R11 ;  /* 0x0000000b00067213 */ /* 0x000fc40000000000 */
[----:B------:R-:W1:Y:S01]  /*1e580*/  I2F.RP R14, R8 ;  /* 0x00000008000e7306 */ /* 0x000e620000209400 */
[-C--:B------:R-:W-:Y:S02]  /*1e590*/  LOP3.LUT R4, R4, R11.reuse, RZ, 0x3c, !PT ;  /* 0x0000000b04047212 */ /* 0x080fe400078e3cff */
[----:B------:R-:W-:Y:S01]  /*1e5a0*/  IMAD.MOV R6, RZ, RZ, -R6 ;  /* 0x000000ffff067224 */ /* 0x000fe200078e0a06 */
[----:B------:R-:W-:Y:S02]  /*1e5b0*/  LOP3.LUT R12, R12, R11, RZ, 0x3c, !PT ;  /* 0x0000000b0c0c7212 */ /* 0x000fe400078e3cff */
[----:B------:R-:W-:Y:S02]  /*1e5c0*/  ISETP.GE.AND P1, PT, R4, RZ, PT ;  /* 0x000000ff0400720c */ /* 0x000fe40003f26270 */
[----:B------:R-:W-:Y:S01]  /*1e5d0*/  ISETP.GE.AND P3, PT, R12, RZ, PT ;  /* 0x000000ff0c00720c */ /* 0x000fe20003f66270 */
        /* <DEDUP_REMOVED lines=13> */
[----:B------:R-:W-:Y:S02]  /*1e6b0*/  @!P2 IMAD.IADD R5, R5, 0x1, -R8 ;  /* 0x000000010505a824 */ /* 0x000fe400078e0a08 */
[----:B------:R-:W-:Y:S01]  /*1e6c0*/  @!P2 VIADD R9, R9, 0x1 ;  /* 0x000000010909a836 */ /* 0x000fe20000000000 */
[----:B------:R-:W-:Y:S02]  /*1e6d0*/  ISETP.NE.AND P2, PT, R11, RZ, PT ;  /* 0x000000ff0b00720c */ /* 0x000fe40003f45270 */
[-C--:B------:R-:W-:Y:S01]  /*1e6e0*/  ISETP.GE.U32.AND P5, PT, R5, R8.reuse, PT ;  /* 0x000000080500720c */ /* 0x080fe20003fa6070 */
[----:B------:R-:W-:Y:S01]  /*1e6f0*/  @!P4 VIADD R10, R10, 0x1 ;  /* 0x000000010a0ac836 */ /* 0x000fe20000000000 */
[----:B------:R-:W-:-:S04]  /*1e700*/  @!P4 IADD3 R6, R6, -R8, RZ ;  /* 0x800000080606c210 */ /* 0x000fc80007ffe0ff */
[----:B------:R-:W-:Y:S02]  /*1e710*/  ISETP.GE.U32.AND P6, PT, R6, R8, PT ;  /* 0x000000080600720c */ /* 0x000fe40003fc6070 */
[----:B------:R-:W-:-:S05]  /*1e720*/  LOP3.LUT R6, RZ, R11, RZ, 0x33, !PT ;  /* 0x0000000bff067212 */ /* 0x000fca00078e33ff */
[----:B------:R-:W-:-:S04]  /*1e730*/  @P5 VIADD R9, R9, 0x1 ;  /* 0x0000000109095836 */ /* 0x000fc80000000000 */
[----:B------:R-:W-:Y:S02]  /*1e740*/  IMAD.MOV.U32 R7, RZ, RZ, R9 ;  /* 0x000000ffff077224 */ /* 0x000fe400078e0009 */
[----:B------:R-:W-:Y:S01]  /*1e750*/  @P6 IADD3 R10, R10, 0x1, RZ ;  /* 0x000000010a0a6810 */ /* 0x000fe20007ffe0ff */
[----:B------:R-:W2:Y:S01]  /*1e760*/  LD.E.64 R8, desc[UR4][R196.64+0x40] ;  /* 0x00004004c4087980 */ /* 0x000ea2000c101b00 */
[----:B------:R-:W-:Y:S02]  /*1e770*/  @!P1 IMAD.MOV R7, RZ, RZ, -R7 ;  /* 0x000000ffff079224 */ /* 0x000fe400078e0a07 */
[----:B------:R-:W-:-:S03]  /*1e780*/  @!P3 IADD3 R10, -R10, RZ, RZ ;  /* 0x000000ff0a0ab210 */ /* 0x000fc60007ffe1ff */
[C---:B------:R-:W-:Y:S02]  /*1e790*/  SEL R7, R6.reuse, R7, !P2 ;  /* 0x0000000706077207 */ /* 0x040fe40005000000 */
[----:B------:R-:W-:-:S03]  /*1e7a0*/  SEL R6, R6, R10, !P2 ;  /* 0x0000000a06067207 */ /* 0x000fc60005000000 */
[----:B------:R-:W-:-:S04]  /*1e7b0*/  IMAD.WIDE R4, R7, 0x4, R244 ;  /* 0x0000000407047825 */ /* 0x000fc800078e02f4 */
[C---:B------:R-:W-:Y:S02]  /*1e7c0*/  IMAD.WIDE R12, R6.reuse, 0x4, R244 ;  /* 0x00000004060c7825 */ /* 0x040fe400078e02f4 */
[----:B------:R-:W3:Y:S04]  /*1e7d0*/  LD.E R4, desc[UR10][R4.64] ;  /* 0x0000000a04047980 */ /* 0x000ee8000c101900 */
[----:B------:R-:W3:Y:S04]  /*1e7e0*/  LD.E R5, desc[UR12][R12.64] ;  /* 0x0000000c0c057980 */ /* 0x000ee8000c101900 */
[----:B------:R-:W4:Y:S01]  /*1e7f0*/  LD.E.64 R12, desc[UR8][R196.64+0x28] ;  /* 0x00002808c40c7980 */ /* 0x000f22000c101b00 */
[----:B------:R-:W-:-:S04]  /*1e800*/  IMAD.IADD R6, R6, 0x1, -R7 ;  /* 0x0000000106067824 */ /* 0x000fc800078e0a07 */
        /* <DEDUP_REMOVED lines=8> */
[----:B----4-:R-:W-:-:S04]  /*1e890*/  IMAD R5, R13, R4, RZ ;  /* 0x000000040d057224 */ /* 0x010fc800078e02ff */
[----:B------:R-:W-:Y:S02]  /*1e8a0*/  IMAD R5, R12, R7, R5 ;  /* 0x000000070c057224 */ /* 0x000fe400078e0205 */
[----:B------:R-:W-:-:S04]  /*1e8b0*/  IMAD.WIDE.U32 R6, R4, R12, R10 ;  /* 0x0000000c04067225 */ /* 0x000fc800078e000a */
[----:B------:R-:W-:Y:S01]  /*1e8c0*/  IMAD.IADD R5, R7, 0x1, R5 ;  /* 0x0000000107057824 */ /* 0x000fe200078e0205 */
[----:B------:R-:W-:Y:S05]  /*1e8d0*/  BRA `(.L_x_1148) ;  /* 0x0000000000147947 */ /* 0x000fea0003800000 */
.L_x_1147:
[----:B--2---:R-:W-:Y:S02]  /*1e8e0*/  R2UR UR4, R166 ;  /* 0x00000000a60472ca */ /* 0x004fe400000e0000 */
[----:B------:R-:W-:-:S13]  /*1e8f0*/  R2UR UR5, R167 ;  /* 0x00000000a70572ca */ /* 0x000fda00000e0000 */
[----:B-1----:R-:W2:Y:S02]  /*1e900*/  LD.E R6, desc[UR4][R196.64+0x40] ;  /* 0x00004004c4067980 */ /* 0x002ea4000c101900 */
[----:B--2---:R-:W-:-:S05]  /*1e910*/  IMAD.U32 R6, R6, -0x40, RZ ;  /* 0xffffffc006067824 */ /* 0x004fca00078e00ff */
[----:B------:R-:W-:Y:S02]  /*1e920*/  SHF.R.S32.HI R5, RZ, 0x1f, R6 ;  /* 0x0000001fff057819 */ /* 0x000fe40000011406 */
.L_x_1148:
[----:B------:R-:W-:Y:S05]  /*1e930*/  BSYNC B0 ;  /* 0x0000000000007941 */ /* 0x000fea0003800000 */
.L_x_1146:
[C---:B------:R-:W-:Y:S01]  /*1e940*/  LOP3.LUT P3, RZ, R247.reuse, 0x1, RZ, 0xc0, !PT ;  /* 0x00000001f7ff7812 */ /* 0x040fe2000786c0ff */
[----:B------:R-:W-:Y:S01]  /*1e950*/  BSSY B1, `(.L_x_1149) ;  /* 0x000029f000017945 */ /* 0x000fe20003800000 */
[C---:B------:R-:W-:Y:S02]  /*1e960*/  LOP3.LUT P6, RZ, R247.reuse, 0x2, RZ, 0xc0, !PT ;  /* 0x00000002f7ff7812 */ /* 0x040fe400078cc0ff */
[C---:B------:R-:W-:Y:S02]  /*1e970*/  LOP3.LUT P5, RZ, R247.reuse, 0x4, RZ, 0xc0, !PT ;  /* 0x00000004f7ff7812 */ /* 0x040fe400078ac0ff */
[C---:B------:R-:W-:Y:S02]  /*1e980*/  LEA R198, P2, R6.reuse, R189, 0x1 ;  /* 0x000000bd06c67211 */ /* 0x040fe400078408ff */
[----:B------:R-:W-:Y:S02]  /*1e990*/  IADD3 R4, P1, R6, R231, RZ ;  /* 0x000000e706047210 */ /* 0x000fe40007f3e0ff */
[----:B------:R-:W-:-:S02]  /*1e9a0*/  LOP3.LUT P4, RZ, R247, 0x8, RZ, 0xc0, !PT ;  /* 0x00000008f7ff7812 */ /* 0x000fc4000788c0ff */
[-C--:B------:R-:W-:Y:S01]  /*1e9b0*/  LEA.HI.X R199, R6, R188.reuse, R5, 0x1, P2 ;  /* 0x000000bc06c77211 */ /* 0x080fe200010f0c05 */
[----:B------:R-:W-:Y:S01]  /*1e9c0*/  IMAD.X R5, R5, 0x1, R232, P1 ;  /* 0x0000000105057824 */ /* 0x000fe200008e06e8 */
[CC--:B------:R-:W-:Y:S02]  /*1e9d0*/  @P3 LEA R14, P2, R4.reuse, R189.reuse, 0x1 ;  /* 0x000000bd040e3211 */ /* 0x0c0fe400078408ff */
[CC--:B------:R-:W-:Y:S02]  /*1e9e0*/  @P6 LEA R12, P1, R4.reuse, R189.reuse, 0x1 ;  /* 0x000000bd040c6211 */ /* 0x0c0fe400078208ff */
[CCC-:B------:R-:W-:Y:S02]  /*1e9f0*/  @P3 LEA.HI.X R15, R4.reuse, R188.reuse, R5.reuse, 0x1, P2 ;  /* 0x000000bc040f3211 */ /* 0x1c0fe400010f0c05 */
[C---:B------:R-:W-:Y:S02]  /*1ea00*/  @P5 LEA R10, P2, R4.reuse, R189, 0x1 ;  /* 0x000000bd040a5211 */ /* 0x040fe400078408ff */
[----:B------:R-:W-:-:S02]  /*1ea10*/  @P6 LEA.HI.X R13, R4, R188, R5, 0x1, P1 ;  /* 0x000000bc040d6211 */ /* 0x000fc400008f0c05 */
[CCC-:B------:R-:W-:Y:S02]  /*1ea20*/  @P5 LEA.HI.X R11, R4.reuse, R188.reuse, R5.reuse, 0x1, P2 ;  /* 0x000000bc040b5211 */ /* 0x1c0fe400010f0c05 */
[C---:B------:R-:W-:Y:S02]  /*1ea30*/  @P4 LEA R8, P1, R4.reuse, R189, 0x1 ;  /* 0x000000bd04084211 */ /* 0x040fe400078208ff */
[C---:B------:R-:W-:Y:S02]  /*1ea40*/  IADD3 R6, P2, R4.reuse, R231, RZ ;  /* 0x000000e704067210 */ /* 0x040fe40007f5e0ff */
[----:B------:R-:W-:Y:S02]  /*1ea50*/  @P4 LEA.HI.X R9, R4, R188, R5, 0x1, P1 ;  /* 0x000000bc04094211 */ /* 0x000fe400008f0c05 */
[CC--:B------:R-:W-:Y:S01]  /*1ea60*/  @P6 LEA R20, P1, R6.reuse, R189.reuse, 0x1 ;  /* 0x000000bd06146211 */ /* 0x0c0fe200078208ff */
[----:B------:R-:W-:Y:S01]  /*1ea70*/  IMAD.X R5, R5, 0x1, R232, P2 ;  /* 0x0000000105057824 */ /* 0x000fe200010e06e8 */
[----:B------:R-:W-:-:S02]  /*1ea80*/  @P3 LEA R22, P2, R6, R189, 0x1 ;  /* 0x000000bd06163211 */ /* 0x000fc400078408ff */
[----:B------:R-:W-:Y:S02]  /*1ea90*/  @P3 R2UR UR10, R166 ;  /* 0x00000000a60a32ca */ /* 0x000fe400000e0000 */
[CCC-:B------:R-:W-:Y:S02]  /*1eaa0*/  @P3 LEA.HI.X R23, R6.reuse, R188.reuse, R5.reuse, 0x1, P2 ;  /* 0x000000bc06173211 */ /* 0x1c0fe400010f0c05 */
[CC--:B------:R-:W-:Y:S02]  /*1eab0*/  @P5 LEA R18, P2, R6.reuse, R189.reuse, 0x1 ;  /* 0x000000bd06125211 */ /* 0x0c0fe400078408ff */
[CCC-:B------:R-:W-:Y:S02]  /*1eac0*/  @P6 LEA.HI.X R21, R6.reuse, R188.reuse, R5.reuse, 0x1, P1 ;  /* 0x000000bc06156211 */ /* 0x1c0fe400008f0c05 */
[C---:B------:R-:W-:Y:S02]  /*1ead0*/  @P5 LEA.HI.X R19, R6.reuse, R188, R5, 0x1, P2 ;  /* 0x000000bc06135211 */ /* 0x040fe400010f0c05 */
[----:B------:R-:W-:-:S02]  /*1eae0*/  @P4 LEA R16, P1, R6, R189, 0x1 ;  /* 0x000000bd06104211 */ /* 0x000fc400078208ff */
[C---:B------:R-:W-:Y:S02]  /*1eaf0*/  IADD3 R4, P2, R6.reuse, R231, RZ ;  /* 0x000000e706047210 */ /* 0x040fe40007f5e0ff */
[----:B------:R-:W-:Y:S02]  /*1eb00*/  @P4 LEA.HI.X R17, R6, R188, R5, 0x1, P1 ;  /* 0x000000bc06114211 */ /* 0x000fe400008f0c05 */
[----:B------:R-:W-:Y:S01]  /*1eb10*/  @P3 R2UR UR11, R167 ;  /* 0x00000000a70b32ca */ /* 0x000fe200000e0000 */
[----:B------:R-:W-:Y:S01]  /*1eb20*/  IMAD.X R5, R5, 0x1, R232, P2 ;  /* 0x0000000105057824 */ /* 0x000fe200010e06e8 */
[CC--:B------:R-:W-:Y:S02]  /*1eb30*/  @P3 LEA R26, P2, R4.reuse, R189.reuse, 0x1 ;  /* 0x000000bd041a3211 */ /* 0x0c0fe400078408ff */
[----:B------:R-:W-:Y:S02]  /*1eb40*/  @P6 LEA R24, P1, R4, R189, 0x1 ;  /* 0x000000bd04186211 */ /* 0x000fe400078208ff */
[----:B------:R-:W-:-:S02]  /*1eb50*/  @P6 R2UR UR8, R166 ;  /* 0x00000000a60862ca */ /* 0x000fc400000e0000 */
[----:B------:R-:W-:Y:S02]  /*1eb60*/  @P6 R2UR UR9, R167 ;  /* 0x00000000a70962ca */ /* 0x000fe400000e0000 */
[CCC-:B------:R-:W-:Y:S02]  /*1eb70*/  @P3 LEA.HI.X R27, R4.reuse, R188.reuse, R5.reuse, 0x1, P2 ;  /* 0x000000bc041b3211 */ /* 0x1c0fe400010f0c05 */
[C---:B------:R-:W-:Y:S01]  /*1eb80*/  @P6 LEA.HI.X R25, R4.reuse, R188, R5, 0x1, P1 ;  /* 0x000000bc04196211 */ /* 0x040fe200008f0c05 */
[----:B------:R-:W-:Y:S01]  /*1eb90*/  @!PT LDS RZ, [RZ] ;  /* 0x00000000fffff984 */ /* 0x000fe20000000800 */
[----:B------:R-:W-:Y:S01]  /*1eba0*/  @!PT LDS RZ, [RZ] ;  /* 0x00000000fffff984 */ /* 0x000fe20000000800 */
[----:B------:R-:W-:Y:S01]  /*1ebb0*/  @!PT LDS RZ, [RZ] ;  /* 0x00000000fffff984 */ /* 0x000fe20000000800 */
[----:B------:R-:W-:Y:S01]  /*1ebc0*/  @P3 LDGSTS.E.BYPASS.LTC128B.128 [R243+0x10000], desc[UR10][R198.64] ;  /* 0x10000000c6f33fae */ /* 0x000fe2000b901d4a */
[CC--:B------:R-:W-:Y:S02]  /*1ebd0*/  @P5 LEA R6, P2, R4.reuse, R189.reuse, 0x1 ;  /* 0x000000bd04065211 */ /* 0x0c0fe400078408ff */
[----:B------:R-:W-:Y:S01]  /*1ebe0*/  @P4 LEA R28, P1, R4, R189, 0x1 ;  /* 0x000000bd041c4211 */ /* 0x000fe200078208ff */
[----:B------:R-:W-:Y:S01]  /*1ebf0*/  @!P3 STS.128 [R243+0x10000], RZ ;  /* 0x010000fff300b388 */ /* 0x000fe20000000c00 */
[----:B------:R-:W-:-:S02]  /*1ec00*/  @P5 R2UR UR4, R166 ;  /* 0x00000000a60452ca */ /* 0x000fc400000e0000 */
[C---:B------:R-:W-:Y:S02]  /*1ec10*/  @P5 R2UR UR5, R167.reuse ;  /* 0x00000000a70552ca */ /* 0x040fe400000e0000 */
[CCC-:B------:R-:W-:Y:S02]  /*1ec20*/  @P5 LEA.HI.X R7, R4.reuse, R188.reuse, R5.reuse, 0x1, P2 ;  /* 0x000000bc04075211 */ /* 0x1c0fe400010f0c05 */
[----:B------:R-:W-:Y:S01]  /*1ec30*/  @P4 LEA.HI.X R29, R4, R188, R5, 0x1, P1 ;  /* 0x000000bc041d4211 */ /* 0x000fe200008f0c05 */
[----:B------:R-:W-:Y:S01]  /*1ec40*/  @P6 IMAD.MOV.U32 R4, RZ, RZ, R198 ;  /* 0x000000ffff046224 */ /* 0x000fe200078e00c6 */
[C---:B------:R-:W-:Y:S01]  /*1ec50*/  @P4 R2UR UR12, R166.reuse ;  /* 0x00000000a60c42ca */ /* 0x040fe200000e0000 */
[----:B------:R-:W-:Y:S01]  /*1ec60*/  @P6 IMAD.MOV.U32 R5, RZ, RZ, R199 ;  /* 0x000000ffff056224 */ /* 0x000fe200078e00c7 */
[----:B------:R-:W-:Y:S02]  /*1ec70*/  @P4 R2UR UR13, R167 ;  /* 0x00000000a70d42ca */ /* 0x000fe400000e0000 */
[----:B------:R-:W-:-:S02]  /*1ec80*/  @P4 R2UR UR14, R166 ;  /* 0x00000000a60e42ca */ /* 0x000fc400000e0000 */
[----:B------:R-:W-:Y:S01]  /*1ec90*/  @!PT LDS RZ, [RZ] ;  /* 0x00000000fffff984 */ /* 0x000fe20000000800 */
[----:B------:R-:W-:Y:S01]  /*1eca0*/  @!PT LDS RZ, [RZ] ;  /* 0x00000000fffff984 */ /* 0x000fe20000000800 */
[----:B------:R-:W-:Y:S01]  /*1ecb0*/  @!PT LDS RZ, [RZ] ;  /* 0x00000000fffff984 */ /* 0x000fe20000000800 */
[----:B------:R1:W-:Y:S01]  /*1ecc0*/  @P6 LDGSTS.E.BYPASS.LTC128B.128 [R243+0x12000], desc[UR8][R4.64+0x80] ;  /* 0x1200008004f36fae */ /* 0x0003e2000b901d48 */
[----:B------:R-:W-:-:S03]  /*1ecd0*/  @P4 R2UR UR15, R167 ;  /* 0x00000000a70f42ca */ /* 0x000fc600000e0000 */
[----:B------:R-:W-:Y:S01]  /*1ece0*/  @!P6 STS.128 [R243+0x12000], RZ ;  /* 0x012000fff300e388 */ /* 0x000fe20000000c00 */
[----:B-1----:R-:W-:Y:S02]  /*1ecf0*/  @P5 IMAD.MOV.U32 R4, RZ, RZ, R198 ;  /* 0x000000ffff045224 */ /* 0x002fe400078e00c6 */
[----:B------:R-:W-:-:S05]  /*1ed00*/  @P5 IMAD.MOV.U32 R5, RZ, RZ, R199 ;  /* 0x000000ffff055224 */ /* 0x000fca00078e00c7 */
[----:B------:R-:W-:Y:S01]  /*1ed10*/  @!PT LDS RZ, [RZ] ;  /* 0x00000000fffff984 */ /* 0x000fe20000000800 */
[----:B------:R-:W-:Y:S01]  /*1ed20*/  @!PT LDS RZ, [RZ] ;  /* 0x00000000fffff984 */ /* 0x000fe20000000800 */
[----:B------:R-:W-:Y:S01]  /*1ed30*/  @!PT LDS RZ, [RZ] ;  /* 0x00000000fffff984 */ /* 0x000fe20000000800 */
[----:B------:R1:W-:Y:S04]  /*1ed40*/  @P5 LDGSTS.E.BYPASS.LTC128B.128 [R243+0x14000], desc[UR4][R4.64+0x100] ;  /* 0x1400010004f35fae */ /* 0x0003e8000b901d44 */
[----:B------:R-:W-:Y:S01]  /*1ed50*/  @!P5 STS.128 [R243+0x14000], RZ ;  /* 0x014000fff300d388 */ /* 0x000fe20000000c00 */
[----:B-1----:R-:W-:Y:S02]  /*1ed60*/  @P4 IMAD.MOV.U32 R4, RZ, RZ, R198 ;  /* 0x000000ffff044224 */ /* 0x002fe400078e00c6 */
[----:B------:R-:W-:-:S05]  /*1ed70*/  @P4 IMAD.MOV.U32 R5, RZ, RZ, R199 ;  /* 0x000000ffff054224 */ /* 0x000fca00078e00c7 */
[----:B------:R-:W-:Y:S01]  /*1ed80*/  @!PT LDS RZ, [RZ] ;  /* 0x00000000fffff984 */ /* 0x000fe20000000800 */
[----:B------:R-:W-:Y:S01]  /*1ed90*/  @!PT LDS RZ, [RZ] ;  /* 0x00000000fffff984 */ /* 0x000fe20000000800 */
[----:B------:R-:W-:Y:S01]  /*1eda0*/  @!PT LDS RZ, [RZ] ;  /* 0x00000000fffff984 */ /* 0x000fe20000000800 */
[----:B------:R-:W-:Y:S04]  /*1edb0*/  @P4 LDGSTS.E.BYPASS.LTC128B.128 [R243+0x16000], desc[UR12][R4.64+0x180] ;  /* 0x1600018004f34fae */ /* 0x000fe8000b901d4c */
[----:B------:R-:W-:Y:S04]  /*1edc0*/  @!P4 STS.128 [R243+0x16000], RZ ;  /* 0x016000fff300c388 */ /* 0x000fe80000000c00 */
        /* <DEDUP_REMOVED lines=18> */
[----:B------:R-:W-:Y:S01]  /*1eef0*/  @P4 LDGSTS.E.BYPASS.LTC128B.128 [R243+0x16800], desc[UR12][R8.64+0x180] ;  /* 0x1680018008f34fae */ /* 0x000fe2000b901d4c */
[----:B------:R-:W-:-:S02]  /*1ef00*/  @P3 R2UR UR12, R166 ;  /* 0x00000000a60c32ca */ /* 0x000fc400000e0000 */
[C---:B------:R-:W-:Y:S01]  /*1ef10*/  @P3 R2UR UR13, R167.reuse ;  /* 0x00000000a70d32ca */ /* 0x040fe200000e0000 */
[----:B------:R-:W-:Y:S04]  /*1ef20*/  @!P4 STS.128 [R243+0x16800], RZ ;  /* 0x016800fff300c388 */ /* 0x000fe80000000c00 */
[----:B------:R-:W-:Y:S01]  /*1ef30*/  @!PT LDS RZ, [RZ] ;  /* 0x00000000fffff984 */ /* 0x000fe20000000800 */
[----:B------:R-:W-:Y:S01]  /*1ef40*/  @!PT LDS RZ, [RZ] ;  /* 0x00000000fffff984 */ /* 0x000fe20000000800 */
[----:B------:R-:W-:Y:S01]  /*1ef50*/  @!PT LDS RZ, [RZ] ;  /* 0x00000000fffff984 */ /* 0x000fe20000000800 */
[----:B------:R-:W-:Y:S01]  /*1ef60*/  @P3 LDGSTS.E.BYPASS.LTC128B.128 [R243+0x11000], desc[UR10][R22.64] ;  /* 0x1100000016f33fae */ /* 0x000fe2000b901d4a */
[C---:B------:R-:W-:Y:S02]  /*1ef70*/  @P6 R2UR UR10, R166.reuse ;  /* 0x00000000a60a62ca */ /* 0x040fe400000e0000 */
[----:B------:R-:W-:Y:S01]  /*1ef80*/  @P6 R2UR UR11, R167 ;  /* 0x00000000a70b62ca */ /* 0x000fe200000e0000 */
        /* <DEDUP_REMOVED lines=12> */
[----:B------:R-:W-:Y:S02]  /*1f050*/  @P4 R2UR UR4, R166 ;  /* 0x00000000a60442ca */ /* 0x000fe400000e0000 */
[----:B------:R-:W-:Y:S01]  /*1f060*/  @P4 R2UR UR5, R167 ;  /* 0x00000000a70542ca */ /* 0x000fe200000e0000 */
        /* <DEDUP_REMOVED lines=14> */
[----:B------:R1:W-:Y:S04]  /*1f150*/  @P6 LDGSTS.E.BYPASS.LTC128B.128 [R243+0x13800], desc[UR10][R24.64+0x80] ;  /* 0x1380008018f36fae */ /* 0x0003e8000b901d4a */
        /* <DEDUP_REMOVED lines=11> */
[----:B------:R-:W-:Y:S04]  /*1f210*/  LDSM.16.M88.4 R172, [R225+0x8800] ;  /* 0x00880000e1ac783b */ /* 0x000fe80000000200 */
[----:B-1----:R-:W1:Y:S04]  /*1f220*/  LDSM.16.M88.4 R24, [R226] ;  /* 0x00000000e218783b */ /* 0x002e680000000200 */
[----:B------:R-:W-:Y:S04]  /*1f230*/  LDSM.16.M88.4 R32, [R225+0x9000] ;  /* 0x00900000e120783b */ /* 0x000fe80000000200 */
[----:B--2---:R-:W2:Y:S04]  /*1f240*/  LDSM.16.M88.4 R4, [R225+0x8000] ;  /* 0x00800000e104783b */ /* 0x004ea80000000200 */
[----:B------:R-:W3:Y:S04]  /*1f250*/  LDSM.16.M88.4 R180, [R225+0x9800] ;  /* 0x00980000e1b4783b */ /* 0x000ee80000000200 */
[----:B------:R-:W-:Y:S04]  /*1f260*/  LDSM.16.M88.4 R20, [R224] ;  /* 0x00000000e014783b */ /* 0x000fe80000000200 */
[----:B------:R-:W4:Y:S04]  /*1f270*/  LDSM.16.M88.4 R12, [R219] ;  /* 0x00000000db0c783b */ /* 0x000f280000000200 */
[----:B------:R-:W5:Y:S04]  /*1f280*/  LDSM.16.M88.4 R16, [R223] ;  /* 0x00000000df10783b */ /* 0x000f680000000200 */
[----:B------:R-:W5:Y:S04]  /*1f290*/  LDSM.16.M88.4 R188, [R218] ;  /* 0x00000000dabc783b */ /* 0x000f680000000200 */
[----:B------:R-:W5:Y:S04]  /*1f2a0*/  LDSM.16.M88.4 R184, [R217] ;  /* 0x00000000d9b8783b */ /* 0x000f680000000200 */
[----:B------:R-:W-:Y:S01]  /*1f2b0*/  LDSM.16.M88.4 R192, [R220+0x9000] ;  /* 0x00900000dcc0783b */ /* 0x000fe20000000200 */
[C---:B-1----:R-:W-:Y:S03]  /*1f2c0*/  HMMA.16816.F32 R176, R24.reuse, R172, RZ ;  /* 0x000000ac18b0723c */ /* 0x042fe600000018ff */
[----:B------:R-:W0:Y:S03]  /*1f2d0*/  LDGDEPBAR ;  /* 0x00000000000079af */ /* 0x000e260000000000 */
[C---:B------:R-:W-:Y:S06]  /*1f2e0*/  HMMA.16816.F32 R172, R24.reuse, R174, RZ ;  /* 0x000000ae18ac723c */ /* 0x040fec00000018ff */
[C---:B--2---:R-:W-:Y:S06]  /*1f2f0*/  HMMA.16816.F32 R8, R24.reuse, R4, RZ ;  /* 0x000000041808723c */ /* 0x044fec00000018ff */
[C---:B------:R-:W-:Y:S06]  /*1f300*/  HMMA.16816.F32 R4, R24.reuse, R6, RZ ;  /* 0x000000061804723c */ /* 0x040fec00000018ff */
[C---:B------:R-:W-:Y:S06]  /*1f310*/  HMMA.16816.F32 R168, R24.reuse, R32, RZ ;  /* 0x0000002018a8723c */ /* 0x040fec00000018ff */
[C---:B------:R-:W-:Y:S06]  /*1f320*/  HMMA.16816.F32 R32, R24.reuse, R34, RZ ;  /* 0x000000221820723c */ /* 0x040fec00000018ff */
[C---:B---3--:R-:W-:Y:S06]  /*1f330*/  HMMA.16816.F32 R28, R24.reuse, R180, RZ ;  /* 0x000000b4181c723c */ /* 0x048fec00000018ff */
[----:B------:R-:W-:Y:S01]  /*1f340*/  HMMA.16816.F32 R24, R24, R182, RZ ;  /* 0x000000b61818723c */ /* 0x000fe200000018ff */
[----:B------:R-:W-:Y:S05]  /*1f350*/  LDSM.16.M88.4 R180, [R222] ;  /* 0x00000000deb4783b */ /* 0x000fea0000000200 */
[C---:B----4-:R-:W-:Y:S06]  /*1f360*/  HMMA.16816.F32 R176, R20.reuse, R12, R176 ;  /* 0x0000000c14b0723c */ /* 0x050fec00000018b0 */
[C---:B------:R-:W-:Y:S01]  /*1f370*/  HMMA.16816.F32 R172, R20.reuse, R14, R172 ;  /* 0x0000000e14ac723c */ /* 0x040fe200000018ac */
[----:B------:R-:W1:Y:S05]  /*1f380*/  LDSM.16.M88.4 R12, [R220+0x8800] ;  /* 0x00880000dc0c783b */ /* 0x000e6a0000000200 */
[C---:B-----5:R-:W-:Y:S06]  /*1f390*/  HMMA.16816.F32 R8, R20.reuse, R16, R8 ;  /* 0x000000101408723c */ /* 0x060fec0000001808 */
[C---:B------:R-:W-:Y:S01]  /*1f3a0*/  HMMA.16816.F32 R4, R20.reuse, R18, R4 ;  /* 0x000000121404723c */ /* 0x040fe20000001804 */
[----:B------:R-:W2:Y:S05]  /*1f3b0*/  LDSM.16.M88.4 R16, [R220+0x8000] ;  /* 0x00800000dc10783b */ /* 0x000eaa0000000200 */
[C---:B------:R-:W-:Y:S06]  /*1f3c0*/  HMMA.16816.F32 R168, R20.reuse, R188, R168 ;  /* 0x000000bc14a8723c */ /* 0x040fec00000018a8 */
[C---:B------:R-:W-:Y:S01]  /*1f3d0*/  HMMA.16816.F32 R32, R20.reuse, R190, R32 ;  /* 0x000000be1420723c */ /* 0x040fe20000001820 */
[----:B------:R-:W-:Y:S05]  /*1f3e0*/  LDSM.16.M88.4 R188, [R221] ;  /* 0x00000000ddbc783b */ /* 0x000fea0000000200 */
[C---:B------:R-:W-:Y:S06]  /*1f3f0*/  HMMA.16816.F32 R28, R20.reuse, R184, R28 ;  /* 0x000000b8141c723c */ /* 0x040fec000000181c */
[----:B------:R-:W-:Y:S01]  /*1f400*/  HMMA.16816.F32 R24, R20, R186, R24 ;  /* 0x000000ba1418723c */ /* 0x000fe20000001818 */
[----:B------:R-:W3:Y:S04]  /*1f410*/  LDSM.16.M88.4 R20, [R216] ;  /* 0x00000000d814783b */ /* 0x000ee80000000200 */
[----:B------:R-:W-:Y:S01]  /*1f420*/  LDSM.16.M88.4 R184, [R220+0x9800] ;  /* 0x00980000dcb8783b */ /* 0x000fe20000000200 */
        /* <DEDUP_REMOVED lines=8> */
[----:B------:R-:W4:Y:S05]  /*1f4b0*/  LDSM.16.M88.4 R192, [R216+0x1800] ;  /* 0x00180000d8c0783b */ /* 0x000f2a0000000200 */
[C---:B---3--:R-:W-:Y:S06]  /*1f4c0*/  HMMA.16816.F32 R8, R188.reuse, R20, R8 ;  /* 0x00000014bc08723c */ /* 0x048fec0000001808 */
[C---:B------:R-:W-:Y:S01]  /*1f4d0*/  HMMA.16816.F32 R4, R188.reuse, R22, R4 ;  /* 0x00000016bc04723c */ /* 0x040fe20000001804 */
[----:B------:R-:W-:Y:S05]  /*1f4e0*/  LDSM.16.M88.4 R20, [R225+0xb000] ;  /* 0x00b00000e114783b */ /* 0x000fea0000000200 */
[C---:B-1----:R-:W-:Y:S06]  /*1f4f0*/  HMMA.16816.F32 R168, R188.reuse, R12, R168 ;  /* 0x0000000cbca8723c */ /* 0x042fec00000018a8 */
[----:B------:R-:W-:Y:S01]  /*1f500*/  HMMA.16816.F32 R32, R188, R14, R32 ;  /* 0x0000000ebc20723c */ /* 0x000fe20000001820 */
[----:B------:R-:W1:Y:S05]  /*1f510*/  LDSM.16.M88.4 R12, [R226+0x2000] ;  /* 0x00200000e20c783b */ /* 0x000e6a0000000200 */
[C---:B------:R-:W-:Y:S06]  /*1f520*/  HMMA.16816.F32 R28, R180.reuse, R184, R28 ;  /* 0x000000b8b41c723c */ /* 0x040fec000000181c */
[----:B------:R-:W-:Y:S01]  /*1f530*/  HMMA.16816.F32 R24, R180, R186, R24 ;  /* 0x000000bab418723c */ /* 0x000fe20000001818 */
[----:B------:R-:W3:Y:S04]  /*1f540*/  LDSM.16.M88.4 R184, [R225+0xa000] ;  /* 0x00a00000e1b8783b */ /* 0x000ee80000000200 */
[----:B------:R-:W5:Y:S01]  /*1f550*/  LDSM.16.M88.4 R180, [R225+0xa800] ;  /* 0x00a80000e1b4783b */ /* 0x000f620000000200 */
[C---:B--2---:R-:W-:Y:S06]  /*1f560*/  HMMA.16816.F32 R176, R188.reuse, R16, R176 ;  /* 0x00000010bcb0723c */ /* 0x044fec00000018b0 */
[C---:B------:R-:W-:Y:S01]  /*1f570*/  HMMA.16816.F32 R172, R188.reuse, R18, R172 ;  /* 0x00000012bcac723c */ /* 0x040fe200000018ac */
[----:B------:R-:W2:Y:S05]  /*1f580*/  LDSM.16.M88.4 R16, [R225+0xb800] ;  /* 0x00b80000e110783b */ /* 0x000eaa0000000200 */
[C---:B----4-:R-:W-:Y:S06]  /*1f590*/  HMMA.16816.F32 R28, R188.reuse, R192, R28 ;  /* 0x000000c0bc1c723c */ /* 0x050fec000000181c */
[----:B------:R-:W-:Y:S01]  /*1f5a0*/  HMMA.16816.F32 R24, R188, R194, R24 ;  /* 0x000000c2bc18723c */ /* 0x000fe20000001818 */
[----:B------:R-:W-:Y:S04]  /*1f5b0*/  LDSM.16.M88.4 R192, [R215] ;  /* 0x00000000d7c0783b */ /* 0x000fe80000000200 */
[----:B------:R-:W-:Y:S01]  /*1f5c0*/  LDSM.16.M88.4 R188, [R214] ;  /* 0x00000000d6bc783b */ /* 0x000fe20000000200 */
[C---:B-1----:R-:W-:Y:S06]  /*1f5d0*/  HMMA.16816.F32 R168, R12.reuse, R20, R168 ;  /* 0x000000140ca8723c */ /* 0x042fec00000018a8 */
[C---:B------:R-:W-:Y:S01]  /*1f5e0*/  HMMA.16816.F32 R32, R12.reuse, R22, R32 ;  /* 0x000000160c20723c */ /* 0x040fe20000001820 */
[----:B------:R-:W1:Y:S05]  /*1f5f0*/  LDSM.16.M88.4 R20, [R224+0x2000] ;  /* 0x00200000e014783b */ /* 0x000e6a0000000200 */
[C---:B---3--:R-:W-:Y:S06]  /*1f600*/  HMMA.16816.F32 R8, R12.reuse, R184, R8 ;  /* 0x000000b80c08723c */ /* 0x048fec0000001808 */
[C---:B------:R-:W-:Y:S01]  /*1f610*/  HMMA.16816.F32 R4, R12.reuse, R186, R4 ;  /* 0x000000ba0c04723c */ /* 0x040fe20000001804 */
[----:B------:R-:W3:Y:S05]  /*1f620*/  LDSM.16.M88.4 R184, [R213] ;  /* 0x00000000d5b8783b */ /* 0x000eea0000000200 */
[C---:B-----5:R-:W-:Y:S06]  /*1f630*/  HMMA.16816.F32 R176, R12.reuse, R180, R176 ;  /* 0x000000b40cb0723c */ /* 0x060fec00000018b0 */
[C---:B------:R-:W-:Y:S01]  /*1f640*/  HMMA.16816.F32 R172, R12.reuse, R182, R172 ;  /* 0x000000b60cac723c */ /* 0x040fe200000018ac */
[----:B------:R-:W4:Y:S05]  /*1f650*/  LDSM.16.M88.4 R180, [R212] ;  /* 0x00000000d4b4783b */ /* 0x000f2a0000000200 */
[C---:B--2---:R-:W-:Y:S06]  /*1f660*/  HMMA.16816.F32 R28, R12.reuse, R16, R28 ;  /* 0x000000100c1c723c */ /* 0x044fec000000181c */
[----:B------:R-:W-:Y:S01]  /*1f670*/  HMMA.16816.F32 R24, R12, R18, R24 ;  /* 0x000000120c18723c */ /* 0x000fe20000001818 */
[----:B------:R-:W-:Y:S04]  /*1f680*/  LDSM.16.M88.4 R16, [R222+0x2000] ;  /* 0x00200000de10783b */ /* 0x000fe80000000200 */
[----:B------:R-:W2:Y:S01]  /*1f690*/  LDSM.16.M88.4 R12, [R220+0xa000] ;  /* 0x00a00000dc0c783b */ /* 0x000ea20000000200 */
[C---:B-1----:R-:W-:Y:S06]  /*1f6a0*/  HMMA.16816.F32 R8, R20.reuse, R192, R8 ;  /* 0x000000c01408723c */ /* 0x042fec0000001808 */
[C---:B------:R-:W-:Y:S01]  /*1f6b0*/  HMMA.16816.F32 R4, R20.reuse, R194, R4 ;  /* 0x000000c21404723c */ /* 0x040fe20000001804 */
[----:B------:R-:W-:Y:S05]  /*1f6c0*/  LDSM.16.M88.4 R192, [R216+0x2800] ;  /* 0x00280000d8c0783b */ /* 0x000fea0000000200 */
[C---:B------:R-:W-:Y:S06]  /*1f6d0*/  HMMA.16816.F32 R176, R20.reuse, R188, R176 ;  /* 0x000000bc14b0723c */ /* 0x040fec00000018b0 */
[C---:B------:R-:W-:Y:S01]  /*1f6e0*/  HMMA.16816.F32 R172, R20.reuse, R190, R172 ;  /* 0x000000be14ac723c */ /* 0x040fe200000018ac */
[----:B------:R-:W1:Y:S05]  /*1f6f0*/  LDSM.16.M88.4 R188, [R220+0xa800] ;  /* 0x00a80000dcbc783b */ /* 0x000e6a0000000200 */
[C---:B---3--:R-:W-:Y:S06]  /*1f700*/  HMMA.16816.F32 R168, R20.reuse, R184, R168 ;  /* 0x000000b814a8723c */ /* 0x048fec00000018a8 */
[C---:B------:R-:W-:Y:S01]  /*1f710*/  HMMA.16816.F32 R32, R20.reuse, R186, R32 ;  /* 0x000000ba1420723c */ /* 0x040fe20000001820 */
[----:B------:R-:W3:Y:S05]  /*1f720*/  LDSM.16.M88.4 R184, [R220+0xb000] ;  /* 0x00b00000dcb8783b */ /* 0x000eea0000000200 */
[C---:B----4-:R-:W-:Y:S06]  /*1f730*/  HMMA.16816.F32 R28, R20.reuse, R180, R28 ;  /* 0x000000b4141c723c */ /* 0x050fec000000181c */
[----:B------:R-:W-:Y:S01]  /*1f740*/  HMMA.16816.F32 R24, R20, R182, R24 ;  /* 0x000000b61418723c */ /* 0x000fe20000001818 */
[----:B------:R-:W4:Y:S04]  /*1f750*/  LDSM.16.M88.4 R20, [R220+0xb800] ;  /* 0x00b80000dc14783b */ /* 0x000f280000000200 */
[----:B------:R-:W-:Y:S01]  /*1f760*/  LDSM.16.M88.4 R180, [R221+0x2000] ;  /* 0x00200000ddb4783b */ /* 0x000fe20000000200 */
[C---:B--2---:R-:W-:Y:S06]  /*1f770*/  HMMA.16816.F32 R8, R16.reuse, R12, R8 ;  /* 0x0000000c1008723c */ /* 0x044fec0000001808 */
[C---:B------:R-:W-:Y:S01]  /*1f780*/  HMMA.16816.F32 R4, R16.reuse, R14, R4 ;  /* 0x0000000e1004723c */ /* 0x040fe20000001804 */
[----:B------:R-:W2:Y:S05]  /*1f790*/  LDSM.16.M88.4 R12, [R216+0x2000] ;  /* 0x00200000d80c783b */ /* 0x000eaa0000000200 */
[C---:B-1----:R-:W-:Y:S06]  /*1f7a0*/  HMMA.16816.F32 R176, R16.reuse, R188, R176 ;  /* 0x000000bc10b0723c */ /* 0x042fec00000018b0 */
[C---:B------:R-:W-:Y:S01]  /*1f7b0*/  HMMA.16816.F32 R172, R16.reuse, R190, R172 ;  /* 0x000000be10ac723c */ /* 0x040fe200000018ac */
[----:B------:R-:W1:Y:S05]  /*1f7c0*/  LDSM.16.M88.4 R188, [R216+0x3000] ;  /* 0x00300000d8bc783b */ /* 0x000e6a0000000200 */
[C---:B---3--:R-:W-:Y:S06]  /*1f7d0*/  HMMA.16816.F32 R168, R16.reuse, R184, R168 ;  /* 0x000000b810a8723c */ /* 0x048fec00000018a8 */
[C---:B------:R-:W-:Y:S01]  /*1f7e0*/  HMMA.16816.F32 R32, R16.reuse, R186, R32 ;  /* 0x000000ba1020723c */ /* 0x040fe20000001820 */
[----:B------:R-:W3:Y:S05]  /*1f7f0*/  LDSM.16.M88.4 R184, [R216+0x3800] ;  /* 0x00380000d8b8783b */ /* 0x000eea0000000200 */
[C---:B----4-:R-:W-:Y:S06]  /*1f800*/  HMMA.16816.F32 R28, R16.reuse, R20, R28 ;  /* 0x00000014101c723c */ /* 0x050fec000000181c */
[----:B------:R-:W-:Y:S01]  /*1f810*/  HMMA.16816.F32 R24, R16, R22, R24 ;  /* 0x000000161018723c */ /* 0x000fe20000001818 */
[----:B------:R-:W-:Y:S04]  /*1f820*/  LDSM.16.M88.4 R20, [R226+0x4000] ;  /* 0x00400000e214783b */ /* 0x000fe80000000200 */
[----:B------:R-:W4:Y:S01]  /*1f830*/  LDSM.16.M88.4 R16, [R225+0xc000] ;  /* 0x00c00000e110783b */ /* 0x000f220000000200 */
[C---:B--2---:R-:W-:Y:S06]  /*1f840*/  HMMA.16816.F32 R8, R180.reuse, R12, R8 ;  /* 0x0000000cb408723c */ /* 0x044fec0000001808 */
[C---:B------:R-:W-:Y:S01]  /*1f850*/  HMMA.16816.F32 R4, R180.reuse, R14, R4 ;  /* 0x0000000eb404723c */ /* 0x040fe20000001804 */
[----:B------:R-:W2:Y:S05]  /*1f860*/  LDSM.16.M88.4 R12, [R225+0xc800] ;  /* 0x00c80000e10c783b */ /* 0x000eaa0000000200 */
[C---:B------:R-:W-:Y:S06]  /*1f870*/  HMMA.16816.F32 R176, R180.reuse, R192, R176 ;  /* 0x000000c0b4b0723c */ /* 0x040fec00000018b0 */
[C---:B------:R-:W-:Y:S01]  /*1f880*/  HMMA.16816.F32 R172, R180.reuse, R194, R172 ;  /* 0x000000c2b4ac723c */ /* 0x040fe200000018ac */
[----:B------:R-:W-:Y:S05]  /*1f890*/  LDSM.16.M88.4 R192, [R209] ;  /* 0x00000000d1c0783b */ /* 0x000fea0000000200 */
[C---:B-1----:R-:W-:Y:S06]  /*1f8a0*/  HMMA.16816.F32 R168, R180.reuse, R188, R168 ;  /* 0x000000bcb4a8723c */ /* 0x042fec00000018a8 */
[C---:B------:R-:W-:Y:S01]  /*1f8b0*/  HMMA.16816.F32 R32, R180.reuse, R190, R32 ;  /* 0x000000beb420723c */ /* 0x040fe20000001820 */
[----:B------:R-:W1:Y:S05]  /*1f8c0*/  LDSM.16.M88.4 R188, [R225+0xd000] ;  /* 0x00d00000e1bc783b */ /* 0x000e6a0000000200 */
[C---:B---3--:R-:W-:Y:S06]  /*1f8d0*/  HMMA.16816.F32 R28, R180.reuse, R184, R28 ;  /* 0x000000b8b41c723c */ /* 0x048fec000000181c */
[----:B------:R-:W-:Y:S01]  /*1f8e0*/  HMMA.16816.F32 R24, R180, R186, R24 ;  /* 0x000000bab418723c */ /* 0x000fe20000001818 */
[----:B------:R-:W3:Y:S04]  /*1f8f0*/  LDSM.16.M88.4 R184, [R225+0xd800] ;  /* 0x00d80000e1b8783b */ /* 0x000ee80000000200 */
[----:B------:R-:W-:Y:S01]  /*1f900*/  LDSM.16.M88.4 R180, [R224+0x4000] ;  /* 0x00400000e0b4783b */ /* 0x000fe20000000200 */
[C---:B----4-:R-:W-:Y:S06]  /*1f910*/  HMMA.16816.F32 R8, R20.reuse, R16, R8 ;  /* 0x000000101408723c */ /* 0x050fec0000001808 */
[C---:B------:R-:W-:Y:S01]  /*1f920*/  HMMA.16816.F32 R4, R20.reuse, R18, R4 ;  /* 0x000000121404723c */ /* 0x040fe20000001804 */
[----:B------:R-:W4:Y:S05]  /*1f930*/  LDSM.16.M88.4 R16, [R211] ;  /* 0x00000000d310783b */ /* 0x000f2a0000000200 */
[C---:B--2---:R-:W-:Y:S06]  /*1f940*/  HMMA.16816.F32 R176, R20.reuse, R12, R176 ;  /* 0x0000000c14b0723c */ /* 0x044fec00000018b0 */
[C---:B------:R-:W-:Y:S01]  /*1f950*/  HMMA.16816.F32 R172, R20.reuse, R14, R172 ;  /* 0x0000000e14ac723c */ /* 0x040fe200000018ac */
[----:B------:R-:W2:Y:S05]  /*1f960*/  LDSM.16.M88.4 R12, [R210] ;  /* 0x00000000d20c783b */ /* 0x000eaa0000000200 */
[C---:B-1----:R-:W-:Y:S06]  /*1f970*/  HMMA.16816.F32 R168, R20.reuse, R188, R168 ;  /* 0x000000bc14a8723c */ /* 0x042fec00000018a8 */
[C---:B------:R-:W-:Y:S01]  /*1f980*/  HMMA.16816.F32 R32, R20.reuse, R190, R32 ;  /* 0x000000be1420723c */ /* 0x040fe20000001820 */
[----:B------:R-:W-:Y:S05]  /*1f990*/  LDSM.16.M88.4 R188, [R222+0x4000] ;  /* 0x00400000debc783b */ /* 0x000fea0000000200 */
[C---:B---3--:R-:W-:Y:S06]  /*1f9a0*/  HMMA.16816.F32 R28, R20.reuse, R184, R28 ;  /* 0x000000b8141c723c */ /* 0x048fec000000181c */
[----:B------:R-:W-:Y:S01]  /*1f9b0*/  HMMA.16816.F32 R24, R20, R186, R24 ;  /* 0x000000ba1418723c */ /* 0x000fe20000001818 */
[----:B------:R-:W1:Y:S04]  /*1f9c0*/  LDSM.16.M88.4 R184, [R208] ;  /* 0x00000000d0b8783b */ /* 0x000e680000000200 */
[----:B------:R-:W-:Y:S01]  /*1f9d0*/  LDSM.16.M88.4 R20, [R220+0xc000] ;  /* 0x00c00000dc14783b */ /* 0x000fe20000000200 */
[C---:B----4-:R-:W-:Y:S06]  /*1f9e0*/  HMMA.16816.F32 R8, R180.reuse, R16, R8 ;  /* 0x00000010b408723c */ /* 0x050fec0000001808 */
[C---:B------:R-:W-:Y:S01]  /*1f9f0*/  HMMA.16816.F32 R4, R180.reuse, R18, R4 ;  /* 0x00000012b404723c */ /* 0x040fe20000001804 */
[----:B------:R-:W3:Y:S05]  /*1fa00*/  LDSM.16.M88.4 R16, [R220+0xc800] ;  /* 0x00c80000dc10783b */ /* 0x000eea0000000200 */
[C---:B--2---:R-:W-:Y:S06]  /*1fa10*/  HMMA.16816.F32 R176, R180.reuse, R12, R176 ;  /* 0x0000000cb4b0723c */ /* 0x044fec00000018b0 */
[C---:B------:R-:W-:Y:S01]  /*1fa20*/  HMMA.16816.F32 R172, R180.reuse, R14, R172 ;  /* 0x0000000eb4ac723c */ /* 0x040fe200000018ac */
[----:B------:R-:W2:Y:S05]  /*1fa30*/  LDSM.16.M88.4 R12, [R220+0xd000] ;  /* 0x00d00000dc0c783b */ /* 0x000eaa0000000200 */
[C---:B------:R-:W-:Y:S06]  /*1fa40*/  HMMA.16816.F32 R168, R180.reuse, R192, R168 ;  /* 0x000000c0b4a8723c */ /* 0x040fec00000018a8 */
[C---:B------:R-:W-:Y:S01]  /*1fa50*/  HMMA.16816.F32 R32, R180.reuse, R194, R32 ;  /* 0x000000c2b420723c */ /* 0x040fe20000001820 */
[----:B------:R-:W4:Y:S05]  /*1fa60*/  LDSM.16.M88.4 R192, [R220+0xd800] ;  /* 0x00d80000dcc0783b */ /* 0x000f2a0000000200 */
[C---:B-1----:R-:W-:Y:S06]  /*1fa70*/  HMMA.16816.F32 R28, R180.reuse, R184, R28 ;  /* 0x000000b8b41c723c */ /* 0x042fec000000181c */
[----:B------:R-:W-:Y:S01]  /*1fa80*/  HMMA.16816.F32 R24, R180, R186, R24 ;  /* 0x000000bab418723c */ /* 0x000fe20000001818 */
[----:B------:R-:W-:Y:S04]  /*1fa90*/  LDSM.16.M88.4 R184, [R216+0x4000] ;  /* 0x00400000d8b8783b */ /* 0x000fe80000000200 */
[----:B------:R-:W-:Y:S01]  /*1faa0*/  LDSM.16.M88.4 R180, [R216+0x4800] ;  /* 0x00480000d8b4783b */ /* 0x000fe20000000200 */
[C---:B---3--:R-:W-:Y:S06]  /*1fab0*/  HMMA.16816.F32 R176, R188.reuse, R16, R176 ;  /* 0x00000010bcb0723c */ /* 0x048fec00000018b0 */
        /* <DEDUP_REMOVED lines=8> */
[C---:B----4-:R-:W-:Y:S06]  /*1fb40*/  HMMA.16816.F32 R28, R188.reuse, R192, R28 ;  /* 0x000000c0bc1c723c */ /* 0x050fec000000181c */
        /* <DEDUP_REMOVED lines=8> */
[----:B------:R-:W3:Y:S05]  /*1fbd0*/  LDSM.16.M88.4 R184, [R225+0xe800] ;  /* 0x00e80000e1b8783b */ /* 0x000eea0000000200 */
[C---:B------:R-:W-:Y:S06]  /*1fbe0*/  HMMA.16816.F32 R176, R12.reuse, R180, R176 ;  /* 0x000000b40cb0723c */ /* 0x040fec00000018b0 */
[C---:B------:R-:W-:Y:S01]  /*1fbf0*/  HMMA.16816.F32 R172, R12.reuse, R182, R172 ;  /* 0x000000b60cac723c */ /* 0x040fe200000018ac */
[----:B------:R-:W4:Y:S05]  /*1fc00*/  LDSM.16.M88.4 R180, [R225+0xf000] ;  /* 0x00f00000e1b4783b */ /* 0x000f2a0000000200 */
[C---:B--2---:R-:W-:Y:S06]  /*1fc10*/  HMMA.16816.F32 R28, R12.reuse, R20, R28 ;  /* 0x000000140c1c723c */ /* 0x044fec000000181c */
[----:B------:R-:W-:Y:S01]  /*1fc20*/  HMMA.16816.F32 R24, R12, R22, R24 ;  /* 0x000000160c18723c */ /* 0x000fe20000001818 */
[----:B------:R-:W2:Y:S04]  /*1fc30*/  LDSM.16.M88.4 R20, [R225+0xf800] ;  /* 0x00f80000e114783b */ /* 0x000ea80000000200 */
[----:B------:R-:W5:Y:S01]  /*1fc40*/  LDSM.16.M88.4 R12, [R207] ;  /* 0x00000000cf0c783b */ /* 0x000f620000000200 */
[C---:B-1----:R-:W-:Y:S06]  /*1fc50*/  HMMA.16816.F32 R8, R16.reuse, R188, R8 ;  /* 0x000000bc1008723c */ /* 0x042fec0000001808 */
[C---:B------:R-:W-:Y:S01]  /*1fc60*/  HMMA.16816.F32 R4, R16.reuse, R190, R4 ;  /* 0x000000be1004723c */ /* 0x040fe20000001804 */
[----:B------:R-:W1:Y:S05]  /*1fc70*/  LDSM.16.M88.4 R188, [R206] ;  /* 0x00000000cebc783b */ /* 0x000e6a0000000200 */
[C---:B---3--:R-:W-:Y:S06]  /*1fc80*/  HMMA.16816.F32 R176, R16.reuse, R184, R176 ;  /* 0x000000b810b0723c */ /* 0x048fec00000018b0 */
[C---:B------:R-:W-:Y:S01]  /*1fc90*/  HMMA.16816.F32 R172, R16.reuse, R186, R172 ;  /* 0x000000ba10ac723c */ /* 0x040fe200000018ac */
[----:B------:R-:W3:Y:S05]  /*1fca0*/  LDSM.16.M88.4 R184, [R205] ;  /* 0x00000000cdb8783b */ /* 0x000eea0000000200 */
[C---:B----4-:R-:W-:Y:S06]  /*1fcb0*/  HMMA.16816.F32 R168, R16.reuse, R180, R168 ;  /* 0x000000b410a8723c */ /* 0x050fec00000018a8 */
[C---:B------:R-:W-:Y:S01]  /*1fcc0*/  HMMA.16816.F32 R32, R16.reuse, R182, R32 ;  /* 0x000000b61020723c */ /* 0x040fe20000001820 */
[----:B------:R-:W4:Y:S05]  /*1fcd0*/  LDSM.16.M88.4 R180, [R204] ;  /* 0x00000000ccb4783b */ /* 0x000f2a0000000200 */
[C---:B--2---:R-:W-:Y:S06]  /*1fce0*/  HMMA.16816.F32 R28, R16.reuse, R20, R28 ;  /* 0x00000014101c723c */ /* 0x044fec000000181c */
[----:B------:R-:W-:Y:S01]  /*1fcf0*/  HMMA.16816.F32 R24, R16, R22, R24 ;  /* 0x000000161018723c */ /* 0x000fe20000001818 */
[----:B------:R-:W-:Y:S04]  /*1fd00*/  LDSM.16.M88.4 R20, [R222+0x6000] ;  /* 0x00600000de14783b */ /* 0x000fe80000000200 */
[----:B------:R-:W2:Y:S01]  /*1fd10*/  LDSM.16.M88.4 R16, [R220+0xe000] ;  /* 0x00e00000dc10783b */ /* 0x000ea20000000200 */
[C---:B-----5:R-:W-:Y:S06]  /*1fd20*/  HMMA.16816.F32 R8, R192.reuse, R12, R8 ;  /* 0x0000000cc008723c */ /* 0x060fec0000001808 */
[C---:B------:R-:W-:Y:S01]  /*1fd30*/  HMMA.16816.F32 R4, R192.reuse, R14, R4 ;  /* 0x0000000ec004723c */ /* 0x040fe20000001804 */
[----:B------:R-:W5:Y:S05]  /*1fd40*/  LDSM.16.M88.4 R12, [R220+0xe800] ;  /* 0x00e80000dc0c783b */ /* 0x000f6a0000000200 */
[C---:B-1----:R-:W-:Y:S06]  /*1fd50*/  HMMA.16816.F32 R176, R192.reuse, R188, R176 ;  /* 0x000000bcc0b0723c */ /* 0x042fec00000018b0 */
[C---:B------:R-:W-:Y:S01]  /*1fd60*/  HMMA.16816.F32 R172, R192.reuse, R190, R172 ;  /* 0x000000bec0ac723c */ /* 0x040fe200000018ac */
[----:B------:R-:W-:Y:S05]  /*1fd70*/  LDSM.16.M88.4 R188, [R221+0x6000] ;  /* 0x00600000ddbc783b */ /* 0x000fea0000000200 */
[C---:B---3--:R-:W-:Y:S06]  /*1fd80*/  HMMA.16816.F32 R168, R192.reuse, R184, R168 ;  /* 0x000000b8c0a8723c */ /* 0x048fec00000018a8 */
[C---:B------:R-:W-:Y:S01]  /*1fd90*/  HMMA.16816.F32 R32, R192.reuse, R186, R32 ;  /* 0x000000bac020723c */ /* 0x040fe20000001820 */
[----:B------:R-:W1:Y:S05]  /*1fda0*/  LDSM.16.M88.4 R184, [R216+0x6000] ;  /* 0x00600000d8b8783b */ /* 0x000e6a0000000200 */
[----:B----4-:R-:W-:Y:S06]  /*1fdb0*/  HMMA.16816.F32 R28, R192, R180, R28 ;  /* 0x000000b4c01c723c */ /* 0x010fec000000181c */
[C---:B--2---:R-:W-:Y:S06]  /*1fdc0*/  HMMA.16816.F32 R8, R20.reuse, R16, R8 ;  /* 0x000000101408723c */ /* 0x044fec0000001808 */
[----:B------:R-:W-:Y:S01]  /*1fdd0*/  HMMA.16816.F32 R4, R20, R18, R4 ;  /* 0x000000121404723c */ /* 0x000fe20000001804 */
[----:B------:R-:W2:Y:S05]  /*1fde0*/  LDSM.16.M88.4 R16, [R220+0xf800] ;  /* 0x00f80000dc10783b */ /* 0x000eaa0000000200 */
[----:B------:R-:W-:Y:S01]  /*1fdf0*/  HMMA.16816.F32 R24, R192, R182, R24 ;  /* 0x000000b6c018723c */ /* 0x000fe20000001818 */
[----:B------:R-:W3:Y:S01]  /*1fe00*/  LDSM.16.M88.4 R180, [R220+0xf000] ;  /* 0x00f00000dcb4783b */ /* 0x000ee20000000200 */
[----:B------:R-:W4:Y:S04]  /*1fe10*/  S2R R192, SR_TID.X ;  /* 0x0000000000c07919 */ /* 0x000f280000002100 */
[C---:B-----5:R-:W-:Y:S06]  /*1fe20*/  HMMA.16816.F32 R176, R20.reuse, R12, R176 ;  /* 0x0000000c14b0723c */ /* 0x060fec00000018b0 */
[----:B------:R-:W-:Y:S01]  /*1fe30*/  HMMA.16816.F32 R172, R20, R14, R172 ;  /* 0x0000000e14ac723c */ /* 0x000fe200000018ac */
[----:B------:R-:W5:Y:S05]  /*1fe40*/  LDSM.16.M88.4 R12, [R216+0x6800] ;  /* 0x00680000d80c783b */ /* 0x000f6a0000000200 */
[C---:B-1----:R-:W-:Y:S06]  /*1fe50*/  HMMA.16816.F32 R8, R188.reuse, R184, R8 ;  /* 0x000000b8bc08723c */ /* 0x042fec0000001808 */
[----:B------:R-:W-:Y:S06]  /*1fe60*/  HMMA.16816.F32 R4, R188, R186, R4 ;  /* 0x000000babc04723c */ /* 0x000fec0000001804 */
[----:B--2---:R-:W-:Y:S01]  /*1fe70*/  HMMA.16816.F32 R28, R20, R16, R28 ;  /* 0x00000010141c723c */ /* 0x004fe2000000181c */
[----:B----4-:R-:W-:-:S05]  /*1fe80*/  IMAD.SHL.U32 R192, R192, 0x2, RZ ;  /* 0x00000002c0c07824 */ /* 0x010fca00078e00ff */
[C---:B------:R-:W-:Y:S01]  /*1fe90*/  HMMA.16816.F32 R24, R20.reuse, R18, R24 ;  /* 0x000000121418723c */ /* 0x040fe20000001818 */
[----:B------:R-:W1:Y:S05]  /*1fea0*/  LDSM.16.M88.4 R16, [R216+0x7000] ;  /* 0x00700000d810783b */ /* 0x000e6a0000000200 */
[C---:B---3--:R-:W-:Y:S06]  /*1feb0*/  HMMA.16816.F32 R168, R20.reuse, R180, R168 ;  /* 0x000000b414a8723c */ /* 0x048fec00000018a8 */
[----:B------:R-:W-:Y:S01]  /*1fec0*/  HMMA.16816.F32 R32, R20, R182, R32 ;  /* 0x000000b61420723c */ /* 0x000fe20000001820 */
[----:B------:R-:W2:Y:S01]  /*1fed0*/  LDSM.16.M88.4 R20, [R216+0x7800] ;  /* 0x00780000d814783b */ /* 0x000ea20000000200 */
[----:B------:R-:W-:Y:S01]  /*1fee0*/  LOP3.LUT R180, R192, 0x6, RZ, 0xc0, !PT ;  /* 0x00000006c0b47812 */ /* 0x000fe200078ec0ff */
[----:B------:R-:W-:-:S04]  /*1fef0*/  DEPBAR.LE SB0, 0x0 ;  /* 0x000080000000791a */ /* 0x000fc80000000000 */
[----:B------:R-:W-:Y:S01]  /*1ff00*/  IMAD R180, R246, 0x40, R180 ;  /* 0x00000040f6b47824 */ /* 0x000fe200078e02b4 */
[----:B-----5:R-:W-:Y:S03]  /*1ff10*/  HMMA.16816.F32 R176, R188, R12, R176 ;  /* 0x0000000cbcb0723c */ /* 0x020fe600000018b0 */
[----:B------:R-:W-:-:S03]  /*1ff20*/  VIADD R181, R180, 0x1 ;  /* 0x00000001b4b57836 */ /* 0x000fc60000000000 */
[C---:B------:R-:W-:Y:S01]  /*1ff30*/  HMMA.16816.F32 R172, R188.reuse, R14, R172 ;  /* 0x0000000ebcac723c */ /* 0x040fe200000018ac */
[C---:B------:R-:W-:Y:S01]  /*1ff40*/  VIADD R12, R180.reuse, 0x8 ;  /* 0x00000008b40c7836 */ /* 0x040fe20000000000 */
[C---:B------:R-:W-:Y:S01]  /*1ff50*/  ISETP.GE.AND P1, PT, R181.reuse, R0, PT ;  /* 0x00000000b500720c */ /* 0x040fe20003f26270 */
[----:B------:R-:W-:Y:S01]  /*1ff60*/  VIADD R13, R180, 0x10 ;  /* 0x00000010b40d7836 */ /* 0x000fe20000000000 */
[----:B------:R-:W-:Y:S01]  /*1ff70*/  BAR.SYNC.DEFER_BLOCKING 0x0 ;  /* 0x0000000000007b1d */ /* 0x000fe20000010000 */
[----:B------:R-:W-:Y:S02]  /*1ff80*/  ISETP.GE.AND P3, PT, R181, R2, PT ;  /* 0x00000002b500720c */ /* 0x000fe40003f66270 */
[----:B------:R-:W-:Y:S02]  /*1ff90*/  FSEL R9, R9, -INF , !P1 ;  /* 0xff80000009097808 */ /* 0x000fe40004800000 */
[C---:B------:R-:W-:Y:S02]  /*1ffa0*/  ISETP.GE.AND P2, PT, R12.reuse, R0, PT ;  /* 0x000000000c00720c */ /* 0x040fe40003f46270 */
[----:B------:R-:W-:Y:S01]  /*1ffb0*/  ISETP.GE.AND P1, PT, R12, R2, PT ;  /* 0x000000020c00720c */ /* 0x000fe20003f26270 */
[----:B------:R-:W-:Y:S01]  /*1ffc0*/  VIADD R12, R180, 0x9 ;  /* 0x00000009b40c7836 */ /* 0x000fe20000000000 */
[----:B------:R-:W-:Y:S01]  /*1ffd0*/  FSEL R11, R11, -INF , !P3 ;  /* 0xff8000000b0b7808 */ /* 0x000fe20005800000 */
[----:B-1----:R-:W-:Y:S01]  /*1ffe0*/  HMMA.16816.F32 R168, R188, R16, R168 ;  /* 0x00000010bca8723c */ /* 0x002fe200000018a8 */
[----:B------:R-:W-:-:S02]  /*1fff0*/  FSEL R4, R4, -INF , !P2 ;  /* 0xff80000004047808 */ /* 0x000fc40005000000 */
[C---:B------:R-:W-:Y:S02]  /*20000*/  ISETP.GE.AND P3, PT, R12.reuse, R0, PT ;  /* 0x000000000c00720c */ /* 0x040fe40003f66270 */
[----:B------:R-:W-:Y:S01]  /*20010*/  ISETP.GE.AND P2, PT, R12, R2, PT ;  /* 0x000000020c00720c */ /* 0x000fe20003f46270 */
[----:B------:R-:W-:Y:S01]  /*20020*/  VIADD R12, R180, 0x11 ;  /* 0x00000011b40c7836 */ /* 0x000fe20000000000 */
[----:B------:R-:W-:Y:S01]  /*20030*/  FSEL R6, R6, -INF , !P1 ;  /* 0xff80000006067808 */ /* 0x000fe20004800000 */
[C---:B------:R-:W-:Y:S01]  /*20040*/  HMMA.16816.F32 R32, R188.reuse, R18, R32 ;  /* 0x00000012bc20723c */ /* 0x040fe20000001820 */
[----:B------:R-:W-:Y:S02]  /*20050*/  ISETP.GE.AND P1, PT, R13, R0, PT ;  /* 0x000000000d00720c */ /* 0x000fe40003f26270 */
[----:B------:R-:W-:Y:S02]  /*20060*/  FSEL R5, R5, -INF , !P3 ;  /* 0xff80000005057808 */ /* 0x000fe40005800000 */
[----:B------:R-:W-:Y:S01]  /*20070*/  ISETP.GE.AND P3, PT, R13, R2, PT ;  /* 0x000000020d00720c */ /* 0x000fe20003f66270 */
[----:B------:R-:W-:Y:S01]  /*20080*/  VIADD R13, R180, 0x18 ;  /* 0x00000018b40d7836 */ /* 0x000fe20000000000 */
[----:B------:R-:W-:Y:S01]  /*20090*/  FSEL R7, R7, -INF , !P2 ;  /* 0xff80000007077808 */ /* 0x000fe20005000000 */
[----:B--2---:R-:W-:Y:S01]  /*200a0*/  HMMA.16816.F32 R28, R188, R20, R28 ;  /* 0x00000014bc1c723c */ /* 0x004fe2000000181c */
[----:B------:R-:W-:-:S02]  /*200b0*/  FSEL R176, R176, -INF , !P1 ;  /* 0xff800000b0b07808 */ /* 0x000fc40004800000 */
[C---:B------:R-:W-:Y:S02]  /*200c0*/  ISETP.GE.AND P2, PT, R12.reuse, R0, PT ;  /* 0x000000000c00720c */ /* 0x040fe40003f46270 */
[----:B------:R-:W-:Y:S01]  /*200d0*/  ISETP.GE.AND P1, PT, R12, R2, PT ;  /* 0x000000020c00720c */ /* 0x000fe20003f26270 */
[----:B------:R-:W-:Y:S01]  /*200e0*/  VIADD R12, R180, 0x19 ;  /* 0x00000019b40c7836 */ /* 0x000fe20000000000 */
[----:B------:R-:W-:Y:S01]  /*200f0*/  FSEL R182, R178, -INF , !P3 ;  /* 0xff800000b2b67808 */ /* 0x000fe20005800000 */
[----:B------:R-:W-:Y:S01]  /*20100*/  HMMA.16816.F32 R24, R188, R22, R24 ;  /* 0x00000016bc18723c */ /* 0x000fe20000001818 */
[----:B------:R-:W-:Y:S02]  /*20110*/  FSEL R177, R177, -INF , !P2 ;  /* 0xff800000b1b17808 */ /* 0x000fe40005000000 */
[C---:B------:R-:W-:Y:S02]  /*20120*/  ISETP.GE.AND P3, PT, R13.reuse, R0, PT ;  /* 0x000000000d00720c */ /* 0x040fe40003f66270 */
[----:B------:R-:W-:Y:S01]  /*20130*/  ISETP.GE.AND P2, PT, R13, R2, PT ;  /* 0x000000020d00720c */ /* 0x000fe20003f46270 */
[----:B------:R-:W-:Y:S01]  /*20140*/  VIADD R13, R180, 0x20 ;  /* 0x00000020b40d7836 */ /* 0x000fe20000000000 */
[----:B------:R-:W-:Y:S01]  /*20150*/  FSEL R183, R179, -INF , !P1 ;  /* 0xff800000b3b77808 */ /* 0x000fe20004800000 */
[----:B------:R-:W-:Y:S01]  /*20160*/  IMAD.MOV.U32 R189, RZ, RZ, R198 ;  /* 0x000000ffffbd7224 */ /* 0x000fe200078e00c6 */
[----:B------:R-:W-:Y:S01]  /*20170*/  ISETP.GE.AND P1, PT, R12, R0, PT ;  /* 0x000000000c00720c */ /* 0x000fe20003f26270 */
[----:B------:R-:W-:Y:S01]  /*20180*/  IMAD.MOV.U32 R188, RZ, RZ, R199 ;  /* 0x000000ffffbc7224 */ /* 0x000fe200078e00c7 */
[----:B------:R-:W-:-:S02]  /*20190*/  FSEL R178, R172, -INF , !P3 ;  /* 0xff800000acb27808 */ /* 0x000fc40005800000 */
[----:B------:R-:W-:Y:S01]  /*201a0*/  ISETP.GE.AND P3, PT, R12, R2, PT ;  /* 0x000000020c00720c */ /* 0x000fe20003f66270 */
[----:B------:R-:W-:Y:S01]  /*201b0*/  VIADD R12, R180, 0x21 ;  /* 0x00000021b40c7836 */ /* 0x000fe20000000000 */
        /* <DEDUP_REMOVED lines=8> */
[----:B------:R-:W-:Y:S01]  /*20240*/  ISETP.GE.AND P2, PT, R12, R2, PT ;  /* 0x000000020c00720c */ /* 0x000fe20003f46270 */
[----:B------:R-:W-:Y:S01]  /*20250*/  VIADD R12, R180, 0x29 ;  /* 0x00000029b40c7836 */ /* 0x000fe20000000000 */
[----:B------:R-:W-:Y:S02]  /*20260*/  FSEL R185, R170, -INF , !P1 ;  /* 0xff800000aab97808 */ /* 0x000fe40004800000 */
[----:B------:R-:W-:Y:S02]  /*20270*/  ISETP.GE.AND P1, PT, R13, R0, PT ;  /* 0x000000000d00720c */ /* 0x000fe40003f26270 */
        /* <DEDUP_REMOVED lines=16> */
[----:B------:R-:W-:Y:S02]  /*20380*/  FSEL R174, R29, -INF , !P1 ;  /* 0xff8000001dae7808 */ /* 0x000fe40004800000 */
[-C--:B------:R-:W-:Y:S02]  /*20390*/  ISETP.GE.AND P1, PT, R13, R2.reuse, PT ;  /* 0x000000020d00720c */ /* 0x080fe40003f26270 */
[----:B------:R-:W-:Y:S01]  /*203a0*/  ISETP.GE.AND P3, PT, R12, R2, PT ;  /* 0x000000020c00720c */ /* 0x000fe20003f66270 */
[----:B------:R-:W-:Y:S01]  /*203b0*/  VIADD R12, R180, 0x39 ;  /* 0x00000039b40c7836 */ /* 0x000fe20000000000 */
[----:B------:R-:W-:Y:S02]  /*203c0*/  FSEL R29, R26, -INF , !P1 ;  /* 0xff8000001a1d7808 */ /* 0x000fe40004800000 */
[----:B------:R-:W-:Y:S02]  /*203d0*/  FSEL R170, R30, -INF , !P2 ;  /* 0xff8000001eaa7808 */ /* 0x000fe40005000000 */
[----:B------:R-:W-:-:S02]  /*203e0*/  ISETP.GE.AND P1, PT, R165, 0x3, PT ;  /* 0x00000003a500780c */ /* 0x000fc40003f26270 */
[-C--:B------:R-:W-:Y:S02]  /*203f0*/  ISETP.GE.AND P2, PT, R13, R0.reuse, PT ;  /* 0x000000000d00720c */ /* 0x080fe40003f46270 */
[----:B------:R-:W-:Y:S02]  /*20400*/  FSEL R169, R31, -INF , !P3 ;  /* 0xff8000001fa97808 */ /* 0x000fe40005800000 */
[----:B------:R-:W-:Y:S02]  /*20410*/  FSEL R173, R24, -INF , !P2 ;  /* 0xff80000018ad7808 */ /* 0x000fe40005000000 */
[-C--:B------:R-:W-:Y:S02]  /*20420*/  ISETP.GE.AND P3, PT, R180, R0.reuse, PT ;  /* 0x00000000b400720c */ /* 0x080fe40003f66270 */
[----:B------:R-:W-:Y:S02]  /*20430*/  ISETP.GE.AND P2, PT, R12, R0, PT ;  /* 0x000000000c00720c */ /* 0x000fe40003f46270 */
[----:B------:R-:W-:-:S02]  /*20440*/  FSEL R8, R8, -INF , !P3 ;  /* 0xff80000008087808 */ /* 0x000fc40005800000 */
[----:B------:R-:W-:Y:S02]  /*20450*/  FSEL R171, R25, -INF , !P2 ;  /* 0xff80000019ab7808 */ /* 0x000fe40005000000 */
[-C--:B------:R-:W-:Y:S02]  /*20460*/  ISETP.GE.AND P3, PT, R180, R2.reuse, PT ;  /* 0x00000002b400720c */ /* 0x080fe40003f66270 */
[----:B------:R-:W-:Y:S02]  /*20470*/  ISETP.GE.AND P2, PT, R12, R2, PT ;  /* 0x000000020c00720c */ /* 0x000fe40003f46270 */
[----:B------:R-:W-:Y:S02]  /*20480*/  FSEL R10, R10, -INF , !P3 ;  /* 0xff8000000a0a7808 */ /* 0x000fe40005800000 */
[----:B------:R-:W-:Y:S01]  /*20490*/  FSEL R28, R27, -INF , !P2 ;  /* 0xff8000001b1c7808 */ /* 0x000fe20005000000 */
[----:B------:R-:W-:Y:S05]  /*204a0*/  @!P1 BRA `(.L_x_1150) ;  /* 0x0000000c00a49947 */ /* 0x000fea0003800000 */
[----:B------:R-:W-:Y:S04]  /*204b0*/  BSSY B0, `(.L_x_1151) ;  /* 0x000004d000007945 */ /* 0x000fe80003800000 */
[----:B------:R-:W-:Y:S05]  /*204c0*/  @!P0 BRA `(.L_x_1152) ;  /* 0x0000000400188947 */ /* 0x000fea0003800000 */
[----:B------:R-:W-:Y:S02]  /*204d0*/  R2UR UR4, R166 ;  /* 0x00000000a60472ca */ /* 0x000fe400000e0000 */
[----:B------:R-:W-:-:S13]  /*204e0*/  R2UR UR5, R167 ;  /* 0x00000000a70572ca */ /* 0x000fda00000e0000 */
[----:B------:R-:W2:Y:S01]  /*204f0*/  LD.E R18, desc[UR4][R196.64+0x170] ;  /* 0x00017004c4127980 */ /* 0x000ea2000c101900 */
[----:B------:R-:W-:Y:S01]  /*20500*/  IMAD.SHL.U32 R2, R246, 0x40, RZ ;  /* 0x00000040f6027824 */ /* 0x000fe200078e00ff */
[----:B------:R-:W-:Y:S02]  /*20510*/  R2UR UR12, R166 ;  /* 0x00000000a60c72ca */ /* 0x000fe400000e0000 */
[----:B------:R-:W-:Y:S01]  /*20520*/  R2UR UR13, R167 ;  /* 0x00000000a70d72ca */ /* 0x000fe200000e0000 */
[----:B------:R-:W-:Y:S01]  /*20530*/  VIADD R15, R2, 0xffffffc0 ;  /* 0xffffffc0020f7836 */ /* 0x000fe20000000000 */
[----:B------:R-:W-:Y:S02]  /*20540*/  IABS R13, R2 ;  /* 0x00000002000d7213 */ /* 0x000fe40000000000 */
[----:B------:R-:W-:Y:S02]  /*20550*/  R2UR UR10, R166 ;  /* 0x00000000a60a72ca */ /* 0x000fe400000e0000 */
[----:B------:R-:W-:-:S02]  /*20560*/  IABS R0, R15 ;  /* 0x0000000f00007213 */ /* 0x000fc40000000000 */
[C---:B------:R-:W-:Y:S02]  /*20570*/  R2UR UR11, R167.reuse ;  /* 0x00000000a70b72ca */ /* 0x040fe400000e0000 */
[----:B------:R-:W-:Y:S02]  /*20580*/  R2UR UR8, R166 ;  /* 0x00000000a60872ca */ /* 0x000fe400000e0000 */
[----:B------:R-:W-:Y:S02]  /*20590*/  R2UR UR9, R167 ;  /* 0x00000000a70972ca */ /* 0x000fe400000e0000 */
[-C--:B--2---:R-:W-:Y:S02]  /*205a0*/  IABS R14, R18.reuse ;  /* 0x00000012000e7213 */ /* 0x084fe40000000000 */
[-C--:B------:R-:W-:Y:S02]  /*205b0*/  IABS R12, R18.reuse ;  /* 0x00000012000c7213 */ /* 0x080fe40000000000 */
[----:B------:R-:W1:Y:S01]  /*205c0*/  I2F.RP R22, R14 ;  /* 0x0000000e00167306 */ /* 0x000e620000209400 */
[----:B------:R-:W-:-:S02]  /*205d0*/  LOP3.LUT R2, R2, R18, RZ, 0x3c, !PT ;  /* 0x0000001202027212 */ /* 0x000fc400078e3cff */
[----:B------:R-:W-:Y:S01]  /*205e0*/  IMAD.MOV R12, RZ, RZ, -R12 ;  /* 0x000000ffff0c7224 */ /* 0x000fe200078e0a0c */
[----:B------:R-:W-:-:S04]  /*205f0*/  LOP3.LUT R15, R15, R18, RZ, 0x3c, !PT ;  /* 0x000000120f0f7212 */ /* 0x000fc800078e3cff */
[----:B-1----:R-:W1:Y:S02]  /*20600*/  MUFU.RCP R22, R22 ;  /* 0x0000001600167308 */ /* 0x002e640000001000 */
[----:B-1----:R-:W-:-:S06]  /*20610*/  VIADD R22, R22, 0xffffffe ;  /* 0x0ffffffe16167836 */ /* 0x002fcc0000000000 */
[----:B------:R-:W1:Y:S02]  /*20620*/  F2I.FTZ.U32.TRUNC.NTZ R23, R22 ;  /* 0x0000001600177305 */ /* 0x000e64000021f000 */
[----:B-1----:R-:W-:Y:S01]  /*20630*/  IMAD.MOV R17, RZ, RZ, -R23 ;  /* 0x000000ffff117224 */ /* 0x002fe200078e0a17 */
[----:B------:R-:W-:-:S03]  /*20640*/  MOV R22, RZ ;  /* 0x000000ff00167202 */ /* 0x000fc60000000f00 */
        /* <DEDUP_REMOVED lines=8> */
[-C--:B------:R-:W-:Y:S01]  /*206d0*/  @!P2 IADD3 R13, R13, -R14.reuse, RZ ;  /* 0x8000000e0d0da210 */ /* 0x080fe20007ffe0ff */
[----:B------:R-:W-:Y:S01]  /*206e0*/  @!P2 VIADD R16, R16, 0x1 ;  /* 0x000000011010a836 */ /* 0x000fe20000000000 */
[----:B------:R-:W-:Y:S02]  /*206f0*/  ISETP.GE.AND P2, PT, R2, RZ, PT ;  /* 0x000000ff0200720c */ /* 0x000fe40003f46270 */
[-C--:B------:R-:W-:Y:S02]  /*20700*/  ISETP.GE.U32.AND P0, PT, R13, R14.reuse, PT ;  /* 0x0000000e0d00720c */ /* 0x080fe40003f06070 */
[----:B------:R-:W-:Y:S02]  /*20710*/  @!P1 IMAD.IADD R0, R0, 0x1, -R14 ;  /* 0x0000000100009824 */ /* 0x000fe400078e0a0e */
[----:B------:R-:W-:Y:S01]  /*20720*/  @!P1 VIADD R17, R17, 0x1 ;  /* 0x0000000111119836 */ /* 0x000fe20000000000 */
[----:B------:R-:W-:Y:S02]  /*20730*/  ISETP.NE.AND P1, PT, R18, RZ, PT ;  /* 0x000000ff1200720c */ /* 0x000fe40003f25270 */
[----:B------:R-:W-:-:S02]  /*20740*/  ISETP.GE.U32.AND P3, PT, R0, R14, PT ;  /* 0x0000000e0000720c */ /* 0x000fc40003f66070 */
[----:B------:R-:W-:-:S04]  /*20750*/  LOP3.LUT R0, RZ, R18, RZ, 0x33, !PT ;  /* 0x00000012ff007212 */ /* 0x000fc800078e33ff */
[----:B------:R-:W-:Y:S02]  /*20760*/  @P0 IADD3 R16, R16, 0x1, RZ ;  /* 0x0000000110100810 */ /* 0x000fe40007ffe0ff */
[----:B------:R-:W-:Y:S02]  /*20770*/  ISETP.GE.AND P0, PT, R15, RZ, PT ;  /* 0x000000ff0f00720c */ /* 0x000fe40003f06270 */
[----:B------:R-:W-:Y:S01]  /*20780*/  MOV R12, R16 ;  /* 0x00000010000c7202 */ /* 0x000fe20000000f00 */
[----:B------:R-:W2:Y:S02]  /*20790*/  LD.E.64 R14, desc[UR4][R196.64+0x38] ;  /* 0x00003804c40e7980 */ /* 0x000ea4000c101b00 */
[----:B------:R-:W-:Y:S02]  /*207a0*/  @P3 VIADD R17, R17, 0x1 ;  /* 0x0000000111113836 */ /* 0x000fe40000000000 */
[----:B------:R-:W-:Y:S02]  /*207b0*/  @!P2 IMAD.MOV R12, RZ, RZ, -R12 ;  /* 0x000000ffff0ca224 */ /* 0x000fe400078e0a0c */
[----:B------:R-:W-:-:S03]  /*207c0*/  IMAD.MOV.U32 R13, RZ, RZ, R17 ;  /* 0x000000ffff0d7224 */ /* 0x000fc600078e0011 */
[----:B------:R-:W-:Y:S02]  /*207d0*/  SEL R12, R0, R12, !P1 ;  /* 0x0000000c000c7207 */ /* 0x000fe40004800000 */
[----:B------:R-:W-:-:S03]  /*207e0*/  @!P0 IADD3 R13, -R13, RZ, RZ ;  /* 0x000000ff0d0d8210 */ /* 0x000fc60007ffe1ff */
[----:B------:R-:W-:Y:S01]  /*207f0*/  IMAD.WIDE R22, R12, 0x4, R244 ;  /* 0x000000040c167825 */ /* 0x000fe200078e02f4 */
[----:B------:R-:W-:-:S04]  /*20800*/  SEL R13, R0, R13, !P1 ;  /* 0x0000000d000d7207 */ /* 0x000fc80004800000 */
[----:B------:R-:W3:Y:S01]  /*20810*/  LD.E R2, desc[UR12][R22.64] ;  /* 0x0000000c16027980 */ /* 0x000ee2000c101900 */
[----:B------:R-:W-:-:S05]  /*20820*/  IMAD.WIDE R16, R13, 0x4, R244 ;  /* 0x000000040d107825 */ /* 0x000fca00078e02f4 */
        /* <DEDUP_REMOVED lines=13> */
[----:B------:R-:W-:-:S04]  /*20900*/  IMAD R13, R16, R13, R2 ;  /* 0x0000000d100d7224 */ /* 0x000fc800078e0202 */
[----:B------:R-:W-:Y:S01]  /*20910*/  IMAD.IADD R13, R15, 0x1, R13 ;  /* 0x000000010f0d7824 */ /* 0x000fe200078e020d */
[----:B------:R-:W-:Y:S05]  /*20920*/  BRA `(.L_x_1153) ;  /* 0x0000000000147947 */ /* 0x000fea0003800000 */
.L_x_1152:
[----:B------:R-:W-:Y:S02]  /*20930*/  R2UR UR4, R166 ;  /* 0x00000000a60472ca */ /* 0x000fe400000e0000 */
[----:B------:R-:W-:-:S13]  /*20940*/  R2UR UR5, R167 ;  /* 0x00000000a70572ca */ /* 0x000fda00000e0000 */
[----:B------:R-:W2:Y:S02]  /*20950*/  LD.E R14, desc[UR4][R196.64+0x38] ;  /* 0x00003804c40e7980 */ /* 0x000ea4000c101900 */
[----:B--2---:R-:W-:-:S05]  /*20960*/  IMAD.U32 R14, R14, -0x40, RZ ;  /* 0xffffffc00e0e7824 */ /* 0x004fca00078e00ff */
[----:B------:R-:W-:Y:S02]  /*20970*/  SHF.R.S32.HI R13, RZ, 0x1f, R14 ;  /* 0x0000001fff0d7819 */ /* 0x000fe4000001140e */
.L_x_1153:
[----:B------:R-:W-:Y:S05]  /*20980*/  BSYNC B0 ;  /* 0x0000000000007941 */ /* 0x000fea0003800000 */
.L_x_1151:
[-C--:B------:R-:W-:Y:S02]  /*20990*/  @P6 IADD3 R12, P0, R14, R233.reuse, RZ ;  /* 0x000000e90e0c6210 */ /* 0x080fe40007f1e0ff */
[----:B------:R-:W-:Y:S02]  /*209a0*/  LOP3.LUT R2, R247, 0x1, RZ, 0xc0, !PT ;  /* 0x00000001f7027812 */ /* 0x000fe400078ec0ff */
[----:B------:R-:W-:Y:S01]  /*209b0*/  @P6 LEA R30, P2, R12, R236, 0x1 ;  /* 0x000000ec0c1e6211 */ /* 0x000fe200078408ff */
[----:B------:R-:W-:Y:S01]  /*209c0*/  @P6 IMAD.X R0, R13, 0x1, R234, P0 ;  /* 0x000000010d006824 */ /* 0x000fe200000e06ea */
[-C--:B------:R-:W-:Y:S02]  /*209d0*/  @P5 IADD3 R15, P0, R14, R233.reuse, RZ ;  /* 0x000000e90e0f5210 */ /* 0x080fe40007f1e0ff */
[----:B------:R-:W-:Y:S02]  /*209e0*/  ISETP.NE.U32.AND P3, PT, R2, 0x1, PT ;  /* 0x000000010200780c */ /* 0x000fe40003f65070 */
[----:B------:R-:W-:-:S02]  /*209f0*/  @P4 IADD3 R2, P1, R14, R233, RZ ;  /* 0x000000e90e024210 */ /* 0x000fc40007f3e0ff */
[-C--:B------:R-:W-:Y:S01]  /*20a00*/  @P6 LEA.HI.X R31, R12, R235.reuse, R0, 0x1, P2 ;  /* 0x000000eb0c1f6211 */ /* 0x080fe200010f0c00 */
[--C-:B------:R-:W-:Y:S01]  /*20a10*/  @P5 IMAD.X R12, R13, 0x1, R234.reuse, P0 ;  /* 0x000000010d0c5824 */ /* 0x100fe200000e06ea */
[-C--:B------:R-:W-:Y:S01]  /*20a20*/  @P5 LEA R26, P0, R15, R236.reuse, 0x1 ;  /* 0x000000ec0f1a5211 */ /* 0x080fe200078008ff */
[----:B------:R-:W-:Y:S01]  /*20a30*/  @P4 IMAD.X R0, R13, 0x1, R234, P1 ;  /* 0x000000010d004824 */ /* 0x000fe200008e06ea */
[C---:B------:R-:W-:Y:S02]  /*20a40*/  @P4 LEA R24, P1, R2.reuse, R236, 0x1 ;  /* 0x000000ec02184211 */ /* 0x040fe400078208ff */
[----:B------:R-:W-:Y:S02]  /*20a50*/  @P5 LEA.HI.X R27, R15, R235, R12, 0x1, P0 ;  /* 0x000000eb0f1b5211 */ /* 0x000fe400000f0c0c */
[----:B------:R-:W-:Y:S02]  /*20a60*/  IADD3 R12, P2, P0, R233, R233, R14 ;  /* 0x000000e9e90c7210 */ /* 0x000fe4000785e00e */
[----:B------:R-:W-:-:S02]  /*20a70*/  @P4 LEA.HI.X R25, R2, R235, R0, 0x1, P1 ;  /* 0x000000eb02194211 */ /* 0x000fc400008f0c00 */
[--C-:B------:R-:W-:Y:S02]  /*20a80*/  IADD3.X R2, R234, R234, R13.reuse, P2, P0 ;  /* 0x000000eaea027210 */ /* 0x100fe400017e040d */
[-C--:B------:R-:W-:Y:S02]  /*20a90*/  LEA R34, P1, R14, R236.reuse, 0x1 ;  /* 0x000000ec0e227211 */ /* 0x080fe400078208ff */
[CC--:B------:R-:W-:Y:S02]  /*20aa0*/  @!P3 LEA R32, P0, R12.reuse, R236.reuse, 0x1 ;  /* 0x000000ec0c20b211 */ /* 0x0c0fe400078008ff */
[----:B------:R-:W-:Y:S02]  /*20ab0*/  @P6 LEA R22, P2, R12, R236, 0x1 ;  /* 0x000000ec0c166211 */ /* 0x000fe400078408ff */
[-C--:B------:R-:W-:Y:S02]  /*20ac0*/  LEA.HI.X R35, R14, R235.reuse, R13, 0x1, P1 ;  /* 0x000000eb0e237211 */ /* 0x080fe400008f0c0d */
[----:B------:R-:W-:-:S02]  /*20ad0*/  @!P3 LEA.HI.X R33, R12, R235, R2, 0x1, P0 ;  /* 0x000000eb0c21b211 */ /* 0x000fc400000f0c02 */
[C-C-:B------:R-:W-:Y:S01]  /*20ae0*/  @P6 LEA.HI.X R23, R12.reuse, R235, R2.reuse, 0x1, P2 ;  /* 0x000000eb0c176211 */ /* 0x140fe200010f0c02 */
[----:B------:R-:W-:Y:S01]  /*20af0*/  @P6 IMAD.MOV.U32 R15, RZ, RZ, R35 ;  /* 0x000000ffff0f6224 */ /* 0x000fe200078e0023 */
[CC--:B------:R-:W-:Y:S02]  /*20b00*/  @P5 LEA R18, P1, R12.reuse, R236.reuse, 0x1 ;  /* 0x000000ec0c125211 */ /* 0x0c0fe400078208ff */
[C---:B------:R-:W-:Y:S02]  /*20b10*/  @P4 LEA R16, P0, R12.reuse, R236, 0x1 ;  /* 0x000000ec0c104211 */ /* 0x040fe400078008ff */
[C---:B------:R-:W-:Y:S02]  /*20b20*/  IADD3 R0, P2, R12.reuse, R233, RZ ;  /* 0x000000e90c007210 */ /* 0x040fe40007f5e0ff */
[CCC-:B------:R-:W-:Y:S02]  /*20b30*/  @P5 LEA.HI.X R19, R12.reuse, R235.reuse, R2.reuse, 0x1, P1 ;  /* 0x000000eb0c135211 */ /* 0x1c0fe400008f0c02 */
[----:B------:R-:W-:Y:S01]  /*20b40*/  @P4 LEA.HI.X R17, R12, R235, R2, 0x1, P0 ;  /* 0x000000eb0c114211 */ /* 0x000fe200000f0c02 */
[----:B------:R-:W-:Y:S01]  /*20b50*/  IMAD.X R2, R2, 0x1, R234, P2 ;  /* 0x0000000102027824 */ /* 0x000fe200010e06ea */
[----:B------:R-:W-:-:S02]  /*20b60*/  @!P3 IADD3 R14, P1, R14, R233, RZ ;  /* 0x000000e90e0eb210 */ /* 0x000fc40007f3e0ff */
[----:B------:R-:W-:Y:S02]  /*20b70*/  @!P3 R2UR UR8, R166 ;  /* 0x00000000a608b2ca */ /* 0x000fe400000e0000 */
[----:B------:R-:W-:Y:S01]  /*20b80*/  @!P3 R2UR UR9, R167 ;  /* 0x00000000a709b2ca */ /* 0x000fe200000e0000 */
[----:B------:R-:W-:Y:S01]  /*20b90*/  @!P3 IMAD.X R13, R13, 0x1, R234, P1 ;  /* 0x000000010d0db824 */ /* 0x000fe200008e06ea */
[----:B------:R-:W-:Y:S02]  /*20ba0*/  @P6 LEA R202, P2, R0, R236, 0x1 ;  /* 0x000000ec00ca6211 */ /* 0x000fe400078408ff */
[----:B------:R-:W-:Y:S02]  /*20bb0*/  @P6 R2UR UR4, R166 ;  /* 0x00000000a60462ca */ /* 0x000fe400000e0000 */
[----:B------:R-:W-:Y:S02]  /*20bc0*/  @P6 R2UR UR5, R167 ;  /* 0x00000000a70562ca */ /* 0x000fe400000e0000 */
[----:B------:R-:W-:-:S02]  /*20bd0*/  @P6 LEA.HI.X R203, R0, R235, R2, 0x1, P2 ;  /* 0x000000eb00cb6211 */ /* 0x000fc400010f0c02 */
[----:B------:R-:W-:Y:S02]  /*20be0*/  @!P3 LEA R12, P2, R14, R236, 0x1 ;  /* 0x000000ec0e0cb211 */ /* 0x000fe400078408ff */
[----:B------:R-:W-:Y:S01]  /*20bf0*/  @P5 R2UR UR12, R166 ;  /* 0x00000000a60c52ca */ /* 0x000fe200000e0000 */
[----:B------:R-:W-:Y:S01]  /*20c00*/  @!PT LDS RZ, [RZ] ;  /* 0x00000000fffff984 */ /* 0x000fe20000000800 */
[----:B------:R-:W-:Y:S01]  /*20c10*/  @!PT LDS RZ, [RZ] ;  /* 0x00000000fffff984 */ /* 0x000fe20000000800 */
[----:B------:R-:W-:Y:S01]  /*20c20*/  @!PT LDS RZ, [RZ] ;  /* 0x00000000fffff984 */ /* 0x000fe20000000800 */
[----:B------:R-:W-:Y:S01]  /*20c30*/  @!P3 LDGSTS.E.BYPASS.LTC128B.128 [R243+0x8000], desc[UR8][R34.64] ;  /* 0x0800000022f3bfae */ /* 0x000fe2000b901d48 */
[C---:B------:R-:W-:Y:S02]  /*20c40*/  @P5 R2UR UR13, R167.reuse ;  /* 0x00000000a70d52ca */ /* 0x040fe400000e0000 */
[----:B------:R-:W-:Y:S01]  /*20c50*/  @!P3 LEA.HI.X R13, R14, R235, R13, 0x1, P2 ;  /* 0x000000eb0e0db211 */ /* 0x000fe200010f0c0d */
[----:B------:R-:W-:Y:S01]  /*20c60*/  @P6 IMAD.MOV.U32 R14, RZ, RZ, R34 ;  /* 0x000000ffff0e6224 */ /* 0x000fe200078e0022 */
[----:B------:R1:W-:Y:S01]  /*20c70*/  @P3 STS.128 [R243+0x8000], RZ ;  /* 0x008000fff3003388 */ /* 0x0003e20000000c00 */
[C---:B------:R-:W-:Y:S02]  /*20c80*/  @P4 R2UR UR10, R166.reuse ;  /* 0x00000000a60a42ca */ /* 0x040fe400000e0000 */
[----:B------:R-:W-:Y:S01]  /*20c90*/  @P4 R2UR UR11, R167 ;  /* 0x00000000a70b42ca */ /* 0x000fe200000e0000 */
[----:B------:R-:W-:Y:S01]  /*20ca0*/  @!PT LDS RZ, [RZ] ;  /* 0x00000000fffff984 */ /* 0x000fe20000000800 */
[----:B------:R-:W-:Y:S01]  /*20cb0*/  @!PT LDS RZ, [RZ] ;  /* 0x00000000fffff984 */ /* 0x000fe20000000800 */
[----:B------:R-:W-:Y:S01]  /*20cc0*/  @!PT LDS RZ, [RZ] ;  /* 0x00000000fffff984 */ /* 0x000fe20000000800 */
[----:B------:R2:W-:Y:S01]  /*20cd0*/  @P6 LDGSTS.E.BYPASS.LTC128B.128 [R243+0xa000], desc[UR4][R14.64+0x80] ;  /* 0x0a0000800ef36fae */ /* 0x0005e2000b901d44 */
[----:B------:R-:W-:-:S02]  /*20ce0*/  @P4 R2UR UR14, R166 ;  /* 0x00000000a60e42ca */ /* 0x000fc400000e0000 */
[----:B------:R-:W-:Y:S01]  /*20cf0*/  @P4 R2UR UR15, R167 ;  /* 0x00000000a70f42ca */ /* 0x000fe200000e0000 */
[----:B------:R1:W-:Y:S01]  /*20d00*/  @!P6 STS.128 [R243+0xa000], RZ ;  /* 0x00a000fff300e388 */ /* 0x0003e20000000c00 */
[CC--:B------:R-:W-:Y:S02]  /*20d10*/  @!P3 LEA R194, P0, R0.reuse, R236.reuse, 0x1 ;  /* 0x000000ec00c2b211 */ /* 0x0c0fe400078008ff */
[CC--:B------:R-:W-:Y:S02]  /*20d20*/  @P5 LEA R200, P1, R0.reuse, R236.reuse, 0x1 ;  /* 0x000000ec00c85211 */ /* 0x0c0fe400078208ff */
[CC--:B------:R-:W-:Y:S02]  /*20d30*/  @!P3 LEA.HI.X R195, R0.reuse, R235.reuse, R2, 0x1, P0 ;  /* 0x000000eb00c3b211 */ /* 0x0c0fe400000f0c02 */
[C---:B------:R-:W-:Y:S01]  /*20d40*/  @P4 LEA R198, P0, R0.reuse, R236, 0x1 ;  /* 0x000000ec00c64211 */ /* 0x040fe200078008ff */
[----:B------:R-:W-:Y:S01]  /*20d50*/  IMAD.MOV.U32 R236, RZ, RZ, R34 ;  /* 0x000000ffffec7224 */ /* 0x000fe200078e0022 */
[----:B------:R-:W-:-:S02]  /*20d60*/  @P5 LEA.HI.X R201, R0, R235, R2, 0x1, P1 ;  /* 0x000000eb00c95211 */ /* 0x000fc400008f0c02 */
[----:B------:R-:W-:Y:S01]  /*20d70*/  @P4 LEA.HI.X R199, R0, R235, R2, 0x1, P0 ;  /* 0x000000eb00c74211 */ /* 0x000fe200000f0c02 */
[--C-:B------:R-:W-:Y:S02]  /*20d80*/  IMAD.MOV.U32 R235, RZ, RZ, R35.reuse ;  /* 0x000000ffffeb7224 */ /* 0x100fe400078e0023 */
[----:B--2---:R-:W-:Y:S02]  /*20d90*/  @P5 IMAD.MOV.U32 R14, RZ, RZ, R34 ;  /* 0x000000ffff0e5224 */ /* 0x004fe400078e0022 */
[----:B------:R-:W-:-:S05]  /*20da0*/  @P5 IMAD.MOV.U32 R15, RZ, RZ, R35 ;  /* 0x000000ffff0f5224 */ /* 0x000fca00078e0023 */
[----:B------:R-:W-:Y:S01]  /*20db0*/  @!PT LDS RZ, [RZ] ;  /* 0x00000000fffff984 */ /* 0x000fe20000000800 */
[----:B------:R-:W-:Y:S01]  /*20dc0*/  @!PT LDS RZ, [RZ] ;  /* 0x00000000fffff984 */ /* 0x000fe20000000800 */
[----:B------:R-:W-:Y:S01]  /*20dd0*/  @!PT LDS RZ, [RZ] ;  /* 0x00000000fffff984 */ /* 0x000fe20000000800 */
[----:B------:R2:W-:Y:S01]  /*20de0*/  @P5 LDGSTS.E.BYPASS.LTC128B.128 [R243+0xc000], desc[UR12][R14.64+0x100] ;  /* 0x0c0001000ef35fae */ /* 0x0005e2000b901d4c */
[----:B------:R-:W-:Y:S02]  /*20df0*/  @P4 R2UR UR12, R166 ;  /* 0x00000000a60c42ca */ /* 0x000fe400000e0000 */
[----:B------:R-:W-:Y:S01]  /*20e00*/  @P4 R2UR UR13, R167 ;  /* 0x00000000a70d42ca */ /* 0x000fe200000e0000 */
[----:B------:R1:W-:Y:S01]  /*20e10*/  @!P5 STS.128 [R243+0xc000], RZ ;  /* 0x00c000fff300d388 */ /* 0x0003e20000000c00 */
[----:B--2---:R-:W-:Y:S02]  /*20e20*/  @P4 IMAD.MOV.U32 R14, RZ, RZ, R34 ;  /* 0x000000ffff0e4224 */ /* 0x004fe400078e0022 */
[----:B------:R-:W-:-:S05]  /*20e30*/  @P4 IMAD.MOV.U32 R15, RZ, RZ, R35 ;  /* 0x000000ffff0f4224 */ /* 0x000fca00078e0023 */
[----:B------:R-:W-:Y:S01]  /*20e40*/  @!PT LDS RZ, [RZ] ;  /* 0x00000000fffff984 */ /* 0x000fe20000000800 */
[----:B------:R-:W-:Y:S01]  /*20e50*/  @!PT LDS RZ, [RZ] ;  /* 0x00000000fffff984 */ /* 0x000fe20000000800 */
[----:B------:R-:W-:Y:S01]  /*20e60*/  @!PT LDS RZ, [RZ] ;  /* 0x00000000fffff984 */ /* 0x000fe20000000800 */
[----:B------:R1:W-:Y:S01]  /*20e70*/  @P4 LDGSTS.E.BYPASS.LTC128B.128 [R243+0xe000], desc[UR10][R14.64+0x180] ;  /* 0x0e0001800ef34fae */ /* 0x0003e2000b901d4a */
[C---:B------:R-:W-:Y:S02]  /*20e80*/  @!P3 R2UR UR10, R166.reuse ;  /* 0x00000000a60ab2ca */ /* 0x040fe400000e0000 */
[C---:B------:R-:W-:Y:S01]  /*20e90*/  @!P3 R2UR UR11, R167.reuse ;  /* 0x00000000a70bb2ca */ /* 0x040fe200000e0000 */
[----:B------:R1:W-:Y:S04]  /*20ea0*/  @!P4 STS.128 [R243+0xe000], RZ ;  /* 0x00e000fff300c388 */ /* 0x0003e80000000c00 */
[----:B------:R-:W-:Y:S01]  /*20eb0*/  @!PT LDS RZ, [RZ] ;  /* 0x00000000fffff984 */ /* 0x000fe20000000800 */
[----:B------:R-:W-:Y:S01]  /*20ec0*/  @!PT LDS RZ, [RZ] ;  /* 0x00000000fffff984 */ /* 0x000fe20000000800 */
[----:B------:R-:W-:Y:S01]  /*20ed0*/  @!PT LDS RZ, [RZ] ;  /* 0x00000000fffff984 */ /* 0x000fe20000000800 */
[----:B------:R1:W-:Y:S01]  /*20ee0*/  @!P3 LDGSTS.E.BYPASS.LTC128B.128 [R243+0x8800], desc[UR8][R12.64] ;  /* 0x088000000cf3bfae */ /* 0x0003e2000b901d48 */
[C---:B------:R-:W-:Y:S02]  /*20ef0*/  @P6 R2UR UR8, R166.reuse ;  /* 0x00000000a60862ca */ /* 0x040fe400000e0000 */
[----:B------:R-:W-:Y:S01]  /*20f00*/  @P6 R2UR UR9, R167 ;  /* 0x00000000a70962ca */ /* 0x000fe200000e0000 */
[----:B------:R1:W-:Y:S04]  /*20f10*/  @P3 STS.128 [R243+0x8800], RZ ;  /* 0x008800fff3003388 */ /* 0x0003e80000000c00 */
[----:B------:R-:W-:Y:S01]  /*20f20*/  @!PT LDS RZ, [RZ] ;  /* 0x00000000fffff984 */ /* 0x000fe20000000800 */
[----:B------:R-:W-:Y:S01]  /*20f30*/  @!PT LDS RZ, [RZ] ;  /* 0x00000000fffff984 */ /* 0x000fe20000000800 */
[----:B------:R-:W-:Y:S01]  /*20f40*/  @!PT LDS RZ, [RZ] ;  /* 0x00000000fffff984 */ /* 0x000fe20000000800 */
[----:B------:R1:W-:Y:S01]  /*20f50*/  @P6 LDGSTS.E.BYPASS.LTC128B.128 [R243+0xa800], desc[UR4][R30.64+0x80] ;  /* 0x0a8000801ef36fae */ /* 0x0003e2000b901d44 */
[----:B------:R-:W-:-:S02]  /*20f60*/  @P5 R2UR UR4, R166 ;  /* 0x00000000a60452ca */ /* 0x000fc400000e0000 */
[----:B------:R-:W-:Y:S01]  /*20f70*/  @P5 R2UR UR5, R167 ;  /* 0x00000000a70552ca */ /* 0x000fe200000e0000 */
[----:B------:R1:W-:-:S12]  /*20f80*/  @!P6 STS.128 [R243+0xa800], RZ ;  /* 0x00a800fff300e388 */ /* 0x0003d80000000c00 */
        /* <DEDUP_REMOVED lines=8> */
[----:B------:R1:W-:Y:S01]  /*21010*/  @P4 LDGSTS.E.BYPASS.LTC128B.128 [R243+0xe800], desc[UR12][R24.64+0x180] ;  /* 0x0e80018018f34fae */ /* 0x0003e2000b901d4c */
[C---:B------:R-:W-:Y:S02]  /*21020*/  @!P3 R2UR UR12, R166.reuse ;  /* 0x00000000a60cb2ca */ /* 0x040fe400000e0000 */
[----:B------:R-:W-:Y:S01]  /*21030*/  @!P3 R2UR UR13, R167 ;  /* 0x00000000a70db2ca */ /* 0x000fe200000e0000 */
[----:B------:R1:W-:Y:S04]  /*21040*/  @!P4 STS.128 [R243+0xe800], RZ ;  /* 0x00e800fff300c388 */ /* 0x0003e80000000c00 */
[----:B------:R-:W-:Y:S01]  /*21050*/  @!PT LDS RZ, [RZ] ;  /* 0x00000000fffff984 */ /* 0x000fe20000000800 */
[----:B------:R-:W-:Y:S01]  /*21060*/  @!PT LDS RZ, [RZ] ;  /* 0x00000000fffff984 */ /* 0x000fe20000000800 */
[----:B------:R-:W-:Y:S01]  /*21070*/  @!PT LDS RZ, [RZ] ;  /* 0x00000000fffff984 */ /* 0x000fe20000000800 */
[----:B------:R1:W-:Y:S01]  /*21080*/  @!P3 LDGSTS.E.BYPASS.LTC128B.128 [R243+0x9000], desc[UR10][R32.64] ;  /* 0x0900000020f3bfae */ /* 0x0003e2000b901d4a */
[----:B------:R-:W-:-:S02]  /*21090*/  @P6 R2UR UR10, R166 ;  /* 0x00000000a60a62ca */ /* 0x000fc400000e0000 */
[C---:B------:R-:W-:Y:S01]  /*210a0*/  @P6 R2UR UR11, R167.reuse ;  /* 0x00000000a70b62ca */ /* 0x040fe200000e0000 */
[----:B------:R1:W-:Y:S04]  /*210b0*/  @P3 STS.128 [R243+0x9000], RZ ;  /* 0x009000fff3003388 */ /* 0x0003e80000000c00 */
[----:B------:R-:W-:Y:S01]  /*210c0*/  @!PT LDS RZ, [RZ] ;  /* 0x00000000fffff984 */ /* 0x000fe20000000800 */
[----:B------:R-:W-:Y:S01]  /*210d0*/  @!PT LDS RZ, [RZ] ;  /* 0x00000000fffff984 */ /* 0x000fe20000000800 */
[----:B------:R-:W-:Y:S01]  /*210e0*/  @!PT LDS RZ, [RZ] ;  /* 0x00000000fffff984 */ /* 0x000fe20000000800 */
[----:B------:R1:W-:Y:S01]  /*210f0*/  @P6 LDGSTS.E.BYPASS.LTC128B.128 [R243+0xb000], desc[UR8][R22.64+0x80] ;  /* 0x0b00008016f36fae */ /* 0x0003e2000b901d48 */
[C---:B------:R-:W-:Y:S02]  /*21100*/  @P5 R2UR UR8, R166.reuse ;  /* 0x00000000a60852ca */ /* 0x040fe400000e0000 */
[----:B------:R-:W-:Y:S01]  /*21110*/  @P5 R2UR UR9, R167 ;  /* 0x00000000a70952ca */ /* 0x000fe200000e0000 */
[----:B------:R1:W-:Y:S04]  /*21120*/  @!P6 STS.128 [R243+0xb000], RZ ;  /* 0x00b000fff300e388 */ /* 0x0003e80000000c00 */
[----:B------:R-:W-:Y:S01]  /*21130*/  @!PT LDS RZ, [RZ] ;  /* 0x00000000fffff984 */ /* 0x000fe20000000800 */
[----:B------:R-:W-:Y:S01]  /*21140*/  @!PT LDS RZ, [RZ] ;  /* 0x00000000fffff984 */ /* 0x000fe20000000800 */
[----:B------:R-:W-:Y:S01]  /*21150*/  @!PT LDS RZ, [RZ] ;  /* 0x00000000fffff984 */ /* 0x000fe20000000800 */
[----:B------:R1:W-:Y:S01]  /*21160*/  @P5 LDGSTS.E.BYPASS.LTC128B.128 [R243+0xd000], desc[UR4][R18.64+0x100] ;  /* 0x0d00010012f35fae */ /* 0x0003e2000b901d44 */
[----:B------:R-:W-:-:S02]  /*21170*/  @P4 R2UR UR4, R166 ;  /* 0x00000000a60442ca */ /* 0x000fc400000e0000 */
[----:B------:R-:W-:Y:S01]  /*21180*/  @P4 R2UR UR5, R167 ;  /* 0x00000000a70542ca */ /* 0x000fe200000e0000 */
        /* <DEDUP_REMOVED lines=27> */
.L_x_1150:
[----:B------:R-:W-:Y:S05]  /*21340*/  BSYNC B1 ;  /* 0x0000000000017941 */ /* 0x000fea0003800000 */
.L_x_1149:
[----:B------:R-:W-:Y:S01]  /*21350*/  R2UR UR4, R166 ;  /* 0x00000000a60472ca */ /* 0x000fe200000e0000 */
[----:B-1----:R-:W-:Y:S01]  /*21360*/  LDSM.16.MT88.4 R16, [R230+0x10000] ;  /* 0x01000000e610783b */ /* 0x002fe20000004200 */
[----:B------:R-:W-:Y:S02]  /*21370*/  R2UR UR5, R167 ;  /* 0x00000000a70572ca */ /* 0x000fe400000e0000 */
[----:B------:R-:W-:Y:S01]  /*21380*/  FMNMX.FTZ R13, R164, R8, !PT ;  /* 0x00000008a40d7209 */ /* 0x000fe20007810000 */
[----:B------:R-:W-:Y:S10]  /*21390*/  LDSM.16.MT88.4 R24, [R227+0x10800] ;  /* 0x01080000e318783b */ /* 0x000ff40000004200 */
[----:B------:R-:W2:Y:S01]  /*213a0*/  LD.E R31, desc[UR4][R196.64+0xdc] ;  /* 0x0000dc04c41f7980 */ /* 0x000ea2000c101900 */
        /* <DEDUP_REMOVED lines=29> */
[----:B------:R-:W-:-:S03]  /*21580*/  FMNMX.FTZ R12, R29, R12, !PT ;  /* 0x0000000c1d0c7209 */ /* 0x000fc60007810000 */
[----:B------:R-:W1:Y:S01]  /*21590*/  SHFL.BFLY PT, R2, R13, 0x2, 0x1f ;  /* 0x0c401f000d027f89 */ /* 0x000e6200000e0000 */
[----:B------:R-:W-:-:S05]  /*215a0*/  FMNMX.FTZ R12, R28, R12, !PT ;  /* 0x0000000c1c0c7209 */ /* 0x000fca0007810000 */
[----:B------:R-:W3:Y:S01]  /*215b0*/  SHFL.BFLY PT, R0, R12, 0x2, 0x1f ;  /* 0x0c401f000c007f89 */ /* 0x000ee200000e0000 */
[----:B-1----:R-:W-:-:S05]  /*215c0*/  FMNMX.FTZ R2, R13, R2, !PT ;  /* 0x000000020d027209 */ /* 0x002fca0007810000 */
[----:B------:R-:W1:Y:S01]  /*215d0*/  SHFL.BFLY PT, R167, R2, 0x1, 0x1f ;  /* 0x0c201f0002a77f89 */ /* 0x000e6200000e0000 */
[----:B---3--:R-:W-:-:S03]  /*215e0*/  FMNMX.FTZ R0, R12, R0, !PT ;  /* 0x000000000c007209 */ /* 0x008fc60007810000 */
[----:B------:R-:W-:Y:S04]  /*215f0*/  LDSM.16.MT88.4 R12, [R229+0x10000] ;  /* 0x01000000e50c783b */ /* 0x000fe80000004200 */
[----:B------:R-:W3:Y:S01]  /*21600*/  SHFL.BFLY PT, R166, R0, 0x1, 0x1f ;  /* 0x0c201f0000a67f89 */ /* 0x000ee200000e0000 */
[----:B-1----:R-:W-:-:S04]  /*21610*/  FMNMX.FTZ R167, R2, R167, !PT ;  /* 0x000000a702a77209 */ /* 0x002fc80007810000 */
[----:B------:R-:W-:Y:S02]  /*21620*/  FSETP.NEU.FTZ.AND P1, PT, R167, -INF , PT ;  /* 0xff800000a700780b */ /* 0x000fe40003f3d000 */
[----:B---3--:R-:W-:-:S04]  /*21630*/  FMNMX.FTZ R166, R0, R166, !PT ;  /* 0x000000a600a67209 */ /* 0x008fc80007810000 */
[----:B------:R-:W-:Y:S01]  /*21640*/  FSETP.NEU.FTZ.AND P0, PT, R166, -INF , PT ;  /* 0xff800000a600780b */ /* 0x000fe20003f1d000 */
[C---:B--2---:R-:W-:Y:S01]  /*21650*/  FMUL.FTZ R172, R31.reuse, R167 ;  /* 0x000000a71fac7220 */ /* 0x044fe20000410000 */
[----:B------:R-:W-:-:S04]  /*21660*/  FMUL.FTZ R30, R31, R166 ;  /* 0x000000a61f1e7220 */ /* 0x000fc80000410000 */
[----:B------:R-:W-:Y:S02]  /*21670*/  FSEL R172, R172, RZ, P1 ;  /* 0x000000ffacac7208 */ /* 0x000fe40000800000 */
[----:B------:R-:W-:-:S03]  /*21680*/  FSEL R30, R30, RZ, P0 ;  /* 0x000000ff1e1e7208 */ /* 0x000fc60000000000 */
[-CC-:B------:R-:W-:Y:S01]  /*21690*/  FFMA.FTZ R33, R5, R31.reuse, -R172.reuse ;  /* 0x0000001f05217223 */ /* 0x180fe200000108ac */
[----:B------:R-:W-:Y:S01]  /*216a0*/  FSEL R5, R166, RZ, P0 ;  /* 0x000000ffa6057208 */ /* 0x000fe20000000000 */
[-CC-:B------:R-:W-:Y:S01]  /*216b0*/  FFMA.FTZ R34, R4, R31.reuse, -R172.reuse ;  /* 0x0000001f04227223 */ /* 0x180fe200000108ac */
[----:B------:R-:W-:Y:S01]  /*216c0*/  FSEL R4, R167, RZ, P1 ;  /* 0x000000ffa7047208 */ /* 0x000fe20000800000 */
[-CC-:B------:R-:W-:Y:S01]  /*216d0*/  FFMA.FTZ R165, R8, R31.reuse, -R172.reuse ;  /* 0x0000001f08a57223 */ /* 0x180fe200000108ac */
[-C--:B------:R-:W-:Y:S01]  /*216e0*/  FFMA.FTZ R35, R9, R31.reuse, -R172 ;  /* 0x0000001f09237223 */ /* 0x080fe200000108ac */
[----:B------:R-:W-:Y:S01]  /*216f0*/  FADD.FTZ R5, R3, -R5 ;  /* 0x8000000503057221 */ /* 0x000fe20000010000 */
[-CC-:B------:R-:W-:Y:S01]  /*21700*/  FFMA.FTZ R32, R10, R31.reuse, -R30.reuse ;  /* 0x0000001f0a207223 */ /* 0x180fe2000001081e */
[-C--:B------:R-:W-:Y:S01]  /*21710*/  FFMA.FTZ R2, R11, R31.reuse, -R30 ;  /* 0x0000001f0b027223 */ /* 0x080fe2000001081e */
[----:B------:R-:W-:Y:S01]  /*21720*/  FADD.FTZ R4, R164, -R4 ;  /* 0x80000004a4047221 */ /* 0x000fe20000010000 */
[----:B------:R-:W1:Y:S01]  /*21730*/  LDSM.16.MT88.4 R8, [R228+0x10000] ;  /* 0x01000000e408783b */ /* 0x000e620000004200 */
[-CC-:B------:R-:W-:Y:S01]  /*21740*/  FFMA.FTZ R0, R6, R31.reuse, -R30.reuse ;  /* 0x0000001f06007223 */ /* 0x180fe2000001081e */
[--C-:B------:R-:W-:Y:S01]  /*21750*/  FFMA.FTZ R164, R7, R31, -R30.reuse ;  /* 0x0000001f07a47223 */ /* 0x100fe2000001081e */
[C---:B------:R-:W-:Y:S01]  /*21760*/  FMUL.FTZ R3, R31.reuse, R5 ;  /* 0x000000051f037220 */ /* 0x040fe20000410000 */
[----:B------:R-:W-:Y:S01]  /*21770*/  FMUL.FTZ R4, R31, R4 ;  /* 0x000000041f047220 */ /* 0x000fe20000410000 */
[----:B------:R-:W-:Y:S01]  /*21780*/  MUFU.EX2 R165, R165 ;  /* 0x000000a500a57308 */ /* 0x000fe20000000800 */
[-C--:B------:R-:W-:Y:S01]  /*21790*/  FFMA.FTZ R183, R183, R31.reuse, -R30 ;  /* 0x0000001fb7b77223 */ /* 0x080fe2000001081e */
[-C--:B------:R-:W-:Y:S01]  /*217a0*/  FFMA.FTZ R180, R179, R31.reuse, -R172 ;  /* 0x0000001fb3b47223 */ /* 0x080fe200000108ac */
[-CC-:B------:R-:W-:Y:S01]  /*217b0*/  FFMA.FTZ R179, R182, R31.reuse, -R30.reuse ;  /* 0x0000001fb6b37223 */ /* 0x180fe2000001081e */
[-C--:B------:R-:W-:Y:S01]  /*217c0*/  FFMA.FTZ R182, R181, R31.reuse, -R30 ;  /* 0x0000001fb5b67223 */ /* 0x080fe2000001081e */
[-CC-:B------:R-:W-:Y:S01]  /*217d0*/  FFMA.FTZ R176, R176, R31.reuse, -R172.reuse ;  /* 0x0000001fb0b07223 */ /* 0x180fe200000108ac */
[-CC-:B------:R-:W-:Y:S01]  /*217e0*/  FFMA.FTZ R177, R177, R31.reuse, -R172.reuse ;  /* 0x0000001fb1b17223 */ /* 0x180fe200000108ac */
[-CC-:B------:R-:W-:Y:S01]  /*217f0*/  FFMA.FTZ R178, R178, R31.reuse, -R172.reuse ;  /* 0x0000001fb2b27223 */ /* 0x180fe200000108ac */
[----:B------:R-:W-:Y:S01]  /*21800*/  MUFU.EX2 R35, R35 ;  /* 0x0000002300237308 */ /* 0x000fe20000000800 */
[-CC-:B------:R-:W-:Y:S01]  /*21810*/  FFMA.FTZ R193, R193, R31.reuse, -R172.reuse ;  /* 0x0000001fc1c17223 */ /* 0x180fe200000108ac */
[-CC-:B------:R-:W-:Y:S01]  /*21820*/  FFMA.FTZ R192, R192, R31.reuse, -R172.reuse ;  /* 0x0000001fc0c07223 */ /* 0x180fe200000108ac */
[-CC-:B------:R-:W-:Y:S01]  /*21830*/  FFMA.FTZ R191, R191, R31.reuse, -R172.reuse ;  /* 0x0000001fbfbf7223 */ /* 0x180fe200000108ac */
[-C--:B------:R-:W-:Y:S01]  /*21840*/  FFMA.FTZ R190, R190, R31.reuse, -R172 ;  /* 0x0000001fbebe7223 */ /* 0x080fe200000108ac */
[-CC-:B------:R-:W-:Y:S01]  /*21850*/  FFMA.FTZ R185, R185, R31.reuse, -R30.reuse ;  /* 0x0000001fb9b97223 */ /* 0x180fe2000001081e */
[-CC-:B------:R-:W-:Y:S01]  /*21860*/  FFMA.FTZ R187, R187, R31.reuse, -R30.reuse ;  /* 0x0000001fbbbb7223 */ /* 0x180fe2000001081e */
[-CC-:B------:R-:W-:Y:S01]  /*21870*/  FFMA.FTZ R186, R186, R31.reuse, -R30.reuse ;  /* 0x0000001fbaba7223 */ /* 0x180fe2000001081e */
[----:B------:R-:W-:Y:S01]  /*21880*/  MUFU.EX2 R34, R34 ;  /* 0x0000002200227308 */ /* 0x000fe20000000800 */
[-C--:B------:R-:W-:Y:S01]  /*21890*/  FFMA.FTZ R184, R184, R31.reuse, -R30 ;  /* 0x0000001fb8b87223 */ /* 0x080fe2000001081e */
[-CC-:B------:R-:W-:Y:S01]  /*218a0*/  FFMA.FTZ R175, R175, R31.reuse, -R172.reuse ;  /* 0x0000001fafaf7223 */ /* 0x180fe200000108ac */
[-CC-:B------:R-:W-:Y:S01]  /*218b0*/  FFMA.FTZ R174, R174, R31.reuse, -R172.reuse ;  /* 0x0000001faeae7223 */ /* 0x180fe200000108ac */
[-CC-:B------:R-:W-:Y:S01]  /*218c0*/  FFMA.FTZ R173, R173, R31.reuse, -R172.reuse ;  /* 0x0000001fadad7223 */ /* 0x180fe200000108ac */
[-C--:B------:R-:W-:Y:S01]  /*218d0*/  FFMA.FTZ R171, R171, R31.reuse, -R172 ;  /* 0x0000001fabab7223 */ /* 0x080fe200000108ac */
[-CC-:B------:R-:W-:Y:S01]  /*218e0*/  FFMA.FTZ R170, R170, R31.reuse, -R30.reuse ;  /* 0x0000001faaaa7223 */ /* 0x180fe2000001081e */
[-CC-:B------:R-:W-:Y:S01]  /*218f0*/  FFMA.FTZ R169, R169, R31.reuse, -R30.reuse ;  /* 0x0000001fa9a97223 */ /* 0x180fe2000001081e */
[----:B------:R-:W2:Y:S01]  /*21900*/  MUFU.EX2 R33, R33 ;  /* 0x0000002100217308 */ /* 0x000ea20000000800 */
[-CC-:B------:R-:W-:Y:S01]  /*21910*/  FFMA.FTZ R172, R29, R31.reuse, -R30.reuse ;  /* 0x0000001f1dac7223 */ /* 0x180fe2000001081e */
[----:B------:R-:W-:-:S06]  /*21920*/  FFMA.FTZ R194, R28, R31, -R30 ;  /* 0x0000001f1cc27223 */ /* 0x000fcc000001081e */
[----:B------:R-:W-:Y:S08]  /*21930*/  MUFU.EX2 R32, R32 ;  /* 0x0000002000207308 */ /* 0x000ff00000000800 */
[----:B------:R-:W3:Y:S01]  /*21940*/  MUFU.EX2 R2, R2 ;  /* 0x0000000200027308 */ /* 0x000ee20000000800 */
[----:B--2---:R-:W-:-:S07]  /*21950*/  F2FP.F16.F32.PACK_AB R6, R33, R34 ;  /* 0x000000222106723e */ /* 0x004fce00000000ff */
[----:B------:R-:W-:Y:S08]  /*21960*/  MUFU.EX2 R0, R0 ;  /* 0x0000000000007308 */ /* 0x000ff00000000800 */
[----:B------:R-:W2:Y:S01]  /*21970*/  MUFU.EX2 R164, R164 ;  /* 0x000000a400a47308 */ /* 0x000ea20000000800 */
[----:B---3--:R-:W-:-:S07]  /*21980*/  F2FP.F16.F32.PACK_AB R5, R2, R32 ;  /* 0x000000200205723e */ /* 0x008fce00000000ff */
[----:B------:R3:W4:Y:S08]  /*21990*/  MUFU.EX2 R168, R4 ;  /* 0x0000000400a87308 */ /* 0x0007300000000800 */
[----:B------:R-:W5:Y:S01]  /*219a0*/  MUFU.EX2 R3, R3 ;  /* 0x0000000300037308 */ /* 0x000f620000000800 */
[----:B--2---:R-:W-:-:S07]  /*219b0*/  F2FP.F16.F32.PACK_AB R7, R164, R0 ;  /* 0x00000000a407723e */ /* 0x004fce00000000ff */
[----:B------:R2:W-:Y:S01]  /*219c0*/  MUFU.EX2 R181, R183 ;  /* 0x000000b700b57308 */ /* 0x0005e20000000800 */
[----:B---3--:R-:W-:Y:S01]  /*219d0*/  F2FP.F16.F32.PACK_AB R4, R35, R165 ;  /* 0x000000a52304723e */ /* 0x008fe200000000ff */
[-C--:B----4-:R-:W-:Y:S01]  /*219e0*/  FMUL.FTZ R160, R160, R168.reuse ;  /* 0x000000a8a0a07220 */ /* 0x090fe20000410000 */
        /* <DEDUP_REMOVED lines=145> */
[----:B------:R-:W-:Y:S01]  /*22300*/  FMUL.FTZ R151, R151, R3 ;  /* 0x0000000397977220 */ /* 0x000fe20000410000 */
[----:B--2---:R-:W-:Y:S01]  /*22310*/  FFMA.FTZ R183, R20, R31, -R30 ;  /* 0x0000001f14b77223 */ /* 0x004fe2000001081e */
[----:B------:R-:W2:Y:S01]  /*22320*/  MUFU.EX2 R176, R176 ;  /* 0x000000b000b07308 */ /* 0x000ea20000000800 */
        /* <DEDUP_REMOVED lines=8> */
[----:B------:R-:W-:Y:S01]  /*223b0*/  MUFU.EX2 R177, R177 ;  /* 0x000000b100b17308 */ /* 0x000fe20000000800 */
[-C--:B------:R-:W-:Y:S01]  /*223c0*/  FMUL.FTZ R147, R147, R3.reuse ;  /* 0x0000000393937220 */ /* 0x080fe20000410000 */
[----:B------:R-:W-:Y:S01]  /*223d0*/  LDSM.16.MT88.4 R20, [R228+0x10800] ;  /* 0x01080000e414783b */ /* 0x000fe20000004200 */
[----:B------:R-:W-:Y:S01]  /*223e0*/  FFMA.FTZ R165, R249, R168, R165 ;  /* 0x000000a8f9a57223 */ /* 0x000fe200000100a5 */
[----:B------:R-:W-:Y:S01]  /*223f0*/  FFMA.FTZ R3, R248, R3, R32 ;  /* 0x00000003f8037223 */ /* 0x000fe20000010020 */
[C---:B------:R-:W-:Y:S01]  /*22400*/  HMMA.16816.F32 R104, R4.reuse, R18, R104 ;  /* 0x000000120468723c */ /* 0x040fe20000001868 */
[----:B------:R-:W3:Y:S01]  /*22410*/  LDSM.16.MT88.4 R16, [R230+0x16000] ;  /* 0x01600000e610783b */ /* 0x000ee20000004200 */
[----:B------:R-:W-:Y:S01]  /*22420*/  FADD.FTZ R165, R35, R165 ;  /* 0x000000a523a57221 */ /* 0x000fe20000010000 */
[----:B------:R-:W-:Y:S01]  /*22430*/  MUFU.EX2 R178, R178 ;  /* 0x000000b200b27308 */ /* 0x000fe20000000800 */
[----:B------:R-:W-:Y:S01]  /*22440*/  FADD.FTZ R3, R2, R3 ;  /* 0x0000000302037221 */ /* 0x000fe20000010000 */
[----:B------:R-:W-:Y:S01]  /*22450*/  LDSM.16.MT88.4 R28, [R229+0x13800] ;  /* 0x01380000e51c783b */ /* 0x000fe20000004200 */
[----:B----4-:R-:W-:Y:S01]  /*22460*/  HMMA.16816.F32 R108, R4, R12, R108 ;  /* 0x0000000c046c723c */ /* 0x010fe2000000186c */
[----:B------:R-:W-:Y:S01]  /*22470*/  FADD.FTZ R165, R34, R165 ;  /* 0x000000a522a57221 */ /* 0x000fe20000010000 */
[----:B------:R-:W-:-:S03]  /*22480*/  FADD.FTZ R3, R0, R3 ;  /* 0x0000000300037221 */ /* 0x000fc60000010000 */
[----:B------:R-:W-:Y:S01]  /*22490*/  MUFU.EX2 R180, R180 ;  /* 0x000000b400b47308 */ /* 0x000fe20000000800 */
[C---:B------:R-:W-:Y:S01]  /*224a0*/  HMMA.16816.F32 R112, R4.reuse, R14, R112 ;  /* 0x0000000e0470723c */ /* 0x040fe20000001870 */
[----:B------:R-:W4:Y:S01]  /*224b0*/  LDSM.16.MT88.4 R12, [R229+0x16000] ;  /* 0x01600000e50c783b */ /* 0x000f220000004200 */
[----:B------:R-:W-:Y:S01]  /*224c0*/  FADD.FTZ R165, R33, R165 ;  /* 0x000000a521a57221 */ /* 0x000fe20000010000 */
[----:B------:R-:W-:Y:S01]  /*224d0*/  FADD.FTZ R3, R164, R3 ;  /* 0x00000003a4037221 */ /* 0x000fe20000010000 */
[----:B------:R-:W-:Y:S02]  /*224e0*/  MOV R164, R167 ;  /* 0x000000a700a47202 */ /* 0x000fe40000000f00 */
[----:B-1----:R-:W-:Y:S01]  /*224f0*/  HMMA.16816.F32 R116, R4, R8, R116 ;  /* 0x000000080474723c */ /* 0x002fe20000001874 */
[----:B------:R-:W1:Y:S01]  /*22500*/  MUFU.EX2 R179, R179 ;  /* 0x000000b300b37308 */ /* 0x000e620000000800 */
[----:B--2---:R-:W-:-:S04]  /*22510*/  FADD.FTZ R165, R176, R165 ;  /* 0x000000a5b0a57221 */ /* 0x004fc80000010000 */
[C---:B------:R-:W-:Y:S01]  /*22520*/  HMMA.16816.F32 R120, R4.reuse, R10, R120 ;  /* 0x0000000a0478723c */ /* 0x040fe20000001878 */
[----:B------:R-:W2:Y:S02]  /*22530*/  LDSM.16.MT88.4 R8, [R228+0x16000] ;  /* 0x01600000e408783b */ /* 0x000ea40000004200 */
[----:B------:R-:W-:Y:S08]  /*22540*/  MUFU.EX2 R182, R182 ;  /* 0x000000b600b67308 */ /* 0x000ff00000000800 */
[----:B------:R-:W5:Y:S01]  /*22550*/  MUFU.EX2 R183, R183 ;  /* 0x000000b700b77308 */ /* 0x000f620000000800 */
[----:B-1----:R-:W-:Y:S01]  /*22560*/  FADD.FTZ R3, R179, R3 ;  /* 0x00000003b3037221 */ /* 0x002fe20000010000 */
[C---:B---3--:R-:W-:Y:S06]  /*22570*/  HMMA.16816.F32 R124, R4.reuse, R16, R124 ;  /* 0x00000010047c723c */ /* 0x048fec000000187c */
[----:B------:R-:W1:Y:S01]  /*22580*/  MUFU.EX2 R193, R193 ;  /* 0x000000c100c17308 */ /* 0x000e620000000800 */
[C---:B------:R-:W-:Y:S01]  /*22590*/  HMMA.16816.F32 R128, R4.reuse, R18, R128 ;  /* 0x000000120480723c */ /* 0x040fe20000001880 */
[----:B------:R-:W3:Y:S06]  /*225a0*/  LDSM.16.MT88.4 R16, [R227+0x16000] ;  /* 0x01600000e310783b */ /* 0x000eec0000004200 */
[----:B------:R-:W-:Y:S01]  /*225b0*/  MUFU.EX2 R192, R192 ;  /* 0x000000c000c07308 */ /* 0x000fe20000000800 */
[C---:B----4-:R-:W-:Y:S06]  /*225c0*/  HMMA.16816.F32 R132, R4.reuse, R12, R132 ;  /* 0x0000000c0484723c */ /* 0x050fec0000001884 */
[C---:B------:R-:W-:Y:S01]  /*225d0*/  HMMA.16816.F32 R152, R4.reuse, R14, R152 ;  /* 0x0000000e0498723c */ /* 0x040fe20000001898 */
[----:B------:R-:W4:Y:S01]  /*225e0*/  LDSM.16.MT88.4 R12, [R230+0x10800] ;  /* 0x01080000e60c783b */ /* 0x000f220000004200 */
[----:B------:R-:W-:Y:S04]  /*225f0*/  MUFU.EX2 R191, R191 ;  /* 0x000000bf00bf7308 */ /* 0x000fe80000000800 */
[C---:B--2---:R-:W-:Y:S04]  /*22600*/  HMMA.16816.F32 R136, R4.reuse, R8, R136 ;  /* 0x000000080488723c */ /* 0x044fe80000001888 */
[----:B------:R-:W-:Y:S02]  /*22610*/  MUFU.EX2 R190, R190 ;  /* 0x000000be00be7308 */ /* 0x000fe40000000800 */
[C---:B------:R-:W-:Y:S01]  /*22620*/  HMMA.16816.F32 R148, R4.reuse, R10, R148 ;  /* 0x0000000a0494723c */ /* 0x040fe20000001894 */
[----:B------:R-:W2:Y:S05]  /*22630*/  LDSM.16.MT88.4 R8, [R229+0x10800] ;  /* 0x01080000e508783b */ /* 0x000eaa0000004200 */
[----:B------:R-:W1:Y:S08]  /*22640*/  MUFU.EX2 R185, R185 ;  /* 0x000000b900b97308 */ /* 0x000e700000000800 */
[----:B------:R-:W2:Y:S01]  /*22650*/  MUFU.EX2 R187, R187 ;  /* 0x000000bb00bb7308 */ /* 0x000ea20000000800 */
[C---:B---3--:R-:W-:Y:S07]  /*22660*/  HMMA.16816.F32 R140, R4.reuse, R16, R140 ;  /* 0x00000010048c723c */ /* 0x048fee000000188c */
[----:B------:R-:W-:Y:S01]  /*22670*/  MUFU.EX2 R186, R186 ;  /* 0x000000ba00ba7308 */ /* 0x000fe20000000800 */
[----:B------:R-:W-:Y:S01]  /*22680*/  HMMA.16816.F32 R144, R4, R18, R144 ;  /* 0x000000120490723c */ /* 0x000fe20000001890 */
[----:B------:R-:W3:Y:S06]  /*22690*/  LDSM.16.MT88.4 R16, [R228+0x12800] ;  /* 0x01280000e410783b */ /* 0x000eec0000004200 */
[----:B------:R-:W-:Y:S01]  /*226a0*/  F2FP.F16.F32.PACK_AB R4, R177, R176 ;  /* 0x000000b0b104723e */ /* 0x000fe200000000ff */
[----:B------:R-:W3:Y:S01]  /*226b0*/  MUFU.EX2 R184, R184 ;  /* 0x000000b800b87308 */ /* 0x000ee20000000800 */
[----:B------:R-:W-:Y:S01]  /*226c0*/  F2FP.F16.F32.PACK_AB R5, R181, R179 ;  /* 0x000000b3b505723e */ /* 0x000fe200000000ff */
[----:B------:R-:W-:Y:S01]  /*226d0*/  FADD.FTZ R177, R177, R165 ;  /* 0x000000a5b1b17221 */ /* 0x000fe20000010000 */
[----:B------:R-:W-:Y:S01]  /*226e0*/  F2FP.F16.F32.PACK_AB R6, R180, R178 ;  /* 0x000000b2b406723e */ /* 0x000fe200000000ff */
[----:B------:R-:W-:Y:S01]  /*226f0*/  FADD.FTZ R181, R181, R3 ;  /* 0x00000003b5b57221 */ /* 0x000fe20000010000 */
[----:B-----5:R-:W-:Y:S01]  /*22700*/  F2FP.F16.F32.PACK_AB R7, R183, R182 ;  /* 0x000000b6b707723e */ /* 0x020fe200000000ff */
[----:B------:R-:W-:Y:S01]  /*22710*/  FADD.FTZ R177, R178, R177 ;  /* 0x000000b1b2b17221 */ /* 0x000fe20000010000 */
[----:B------:R-:W-:Y:S01]  /*22720*/  MOV R3, R166 ;  /* 0x000000a600037202 */ /* 0x000fe20000000f00 */
[----:B------:R-:W5:Y:S01]  /*22730*/  MUFU.EX2 R175, R175 ;  /* 0x000000af00af7308 */ /* 0x000f620000000800 */
[----:B------:R-:W-:Y:S01]  /*22740*/  FADD.FTZ R181, R182, R181 ;  /* 0x000000b5b6b57221 */ /* 0x000fe20000010000 */
[----:B------:R-:W-:-:S02]  /*22750*/  FADD.FTZ R180, R180, R177 ;  /* 0x000000b1b4b47221 */ /* 0x000fc40000010000 */
[C---:B----4-:R-:W-:Y:S01]  /*22760*/  HMMA.16816.F32 R160, R4.reuse, R12, R160 ;  /* 0x0000000c04a0723c */ /* 0x050fe200000018a0 */
[----:B------:R-:W-:Y:S01]  /*22770*/  FADD.FTZ R183, R183, R181 ;  /* 0x000000b5b7b77221 */ /* 0x000fe20000010000 */
[----:B-1----:R-:W-:Y:S02]  /*22780*/  FADD.FTZ R180, R193, R180 ;  /* 0x000000b4c1b47221 */ /* 0x002fe40000010000 */
[----:B------:R-:W-:Y:S01]  /*22790*/  MUFU.EX2 R174, R174 ;  /* 0x000000ae00ae7308 */ /* 0x000fe20000000800 */
[----:B------:R-:W-:Y:S01]  /*227a0*/  FADD.FTZ R183, R185, R183 ;  /* 0x000000b7b9b77221 */ /* 0x000fe20000010000 */
[C---:B------:R-:W-:Y:S01]  /*227b0*/  HMMA.16816.F32 R156, R4.reuse, R14, R156 ;  /* 0x0000000e049c723c */ /* 0x040fe2000000189c */
[----:B------:R-:W1:Y:S05]  /*227c0*/  LDSM.16.MT88.4 R12, [R230+0x12800] ;  /* 0x01280000e60c783b */ /* 0x000e6a0000004200 */
[C---:B--2---:R-:W-:Y:S01]  /*227d0*/  HMMA.16816.F32 R36, R4.reuse, R8, R36 ;  /* 0x000000080424723c */ /* 0x044fe20000001824 */
[----:B------:R-:W-:Y:S05]  /*227e0*/  MUFU.EX2 R173, R173 ;  /* 0x000000ad00ad7308 */ /* 0x000fea0000000800 */
[C---:B------:R-:W-:Y:S01]  /*227f0*/  HMMA.16816.F32 R40, R4.reuse, R10, R40 ;  /* 0x0000000a0428723c */ /* 0x040fe20000001828 */
[----:B------:R-:W2:Y:S02]  /*22800*/  LDSM.16.MT88.4 R8, [R229+0x12800] ;  /* 0x01280000e508783b */ /* 0x000ea40000004200 */
[----:B------:R-:W-:Y:S03]  /*22810*/  MUFU.EX2 R171, R171 ;  /* 0x000000ab00ab7308 */ /* 0x000fe60000000800 */
[C---:B------:R-:W-:Y:S05]  /*22820*/  HMMA.16816.F32 R44, R4.reuse, R20, R44 ;  /* 0x00000014042c723c */ /* 0x040fea000000182c */
[----:B------:R-:W4:Y:S01]  /*22830*/  MUFU.EX2 R170, R170 ;  /* 0x000000aa00aa7308 */ /* 0x000f220000000800 */
[C---:B------:R-:W-:Y:S01]  /*22840*/  HMMA.16816.F32 R48, R4.reuse, R22, R48 ;  /* 0x000000160430723c */ /* 0x040fe20000001830 */
[----:B------:R-:W5:Y:S05]  /*22850*/  LDSM.16.MT88.4 R20, [R227+0x12800] ;  /* 0x01280000e314783b */ /* 0x000f6a0000004200 */
[C---:B---3--:R-:W-:Y:S01]  /*22860*/  HMMA.16816.F32 R76, R4.reuse, R16, R76 ;  /* 0x00000010044c723c */ /* 0x048fe2000000184c */
[----:B------:R-:W3:Y:S05]  /*22870*/  MUFU.EX2 R169, R169 ;  /* 0x000000a900a97308 */ /* 0x000eea0000000800 */
[C---:B------:R-:W-:Y:S01]  /*22880*/  HMMA.16816.F32 R80, R4.reuse, R18, R80 ;  /* 0x000000120450723c */ /* 0x040fe20000001850 */
[----:B------:R-:W4:Y:S02]  /*22890*/  LDSM.16.MT88.4 R16, [R228+0x14800] ;  /* 0x01480000e410783b */ /* 0x000f240000004200 */
[----:B------:R-:W3:Y:S03]  /*228a0*/  MUFU.EX2 R172, R172 ;  /* 0x000000ac00ac7308 */ /* 0x000ee60000000800 */
[C---:B-1----:R-:W-:Y:S05]  /*228b0*/  HMMA.16816.F32 R60, R4.reuse, R12, R60 ;  /* 0x0000000c043c723c */ /* 0x042fea000000183c */
[----:B------:R-:W1:Y:S01]  /*228c0*/  MUFU.EX2 R194, R194 ;  /* 0x000000c200c27308 */ /* 0x000e620000000800 */
[C---:B------:R-:W-:Y:S01]  /*228d0*/  HMMA.16816.F32 R64, R4.reuse, R14, R64 ;  /* 0x0000000e0440723c */ /* 0x040fe20000001840 */
[----:B------:R-:W3:Y:S05]  /*228e0*/  LDSM.16.MT88.4 R12, [R230+0x14800] ;  /* 0x01480000e60c783b */ /* 0x000eea0000004200 */
[C---:B--2---:R-:W-:Y:S06]  /*228f0*/  HMMA.16816.F32 R68, R4.reuse, R8, R68 ;  /* 0x000000080444723c */ /* 0x044fec0000001844 */
[C---:B------:R-:W-:Y:S01]  /*22900*/  HMMA.16816.F32 R72, R4.reuse, R10, R72 ;  /* 0x0000000a0448723c */ /* 0x040fe20000001848 */
[----:B------:R-:W2:Y:S05]  /*22910*/  LDSM.16.MT88.4 R8, [R229+0x14800] ;  /* 0x01480000e508783b */ /* 0x000eaa0000004200 */
        /* <DEDUP_REMOVED lines=12> */
[C---:B-----5:R-:W-:Y:S06]  /*229e0*/  HMMA.16816.F32 R116, R4.reuse, R20, R116 ;  /* 0x000000140474723c */ /* 0x060fec0000001874 */
[C---:B------:R-:W-:Y:S01]  /*229f0*/  HMMA.16816.F32 R120, R4.reuse, R22, R120 ;  /* 0x000000160478723c */ /* 0x040fe20000001878 */
[----:B------:R-:W4:Y:S05]  /*22a00*/  LDSM.16.MT88.4 R20, [R227+0x16800] ;  /* 0x01680000e314783b */ /* 0x000f2a0000004200 */
[C---:B------:R-:W-:Y:S06]  /*22a10*/  HMMA.16816.F32 R52, R4.reuse, R24, R52 ;  /* 0x000000180434723c */ /* 0x040fec0000001834 */
        /* <DEDUP_REMOVED lines=11> */
[C---:B----4-:R-:W-:Y:S06]  /*22ad0*/  HMMA.16816.F32 R140, R4.reuse, R20, R140 ;  /* 0x00000014048c723c */ /* 0x050fec000000188c */
[----:B------:R-:W-:Y:S01]  /*22ae0*/  HMMA.16816.F32 R144, R4, R22, R144 ;  /* 0x000000160490723c */ /* 0x000fe20000001890 */
[----:B------:R-:W-:Y:S06]  /*22af0*/  LDSM.16.MT88.4 R20, [R228+0x13000] ;  /* 0x01300000e414783b */ /* 0x000fec0000004200 */
[C---:B------:R-:W-:Y:S01]  /*22b00*/  F2FP.F16.F32.PACK_AB R4, R192.reuse, R193 ;  /* 0x000000c1c004723e */ /* 0x040fe200000000ff */
[----:B------:R-:W-:Y:S01]  /*22b10*/  FADD.FTZ R192, R192, R180 ;  /* 0x000000b4c0c07221 */ /* 0x000fe20000010000 */
[C---:B------:R-:W-:Y:S01]  /*22b20*/  F2FP.F16.F32.PACK_AB R5, R187.reuse, R185 ;  /* 0x000000b9bb05723e */ /* 0x040fe200000000ff */
[----:B------:R-:W-:Y:S01]  /*22b30*/  FADD.FTZ R187, R187, R183 ;  /* 0x000000b7bbbb7221 */ /* 0x000fe20000010000 */
[----:B------:R-:W-:Y:S01]  /*22b40*/  F2FP.F16.F32.PACK_AB R6, R190, R191 ;  /* 0x000000bfbe06723e */ /* 0x000fe200000000ff */
[----:B------:R-:W-:Y:S01]  /*22b50*/  FADD.FTZ R192, R191, R192 ;  /* 0x000000c0bfc07221 */ /* 0x000fe20000010000 */
[----:B------:R-:W-:Y:S01]  /*22b60*/  F2FP.F16.F32.PACK_AB R7, R184, R186 ;  /* 0x000000bab807723e */ /* 0x000fe200000000ff */
[----:B------:R-:W-:-:S02]  /*22b70*/  FADD.FTZ R187, R186, R187 ;  /* 0x000000bbbabb7221 */ /* 0x000fc40000010000 */
[----:B------:R-:W-:Y:S02]  /*22b80*/  FADD.FTZ R190, R190, R192 ;  /* 0x000000c0bebe7221 */ /* 0x000fe40000010000 */
[----:B------:R-:W-:Y:S02]  /*22b90*/  FADD.FTZ R184, R184, R187 ;  /* 0x000000bbb8b87221 */ /* 0x000fe40000010000 */
[----:B---3--:R-:W-:Y:S01]  /*22ba0*/  HMMA.16816.F32 R160, R4, R12, R160 ;  /* 0x0000000c04a0723c */ /* 0x008fe200000018a0 */
        /* <DEDUP_REMOVED lines=10> */
[----:B-1----:R-:W-:Y:S01]  /*22c50*/  FADD.FTZ R248, R194, R184 ;  /* 0x000000b8c2f87221 */ /* 0x002fe20000010000 */
[C---:B------:R-:W-:Y:S01]  /*22c60*/  HMMA.16816.F32 R40, R4.reuse, R10, R40 ;  /* 0x0000000a0428723c */ /* 0x040fe20000001828 */
[----:B------:R-:W1:Y:S05]  /*22c70*/  LDSM.16.MT88.4 R8, [R229+0x13000] ;  /* 0x01300000e508783b */ /* 0x000e6a0000004200 */
[C---:B-----5:R-:W-:Y:S06]  /*22c80*/  HMMA.16816.F32 R44, R4.reuse, R16, R44 ;  /* 0x00000010042c723c */ /* 0x060fec000000182c */
[C---:B------:R-:W-:Y:S01]  /*22c90*/  HMMA.16816.F32 R48, R4.reuse, R18, R48 ;  /* 0x000000120430723c */ /* 0x040fe20000001830 */
[----:B------:R-:W-:Y:S05]  /*22ca0*/  LDSM.16.MT88.4 R16, [R230+0x15000] ;  /* 0x01500000e610783b */ /* 0x000fea0000004200 */
[C---:B------:R-:W-:Y:S06]  /*22cb0*/  HMMA.16816.F32 R52, R4.reuse, R24, R52 ;  /* 0x000000180434723c */ /* 0x040fec0000001834 */
[C---:B------:R-:W-:Y:S01]  /*22cc0*/  HMMA.16816.F32 R56, R4.reuse, R26, R56 ;  /* 0x0000001a0438723c */ /* 0x040fe20000001838 */
[----:B------:R-:W2:Y:S05]  /*22cd0*/  LDSM.16.MT88.4 R24, [R227+0x13000] ;  /* 0x01300000e318783b */ /* 0x000eaa0000004200 */
[C---:B---3--:R-:W-:Y:S06]  /*22ce0*/  HMMA.16816.F32 R60, R4.reuse, R12, R60 ;  /* 0x0000000c043c723c */ /* 0x048fec000000183c */
[C---:B------:R-:W-:Y:S01]  /*22cf0*/  HMMA.16816.F32 R64, R4.reuse, R14, R64 ;  /* 0x0000000e0440723c */ /* 0x040fe20000001840 */
[----:B------:R-:W-:Y:S05]  /*22d00*/  LDSM.16.MT88.4 R12, [R228+0x15000] ;  /* 0x01500000e40c783b */ /* 0x000fea0000004200 */
[C---:B-1----:R-:W-:Y:S06]  /*22d10*/  HMMA.16816.F32 R68, R4.reuse, R8, R68 ;  /* 0x000000080444723c */ /* 0x042fec0000001844 */
[C---:B------:R-:W-:Y:S01]  /*22d20*/  HMMA.16816.F32 R72, R4.reuse, R10, R72 ;  /* 0x0000000a0448723c */ /* 0x040fe20000001848 */
[----:B------:R-:W1:Y:S05]  /*22d30*/  LDSM.16.MT88.4 R8, [R229+0x15000] ;  /* 0x01500000e508783b */ /* 0x000e6a0000004200 */
[C---:B------:R-:W-:Y:S06]  /*22d40*/  HMMA.16816.F32 R76, R4.reuse, R20, R76 ;  /* 0x00000014044c723c */ /* 0x040fec000000184c */
[C---:B------:R-:W-:Y:S01]  /*22d50*/  HMMA.16816.F32 R80, R4.reuse, R22, R80 ;  /* 0x000000160450723c */ /* 0x040fe20000001850 */
[----:B------:R-:W3:Y:S05]  /*22d60*/  LDSM.16.MT88.4 R20, [R227+0x15000] ;  /* 0x01500000e314783b */ /* 0x000eea0000004200 */
[C---:B--2---:R-:W-:Y:S06]  /*22d70*/  HMMA.16816.F32 R84, R4.reuse, R24, R84 ;  /* 0x000000180454723c */ /* 0x044fec0000001854 */
[C---:B------:R-:W-:Y:S01]  /*22d80*/  HMMA.16816.F32 R88, R4.reuse, R26, R88 ;  /* 0x0000001a0458723c */ /* 0x040fe20000001858 */
[----:B------:R-:W-:Y:S05]  /*22d90*/  LDSM.16.MT88.4 R24, [R227+0x17000] ;  /* 0x01700000e318783b */ /* 0x000fea0000004200 */
[C---:B------:R-:W-:Y:S06]  /*22da0*/  HMMA.16816.F32 R92, R4.reuse, R16, R92 ;  /* 0x00000010045c723c */ /* 0x040fec000000185c */
[C---:B------:R-:W-:Y:S01]  /*22db0*/  HMMA.16816.F32 R96, R4.reuse, R18, R96 ;  /* 0x000000120460723c */ /* 0x040fe20000001860 */
[----:B------:R-:W2:Y:S05]  /*22dc0*/  LDSM.16.MT88.4 R16, [R230+0x17000] ;  /* 0x01700000e610783b */ /* 0x000eaa0000004200 */
        /* <DEDUP_REMOVED lines=11> */
[----:B------:R-:W2:Y:S05]  /*22e80*/  LDSM.16.MT88.4 R16, [R229+0x11800] ;  /* 0x01180000e510783b */ /* 0x000eaa0000004200 */
[C---:B-1----:R-:W-:Y:S06]  /*22e90*/  HMMA.16816.F32 R132, R4.reuse, R8, R132 ;  /* 0x000000080484723c */ /* 0x042fec0000001884 */
[C---:B------:R-:W-:Y:S01]  /*22ea0*/  HMMA.16816.F32 R152, R4.reuse, R10, R152 ;  /* 0x0000000a0498723c */ /* 0x040fe20000001898 */
[----:B------:R-:W1:Y:S05]  /*22eb0*/  LDSM.16.MT88.4 R8, [R228+0x11800] ;  /* 0x01180000e408783b */ /* 0x000e6a0000004200 */
[C---:B----4-:R-:W-:Y:S06]  /*22ec0*/  HMMA.16816.F32 R136, R4.reuse, R12, R136 ;  /* 0x0000000c0488723c */ /* 0x050fec0000001888 */
[C---:B------:R-:W-:Y:S01]  /*22ed0*/  HMMA.16816.F32 R148, R4.reuse, R14, R148 ;  /* 0x0000000e0494723c */ /* 0x040fe20000001894 */
[----:B------:R-:W4:Y:S05]  /*22ee0*/  LDSM.16.MT88.4 R12, [R227+0x11800] ;  /* 0x01180000e30c783b */ /* 0x000f2a0000004200 */
[C---:B------:R-:W-:Y:S06]  /*22ef0*/  HMMA.16816.F32 R140, R4.reuse, R24, R140 ;  /* 0x00000018048c723c */ /* 0x040fec000000188c */
[----:B------:R-:W-:Y:S01]  /*22f00*/  HMMA.16816.F32 R144, R4, R26, R144 ;  /* 0x0000001a0490723c */ /* 0x000fe20000001890 */
[----:B------:R-:W-:Y:S06]  /*22f10*/  LDSM.16.MT88.4 R24, [R230+0x13800] ;  /* 0x01380000e618783b */ /* 0x000fec0000004200 */
[----:B------:R-:W-:-:S02]  /*22f20*/  F2FP.F16.F32.PACK_AB R4, R174, R175 ;  /* 0x000000afae04723e */ /* 0x000fc400000000ff */
[----:B------:R-:W-:Y:S02]  /*22f30*/  F2FP.F16.F32.PACK_AB R5, R169, R170 ;  /* 0x000000aaa905723e */ /* 0x000fe400000000ff */
[----:B------:R-:W-:Y:S02]  /*22f40*/  F2FP.F16.F32.PACK_AB R6, R171, R173 ;  /* 0x000000adab06723e */ /* 0x000fe400000000ff */
[----:B------:R-:W-:-:S07]  /*22f50*/  F2FP.F16.F32.PACK_AB R7, R194, R172 ;  /* 0x000000acc207723e */ /* 0x000fce00000000ff */
        /* <DEDUP_REMOVED lines=12> */
[C---:B---3--:R-:W-:Y:S06]  /*23020*/  HMMA.16816.F32 R76, R4.reuse, R20, R76 ;  /* 0x00000014044c723c */ /* 0x048fec000000184c */
[C---:B------:R-:W-:Y:S01]  /*23030*/  HMMA.16816.F32 R80, R4.reuse, R22, R80 ;  /* 0x000000160450723c */ /* 0x040fe20000001850 */
[----:B------:R-:W3:Y:S05]  /*23040*/  LDSM.16.MT88.4 R20, [R227+0x15800] ;  /* 0x01580000e314783b */ /* 0x000eea0000004200 */
        /* <DEDUP_REMOVED lines=16> */
[C---:B------:R-:W-:Y:S06]  /*23150*/  HMMA.16816.F32 R72, R4.reuse, R30, R72 ;  /* 0x0000001e0448723c */ /* 0x040fec0000001848 */
[C---:B-----5:R-:W-:Y:S06]  /*23160*/  HMMA.16816.F32 R108, R4.reuse, R24, R108 ;  /* 0x00000018046c723c */ /* 0x060fec000000186c */
[C---:B------:R-:W-:Y:S06]  /*23170*/  HMMA.16816.F32 R112, R4.reuse, R26, R112 ;  /* 0x0000001a0470723c */ /* 0x040fec0000001870 */
[C---:B--2---:R-:W-:Y:S06]  /*23180*/  HMMA.16816.F32 R124, R4.reuse, R16, R124 ;  /* 0x00000010047c723c */ /* 0x044fec000000187c */
[C---:B------:R-:W-:Y:S06]  /*23190*/  HMMA.16816.F32 R128, R4.reuse, R18, R128 ;  /* 0x000000120480723c */ /* 0x040fec0000001880 */
[C---:B-1----:R-:W-:Y:S06]  /*231a0*/  HMMA.16816.F32 R132, R4.reuse, R8, R132 ;  /* 0x000000080484723c */ /* 0x042fec0000001884 */
[C---:B------:R-:W-:Y:S06]  /*231b0*/  HMMA.16816.F32 R152, R4.reuse, R10, R152 ;  /* 0x0000000a0498723c */ /* 0x040fec0000001898 */
[C---:B----4-:R-:W-:Y:S06]  /*231c0*/  HMMA.16816.F32 R136, R4.reuse, R12, R136 ;  /* 0x0000000c0488723c */ /* 0x050fec0000001888 */
[C---:B------:R-:W-:Y:S06]  /*231d0*/  HMMA.16816.F32 R148, R4.reuse, R14, R148 ;  /* 0x0000000e0494723c */ /* 0x040fec0000001894 */
[C---:B---3--:R-:W-:Y:S06]  /*231e0*/  HMMA.16816.F32 R140, R4.reuse, R20, R140 ;  /* 0x00000014048c723c */ /* 0x048fec000000188c */
[----:B------:R-:W-:-:S15]  /*231f0*/  HMMA.16816.F32 R144, R4, R22, R144 ;  /* 0x000000160490723c */ /* 0x000fde0000001890 */
[----:B------:R-:W-:-:S09]  /*23200*/  NOP ;  /* 0x0000000000007918 */ /* 0x000fd20000000000 */
.L_x_1145:
[----:B------:R-:W-:-:S13]  /*23210*/  ISETP.GE.AND P0, PT, R246, 0x1, PT ;  /* 0x00000001f600780c */ /* 0x000fda0003f06270 */
[----:B------:R-:W-:Y:S05]  /*23220*/  @!P0 BRA `(.L_x_1154) ;  /* 0x0000004800188947 */ /* 0x000fea0003800000 */
[----:B------:R-:W-:Y:S02]  /*23230*/  MOV R0, R3 ;  /* 0x0000000300007202 */ /* 0x000fe40000000f00 */
[----:B------:R-:W-:-:S07]  /*23240*/  MOV R2, R164 ;  /* 0x000000a400027202 */ /* 0x000fce0000000f00 */
.L_x_1163:
[----:B------:R-:W1:Y:S01]  /*23250*/  LDC.64 R166, c[0x0][0x208] ;  /* 0x00008200ffa67b82 */ /* 0x000e620000000a00 */
[----:B------:R-:W-:Y:S04]  /*23260*/  DEPBAR.LE SB0, 0x0 ;  /* 0x000080000000791a */ /* 0x000fe80000000000 */
[----:B------:R-:W-:Y:S05]  /*23270*/  WARPSYNC.ALL ;  /* 0x0000000000007948 */ /* 0x000fea0003800000 */
[----:B------:R-:W2:Y:S08]  /*23280*/  LDC.64 R164, c[0x0][0x198] ;  /* 0x00006600ffa47b82 */ /* 0x000eb00000000a00 */
[----:B------:R-:W-:Y:S01]  /*23290*/  BAR.SYNC.DEFER_BLOCKING 0x0 ;  /* 0x0000000000007b1d */ /* 0x000fe20000010000 */
[----:B------:R-:W-:Y:S04]  /*232a0*/  ISETP.NE.U32.AND P0, PT, R244, RZ, PT ;  /* 0x000000fff400720c */ /* 0x000fe80003f05070 */
[----:B------:R-:W-:Y:S01]  /*232b0*/  ISETP.NE.AND.EX P0, PT, R245, RZ, PT, P0 ;  /* 0x000000fff500720c */ /* 0x000fe20003f05300 */
[----:B------:R-:W-:Y:S11]  /*232c0*/  BSSY B0, `(.L_x_1155) ;  /* 0x000004f000007945 */ /* 0x000ff60003800000 */
[----:B------:R-:W-:Y:S01]  /*232d0*/  @!UPT UIADD3 URZ, URZ, URZ, URZ ;  /* 0x0000003f3f3ff290 */ /* 0x000fe2000fffe03f */
[----:B------:R-:W-:Y:S05]  /*232e0*/  @!P0 BRA `(.L_x_1156) ;  /* 0x0000000400188947 */ /* 0x000fea0003800000 */
[----:B------:R-:W-:Y:S01]  /*232f0*/  IMAD.SHL.U32 R11, R246, 0x40, RZ ;  /* 0x00000040f60b7824 */ /* 0x000fe200078e00ff */
[C---:B-1----:R-:W-:Y:S02]  /*23300*/  R2UR UR4, R166.reuse ;  /* 0x00000000a60472ca */ /* 0x042fe400000e0000 */
[----:B------:R-:W-:Y:S01]  /*23310*/  R2UR UR5, R167 ;  /* 0x00000000a70572ca */ /* 0x000fe200000e0000 */
[----:B------:R-:W-:Y:S01]  /*23320*/  VIADD R3, R11, 0xffffffc0 ;  /* 0xffffffc00b037836 */ /* 0x000fe20000000000 */
[C---:B------:R-:W-:Y:S02]  /*23330*/  R2UR UR10, R166.reuse ;  /* 0x00000000a60a72ca */ /* 0x040fe400000e0000 */
[C---:B------:R-:W-:Y:S02]  /*23340*/  R2UR UR11, R167.reuse ;  /* 0x00000000a70b72ca */ /* 0x040fe400000e0000 */
[----:B------:R-:W-:Y:S02]  /*23350*/  IABS R4, R3 ;  /* 0x0000000300047213 */ /* 0x000fe40000000000 */
[C---:B------:R-:W-:Y:S02]  /*23360*/  R2UR UR12, R166.reuse ;  /* 0x00000000a60c72ca */ /* 0x040fe400000e0000 */
[C---:B------:R-:W-:Y:S02]  /*23370*/  R2UR UR13, R167.reuse ;  /* 0x00000000a70d72ca */ /* 0x040fe400000e0000 */
[----:B------:R-:W-:Y:S01]  /*23380*/  R2UR UR8, R166 ;  /* 0x00000000a60872ca */ /* 0x000fe200000e0000 */
[----:B--2---:R-:W2:Y:S01]  /*23390*/  LD.E R10, desc[UR4][R164.64+0x170] ;  /* 0x00017004a40a7980 */ /* 0x004ea2000c101900 */
[----:B------:R-:W-:Y:S03]  /*233a0*/  R2UR UR9, R167 ;  /* 0x00000000a70972ca */ /* 0x000fe600000e0000 */
[----:B------:R-:W3:Y:S10]  /*233b0*/  LD.E.64 R12, desc[UR4][R164.64+0x40] ;  /* 0x00004004a40c7980 */ /* 0x000ef4000c101b00 */
[----:B------:R-:W4:Y:S01]  /*233c0*/  LD.E.64 R14, desc[UR8][R164.64+0x28] ;  /* 0x00002808a40e7980 */ /* 0x000f22000c101b00 */
[-C--:B--2---:R-:W-:Y:S02]  /*233d0*/  IABS R7, R10.reuse ;  /* 0x0000000a00077213 */ /* 0x084fe40000000000 */
[-C--:B------:R-:W-:Y:S02]  /*233e0*/  IABS R5, R10.reuse ;  /* 0x0000000a00057213 */ /* 0x080fe40000000000 */
[----:B------:R-:W1:Y:S01]  /*233f0*/  I2F.RP R8, R7 ;  /* 0x0000000700087306 */ /* 0x000e620000209400 */
[-C--:B------:R-:W-:Y:S02]  /*23400*/  LOP3.LUT R3, R3, R10.reuse, RZ, 0x3c, !PT ;  /* 0x0000000a03037212 */ /* 0x080fe400078e3cff */
[----:B------:R-:W-:Y:S02]  /*23410*/  IMAD.MOV R5, RZ, RZ, -R5 ;  /* 0x000000ffff057224 */ /* 0x000fe400078e0a05 */
[----:B------:R-:W-:Y:S02]  /*23420*/  ISETP.GE.AND P0, PT, R3, RZ, PT ;  /* 0x000000ff0300720c */ /* 0x000fe40003f06270 */
[----:B------:R-:W-:Y:S03]  /*23430*/  LOP3.LUT R3, RZ, R10, RZ, 0x33, !PT ;  /* 0x0000000aff037212 */ /* 0x000fe600078e33ff */
[----:B-1----:R-:W1:Y:S02]  /*23440*/  MUFU.RCP R8, R8 ;  /* 0x0000000800087308 */ /* 0x002e640000001000 */
[----:B-1----:R-:W-:Y:S08]  /*23450*/  VIADD R8, R8, 0xffffffe ;  /* 0x0ffffffe08087836 */ /* 0x002ff00000000000 */
[----:B------:R-:W1:Y:S02]  /*23460*/  F2I.FTZ.U32.TRUNC.NTZ R9, R8 ;  /* 0x0000000800097305 */ /* 0x000e64000021f000 */
[--C-:B-1----:R-:W-:Y:S02]  /*23470*/  IMAD.MOV R6, RZ, RZ, -R9.reuse ;  /* 0x000000ffff067224 */ /* 0x102fe400078e0a09 */
[----:B------:R-:W-:Y:S02]  /*23480*/  IMAD.MOV.U32 R8, RZ, RZ, RZ ;  /* 0x000000ffff087224 */ /* 0x000fe400078e00ff */
[----:B------:R-:W-:Y:S04]  /*23490*/  IMAD R6, R6, R7, RZ ;  /* 0x0000000706067224 */ /* 0x000fe800078e02ff */
[----:B------:R-:W-:Y:S01]  /*234a0*/  IMAD.HI.U32 R9, R9, R6, R8 ;  /* 0x0000000609097227 */ /* 0x000fe200078e0008 */
[----:B------:R-:W-:Y:S02]  /*234b0*/  IABS R6, R11 ;  /* 0x0000000b00067213 */ /* 0x000fe40000000000 */
[----:B------:R-:W-:Y:S03]  /*234c0*/  LOP3.LUT R11, R11, R10, RZ, 0x3c, !PT ;  /* 0x0000000a0b0b7212 */ /* 0x000fe600078e3cff */
[C---:B------:R-:W-:Y:S04]  /*234d0*/  IMAD.HI.U32 R8, R9.reuse, R4, RZ ;  /* 0x0000000409087227 */ /* 0x040fe800078e00ff */
[----:B------:R-:W-:Y:S04]  /*234e0*/  IMAD.HI.U32 R9, R9, R6, RZ ;  /* 0x0000000609097227 */ /* 0x000fe800078e00ff */
[-C--:B------:R-:W-:Y:S02]  /*234f0*/  IMAD R4, R8, R5.reuse, R4 ;  /* 0x0000000508047224 */ /* 0x080fe400078e0204 */
[----:B------:R-:W-:Y:S03]  /*23500*/  IMAD R6, R9, R5, R6 ;  /* 0x0000000509067224 */ /* 0x000fe600078e0206 */
[C---:B------:R-:W-:Y:S02]  /*23510*/  ISETP.GT.U32.AND P1, PT, R7.reuse, R4, PT ;  /* 0x000000040700720c */ /* 0x040fe40003f24070 */
[----:B------:R-:W-:Y:S11]  /*23520*/  ISETP.GT.U32.AND P2, PT, R7, R6, PT ;  /* 0x000000060700720c */ /* 0x000ff60003f44070 */
[--C-:B------:R-:W-:Y:S02]  /*23530*/  @!P1 IMAD.IADD R4, R4, 0x1, -R7.reuse ;  /* 0x0000000104049824 */ /* 0x100fe400078e0a07 */
[----:B------:R-:W-:Y:S01]  /*23540*/  @!P2 IMAD.IADD R6, R6, 0x1, -R7 ;  /* 0x000000010606a824 */ /* 0x000fe200078e0a07 */
[----:B------:R-:W-:Y:S01]  /*23550*/  @!P2 IADD3 R9, R9, 0x1, RZ ;  /* 0x000000010909a810 */ /* 0x000fe20007ffe0ff */
[----:B------:R-:W-:Y:S01]  /*23560*/  @!P1 VIADD R8, R8, 0x1 ;  /* 0x0000000108089836 */ /* 0x000fe20000000000 */
[-C--:B------:R-:W-:Y:S02]  /*23570*/  ISETP.GE.U32.AND P3, PT, R4, R7.reuse, PT ;  /* 0x000000070400720c */ /* 0x080fe40003f66070 */
[----:B------:R-:W-:Y:S02]  /*23580*/  ISETP.GE.U32.AND P4, PT, R6, R7, PT ;  /* 0x000000070600720c */ /* 0x000fe40003f86070 */
[----:B------:R-:W-:Y:S02]  /*23590*/  ISETP.GE.AND P1, PT, R11, RZ, PT ;  /* 0x000000ff0b00720c */ /* 0x000fe40003f26270 */
[----:B------:R-:W-:Y:S07]  /*235a0*/  ISETP.NE.AND P2, PT, R10, RZ, PT ;  /* 0x000000ff0a00720c */ /* 0x000fee0003f45270 */
[----:B------:R-:W-:Y:S02]  /*235b0*/  @P3 VIADD R8, R8, 0x1 ;  /* 0x0000000108083836 */ /* 0x000fe40000000000 */
[----:B------:R-:W-:Y:S02]  /*235c0*/  @P4 VIADD R9, R9, 0x1 ;  /* 0x0000000109094836 */ /* 0x000fe40000000000 */
[----:B------:R-:W-:Y:S02]  /*235d0*/  @!P0 IMAD.MOV R8, RZ, RZ, -R8 ;  /* 0x000000ffff088224 */ /* 0x000fe400078e0a08 */
[----:B------:R-:W-:Y:S03]  /*235e0*/  @!P1 IMAD.MOV R9, RZ, RZ, -R9 ;  /* 0x000000ffff099224 */ /* 0x000fe600078e0a09 */
[C---:B------:R-:W-:Y:S02]  /*235f0*/  SEL R8, R3.reuse, R8, !P2 ;  /* 0x0000000803087207 */ /* 0x040fe40005000000 */
[----:B------:R-:W-:Y:S02]  /*23600*/  SEL R9, R3, R9, !P2 ;  /* 0x0000000903097207 */ /* 0x000fe40005000000 */
[CC--:B------:R-:W-:Y:S02]  /*23610*/  LEA R6, P1, R8.reuse, R244.reuse, 0x2 ;  /* 0x000000f408067211 */ /* 0x0c0fe400078210ff */
[C---:B------:R-:W-:Y:S02]  /*23620*/  LEA R4, P0, R9.reuse, R244, 0x2 ;  /* 0x000000f409047211 */ /* 0x040fe400078010ff */
[-C--:B------:R-:W-:Y:S02]  /*23630*/  LEA.HI.X.SX32 R7, R8, R245.reuse, 0x2, P1 ;  /* 0x000000f508077211 */ /* 0x080fe400008f16ff */
[C---:B------:R-:W-:Y:S02]  /*23640*/  LEA.HI.X.SX32 R5, R9.reuse, R245, 0x2, P0 ;  /* 0x000000f509057211 */ /* 0x040fe400000f16ff */
[----:B------:R-:W-:Y:S01]  /*23650*/  IADD3 R8, R9, -R8, RZ ;  /* 0x8000000809087210 */ /* 0x000fe20007ffe0ff */
[----:B------:R1:W2:Y:S04]  /*23660*/  LD.E R3, desc[UR10][R6.64] ;  /* 0x0000000a06037980 */ /* 0x0002a8000c101900 */
[----:B------:R-:W-:Y:S01]  /*23670*/  IMAD R10, R10, R8, -0x40 ;  /* 0xffffffc00a0a7424 */ /* 0x000fe200078e0208 */
[----:B------:R3:W2:Y:S04]  /*23680*/  LD.E R4, desc[UR12][R4.64] ;  /* 0x0000000c04047980 */ /* 0x0006a8000c101900 */
[----:B-1----:R-:W-:Y:S01]  /*23690*/  SHF.R.S32.HI R6, RZ, 0x1f, R10 ;  /* 0x0000001fff067819 */ /* 0x002fe2000001140a */
[-C--:B---3--:R-:W-:Y:S02]  /*236a0*/  IMAD R5, R13, R10.reuse, RZ ;  /* 0x0000000a0d057224 */ /* 0x088fe400078e02ff */
[C---:B------:R-:W-:Y:S04]  /*236b0*/  IMAD.WIDE.U32 R10, R12.reuse, R10, RZ ;  /* 0x0000000a0c0a7225 */ /* 0x040fe800078e00ff */
[----:B------:R-:W-:Y:S04]  /*236c0*/  IMAD R5, R12, R6, R5 ;  /* 0x000000060c057224 */ /* 0x000fe800078e0205 */
[----:B------:R-:W-:Y:S02]  /*236d0*/  IMAD.IADD R11, R11, 0x1, R5 ;  /* 0x000000010b0b7824 */ /* 0x000fe400078e0205 */
[----:B--2---:R-:W-:Y:S04]  /*236e0*/  IMAD.IADD R3, R3, 0x1, -R4 ;  /* 0x0000000103037824 */ /* 0x004fe800078e0a04 */
[----:B----4-:R-:W-:Y:S01]  /*236f0*/  IMAD R4, R15, R3, RZ ;  /* 0x000000030f047224 */ /* 0x010fe200078e02ff */
[----:B------:R-:W-:Y:S01]  /*23700*/  SHF.R.S32.HI R5, RZ, 0x1f, R3 ;  /* 0x0000001fff057819 */ /* 0x000fe20000011403 */
[----:B------:R-:W-:Y:S04]  /*23710*/  IMAD.WIDE.U32 R10, R3, R14, R10 ;  /* 0x0000000e030a7225 */ /* 0x000fe800078e000a */
[----:B------:R-:W-:Y:S04]  /*23720*/  IMAD R4, R14, R5, R4 ;  /* 0x000000050e047224 */ /* 0x000fe800078e0204 */
[----:B------:R-:W-:Y:S01]  /*23730*/  IMAD.IADD R4, R11, 0x1, R4 ;  /* 0x000000010b047824 */ /* 0x000fe200078e0204 */
[----:B------:R-:W-:Y:S05]  /*23740*/  BRA `(.L_x_1157) ;  /* 0x0000000000187947 */ /* 0x000fea0003800000 */
.L_x_1156:
[----:B-1----:R-:W-:Y:S02]  /*23750*/  R2UR UR4, R166 ;  /* 0x00000000a60472ca */ /* 0x002fe400000e0000 */
[----:B------:R-:W-:Y:S11]  /*23760*/  R2UR UR5, R167 ;  /* 0x00000000a70572ca */ /* 0x000ff600000e0000 */
[----:B------:R-:W-:Y:S02]  /*23770*/  @!UPT UIADD3 URZ, URZ, URZ, URZ ;  /* 0x0000003f3f3ff290 */ /* 0x000fe4000fffe03f */
[----:B--2---:R-:W2:Y:S02]  /*23780*/  LD.E R10, desc[UR4][R164.64+0x40] ;  /* 0x00004004a40a7980 */ /* 0x004ea4000c101900 */
[----:B--2---:R-:W-:Y:S05]  /*23790*/  IMAD.U32 R10, R10, -0x40, RZ ;  /* 0xffffffc00a0a7824 */ /* 0x004fea00078e00ff */
[----:B------:R-:W-:Y:S02]  /*237a0*/  SHF.R.S32.HI R4, RZ, 0x1f, R10 ;  /* 0x0000001fff047819 */ /* 0x000fe4000001140a */
.L_x_1157:
[----:B------:R-:W-:Y:S05]  /*237b0*/  BSYNC B0 ;  /* 0x0000000000007941 */ /* 0x000fea0003800000 */
.L_x_1155:
[C---:B------:R-:W-:Y:S01]  /*237c0*/  LOP3.LUT P6, RZ, R247.reuse, 0x1, RZ, 0xc0, !PT ;  /* 0x00000001f7ff7812 */ /* 0x040fe200078cc0ff */
[----:B------:R-:W-:Y:S01]  /*237d0*/  BSSY B1, `(.L_x_1158) ;  /* 0x000023b000017945 */ /* 0x000fe20003800000 */
[C---:B------:R-:W-:Y:S02]  /*237e0*/  LOP3.LUT P5, RZ, R247.reuse, 0x2, RZ, 0xc0, !PT ;  /* 0x00000002f7ff7812 */ /* 0x040fe400078ac0ff */
[C---:B------:R-:W-:Y:S02]  /*237f0*/  LOP3.LUT P4, RZ, R247.reuse, 0x4, RZ, 0xc0, !PT ;  /* 0x00000004f7ff7812 */ /* 0x040fe4000788c0ff */
[C---:B------:R-:W-:Y:S02]  /*23800*/  LEA R250, P1, R10.reuse, R189, 0x1 ;  /* 0x000000bd0afa7211 */ /* 0x040fe400078208ff */
[----:B------:R-:W-:Y:S02]  /*23810*/  LOP3.LUT P3, RZ, R247, 0x8, RZ, 0xc0, !PT ;  /* 0x00000008f7ff7812 */ /* 0x000fe4000786c0ff */
[CC--:B------:R-:W-:Y:S02]  /*23820*/  LEA.HI.X R251, R10.reuse, R188.reuse, R4, 0x1, P1 ;  /* 0x000000bc0afb7211 */ /* 0x0c0fe400008f0c04 */
[----:B------:R-:W-:Y:S02]  /*23830*/  IADD3 R3, P0, R10, R231, RZ ;  /* 0x000000e70a037210 */ /* 0x000fe40007f1e0ff */
[----:B------:R-:W-:Y:S02]  /*23840*/  @P6 R2UR UR4, R166 ;  /* 0x00000000a60462ca */ /* 0x000fe400000e0000 */
[C---:B------:R-:W-:Y:S01]  /*23850*/  @P6 R2UR UR5, R167.reuse ;  /* 0x00000000a70562ca */ /* 0x040fe200000e0000 */
[----:B------:R-:W-:Y:S01]  /*23860*/  IMAD.X R4, R4, 0x1, R232, P0 ;  /* 0x0000000104047824 */ /* 0x000fe200000e06e8 */
[C---:B------:R-:W-:Y:S02]  /*23870*/  @P5 R2UR UR8, R166.reuse ;  /* 0x00000000a60852ca */ /* 0x040fe400000e0000 */
[C---:B------:R-:W-:Y:S02]  /*23880*/  @P5 R2UR UR9, R167.reuse ;  /* 0x00000000a70952ca */ /* 0x040fe400000e0000 */
[C---:B------:R-:W-:Y:S02]  /*23890*/  @P3 R2UR UR12, R166.reuse ;  /* 0x00000000a60c32ca */ /* 0x040fe400000e0000 */
[C---:B------:R-:W-:Y:S02]  /*238a0*/  @P3 R2UR UR13, R167.reuse ;  /* 0x00000000a70d32ca */ /* 0x040fe400000e0000 */
[C---:B------:R-:W-:Y:S02]  /*238b0*/  @P6 R2UR UR10, R166.reuse ;  /* 0x00000000a60a62ca */ /* 0x040fe400000e0000 */
[C---:B------:R-:W-:Y:S01]  /*238c0*/  @P6 R2UR UR11, R167.reuse ;  /* 0x00000000a70b62ca */ /* 0x040fe200000e0000 */
[----:B------:R-:W-:Y:S01]  /*238d0*/  @!PT LDS RZ, [RZ] ;  /* 0x00000000fffff984 */ /* 0x000fe20000000800 */
[----:B------:R-:W-:Y:S01]  /*238e0*/  @!PT LDS RZ, [RZ] ;  /* 0x00000000fffff984 */ /* 0x000fe20000000800 */
[----:B------:R-:W-:Y:S01]  /*238f0*/  @!PT LDS RZ, [RZ] ;  /* 0x00000000fffff984 */ /* 0x000fe20000000800 */
[----:B------:R-:W-:Y:S01]  /*23900*/  @P6 LDGSTS.E.BYPASS.LTC128B.128 [R243+0x10000], desc[UR4][R250.64] ;  /* 0x10000000faf36fae */ /* 0x000fe2000b901d44 */
[----:B------:R-:W-:Y:S02]  /*23910*/  @P4 R2UR UR4, R166 ;  /* 0x00000000a60442ca */ /* 0x000fe400000e0000 */
[----:B------:R-:W-:Y:S01]  /*23920*/  @P4 R2UR UR5, R167 ;  /* 0x00000000a70542ca */ /* 0x000fe200000e0000 */
[----:B------:R-:W-:Y:S01]  /*23930*/  @!P6 STS.128 [R243+0x10000], RZ ;  /* 0x010000fff300e388 */ /* 0x000fe20000000c00 */
[CC--:B------:R-:W-:Y:S02]  /*23940*/  @P6 LEA R12, P0, R3.reuse, R189.reuse, 0x1 ;  /* 0x000000bd030c6211 */ /* 0x0c0fe400078008ff */
[CC--:B------:R-:W-:Y:S01]  /*23950*/  @P5 LEA R10, P2, R3.reuse, R189.reuse, 0x1 ;  /* 0x000000bd030a5211 */ /* 0x0c0fe200078408ff */
[----:B------:R-:W-:Y:S01]  /*23960*/  @!PT LDS RZ, [RZ] ;  /* 0x00000000fffff984 */ /* 0x000fe20000000800 */
[----:B------:R-:W-:Y:S01]  /*23970*/  @!PT LDS RZ, [RZ] ;  /* 0x00000000fffff984 */ /* 0x000fe20000000800 */
[----:B------:R-:W-:Y:S01]  /*23980*/  @!PT LDS RZ, [RZ] ;  /* 0x00000000fffff984 */ /* 0x000fe20000000800 */
[----:B------:R-:W-:Y:S01]  /*23990*/  @P5 LDGSTS.E.BYPASS.LTC128B.128 [R243+0x12000], desc[UR8][R250.64+0x80] ;  /* 0x12000080faf35fae */ /* 0x000fe2000b901d48 */
[CCC-:B------:R-:W-:Y:S02]  /*239a0*/  @P6 LEA.HI.X R13, R3.reuse, R188.reuse, R4.reuse, 0x1, P0 ;  /* 0x000000bc030d6211 */ /* 0x1c0fe400000f0c04 */
[CCC-:B------:R-:W-:Y:S01]  /*239b0*/  @P5 LEA.HI.X R11, R3.reuse, R188.reuse, R4.reuse, 0x1, P2 ;  /* 0x000000bc030b5211 */ /* 0x1c0fe200010f0c04 */
[----:B------:R-:W-:Y:S01]  /*239c0*/  @!P5 STS.128 [R243+0x12000], RZ ;  /* 0x012000fff300d388 */ /* 0x000fe20000000c00 */
[CC--:B------:R-:W-:Y:S02]  /*239d0*/  @P4 LEA R8, P1, R3.reuse, R189.reuse, 0x1 ;  /* 0x000000bd03084211 */ /* 0x0c0fe400078208ff */
[C---:B------:R-:W-:Y:S01]  /*239e0*/  @P3 LEA R6, P0, R3.reuse, R189, 0x1 ;  /* 0x000000bd03063211 */ /* 0x040fe200078008ff */
[----:B------:R-:W-:Y:S01]  /*239f0*/  @!PT LDS RZ, [RZ] ;  /* 0x00000000fffff984 */ /* 0x000fe20000000800 */
[----:B------:R-:W-:Y:S01]  /*23a00*/  @!PT LDS RZ, [RZ] ;  /* 0x00000000fffff984 */ /* 0x000fe20000000800 */
[----:B------:R-:W-:Y:S01]  /*23a10*/  @!PT LDS RZ, [RZ] ;  /* 0x00000000fffff984 */ /* 0x000fe20000000800 */
[----:B------:R-:W-:Y:S01]  /*23a20*/  @P4 LDGSTS.E.BYPASS.LTC128B.128 [R243+0x14000], desc[UR4][R250.64+0x100] ;  /* 0x14000100faf34fae */ /* 0x000fe2000b901d44 */
[CCC-:B------:R-:W-:Y:S02]  /*23a30*/  @P4 LEA.HI.X R9, R3.reuse, R188.reuse, R4.reuse, 0x1, P1 ;  /* 0x000000bc03094211 */ /* 0x1c0fe400008f0c04 */
[C---:B------:R-:W-:Y:S01]  /*23a40*/  IADD3 R5, P2, R3.reuse, R231, RZ ;  /* 0x000000e703057210 */ /* 0x040fe20007f5e0ff */
[----:B------:R-:W-:Y:S01]  /*23a50*/  @!P4 STS.128 [R243+0x14000], RZ ;  /* 0x014000fff300c388 */ /* 0x000fe20000000c00 */
[-C--:B------:R-:W-:Y:S02]  /*23a60*/  @P3 LEA.HI.X R7, R3, R188.reuse, R4, 0x1, P0 ;  /* 0x000000bc03073211 */ /* 0x080fe400000f0c04 */
[CC--:B------:R-:W-:Y:S01]  /*23a70*/  @P6 LEA R20, P0, R5.reuse, R189.reuse, 0x1 ;  /* 0x000000bd05146211 */ /* 0x0c0fe200078008ff */
[----:B------:R-:W-:Y:S01]  /*23a80*/  @!PT LDS RZ, [RZ] ;  /* 0x00000000fffff984 */ /* 0x000fe20000000800 */
[----:B------:R-:W-:Y:S01]  /*23a90*/  @!PT LDS RZ, [RZ] ;  /* 0x00000000fffff984 */ /* 0x000fe20000000800 */
[----:B------:R-:W-:Y:S01]  /*23aa0*/  @!PT LDS RZ, [RZ] ;  /* 0x00000000fffff984 */ /* 0x000fe20000000800 */
[----:B------:R-:W-:Y:S01]  /*23ab0*/  @P3 LDGSTS.E.BYPASS.LTC128B.128 [R243+0x16000], desc[UR12][R250.64+0x180] ;  /* 0x16000180faf33fae */ /* 0x000fe2000b901d4c */
[----:B------:R-:W-:Y:S01]  /*23ac0*/  IMAD.X R4, R4, 0x1, R232, P2 ;  /* 0x0000000104047824 */ /* 0x000fe200010e06e8 */
[CC--:B------:R-:W-:Y:S02]  /*23ad0*/  @P5 LEA R18, P2, R5.reuse, R189.reuse, 0x1 ;  /* 0x000000bd05125211 */ /* 0x0c0fe400078408ff */
[----:B------:R-:W-:Y:S01]  /*23ae0*/  @!P3 STS.128 [R243+0x16000], RZ ;  /* 0x016000fff300b388 */ /* 0x000fe20000000c00 */
[CC--:B------:R-:W-:Y:S02]  /*23af0*/  @P4 LEA R16, P1, R5.reuse, R189.reuse, 0x1 ;  /* 0x000000bd05104211 */ /* 0x0c0fe400078208ff */
[CCC-:B------:R-:W-:Y:S01]  /*23b00*/  @P6 LEA.HI.X R21, R5.reuse, R188.reuse, R4.reuse, 0x1, P0 ;  /* 0x000000bc05156211 */ /* 0x1c0fe200000f0c04 */
[----:B------:R-:W-:Y:S01]  /*23b10*/  @!PT LDS RZ, [RZ] ;  /* 0x00000000fffff984 */ /* 0x000fe20000000800 */
[----:B------:R-:W-:Y:S01]  /*23b20*/  @!PT LDS RZ, [RZ] ;  /* 0x00000000fffff984 */ /* 0x000fe20000000800 */
[----:B------:R-:W-:Y:S01]  /*23b30*/  @!PT LDS RZ, [RZ] ;  /* 0x00000000fffff984 */ /* 0x000fe20000000800 */
[----:B------:R-:W-:Y:S01]  /*23b40*/  @P6 LDGSTS.E.BYPASS.LTC128B.128 [R243+0x10800], desc[UR10][R12.64] ;  /* 0x108000000cf36fae */ /* 0x000fe2000b901d4a */
[CCC-:B------:R-:W-:Y:S02]  /*23b50*/  @P5 LEA.HI.X R19, R5.reuse, R188.reuse, R4.reuse, 0x1, P2 ;  /* 0x000000bc05135211 */ /* 0x1c0fe400010f0c04 */
[-CC-:B------:R-:W-:Y:S01]  /*23b60*/  @P4 LEA.HI.X R17, R5, R188.reuse, R4.reuse, 0x1, P1 ;  /* 0x000000bc05114211 */ /* 0x180fe200008f0c04 */
[----:B------:R-:W-:Y:S01]  /*23b70*/  @!P6 STS.128 [R243+0x10800], RZ ;  /* 0x010800fff300e388 */ /* 0x000fe20000000c00 */
[----:B------:R-:W-:Y:S02]  /*23b80*/  @P3 R2UR UR14, R166 ;  /* 0x00000000a60e32ca */ /* 0x000fe400000e0000 */
[----:B------:R-:W-:Y:S01]  /*23b90*/  @P3 R2UR UR15, R167 ;  /* 0x00000000a70f32ca */ /* 0x000fe200000e0000 */
[----:B------:R-:W-:Y:S01]  /*23ba0*/  @!PT LDS RZ, [RZ] ;  /* 0x00000000fffff984 */ /* 0x000fe20000000800 */
[----:B------:R-:W-:Y:S01]  /*23bb0*/  @!PT LDS RZ, [RZ] ;  /* 0x00000000fffff984 */ /* 0x000fe20000000800 */
[----:B------:R-:W-:Y:S01]  /*23bc0*/  @!PT LDS RZ, [RZ] ;  /* 0x00000000fffff984 */ /* 0x000fe20000000800 */
[----:B------:R-:W-:Y:S01]  /*23bd0*/  @P5 LDGSTS.E.BYPASS.LTC128B.128 [R243+0x12800], desc[UR8][R10.64+0x80] ;  /* 0x128000800af35fae */ /* 0x000fe2000b901d48 */
[C---:B------:R-:W-:Y:S02]  /*23be0*/  @P3 LEA R14, P0, R5.reuse, R189, 0x1 ;  /* 0x000000bd050e3211 */ /* 0x040fe400078008ff */
[C---:B------:R-:W-:Y:S01]  /*23bf0*/  IADD3 R3, P2, R5.reuse, R231, RZ ;  /* 0x000000e705037210 */ /* 0x040fe20007f5e0ff */
[----:B------:R-:W-:Y:S01]  /*23c00*/  @!P5 STS.128 [R243+0x12800], RZ ;  /* 0x012800fff300d388 */ /* 0x000fe20000000c00 */
[-C--:B------:R-:W-:Y:S02]  /*23c10*/  @P3 LEA.HI.X R15, R5, R188.reuse, R4, 0x1, P0 ;  /* 0x000000bc050f3211 */ /* 0x080fe400000f0c04 */
[CC--:B------:R-:W-:Y:S01]  /*23c20*/  @P6 LEA R26, P0, R3.reuse, R189.reuse, 0x1 ;  /* 0x000000bd031a6211 */ /* 0x0c0fe200078008ff */
[----:B------:R-:W-:Y:S01]  /*23c30*/  @!PT LDS RZ, [RZ] ;  /* 0x00000000fffff984 */ /* 0x000fe20000000800 */
[----:B------:R-:W-:Y:S01]  /*23c40*/  @!PT LDS RZ, [RZ] ;  /* 0x00000000fffff984 */ /* 0x000fe20000000800 */
[----:B------:R-:W-:Y:S01]  /*23c50*/  @!PT LDS RZ, [RZ] ;  /* 0x00000000fffff984 */ /* 0x000fe20000000800 */
[----:B------:R1:W-:Y:S01]  /*23c60*/  @P4 LDGSTS.E.BYPASS.LTC128B.128 [R243+0x14800], desc[UR4][R8.64+0x100] ;  /* 0x1480010008f34fae */ /* 0x0003e2000b901d44 */
[----:B------:R-:W-:Y:S01]  /*23c70*/  IMAD.X R4, R4, 0x1, R232, P2 ;  /* 0x0000000104047824 */ /* 0x000fe200010e06e8 */
[CC--:B------:R-:W-:Y:S02]  /*23c80*/  @P5 LEA R24, P2, R3.reuse, R189.reuse, 0x1 ;  /* 0x000000bd03185211 */ /* 0x0c0fe400078408ff */
[----:B------:R-:W-:Y:S01]  /*23c90*/  @!P4 STS.128 [R243+0x14800], RZ ;  /* 0x014800fff300c388 */ /* 0x000fe20000000c00 */
[CC--:B------:R-:W-:Y:S02]  /*23ca0*/  @P4 LEA R22, P1, R3.reuse, R189.reuse, 0x1 ;  /* 0x000000bd03164211 */ /* 0x0c0fe400078208ff */
[-CC-:B------:R-:W-:Y:S01]  /*23cb0*/  @P6 LEA.HI.X R27, R3, R188.reuse, R4.reuse, 0x1, P0 ;  /* 0x000000bc031b6211 */ /* 0x180fe200000f0c04 */
[----:B------:R-:W-:Y:S01]  /*23cc0*/  @!PT LDS RZ, [RZ] ;  /* 0x00000000fffff984 */ /* 0x000fe20000000800 */
[----:B------:R-:W-:Y:S01]  /*23cd0*/  @!PT LDS RZ, [RZ] ;  /* 0x00000000fffff984 */ /* 0x000fe20000000800 */
[----:B------:R-:W-:Y:S01]  /*23ce0*/  @!PT LDS RZ, [RZ] ;  /* 0x00000000fffff984 */ /* 0x000fe20000000800 */
[----:B------:R-:W-:Y:S01]  /*23cf0*/  @P3 LDGSTS.E.BYPASS.LTC128B.128 [R243+0x16800], desc[UR12][R6.64+0x180] ;  /* 0x1680018006f33fae */ /* 0x000fe2000b901d4c */
[C---:B------:R-:W-:Y:S02]  /*23d00*/  @P6 R2UR UR12, R166.reuse ;  /* 0x00000000a60c62ca */ /* 0x040fe400000e0000 */
[----:B------:R-:W-:Y:S01]  /*23d10*/  @P6 R2UR UR13, R167 ;  /* 0x00000000a70d62ca */ /* 0x000fe200000e0000 */
[----:B------:R-:W-:Y:S01]  /*23d20*/  @!P3 STS.128 [R243+0x16800], RZ ;  /* 0x016800fff300b388 */ /* 0x000fe20000000c00 */
[CCC-:B------:R-:W-:Y:S02]  /*23d30*/  @P5 LEA.HI.X R25, R3.reuse, R188.reuse, R4.reuse, 0x1, P2 ;  /* 0x000000bc03195211 */ /* 0x1c0fe400010f0c04 */
        /* <DEDUP_REMOVED lines=8> */
[----:B------:R-:W-:Y:S03]  /*23dc0*/  @P3 LEA R28, P0, R3, R189, 0x1 ;  /* 0x000000bd031c3211 */ /* 0x000fe600078008ff */
[----:B------:R-:W-:Y:S01]  /*23dd0*/  @!PT LDS RZ, [RZ] ;  /* 0x00000000fffff984 */ /* 0x000fe20000000800 */
[----:B------:R-:W-:Y:S01]  /*23de0*/  @!PT LDS RZ, [RZ] ;  /* 0x00000000fffff984 */ /* 0x000fe20000000800 */
[----:B------:R-:W-:Y:S01]  /*23df0*/  @!PT LDS RZ, [RZ] ;  /* 0x00000000fffff984 */ /* 0x000fe20000000800 */
[----:B------:R-:W-:Y:S01]  /*23e00*/  @P5 LDGSTS.E.BYPASS.LTC128B.128 [R243+0x13000], desc[UR8][R18.64+0x80] ;  /* 0x1300008012f35fae */ /* 0x000fe2000b901d48 */
[----:B------:R-:W-:Y:S02]  /*23e10*/  @P4 R2UR UR8, R166 ;  /* 0x00000000a60842ca */ /* 0x000fe400000e0000 */
[----:B------:R-:W-:Y:S01]  /*23e20*/  @P4 R2UR UR9, R167 ;  /* 0x00000000a70942ca */ /* 0x000fe200000e0000 */
[----:B------:R-:W-:Y:S01]  /*23e30*/  @!P5 STS.128 [R243+0x13000], RZ ;  /* 0x013000fff300d388 */ /* 0x000fe20000000c00 */
[----:B------:R-:W-:Y:S02]  /*23e40*/  @P3 LEA.HI.X R29, R3, R188, R4, 0x1, P0 ;  /* 0x000000bc031d3211 */ /* 0x000fe400000f0c04 */
[----:B------:R-:W-:Y:S01]  /*23e50*/  ISETP.GE.AND P0, PT, R246, 0x2, PT ;  /* 0x00000002f600780c */ /* 0x000fe20003f06270 */
[----:B------:R-:W-:Y:S01]  /*23e60*/  @!PT LDS RZ, [RZ] ;  /* 0x00000000fffff984 */ /* 0x000fe20000000800 */
[----:B------:R-:W-:Y:S01]  /*23e70*/  @!PT LDS RZ, [RZ] ;  /* 0x00000000fffff984 */ /* 0x000fe20000000800 */
[----:B------:R-:W-:Y:S01]  /*23e80*/  @!PT LDS RZ, [RZ] ;  /* 0x00000000fffff984 */ /* 0x000fe20000000800 */
[----:B------:R2:W-:Y:S01]  /*23e90*/  @P4 LDGSTS.E.BYPASS.LTC128B.128 [R243+0x15000], desc[UR4][R16.64+0x100] ;  /* 0x1500010010f34fae */ /* 0x0005e2000b901d44 */
        /* <DEDUP_REMOVED lines=28> */
[----:B------:R-:W-:Y:S04]  /*24060*/  LDSM.16.M88.4 R32, [R226] ;  /* 0x00000000e220783b */ /* 0x000fe80000000200 */
[----:B-1----:R-:W1:Y:S04]  /*24070*/  LDSM.16.M88.4 R8, [R225+0x8000] ;  /* 0x00800000e108783b */ /* 0x002e680000000200 */
[----:B--2---:R-:W2:Y:S04]  /*24080*/  LDSM.16.M88.4 R16, [R225+0x8800] ;  /* 0x00880000e110783b */ /* 0x004ea80000000200 */
[----:B---3--:R-:W4:Y:S04]  /*24090*/  LDSM.16.M88.4 R24, [R225+0x9000] ;  /* 0x00900000e118783b */ /* 0x008f280000000200 */
[----:B------:R-:W5:Y:S04]  /*240a0*/  LDSM.16.M88.4 R168, [R225+0x9800] ;  /* 0x00980000e1a8783b */ /* 0x000f680000000200 */
[----:B------:R-:W0:Y:S04]  /*240b0*/  LDGDEPBAR ;  /* 0x00000000000079af */ /* 0x000e280000000000 */
[----:B------:R-:W-:Y:S04]  /*240c0*/  LDSM.16.M88.4 R172, [R224] ;  /* 0x00000000e0ac783b */ /* 0x000fe80000000200 */
[----:B------:R-:W3:Y:S04]  /*240d0*/  LDSM.16.M88.4 R176, [R223] ;  /* 0x00000000dfb0783b */ /* 0x000ee80000000200 */
[----:B------:R-:W3:Y:S04]  /*240e0*/  LDSM.16.M88.4 R180, [R219] ;  /* 0x00000000dbb4783b */ /* 0x000ee80000000200 */
[----:B------:R-:W3:Y:S04]  /*240f0*/  LDSM.16.M88.4 R184, [R218] ;  /* 0x00000000dab8783b */ /* 0x000ee80000000200 */
[----:B------:R-:W3:Y:S01]  /*24100*/  LDSM.16.M88.4 R188, [R217] ;  /* 0x00000000d9bc783b */ /* 0x000ee20000000200 */
[C---:B-1----:R-:W-:Y:S03]  /*24110*/  HMMA.16816.F32 R4, R32.reuse, R8, RZ ;  /* 0x000000082004723c */ /* 0x042fe600000018ff */
[----:B------:R-:W-:Y:S04]  /*24120*/  LDSM.16.M88.4 R192, [R222] ;  /* 0x00000000dec0783b */ /* 0x000fe80000000200 */
[----:B------:R-:W1:Y:S01]  /*24130*/  LDSM.16.M88.4 R196, [R220+0x8000] ;  /* 0x00800000dcc4783b */ /* 0x000e620000000200 */
[C---:B------:R-:W-:Y:S03]  /*24140*/  HMMA.16816.F32 R8, R32.reuse, R10, RZ ;  /* 0x0000000a2008723c */ /* 0x040fe600000018ff */
[----:B------:R-:W1:Y:S03]  /*24150*/  LDSM.16.M88.4 R200, [R220+0x8800] ;  /* 0x00880000dcc8783b */ /* 0x000e660000000200 */
[C---:B--2---:R-:W-:Y:S06]  /*24160*/  HMMA.16816.F32 R12, R32.reuse, R16, RZ ;  /* 0x00000010200c723c */ /* 0x044fec00000018ff */
[C---:B------:R-:W-:Y:S06]  /*24170*/  HMMA.16816.F32 R16, R32.reuse, R18, RZ ;  /* 0x000000122010723c */ /* 0x040fec00000018ff */
[C---:B----4-:R-:W-:Y:S06]  /*24180*/  HMMA.16816.F32 R20, R32.reuse, R24, RZ ;  /* 0x000000182014723c */ /* 0x050fec00000018ff */
[C---:B------:R-:W-:Y:S06]  /*24190*/  HMMA.16816.F32 R24, R32.reuse, R26, RZ ;  /* 0x0000001a2018723c */ /* 0x040fec00000018ff */
[C---:B-----5:R-:W-:Y:S06]  /*241a0*/  HMMA.16816.F32 R28, R32.reuse, R168, RZ ;  /* 0x000000a8201c723c */ /* 0x060fec00000018ff */
[----:B------:R-:W-:Y:S01]  /*241b0*/  HMMA.16816.F32 R32, R32, R170, RZ ;  /* 0x000000aa2020723c */ /* 0x000fe200000018ff */
        /* <DEDUP_REMOVED lines=12> */
[----:B------:R-:W5:Y:S04]  /*24280*/  LDSM.16.M88.4 R172, [R216+0x800] ;  /* 0x00080000d8ac783b */ /* 0x000f680000000200 */
[----:B------:R-:W5:Y:S01]  /*24290*/  LDSM.16.M88.4 R188, [R216+0x1000] ;  /* 0x00100000d8bc783b */ /* 0x000f620000000200 */
[C---:B-1----:R-:W-:Y:S06]  /*242a0*/  HMMA.16816.F32 R4, R192.reuse, R196, R4 ;  /* 0x000000c4c004723c */ /* 0x042fec0000001804 */
[C---:B------:R-:W-:Y:S01]  /*242b0*/  HMMA.16816.F32 R8, R192.reuse, R198, R8 ;  /* 0x000000c6c008723c */ /* 0x040fe20000001808 */
[----:B------:R-:W-:Y:S05]  /*242c0*/  LDSM.16.M88.4 R196, [R226+0x2000] ;  /* 0x00200000e2c4783b */ /* 0x000fea0000000200 */
[C---:B------:R-:W-:Y:S06]  /*242d0*/  HMMA.16816.F32 R12, R192.reuse, R200, R12 ;  /* 0x000000c8c00c723c */ /* 0x040fec000000180c */
[C---:B------:R-:W-:Y:S01]  /*242e0*/  HMMA.16816.F32 R16, R192.reuse, R202, R16 ;  /* 0x000000cac010723c */ /* 0x040fe20000001810 */
[----:B------:R-:W-:Y:S05]  /*242f0*/  LDSM.16.M88.4 R200, [R225+0xa000] ;  /* 0x00a00000e1c8783b */ /* 0x000fea0000000200 */
[C---:B--2---:R-:W-:Y:S06]  /*24300*/  HMMA.16816.F32 R20, R192.reuse, R168, R20 ;  /* 0x000000a8c014723c */ /* 0x044fec0000001814 */
[C---:B------:R-:W-:Y:S01]  /*24310*/  HMMA.16816.F32 R24, R192.reuse, R170, R24 ;  /* 0x000000aac018723c */ /* 0x040fe20000001818 */
[----:B------:R-:W1:Y:S05]  /*24320*/  LDSM.16.M88.4 R168, [R216+0x1800] ;  /* 0x00180000d8a8783b */ /* 0x000e6a0000000200 */
        /* <DEDUP_REMOVED lines=10> */
[C---:B------:R-:W-:Y:S06]  /*243d0*/  HMMA.16816.F32 R20, R180.reuse, R188, R20 ;  /* 0x000000bcb414723c */ /* 0x040fec0000001814 */
[C---:B------:R-:W-:Y:S01]  /*243e0*/  HMMA.16816.F32 R24, R180.reuse, R190, R24 ;  /* 0x000000beb418723c */ /* 0x040fe20000001818 */
[----:B------:R-:W-:Y:S05]  /*243f0*/  LDSM.16.M88.4 R188, [R213] ;  /* 0x00000000d5bc783b */ /* 0x000fea0000000200 */
[C---:B-1----:R-:W-:Y:S06]  /*24400*/  HMMA.16816.F32 R28, R180.reuse, R168, R28 ;  /* 0x000000a8b41c723c */ /* 0x042fec000000181c */
[----:B------:R-:W-:Y:S01]  /*24410*/  HMMA.16816.F32 R32, R180, R170, R32 ;  /* 0x000000aab420723c */ /* 0x000fe20000001820 */
[----:B------:R-:W1:Y:S04]  /*24420*/  LDSM.16.M88.4 R168, [R224+0x2000] ;  /* 0x00200000e0a8783b */ /* 0x000e680000000200 */
[----:B------:R-:W5:Y:S01]  /*24430*/  LDSM.16.M88.4 R180, [R214] ;  /* 0x00000000d6b4783b */ /* 0x000f620000000200 */
[C---:B------:R-:W-:Y:S06]  /*24440*/  HMMA.16816.F32 R4, R196.reuse, R200, R4 ;  /* 0x000000c8c404723c */ /* 0x040fec0000001804 */
[C---:B------:R-:W-:Y:S01]  /*24450*/  HMMA.16816.F32 R8, R196.reuse, R202, R8 ;  /* 0x000000cac408723c */ /* 0x040fe20000001808 */
[----:B------:R-:W5:Y:S05]  /*24460*/  LDSM.16.M88.4 R200, [R212] ;  /* 0x00000000d4c8783b */ /* 0x000f6a0000000200 */
[C---:B--2---:R-:W-:Y:S06]  /*24470*/  HMMA.16816.F32 R12, R196.reuse, R176, R12 ;  /* 0x000000b0c40c723c */ /* 0x044fec000000180c */
        /* <DEDUP_REMOVED lines=11> */
[----:B------:R-:W1:Y:S05]  /*24530*/  LDSM.16.M88.4 R172, [R220+0xb800] ;  /* 0x00b80000dcac783b */ /* 0x000e6a0000000200 */
[C---:B-----5:R-:W-:Y:S06]  /*24540*/  HMMA.16816.F32 R12, R168.reuse, R180, R12 ;  /* 0x000000b4a80c723c */ /* 0x060fec000000180c */
[C---:B------:R-:W-:Y:S01]  /*24550*/  HMMA.16816.F32 R16, R168.reuse, R182, R16 ;  /* 0x000000b6a810723c */ /* 0x040fe20000001810 */
[----:B------:R-:W-:Y:S05]  /*24560*/  LDSM.16.M88.4 R180, [R221+0x2000] ;  /* 0x00200000ddb4783b */ /* 0x000fea0000000200 */
[C---:B------:R-:W-:Y:S06]  /*24570*/  HMMA.16816.F32 R20, R168.reuse, R188, R20 ;  /* 0x000000bca814723c */ /* 0x040fec0000001814 */
[C---:B------:R-:W-:Y:S01]  /*24580*/  HMMA.16816.F32 R24, R168.reuse, R190, R24 ;  /* 0x000000bea818723c */ /* 0x040fe20000001818 */
[----:B------:R-:W5:Y:S05]  /*24590*/  LDSM.16.M88.4 R188, [R216+0x2000] ;  /* 0x00200000d8bc783b */ /* 0x000f6a0000000200 */
[C---:B------:R-:W-:Y:S06]  /*245a0*/  HMMA.16816.F32 R28, R168.reuse, R200, R28 ;  /* 0x000000c8a81c723c */ /* 0x040fec000000181c */
[----:B------:R-:W-:Y:S01]  /*245b0*/  HMMA.16816.F32 R32, R168, R202, R32 ;  /* 0x000000caa820723c */ /* 0x000fe20000001820 */
[----:B------:R-:W5:Y:S04]  /*245c0*/  LDSM.16.M88.4 R168, [R216+0x2800] ;  /* 0x00280000d8a8783b */ /* 0x000f680000000200 */
        /* <DEDUP_REMOVED lines=10> */
[C---:B-1----:R-:W-:Y:S06]  /*24670*/  HMMA.16816.F32 R28, R176.reuse, R172, R28 ;  /* 0x000000acb01c723c */ /* 0x042fec000000181c */
[----:B------:R-:W-:Y:S01]  /*24680*/  HMMA.16816.F32 R32, R176, R174, R32 ;  /* 0x000000aeb020723c */ /* 0x000fe20000001820 */
[----:B------:R-:W-:Y:S04]  /*24690*/  LDSM.16.M88.4 R172, [R225+0xd000] ;  /* 0x00d00000e1ac783b */ /* 0x000fe80000000200 */
[----:B------:R-:W-:Y:S01]  /*246a0*/  LDSM.16.M88.4 R176, [R225+0xd800] ;  /* 0x00d80000e1b0783b */ /* 0x000fe20000000200 */
[C---:B-----5:R-:W-:Y:S06]  /*246b0*/  HMMA.16816.F32 R4, R180.reuse, R188, R4 ;  /* 0x000000bcb404723c */ /* 0x060fec0000001804 */
[C---:B------:R-:W-:Y:S01]  /*246c0*/  HMMA.16816.F32 R8, R180.reuse, R190, R8 ;  /* 0x000000beb408723c */ /* 0x040fe20000001808 */
[----:B------:R-:W-:Y:S05]  /*246d0*/  LDSM.16.M88.4 R188, [R224+0x4000] ;  /* 0x00400000e0bc783b */ /* 0x000fea0000000200 */
[C---:B------:R-:W-:Y:S06]  /*246e0*/  HMMA.16816.F32 R12, R180.reuse, R168, R12 ;  /* 0x000000a8b40c723c */ /* 0x040fec000000180c */
[C---:B------:R-:W-:Y:S01]  /*246f0*/  HMMA.16816.F32 R16, R180.reuse, R170, R16 ;  /* 0x000000aab410723c */ /* 0x040fe20000001810 */
[----:B------:R-:W1:Y:S05]  /*24700*/  LDSM.16.M88.4 R168, [R225+0xc800] ;  /* 0x00c80000e1a8783b */ /* 0x000e6a0000000200 */
[C---:B------:R-:W-:Y:S06]  /*24710*/  HMMA.16816.F32 R20, R180.reuse, R200, R20 ;  /* 0x000000c8b414723c */ /* 0x040fec0000001814 */
[C---:B------:R-:W-:Y:S01]  /*24720*/  HMMA.16816.F32 R24, R180.reuse, R202, R24 ;  /* 0x000000cab418723c */ /* 0x040fe20000001818 */
[----:B------:R-:W4:Y:S05]  /*24730*/  LDSM.16.M88.4 R200, [R211] ;  /* 0x00000000d3c8783b */ /* 0x000f2a0000000200 */
[C---:B--2---:R-:W-:Y:S06]  /*24740*/  HMMA.16816.F32 R28, R180.reuse, R184, R28 ;  /* 0x000000b8b41c723c */ /* 0x044fec000000181c */
[----:B------:R-:W-:Y:S01]  /*24750*/  HMMA.16816.F32 R32, R180, R186, R32 ;  /* 0x000000bab420723c */ /* 0x000fe20000001820 */
[----:B------:R-:W2:Y:S04]  /*24760*/  LDSM.16.M88.4 R180, [R210] ;  /* 0x00000000d2b4783b */ /* 0x000ea80000000200 */
[----:B------:R-:W5:Y:S01]  /*24770*/  LDSM.16.M88.4 R184, [R209] ;  /* 0x00000000d1b8783b */ /* 0x000f620000000200 */
[C---:B---3--:R-:W-:Y:S06]  /*24780*/  HMMA.16816.F32 R4, R192.reuse, R196, R4 ;  /* 0x000000c4c004723c */ /* 0x048fec0000001804 */
[C---:B------:R-:W-:Y:S01]  /*24790*/  HMMA.16816.F32 R8, R192.reuse, R198, R8 ;  /* 0x000000c6c008723c */ /* 0x040fe20000001808 */
[----:B------:R-:W3:Y:S05]  /*247a0*/  LDSM.16.M88.4 R196, [R208] ;  /* 0x00000000d0c4783b */ /* 0x000eea0000000200 */
        /* <DEDUP_REMOVED lines=8> */
[----:B------:R-:W1:Y:S04]  /*24830*/  LDSM.16.M88.4 R176, [R220+0xc800] ;  /* 0x00c80000dcb0783b */ /* 0x000e680000000200 */
[----:B------:R-:W1:Y:S01]  /*24840*/  LDSM.16.M88.4 R192, [R220+0xd000] ;  /* 0x00d00000dcc0783b */ /* 0x000e620000000200 */
[C---:B----4-:R-:W-:Y:S06]  /*24850*/  HMMA.16816.F32 R4, R188.reuse, R200, R4 ;  /* 0x000000c8bc04723c */ /* 0x050fec0000001804 */
[C---:B------:R-:W-:Y:S01]  /*24860*/  HMMA.16816.F32 R8, R188.reuse, R202, R8 ;  /* 0x000000cabc08723c */ /* 0x040fe20000001808 */
[----:B------:R-:W4:Y:S05]  /*24870*/  LDSM.16.M88.4 R200, [R220+0xd800] ;  /* 0x00d80000dcc8783b */ /* 0x000f2a0000000200 */
[C---:B--2---:R-:W-:Y:S06]  /*24880*/  HMMA.16816.F32 R12, R188.reuse, R180, R12 ;  /* 0x000000b4bc0c723c */ /* 0x044fec000000180c */
[C---:B------:R-:W-:Y:S01]  /*24890*/  HMMA.16816.F32 R16, R188.reuse, R182, R16 ;  /* 0x000000b6bc10723c */ /* 0x040fe20000001810 */
[----:B------:R-:W-:Y:S05]  /*248a0*/  LDSM.16.M88.4 R180, [R221+0x4000] ;  /* 0x00400000ddb4783b */ /* 0x000fea0000000200 */
[C---:B-----5:R-:W-:Y:S06]  /*248b0*/  HMMA.16816.F32 R20, R188.reuse, R184, R20 ;  /* 0x000000b8bc14723c */ /* 0x060fec0000001814 */
[C---:B------:R-:W-:Y:S01]  /*248c0*/  HMMA.16816.F32 R24, R188.reuse, R186, R24 ;  /* 0x000000babc18723c */ /* 0x040fe20000001818 */
[----:B------:R-:W2:Y:S05]  /*248d0*/  LDSM.16.M88.4 R184, [R216+0x4000] ;  /* 0x00400000d8b8783b */ /* 0x000eaa0000000200 */
[C---:B---3--:R-:W-:Y:S06]  /*248e0*/  HMMA.16816.F32 R28, R188.reuse, R196, R28 ;  /* 0x000000c4bc1c723c */ /* 0x048fec000000181c */
[----:B------:R-:W-:Y:S01]  /*248f0*/  HMMA.16816.F32 R32, R188, R198, R32 ;  /* 0x000000c6bc20723c */ /* 0x000fe20000001820 */
[----:B------:R-:W3:Y:S04]  /*24900*/  LDSM.16.M88.4 R188, [R216+0x4800] ;  /* 0x00480000d8bc783b */ /* 0x000ee80000000200 */
[----:B------:R-:W5:Y:S01]  /*24910*/  LDSM.16.M88.4 R196, [R216+0x5000] ;  /* 0x00500000d8c4783b */ /* 0x000f620000000200 */
[C---:B-1----:R-:W-:Y:S06]  /*24920*/  HMMA.16816.F32 R4, R168.reuse, R172, R4 ;  /* 0x000000aca804723c */ /* 0x042fec0000001804 */
[C---:B------:R-:W-:Y:S01]  /*24930*/  HMMA.16816.F32 R8, R168.reuse, R174, R8 ;  /* 0x000000aea808723c */ /* 0x040fe20000001808 */
[----:B------:R-:W1:Y:S05]  /*24940*/  LDSM.16.M88.4 R172, [R216+0x5800] ;  /* 0x00580000d8ac783b */ /* 0x000e6a0000000200 */
[C---:B------:R-:W-:Y:S06]  /*24950*/  HMMA.16816.F32 R12, R168.reuse, R176, R12 ;  /* 0x000000b0a80c723c */ /* 0x040fec000000180c */
[C---:B------:R-:W-:Y:S01]  /*24960*/  HMMA.16816.F32 R16, R168.reuse, R178, R16 ;  /* 0x000000b2a810723c */ /* 0x040fe20000001810 */
[----:B------:R-:W-:Y:S05]  /*24970*/  LDSM.16.M88.4 R176, [R226+0x6000] ;  /* 0x00600000e2b0783b */ /* 0x000fea0000000200 */
[C---:B------:R-:W-:Y:S06]  /*24980*/  HMMA.16816.F32 R20, R168.reuse, R192, R20 ;  /* 0x000000c0a814723c */ /* 0x040fec0000001814 */
[C---:B------:R-:W-:Y:S01]  /*24990*/  HMMA.16816.F32 R24, R168.reuse, R194, R24 ;  /* 0x000000c2a818723c */ /* 0x040fe20000001818 */
[----:B------:R-:W1:Y:S05]  /*249a0*/  LDSM.16.M88.4 R192, [R225+0xe000] ;  /* 0x00e00000e1c0783b */ /* 0x000e6a0000000200 */
[C---:B----4-:R-:W-:Y:S06]  /*249b0*/  HMMA.16816.F32 R28, R168.reuse, R200, R28 ;  /* 0x000000c8a81c723c */ /* 0x050fec000000181c */
[----:B------:R-:W-:Y:S01]  /*249c0*/  HMMA.16816.F32 R32, R168, R202, R32 ;  /* 0x000000caa820723c */ /* 0x000fe20000001820 */
[----:B------:R-:W4:Y:S04]  /*249d0*/  LDSM.16.M88.4 R168, [R225+0xe800] ;  /* 0x00e80000e1a8783b */ /* 0x000f280000000200 */
[----:B------:R-:W4:Y:S01]  /*249e0*/  LDSM.16.M88.4 R200, [R225+0xf000] ;  /* 0x00f00000e1c8783b */ /* 0x000f220000000200 */
[C---:B--2---:R-:W-:Y:S06]  /*249f0*/  HMMA.16816.F32 R4, R180.reuse, R184, R4 ;  /* 0x000000b8b404723c */ /* 0x044fec0000001804 */
[C---:B------:R-:W-:Y:S01]  /*24a00*/  HMMA.16816.F32 R8, R180.reuse, R186, R8 ;  /* 0x000000bab408723c */ /* 0x040fe20000001808 */
[----:B------:R-:W2:Y:S05]  /*24a10*/  LDSM.16.M88.4 R184, [R225+0xf800] ;  /* 0x00f80000e1b8783b */ /* 0x000eaa0000000200 */
[C---:B---3--:R-:W-:Y:S06]  /*24a20*/  HMMA.16816.F32 R12, R180.reuse, R188, R12 ;  /* 0x000000bcb40c723c */ /* 0x048fec000000180c */
[C---:B------:R-:W-:Y:S01]  /*24a30*/  HMMA.16816.F32 R16, R180.reuse, R190, R16 ;  /* 0x000000beb410723c */ /* 0x040fe20000001810 */
[----:B------:R-:W-:Y:S05]  /*24a40*/  LDSM.16.M88.4 R188, [R224+0x6000] ;  /* 0x00600000e0bc783b */ /* 0x000fea0000000200 */
[C---:B-----5:R-:W-:Y:S06]  /*24a50*/  HMMA.16816.F32 R20, R180.reuse, R196, R20 ;  /* 0x000000c4b414723c */ /* 0x060fec0000001814 */
[C---:B------:R-:W-:Y:S01]  /*24a60*/  HMMA.16816.F32 R24, R180.reuse, R198, R24 ;  /* 0x000000c6b418723c */ /* 0x040fe20000001818 */
[----:B------:R-:W3:Y:S05]  /*24a70*/  LDSM.16.M88.4 R196, [R207] ;  /* 0x00000000cfc4783b */ /* 0x000eea0000000200 */
[C---:B-1----:R-:W-:Y:S06]  /*24a80*/  HMMA.16816.F32 R28, R180.reuse, R172, R28 ;  /* 0x000000acb41c723c */ /* 0x042fec000000181c */
[----:B------:R-:W-:Y:S01]  /*24a90*/  HMMA.16816.F32 R32, R180, R174, R32 ;  /* 0x000000aeb420723c */ /* 0x000fe20000001820 */
[----:B------:R-:W-:Y:S04]  /*24aa0*/  LDSM.16.M88.4 R172, [R205] ;  /* 0x00000000cdac783b */ /* 0x000fe80000000200 */
[----:B------:R-:W-:Y:S01]  /*24ab0*/  LDSM.16.M88.4 R180, [R204] ;  /* 0x00000000ccb4783b */ /* 0x000fe20000000200 */
[C---:B------:R-:W-:Y:S06]  /*24ac0*/  HMMA.16816.F32 R4, R176.reuse, R192, R4 ;  /* 0x000000c0b004723c */ /* 0x040fec0000001804 */
[C---:B------:R-:W-:Y:S01]  /*24ad0*/  HMMA.16816.F32 R8, R176.reuse, R194, R8 ;  /* 0x000000c2b008723c */ /* 0x040fe20000001808 */
[----:B------:R-:W-:Y:S05]  /*24ae0*/  LDSM.16.M88.4 R192, [R222+0x6000] ;  /* 0x00600000dec0783b */ /* 0x000fea0000000200 */
[C---:B----4-:R-:W-:Y:S06]  /*24af0*/  HMMA.16816.F32 R12, R176.reuse, R168, R12 ;  /* 0x000000a8b00c723c */ /* 0x050fec000000180c */
[C---:B------:R-:W-:Y:S01]  /*24b00*/  HMMA.16816.F32 R16, R176.reuse, R170, R16 ;  /* 0x000000aab010723c */ /* 0x040fe20000001810 */
[----:B------:R-:W1:Y:S05]  /*24b10*/  LDSM.16.M88.4 R168, [R206] ;  /* 0x00000000cea8783b */ /* 0x000e6a0000000200 */
[C---:B------:R-:W-:Y:S06]  /*24b20*/  HMMA.16816.F32 R20, R176.reuse, R200, R20 ;  /* 0x000000c8b014723c */ /* 0x040fec0000001814 */
[C---:B------:R-:W-:Y:S01]  /*24b30*/  HMMA.16816.F32 R24, R176.reuse, R202, R24 ;  /* 0x000000cab018723c */ /* 0x040fe20000001818 */
[----:B------:R-:W4:Y:S05]  /*24b40*/  LDSM.16.M88.4 R200, [R220+0xe000] ;  /* 0x00e00000dcc8783b */ /* 0x000f2a0000000200 */
[C---:B--2---:R-:W-:Y:S06]  /*24b50*/  HMMA.16816.F32 R28, R176.reuse, R184, R28 ;  /* 0x000000b8b01c723c */ /* 0x044fec000000181c */
[----:B------:R-:W-:Y:S01]  /*24b60*/  HMMA.16816.F32 R32, R176, R186, R32 ;  /* 0x000000bab020723c */ /* 0x000fe20000001820 */
[----:B------:R-:W2:Y:S04]  /*24b70*/  LDSM.16.M88.4 R176, [R220+0xe800] ;  /* 0x00e80000dcb0783b */ /* 0x000ea80000000200 */
[----:B------:R-:W5:Y:S01]  /*24b80*/  LDSM.16.M88.4 R184, [R220+0xf000] ;  /* 0x00f00000dcb8783b */ /* 0x000f620000000200 */
        /* <DEDUP_REMOVED lines=15> */
[----:B------:R-:W4:Y:S01]  /*24c80*/  LDSM.16.M88.4 R200, [R216+0x7800] ;  /* 0x00780000d8c8783b */ /* 0x000f220000000200 */
[----:B------:R-:W-:Y:S04]  /*24c90*/  DEPBAR.LE SB0, 0x0 ;  /* 0x000080000000791a */ /* 0x000fe80000000000 */
[C---:B--2---:R-:W-:Y:S01]  /*24ca0*/  HMMA.16816.F32 R12, R192.reuse, R176, R12 ;  /* 0x000000b0c00c723c */ /* 0x044fe2000000180c */
[----:B------:R-:W-:Y:S05]  /*24cb0*/  BAR.SYNC.DEFER_BLOCKING 0x0 ;  /* 0x0000000000007b1d */ /* 0x000fea0000010000 */
[C---:B------:R-:W-:Y:S06]  /*24cc0*/  HMMA.16816.F32 R16, R192.reuse, R178, R16 ;  /* 0x000000b2c010723c */ /* 0x040fec0000001810 */
[C---:B-----5:R-:W-:Y:S06]  /*24cd0*/  HMMA.16816.F32 R20, R192.reuse, R184, R20 ;  /* 0x000000b8c014723c */ /* 0x060fec0000001814 */
[C---:B------:R-:W-:Y:S06]  /*24ce0*/  HMMA.16816.F32 R24, R192.reuse, R186, R24 ;  /* 0x000000bac018723c */ /* 0x040fec0000001818 */
[C---:B---3--:R-:W-:Y:S06]  /*24cf0*/  HMMA.16816.F32 R28, R192.reuse, R196, R28 ;  /* 0x000000c4c01c723c */ /* 0x048fec000000181c */
[----:B------:R-:W-:Y:S06]  /*24d00*/  HMMA.16816.F32 R32, R192, R198, R32 ;  /* 0x000000c6c020723c */ /* 0x000fec0000001820 */
[C---:B-1----:R-:W-:Y:S06]  /*24d10*/  HMMA.16816.F32 R4, R168.reuse, R172, R4 ;  /* 0x000000aca804723c */ /* 0x042fec0000001804 */
[C---:B------:R-:W-:Y:S06]  /*24d20*/  HMMA.16816.F32 R8, R168.reuse, R174, R8 ;  /* 0x000000aea808723c */ /* 0x040fec0000001808 */
[C---:B------:R-:W-:Y:S06]  /*24d30*/  HMMA.16816.F32 R12, R168.reuse, R180, R12 ;  /* 0x000000b4a80c723c */ /* 0x040fec000000180c */
[C---:B------:R-:W-:Y:S06]  /*24d40*/  HMMA.16816.F32 R16, R168.reuse, R182, R16 ;  /* 0x000000b6a810723c */ /* 0x040fec0000001810 */
[C---:B------:R-:W-:Y:S06]  /*24d50*/  HMMA.16816.F32 R20, R168.reuse, R188, R20 ;  /* 0x000000bca814723c */ /* 0x040fec0000001814 */
[C---:B------:R-:W-:Y:S05]  /*24d60*/  HMMA.16816.F32 R24, R168.reuse, R190, R24 ;  /* 0x000000bea818723c */ /* 0x040fea0000001818 */
[----:B------:R-:W-:Y:S01]  /*24d70*/  IMAD.MOV.U32 R189, RZ, RZ, R250 ;  /* 0x000000ffffbd7224 */ /* 0x000fe200078e00fa */
[C---:B----4-:R-:W-:Y:S05]  /*24d80*/  HMMA.16816.F32 R28, R168.reuse, R200, R28 ;  /* 0x000000c8a81c723c */ /* 0x050fea000000181c */
[----:B------:R-:W-:Y:S01]  /*24d90*/  IMAD.MOV.U32 R188, RZ, RZ, R251 ;  /* 0x000000ffffbc7224 */ /* 0x000fe200078e00fb */
[----:B------:R-:W-:Y:S01]  /*24da0*/  HMMA.16816.F32 R32, R168, R202, R32 ;  /* 0x000000caa820723c */ /* 0x000fe20000001820 */
[----:B------:R-:W-:Y:S11]  /*24db0*/  @!UPT UIADD3 URZ, URZ, URZ, URZ ;  /* 0x0000003f3f3ff290 */ /* 0x000ff6000fffe03f */
[----:B------:R-:W-:Y:S01]  /*24dc0*/  @!UPT UIADD3 URZ, URZ, URZ, URZ ;  /* 0x0000003f3f3ff290 */ /* 0x000fe2000fffe03f */
[----:B------:R-:W-:Y:S11]  /*24dd0*/  @!P0 BRA `(.L_x_1159) ;  /* 0x0000000c00688947 */ /* 0x000ff60003800000 */
[----:B------:R-:W-:Y:S01]  /*24de0*/  ISETP.NE.U32.AND P0, PT, R244, RZ, PT ;  /* 0x000000fff400720c */ /* 0x000fe20003f05070 */
[----:B------:R-:W-:Y:S03]  /*24df0*/  BSSY B0, `(.L_x_1160) ;  /* 0x0000051000007945 */ /* 0x000fe60003800000 */
[----:B------:R-:W-:Y:S11]  /*24e00*/  ISETP.NE.AND.EX P0, PT, R245, RZ, PT, P0 ;  /* 0x000000fff500720c */ /* 0x000ff60003f05300 */
[----:B------:R-:W-:Y:S02]  /*24e10*/  @!UPT UIADD3 URZ, URZ, URZ, URZ ;  /* 0x0000003f3f3ff290 */ /* 0x000fe4000fffe03f */
[----:B------:R-:W-:Y:S05]  /*24e20*/  @!P0 BRA `(.L_x_1161) ;  /* 0x00000004001c8947 */ /* 0x000fea0003800000 */
[----:B------:R-:W-:Y:S01]  /*24e30*/  IMAD.SHL.U32 R175, R246, 0x40, RZ ;  /* 0x00000040f6af7824 */ /* 0x000fe200078e00ff */
[C---:B------:R-:W-:Y:S02]  /*24e40*/  R2UR UR4, R166.reuse ;  /* 0x00000000a60472ca */ /* 0x040fe400000e0000 */
[----:B------:R-:W-:Y:S01]  /*24e50*/  R2UR UR5, R167 ;  /* 0x00000000a70572ca */ /* 0x000fe200000e0000 */
[C---:B------:R-:W-:Y:S01]  /*24e60*/  VIADD R172, R175.reuse, 0xffffff80 ;  /* 0xffffff80afac7836 */ /* 0x040fe20000000000 */
[C---:B------:R-:W-:Y:S01]  /*24e70*/  R2UR UR10, R166.reuse ;  /* 0x00000000a60a72ca */ /* 0x040fe200000e0000 */
[----:B------:R-:W-:Y:S01]  /*24e80*/  VIADD R175, R175, 0xffffffc0 ;  /* 0xffffffc0afaf7836 */ /* 0x000fe20000000000 */
[C---:B------:R-:W-:Y:S02]  /*24e90*/  R2UR UR11, R167.reuse ;  /* 0x00000000a70b72ca */ /* 0x040fe400000e0000 */
[----:B------:R-:W-:Y:S02]  /*24ea0*/  IABS R168, R172 ;  /* 0x000000ac00a87213 */ /* 0x000fe40000000000 */
[----:B------:R-:W-:Y:S02]  /*24eb0*/  IABS R3, R175 ;  /* 0x000000af00037213 */ /* 0x000fe40000000000 */
[C---:B------:R-:W-:Y:S02]  /*24ec0*/  R2UR UR12, R166.reuse ;  /* 0x00000000a60c72ca */ /* 0x040fe400000e0000 */
[C---:B------:R-:W-:Y:S01]  /*24ed0*/  R2UR UR13, R167.reuse ;  /* 0x00000000a70d72ca */ /* 0x040fe200000e0000 */
[----:B------:R-:W2:Y:S01]  /*24ee0*/  LD.E R174, desc[UR4][R164.64+0x170] ;  /* 0x00017004a4ae7980 */ /* 0x000ea2000c101900 */
[----:B------:R-:W-:Y:S02]  /*24ef0*/  R2UR UR8, R166 ;  /* 0x00000000a60872ca */ /* 0x000fe400000e0000 */
[----:B------:R-:W-:Y:S02]  /*24f00*/  R2UR UR9, R167 ;  /* 0x00000000a70972ca */ /* 0x000fe400000e0000 */
[-C--:B--2---:R-:W-:Y:S02]  /*24f10*/  IABS R170, R174.reuse ;  /* 0x000000ae00aa7213 */ /* 0x084fe40000000000 */
[-C--:B------:R-:W-:Y:S02]  /*24f20*/  IABS R169, R174.reuse ;  /* 0x000000ae00a97213 */ /* 0x080fe40000000000 */
[----:B------:R-:W1:Y:S01]  /*24f30*/  I2F.RP R176, R170 ;  /* 0x000000aa00b07306 */ /* 0x000e620000209400 */
[-C--:B------:R-:W-:Y:S02]  /*24f40*/  LOP3.LUT R172, R172, R174.reuse, RZ, 0x3c, !PT ;  /* 0x000000aeacac7212 */ /* 0x080fe400078e3cff */
[----:B------:R-:W-:Y:S01]  /*24f50*/  IMAD.MOV R169, RZ, RZ, -R169 ;  /* 0x000000ffffa97224 */ /* 0x000fe200078e0aa9 */
[----:B------:R-:W-:Y:S06]  /*24f60*/  LOP3.LUT R175, R175, R174, RZ, 0x3c, !PT ;  /* 0x000000aeafaf7212 */ /* 0x000fec00078e3cff */
[----:B-1----:R-:W1:Y:S02]  /*24f70*/  MUFU.RCP R176, R176 ;  /* 0x000000b000b07308 */ /* 0x002e640000001000 */
[----:B-1----:R-:W-:Y:S08]  /*24f80*/  VIADD R176, R176, 0xffffffe ;  /* 0x0ffffffeb0b07836 */ /* 0x002ff00000000000 */
[----:B------:R-:W1:Y:S02]  /*24f90*/  F2I.FTZ.U32.TRUNC.NTZ R177, R176 ;  /* 0x000000b000b17305 */ /* 0x000e64000021f000 */
[--C-:B-1----:R-:W-:Y:S02]  /*24fa0*/  IMAD.MOV R173, RZ, RZ, -R177.reuse ;  /* 0x000000ffffad7224 */ /* 0x102fe400078e0ab1 */
[----:B------:R-:W-:Y:S02]  /*24fb0*/  IMAD.MOV.U32 R176, RZ, RZ, RZ ;  /* 0x000000ffffb07224 */ /* 0x000fe400078e00ff */
[----:B------:R-:W-:Y:S04]  /*24fc0*/  IMAD R173, R173, R170, RZ ;  /* 0x000000aaadad7224 */ /* 0x000fe800078e02ff */
[----:B------:R-:W-:Y:S02]  /*24fd0*/  IMAD.HI.U32 R173, R177, R173, R176 ;  /* 0x000000adb1ad7227 */ /* 0x000fe400078e00b0 */
[----:B------:R-:W2:Y:S04]  /*24fe0*/  LD.E.64 R176, desc[UR4][R164.64+0x38] ;  /* 0x00003804a4b07980 */ /* 0x000ea8000c101b00 */
[----:B------:R-:W-:Y:S04]  /*24ff0*/  IMAD.HI.U32 R171, R173, R168, RZ ;  /* 0x000000a8adab7227 */ /* 0x000fe800078e00ff */
[----:B------:R-:W-:Y:S02]  /*25000*/  IMAD R168, R171, R169, R168 ;  /* 0x000000a9aba87224 */ /* 0x000fe400078e02a8 */
[----:B------:R-:W-:Y:S03]  /*25010*/  IMAD.HI.U32 R173, R173, R3, RZ ;  /* 0x00000003adad7227 */ /* 0x000fe600078e00ff */
[C---:B------:R-:W-:Y:S01]  /*25020*/  ISETP.GT.U32.AND P2, PT, R170.reuse, R168, PT ;  /* 0x000000a8aa00720c */ /* 0x040fe20003f44070 */
[----:B------:R-:W-:Y:S05]  /*25030*/  IMAD R3, R173, R169, R3 ;  /* 0x000000a9ad037224 */ /* 0x000fea00078e0203 */
[----:B------:R-:W-:Y:S07]  /*25040*/  ISETP.GT.U32.AND P0, PT, R170, R3, PT ;  /* 0x00000003aa00720c */ /* 0x000fee0003f04070 */
[--C-:B------:R-:W-:Y:S01]  /*25050*/  @!P2 IMAD.IADD R168, R168, 0x1, -R170.reuse ;  /* 0x00000001a8a8a824 */ /* 0x100fe200078e0aaa */
[----:B------:R-:W-:Y:S04]  /*25060*/  @!P2 IADD3 R171, R171, 0x1, RZ ;  /* 0x00000001ababa810 */ /* 0x000fe80007ffe0ff */
[-C--:B------:R-:W-:Y:S01]  /*25070*/  ISETP.GE.U32.AND P1, PT, R168, R170.reuse, PT ;  /* 0x000000aaa800720c */ /* 0x080fe20003f26070 */
[----:B------:R-:W-:Y:S02]  /*25080*/  @!P0 IMAD.IADD R3, R3, 0x1, -R170 ;  /* 0x0000000103038824 */ /* 0x000fe400078e0aaa */
[----:B------:R-:W-:Y:S01]  /*25090*/  @!P0 VIADD R173, R173, 0x1 ;  /* 0x00000001adad8836 */ /* 0x000fe20000000000 */
[----:B------:R-:W-:Y:S02]  /*250a0*/  ISETP.GE.AND P0, PT, R172, RZ, PT ;  /* 0x000000ffac00720c */ /* 0x000fe40003f06270 */
[----:B------:R-:W-:Y:S02]  /*250b0*/  ISETP.GE.U32.AND P2, PT, R3, R170, PT ;  /* 0x000000aa0300720c */ /* 0x000fe40003f46070 */
[----:B------:R-:W-:Y:S05]  /*250c0*/  LOP3.LUT R3, RZ, R174, RZ, 0x33, !PT ;  /* 0x000000aeff037212 */ /* 0x000fea00078e33ff */
[----:B------:R-:W-:Y:S01]  /*250d0*/  @P1 VIADD R171, R171, 0x1 ;  /* 0x00000001abab1836 */ /* 0x000fe20000000000 */
[----:B------:R-:W-:Y:S03]  /*250e0*/  ISETP.GE.AND P1, PT, R175, RZ, PT ;  /* 0x000000ffaf00720c */ /* 0x000fe60003f26270 */
[----:B------:R-:W-:Y:S02]  /*250f0*/  @!P0 IMAD.MOV R171, RZ, RZ, -R171 ;  /* 0x000000ffffab8224 */ /* 0x000fe400078e0aab */
[----:B------:R-:W-:Y:S01]  /*25100*/  @P2 VIADD R173, R173, 0x1 ;  /* 0x00000001adad2836 */ /* 0x000fe20000000000 */
[C---:B------:R-:W-:Y:S04]  /*25110*/  ISETP.NE.AND P2, PT, R174.reuse, RZ, PT ;  /* 0x000000ffae00720c */ /* 0x040fe80003f45270 */
[----:B------:R-:W-:Y:S03]  /*25120*/  SEL R171, R3, R171, !P2 ;  /* 0x000000ab03ab7207 */ /* 0x000fe60005000000 */
[----:B------:R-:W-:Y:S01]  /*25130*/  @!P1 IMAD.MOV R173, RZ, RZ, -R173 ;  /* 0x000000ffffad9224 */ /* 0x000fe200078e0aad */
[CC--:B------:R-:W-:Y:S04]  /*25140*/  LEA R178, P1, R171.reuse, R244.reuse, 0x2 ;  /* 0x000000f4abb27211 */ /* 0x0c0fe800078210ff */
[----:B------:R-:W-:Y:S02]  /*25150*/  LEA.HI.X.SX32 R179, R171, R245, 0x2, P1 ;  /* 0x000000f5abb37211 */ /* 0x000fe400008f16ff */
[----:B------:R-:W-:Y:S03]  /*25160*/  SEL R173, R3, R173, !P2 ;  /* 0x000000ad03ad7207 */ /* 0x000fe60005000000 */
[----:B------:R-:W3:Y:S01]  /*25170*/  LD.E R3, desc[UR10][R178.64] ;  /* 0x0000000ab2037980 */ /* 0x000ee2000c101900 */
[C---:B------:R-:W-:Y:S02]  /*25180*/  LEA R168, P0, R173.reuse, R244, 0x2 ;  /* 0x000000f4ada87211 */ /* 0x040fe400078010ff */
[C---:B------:R-:W-:Y:S02]  /*25190*/  IADD3 R171, R173.reuse, -R171, RZ ;  /* 0x800000abadab7210 */ /* 0x040fe40007ffe0ff */
[----:B------:R-:W-:Y:S03]  /*251a0*/  LEA.HI.X.SX32 R169, R173, R245, 0x2, P0 ;  /* 0x000000f5ada97211 */ /* 0x000fe600000f16ff */
[----:B------:R-:W-:Y:S02]  /*251b0*/  IMAD R174, R174, R171, -0x40 ;  /* 0xffffffc0aeae7424 */ /* 0x000fe400078e02ab */
[----:B------:R2:W3:Y:S03]  /*251c0*/  LD.E R168, desc[UR12][R168.64] ;  /* 0x0000000ca8a87980 */ /* 0x0004e6000c101900 */
[----:B------:R-:W-:Y:S01]  /*251d0*/  SHF.R.S32.HI R170, RZ, 0x1f, R174 ;  /* 0x0000001fffaa7819 */ /* 0x000fe200000114ae */
[----:B------:R-:W4:Y:S01]  /*251e0*/  LD.E.64 R178, desc[UR8][R164.64+0x20] ;  /* 0x00002008a4b27980 */ /* 0x000f22000c101b00 */
[-C--:B--2---:R-:W-:Y:S02]  /*251f0*/  IMAD R169, R177, R174.reuse, RZ ;  /* 0x000000aeb1a97224 */ /* 0x084fe400078e02ff */
[C---:B------:R-:W-:Y:S04]  /*25200*/  IMAD.WIDE.U32 R174, R176.reuse, R174, RZ ;  /* 0x000000aeb0ae7225 */ /* 0x040fe800078e00ff */
[----:B------:R-:W-:Y:S04]  /*25210*/  IMAD R169, R176, R170, R169 ;  /* 0x000000aab0a97224 */ /* 0x000fe800078e02a9 */
[----:B------:R-:W-:Y:S02]  /*25220*/  IMAD.IADD R175, R175, 0x1, R169 ;  /* 0x00000001afaf7824 */ /* 0x000fe400078e02a9 */
[----:B---3--:R-:W-:Y:S05]  /*25230*/  IMAD.IADD R3, R3, 0x1, -R168 ;  /* 0x0000000103037824 */ /* 0x008fea00078e0aa8 */
[----:B------:R-:W-:Y:S01]  /*25240*/  SHF.R.S32.HI R169, RZ, 0x1f, R3 ;  /* 0x0000001fffa97819 */ /* 0x000fe20000011403 */
[----:B----4-:R-:W-:Y:S02]  /*25250*/  IMAD R168, R179, R3, RZ ;  /* 0x00000003b3a87224 */ /* 0x010fe400078e02ff */
[----:B------:R-:W-:Y:S04]  /*25260*/  IMAD.WIDE.U32 R174, R3, R178, R174 ;  /* 0x000000b203ae7225 */ /* 0x000fe800078e00ae */
[----:B------:R-:W-:Y:S04]  /*25270*/  IMAD R168, R178, R169, R168 ;  /* 0x000000a9b2a87224 */ /* 0x000fe800078e02a8 */
[----:B------:R-:W-:Y:S01]  /*25280*/  IMAD.IADD R168, R175, 0x1, R168 ;  /* 0x00000001afa87824 */ /* 0x000fe200078e02a8 */
[----:B------:R-:W-:Y:S05]  /*25290*/  BRA `(.L_x_1162) ;  /* 0x0000000000187947 */ /* 0x000fea0003800000 */
.L_x_1161:
[----:B------:R-:W-:Y:S02]  /*252a0*/  R2UR UR4, R166 ;  /* 0x00000000a60472ca */ /* 0x000fe400000e0000 */
[----:B------:R-:W-:Y:S11]  /*252b0*/  R2UR UR5, R167 ;  /* 0x00000000a70572ca */ /* 0x000ff600000e0000 */
[----:B------:R-:W-:Y:S02]  /*252c0*/  @!UPT UIADD3 URZ, URZ, URZ, URZ ;  /* 0x0000003f3f3ff290 */ /* 0x000fe4000fffe03f */
[----:B------:R-:W2:Y:S02]  /*252d0*/  LD.E R174, desc[UR4][R164.64+0x38] ;  /* 0x00003804a4ae7980 */ /* 0x000ea4000c101900 */
[----:B--2---:R-:W-:Y:S05]  /*252e0*/  IMAD.U32 R174, R174, -0x40, RZ ;  /* 0xffffffc0aeae7824 */ /* 0x004fea00078e00ff */
[----:B------:R-:W-:Y:S02]  /*252f0*/  SHF.R.S32.HI R168, RZ, 0x1f, R174 ;  /* 0x0000001fffa87819 */ /* 0x000fe400000114ae */
.L_x_1162:
[----:B------:R-:W-:Y:S05]  /*25300*/  BSYNC B0 ;  /* 0x0000000000007941 */ /* 0x000fea0003800000 */
.L_x_1160:
[----:B------:R-:W-:Y:S02]  /*25310*/  @P6 R2UR UR4, R166 ;  /* 0x00000000a60462ca */ /* 0x000fe400000e0000 */
[C---:B------:R-:W-:Y:S02]  /*25320*/  @P6 R2UR UR5, R167.reuse ;  /* 0x00000000a70562ca */ /* 0x040fe400000e0000 */
[-C--:B------:R-:W-:Y:S02]  /*25330*/  LEA R178, P1, R174, R236.reuse, 0x1 ;  /* 0x000000ecaeb27211 */ /* 0x080fe400078208ff */
[----:B------:R-:W-:Y:S02]  /*25340*/  @P5 R2UR UR8, R166 ;  /* 0x00000000a60852ca */ /* 0x000fe400000e0000 */
[----:B------:R-:W-:Y:S02]  /*25350*/  LEA.HI.X R179, R174, R235, R168, 0x1, P1 ;  /* 0x000000ebaeb37211 */ /* 0x000fe400008f0ca8 */
[C---:B------:R-:W-:Y:S02]  /*25360*/  @P5 R2UR UR9, R167.reuse ;  /* 0x00000000a70952ca */ /* 0x040fe400000e0000 */
[C---:B------:R-:W-:Y:S02]  /*25370*/  @P3 R2UR UR12, R166.reuse ;  /* 0x00000000a60c32ca */ /* 0x040fe400000e0000 */
[C---:B------:R-:W-:Y:S01]  /*25380*/  @P3 R2UR UR13, R167.reuse ;  /* 0x00000000a70d32ca */ /* 0x040fe200000e0000 */
[----:B------:R-:W-:Y:S01]  /*25390*/  @!PT LDS RZ, [RZ] ;  /* 0x00000000fffff984 */ /* 0x000fe20000000800 */
[----:B------:R-:W-:Y:S01]  /*253a0*/  @!PT LDS RZ, [RZ] ;  /* 0x00000000fffff984 */ /* 0x000fe20000000800 */
[----:B------:R-:W-:Y:S01]  /*253b0*/  @!PT LDS RZ, [RZ] ;  /* 0x00000000fffff984 */ /* 0x000fe20000000800 */
[----:B------:R1:W-:Y:S01]  /*253c0*/  @P6 LDGSTS.E.BYPASS.LTC128B.128 [R243+0x8000], desc[UR4][R178.64] ;  /* 0x08000000b2f36fae */ /* 0x0003e2000b901d44 */
[C---:B------:R-:W-:Y:S02]  /*253d0*/  @P4 R2UR UR4, R166.reuse ;  /* 0x00000000a60442ca */ /* 0x040fe400000e0000 */
[C---:B------:R-:W-:Y:S01]  /*253e0*/  @P4 R2UR UR5, R167.reuse ;  /* 0x00000000a70542ca */ /* 0x040fe200000e0000 */
[----:B------:R1:W-:Y:S01]  /*253f0*/  @!P6 STS.128 [R243+0x8000], RZ ;  /* 0x008000fff300e388 */ /* 0x0003e20000000c00 */
[C---:B------:R-:W-:Y:S02]  /*25400*/  @P6 R2UR UR10, R166.reuse ;  /* 0x00000000a60a62ca */ /* 0x040fe400000e0000 */
[C---:B------:R-:W-:Y:S01]  /*25410*/  @P6 R2UR UR11, R167.reuse ;  /* 0x00000000a70b62ca */ /* 0x040fe200000e0000 */
[----:B------:R-:W-:Y:S01]  /*25420*/  @!PT LDS RZ, [RZ] ;  /* 0x00000000fffff984 */ /* 0x000fe20000000800 */
[----:B------:R-:W-:Y:S01]  /*25430*/  @!PT LDS RZ, [RZ] ;  /* 0x00000000fffff984 */ /* 0x000fe20000000800 */
[----:B------:R-:W-:Y:S01]  /*25440*/  @!PT LDS RZ, [RZ] ;  /* 0x00000000fffff984 */ /* 0x000fe20000000800 */
[----:B------:R1:W-:Y:S01]  /*25450*/  @P5 LDGSTS.E.BYPASS.LTC128B.128 [R243+0xa000], desc[UR8][R178.64+0x80] ;  /* 0x0a000080b2f35fae */ /* 0x0003e2000b901d48 */
[----:B------:R-:W-:Y:S02]  /*25460*/  @P3 R2UR UR14, R166 ;  /* 0x00000000a60e32ca */ /* 0x000fe400000e0000 */
[----:B------:R-:W-:Y:S01]  /*25470*/  @P3 R2UR UR15, R167 ;  /* 0x00000000a70f32ca */ /* 0x000fe200000e0000 */
[----:B------:R1:W-:Y:S01]  /*25480*/  @!P5 STS.128 [R243+0xa000], RZ ;  /* 0x00a000fff300d388 */ /* 0x0003e20000000c00 */
[----:B------:R-:W-:Y:S03]  /*25490*/  IADD3 R3, P0, R174, R233, RZ ;  /* 0x000000e9ae037210 */ /* 0x000fe60007f1e0ff */
[----:B------:R-:W-:Y:S01]  /*254a0*/  @!PT LDS RZ, [RZ] ;  /* 0x00000000fffff984 */ /* 0x000fe20000000800 */
[----:B------:R-:W-:Y:S01]  /*254b0*/  @!PT LDS RZ, [RZ] ;  /* 0x00000000fffff984 */ /* 0x000fe20000000800 */
[----:B------:R-:W-:Y:S01]  /*254c0*/  @!PT LDS RZ, [RZ] ;  /* 0x00000000fffff984 */ /* 0x000fe20000000800 */
[----:B------:R1:W-:Y:S01]  /*254d0*/  @P4 LDGSTS.E.BYPASS.LTC128B.128 [R243+0xc000], desc[UR4][R178.64+0x100] ;  /* 0x0c000100b2f34fae */ /* 0x0003e2000b901d44 */
[CC--:B------:R-:W-:Y:S01]  /*254e0*/  @P5 LEA R174, P2, R3.reuse, R236.reuse, 0x1 ;  /* 0x000000ec03ae5211 */ /* 0x0c0fe200078408ff */
[----:B------:R-:W-:Y:S01]  /*254f0*/  IMAD.X R168, R168, 0x1, R234, P0 ;  /* 0x00000001a8a87824 */ /* 0x000fe200000e06ea */
[CC--:B------:R-:W-:Y:S01]  /*25500*/  @P6 LEA R176, P0, R3.reuse, R236.reuse, 0x1 ;  /* 0x000000ec03b06211 */ /* 0x0c0fe200078008ff */
[----:B------:R1:W-:Y:S01]  /*25510*/  @!P4 STS.128 [R243+0xc000], RZ ;  /* 0x00c000fff300c388 */ /* 0x0003e20000000c00 */
[CC--:B------:R-:W-:Y:S02]  /*25520*/  @P4 LEA R172, P1, R3.reuse, R236.reuse, 0x1 ;  /* 0x000000ec03ac4211 */ /* 0x0c0fe400078208ff */
[CCC-:B------:R-:W-:Y:S01]  /*25530*/  @P6 LEA.HI.X R177, R3.reuse, R235.reuse, R168.reuse, 0x1, P0 ;  /* 0x000000eb03b16211 */ /* 0x1c0fe200000f0ca8 */
[----:B------:R-:W-:Y:S01]  /*25540*/  @!PT LDS RZ, [RZ] ;  /* 0x00000000fffff984 */ /* 0x000fe20000000800 */
[----:B------:R-:W-:Y:S01]  /*25550*/  @!PT LDS RZ, [RZ] ;  /* 0x00000000fffff984 */ /* 0x000fe20000000800 */
[----:B------:R-:W-:Y:S01]  /*25560*/  @!PT LDS RZ, [RZ] ;  /* 0x00000000fffff984 */ /* 0x000fe20000000800 */
[----:B------:R1:W-:Y:S01]  /*25570*/  @P3 LDGSTS.E.BYPASS.LTC128B.128 [R243+0xe000], desc[UR12][R178.64+0x180] ;  /* 0x0e000180b2f33fae */ /* 0x0003e2000b901d4c */
[CCC-:B------:R-:W-:Y:S02]  /*25580*/  @P5 LEA.HI.X R175, R3.reuse, R235.reuse, R168.reuse, 0x1, P2 ;  /* 0x000000eb03af5211 */ /* 0x1c0fe400010f0ca8 */
[C-C-:B------:R-:W-:Y:S01]  /*25590*/  @P4 LEA.HI.X R173, R3.reuse, R235, R168.reuse, 0x1, P1 ;  /* 0x000000eb03ad4211 */ /* 0x140fe200008f0ca8 */
[----:B------:R1:W-:Y:S01]  /*255a0*/  @!P3 STS.128 [R243+0xe000], RZ ;  /* 0x00e000fff300b388 */ /* 0x0003e20000000c00 */
[CC--:B------:R-:W-:Y:S02]  /*255b0*/  @P3 LEA R170, P0, R3.reuse, R236.reuse, 0x1 ;  /* 0x000000ec03aa3211 */ /* 0x0c0fe400078008ff */
[C---:B------:R-:W-:Y:S01]  /*255c0*/  IADD3 R169, P2, R3.reuse, R233, RZ ;  /* 0x000000e903a97210 */ /* 0x040fe20007f5e0ff */
[----:B------:R-:W-:Y:S01]  /*255d0*/  @!PT LDS RZ, [RZ] ;  /* 0x00000000fffff984 */ /* 0x000fe20000000800 */
[----:B------:R-:W-:Y:S01]  /*255e0*/  @!PT LDS RZ, [RZ] ;  /* 0x00000000fffff984 */ /* 0x000fe20000000800 */
[----:B------:R-:W-:Y:S01]  /*255f0*/  @!PT LDS RZ, [RZ] ;  /* 0x00000000fffff984 */ /* 0x000fe20000000800 */
[----:B------:R1:W-:Y:S01]  /*25600*/  @P6 LDGSTS.E.BYPASS.LTC128B.128 [R243+0x8800], desc[UR10][R176.64] ;  /* 0x08800000b0f36fae */ /* 0x0003e2000b901d4a */
[-C--:B------:R-:W-:Y:S02]  /*25610*/  @P3 LEA.HI.X R171, R3, R235.reuse, R168, 0x1, P0 ;  /* 0x000000eb03ab3211 */ /* 0x080fe400000f0ca8 */
[CC--:B------:R-:W-:Y:S01]  /*25620*/  @P6 LEA R186, P0, R169.reuse, R236.reuse, 0x1 ;  /* 0x000000eca9ba6211 */ /* 0x0c0fe200078008ff */
[----:B------:R1:W-:Y:S01]  /*25630*/  @!P6 STS.128 [R243+0x8800], RZ ;  /* 0x008800fff300e388 */ /* 0x0003e20000000c00 */
[CC--:B------:R-:W-:Y:S01]  /*25640*/  @P4 LEA R182, P1, R169.reuse, R236.reuse, 0x1 ;  /* 0x000000eca9b64211 */ /* 0x0c0fe200078208ff */
[----:B------:R-:W-:Y:S01]  /*25650*/  IMAD.X R168, R168, 0x1, R234, P2 ;  /* 0x00000001a8a87824 */ /* 0x000fe200010e06ea */
[CC--:B------:R-:W-:Y:S01]  /*25660*/  @P5 LEA R184, P2, R169.reuse, R236.reuse, 0x1 ;  /* 0x000000eca9b85211 */ /* 0x0c0fe200078408ff */
[----:B------:R-:W-:Y:S01]  /*25670*/  @!PT LDS RZ, [RZ] ;  /* 0x00000000fffff984 */ /* 0x000fe20000000800 */
[----:B------:R-:W-:Y:S01]  /*25680*/  @!PT LDS RZ, [RZ] ;  /* 0x00000000fffff984 */ /* 0x000fe20000000800 */
[----:B------:R-:W-:Y:S01]  /*25690*/  @!PT LDS RZ, [RZ] ;  /* 0x00000000fffff984 */ /* 0x000fe20000000800 */
[----:B------:R1:W-:Y:S03]  /*256a0*/  @P5 LDGSTS.E.BYPASS.LTC128B.128 [R243+0xa800], desc[UR8][R174.64+0x80] ;  /* 0x0a800080aef35fae */ /* 0x0003e6000b901d48 */
[CCC-:B------:R-:W-:Y:S01]  /*256b0*/  @P6 LEA.HI.X R187, R169.reuse, R235.reuse, R168.reuse, 0x1, P0 ;  /* 0x000000eba9bb6211 */ /* 0x1c0fe200000f0ca8 */
[----:B------:R1:W-:Y:S01]  /*256c0*/  @!P5 STS.128 [R243+0xa800], RZ ;  /* 0x00a800fff300d388 */ /* 0x0003e20000000c00 */
[CCC-:B------:R-:W-:Y:S02]  /*256d0*/  @P5 LEA.HI.X R185, R169.reuse, R235.reuse, R168.reuse, 0x1, P2 ;  /* 0x000000eba9b95211 */ /* 0x1c0fe400010f0ca8 */
[C-C-:B------:R-:W-:Y:S01]  /*256e0*/  @P4 LEA.HI.X R183, R169.reuse, R235, R168.reuse, 0x1, P1 ;  /* 0x000000eba9b74211 */ /* 0x140fe200008f0ca8 */
[----:B------:R-:W-:Y:S01]  /*256f0*/  @!PT LDS RZ, [RZ] ;  /* 0x00000000fffff984 */ /* 0x000fe20000000800 */
[----:B------:R-:W-:Y:S01]  /*25700*/  @!PT LDS RZ, [RZ] ;  /* 0x00000000fffff984 */ /* 0x000fe20000000800 */
[----:B------:R-:W-:Y:S01]  /*25710*/  @!PT LDS RZ, [RZ] ;  /* 0x00000000fffff984 */ /* 0x000fe20000000800 */
[----:B------:R1:W-:Y:S01]  /*25720*/  @P4 LDGSTS.E.BYPASS.LTC128B.128 [R243+0xc800], desc[UR4][R172.64+0x100] ;  /* 0x0c800100acf34fae */ /* 0x0003e2000b901d44 */
[CC--:B------:R-:W-:Y:S02]  /*25730*/  @P3 LEA R180, P0, R169.reuse, R236.reuse, 0x1 ;  /* 0x000000eca9b43211 */ /* 0x0c0fe400078008ff */
[C---:B------:R-:W-:Y:S01]  /*25740*/  IADD3 R3, P2, R169.reuse, R233, RZ ;  /* 0x000000e9a9037210 */ /* 0x040fe20007f5e0ff */
[----:B------:R1:W-:Y:S01]  /*25750*/  @!P4 STS.128 [R243+0xc800], RZ ;  /* 0x00c800fff300c388 */ /* 0x0003e20000000c00 */
[-C--:B------:R-:W-:Y:S02]  /*25760*/  @P3 LEA.HI.X R181, R169, R235.reuse, R168, 0x1, P0 ;  /* 0x000000eba9b53211 */ /* 0x080fe400000f0ca8 */
[-C--:B------:R-:W-:Y:S01]  /*25770*/  @P6 LEA R194, P0, R3, R236.reuse, 0x1 ;  /* 0x000000ec03c26211 */ /* 0x080fe200078008ff */
[----:B------:R-:W-:Y:S01]  /*25780*/  @!PT LDS RZ, [RZ] ;  /* 0x00000000fffff984 */ /* 0x000fe20000000800 */
[----:B------:R-:W-:Y:S01]  /*25790*/  @!PT LDS RZ, [RZ] ;  /* 0x00000000fffff984 */ /* 0x000fe20000000800 */
[----:B------:R-:W-:Y:S01]  /*257a0*/  @!PT LDS RZ, [RZ] ;  /* 0x00000000fffff984 */ /* 0x000fe20000000800 */
[----:B------:R1:W-:Y:S01]  /*257b0*/  @P3 LDGSTS.E.BYPASS.LTC128B.128 [R243+0xe800], desc[UR12][R170.64+0x180] ;  /* 0x0e800180aaf33fae */ /* 0x0003e2000b901d4c */
[----:B------:R-:W-:Y:S01]  /*257c0*/  @P6 R2UR UR12, R166 ;  /* 0x00000000a60c62ca */ /* 0x000fe200000e0000 */
[----:B------:R-:W-:Y:S01]  /*257d0*/  IMAD.X R168, R168, 0x1, R234, P2 ;  /* 0x00000001a8a87824 */ /* 0x000fe200010e06ea */
[----:B------:R-:W-:Y:S01]  /*257e0*/  @P6 R2UR UR13, R167 ;  /* 0x00000000a70d62ca */ /* 0x000fe200000e0000 */
[----:B------:R1:W-:Y:S01]  /*257f0*/  @!P3 STS.128 [R243+0xe800], RZ ;  /* 0x00e800fff300b388 */ /* 0x0003e20000000c00 */
[CC--:B------:R-:W-:Y:S02]  /*25800*/  @P5 LEA R192, P2, R3.reuse, R236.reuse, 0x1 ;  /* 0x000000ec03c05211 */ /* 0x0c0fe400078408ff */
[-CC-:B------:R-:W-:Y:S01]  /*25810*/  @P6 LEA.HI.X R195, R3, R235.reuse, R168.reuse, 0x1, P0 ;  /* 0x000000eb03c36211 */ /* 0x180fe200000f0ca8 */
[----:B------:R-:W-:Y:S01]  /*25820*/  @!PT LDS RZ, [RZ] ;  /* 0x00000000fffff984 */ /* 0x000fe20000000800 */
[----:B------:R-:W-:Y:S01]  /*25830*/  @!PT LDS RZ, [RZ] ;  /* 0x00000000fffff984 */ /* 0x000fe20000000800 */
[----:B------:R-:W-:Y:S01]  /*25840*/  @!PT LDS RZ, [RZ] ;  /* 0x00000000fffff984 */ /* 0x000fe20000000800 */
[----:B------:R1:W-:Y:S01]  /*25850*/  @P6 LDGSTS.E.BYPASS.LTC128B.128 [R243+0x9000], desc[UR10][R186.64] ;  /* 0x09000000baf36fae */ /* 0x0003e2000b901d4a */
[C---:B------:R-:W-:Y:S02]  /*25860*/  @P5 R2UR UR10, R166.reuse ;  /* 0x00000000a60a52ca */ /* 0x040fe400000e0000 */
[----:B------:R-:W-:Y:S01]  /*25870*/  @P5 R2UR UR11, R167 ;  /* 0x00000000a70b52ca */ /* 0x000fe200000e0000 */
[----:B------:R1:W-:Y:S01]  /*25880*/  @!P6 STS.128 [R243+0x9000], RZ ;  /* 0x009000fff300e388 */ /* 0x0003e20000000c00 */
[CCC-:B------:R-:W-:Y:S02]  /*25890*/  @P5 LEA.HI.X R193, R3.reuse, R235.reuse, R168.reuse, 0x1, P2 ;  /* 0x000000eb03c15211 */ /* 0x1c0fe400010f0ca8 */
[-C--:B------:R-:W-:Y:S01]  /*258a0*/  @P4 LEA R190, P1, R3, R236.reuse, 0x1 ;  /* 0x000000ec03be4211 */ /* 0x080fe200078208ff */
[----:B------:R-:W-:Y:S01]  /*258b0*/  @!PT LDS RZ, [RZ] ;  /* 0x00000000fffff984 */ /* 0x000fe20000000800 */
[----:B------:R-:W-:Y:S01]  /*258c0*/  @!PT LDS RZ, [RZ] ;  /* 0x00000000fffff984 */ /* 0x000fe20000000800 */
[----:B------:R-:W-:Y:S01]  /*258d0*/  @!PT LDS RZ, [RZ] ;  /* 0x00000000fffff984 */ /* 0x000fe20000000800 */
[----:B------:R1:W-:Y:S01]  /*258e0*/  @P5 LDGSTS.E.BYPASS.LTC128B.128 [R243+0xb000], desc[UR8][R184.64+0x80] ;  /* 0x0b000080b8f35fae */ /* 0x0003e2000b901d48 */
[C---:B------:R-:W-:Y:S02]  /*258f0*/  @P4 R2UR UR8, R166.reuse ;  /* 0x00000000a60842ca */ /* 0x040fe400000e0000 */
[----:B------:R-:W-:Y:S01]  /*25900*/  @P4 R2UR UR9, R167 ;  /* 0x00000000a70942ca */ /* 0x000fe200000e0000 */
[----:B------:R1:W-:Y:S01]  /*25910*/  @!P5 STS.128 [R243+0xb000], RZ ;  /* 0x00b000fff300d388 */ /* 0x0003e20000000c00 */
[CC--:B------:R-:W-:Y:S02]  /*25920*/  @P4 LEA.HI.X R191, R3.reuse, R235.reuse, R168, 0x1, P1 ;  /* 0x000000eb03bf4211 */ /* 0x0c0fe400008f0ca8 */
[----:B------:R-:W-:Y:S01]  /*25930*/  @P3 LEA R196, P0, R3, R236, 0x1 ;  /* 0x000000ec03c43211 */ /* 0x000fe200078008ff */
[----:B------:R-:W-:Y:S01]  /*25940*/  @!PT LDS RZ, [RZ] ;  /* 0x00000000fffff984 */ /* 0x000fe20000000800 */
[----:B------:R-:W-:Y:S01]  /*25950*/  @!PT LDS RZ, [RZ] ;  /* 0x00000000fffff984 */ /* 0x000fe20000000800 */
[----:B------:R-:W-:Y:S01]  /*25960*/  @!PT LDS RZ, [RZ] ;  /* 0x00000000fffff984 */ /* 0x000fe20000000800 */
[----:B------:R1:W-:Y:S01]  /*25970*/  @P4 LDGSTS.E.BYPASS.LTC128B.128 [R243+0xd000], desc[UR4][R182.64+0x100] ;  /* 0x0d000100b6f34fae */ /* 0x0003e2000b901d44 */
[----:B------:R-:W-:Y:S01]  /*25980*/  @P3 R2UR UR4, R166 ;  /* 0x00000000a60432ca */ /* 0x000fe200000e0000 */
[----:B------:R-:W-:Y:S01]  /*25990*/  IMAD.MOV.U32 R236, RZ, RZ, R178 ;  /* 0x000000ffffec7224 */ /* 0x000fe200078e00b2 */
[----:B------:R-:W-:Y:S01]  /*259a0*/  @P3 R2UR UR5, R167 ;  /* 0x00000000a70532ca */ /* 0x000fe200000e0000 */
[----:B------:R1:W-:Y:S01]  /*259b0*/  @!P4 STS.128 [R243+0xd000], RZ ;  /* 0x00d000fff300c388 */ /* 0x0003e20000000c00 */
[----:B------:R-:W-:Y:S01]  /*259c0*/  @P3 LEA.HI.X R197, R3, R235, R168, 0x1, P0 ;  /* 0x000000eb03c53211 */ /* 0x000fe200000f0ca8 */
[----:B------:R-:W-:Y:S02]  /*259d0*/  IMAD.MOV.U32 R235, RZ, RZ, R179 ;  /* 0x000000ffffeb7224 */ /* 0x000fe400078e00b3 */
        /* <DEDUP_REMOVED lines=26> */
.L_x_1159:
[----:B------:R-:W-:Y:S05]  /*25b80*/  BSYNC B1 ;  /* 0x0000000000017941 */ /* 0x000fea0003800000 */
.L_x_1158:
[----:B------:R-:W-:Y:S01]  /*25b90*/  R2UR UR4, R166 ;  /* 0x00000000a60472ca */ /* 0x000fe200000e0000 */
[----:B-1----:R-:W-:Y:S01]  /*25ba0*/  LDSM.16.MT88.4 R168, [R230+0x10000] ;  /* 0x01000000e6a8783b */ /* 0x002fe20000004200 */
[----:B------:R-:W-:Y:S02]  /*25bb0*/  R2UR UR5, R167 ;  /* 0x00000000a70572ca */ /* 0x000fe400000e0000 */
        /* <DEDUP_REMOVED lines=8> */
[----:B------:R1:W2:Y:S01]  /*25c40*/  LD.E R165, desc[UR4][R164.64+0xdc] ;  /* 0x0000dc04a4a57980 */ /* 0x0002a2000c101900 */
        /* <DEDUP_REMOVED lines=28> */
[----:B-1----:R-:W1:Y:S08]  /*25e10*/  SHFL.BFLY PT, R164, R167, 0x2, 0x1f ;  /* 0x0c401f00a7a47f89 */ /* 0x002e7000000e0000 */
[----:B------:R-:W3:Y:S01]  /*25e20*/  SHFL.BFLY PT, R166, R3, 0x2, 0x1f ;  /* 0x0c401f0003a67f89 */ /* 0x000ee200000e0000 */
[----:B-1----:R-:W-:Y:S02]  /*25e30*/  FMNMX.FTZ R167, R167, R164, !PT ;  /* 0x000000a4a7a77209 */ /* 0x002fe40007810000 */
[----:B---3--:R-:W-:Y:S05]  /*25e40*/  FMNMX.FTZ R166, R3, R166, !PT ;  /* 0x000000a603a67209 */ /* 0x008fea0007810000 */
[----:B------:R-:W1:Y:S08]  /*25e50*/  SHFL.BFLY PT, R164, R167, 0x1, 0x1f ;  /* 0x0c201f00a7a47f89 */ /* 0x000e7000000e0000 */
[----:B------:R-:W3:Y:S01]  /*25e60*/  SHFL.BFLY PT, R3, R166, 0x1, 0x1f ;  /* 0x0c201f00a6037f89 */ /* 0x000ee200000e0000 */
[----:B-1----:R-:W-:Y:S02]  /*25e70*/  FMNMX.FTZ R164, R167, R164, !PT ;  /* 0x000000a4a7a47209 */ /* 0x002fe40007810000 */
[----:B---3--:R-:W-:Y:S03]  /*25e80*/  FMNMX.FTZ R3, R166, R3, !PT ;  /* 0x00000003a6037209 */ /* 0x008fe60007810000 */
[C---:B------:R-:W-:Y:S01]  /*25e90*/  FADD.FTZ R2, -R164.reuse, R2 ;  /* 0x00000002a4027221 */ /* 0x040fe20000010100 */
[----:B------:R-:W-:Y:S01]  /*25ea0*/  FSETP.NEU.FTZ.AND P0, PT, R164, -INF , PT ;  /* 0xff800000a400780b */ /* 0x000fe20003f1d000 */
[----:B------:R-:W-:Y:S01]  /*25eb0*/  FADD.FTZ R0, -R3, R0 ;  /* 0x0000000003007221 */ /* 0x000fe20000010100 */
[C---:B--2---:R-:W-:Y:S01]  /*25ec0*/  FMUL.FTZ R197, R165.reuse, R164 ;  /* 0x000000a4a5c57220 */ /* 0x044fe20000410000 */
[C---:B------:R-:W-:Y:S01]  /*25ed0*/  FMUL.FTZ R196, R165.reuse, R3 ;  /* 0x00000003a5c47220 */ /* 0x040fe20000410000 */
[C---:B------:R-:W-:Y:S01]  /*25ee0*/  FMUL.FTZ R2, R165.reuse, R2 ;  /* 0x00000002a5027220 */ /* 0x040fe20000410000 */
[----:B------:R-:W-:Y:S02]  /*25ef0*/  FMUL.FTZ R0, R165, R0 ;  /* 0x00000000a5007220 */ /* 0x000fe40000410000 */
[----:B------:R-:W-:Y:S02]  /*25f00*/  FSEL R197, R197, RZ, P0 ;  /* 0x000000ffc5c57208 */ /* 0x000fe40000000000 */
[----:B------:R-:W-:Y:S01]  /*25f10*/  FSETP.NEU.FTZ.AND P0, PT, R3, -INF , PT ;  /* 0xff8000000300780b */ /* 0x000fe20003f1d000 */
[----:B------:R-:W1:Y:S02]  /*25f20*/  MUFU.EX2 R2, R2 ;  /* 0x0000000200027308 */ /* 0x000e640000000800 */
[-CC-:B------:R-:W-:Y:S01]  /*25f30*/  FFMA.FTZ R191, R4, R165.reuse, -R197.reuse ;  /* 0x000000a504bf7223 */ /* 0x180fe200000108c5 */
[----:B------:R-:W-:Y:S01]  /*25f40*/  FSEL R196, R196, RZ, P0 ;  /* 0x000000ffc4c47208 */ /* 0x000fe20000000000 */
[-CC-:B------:R-:W-:Y:S01]  /*25f50*/  FFMA.FTZ R166, R5, R165.reuse, -R197.reuse ;  /* 0x000000a505a67223 */ /* 0x180fe200000108c5 */
[-CC-:B------:R-:W-:Y:S01]  /*25f60*/  FFMA.FTZ R190, R8, R165.reuse, -R197.reuse ;  /* 0x000000a508be7223 */ /* 0x180fe200000108c5 */
[-CC-:B------:R-:W-:Y:S01]  /*25f70*/  FFMA.FTZ R192, R9, R165.reuse, -R197.reuse ;  /* 0x000000a509c07223 */ /* 0x180fe200000108c5 */
[-CC-:B------:R-:W-:Y:S01]  /*25f80*/  FFMA.FTZ R252, R32, R165.reuse, -R197.reuse ;  /* 0x000000a520fc7223 */ /* 0x180fe200000108c5 */
[-CC-:B------:R-:W-:Y:S01]  /*25f90*/  FFMA.FTZ R194, R6, R165.reuse, -R196.reuse ;  /* 0x000000a506c27223 */ /* 0x180fe200000108c4 */
[-CC-:B------:R-:W-:Y:S01]  /*25fa0*/  FFMA.FTZ R167, R7, R165.reuse, -R196.reuse ;  /* 0x000000a507a77223 */ /* 0x180fe200000108c4 */
[-CC-:B------:R-:W-:Y:S01]  /*25fb0*/  FFMA.FTZ R193, R10, R165.reuse, -R196.reuse ;  /* 0x000000a50ac17223 */ /* 0x180fe200000108c4 */
[-CC-:B------:R-:W-:Y:S01]  /*25fc0*/  FFMA.FTZ R195, R11, R165.reuse, -R196.reuse ;  /* 0x000000a50bc37223 */ /* 0x180fe200000108c4 */
[----:B------:R-:W2:Y:S01]  /*25fd0*/  MUFU.EX2 R0, R0 ;  /* 0x0000000000007308 */ /* 0x000ea20000000800 */
[-CC-:B------:R-:W-:Y:S01]  /*25fe0*/  FFMA.FTZ R34, R34, R165.reuse, -R196.reuse ;  /* 0x000000a522227223 */ /* 0x180fe200000108c4 */
[-CC-:B------:R-:W-:Y:S01]  /*25ff0*/  FFMA.FTZ R198, R12, R165.reuse, -R197.reuse ;  /* 0x000000a50cc67223 */ /* 0x180fe200000108c5 */
[-CC-:B------:R-:W-:Y:S01]  /*26000*/  FFMA.FTZ R199, R13, R165.reuse, -R197.reuse ;  /* 0x000000a50dc77223 */ /* 0x180fe200000108c5 */
[--C-:B------:R-:W-:Y:S01]  /*26010*/  FFMA.FTZ R200, R14, R165, -R196.reuse ;  /* 0x000000a50ec87223 */ /* 0x100fe200000108c4 */
[C---:B-1----:R-:W-:Y:S01]  /*26020*/  FMUL.FTZ R4, R2.reuse, R160 ;  /* 0x000000a002047220 */ /* 0x042fe20000410000 */
        /* <DEDUP_REMOVED lines=10> */
[----:B------:R-:W1:Y:S01]  /*260d0*/  MUFU.EX2 R166, R166 ;  /* 0x000000a600a67308 */ /* 0x000e620000000800 */
[C---:B--2---:R-:W-:Y:S01]  /*260e0*/  FMUL.FTZ R6, R0.reuse, R162 ;  /* 0x000000a200067220 */ /* 0x044fe20000410000 */
[C---:B------:R-:W-:Y:S01]  /*260f0*/  FMUL.FTZ R7, R0.reuse, R163 ;  /* 0x000000a300077220 */ /* 0x040fe20000410000 */
[C---:B------:R-:W-:Y:S01]  /*26100*/  FMUL.FTZ R10, R0.reuse, R158 ;  /* 0x0000009e000a7220 */ /* 0x040fe20000410000 */
[C---:B------:R-:W-:Y:S01]  /*26110*/  FMUL.FTZ R11, R0.reuse, R159 ;  /* 0x0000009f000b7220 */ /* 0x040fe20000410000 */
[C---:B------:R-:W-:Y:S01]  /*26120*/  FMUL.FTZ R38, R0.reuse, R38 ;  /* 0x0000002600267220 */ /* 0x040fe20000410000 */
[----:B------:R-:W2:Y:S01]  /*26130*/  LDSM.16.MT88.4 R156, [R227+0x10000] ;  /* 0x01000000e39c783b */ /* 0x000ea20000004200 */
[C---:B------:R-:W-:Y:S03]  /*26140*/  FMUL.FTZ R39, R0.reuse, R39 ;  /* 0x0000002700277220 */ /* 0x040fe60000410000 */
[----:B------:R-:W-:Y:S01]  /*26150*/  MUFU.EX2 R194, R194 ;  /* 0x000000c200c27308 */ /* 0x000fe20000000800 */
[C---:B------:R-:W-:Y:S01]  /*26160*/  FMUL.FTZ R42, R0.reuse, R42 ;  /* 0x0000002a002a7220 */ /* 0x040fe20000410000 */
[C---:B------:R-:W-:Y:S01]  /*26170*/  FMUL.FTZ R43, R0.reuse, R43 ;  /* 0x0000002b002b7220 */ /* 0x040fe20000410000 */
[C---:B------:R-:W-:Y:S01]  /*26180*/  FMUL.FTZ R46, R0.reuse, R46 ;  /* 0x0000002e002e7220 */ /* 0x040fe20000410000 */
[----:B------:R-:W-:Y:S01]  /*26190*/  FMUL.FTZ R47, R0, R47 ;  /* 0x0000002f002f7220 */ /* 0x000fe20000410000 */
[C---:B------:R-:W-:Y:S01]  /*261a0*/  FMUL.FTZ R48, R2.reuse, R48 ;  /* 0x0000003002307220 */ /* 0x040fe20000410000 */
[----:B------:R-:W-:Y:S01]  /*261b0*/  FMUL.FTZ R49, R2, R49 ;  /* 0x0000003102317220 */ /* 0x000fe20000410000 */
[----:B------:R-:W-:Y:S03]  /*261c0*/  FMUL.FTZ R50, R0, R50 ;  /* 0x0000003200327220 */ /* 0x000fe60000410000 */
[----:B------:R-:W3:Y:S01]  /*261d0*/  MUFU.EX2 R167, R167 ;  /* 0x000000a700a77308 */ /* 0x000ee20000000800 */
[----:B-1----:R-:W-:Y:S01]  /*261e0*/  F2FP.F16.F32.PACK_AB R160, R166, R191 ;  /* 0x000000bfa6a0723e */ /* 0x002fe200000000ff */
        /* <DEDUP_REMOVED lines=14> */
[----:B------:R-:W1:Y:S01]  /*262d0*/  MUFU.EX2 R192, R192 ;  /* 0x000000c000c07308 */ /* 0x000e620000000800 */
        /* <DEDUP_REMOVED lines=15> */
[----:B------:R-:W3:Y:S01]  /*263d0*/  MUFU.EX2 R195, R195 ;  /* 0x000000c300c37308 */ /* 0x000ee20000000800 */
        /* <DEDUP_REMOVED lines=16> */
[----:B---3--:R-:W-:Y:S01]  /*264e0*/  F2FP.F16.F32.PACK_AB R163, R195, R193 ;  /* 0x000000c1c3a3723e */ /* 0x008fe200000000ff */
[----:B------:R-:W-:Y:S01]  /*264f0*/  FMUL.FTZ R89, R2, R89 ;  /* 0x0000005902597220 */ /* 0x000fe20000410000 */
[C---:B------:R-:W-:Y:S01]  /*26500*/  FMUL.FTZ R90, R0.reuse, R90 ;  /* 0x0000005a005a7220 */ /* 0x040fe20000410000 */
[----:B------:R-:W-:Y:S01]  /*26510*/  FMUL.FTZ R91, R0, R91 ;  /* 0x0000005b005b7220 */ /* 0x000fe20000410000 */
[C---:B------:R-:W-:Y:S01]  /*26520*/  FMUL.FTZ R92, R2.reuse, R92 ;  /* 0x0000005c025c7220 */ /* 0x040fe20000410000 */
[----:B------:R-:W-:Y:S01]  /*26530*/  FMUL.FTZ R93, R2, R93 ;  /* 0x0000005d025d7220 */ /* 0x000fe20000410000 */
[C---:B------:R-:W-:Y:S01]  /*26540*/  FMUL.FTZ R94, R0.reuse, R94 ;  /* 0x0000005e005e7220 */ /* 0x040fe20000410000 */
[C---:B------:R-:W-:Y:S01]  /*26550*/  HMMA.16816.F32 R4, R160.reuse, R168, R4 ;  /* 0x000000a8a004723c */ /* 0x040fe20000001804 */
[----:B------:R-:W-:Y:S04]  /*26560*/  MUFU.EX2 R198, R198 ;  /* 0x000000c600c67308 */ /* 0x000fe80000000800 */
[----:B------:R-:W-:Y:S01]  /*26570*/  FMUL.FTZ R95, R0, R95 ;  /* 0x0000005f005f7220 */ /* 0x000fe20000410000 */
[C---:B------:R-:W-:Y:S01]  /*26580*/  HMMA.16816.F32 R8, R160.reuse, R170, R8 ;  /* 0x000000aaa008723c */ /* 0x040fe20000001808 */
[----:B------:R-:W1:Y:S04]  /*26590*/  LDSM.16.MT88.4 R168, [R230+0x12000] ;  /* 0x01200000e6a8783b */ /* 0x000e680000004200 */
[----:B------:R-:W3:Y:S01]  /*265a0*/  MUFU.EX2 R199, R199 ;  /* 0x000000c700c77308 */ /* 0x000ee20000000800 */
[----:B------:R-:W-:Y:S01]  /*265b0*/  ISETP.GT.AND P0, PT, R246, 0x1, PT ;  /* 0x00000001f600780c */ /* 0x000fe20003f04270 */
[C---:B------:R-:W-:Y:S01]  /*265c0*/  FMUL.FTZ R96, R2.reuse, R96 ;  /* 0x0000006002607220 */ /* 0x040fe20000410000 */
[C---:B------:R-:W-:Y:S03]  /*265d0*/  HMMA.16816.F32 R36, R160.reuse, R172, R36 ;  /* 0x000000aca024723c */ /* 0x040fe60000001824 */
[----:B------:R-:W-:Y:S03]  /*265e0*/  FMUL.FTZ R97, R2, R97 ;  /* 0x0000006102617220 */ /* 0x000fe60000410000 */
[C---:B------:R-:W-:Y:S01]  /*265f0*/  HMMA.16816.F32 R40, R160.reuse, R174, R40 ;  /* 0x000000aea028723c */ /* 0x040fe20000001828 */
[----:B------:R-:W4:Y:S01]  /*26600*/  LDSM.16.MT88.4 R172, [R229+0x12000] ;  /* 0x01200000e5ac783b */ /* 0x000f220000004200 */
[----:B------:R-:W-:Y:S03]  /*26610*/  MUFU.EX2 R200, R200 ;  /* 0x000000c800c87308 */ /* 0x000fe60000000800 */
[C---:B------:R-:W-:Y:S01]  /*26620*/  FMUL.FTZ R98, R0.reuse, R98 ;  /* 0x0000006200627220 */ /* 0x040fe20000410000 */
[C---:B------:R-:W-:Y:S06]  /*26630*/  HMMA.16816.F32 R44, R160.reuse, R176, R44 ;  /* 0x000000b0a02c723c */ /* 0x040fec000000182c */
[----:B------:R-:W-:Y:S01]  /*26640*/  MUFU.EX2 R252, R252 ;  /* 0x000000fc00fc7308 */ /* 0x000fe20000000800 */
[----:B------:R-:W-:Y:S01]  /*26650*/  FMUL.FTZ R99, R0, R99 ;  /* 0x0000006300637220 */ /* 0x000fe20000410000 */
[C---:B------:R-:W-:Y:S01]  /*26660*/  HMMA.16816.F32 R48, R160.reuse, R178, R48 ;  /* 0x000000b2a030723c */ /* 0x040fe20000001830 */
[----:B------:R-:W-:Y:S02]  /*26670*/  LDSM.16.MT88.4 R176, [R228+0x10800] ;  /* 0x01080000e4b0783b */ /* 0x000fe40000004200 */
[C---:B------:R-:W-:Y:S03]  /*26680*/  FMUL.FTZ R100, R2.reuse, R100 ;  /* 0x0000006402647220 */ /* 0x040fe60000410000 */
[C---:B--2---:R-:W-:Y:S05]  /*26690*/  HMMA.16816.F32 R52, R160.reuse, R156, R52 ;  /* 0x0000009ca034723c */ /* 0x044fea0000001834 */
[----:B------:R-:W-:Y:S01]  /*266a0*/  FMUL.FTZ R101, R2, R101 ;  /* 0x0000006502657220 */ /* 0x000fe20000410000 */
[C---:B------:R-:W-:Y:S01]  /*266b0*/  HMMA.16816.F32 R56, R160.reuse, R158, R56 ;  /* 0x0000009ea038723c */ /* 0x040fe20000001838 */
[----:B------:R-:W2:Y:S04]  /*266c0*/  LDSM.16.MT88.4 R156, [R228+0x12000] ;  /* 0x01200000e49c783b */ /* 0x000ea80000004200 */
[C---:B------:R-:W-:Y:S01]  /*266d0*/  FMUL.FTZ R102, R0.reuse, R102 ;  /* 0x0000006600667220 */ /* 0x040fe20000410000 */
[C---:B-1----:R-:W-:Y:S05]  /*266e0*/  HMMA.16816.F32 R60, R160.reuse, R168, R60 ;  /* 0x000000a8a03c723c */ /* 0x042fea000000183c */
[----:B------:R-:W-:Y:S01]  /*266f0*/  FMUL.FTZ R103, R0, R103 ;  /* 0x0000006700677220 */ /* 0x000fe20000410000 */
[C---:B------:R-:W-:Y:S01]  /*26700*/  HMMA.16816.F32 R64, R160.reuse, R170, R64 ;  /* 0x000000aaa040723c */ /* 0x040fe20000001840 */
[----:B------:R-:W1:Y:S04]  /*26710*/  LDSM.16.MT88.4 R168, [R227+0x12000] ;  /* 0x01200000e3a8783b */ /* 0x000e680000004200 */
[C---:B------:R-:W-:Y:S01]  /*26720*/  FMUL.FTZ R104, R2.reuse, R104 ;  /* 0x0000006802687220 */ /* 0x040fe20000410000 */
[C---:B----4-:R-:W-:Y:S05]  /*26730*/  HMMA.16816.F32 R68, R160.reuse, R172, R68 ;  /* 0x000000aca044723c */ /* 0x050fea0000001844 */
[----:B------:R-:W-:Y:S01]  /*26740*/  FMUL.FTZ R105, R2, R105 ;  /* 0x0000006902697220 */ /* 0x000fe20000410000 */
[C---:B------:R-:W-:Y:S01]  /*26750*/  HMMA.16816.F32 R72, R160.reuse, R174, R72 ;  /* 0x000000aea048723c */ /* 0x040fe20000001848 */
[----:B------:R-:W4:Y:S04]  /*26760*/  LDSM.16.MT88.4 R172, [R230+0x14000] ;  /* 0x01400000e6ac783b */ /* 0x000f280000004200 */
        /* <DEDUP_REMOVED lines=10> */
[C---:B--2---:R-:W-:Y:S03]  /*26810*/  HMMA.16816.F32 R76, R160.reuse, R156, R76 ;  /* 0x0000009ca04c723c */ /* 0x044fe6000000184c */
[C---:B------:R-:W-:Y:S01]  /*26820*/  FMUL.FTZ R116, R2.reuse, R116 ;  /* 0x0000007402747220 */ /* 0x040fe20000410000 */
[----:B------:R-:W-:Y:S01]  /*26830*/  FMUL.FTZ R117, R2, R117 ;  /* 0x0000007502757220 */ /* 0x000fe20000410000 */
[C---:B------:R-:W-:Y:S01]  /*26840*/  FMUL.FTZ R118, R0.reuse, R118 ;  /* 0x0000007600767220 */ /* 0x040fe20000410000 */
[C---:B------:R-:W-:Y:S01]  /*26850*/  HMMA.16816.F32 R80, R160.reuse, R158, R80 ;  /* 0x0000009ea050723c */ /* 0x040fe20000001850 */
[----:B------:R-:W2:Y:S04]  /*26860*/  LDSM.16.MT88.4 R156, [R229+0x14000] ;  /* 0x01400000e59c783b */ /* 0x000ea80000004200 */
[----:B------:R-:W-:Y:S01]  /*26870*/  FMUL.FTZ R119, R0, R119 ;  /* 0x0000007700777220 */ /* 0x000fe20000410000 */
[C---:B-1----:R-:W-:Y:S05]  /*26880*/  HMMA.16816.F32 R84, R160.reuse, R168, R84 ;  /* 0x000000a8a054723c */ /* 0x042fea0000001854 */
[C---:B------:R-:W-:Y:S01]  /*26890*/  FMUL.FTZ R120, R2.reuse, R120 ;  /* 0x0000007802787220 */ /* 0x040fe20000410000 */
[C---:B------:R-:W-:Y:S01]  /*268a0*/  HMMA.16816.F32 R88, R160.reuse, R170, R88 ;  /* 0x000000aaa058723c */ /* 0x040fe20000001858 */
[----:B------:R-:W1:Y:S04]  /*268b0*/  LDSM.16.MT88.4 R168, [R228+0x14000] ;  /* 0x01400000e4a8783b */ /* 0x000e680000004200 */
[----:B------:R-:W-:Y:S01]  /*268c0*/  FMUL.FTZ R121, R2, R121 ;  /* 0x0000007902797220 */ /* 0x000fe20000410000 */
[C---:B----4-:R-:W-:Y:S05]  /*268d0*/  HMMA.16816.F32 R92, R160.reuse, R172, R92 ;  /* 0x000000aca05c723c */ /* 0x050fea000000185c */
[C---:B------:R-:W-:Y:S01]  /*268e0*/  FMUL.FTZ R122, R0.reuse, R122 ;  /* 0x0000007a007a7220 */ /* 0x040fe20000410000 */
[C---:B------:R-:W-:Y:S01]  /*268f0*/  HMMA.16816.F32 R96, R160.reuse, R174, R96 ;  /* 0x000000aea060723c */ /* 0x040fe20000001860 */
[----:B------:R-:W4:Y:S04]  /*26900*/  LDSM.16.MT88.4 R172, [R227+0x14000] ;  /* 0x01400000e3ac783b */ /* 0x000f280000004200 */
        /* <DEDUP_REMOVED lines=13> */
[C---:B------:R-:W-:Y:S01]  /*269e0*/  FMUL.FTZ R135, R0.reuse, R135 ;  /* 0x0000008700877220 */ /* 0x040fe20000410000 */
[C---:B------:R-:W-:Y:S01]  /*269f0*/  HMMA.16816.F32 R104, R160.reuse, R158, R104 ;  /* 0x0000009ea068723c */ /* 0x040fe20000001868 */
[----:B------:R-:W2:Y:S04]  /*26a00*/  LDSM.16.MT88.4 R156, [R230+0x16000] ;  /* 0x01600000e69c783b */ /* 0x000ea80000004200 */
[--C-:B------:R-:W-:Y:S01]  /*26a10*/  FFMA.FTZ R201, R15, R165, -R196.reuse ;  /* 0x000000a50fc97223 */ /* 0x100fe200000108c4 */
[C---:B-1----:R-:W-:Y:S05]  /*26a20*/  HMMA.16816.F32 R108, R160.reuse, R168, R108 ;  /* 0x000000a8a06c723c */ /* 0x042fea000000186c */
[----:B------:R-:W-:Y:S01]  /*26a30*/  FMUL.FTZ R15, R0, R155 ;  /* 0x0000009b000f7220 */ /* 0x000fe20000410000 */
[C---:B------:R-:W-:Y:S01]  /*26a40*/  HMMA.16816.F32 R112, R160.reuse, R170, R112 ;  /* 0x000000aaa070723c */ /* 0x040fe20000001870 */
[----:B------:R-:W1:Y:S01]  /*26a50*/  LDSM.16.MT88.4 R168, [R229+0x16000] ;  /* 0x01600000e5a8783b */ /* 0x000e620000004200 */
[----:B------:R-:W5:Y:S03]  /*26a60*/  MUFU.EX2 R201, R201 ;  /* 0x000000c900c97308 */ /* 0x000f660000000800 */
[C---:B------:R-:W-:Y:S01]  /*26a70*/  FMUL.FTZ R136, R2.reuse, R136 ;  /* 0x0000008802887220 */ /* 0x040fe20000410000 */
[C---:B----4-:R-:W-:Y:S03]  /*26a80*/  HMMA.16816.F32 R116, R160.reuse, R172, R116 ;  /* 0x000000aca074723c */ /* 0x050fe60000001874 */
[----:B------:R-:W-:Y:S02]  /*26a90*/  LDSM.16.MT88.4 R152, [R230+0x10800] ;  /* 0x01080000e698783b */ /* 0x000fe40000004200 */
[----:B------:R-:W-:Y:S01]  /*26aa0*/  FMUL.FTZ R137, R2, R137 ;  /* 0x0000008902897220 */ /* 0x000fe20000410000 */
[C---:B------:R-:W-:Y:S05]  /*26ab0*/  HMMA.16816.F32 R120, R160.reuse, R174, R120 ;  /* 0x000000aea078723c */ /* 0x040fea0000001878 */
[----:B------:R-:W4:Y:S01]  /*26ac0*/  LDSM.16.MT88.4 R172, [R228+0x16000] ;  /* 0x01600000e4ac783b */ /* 0x000f220000004200 */
[C---:B------:R-:W-:Y:S01]  /*26ad0*/  FMUL.FTZ R138, R0.reuse, R138 ;  /* 0x0000008a008a7220 */ /* 0x040fe20000410000 */
[----:B------:R-:W-:Y:S01]  /*26ae0*/  FMUL.FTZ R139, R0, R139 ;  /* 0x0000008b008b7220 */ /* 0x000fe20000410000 */
[-CC-:B------:R-:W-:Y:S03]  /*26af0*/  FFMA.FTZ R202, R16, R165.reuse, -R197.reuse ;  /* 0x000000a510ca7223 */ /* 0x180fe600000108c5 */
[-C--:B------:R-:W-:Y:S01]  /*26b00*/  FFMA.FTZ R203, R17, R165.reuse, -R197 ;  /* 0x000000a511cb7223 */ /* 0x080fe200000108c5 */
[-CC-:B------:R-:W-:Y:S01]  /*26b10*/  FFMA.FTZ R250, R18, R165.reuse, -R196.reuse ;  /* 0x000000a512fa7223 */ /* 0x180fe200000108c4 */
[----:B------:R-:W-:Y:S01]  /*26b20*/  FFMA.FTZ R251, R19, R165, -R196 ;  /* 0x000000a513fb7223 */ /* 0x000fe200000108c4 */
[C---:B------:R-:W-:Y:S01]  /*26b30*/  FMUL.FTZ R16, R2.reuse, R148 ;  /* 0x0000009402107220 */ /* 0x040fe20000410000 */
[----:B---3--:R-:W-:Y:S01]  /*26b40*/  F2FP.F16.F32.PACK_AB R148, R199, R198 ;  /* 0x000000c6c794723e */ /* 0x008fe200000000ff */
[----:B------:R-:W-:Y:S01]  /*26b50*/  FMUL.FTZ R17, R2, R149 ;  /* 0x0000009502117220 */ /* 0x000fe20000410000 */
[C---:B--2---:R-:W-:Y:S01]  /*26b60*/  HMMA.16816.F32 R124, R160.reuse, R156, R124 ;  /* 0x0000009ca07c723c */ /* 0x044fe2000000187c */
[----:B------:R-:W-:Y:S02]  /*26b70*/  MUFU.EX2 R202, R202 ;  /* 0x000000ca00ca7308 */ /* 0x000fe40000000800 */
[----:B-----5:R-:W-:Y:S01]  /*26b80*/  F2FP.F16.F32.PACK_AB R149, R201, R200 ;  /* 0x000000c8c995723e */ /* 0x020fe200000000ff */
[C---:B------:R-:W-:Y:S01]  /*26b90*/  FMUL.FTZ R18, R0.reuse, R150 ;  /* 0x0000009600127220 */ /* 0x040fe20000410000 */
[----:B------:R-:W-:Y:S01]  /*26ba0*/  FMUL.FTZ R19, R0, R151 ;  /* 0x0000009700137220 */ /* 0x000fe20000410000 */
[C---:B------:R-:W-:Y:S01]  /*26bb0*/  HMMA.16816.F32 R128, R160.reuse, R158, R128 ;  /* 0x0000009ea080723c */ /* 0x040fe20000001880 */
[----:B------:R-:W2:Y:S04]  /*26bc0*/  LDSM.16.MT88.4 R156, [R227+0x16000] ;  /* 0x01600000e39c783b */ /* 0x000ea80000004200 */
[----:B------:R-:W3:Y:S01]  /*26bd0*/  MUFU.EX2 R203, R203 ;  /* 0x000000cb00cb7308 */ /* 0x000ee20000000800 */
[C---:B------:R-:W-:Y:S01]  /*26be0*/  FMUL.FTZ R140, R2.reuse, R140 ;  /* 0x0000008c028c7220 */ /* 0x040fe20000410000 */
[C---:B-1----:R-:W-:Y:S08]  /*26bf0*/  HMMA.16816.F32 R132, R160.reuse, R168, R132 ;  /* 0x000000a8a084723c */ /* 0x042ff00000001884 */
[----:B------:R-:W-:Y:S01]  /*26c00*/  MUFU.EX2 R250, R250 ;  /* 0x000000fa00fa7308 */ /* 0x000fe20000000800 */
[C---:B------:R-:W-:Y:S01]  /*26c10*/  HMMA.16816.F32 R12, R160.reuse, R170, R12 ;  /* 0x000000aaa00c723c */ /* 0x040fe2000000180c */
[----:B------:R-:W1:Y:S02]  /*26c20*/  LDSM.16.MT88.4 R168, [R229+0x10800] ;  /* 0x01080000e5a8783b */ /* 0x000e640000004200 */
[----:B------:R-:W-:Y:S01]  /*26c30*/  FMUL.FTZ R141, R2, R141 ;  /* 0x0000008d028d7220 */ /* 0x000fe20000410000 */
[C---:B------:R-:W-:Y:S05]  /*26c40*/  FMUL.FTZ R142, R0.reuse, R142 ;  /* 0x0000008e008e7220 */ /* 0x040fea0000410000 */
[----:B------:R-:W5:Y:S02]  /*26c50*/  MUFU.EX2 R251, R251 ;  /* 0x000000fb00fb7308 */ /* 0x000f640000000800 */
[----:B---3--:R-:W-:Y:S01]  /*26c60*/  F2FP.F16.F32.PACK_AB R150, R203, R202 ;  /* 0x000000cacb96723e */ /* 0x008fe200000000ff */
[C---:B----4-:R-:W-:Y:S03]  /*26c70*/  HMMA.16816.F32 R136, R160.reuse, R172, R136 ;  /* 0x000000aca088723c */ /* 0x050fe60000001888 */
[----:B------:R-:W-:Y:S01]  /*26c80*/  FMUL.FTZ R143, R0, R143 ;  /* 0x0000008f008f7220 */ /* 0x000fe20000410000 */
[C---:B------:R-:W-:Y:S01]  /*26c90*/  FMUL.FTZ R144, R2.reuse, R144 ;  /* 0x0000009002907220 */ /* 0x040fe20000410000 */
[----:B------:R-:W-:Y:S01]  /*26ca0*/  FMUL.FTZ R145, R2, R145 ;  /* 0x0000009102917220 */ /* 0x000fe20000410000 */
[C---:B------:R-:W-:Y:S01]  /*26cb0*/  HMMA.16816.F32 R16, R160.reuse, R174, R16 ;  /* 0x000000aea010723c */ /* 0x040fe20000001810 */
[----:B------:R-:W3:Y:S04]  /*26cc0*/  LDSM.16.MT88.4 R172, [R227+0x10800] ;  /* 0x01080000e3ac783b */ /* 0x000ee80000004200 */
[C---:B------:R-:W-:Y:S01]  /*26cd0*/  FMUL.FTZ R146, R0.reuse, R146 ;  /* 0x0000009200927220 */ /* 0x040fe20000410000 */
[----:B------:R-:W-:Y:S01]  /*26ce0*/  FMUL.FTZ R147, R0, R147 ;  /* 0x0000009300937220 */ /* 0x000fe20000410000 */
[----:B------:R-:W-:Y:S01]  /*26cf0*/  FFMA.FTZ R191, R2, R249, R191 ;  /* 0x000000f902bf7223 */ /* 0x000fe200000100bf */
[----:B-----5:R-:W-:Y:S03]  /*26d00*/  F2FP.F16.F32.PACK_AB R151, R251, R250 ;  /* 0x000000fafb97723e */ /* 0x020fe600000000ff */
[----:B------:R-:W-:Y:S01]  /*26d10*/  MOV R2, R164 ;  /* 0x000000a400027202 */ /* 0x000fe20000000f00 */
[----:B------:R-:W-:Y:S01]  /*26d20*/  FFMA.FTZ R194, R0, R248, R194 ;  /* 0x000000f800c27223 */ /* 0x000fe200000100c2 */
[C---:B--2---:R-:W-:Y:S03]  /*26d30*/  HMMA.16816.F32 R140, R160.reuse, R156, R140 ;  /* 0x0000009ca08c723c */ /* 0x044fe6000000188c */
[----:B------:R-:W-:Y:S01]  /*26d40*/  FADD.FTZ R191, R166, R191 ;  /* 0x000000bfa6bf7221 */ /* 0x000fe20000010000 */
[----:B------:R-:W-:Y:S01]  /*26d50*/  FADD.FTZ R194, R167, R194 ;  /* 0x000000c2a7c27221 */ /* 0x000fe20000010000 */
[----:B------:R-:W-:Y:S01]  /*26d60*/  IADD3 R0, R246, -0x1, RZ ;  /* 0xfffffffff6007810 */ /* 0x000fe20007ffe0ff */
[----:B------:R-:W-:Y:S01]  /*26d70*/  HMMA.16816.F32 R144, R160, R158, R144 ;  /* 0x0000009ea090723c */ /* 0x000fe20000001890 */
[----:B------:R-:W2:Y:S04]  /*26d80*/  LDSM.16.MT88.4 R156, [R229+0x12800] ;  /* 0x01280000e59c783b */ /* 0x000ea80000004200 */
        /* <DEDUP_REMOVED lines=16> */
[C---:B---3--:R-:W-:Y:S05]  /*26e90*/  HMMA.16816.F32 R52, R148.reuse, R172, R52 ;  /* 0x000000ac9434723c */ /* 0x048fea0000001834 */
[----:B------:R-:W-:Y:S01]  /*26ea0*/  FADD.FTZ R192, R199, R192 ;  /* 0x000000c0c7c07221 */ /* 0x000fe20000010000 */
[C---:B------:R-:W-:Y:S01]  /*26eb0*/  HMMA.16816.F32 R56, R148.reuse, R174, R56 ;  /* 0x000000ae9438723c */ /* 0x040fe20000001838 */
[----:B------:R-:W3:Y:S04]  /*26ec0*/  LDSM.16.MT88.4 R172, [R228+0x14800] ;  /* 0x01480000e4ac783b */ /* 0x000ee80000004200 */
[----:B------:R-:W-:Y:S01]  /*26ed0*/  FADD.FTZ R200, R201, R200 ;  /* 0x000000c8c9c87221 */ /* 0x000fe20000010000 */
[C---:B------:R-:W-:Y:S05]  /*26ee0*/  HMMA.16816.F32 R60, R148.reuse, R180, R60 ;  /* 0x000000b4943c723c */ /* 0x040fea000000183c */
[----:B------:R-:W-:Y:S01]  /*26ef0*/  FADD.FTZ R202, R202, R192 ;  /* 0x000000c0caca7221 */ /* 0x000fe20000010000 */
[C---:B------:R-:W-:Y:S05]  /*26f00*/  HMMA.16816.F32 R64, R148.reuse, R182, R64 ;  /* 0x000000b69440723c */ /* 0x040fea0000001840 */
[-CC-:B------:R-:W-:Y:S01]  /*26f10*/  FFMA.FTZ R180, R20, R165.reuse, -R197.reuse ;  /* 0x000000a514b47223 */ /* 0x180fe200000108c5 */
[C---:B--2---:R-:W-:Y:S05]  /*26f20*/  HMMA.16816.F32 R68, R148.reuse, R156, R68 ;  /* 0x0000009c9444723c */ /* 0x044fea0000001844 */
[-CC-:B------:R-:W-:Y:S01]  /*26f30*/  FFMA.FTZ R181, R21, R165.reuse, -R197.reuse ;  /* 0x000000a515b57223 */ /* 0x180fe200000108c5 */
[C---:B------:R-:W-:Y:S01]  /*26f40*/  HMMA.16816.F32 R72, R148.reuse, R158, R72 ;  /* 0x0000009e9448723c */ /* 0x040fe20000001848 */
[----:B------:R-:W2:Y:S01]  /*26f50*/  LDSM.16.MT88.4 R156, [R227+0x14800] ;  /* 0x01480000e39c783b */ /* 0x000ea20000004200 */
[----:B------:R-:W3:Y:S03]  /*26f60*/  MUFU.EX2 R180, R180 ;  /* 0x000000b400b47308 */ /* 0x000ee60000000800 */
[-CC-:B------:R-:W-:Y:S01]  /*26f70*/  FFMA.FTZ R182, R22, R165.reuse, -R196.reuse ;  /* 0x000000a516b67223 */ /* 0x180fe200000108c4 */
[C---:B----4-:R-:W-:Y:S06]  /*26f80*/  HMMA.16816.F32 R76, R148.reuse, R160, R76 ;  /* 0x000000a0944c723c */ /* 0x050fec000000184c */
[----:B------:R-:W-:Y:S01]  /*26f90*/  MUFU.EX2 R181, R181 ;  /* 0x000000b500b57308 */ /* 0x000fe20000000800 */
[-C--:B------:R-:W-:Y:S01]  /*26fa0*/  FFMA.FTZ R183, R23, R165.reuse, -R196 ;  /* 0x000000a517b77223 */ /* 0x080fe200000108c4 */
[C---:B------:R-:W-:Y:S01]  /*26fb0*/  HMMA.16816.F32 R80, R148.reuse, R162, R80 ;  /* 0x000000a29450723c */ /* 0x040fe20000001850 */
[----:B------:R-:W-:Y:S02]  /*26fc0*/  LDSM.16.MT88.4 R160, [R229+0x16800] ;  /* 0x01680000e5a0783b */ /* 0x000fe40000004200 */
[----:B------:R-:W-:Y:S03]  /*26fd0*/  FADD.FTZ R200, R250, R200 ;  /* 0x000000c8fac87221 */ /* 0x000fe60000010000 */
[C---:B------:R-:W-:Y:S02]  /*26fe0*/  HMMA.16816.F32 R84, R148.reuse, R184, R84 ;  /* 0x000000b89454723c */ /* 0x040fe40000001854 */
[----:B------:R-:W4:Y:S01]  /*26ff0*/  MUFU.EX2 R182, R182 ;  /* 0x000000b600b67308 */ /* 0x000f220000000800 */
[----:B------:R-:W-:Y:S02]  /*27000*/  LDSM.16.MT88.4 R20, [R228+0x16800] ;  /* 0x01680000e414783b */ /* 0x000fe40000004200 */
[----:B------:R-:W-:Y:S01]  /*27010*/  FADD.FTZ R202, R203, R202 ;  /* 0x000000cacbca7221 */ /* 0x000fe20000010000 */
[C---:B------:R-:W-:Y:S06]  /*27020*/  HMMA.16816.F32 R88, R148.reuse, R186, R88 ;  /* 0x000000ba9458723c */ /* 0x040fec0000001858 */
[----:B------:R-:W4:Y:S01]  /*27030*/  MUFU.EX2 R183, R183 ;  /* 0x000000b700b77308 */ /* 0x000f220000000800 */
[-CC-:B------:R-:W-:Y:S01]  /*27040*/  FFMA.FTZ R184, R24, R165.reuse, -R197.reuse ;  /* 0x000000a518b87223 */ /* 0x180fe200000108c5 */
[C---:B-----5:R-:W-:Y:S03]  /*27050*/  HMMA.16816.F32 R92, R148.reuse, R152, R92 ;  /* 0x00000098945c723c */ /* 0x060fe6000000185c */
[-C--:B------:R-:W-:Y:S03]  /*27060*/  FFMA.FTZ R185, R25, R165.reuse, -R197 ;  /* 0x000000a519b97223 */ /* 0x080fe600000108c5 */
[C---:B------:R-:W-:Y:S01]  /*27070*/  HMMA.16816.F32 R96, R148.reuse, R154, R96 ;  /* 0x0000009a9460723c */ /* 0x040fe20000001860 */
[----:B------:R-:W5:Y:S01]  /*27080*/  LDSM.16.MT88.4 R152, [R230+0x16800] ;  /* 0x01680000e698783b */ /* 0x000f620000004200 */
[----:B------:R-:W-:Y:S03]  /*27090*/  MUFU.EX2 R184, R184 ;  /* 0x000000b800b87308 */ /* 0x000fe60000000800 */
[-CC-:B------:R-:W-:Y:S01]  /*270a0*/  FFMA.FTZ R186, R26, R165.reuse, -R196.reuse ;  /* 0x000000a51aba7223 */ /* 0x180fe200000108c4 */
[C---:B-1----:R-:W-:Y:S06]  /*270b0*/  HMMA.16816.F32 R100, R148.reuse, R168, R100 ;  /* 0x000000a89464723c */ /* 0x042fec0000001864 */
[----:B------:R-:W1:Y:S01]  /*270c0*/  MUFU.EX2 R185, R185 ;  /* 0x000000b900b97308 */ /* 0x000e620000000800 */
[----:B------:R-:W-:Y:S01]  /*270d0*/  FFMA.FTZ R187, R27, R165, -R196 ;  /* 0x000000a51bbb7223 */ /* 0x000fe200000108c4 */
[C---:B------:R-:W-:Y:S01]  /*270e0*/  HMMA.16816.F32 R104, R148.reuse, R170, R104 ;  /* 0x000000aa9468723c */ /* 0x040fe20000001868 */
[----:B------:R-:W1:Y:S02]  /*270f0*/  LDSM.16.MT88.4 R168, [R227+0x16800] ;  /* 0x01680000e3a8783b */ /* 0x000e640000004200 */
[----:B------:R-:W-:Y:S03]  /*27100*/  FADD.FTZ R251, R251, R200 ;  /* 0x000000c8fbfb7221 */ /* 0x000fe60000010000 */
[C---:B---3--:R-:W-:Y:S02]  /*27110*/  HMMA.16816.F32 R108, R148.reuse, R172, R108 ;  /* 0x000000ac946c723c */ /* 0x048fe4000000186c */
[----:B------:R-:W-:Y:S01]  /*27120*/  MUFU.EX2 R186, R186 ;  /* 0x000000ba00ba7308 */ /* 0x000fe20000000800 */
[----:B------:R-:W-:Y:S02]  /*27130*/  LDSM.16.MT88.4 R24, [R227+0x11000] ;  /* 0x01100000e318783b */ /* 0x000fe40000004200 */
[----:B------:R-:W-:Y:S01]  /*27140*/  FADD.FTZ R202, R180, R202 ;  /* 0x000000cab4ca7221 */ /* 0x000fe20000010000 */
[C---:B------:R-:W-:Y:S06]  /*27150*/  HMMA.16816.F32 R112, R148.reuse, R174, R112 ;  /* 0x000000ae9470723c */ /* 0x040fec0000001870 */
[----:B------:R-:W3:Y:S01]  /*27160*/  MUFU.EX2 R187, R187 ;  /* 0x000000bb00bb7308 */ /* 0x000ee20000000800 */
[----:B------:R-:W3:Y:S01]  /*27170*/  LDSM.16.MT88.4 R172, [R230+0x11000] ;  /* 0x01100000e6ac783b */ /* 0x000ee20000004200 */
[C---:B--2---:R-:W-:Y:S03]  /*27180*/  HMMA.16816.F32 R116, R148.reuse, R156, R116 ;  /* 0x0000009c9474723c */ /* 0x044fe60000001874 */
[----:B----4-:R-:W-:Y:S03]  /*27190*/  FADD.FTZ R251, R182, R251 ;  /* 0x000000fbb6fb7221 */ /* 0x010fe60000010000 */
[C---:B------:R-:W-:Y:S01]  /*271a0*/  HMMA.16816.F32 R120, R148.reuse, R158, R120 ;  /* 0x0000009e9478723c */ /* 0x040fe20000001878 */
[----:B------:R-:W2:Y:S04]  /*271b0*/  LDSM.16.MT88.4 R156, [R228+0x11000] ;  /* 0x01100000e49c783b */ /* 0x000ea80000004200 */
[----:B------:R-:W-:Y:S01]  /*271c0*/  FADD.FTZ R251, R183, R251 ;  /* 0x000000fbb7fb7221 */ /* 0x000fe20000010000 */
[C---:B-----5:R-:W-:Y:S05]  /*271d0*/  HMMA.16816.F32 R124, R148.reuse, R152, R124 ;  /* 0x00000098947c723c */ /* 0x060fea000000187c */
[----:B------:R-:W-:Y:S01]  /*271e0*/  MOV R246, R0 ;  /* 0x0000000000f67202 */ /* 0x000fe20000000f00 */
[C---:B------:R-:W-:Y:S01]  /*271f0*/  HMMA.16816.F32 R128, R148.reuse, R154, R128 ;  /* 0x0000009a9480723c */ /* 0x040fe20000001880 */
[----:B------:R-:W4:Y:S04]  /*27200*/  LDSM.16.MT88.4 R152, [R230+0x13000] ;  /* 0x01300000e698783b */ /* 0x000f280000004200 */
[----:B------:R-:W-:Y:S01]  /*27210*/  MOV R0, R3 ;  /* 0x0000000300007202 */ /* 0x000fe20000000f00 */
[C---:B------:R-:W-:Y:S06]  /*27220*/  HMMA.16816.F32 R132, R148.reuse, R160, R132 ;  /* 0x000000a09484723c */ /* 0x040fec0000001884 */
[C---:B------:R-:W-:Y:S01]  /*27230*/  HMMA.16816.F32 R12, R148.reuse, R162, R12 ;  /* 0x000000a2940c723c */ /* 0x040fe2000000180c */
[----:B------:R-:W-:Y:S05]  /*27240*/  LDSM.16.MT88.4 R160, [R228+0x13000] ;  /* 0x01300000e4a0783b */ /* 0x000fea0000004200 */
[C---:B------:R-:W-:Y:S06]  /*27250*/  HMMA.16816.F32 R136, R148.reuse, R20, R136 ;  /* 0x000000149488723c */ /* 0x040fec0000001888 */
[C---:B------:R-:W-:Y:S05]  /*27260*/  HMMA.16816.F32 R16, R148.reuse, R22, R16 ;  /* 0x000000169410723c */ /* 0x040fea0000001810 */
[----:B------:R-:W-:Y:S01]  /*27270*/  F2FP.F16.F32.PACK_AB R20, R181, R180 ;  /* 0x000000b4b514723e */ /* 0x000fe200000000ff */
[C---:B-1----:R-:W-:Y:S05]  /*27280*/  HMMA.16816.F32 R140, R148.reuse, R168, R140 ;  /* 0x000000a8948c723c */ /* 0x042fea000000188c */
[----:B------:R-:W-:Y:S01]  /*27290*/  F2FP.F16.F32.PACK_AB R21, R183, R182 ;  /* 0x000000b6b715723e */ /* 0x000fe200000000ff */
[----:B------:R-:W-:Y:S01]  /*272a0*/  HMMA.16816.F32 R144, R148, R170, R144 ;  /* 0x000000aa9490723c */ /* 0x000fe20000001890 */
[----:B------:R-:W1:Y:S04]  /*272b0*/  LDSM.16.MT88.4 R148, [R229+0x13000] ;  /* 0x01300000e594783b */ /* 0x000e680000004200 */
[----:B------:R-:W-:Y:S01]  /*272c0*/  F2FP.F16.F32.PACK_AB R22, R185, R184 ;  /* 0x000000b8b916723e */ /* 0x000fe200000000ff */
[----:B------:R-:W-:Y:S01]  /*272d0*/  FADD.FTZ R181, R181, R202 ;  /* 0x000000cab5b57221 */ /* 0x000fe20000010000 */
[C---:B---3--:R-:W-:Y:S01]  /*272e0*/  F2FP.F16.F32.PACK_AB R23, R187.reuse, R186 ;  /* 0x000000babb17723e */ /* 0x048fe200000000ff */
[----:B------:R-:W-:Y:S01]  /*272f0*/  FADD.FTZ R186, R186, R251 ;  /* 0x000000fbbaba7221 */ /* 0x000fe20000010000 */
[----:B------:R-:W3:Y:S02]  /*27300*/  LDSM.16.MT88.4 R168, [R227+0x13000] ;  /* 0x01300000e3a8783b */ /* 0x000ee40000004200 */
[----:B------:R-:W-:Y:S01]  /*27310*/  FADD.FTZ R181, R184, R181 ;  /* 0x000000b5b8b57221 */ /* 0x000fe20000010000 */
[----:B------:R-:W-:Y:S02]  /*27320*/  FADD.FTZ R186, R187, R186 ;  /* 0x000000babbba7221 */ /* 0x000fe40000010000 */
[C---:B------:R-:W-:Y:S05]  /*27330*/  HMMA.16816.F32 R4, R20.reuse, R172, R4 ;  /* 0x000000ac1404723c */ /* 0x040fea0000001804 */
[----:B------:R-:W-:Y:S01]  /*27340*/  FADD.FTZ R181, R185, R181 ;  /* 0x000000b5b9b57221 */ /* 0x000fe20000010000 */
        /* <DEDUP_REMOVED lines=10> */
[----:B------:R-:W5:Y:S05]  /*273f0*/  LDSM.16.MT88.4 R24, [R227+0x15000] ;  /* 0x01500000e318783b */ /* 0x000f6a0000004200 */
[C---:B----4-:R-:W-:Y:S06]  /*27400*/  HMMA.16816.F32 R60, R20.reuse, R152, R60 ;  /* 0x00000098143c723c */ /* 0x050fec000000183c */
[C---:B------:R-:W-:Y:S01]  /*27410*/  HMMA.16816.F32 R64, R20.reuse, R154, R64 ;  /* 0x0000009a1440723c */ /* 0x040fe20000001840 */
[----:B------:R-:W-:Y:S05]  /*27420*/  LDSM.16.MT88.4 R152, [R229+0x17000] ;  /* 0x01700000e598783b */ /* 0x000fea0000004200 */
[C---:B-1----:R-:W-:Y:S06]  /*27430*/  HMMA.16816.F32 R68, R20.reuse, R148, R68 ;  /* 0x000000941444723c */ /* 0x042fec0000001844 */
[C---:B------:R-:W-:Y:S01]  /*27440*/  HMMA.16816.F32 R72, R20.reuse, R150, R72 ;  /* 0x000000961448723c */ /* 0x040fe20000001848 */
[----:B------:R-:W1:Y:S05]  /*27450*/  LDSM.16.MT88.4 R148, [R230+0x17000] ;  /* 0x01700000e694783b */ /* 0x000e6a0000004200 */
[C---:B------:R-:W-:Y:S01]  /*27460*/  HMMA.16816.F32 R76, R20.reuse, R160, R76 ;  /* 0x000000a0144c723c */ /* 0x040fe2000000184c */
[----:B------:R4:W4:Y:S05]  /*27470*/  MUFU.EX2 R161, R34 ;  /* 0x0000002200a17308 */ /* 0x00092a0000000800 */
[C---:B------:R-:W-:Y:S06]  /*27480*/  HMMA.16816.F32 R80, R20.reuse, R162, R80 ;  /* 0x000000a21450723c */ /* 0x040fec0000001850 */
[C---:B---3--:R-:W-:Y:S06]  /*27490*/  HMMA.16816.F32 R84, R20.reuse, R168, R84 ;  /* 0x000000a81454723c */ /* 0x048fec0000001854 */
[C---:B------:R-:W-:Y:S01]  /*274a0*/  HMMA.16816.F32 R88, R20.reuse, R170, R88 ;  /* 0x000000aa1458723c */ /* 0x040fe20000001858 */
[----:B------:R-:W-:Y:S05]  /*274b0*/  LDSM.16.MT88.4 R168, [R229+0x11800] ;  /* 0x01180000e5a8783b */ /* 0x000fea0000004200 */
[C---:B--2---:R-:W-:Y:S06]  /*274c0*/  HMMA.16816.F32 R92, R20.reuse, R156, R92 ;  /* 0x0000009c145c723c */ /* 0x044fec000000185c */
[C---:B------:R-:W-:Y:S01]  /*274d0*/  HMMA.16816.F32 R96, R20.reuse, R158, R96 ;  /* 0x0000009e1460723c */ /* 0x040fe20000001860 */
[----:B------:R-:W2:Y:S05]  /*274e0*/  LDSM.16.MT88.4 R156, [R228+0x17000] ;  /* 0x01700000e49c783b */ /* 0x000eaa0000004200 */
[C---:B------:R-:W-:Y:S06]  /*274f0*/  HMMA.16816.F32 R100, R20.reuse, R172, R100 ;  /* 0x000000ac1464723c */ /* 0x040fec0000001864 */
[C---:B------:R-:W-:Y:S01]  /*27500*/  HMMA.16816.F32 R104, R20.reuse, R174, R104 ;  /* 0x000000ae1468723c */ /* 0x040fe20000001868 */
[----:B------:R-:W-:Y:S05]  /*27510*/  LDSM.16.MT88.4 R172, [R230+0x13800] ;  /* 0x01380000e6ac783b */ /* 0x000fea0000004200 */
[C---:B------:R-:W-:Y:S06]  /*27520*/  HMMA.16816.F32 R108, R20.reuse, R176, R108 ;  /* 0x000000b0146c723c */ /* 0x040fec000000186c */
[C---:B------:R-:W-:Y:S05]  /*27530*/  HMMA.16816.F32 R112, R20.reuse, R178, R112 ;  /* 0x000000b21470723c */ /* 0x040fea0000001870 */
[-CC-:B------:R-:W-:Y:S01]  /*27540*/  FFMA.FTZ R176, R28, R165.reuse, -R197.reuse ;  /* 0x000000a51cb07223 */ /* 0x180fe200000108c5 */
[C---:B-----5:R-:W-:Y:S05]  /*27550*/  HMMA.16816.F32 R116, R20.reuse, R24, R116 ;  /* 0x000000181474723c */ /* 0x060fea0000001874 */
[-CC-:B------:R-:W-:Y:S01]  /*27560*/  FFMA.FTZ R177, R29, R165.reuse, -R197.reuse ;  /* 0x000000a51db17223 */ /* 0x180fe200000108c5 */
[C---:B------:R-:W-:Y:S01]  /*27570*/  HMMA.16816.F32 R120, R20.reuse, R26, R120 ;  /* 0x0000001a1478723c */ /* 0x040fe20000001878 */
[----:B------:R-:W3:Y:S01]  /*27580*/  LDSM.16.MT88.4 R24, [R227+0x17000] ;  /* 0x01700000e318783b */ /* 0x000ee20000004200 */
[----:B------:R-:W-:Y:S03]  /*27590*/  MUFU.EX2 R176, R176 ;  /* 0x000000b000b07308 */ /* 0x000fe60000000800 */
[-C--:B------:R-:W-:Y:S01]  /*275a0*/  FFMA.FTZ R197, R33, R165.reuse, -R197 ;  /* 0x000000a521c57223 */ /* 0x080fe200000108c5 */
[C---:B-1----:R-:W-:Y:S06]  /*275b0*/  HMMA.16816.F32 R124, R20.reuse, R148, R124 ;  /* 0x00000094147c723c */ /* 0x042fec000000187c */
[----:B------:R-:W1:Y:S01]  /*275c0*/  MUFU.EX2 R177, R177 ;  /* 0x000000b100b17308 */ /* 0x000e620000000800 */
[-CC-:B------:R-:W-:Y:S01]  /*275d0*/  FFMA.FTZ R178, R30, R165.reuse, -R196.reuse ;  /* 0x000000a51eb27223 */ /* 0x180fe200000108c4 */
[C---:B------:R-:W-:Y:S01]  /*275e0*/  HMMA.16816.F32 R128, R20.reuse, R150, R128 ;  /* 0x000000961480723c */ /* 0x040fe20000001880 */
[----:B------:R-:W5:Y:S02]  /*275f0*/  LDSM.16.MT88.4 R148, [R230+0x11800] ;  /* 0x01180000e694783b */ /* 0x000f640000004200 */
[-CC-:B------:R-:W-:Y:S03]  /*27600*/  FFMA.FTZ R179, R31, R165.reuse, -R196.reuse ;  /* 0x000000a51fb37223 */ /* 0x180fe600000108c4 */
[C---:B------:R-:W-:Y:S02]  /*27610*/  HMMA.16816.F32 R132, R20.reuse, R152, R132 ;  /* 0x000000981484723c */ /* 0x040fe40000001884 */
[----:B------:R-:W-:Y:S03]  /*27620*/  MUFU.EX2 R178, R178 ;  /* 0x000000b200b27308 */ /* 0x000fe60000000800 */
[----:B------:R-:W-:Y:S01]  /*27630*/  FFMA.FTZ R196, R35, R165, -R196 ;  /* 0x000000a523c47223 */ /* 0x000fe200000108c4 */
[C---:B------:R-:W-:Y:S01]  /*27640*/  HMMA.16816.F32 R12, R20.reuse, R154, R12 ;  /* 0x0000009a140c723c */ /* 0x040fe2000000180c */
[----:B----4-:R-:W4:Y:S05]  /*27650*/  LDSM.16.MT88.4 R32, [R228+0x11800] ;  /* 0x01180000e420783b */ /* 0x010f2a0000004200 */
[----:B------:R-:W3:Y:S01]  /*27660*/  MUFU.EX2 R179, R179 ;  /* 0x000000b300b37308 */ /* 0x000ee20000000800 */
[----:B------:R-:W-:Y:S01]  /*27670*/  MOV R165, R161 ;  /* 0x000000a100a57202 */ /* 0x000fe20000000f00 */
[C---:B--2---:R-:W-:Y:S01]  /*27680*/  HMMA.16816.F32 R136, R20.reuse, R156, R136 ;  /* 0x0000009c1488723c */ /* 0x044fe20000001888 */
[----:B------:R-:W2:Y:S07]  /*27690*/  LDSM.16.MT88.4 R152, [R227+0x11800] ;  /* 0x01180000e398783b */ /* 0x000eae0000004200 */
[----:B------:R-:W5:Y:S01]  /*276a0*/  MUFU.EX2 R197, R197 ;  /* 0x000000c500c57308 */ /* 0x000f620000000800 */
[C---:B------:R-:W-:Y:S03]  /*276b0*/  HMMA.16816.F32 R16, R20.reuse, R158, R16 ;  /* 0x0000009e1410723c */ /* 0x040fe60000001810 */
[----:B-1----:R-:W-:Y:S03]  /*276c0*/  F2FP.F16.F32.PACK_AB R28, R177, R176 ;  /* 0x000000b0b11c723e */ /* 0x002fe600000000ff */
[C---:B---3--:R-:W-:Y:S03]  /*276d0*/  HMMA.16816.F32 R140, R20.reuse, R24, R140 ;  /* 0x00000018148c723c */ /* 0x048fe6000000188c */
[----:B------:R-:W1:Y:S02]  /*276e0*/  MUFU.EX2 R196, R196 ;  /* 0x000000c400c47308 */ /* 0x000e640000000800 */
[----:B------:R-:W-:Y:S01]  /*276f0*/  F2FP.F16.F32.PACK_AB R29, R179, R178 ;  /* 0x000000b2b31d723e */ /* 0x000fe200000000ff */
[----:B------:R-:W-:Y:S01]  /*27700*/  HMMA.16816.F32 R144, R20, R26, R144 ;  /* 0x0000001a1490723c */ /* 0x000fe20000001890 */
[----:B------:R-:W3:Y:S04]  /*27710*/  LDSM.16.MT88.4 R20, [R229+0x13800] ;  /* 0x01380000e514783b */ /* 0x000ee80000004200 */
[----:B-----5:R-:W-:Y:S01]  /*27720*/  F2FP.F16.F32.PACK_AB R30, R197, R252 ;  /* 0x000000fcc51e723e */ /* 0x020fe200000000ff */
[----:B------:R-:W-:Y:S01]  /*27730*/  FADD.FTZ R176, R176, R181 ;  /* 0x000000b5b0b07221 */ /* 0x000fe20000010000 */
[----:B------:R-:W-:Y:S02]  /*27740*/  FADD.FTZ R186, R178, R186 ;  /* 0x000000bab2ba7221 */ /* 0x000fe40000010000 */
[----:B------:R-:W-:Y:S02]  /*27750*/  LDSM.16.MT88.4 R24, [R230+0x15800] ;  /* 0x01580000e618783b */ /* 0x000fe40000004200 */
[----:B------:R-:W-:Y:S01]  /*27760*/  FADD.FTZ R176, R177, R176 ;  /* 0x000000b0b1b07221 */ /* 0x000fe20000010000 */
[----:B-1----:R-:W-:Y:S01]  /*27770*/  F2FP.F16.F32.PACK_AB R31, R196, R165 ;  /* 0x000000a5c41f723e */ /* 0x002fe200000000ff */
[----:B------:R-:W-:Y:S02]  /*27780*/  FADD.FTZ R186, R179, R186 ;  /* 0x000000bab3ba7221 */ /* 0x000fe40000010000 */
[----:B------:R-:W-:Y:S02]  /*27790*/  FADD.FTZ R176, R252, R176 ;  /* 0x000000b0fcb07221 */ /* 0x000fe40000010000 */
[----:B------:R-:W-:Y:S02]  /*277a0*/  FADD.FTZ R186, R165, R186 ;  /* 0x000000baa5ba7221 */ /* 0x000fe40000010000 */
[C---:B------:R-:W-:Y:S01]  /*277b0*/  HMMA.16816.F32 R160, R28.reuse, R148, R4 ;  /* 0x000000941ca0723c */ /* 0x040fe20000001804 */
[----:B------:R-:W1:Y:S04]  /*277c0*/  LDSM.16.MT88.4 R4, [R228+0x13800] ;  /* 0x01380000e404783b */ /* 0x000e680000004200 */
[----:B------:R-:W-:Y:S01]  /*277d0*/  FADD.FTZ R249, R197, R176 ;  /* 0x000000b0c5f97221 */ /* 0x000fe20000010000 */
[C---:B------:R-:W-:Y:S03]  /*277e0*/  HMMA.16816.F32 R156, R28.reuse, R150, R8 ;  /* 0x000000961c9c723c */ /* 0x040fe60000001808 */
[----:B------:R-:W5:Y:S02]  /*277f0*/  LDSM.16.MT88.4 R8, [R227+0x13800] ;  /* 0x01380000e308783b */ /* 0x000f640000004200 */
[----:B------:R-:W-:Y:S01]  /*27800*/  FADD.FTZ R248, R196, R186 ;  /* 0x000000bac4f87221 */ /* 0x000fe20000010000 */
[C---:B------:R-:W-:Y:S05]  /*27810*/  HMMA.16816.F32 R36, R28.reuse, R168, R36 ;  /* 0x000000a81c24723c */ /* 0x040fea0000001824 */
[----:B------:R-:W5:Y:S01]  /*27820*/  LDSM.16.MT88.4 R148, [R229+0x15800] ;  /* 0x01580000e594783b */ /* 0x000f620000004200 */
[C---:B------:R-:W-:Y:S06]  /*27830*/  HMMA.16816.F32 R40, R28.reuse, R170, R40 ;  /* 0x000000aa1c28723c */ /* 0x040fec0000001828 */
[C---:B----4-:R-:W-:Y:S01]  /*27840*/  HMMA.16816.F32 R44, R28.reuse, R32, R44 ;  /* 0x000000201c2c723c */ /* 0x050fe2000000182c */
[----:B------:R-:W-:Y:S05]  /*27850*/  LDSM.16.MT88.4 R168, [R227+0x15800] ;  /* 0x01580000e3a8783b */ /* 0x000fea0000004200 */
[C---:B------:R-:W-:Y:S03]  /*27860*/  HMMA.16816.F32 R48, R28.reuse, R34, R48 ;  /* 0x000000221c30723c */ /* 0x040fe60000001830 */
[----:B------:R-:W4:Y:S03]  /*27870*/  LDSM.16.MT88.4 R32, [R228+0x15800] ;  /* 0x01580000e420783b */ /* 0x000f260000004200 */
[C---:B--2---:R-:W-:Y:S06]  /*27880*/  HMMA.16816.F32 R52, R28.reuse, R152, R52 ;  /* 0x000000981c34723c */ /* 0x044fec0000001834 */
[C---:B------:R-:W-:Y:S01]  /*27890*/  HMMA.16816.F32 R56, R28.reuse, R154, R56 ;  /* 0x0000009a1c38723c */ /* 0x040fe20000001838 */
[----:B------:R-:W2:Y:S05]  /*278a0*/  LDSM.16.MT88.4 R152, [R230+0x17800] ;  /* 0x01780000e698783b */ /* 0x000eaa0000004200 */
[C---:B------:R-:W-:Y:S06]  /*278b0*/  HMMA.16816.F32 R60, R28.reuse, R172, R60 ;  /* 0x000000ac1c3c723c */ /* 0x040fec000000183c */
[C---:B------:R-:W-:Y:S06]  /*278c0*/  HMMA.16816.F32 R64, R28.reuse, R174, R64 ;  /* 0x000000ae1c40723c */ /* 0x040fec0000001840 */
[C---:B---3--:R-:W-:Y:S06]  /*278d0*/  HMMA.16816.F32 R68, R28.reuse, R20, R68 ;  /* 0x000000141c44723c */ /* 0x048fec0000001844 */
[C---:B------:R-:W-:Y:S06]  /*278e0*/  HMMA.16816.F32 R72, R28.reuse, R22, R72 ;  /* 0x000000161c48723c */ /* 0x040fec0000001848 */
[C---:B-1----:R-:W-:Y:S06]  /*278f0*/  HMMA.16816.F32 R76, R28.reuse, R4, R76 ;  /* 0x000000041c4c723c */ /* 0x042fec000000184c */
[C---:B------:R-:W-:Y:S01]  /*27900*/  HMMA.16816.F32 R80, R28.reuse, R6, R80 ;  /* 0x000000061c50723c */ /* 0x040fe20000001850 */
[----:B------:R-:W1:Y:S05]  /*27910*/  LDSM.16.MT88.4 R4, [R229+0x17800] ;  /* 0x01780000e504783b */ /* 0x000e6a0000004200 */
[C---:B-----5:R-:W-:Y:S06]  /*27920*/  HMMA.16816.F32 R84, R28.reuse, R8, R84 ;  /* 0x000000081c54723c */ /* 0x060fec0000001854 */
[C---:B------:R-:W-:Y:S01]  /*27930*/  HMMA.16816.F32 R88, R28.reuse, R10, R88 ;  /* 0x0000000a1c58723c */ /* 0x040fe20000001858 */
[----:B------:R-:W-:Y:S05]  /*27940*/  LDSM.16.MT88.4 R8, [R227+0x17800] ;  /* 0x01780000e308783b */ /* 0x000fea0000004200 */
[C---:B------:R-:W-:Y:S06]  /*27950*/  HMMA.16816.F32 R92, R28.reuse, R24, R92 ;  /* 0x000000181c5c723c */ /* 0x040fec000000185c */
[C---:B------:R-:W-:Y:S06]  /*27960*/  HMMA.16816.F32 R96, R28.reuse, R26, R96 ;  /* 0x0000001a1c60723c */ /* 0x040fec0000001860 */
[C---:B------:R-:W-:Y:S06]  /*27970*/  HMMA.16816.F32 R100, R28.reuse, R148, R100 ;  /* 0x000000941c64723c */ /* 0x040fec0000001864 */
[C---:B------:R-:W-:Y:S01]  /*27980*/  HMMA.16816.F32 R104, R28.reuse, R150, R104 ;  /* 0x000000961c68723c */ /* 0x040fe20000001868 */
[----:B------:R-:W3:Y:S05]  /*27990*/  LDSM.16.MT88.4 R148, [R228+0x17800] ;  /* 0x01780000e494783b */ /* 0x000eea0000004200 */
[C---:B----4-:R-:W-:Y:S06]  /*279a0*/  HMMA.16816.F32 R108, R28.reuse, R32, R108 ;  /* 0x000000201c6c723c */ /* 0x050fec000000186c */
        /* <DEDUP_REMOVED lines=14> */
.L_x_1154:
[----:B------:R-:W1:Y:S08]  /*27a90*/  LDC.64 R8, c[0x0][0x208] ;  /* 0x00008200ff087b82 */ /* 0x000e700000000a00 */
[----:B------:R-:W2:Y:S01]  /*27aa0*/  LDC.64 R10, c[0x0][0x198] ;  /* 0x00006600ff0a7b82 */ /* 0x000ea20000000a00 */
[----:B-1----:R-:W-:Y:S02]  /*27ab0*/  R2UR UR4, R8 ;  /* 0x00000000080472ca */ /* 0x002fe400000e0000 */
[----:B------:R-:W-:-:S13]  /*27ac0*/  R2UR UR5, R9 ;  /* 0x00000000090572ca */ /* 0x000fda00000e0000 */
[----:B--2---:R1:W5:Y:S01]  /*27ad0*/  LD.E R5, desc[UR4][R10.64+0xd8] ;  /* 0x0000d8040a057980 */ /* 0x004362000c101900 */
[----:B------:R-:W-:-:S03]  /*27ae0*/  UMOV UR4, 0xffffffff ;  /* 0xffffffff00047882 */ /* 0x000fc60000000000 */
[----:B------:R-:W-:Y:S05]  /*27af0*/  BRA.DIV UR4, `(.L_x_1164) ;  /* 0x0000002204f07947 */ /* 0x000fea000b800000 */
[----:B------:R-:W2:Y:S04]  /*27b00*/  SHFL.BFLY PT, R2, R249, 0x2, 0x1f ;  /* 0x0c401f00f9027f89 */ /* 0x000ea800000e0000 */
[----:B------:R-:W3:Y:S01]  /*27b10*/  SHFL.BFLY PT, R0, R248, 0x2, 0x1f ;  /* 0x0c401f00f8007f89 */ /* 0x000ee200000e0000 */
[----:B--2---:R-:W-:Y:S01]  /*27b20*/  FADD.FTZ R249, R2, R249 ;  /* 0x000000f902f97221 */ /* 0x004fe20000010000 */
[----:B---3--:R-:W-:-:S04]  /*27b30*/  FADD.FTZ R248, R0, R248 ;  /* 0x000000f800f87221 */ /* 0x008fc80000010000 */
[----:B------:R-:W2:Y:S04]  /*27b40*/  SHFL.BFLY PT, R7, R249, 0x1, 0x1f ;  /* 0x0c201f00f9077f89 */ /* 0x000ea800000e0000 */
[----:B------:R3:W4:Y:S01]  /*27b50*/  SHFL.BFLY PT, R0, R248, 0x1, 0x1f ;  /* 0x0c201f00f8007f89 */ /* 0x00072200000e0000 */
[----:B--2---:R-:W-:-:S07]  /*27b60*/  FADD.FTZ R7, R249, R7 ;  /* 0x00000007f9077221 */ /* 0x004fce0000010000 */
.L_x_1180:
[----:B------:R-:W2:Y:S01]  /*27b70*/  S2R R6, SR_TID.X ;  /* 0x0000000000067919 */ /* 0x000ea20000002100 */
[----:B----4-:R-:W-:Y:S01]  /*27b80*/  FADD.FTZ R0, R248, R0 ;  /* 0x00000000f8007221 */ /* 0x010fe20000010000 */
[----:B------:R-:W4:Y:S01]  /*27b90*/  S2UR UR4, SR_CgaCtaId ;  /* 0x00000000000479c3 */ /* 0x000f220000008800 */
[----:B------:R-:W-:Y:S01]  /*27ba0*/  FSETP.NE.FTZ.AND P4, PT, R7, RZ, PT ;  /* 0x000000ff0700720b */ /* 0x000fe20003f95000 */
[----:B------:R-:W-:Y:S01]  /*27bb0*/  UMOV UR5, 0x400 ;  /* 0x0000040000057882 */ /* 0x000fe20000000000 */
[----:B------:R-:W-:Y:S02]  /*27bc0*/  MOV R2, 0x3f800000 ;  /* 0x3f80000000027802 */ /* 0x000fe40000000f00 */
[----:B------:R-:W-:Y:S02]  /*27bd0*/  FSETP.NE.FTZ.AND P3, PT, R0, RZ, PT ;  /* 0x000000ff0000720b */ /* 0x000fe40003f75000 */
[----:B------:R-:W-:Y:S02]  /*27be0*/  MOV R4, 0x3f800000 ;  /* 0x3f80000000047802 */ /* 0x000fe40000000f00 */
[----:B------:R-:W-:-:S02]  /*27bf0*/  R2UR UR10, R8 ;  /* 0x00000000080a72ca */ /* 0x000fc400000e0000 */
[----:B------:R-:W-:-:S03]  /*27c00*/  R2UR UR11, R9 ;  /* 0x00000000090b72ca */ /* 0x000fc600000e0000 */
[----:B------:R-:W1:Y:S08]  /*27c10*/  @P4 MUFU.RCP R2, R7 ;  /* 0x0000000700024308 */ /* 0x000e700000001000 */
[----:B------:R-:W3:Y:S01]  /*27c20*/  @P3 MUFU.RCP R4, R0 ;  /* 0x0000000000043308 */ /* 0x000ee20000001000 */
[----:B----4-:R-:W-:Y:S01]  /*27c30*/  ULEA UR4, UR4, UR5, 0x18 ;  /* 0x0000000504047291 */ /* 0x010fe2000f8ec03f */
[----:B------:R-:W-:-:S02]  /*27c40*/  R2UR UR5, R9 ;  /* 0x00000000090572ca */ /* 0x000fc400000e0000 */
[----:B--2---:R-:W-:Y:S01]  /*27c50*/  SHF.R.S32.HI R12, RZ, 0x1f, R6 ;  /* 0x0000001fff0c7819 */ /* 0x004fe20000011406 */
[C---:B-1----:R-:W-:Y:S01]  /*27c60*/  FMUL.FTZ R160, R2.reuse, R160 ;  /* 0x000000a002a07220 */ /* 0x042fe20000410000 */
[C---:B------:R-:W-:Y:S01]  /*27c70*/  FMUL.FTZ R161, R2.reuse, R161 ;  /* 0x000000a102a17220 */ /* 0x040fe20000410000 */
[----:B------:R-:W-:Y:S01]  /*27c80*/  FMUL.FTZ R156, R2, R156 ;  /* 0x0000009c029c7220 */ /* 0x000fe20000410000 */
[----:B------:R-:W-:Y:S01]  /*27c90*/  LEA.HI R13, R12, R6, RZ, 0x2 ;  /* 0x000000060c0d7211 */ /* 0x000fe200078f10ff */
[C---:B------:R-:W-:Y:S01]  /*27ca0*/  FMUL.FTZ R157, R2.reuse, R157 ;  /* 0x0000009d029d7220 */ /* 0x040fe20000410000 */
[C---:B------:R-:W-:Y:S01]  /*27cb0*/  FMUL.FTZ R36, R2.reuse, R36 ;  /* 0x0000002402247220 */ /* 0x040fe20000410000 */
[----:B------:R-:W-:Y:S01]  /*27cc0*/  FMUL.FTZ R37, R2, R37 ;  /* 0x0000002502257220 */ /* 0x000fe20000410000 */
[--C-:B------:R-:W-:Y:S01]  /*27cd0*/  SHF.R.S32.HI R15, RZ, 0x2, R13.reuse ;  /* 0x00000002ff0f7819 */ /* 0x100fe2000001140d */
[C---:B---3--:R-:W-:Y:S01]  /*27ce0*/  FMUL.FTZ R163, R4.reuse, R163 ;  /* 0x000000a304a37220 */ /* 0x048fe20000410000 */
[----:B------:R-:W-:Y:S01]  /*27cf0*/  SHF.R.S32.HI R14, RZ, 0x1f, R13 ;  /* 0x0000001fff0e7819 */ /* 0x000fe2000001140d */
[C---:B------:R-:W-:Y:S01]  /*27d00*/  FMUL.FTZ R162, R4.reuse, R162 ;  /* 0x000000a204a27220 */ /* 0x040fe20000410000 */
[----:B------:R-:W-:Y:S01]  /*27d10*/  LOP3.LUT R13, R13, 0x3ffffffc, RZ, 0xc0, !PT ;  /* 0x3ffffffc0d0d7812 */ /* 0x000fe200078ec0ff */
[----:B------:R-:W-:Y:S01]  /*27d20*/  FMUL.FTZ R159, R4, R159 ;  /* 0x0000009f049f7220 */ /* 0x000fe20000410000 */
[----:B------:R-:W-:Y:S01]  /*27d30*/  LEA.HI R14, R14, R15, RZ, 0x3 ;  /* 0x0000000f0e0e7211 */ /* 0x000fe200078f18ff */
[C---:B------:R-:W-:Y:S01]  /*27d40*/  FMUL.FTZ R158, R4.reuse, R158 ;  /* 0x0000009e049e7220 */ /* 0x040fe20000410000 */
[----:B------:R-:W-:Y:S01]  /*27d50*/  IADD3 R13, -R13, R6, RZ ;  /* 0x000000060d0d7210 */ /* 0x000fe20007ffe1ff */
[----:B------:R-:W-:Y:S01]  /*27d60*/  FMUL.FTZ R39, R4, R39 ;  /* 0x0000002704277220 */ /* 0x000fe20000410000 */
[----:B------:R-:W-:Y:S01]  /*27d70*/  LOP3.LUT R14, R14, 0xfffffff8, RZ, 0xc0, !PT ;  /* 0xfffffff80e0e7812 */ /* 0x000fe200078ec0ff */
[----:B------:R-:W-:Y:S01]  /*27d80*/  FMUL.FTZ R38, R4, R38 ;  /* 0x0000002604267220 */ /* 0x000fe20000410000 */
[C---:B------:R-:W-:Y:S01]  /*27d90*/  FMUL.FTZ R40, R2.reuse, R40 ;  /* 0x0000002802287220 */ /* 0x040fe20000410000 */
[----:B------:R-:W-:Y:S01]  /*27da0*/  FMUL.FTZ R41, R2, R41 ;  /* 0x0000002902297220 */ /* 0x000fe20000410000 */
[----:B------:R-:W-:Y:S01]  /*27db0*/  IADD3 R15, R15, -R14, RZ ;  /* 0x8000000e0f0f7210 */ /* 0x000fe20007ffe0ff */
[----:B------:R-:W-:Y:S01]  /*27dc0*/  FMUL.FTZ R43, R4, R43 ;  /* 0x0000002b042b7220 */ /* 0x000fe20000410000 */
[----:B------:R-:W-:Y:S01]  /*27dd0*/  LEA.HI R14, R12, R6, RZ, 0x5 ;  /* 0x000000060c0e7211 */ /* 0x000fe200078f28ff */
[----:B------:R-:W-:Y:S01]  /*27de0*/  FMUL.FTZ R42, R4, R42 ;  /* 0x0000002a042a7220 */ /* 0x000fe20000410000 */
[----:B------:R-:W-:Y:S01]  /*27df0*/  SHF.L.U32 R17, R15, 0x6, RZ ;  /* 0x000000060f117819 */ /* 0x000fe200000006ff */
[C---:B------:R-:W-:Y:S01]  /*27e00*/  FMUL.FTZ R44, R2.reuse, R44 ;  /* 0x0000002c022c7220 */ /* 0x040fe20000410000 */
[----:B------:R-:W-:Y:S01]  /*27e10*/  SHF.R.S32.HI R16, RZ, 0x5, R14 ;  /* 0x00000005ff107819 */ /* 0x000fe2000001140e */
[----:B------:R-:W-:Y:S01]  /*27e20*/  FMUL.FTZ R45, R2, R45 ;  /* 0x0000002d022d7220 */ /* 0x000fe20000410000 */
[----:B------:R-:W-:Y:S01]  /*27e30*/  LOP3.LUT R17, R17, 0x1c0, RZ, 0xc0, !PT ;  /* 0x000001c011117812 */ /* 0x000fe200078ec0ff */
[C---:B------:R-:W-:Y:S01]  /*27e40*/  FMUL.FTZ R47, R4.reuse, R47 ;  /* 0x0000002f042f7220 */ /* 0x040fe20000410000 */
[----:B------:R-:W-:Y:S01]  /*27e50*/  LOP3.LUT R18, R15, 0x1, RZ, 0xc0, !PT ;  /* 0x000000010f127812 */ /* 0x000fe200078ec0ff */
[----:B------:R-:W-:Y:S01]  /*27e60*/  FMUL.FTZ R46, R4, R46 ;  /* 0x0000002e042e7220 */ /* 0x000fe20000410000 */
[----:B------:R-:W-:Y:S01]  /*27e70*/  LEA R13, R16, R13, 0x9 ;  /* 0x0000000d100d7211 */ /* 0x000fe200078e48ff */
[C---:B------:R-:W-:Y:S01]  /*27e80*/  FMUL.FTZ R48, R2.reuse, R48 ;  /* 0x0000003002307220 */ /* 0x040fe20000410000 */
[----:B------:R-:W-:Y:S01]  /*27e90*/  LEA.HI R17, R17, R17, RZ, 0x1d ;  /* 0x0000001111117211 */ /* 0x000fe200078fe8ff */
[----:B------:R-:W-:Y:S01]  /*27ea0*/  FMUL.FTZ R49, R2, R49 ;  /* 0x0000003102317220 */ /* 0x000fe20000410000 */
[----:B------:R-:W-:Y:S01]  /*27eb0*/  ISETP.NE.U32.AND P0, PT, R18, 0x1, PT ;  /* 0x000000011200780c */ /* 0x000fe20003f05070 */
[C---:B------:R-:W-:Y:S01]  /*27ec0*/  FMUL.FTZ R51, R4.reuse, R51 ;  /* 0x0000003304337220 */ /* 0x040fe20000410000 */
[----:B------:R-:W-:Y:S01]  /*27ed0*/  LEA R13, R13, R17, 0x1 ;  /* 0x000000110d0d7211 */ /* 0x000fe200078e08ff */
[----:B------:R-:W-:Y:S01]  /*27ee0*/  FMUL.FTZ R50, R4, R50 ;  /* 0x0000003204327220 */ /* 0x000fe20000410000 */
[----:B------:R-:W-:Y:S01]  /*27ef0*/  R2P PR, R15, 0x6 ;  /* 0x000000060f007804 */ /* 0x000fe20000000000 */
[C---:B------:R-:W-:Y:S01]  /*27f00*/  FMUL.FTZ R52, R2.reuse, R52 ;  /* 0x0000003402347220 */ /* 0x040fe20000410000 */
[----:B------:R-:W-:Y:S01]  /*27f10*/  LEA R13, R13, UR4, 0x1 ;  /* 0x000000040d0d7c11 */ /* 0x000fe2000f8e08ff */
[----:B------:R-:W-:Y:S01]  /*27f20*/  FMUL.FTZ R53, R2, R53 ;  /* 0x0000003502357220 */ /* 0x000fe20000410000 */
[----:B------:R-:W-:Y:S01]  /*27f30*/  MOV R15, 0x20 ;  /* 0x00000020000f7802 */ /* 0x000fe20000000f00 */
[C---:B------:R-:W-:Y:S01]  /*27f40*/  FMUL.FTZ R55, R4.reuse, R55 ;  /* 0x0000003704377220 */ /* 0x040fe20000410000 */
[----:B------:R-:W-:Y:S01]  /*27f50*/  MOV R18, 0x40 ;  /* 0x0000004000127802 */ /* 0x000fe20000000f00 */
[----:B------:R-:W-:Y:S01]  /*27f60*/  FMUL.FTZ R54, R4, R54 ;  /* 0x0000003604367220 */ /* 0x000fe20000410000 */
[----:B------:R-:W-:Y:S01]  /*27f70*/  IADD3 R17, R13, -0x10, RZ ;  /* 0xfffffff00d117810 */ /* 0x000fe20007ffe0ff */
[C---:B------:R-:W-:Y:S01]  /*27f80*/  FMUL.FTZ R56, R2.reuse, R56 ;  /* 0x0000003802387220 */ /* 0x040fe20000410000 */
[----:B------:R-:W-:Y:S01]  /*27f90*/  SEL R15, R15, 0xffffffe0, !P1 ;  /* 0xffffffe00f0f7807 */ /* 0x000fe20004800000 */
[----:B------:R-:W-:Y:S01]  /*27fa0*/  FMUL.FTZ R57, R2, R57 ;  /* 0x0000003902397220 */ /* 0x000fe20000410000 */
[----:B------:R-:W-:Y:S01]  /*27fb0*/  @P0 IADD3 R17, R13, 0x10, RZ ;  /* 0x000000100d110810 */ /* 0x000fe20007ffe0ff */
[C---:B------:R-:W-:Y:S01]  /*27fc0*/  FMUL.FTZ R59, R4.reuse, R59 ;  /* 0x0000003b043b7220 */ /* 0x040fe20000410000 */
[----:B------:R-:W-:Y:S01]  /*27fd0*/  F2FP.F16.F32.PACK_AB R160, R161, R160 ;  /* 0x000000a0a1a0723e */ /* 0x000fe200000000ff */
[----:B------:R-:W-:Y:S01]  /*27fe0*/  FMUL.FTZ R58, R4, R58 ;  /* 0x0000003a043a7220 */ /* 0x000fe20000410000 */
[----:B------:R-:W-:Y:S01]  /*27ff0*/  F2FP.F16.F32.PACK_AB R162, R163, R162 ;  /* 0x000000a2a3a2723e */ /* 0x000fe200000000ff */
[----:B------:R-:W-:Y:S01]  /*28000*/  FMUL.FTZ R60, R2, R60 ;  /* 0x0000003c023c7220 */ /* 0x000fe20000410000 */
[----:B------:R-:W-:Y:S01]  /*28010*/  SEL R18, R18, 0xffffffc0, !P2 ;  /* 0xffffffc012127807 */ /* 0x000fe20005000000 */
[----:B------:R-:W-:Y:S01]  /*28020*/  FMUL.FTZ R61, R2, R61 ;  /* 0x0000003d023d7220 */ /* 0x000fe20000410000 */
[----:B------:R-:W-:Y:S01]  /*28030*/  F2FP.F16.F32.PACK_AB R156, R157, R156 ;  /* 0x0000009c9d9c723e */ /* 0x000fe200000000ff */
[C---:B------:R-:W-:Y:S01]  /*28040*/  FMUL.FTZ R63, R4.reuse, R63 ;  /* 0x0000003f043f7220 */ /* 0x040fe20000410000 */
[----:B------:R-:W-:Y:S01]  /*28050*/  F2FP.F16.F32.PACK_AB R158, R159, R158 ;  /* 0x0000009e9f9e723e */ /* 0x000fe200000000ff */
[----:B------:R-:W-:Y:S01]  /*28060*/  FMUL.FTZ R62, R4, R62 ;  /* 0x0000003e043e7220 */ /* 0x000fe20000410000 */
[----:B------:R-:W-:Y:S01]  /*28070*/  F2FP.F16.F32.PACK_AB R36, R37, R36 ;  /* 0x000000242524723e */ /* 0x000fe200000000ff */
[C---:B------:R-:W-:Y:S01]  /*28080*/  FMUL.FTZ R64, R2.reuse, R64 ;  /* 0x0000004002407220 */ /* 0x040fe20000410000 */
[----:B------:R-:W-:Y:S01]  /*28090*/  F2FP.F16.F32.PACK_AB R38, R39, R38 ;  /* 0x000000262726723e */ /* 0x000fe200000000ff */
[----:B------:R-:W-:Y:S01]  /*280a0*/  FMUL.FTZ R65, R2, R65 ;  /* 0x0000004102417220 */ /* 0x000fe20000410000 */
[----:B------:R-:W-:Y:S01]  /*280b0*/  IADD3 R19, R13, R15, RZ ;  /* 0x0000000f0d137210 */ /* 0x000fe20007ffe0ff */
[C---:B------:R-:W-:Y:S01]  /*280c0*/  FMUL.FTZ R67, R4.reuse, R67 ;  /* 0x0000004304437220 */ /* 0x040fe20000410000 */
[----:B------:R-:W-:Y:S01]  /*280d0*/  F2FP.F16.F32.PACK_AB R40, R41, R40 ;  /* 0x000000282928723e */ /* 0x000fe200000000ff */
[----:B------:R-:W-:Y:S01]  /*280e0*/  FMUL.FTZ R66, R4, R66 ;  /* 0x0000004204427220 */ /* 0x000fe20000410000 */
[----:B------:R-:W-:Y:S01]  /*280f0*/  F2FP.F16.F32.PACK_AB R42, R43, R42 ;  /* 0x0000002a2b2a723e */ /* 0x000fe200000000ff */
[C---:B------:R-:W-:Y:S01]  /*28100*/  FMUL.FTZ R68, R2.reuse, R68 ;  /* 0x0000004402447220 */ /* 0x040fe20000410000 */
[----:B------:R-:W-:Y:S01]  /*28110*/  IADD3 R15, R15, R17, RZ ;  /* 0x000000110f0f7210 */ /* 0x000fe20007ffe0ff */
[----:B------:R-:W-:Y:S01]  /*28120*/  FMUL.FTZ R69, R2, R69 ;  /* 0x0000004502457220 */ /* 0x000fe20000410000 */
[----:B------:R-:W-:Y:S01]  /*28130*/  F2FP.F16.F32.PACK_AB R44, R45, R44 ;  /* 0x0000002c2d2c723e */ /* 0x000fe200000000ff */
[C---:B------:R-:W-:Y:S01]  /*28140*/  FMUL.FTZ R71, R4.reuse, R71 ;  /* 0x0000004704477220 */ /* 0x040fe20000410000 */
[----:B------:R-:W-:Y:S01]  /*28150*/  F2FP.F16.F32.PACK_AB R46, R47, R46 ;  /* 0x0000002e2f2e723e */ /* 0x000fe200000000ff */
[----:B------:R-:W-:Y:S01]  /*28160*/  FMUL.FTZ R70, R4, R70 ;  /* 0x0000004604467220 */ /* 0x000fe20000410000 */
[----:B------:R-:W-:Y:S01]  /*28170*/  IADD3 R20, R13, R18, RZ ;  /* 0x000000120d147210 */ /* 0x000fe20007ffe0ff */
[----:B------:R-:W-:Y:S01]  /*28180*/  STS [R13], R160 ;  /* 0x000000a00d007388 */ /* 0x000fe20000000800 */
[----:B------:R-:W-:Y:S01]  /*28190*/  F2FP.F16.F32.PACK_AB R48, R49, R48 ;  /* 0x000000303130723e */ /* 0x000fe200000000ff */
[----:B------:R-:W-:Y:S01]  /*281a0*/  FMUL.FTZ R72, R2, R72 ;  /* 0x0000004802487220 */ /* 0x000fe20000410000 */
[----:B------:R-:W-:Y:S01]  /*281b0*/  F2FP.F16.F32.PACK_AB R50, R51, R50 ;  /* 0x000000323332723e */ /* 0x000fe200000000ff */
[----:B------:R-:W-:Y:S01]  /*281c0*/  STS [R13+0x400], R162 ;  /* 0x000400a20d007388 */ /* 0x000fe20000000800 */
[----:B------:R-:W-:Y:S01]  /*281d0*/  IADD3 R21, R18, R17, RZ ;  /* 0x0000001112157210 */ /* 0x000fe20007ffe0ff */
[----:B------:R-:W-:Y:S01]  /*281e0*/  FMUL.FTZ R73, R2, R73 ;  /* 0x0000004902497220 */ /* 0x000fe20000410000 */
[----:B------:R-:W-:Y:S01]  /*281f0*/  F2FP.F16.F32.PACK_AB R52, R53, R52 ;  /* 0x000000343534723e */ /* 0x000fe200000000ff */
[C---:B------:R-:W-:Y:S01]  /*28200*/  FMUL.FTZ R75, R4.reuse, R75 ;  /* 0x0000004b044b7220 */ /* 0x040fe20000410000 */
[----:B------:R-:W-:Y:S01]  /*28210*/  FMUL.FTZ R74, R4, R74 ;  /* 0x0000004a044a7220 */ /* 0x000fe20000410000 */
[----:B------:R-:W-:Y:S01]  /*28220*/  F2FP.F16.F32.PACK_AB R54, R55, R54 ;  /* 0x000000363736723e */ /* 0x000fe200000000ff */
[----:B------:R-:W-:Y:S01]  /*28230*/  STS [R17], R156 ;  /* 0x0000009c11007388 */ /* 0x000fe20000000800 */
[----:B------:R-:W-:Y:S01]  /*28240*/  IADD3 R22, R19, R18, RZ ;  /* 0x0000001213167210 */ /* 0x000fe20007ffe0ff */
[C---:B------:R-:W-:Y:S01]  /*28250*/  FMUL.FTZ R76, R2.reuse, R76 ;  /* 0x0000004c024c7220 */ /* 0x040fe20000410000 */
[----:B------:R-:W-:Y:S01]  /*28260*/  FMUL.FTZ R77, R2, R77 ;  /* 0x0000004d024d7220 */ /* 0x000fe20000410000 */
[----:B------:R-:W-:Y:S01]  /*28270*/  STS [R17+0x400], R158 ;  /* 0x0004009e11007388 */ /* 0x000fe20000000800 */
        /* <DEDUP_REMOVED lines=14> */
[C---:B------:R-:W-:Y:S01]  /*28360*/  FMUL.FTZ R84, R2.reuse, R84 ;  /* 0x0000005402547220 */ /* 0x040fe20000410000 */
[----:B------:R-:W-:Y:S01]  /*28370*/  FMUL.FTZ R85, R2, R85 ;  /* 0x0000005502557220 */ /* 0x000fe20000410000 */
[----:B------:R-:W-:Y:S01]  /*28380*/  F2FP.F16.F32.PACK_AB R64, R65, R64 ;  /* 0x000000404140723e */ /* 0x000fe200000000ff */
[----:B------:R-:W-:Y:S01]  /*28390*/  STS [R15+0x400], R42 ;  /* 0x0004002a0f007388 */ /* 0x000fe20000000800 */
        /* <DEDUP_REMOVED lines=52> */
[----:B------:R-:W-:Y:S01]  /*286e0*/  ISETP.NE.AND P0, PT, R242, -0x1, PT ;  /* 0xfffffffff200780c */ /* 0x000fe20003f05270 */
[C---:B------:R-:W-:Y:S01]  /*286f0*/  FMUL.FTZ R112, R2.reuse, R112 ;  /* 0x0000007002707220 */ /* 0x040fe20000410000 */
[----:B------:R-:W-:Y:S01]  /*28700*/  FMUL.FTZ R113, R2, R113 ;  /* 0x0000007102717220 */ /* 0x000fe20000410000 */
[----:B------:R-:W-:Y:S01]  /*28710*/  STS [R19+0x2400], R70 ;  /* 0x0024004613007388 */ /* 0x000fe20000000800 */
[----:B------:R-:W-:Y:S01]  /*28720*/  F2FP.F16.F32.PACK_AB R92, R93, R92 ;  /* 0x0000005c5d5c723e */ /* 0x000fe200000000ff */
        /* <DEDUP_REMOVED lines=23> */
[----:B------:R1:W-:Y:S01]  /*288a0*/  STS [R21+0x2400], R82 ;  /* 0x0024005215007388 */ /* 0x0003e20000000800 */
        /* <DEDUP_REMOVED lines=44> */
[----:B------:R-:W-:Y:S01]  /*28b70*/  R2UR UR4, R8 ;  /* 0x00000000080472ca */ /* 0x000fe200000e0000 */
[C---:B------:R-:W-:Y:S01]  /*28b80*/  FMUL.FTZ R140, R2.reuse, R140 ;  /* 0x0000008c028c7220 */ /* 0x040fe20000410000 */
[C---:B------:R-:W-:Y:S01]  /*28b90*/  FMUL.FTZ R141, R2.reuse, R141 ;  /* 0x0000008d028d7220 */ /* 0x040fe20000410000 */
[----:B------:R-:W-:Y:S01]  /*28ba0*/  STS [R15+0x4400], R106 ;  /* 0x0044006a0f007388 */ /* 0x000fe20000000800 */
[----:B------:R-:W-:Y:S01]  /*28bb0*/  FMUL.FTZ R144, R2, R144 ;  /* 0x0000009002907220 */ /* 0x000fe20000410000 */
[----:B------:R-:W-:Y:S01]  /*28bc0*/  F2FP.F16.F32.PACK_AB R128, R129, R128 ;  /* 0x000000808180723e */ /* 0x000fe200000000ff */
[C---:B------:R-:W-:Y:S01]  /*28bd0*/  FMUL.FTZ R143, R4.reuse, R143 ;  /* 0x0000008f048f7220 */ /* 0x040fe20000410000 */
[C---:B------:R-:W-:Y:S01]  /*28be0*/  FMUL.FTZ R142, R4.reuse, R142 ;  /* 0x0000008e048e7220 */ /* 0x040fe20000410000 */
[----:B------:R-:W-:Y:S01]  /*28bf0*/  FMUL.FTZ R147, R4, R147 ;  /* 0x0000009304937220 */ /* 0x000fe20000410000 */
[----:B------:R-:W-:Y:S01]  /*28c00*/  F2FP.F16.F32.PACK_AB R130, R131, R130 ;  /* 0x000000828382723e */ /* 0x000fe200000000ff */
[----:B------:R-:W-:Y:S01]  /*28c10*/  STS [R20+0x4000], R108 ;  /* 0x0040006c14007388 */ /* 0x000fe20000000800 */
[----:B------:R-:W-:Y:S01]  /*28c20*/  FMUL.FTZ R2, R2, R145 ;  /* 0x0000009102027220 */ /* 0x000fe20000410000 */
[----:B------:R-:W-:Y:S01]  /*28c30*/  F2FP.F16.F32.PACK_AB R132, R133, R132 ;  /* 0x000000848584723e */ /* 0x000fe200000000ff */
[----:B------:R-:W-:Y:S01]  /*28c40*/  FMUL.FTZ R4, R4, R146 ;  /* 0x0000009204047220 */ /* 0x000fe20000410000 */
        /* <DEDUP_REMOVED lines=8> */
[----:B------:R-:W-:Y:S01]  /*28cd0*/  @!P0 R2UR UR8, R8 ;  /* 0x00000000080882ca */ /* 0x000fe200000e0000 */
[----:B------:R-:W-:Y:S01]  /*28ce0*/  STS [R22+0x4000], R116 ;  /* 0x0040007416007388 */ /* 0x000fe20000000800 */
[----:B------:R-:W-:-:S02]  /*28cf0*/  @!P0 R2UR UR9, R9 ;  /* 0x00000000090982ca */ /* 0x000fc400000e0000 */
        /* <DEDUP_REMOVED lines=8> */
[----:B------:R-:W-:-:S03]  /*28d80*/  F2FP.F16.F32.PACK_AB R4, R147, R4 ;  /* 0x000000049304723e */ /* 0x000fc600000000ff */
[----:B------:R-:W-:Y:S04]  /*28d90*/  STS [R13+0x6000], R124 ;  /* 0x0060007c0d007388 */ /* 0x000fe80000000800 */
[----:B------:R-:W-:Y:S04]  /*28da0*/  STS [R13+0x6400], R126 ;  /* 0x0064007e0d007388 */ /* 0x000fe80000000800 */
[----:B------:R-:W-:Y:S04]  /*28db0*/  STS [R17+0x6000], R128 ;  /* 0x0060008011007388 */ /* 0x000fe80000000800 */
[----:B------:R2:W-:Y:S04]  /*28dc0*/  STS [R17+0x6400], R130 ;  /* 0x0064008211007388 */ /* 0x0005e80000000800 */
        /* <DEDUP_REMOVED lines=11> */
[----:B------:R4:W-:Y:S04]  /*28e80*/  STS [R18+0x6400], R4 ;  /* 0x0064000412007388 */ /* 0x0009e80000000800 */
[----:B-1----:R-:W4:Y:S01]  /*28e90*/  LD.E.64 R82, desc[UR10][R10.64+0x88] ;  /* 0x0000880a0a527980 */ /* 0x002f22000c101b00 */
[----:B--2---:R-:W1:Y:S01]  /*28ea0*/  @P4 MUFU.LG2 R17, R7 ;  /* 0x0000000700114308 */ /* 0x004e620000000c00 */
[----:B------:R-:W-:Y:S02]  /*28eb0*/  BSSY B0, `(.L_x_1165) ;  /* 0x0000029000007945 */ /* 0x000fe40003800000 */
[----:B------:R2:W5:Y:S04]  /*28ec0*/  LD.E.64 R80, desc[UR4][R10.64+0x90] ;  /* 0x000090040a507980 */ /* 0x000568000c101b00 */
[----:B---3--:R-:W3:Y:S04]  /*28ed0*/  LD.E.U8 R2, desc[UR4][R10.64+0x1c8] ;  /* 0x0001c8040a027980 */ /* 0x008ee8000c101100 */
[----:B----4-:R-:W4:Y:S01]  /*28ee0*/  @!P0 LD.E.64 R18, desc[UR8][R10.64+0x80] ;  /* 0x000080080a128980 */ /* 0x010f22000c101b00 */
[----:B------:R2:W2:Y:S01]  /*28ef0*/  @P3 MUFU.LG2 R15, R0 ;  /* 0x00000000000f3308 */ /* 0x0004a20000000c00 */
[----:B-1----:R-:W-:Y:S01]  /*28f00*/  @P4 FMUL.FTZ R17, R17, 0.69314718246459960938 ;  /* 0x3f31721811114820 */ /* 0x002fe20000410000 */
[----:B------:R-:W-:-:S02]  /*28f10*/  MOV R4, 0x7f800000 ;  /* 0x7f80000000047802 */ /* 0x000fc40000000f00 */
[----:B------:R-:W-:Y:S01]  /*28f20*/  MOV R7, 0x7f800000 ;  /* 0x7f80000000077802 */ /* 0x000fe20000000f00 */
[----:B-----5:R-:W-:Y:S01]  /*28f30*/  @P4 FFMA.FTZ R4, R5, R164, R17 ;  /* 0x000000a405044223 */ /* 0x020fe20000010011 */
[----:B--2---:R-:W-:Y:S01]  /*28f40*/  @!P0 SHF.R.S32.HI R0, RZ, 0x1f, R239 ;  /* 0x0000001fff008819 */ /* 0x004fe200000114ef */
[----:B------:R-:W-:-:S04]  /*28f50*/  @P3 FMUL.FTZ R15, R15, 0.69314718246459960938 ;  /* 0x3f3172180f0f3820 */ /* 0x000fc80000410000 */
[----:B------:R-:W-:Y:S01]  /*28f60*/  @P3 FFMA.FTZ R7, R5, R3, R15 ;  /* 0x0000000305073223 */ /* 0x000fe2000001000f */
[----:B------:R-:W-:Y:S01]  /*28f70*/  @P0 IMAD.WIDE.U32 R20, R82, R242, RZ ;  /* 0x000000f252140225 */ /* 0x000fe200078e00ff */
[----:B---3--:R-:W-:-:S03]  /*28f80*/  ISETP.NE.AND P1, PT, R2, RZ, PT ;  /* 0x000000ff0200720c */ /* 0x008fc60003f25270 */
[----:B----4-:R-:W-:-:S04]  /*28f90*/  @!P0 IMAD R13, R19, R239, RZ ;  /* 0x000000ef130d8224 */ /* 0x010fc800078e02ff */
[C---:B------:R-:W-:Y:S02]  /*28fa0*/  @!P0 IMAD R13, R18.reuse, R0, R13 ;  /* 0x00000000120d8224 */ /* 0x040fe400078e020d */
[----:B------:R-:W-:Y:S02]  /*28fb0*/  @P0 IMAD R0, R83, R242, RZ ;  /* 0x000000f253000224 */ /* 0x000fe400078e02ff */
[----:B------:R-:W-:Y:S01]  /*28fc0*/  @!P0 IMAD.WIDE.U32 R18, R18, R239, RZ ;  /* 0x000000ef12128225 */ /* 0x000fe200078e00ff */
[----:B------:R-:W-:Y:S02]  /*28fd0*/  @P0 MOV R2, R20 ;  /* 0x0000001400020202 */ /* 0x000fe40000000f00 */
[----:B------:R-:W-:Y:S02]  /*28fe0*/  @P0 IADD3 R0, R21, R0, RZ ;  /* 0x0000000015000210 */ /* 0x000fe40007ffe0ff */
[----:B------:R-:W-:Y:S02]  /*28ff0*/  @!P0 IADD3 R0, R19, R13, RZ ;  /* 0x0000000d13008210 */ /* 0x000fe40007ffe0ff */
[----:B------:R-:W-:Y:S01]  /*29000*/  @!P0 MOV R2, R18 ;  /* 0x0000001200028202 */ /* 0x000fe20000000f00 */
[----:B------:R-:W-:Y:S06]  /*29010*/  @!P1 BRA `(.L_x_1166) ;  /* 0x0000000000289947 */ /* 0x000fec0003800000 */
[----:B------:R-:W-:Y:S02]  /*29020*/  ISETP.NE.AND P0, PT, R242, -0x1, PT ;  /* 0xfffffffff200780c */ /* 0x000fe40003f05270 */
[----:B------:R-:W-:Y:S02]  /*29030*/  R2UR UR8, R8 ;  /* 0x00000000080872ca */ /* 0x000fe400000e0000 */
[----:B------:R-:W-:-:S09]  /*29040*/  R2UR UR9, R9 ;  /* 0x00000000090972ca */ /* 0x000fd200000e0000 */
[----:B------:R-:W-:Y:S02]  /*29050*/  @!P0 R2UR UR4, R8 ;  /* 0x00000000080482ca */ /* 0x000fe400000e0000 */
[----:B------:R-:W-:Y:S02]  /*29060*/  @!P0 R2UR UR5, R9 ;  /* 0x00000000090582ca */ /* 0x000fe400000e0000 */
[----:B------:R-:W2:Y:S11]  /*29070*/  LD.E R5, desc[UR8][R10.64+0xd4] ;  /* 0x0000d4080a057980 */ /* 0x000eb6000c101900 */
[----:B------:R-:W3:Y:S02]  /*29080*/  @!P0 LD.E R3, desc[UR4][R10.64+0xb4] ;  /* 0x0000b4040a038980 */ /* 0x000ee4000c101900 */
[----:B---3--:R-:W-:-:S04]  /*29090*/  @!P0 IMAD R242, R3, R239, RZ ;  /* 0x000000ef03f28224 */ /* 0x008fc800078e02ff */
[----:B--2---:R-:W-:Y:S01]  /*290a0*/  IMAD R242, R5, R238, R242 ;  /* 0x000000ee05f27224 */ /* 0x004fe200078e02f2 */
[----:B------:R-:W-:Y:S05]  /*290b0*/  BRA `(.L_x_1167) ;  /* 0x0000000000207947 */ /* 0x000fea0003800000 */
.L_x_1166:
[C---:B------:R-:W-:Y:S02]  /*290c0*/  R2UR UR8, R8.reuse ;  /* 0x00000000080872ca */ /* 0x040fe400000e0000 */
[C---:B------:R-:W-:Y:S02]  /*290d0*/  R2UR UR9, R9.reuse ;  /* 0x00000000090972ca */ /* 0x040fe400000e0000 */
[----:B------:R-:W-:Y:S02]  /*290e0*/  R2UR UR4, R8 ;  /* 0x00000000080472ca */ /* 0x000fe400000e0000 */
[----:B------:R-:W-:-:S09]  /*290f0*/  R2UR UR5, R9 ;  /* 0x00000000090572ca */ /* 0x000fd200000e0000 */
[----:B------:R-:W2:Y:S04]  /*29100*/  LD.E R3, desc[UR8][R10.64+0x60] ;  /* 0x000060080a037980 */ /* 0x000ea8000c101900 */
[----:B------:R-:W3:Y:S01]  /*29110*/  LD.E R242, desc[UR4][R10.64+0xb4] ;  /* 0x0000b4040af27980 */ /* 0x000ee2000c101900 */
[----:B--2---:R-:W-:-:S04]  /*29120*/  IMAD R3, R3, R239, R238 ;  /* 0x000000ef03037224 */ /* 0x004fc800078e02ee */
[----:B---3--:R-:W-:Y:S02]  /*29130*/  IMAD R242, R242, R3, RZ ;  /* 0x00000003f2f27224 */ /* 0x008fe400078e02ff */
.L_x_1167:
[----:B------:R-:W-:Y:S05]  /*29140*/  BSYNC B0 ;  /* 0x0000000000007941 */ /* 0x000fea0003800000 */
.L_x_1165:
[----:B------:R-:W1:Y:S01]  /*29150*/  S2R R5, SR_TID.X ;  /* 0x0000000000057919 */ /* 0x000e620000002100 */
[C---:B------:R-:W-:Y:S02]  /*29160*/  R2UR UR8, R8.reuse ;  /* 0x00000000080872ca */ /* 0x040fe400000e0000 */
[C---:B------:R-:W-:Y:S02]  /*29170*/  R2UR UR9, R9.reuse ;  /* 0x00000000090972ca */ /* 0x040fe400000e0000 */
[----:B------:R-:W-:Y:S02]  /*29180*/  R2UR UR4, R8 ;  /* 0x00000000080472ca */ /* 0x000fe400000e0000 */
[----:B------:R-:W-:Y:S02]  /*29190*/  R2UR UR5, R9 ;  /* 0x00000000090572ca */ /* 0x000fe400000e0000 */
[----:B------:R-:W-:Y:S02]  /*291a0*/  SHF.R.S32.HI R13, RZ, 0x1f, R16 ;  /* 0x0000001fff0d7819 */ /* 0x000fe40000011410 */
[----:B------:R-:W-:-:S02]  /*291b0*/  LOP3.LUT R17, R14, 0xffffffe0, RZ, 0xc0, !PT ;  /* 0xffffffe00e117812 */ /* 0x000fc400078ec0ff */
[----:B------:R-:W-:-:S03]  /*291c0*/  LEA.HI R14, R13, R16, RZ, 0x2 ;  /* 0x000000100d0e7211 */ /* 0x000fc600078f10ff */
[----:B------:R2:W5:Y:S01]  /*291d0*/  LD.E.64 R84, desc[UR8][R10.64+0x70] ;  /* 0x000070080a547980 */ /* 0x000562000c101b00 */
[----:B------:R-:W-:Y:S01]  /*291e0*/  LOP3.LUT R14, R14, 0xffffffc, RZ, 0xc0, !PT ;  /* 0x0ffffffc0e0e7812 */ /* 0x000fe200078ec0ff */
[----:B------:R-:W-:Y:S02]  /*291f0*/  IMAD.IADD R17, R6, 0x1, -R17 ;  /* 0x0000000106117824 */ /* 0x000fe400078e0a11 */
[----:B------:R2:W5:Y:S01]  /*29200*/  LD.E.64 R86, desc[UR4][R10.64+0xa0] ;  /* 0x0000a0040a567980 */ /* 0x000562000c101b00 */
[----:B------:R-:W-:Y:S05]  /*29210*/  WARPSYNC.ALL ;  /* 0x0000000000007948 */ /* 0x000fea0003800000 */
[----:B------:R-:W-:Y:S01]  /*29220*/  BAR.SYNC.DEFER_BLOCKING 0x0 ;  /* 0x0000000000007b1d */ /* 0x000fe20000010000 */
[----:B------:R-:W-:Y:S01]  /*29230*/  IMAD.IADD R16, R16, 0x1, -R14 ;  /* 0x0000000110107824 */ /* 0x000fe200078e0a0e */
[----:B------:R-:W-:-:S02]  /*29240*/  LOP3.LUT P0, RZ, R17, 0x3, RZ, 0xc0, !PT ;  /* 0x0000000311ff7812 */ /* 0x000fc4000780c0ff */
[----:B-1----:R-:W-:-:S04]  /*29250*/  SHF.R.S32.HI R3, RZ, 0x1f, R5 ;  /* 0x0000001fff037819 */ /* 0x002fc80000011405 */
[----:B------:R-:W-:-:S04]  /*29260*/  LEA.HI R15, R3, R5, RZ, 0x5 ;  /* 0x00000005030f7211 */ /* 0x000fc800078f28ff */
[----:B------:R-:W-:-:S05]  /*29270*/  LOP3.LUT R15, R15, 0xffffffe0, RZ, 0xc0, !PT ;  /* 0xffffffe00f0f7812 */ /* 0x000fca00078ec0ff */
[----:B------:R-:W-:-:S05]  /*29280*/  IMAD.IADD R15, R5, 0x1, -R15 ;  /* 0x00000001050f7824 */ /* 0x000fca00078e0a0f */
[----:B------:R-:W-:Y:S01]  /*29290*/  SHF.R.S32.HI R13, RZ, 0x1f, R15 ;  /* 0x0000001fff0d7819 */ /* 0x000fe2000001140f */
[----:B------:R2:W1:Y:S03]  /*292a0*/  LDS.128 R72, [R243] ;  /* 0x00000000f3487984 */ /* 0x0004660000000c00 */
[----:B------:R-:W-:Y:S01]  /*292b0*/  LEA.HI R13, R13, R15, RZ, 0x2 ;  /* 0x0000000f0d0d7211 */ /* 0x000fe200078f10ff */
[----:B------:R2:W3:Y:S03]  /*292c0*/  LDS.128 R68, [R243+0x800] ;  /* 0x00080000f3447984 */ /* 0x0004e60000000c00 */
[----:B------:R-:W-:Y:S01]  /*292d0*/  SHF.R.S32.HI R13, RZ, 0x2, R13 ;  /* 0x00000002ff0d7819 */ /* 0x000fe2000001140d */
[----:B------:R2:W4:Y:S04]  /*292e0*/  LDS.128 R64, [R243+0x1000] ;  /* 0x00100000f3407984 */ /* 0x0005280000000c00 */
[----:B------:R-:W-:Y:S01]  /*292f0*/  IMAD R13, R16, 0x10, R13 ;  /* 0x00000010100d7824 */ /* 0x000fe200078e020d */
[----:B------:R2:W1:Y:S04]  /*29300*/  LDS.128 R60, [R243+0x1800] ;  /* 0x00180000f33c7984 */ /* 0x0004680000000c00 */
        /* <DEDUP_REMOVED lines=11> */
[----:B------:R2:W1:Y:S01]  /*293c0*/  LDS.128 R76, [R243+0x7800] ;  /* 0x00780000f34c7984 */ /* 0x0004620000000c00 */
[----:B------:R-:W-:Y:S04]  /*293d0*/  BSSY B0, `(.L_x_1168) ;  /* 0x0000012000007945 */ /* 0x000fe80003800000 */
[----:B---34-:R-:W-:Y:S05]  /*293e0*/  @P0 BRA `(.L_x_1169) ;  /* 0x0000000000400947 */ /* 0x018fea0003800000 */
[C---:B------:R-:W-:Y:S02]  /*293f0*/  IMAD R14, R240.reuse, -0x40, R241 ;  /* 0xffffffc0f00e7824 */ /* 0x040fe400078e02f1 */
[C---:B------:R-:W-:Y:S02]  /*29400*/  VIADD R15, R13.reuse, 0x8 ;  /* 0x000000080d0f7836 */ /* 0x040fe40000000000 */
[----:B------:R-:W-:Y:S01]  /*29410*/  IMAD R242, R240, 0x40, R242 ;  /* 0x00000040f0f27824 */ /* 0x000fe200078e02f2 */
[-C--:B------:R-:W-:Y:S02]  /*29420*/  ISETP.GE.AND P2, PT, R13, R14.reuse, PT ;  /* 0x0000000e0d00720c */ /* 0x080fe40003f46270 */
[----:B------:R-:W-:Y:S02]  /*29430*/  ISETP.GE.AND P1, PT, R15, R14, PT ;  /* 0x0000000e0f00720c */ /* 0x000fe40003f26270 */
[----:B------:R-:W-:Y:S02]  /*29440*/  SHF.R.S32.HI R15, RZ, 0x1f, R242 ;  /* 0x0000001fff0f7819 */ /* 0x000fe400000114f2 */
[----:B------:R-:W-:-:S04]  /*29450*/  IADD3 R14, P0, R13, R242, RZ ;  /* 0x000000f20d0e7210 */ /* 0x000fc80007f1e0ff */
[----:B------:R-:W-:Y:S02]  /*29460*/  LEA.HI.X.SX32 R15, R13, R15, 0x1, P0 ;  /* 0x0000000f0d0f7211 */ /* 0x000fe400000f0eff */
[----:B-----5:R-:W-:Y:S02]  /*29470*/  LEA R86, P0, R14, R86, 0x2 ;  /* 0x000000560e567211 */ /* 0x020fe400078010ff */
[C---:B------:R-:W-:Y:S02]  /*29480*/  @!P2 R2UR UR8, R8.reuse ;  /* 0x000000000808a2ca */ /* 0x040fe400000e0000 */
[C---:B------:R-:W-:Y:S02]  /*29490*/  @!P2 R2UR UR9, R9.reuse ;  /* 0x000000000909a2ca */ /* 0x040fe400000e0000 */
[----:B------:R-:W-:Y:S02]  /*294a0*/  @!P1 R2UR UR4, R8 ;  /* 0x00000000080492ca */ /* 0x000fe400000e0000 */
[----:B------:R-:W-:-:S02]  /*294b0*/  @!P1 R2UR UR5, R9 ;  /* 0x00000000090592ca */ /* 0x000fc400000e0000 */
[----:B------:R-:W-:-:S07]  /*294c0*/  LEA.HI.X R87, R14, R87, R15, 0x2, P0 ;  /* 0x000000570e577211 */ /* 0x000fce00000f140f */
[----:B------:R3:W-:Y:S04]  /*294d0*/  @!P2 ST.E desc[UR8][R86.64], R4 ;  /* 0x000000045600a985 */ /* 0x0007e8000c101908 */
[----:B------:R3:W-:Y:S02]  /*294e0*/  @!P1 ST.E desc[UR4][R86.64+0x20], R7 ;  /* 0x0000200756009985 */ /* 0x0007e4000c101904 */
.L_x_1169:
[----:B------:R-:W-:Y:S05]  /*294f0*/  BSYNC B0 ;  /* 0x0000000000007941 */ /* 0x000fea0003800000 */
.L_x_1168:
[----:B---3--:R-:W-:Y:S02]  /*29500*/  LEA.HI R4, R12, R6, RZ, 0x3 ;  /* 0x000000060c047211 */ /* 0x008fe400078f18ff */
[----:B------:R-:W-:Y:S02]  /*29510*/  R2UR UR4, R8 ;  /* 0x00000000080472ca */ /* 0x000fe400000e0000 */
[----:B------:R-:W-:Y:S02]  /*29520*/  LOP3.LUT R4, R4, 0xfffffff8, RZ, 0xc0, !PT ;  /* 0xfffffff804047812 */ /* 0x000fe400078ec0ff */
[----:B------:R-:W-:-:S03]  /*29530*/  R2UR UR5, R9 ;  /* 0x00000000090572ca */ /* 0x000fc600000e0000 */
[----:B------:R-:W-:-:S04]  /*29540*/  IMAD.IADD R4, R6, 0x1, -R4 ;  /* 0x0000000106047824 */ /* 0x000fc800078e0a04 */
[----:B------:R-:W-:Y:S02]  /*29550*/  IMAD.SHL.U32 R12, R4, 0x8, RZ ;  /* 0x00000008040c7824 */ /* 0x000fe400078e00ff */
[----:B------:R-:W-:-:S03]  /*29560*/  IMAD.SHL.U32 R240, R240, 0x40, RZ ;  /* 0x00000040f0f07824 */ /* 0x000fc600078e00ff */
[----:B------:R-:W-:Y:S01]  /*29570*/  SHF.R.S32.HI R13, RZ, 0x1f, R12 ;  /* 0x0000001fff0d7819 */ /* 0x000fe2000001140c */
[--C-:B------:R-:W-:Y:S01]  /*29580*/  IMAD.IADD R241, R241, 0x1, -R240.reuse ;  /* 0x00000001f1f17824 */ /* 0x100fe200078e0af0 */
[----:B------:R-:W-:Y:S01]  /*29590*/  SHF.R.S32.HI R7, RZ, 0x1f, R240 ;  /* 0x0000001fff077819 */ /* 0x000fe200000114f0 */
[----:B--2---:R2:W5:Y:S01]  /*295a0*/  LD.E R10, desc[UR4][R10.64+0xc0] ;  /* 0x0000c0040a0a7980 */ /* 0x004562000c101900 */
[----:B------:R-:W-:Y:S01]  /*295b0*/  LEA.HI R3, R3, R5, RZ, 0x3 ;  /* 0x0000000503037211 */ /* 0x000fe200078f18ff */
[-C--:B------:R-:W-:Y:S01]  /*295c0*/  IMAD.WIDE.U32 R14, R82, R240.reuse, R12 ;  /* 0x000000f0520e7225 */ /* 0x080fe200078e000c */
[----:B------:R-:W-:Y:S01]  /*295d0*/  SHF.R.S32.HI R6, RZ, 0x1f, R238 ;  /* 0x0000001fff067819 */ /* 0x000fe200000114ee */
[----:B------:R-:W-:Y:S02]  /*295e0*/  BSSY B0, `(.L_x_1170) ;  /* 0x0000030000007945 */ /* 0x000fe40003800000 */
[----:B------:R-:W-:Y:S01]  /*295f0*/  IMAD R240, R83, R240, RZ ;  /* 0x000000f053f07224 */ /* 0x000fe200078e02ff */
[----:B------:R-:W-:Y:S01]  /*29600*/  IADD3 R14, P1, R2, R14, RZ ;  /* 0x0000000e020e7210 */ /* 0x000fe20007f3e0ff */
[----:B------:R-:W-:-:S02]  /*29610*/  IMAD R4, R81, R238, RZ ;  /* 0x000000ee51047224 */ /* 0x000fc400078e02ff */
[----:B------:R-:W-:Y:S02]  /*29620*/  IMAD R7, R82, R7, R240 ;  /* 0x0000000752077224 */ /* 0x000fe400078e02f0 */
[----:B------:R-:W-:-:S03]  /*29630*/  IMAD R4, R80, R6, R4 ;  /* 0x0000000650047224 */ /* 0x000fc600078e0204 */
[----:B------:R-:W-:-:S03]  /*29640*/  IADD3.X R15, R0, R15, R7, P1, !PT ;  /* 0x0000000f000f7210 */ /* 0x000fc60000ffe407 */
[----:B------:R-:W-:-:S04]  /*29650*/  IMAD.WIDE.U32 R80, R80, R238, R14 ;  /* 0x000000ee50507225 */ /* 0x000fc800078e000e */
[----:B------:R-:W-:Y:S01]  /*29660*/  IMAD.IADD R15, R81, 0x1, R4 ;  /* 0x00000001510f7824 */ /* 0x000fe200078e0204 */
[----:B--2---:R-:W-:Y:S02]  /*29670*/  SHF.R.S32.HI R11, RZ, 0x3, R3 ;  /* 0x00000003ff0b7819 */ /* 0x004fe40000011403 */
[----:B------:R-:W-:Y:S02]  /*29680*/  LOP3.LUT R3, R3, 0xfffffff8, RZ, 0xc0, !PT ;  /* 0xfffffff803037812 */ /* 0x000fe400078ec0ff */
[CC--:B------:R-:W-:Y:S01]  /*29690*/  ISETP.GE.AND P1, PT, R11.reuse, R241.reuse, PT ;  /* 0x000000f10b00720c */ /* 0x0c0fe20003f26270 */
[C---:B------:R-:W-:Y:S01]  /*296a0*/  VIADD R6, R11.reuse, 0x10 ;  /* 0x000000100b067836 */ /* 0x040fe20000000000 */
[----:B------:R-:W-:Y:S01]  /*296b0*/  IADD3 R2, R11, 0x20, RZ ;  /* 0x000000200b027810 */ /* 0x000fe20007ffe0ff */
[----:B------:R-:W-:Y:S01]  /*296c0*/  IMAD.IADD R3, R5, 0x1, -R3 ;  /* 0x0000000105037824 */ /* 0x000fe200078e0a03 */
[----:B------:R-:W-:Y:S01]  /*296d0*/  SHF.R.S32.HI R0, RZ, 0x1f, R11 ;  /* 0x0000001fff007819 */ /* 0x000fe2000001140b */
[----:B------:R-:W-:Y:S01]  /*296e0*/  VIADD R5, R11, 0x30 ;  /* 0x000000300b057836 */ /* 0x000fe20000000000 */
[-C--:B------:R-:W-:Y:S01]  /*296f0*/  ISETP.GE.AND P6, PT, R2, R241.reuse, PT ;  /* 0x000000f10200720c */ /* 0x080fe20003fc6270 */
[----:B------:R-:W-:Y:S01]  /*29700*/  IMAD.SHL.U32 R3, R3, 0x8, RZ ;  /* 0x0000000803037824 */ /* 0x000fe200078e00ff */
[----:B------:R-:W-:-:S02]  /*29710*/  ISETP.GE.AND P0, PT, R6, R241, PT ;  /* 0x000000f10600720c */ /* 0x000fc40003f06270 */
[----:B------:R-:W-:Y:S01]  /*29720*/  ISETP.GE.AND P5, PT, R5, R241, PT ;  /* 0x000000f10500720c */ /* 0x000fe20003fa6270 */
[C---:B------:R-:W-:Y:S01]  /*29730*/  VIADD R5, R3.reuse, 0x80 ;  /* 0x0000008003057836 */ /* 0x040fe20000000000 */
[C---:B------:R-:W-:Y:S01]  /*29740*/  IADD3 R2, R3.reuse, 0x40, RZ ;  /* 0x0000004003027810 */ /* 0x040fe20007ffe0ff */
[----:B------:R-:W-:Y:S01]  /*29750*/  VIADD R3, R3, 0xc0 ;  /* 0x000000c003037836 */ /* 0x000fe20000000000 */
[----:B------:R-:W-:Y:S09]  /*29760*/  @P1 BRA `(.L_x_1171) ;  /* 0x00000000005c1947 */ /* 0x000ff20003800000 */
[----:B------:R-:W-:Y:S01]  /*29770*/  IMAD R4, R83, R11, RZ ;  /* 0x0000000b53047224 */ /* 0x000fe200078e02ff */
[-C--:B-----5:R-:W-:Y:S01]  /*29780*/  ISETP.GE.AND P4, PT, R12, R10.reuse, PT ;  /* 0x0000000a0c00720c */ /* 0x0a0fe20003f86270 */
[----:B------:R-:W-:Y:S01]  /*29790*/  IMAD.MOV.U32 R14, RZ, RZ, R80 ;  /* 0x000000ffff0e7224 */ /* 0x000fe200078e0050 */
[----:B------:R-:W-:Y:S01]  /*297a0*/  ISETP.GE.AND P3, PT, R2, R10, PT ;  /* 0x0000000a0200720c */ /* 0x000fe20003f66270 */
[----:B------:R-:W-:Y:S01]  /*297b0*/  IMAD R4, R82, R0, R4 ;  /* 0x0000000052047224 */ /* 0x000fe200078e0204 */
[----:B------:R-:W-:Y:S01]  /*297c0*/  ISETP.GE.AND P2, PT, R5, R10, PT ;  /* 0x0000000a0500720c */ /* 0x000fe20003f46270 */
[----:B------:R-:W-:-:S04]  /*297d0*/  IMAD.WIDE.U32 R6, R11, R82, R14 ;  /* 0x000000520b067225 */ /* 0x000fc800078e000e */
[----:B------:R-:W-:Y:S01]  /*297e0*/  IMAD.IADD R4, R7, 0x1, R4 ;  /* 0x0000000107047824 */ /* 0x000fe200078e0204 */
[----:B------:R-:W-:-:S03]  /*297f0*/  LEA R86, P1, R6, R84, 0x1 ;  /* 0x0000005406567211 */ /* 0x000fc600078208ff */
[----:B------:R-:W-:Y:S02]  /*29800*/  @!P4 R2UR UR12, R8 ;  /* 0x00000000080cc2ca */ /* 0x000fe400000e0000 */
[----:B------:R-:W-:Y:S02]  /*29810*/  LEA.HI.X R87, R6, R85, R4, 0x1, P1 ;  /* 0x0000005506577211 */ /* 0x000fe400008f0c04 */
[----:B------:R-:W-:Y:S02]  /*29820*/  ISETP.GE.AND P1, PT, R3, R10, PT ;  /* 0x0000000a0300720c */ /* 0x000fe40003f26270 */
[C---:B------:R-:W-:Y:S02]  /*29830*/  @!P4 R2UR UR13, R9.reuse ;  /* 0x00000000090dc2ca */ /* 0x040fe400000e0000 */
[----:B------:R-:W-:Y:S02]  /*29840*/  @!P3 R2UR UR10, R8 ;  /* 0x00000000080ab2ca */ /* 0x000fe400000e0000 */
[----:B------:R-:W-:-:S02]  /*29850*/  @!P3 R2UR UR11, R9 ;  /* 0x00000000090bb2ca */ /* 0x000fc400000e0000 */
[----:B------:R-:W-:Y:S02]  /*29860*/  @!P2 R2UR UR8, R8 ;  /* 0x000000000808a2ca */ /* 0x000fe400000e0000 */
[----:B------:R-:W-:-:S03]  /*29870*/  @!P2 R2UR UR9, R9 ;  /* 0x000000000909a2ca */ /* 0x000fc600000e0000 */
[----:B------:R-:W-:Y:S02]  /*29880*/  @!P1 R2UR UR4, R8 ;  /* 0x00000000080492ca */ /* 0x000fe400000e0000 */
[----:B------:R-:W-:Y:S01]  /*29890*/  @!P1 R2UR UR5, R9 ;  /* 0x00000000090592ca */ /* 0x000fe200000e0000 */
[----:B-1----:R2:W-:Y:S04]  /*298a0*/  @!P4 ST.E.128 desc[UR12][R86.64], R72 ;  /* 0x000000485600c985 */ /* 0x0025e8000c101d0c */
[----:B------:R2:W-:Y:S04]  /*298b0*/  @!P3 ST.E.128 desc[UR10][R86.64+0x80], R56 ;  /* 0x000080385600b985 */ /* 0x0005e8000c101d0a */
[----:B------:R2:W-:Y:S04]  /*298c0*/  @!P2 ST.E.128 desc[UR8][R86.64+0x100], R40 ;  /* 0x000100285600a985 */ /* 0x0005e8000c101d08 */
[----:B------:R2:W-:Y:S02]  /*298d0*/  @!P1 ST.E.128 desc[UR4][R86.64+0x180], R24 ;  /* 0x0001801856009985 */ /* 0x0005e4000c101d04 */
.L_x_1171:
[----:B------:R-:W-:Y:S05]  /*298e0*/  BSYNC B0 ;  /* 0x0000000000007941 */ /* 0x000fea0003800000 */
.L_x_1170:
[----:B------:R-:W-:Y:S04]  /*298f0*/  BSSY B0, `(.L_x_1172) ;  /* 0x000001c000007945 */ /* 0x000fe80003800000 */
[----:B------:R-:W-:Y:S05]  /*29900*/  @P0 BRA `(.L_x_1173) ;  /* 0x0000000000680947 */ /* 0x000fea0003800000 */
[----:B------:R-:W-:Y:S01]  /*29910*/  IADD3 R6, P3, R11, 0x10, RZ ;  /* 0x000000100b067810 */ /* 0x000fe20007f7e0ff */
[----:B-12---:R-:W-:Y:S01]  /*29920*/  IMAD.MOV.U32 R24, RZ, RZ, R80 ;  /* 0x000000ffff187224 */ /* 0x006fe200078e0050 */
[-C--:B-----5:R-:W-:Y:S01]  /*29930*/  ISETP.GE.AND P4, PT, R12, R10.reuse, PT ;  /* 0x0000000a0c00720c */ /* 0x0a0fe20003f86270 */
[----:B------:R-:W-:Y:S01]  /*29940*/  IMAD.MOV.U32 R25, RZ, RZ, R15 ;  /* 0x000000ffff197224 */ /* 0x000fe200078e000f */
[-C--:B------:R-:W-:Y:S01]  /*29950*/  ISETP.GE.AND P2, PT, R2, R10.reuse, PT ;  /* 0x0000000a0200720c */ /* 0x080fe20003f46270 */
[----:B------:R-:W-:Y:S01]  /*29960*/  IMAD.X R4, RZ, RZ, R0, P3 ;  /* 0x000000ffff047224 */ /* 0x000fe200018e0600 */
[----:B------:R-:W-:Y:S01]  /*29970*/  ISETP.GE.AND P1, PT, R5, R10, PT ;  /* 0x0000000a0500720c */ /* 0x000fe20003f26270 */
[----:B------:R-:W-:Y:S01]  /*29980*/  IMAD.WIDE.U32 R24, R82, R6, R24 ;  /* 0x0000000652187225 */ /* 0x000fe200078e0018 */
[----:B------:R-:W-:-:S03]  /*29990*/  ISETP.GE.AND P0, PT, R3, R10, PT ;  /* 0x0000000a0300720c */ /* 0x000fc60003f06270 */
[----:B------:R-:W-:-:S04]  /*299a0*/  IMAD R4, R4, R82, RZ ;  /* 0x0000005204047224 */ /* 0x000fc800078e02ff */
[----:B------:R-:W-:Y:S01]  /*299b0*/  IMAD R4, R83, R6, R4 ;  /* 0x0000000653047224 */ /* 0x000fe200078e0204 */
[C---:B------:R-:W-:Y:S02]  /*299c0*/  @!P4 R2UR UR12, R8.reuse ;  /* 0x00000000080cc2ca */ /* 0x040fe400000e0000 */
[----:B------:R-:W-:Y:S01]  /*299d0*/  @!P4 R2UR UR13, R9 ;  /* 0x00000000090dc2ca */ /* 0x000fe200000e0000 */
[----:B------:R-:W-:Y:S01]  /*299e0*/  IMAD.IADD R4, R25, 0x1, R4 ;  /* 0x0000000119047824 */ /* 0x000fe200078e0204 */
[C---:B------:R-:W-:Y:S02]  /*299f0*/  @!P2 R2UR UR10, R8.reuse ;  /* 0x00000000080aa2ca */ /* 0x040fe400000e0000 */
[C---:B------:R-:W-:Y:S02]  /*29a00*/  @!P2 R2UR UR11, R9.reuse ;  /* 0x00000000090ba2ca */ /* 0x040fe400000e0000 */
[----:B------:R-:W-:Y:S02]  /*29a10*/  @!P1 R2UR UR8, R8 ;  /* 0x00000000080892ca */ /* 0x000fe400000e0000 */
[----:B------:R-:W-:-:S02]  /*29a20*/  @!P1 R2UR UR9, R9 ;  /* 0x00000000090992ca */ /* 0x000fc400000e0000 */
[----:B------:R-:W-:Y:S02]  /*29a30*/  @!P0 R2UR UR4, R8 ;  /* 0x00000000080482ca */ /* 0x000fe400000e0000 */
[----:B------:R-:W-:Y:S02]  /*29a40*/  @!P0 R2UR UR5, R9 ;  /* 0x00000000090582ca */ /* 0x000fe400000e0000 */
[----:B------:R-:W-:-:S04]  /*29a50*/  LEA R6, P3, R24, R84, 0x1 ;  /* 0x0000005418067211 */ /* 0x000fc800078608ff */
[----:B------:R-:W-:-:S05]  /*29a60*/  LEA.HI.X R7, R24, R85, R4, 0x1, P3 ;  /* 0x0000005518077211 */ /* 0x000fca00018f0c04 */
[----:B------:R3:W-:Y:S04]  /*29a70*/  @!P4 ST.E.128 desc[UR12][R6.64], R68 ;  /* 0x000000440600c985 */ /* 0x0007e8000c101d0c */
[----:B------:R3:W-:Y:S04]  /*29a80*/  @!P2 ST.E.128 desc[UR10][R6.64+0x80], R52 ;  /* 0x000080340600a985 */ /* 0x0007e8000c101d0a */
[----:B------:R3:W-:Y:S04]  /*29a90*/  @!P1 ST.E.128 desc[UR8][R6.64+0x100], R36 ;  /* 0x0001002406009985 */ /* 0x0007e8000c101d08 */
[----:B------:R3:W-:Y:S02]  /*29aa0*/  @!P0 ST.E.128 desc[UR4][R6.64+0x180], R20 ;  /* 0x0001801406008985 */ /* 0x0007e4000c101d04 */
.L_x_1173:
[----:B------:R-:W-:Y:S05]  /*29ab0*/  BSYNC B0 ;  /* 0x0000000000007941 */ /* 0x000fea0003800000 */
.L_x_1172:
[----:B------:R-:W-:Y:S04]  /*29ac0*/  BSSY B0, `(.L_x_1174) ;  /* 0x000001c000007945 */ /* 0x000fe80003800000 */
[----:B------:R-:W-:Y:S05]  /*29ad0*/  @P6 BRA `(.L_x_1175) ;  /* 0x0000000000686947 */ /* 0x000fea0003800000 */
[----:B---3--:R-:W-:Y:S01]  /*29ae0*/  IADD3 R6, P3, R11, 0x20, RZ ;  /* 0x000000200b067810 */ /* 0x008fe20007f7e0ff */
[----:B-1----:R-:W-:Y:S01]  /*29af0*/  IMAD.MOV.U32 R20, RZ, RZ, R80 ;  /* 0x000000ffff147224 */ /* 0x002fe200078e0050 */
        /* <DEDUP_REMOVED lines=24> */
.L_x_1175:
[----:B------:R-:W-:Y:S05]  /*29c80*/  BSYNC B0 ;  /* 0x0000000000007941 */ /* 0x000fea0003800000 */
.L_x_1174:
[----:B---34-:R-:W-:Y:S02]  /*29c90*/  MOV R6, R237 ;  /* 0x000000ed00067202 */ /* 0x018fe40000000f00 */
[----:B------:R-:W-:-:S04]  /*29ca0*/  MOV R7, 0x0 ;  /* 0x0000000000077802 */ /* 0x000fc80000000f00 */
[----:B-12--5:R-:W-:Y:S05]  /*29cb0*/  @P5 RET.REL.NODEC R6 `(_ZN5flash24flash_fwd_splitkv_kernelI23Flash_fwd_kernel_traitsILi256ELi64ELi64ELi4ELb0ELb0EN7cutlass6half_tE19Flash_kernel_traitsILi256ELi64ELi64ELi4ES3_EELb1ELb0ELb0ELb0ELb0ELb0ELb0ELb1EEEvNS_16Flash_fwd_paramsE) ;  /* 0xfffffd6006d05950 */ /* 0x026fea0003c3ffff */
[----:B------:R-:W-:Y:S01]  /*29cc0*/  IADD3 R11, P0, R11, 0x30, RZ ;  /* 0x000000300b0b7810 */ /* 0x000fe20007f1e0ff */
[----:B------:R-:W-:Y:S01]  /*29cd0*/  IMAD.MOV.U32 R4, RZ, RZ, R80 ;  /* 0x000000ffff047224 */ /* 0x000fe200078e0050 */
[-C--:B------:R-:W-:Y:S02]  /*29ce0*/  ISETP.GE.AND P3, PT, R12, R10.reuse, PT ;  /* 0x0000000a0c00720c */ /* 0x080fe40003f66270 */
[-C--:B------:R-:W-:Y:S01]  /*29cf0*/  ISETP.GE.AND P2, PT, R2, R10.reuse, PT ;  /* 0x0000000a0200720c */ /* 0x080fe20003f46270 */
[----:B------:R-:W-:Y:S01]  /*29d00*/  IMAD.X R0, RZ, RZ, R0, P0 ;  /* 0x000000ffff007224 */ /* 0x000fe200000e0600 */
[-C--:B------:R-:W-:Y:S01]  /*29d10*/  ISETP.GE.AND P1, PT, R5, R10.reuse, PT ;  /* 0x0000000a0500720c */ /* 0x080fe20003f26270 */
[----:B------:R-:W-:Y:S01]  /*29d20*/  IMAD.MOV.U32 R5, RZ, RZ, R15 ;  /* 0x000000ffff057224 */ /* 0x000fe200078e000f */
[----:B------:R-:W-:Y:S01]  /*29d30*/  ISETP.GE.AND P0, PT, R3, R10, PT ;  /* 0x0000000a0300720c */ /* 0x000fe20003f06270 */
[----:B------:R-:W-:Y:S02]  /*29d40*/  IMAD R0, R0, R82, RZ ;  /* 0x0000005200007224 */ /* 0x000fe400078e02ff */
[----:B------:R-:W-:-:S04]  /*29d50*/  IMAD.WIDE.U32 R4, R82, R11, R4 ;  /* 0x0000000b52047225 */ /* 0x000fc800078e0004 */
[----:B------:R-:W-:Y:S01]  /*29d60*/  IMAD R0, R83, R11, R0 ;  /* 0x0000000b53007224 */ /* 0x000fe200078e0200 */
[C---:B------:R-:W-:Y:S02]  /*29d70*/  @!P3 R2UR UR10, R8.reuse ;  /* 0x00000000080ab2ca */ /* 0x040fe400000e0000 */
[----:B------:R-:W-:Y:S01]  /*29d80*/  @!P3 R2UR UR11, R9 ;  /* 0x00000000090bb2ca */ /* 0x000fe200000e0000 */
[----:B------:R-:W-:Y:S01]  /*29d90*/  IMAD.IADD R0, R5, 0x1, R0 ;  /* 0x0000000105007824 */ /* 0x000fe200078e0200 */
[C---:B------:R-:W-:Y:S01]  /*29da0*/  @!P2 R2UR UR8, R8.reuse ;  /* 0x000000000808a2ca */ /* 0x040fe200000e0000 */
[----:B------:R-:W-:Y:S01]  /*29db0*/  IMAD.MOV.U32 R5, RZ, RZ, 0x0 ;  /* 0x00000000ff057424 */ /* 0x000fe200078e00ff */
[C---:B------:R-:W-:Y:S02]  /*29dc0*/  @!P2 R2UR UR9, R9.reuse ;  /* 0x000000000909a2ca */ /* 0x040fe400000e0000 */
[----:B------:R-:W-:Y:S02]  /*29dd0*/  @!P1 R2UR UR4, R8 ;  /* 0x00000000080492ca */ /* 0x000fe400000e0000 */
[----:B------:R-:W-:-:S02]  /*29de0*/  @!P1 R2UR UR5, R9 ;  /* 0x00000000090592ca */ /* 0x000fc400000e0000 */
[----:B------:R-:W-:-:S04]  /*29df0*/  LEA R2, P4, R4, R84, 0x1 ;  /* 0x0000005404027211 */ /* 0x000fc800078808ff */
[----:B------:R-:W-:Y:S01]  /*29e00*/  LEA.HI.X R3, R4, R85, R0, 0x1, P4 ;  /* 0x0000005504037211 */ /* 0x000fe200020f0c00 */
[----:B------:R-:W-:-:S04]  /*29e10*/  IMAD.MOV.U32 R4, RZ, RZ, R237 ;  /* 0x000000ffff047224 */ /* 0x000fc800078e00ed */
[----:B------:R-:W-:Y:S04]  /*29e20*/  @!P3 ST.E.128 desc[UR10][R2.64], R60 ;  /* 0x0000003c0200b985 */ /* 0x000fe8000c101d0a */
[----:B------:R-:W-:Y:S04]  /*29e30*/  @!P2 ST.E.128 desc[UR8][R2.64+0x80], R44 ;  /* 0x0000802c0200a985 */ /* 0x000fe8000c101d08 */
[----:B------:R1:W-:Y:S02]  /*29e40*/  @!P1 ST.E.128 desc[UR4][R2.64+0x100], R28 ;  /* 0x0001001c02009985 */ /* 0x0003e4000c101d04 */
[----:B-1----:R-:W-:Y:S05]  /*29e50*/  @P0 RET.REL.NODEC R4 `(_ZN5flash24flash_fwd_splitkv_kernelI23Flash_fwd_kernel_traitsILi256ELi64ELi64ELi4ELb0ELb0EN7cutlass6half_tE19Flash_kernel_traitsILi256ELi64ELi64ELi4ES3_EELb1ELb0ELb0ELb0ELb0ELb0ELb0ELb1EEEvNS_16Flash_fwd_paramsE) ;  /* 0xfffffd6004680950 */ /* 0x002fea0003c3ffff */
[----:B------:R-:W-:Y:S02]  /*29e60*/  R2UR UR4, R8 ;  /* 0x00000000080472ca */ /* 0x000fe400000e0000 */
[----:B------:R-:W-:-:S13]  /*29e70*/  R2UR UR5, R9 ;  /* 0x00000000090572ca */ /* 0x000fda00000e0000 */
[----:B------:R1:W-:Y:S02]  /*29e80*/  ST.E.128 desc[UR4][R2.64+0x180], R76 ;  /* 0x0001804c02007985 */ /* 0x0003e4000c101d04 */
[----:B-1----:R-:W-:Y:S02]  /*29e90*/  IMAD.MOV.U32 R2, RZ, RZ, R237 ;  /* 0x000000ffff027224 */ /* 0x002fe400078e00ed */
[----:B------:R-:W-:-:S04]  /*29ea0*/  IMAD.MOV.U32 R3, RZ, RZ, 0x0 ;  /* 0x00000000ff037424 */ /* 0x000fc800078e00ff */
[----:B------:R-:W-:Y:S05]  /*29eb0*/  RET.REL.NODEC R2 `(_ZN5flash24flash_fwd_splitkv_kernelI23Flash_fwd_kernel_traitsILi256ELi64ELi64ELi4ELb0ELb0EN7cutlass6half_tE19Flash_kernel_traitsILi256ELi64ELi64ELi4ES3_EELb1ELb0ELb0ELb0ELb0ELb0ELb0ELb1EEEvNS_16Flash_fwd_paramsE) ;  /* 0xfffffd6002507950 */ /* 0x000fea0003c3ffff */
.L_x_1164:
[----:B------:R-:W-:Y:S01]  /*29ec0*/  MOV R0, 0x1f ;  /* 0x0000001f00007802 */ /* 0x000fe20000000f00 */
[----:B------:R-:W-:Y:S01]  /*29ed0*/  IMAD.MOV.U32 R2, RZ, RZ, 0x2 ;  /* 0x00000002ff027424 */ /* 0x000fe200078e00ff */
[----:B------:R-:W-:Y:S01]  /*29ee0*/  MOV R6, R249 ;  /* 0x000000f900067202 */ /* 0x000fe20000000f00 */
[----:B------:R-:W-:-:S07]  /*29ef0*/  IMAD.MOV.U32 R4, RZ, RZ, -0x1 ;  /* 0xffffffffff047424 */ /* 0x000fce00078e00ff */
[----:B-1---5:R-:W-:Y:S05]  /*29f00*/  WARPSYNC.COLLECTIVE R4, `(.L_x_1176) ;  /* 0x0000000004087348 */ /* 0x022fea0003c00000 */
[----:B------:R2:W3:Y:S02]  /*29f10*/  SHFL.BFLY P0, R0, R6, R2, R0 ;  /* 0x0c00000206007389 */ /* 0x0004e40000000000 */
[----:B-123-5:R-:W-:Y:S01]  /*29f20*/  ENDCOLLECTIVE ;  /* 0x000000000000791b */ /* 0x02efe20003800000 */
.L_x_1176:
[----:B------:R-:W-:Y:S01]  /*29f30*/  MOV R2, R0 ;  /* 0x0000000000027202 */ /* 0x000fe20000000f00 */
[----:B------:R-:W-:-:S04]  /*29f40*/  IMAD.MOV.U32 R0, RZ, RZ, 0x1f ;  /* 0x0000001fff007424 */ /* 0x000fc800078e00ff */
[----:B------:R-:W-:Y:S01]  /*29f50*/  FADD.FTZ R249, R2, R249 ;  /* 0x000000f902f97221 */ /* 0x000fe20000010000 */
[----:B------:R-:W-:-:S03]  /*29f60*/  MOV R2, 0x1 ;  /* 0x0000000100027802 */ /* 0x000fc60000000f00 */
[----:B------:R-:W-:-:S07]  /*29f70*/  IMAD.MOV.U32 R6, RZ, RZ, R249 ;  /* 0x000000ffff067224 */ /* 0x000fce00078e00f9 */
[----:B------:R-:W-:Y:S05]  /*29f80*/  WARPSYNC.COLLECTIVE R4, `(.L_x_1177) ;  /* 0x0000000004087348 */ /* 0x000fea0003c00000 */
[----:B------:R1:W2:Y:S02]  /*29f90*/  SHFL.BFLY P0, R0, R6, R2, R0 ;  /* 0x0c00000206007389 */ /* 0x0002a40000000000 */
[----:B-12---:R-:W-:Y:S01]  /*29fa0*/  ENDCOLLECTIVE ;  /* 0x000000000000791b */ /* 0x006fe20003800000 */
.L_x_1177:
[----:B------:R-:W-:Y:S01]  /*29fb0*/  MOV R7, R0 ;  /* 0x0000000000077202 */ /* 0x000fe20000000f00 */
[----:B------:R-:W-:Y:S01]  /*29fc0*/  IMAD.MOV.U32 R6, RZ, RZ, R248 ;  /* 0x000000ffff067224 */ /* 0x000fe200078e00f8 */
[----:B------:R-:W-:Y:S02]  /*29fd0*/  MOV R0, 0x1f ;  /* 0x0000001f00007802 */ /* 0x000fe40000000f00 */
[----:B------:R-:W-:Y:S01]  /*29fe0*/  MOV R2, 0x2 ;  /* 0x0000000200027802 */ /* 0x000fe20000000f00 */
[----:B------:R-:W-:-:S07]  /*29ff0*/  FADD.FTZ R7, R249, R7 ;  /* 0x00000007f9077221 */ /* 0x000fce0000010000 */
[----:B------:R-:W-:Y:S05]  /*2a000*/  WARPSYNC.COLLECTIVE R4, `(.L_x_1178) ;  /* 0x0000000004087348 */ /* 0x000fea0003c00000 */
[----:B------:R1:W2:Y:S02]  /*2a010*/  SHFL.BFLY P0, R0, R6, R2, R0 ;  /* 0x0c00000206007389 */ /* 0x0002a40000000000 */
[----:B-12---:R-:W-:Y:S01]  /*2a020*/  ENDCOLLECTIVE ;  /* 0x000000000000791b */ /* 0x006fe20003800000 */
.L_x_1178:
[----:B------:R-:W-:Y:S01]  /*2a030*/  FADD.FTZ R248, R0, R248 ;  /* 0x000000f800f87221 */ /* 0x000fe20000010000 */
[----:B------:R-:W-:Y:S02]  /*2a040*/  MOV R0, 0x1f ;  /* 0x0000001f00007802 */ /* 0x000fe40000000f00 */
[----:B------:R-:W-:Y:S01]  /*2a050*/  MOV R2, 0x1 ;  /* 0x0000000100027802 */ /* 0x000fe20000000f00 */
[----:B------:R-:W-:-:S07]  /*2a060*/  IMAD.MOV.U32 R6, RZ, RZ, R248 ;  /* 0x000000ffff067224 */ /* 0x000fce00078e00f8 */
[----:B------:R-:W-:Y:S05]  /*2a070*/  WARPSYNC.COLLECTIVE R4, `(.L_x_1179) ;  /* 0x0000000004087348 */ /* 0x000fea0003c00000 */
[----:B------:R1:W2:Y:S02]  /*2a080*/  SHFL.BFLY P0, R0, R6, R2, R0 ;  /* 0x0c00000206007389 */ /* 0x0002a40000000000 */
[----:B-12---:R-:W-:Y:S01]  /*2a090*/  ENDCOLLECTIVE ;  /* 0x000000000000791b */ /* 0x006fe20003800000 */
.L_x_1179:
[----:B------:R-:W-:Y:S05]  /*2a0a0*/  BRA `(.L_x_1180) ;  /* 0xffffffd800b07947 */ /* 0x000fea000383ffff */
.L_x_1181:
        /* <DEDUP_REMOVED lines=13> */
.L_x_4874:


//--------------------- .text._ZN5flash24flash_fwd_splitkv_kernelI23Flash_fwd_kernel_traitsILi256ELi64ELi64ELi4ELb0ELb0EN7cutlass6half_tE19Flash_kernel_traitsILi256ELi64ELi64ELi4ES3_EELb1ELb0ELb0ELb0ELb0ELb1ELb0ELb1EEEvNS_16Flash_fwd_paramsE --------------------------
	.section	.text._ZN5flash24flash_fwd_splitkv_kernelI23Flash_fwd_kernel_traitsILi256ELi64ELi64ELi4ELb0ELb0EN7cutlass6half_tE19Flash_kernel_traitsILi256ELi64ELi64ELi4ES3_EELb1ELb0ELb0ELb0ELb0ELb1ELb0ELb1EEEvNS_16Flash_fwd_paramsE,"ax",@progbits
	.align	128
        .global         _ZN5flash24flash_fwd_splitkv_kernelI23Flash_fwd_kernel_traitsILi256ELi64ELi64ELi4ELb0ELb0EN7cutlass6half_tE19Flash_kernel_traitsILi256ELi64ELi64ELi4ES3_EELb1ELb0ELb0ELb0ELb0ELb1ELb0ELb1EEEvNS_16Flash_fwd_paramsE
        .type           _ZN5flash24flash_fwd_splitkv_kernelI23Flash_fwd_kernel_traitsILi256ELi64ELi64ELi4ELb0ELb0EN7cutlass6half_tE19Flash_kernel_traitsILi256ELi64ELi64ELi4ES3_EELb1ELb0ELb0ELb0ELb0ELb1ELb0ELb1EEEvNS_16Flash_fwd_paramsE,@function
        .size           _ZN5flash24flash_fwd_splitkv_kernelI23Flash_fwd_kernel_traitsILi256ELi64ELi64ELi4ELb0ELb0EN7cutlass6half_tE19Flash_kernel_traitsILi256ELi64ELi64ELi4ES3_EELb1ELb0ELb0ELb0ELb0ELb1ELb0ELb1EEEvNS_16Flash_fwd_paramsE,(.L_x_4875 - _ZN5flash24flash_fwd_splitkv_kernelI23Flash_fwd_kernel_traitsILi256ELi64ELi64ELi4ELb0ELb0EN7cutlass6half_tE19Flash_kernel_traitsILi256ELi64ELi64ELi4ES3_EELb1ELb0ELb0ELb0ELb0ELb1ELb0ELb1EEEvNS_16Flash_fwd_paramsE)
        .other          _ZN5flash24flash_fwd_splitkv_kernelI23Flash_fwd_kernel_traitsILi256ELi64ELi64ELi4ELb0ELb0EN7cutlass6half_tE19Flash_kernel_traitsILi256ELi64ELi64ELi4ES3_EELb1ELb0ELb0ELb0ELb0ELb1ELb0ELb1EEEvNS_16Flash_fwd_paramsE,@"STO_CUDA_ENTRY STV_DEFAULT"
_ZN5flash24flash_fwd_splitkv_kernelI23Flash_fwd_kernel_traitsILi256ELi64ELi64ELi4ELb0ELb0EN7cutlass6half_tE19Flash_kernel_traitsILi256ELi64ELi64ELi4ES3_EELb1ELb0ELb0ELb0ELb0ELb1ELb0ELb1EEEvNS_16Flash_fwd_paramsE:
.text._ZN5flash24flash_fwd_splitkv_kernelI23Flash_fwd_kernel_traitsILi256ELi64ELi64ELi4ELb0ELb0EN7cutlass6half_tE19Flash_kernel_traitsILi256ELi64ELi64ELi4ES3_EELb1ELb0ELb0ELb0ELb0ELb1ELb0ELb1EEEvNS_16Flash_fwd_paramsE:
[----:B------:R-:W1:Y:S01]  /*0000*/  LDC R1, c[0x0][0x28] ;  /* 0x00000a00ff017b82 */ /* 0x000e620000000800 */
[----:B------:R-:W2:Y:S07]  /*0010*/  S2R R239, SR_CTAID.X ;  /* 0x0000000000ef7919 */ /* 0x000eae0000002500 */
[----:B------:R-:W3:Y:S01]  /*0020*/  LDC.64 R18, c[0x0][0x198] ;  /* 0x00006600ff127b82 */ /* 0x000ee20000000a00 */
[----:B------:R-:W-:Y:S01]  /*0030*/  BSSY B4, `(.L_x_1182) ;  /* 0x0000006000047945 */ /* 0x000fe20003800000 */
[----:B-1----:R-:W-:Y:S01]  /*0040*/  IADD3 R1, R1, -0x30, RZ ;  /* 0xffffffd001017810 */ /* 0x002fe20007ffe0ff */
[----:B------:R-:W1:Y:S01]  /*0050*/  S2R R238, SR_CTAID.Y ;  /* 0x0000000000ee7919 */ /* 0x000e620000002600 */
[----:B------:R-:W-:Y:S01]  /*0060*/  MOV R236, 0x90 ;  /* 0x0000009000ec7802 */ /* 0x000fe20000000f00 */
[----:B--2---:R-:W4:Y:S06]  /*0070*/  S2R R237, SR_CTAID.Z ;  /* 0x0000000000ed7919 */ /* 0x004f2c0000002700 */
[----:B-1-34-:R-:W-:Y:S05]  /*0080*/  CALL.REL.NOINC `($_ZN5flash24flash_fwd_splitkv_kernelI23Flash_fwd_kernel_traitsILi256ELi64ELi64ELi4ELb0ELb0EN7cutlass6half_tE19Flash_kernel_traitsILi256ELi64ELi64ELi4ES3_EELb1ELb0ELb0ELb0ELb0ELb1ELb0ELb1EEEvNS_16Flash_fwd_paramsE$_ZN5flash30compute_attn_1rowblock_splitkvI23Flash_fwd_kernel_traitsILi256ELi64ELi64ELi4ELb0ELb0EN7cutlass6half_tE19Flash_kernel_traitsILi256ELi64ELi64ELi4ES3_EELb1ELb0ELb0ELb0ELb0ELb1ELb0ELb1ENS_16Flash_fwd_paramsEEEvRKT8_iiiii) ;  /* 0x0000000000087944 */ /* 0x01afea0003c00000 */
[----:B------:R-:W-:Y:S05]  /*0090*/  BSYNC B4 ;  /* 0x0000000000047941 */ /* 0x000fea0003800000 */
.L_x_1182:
[----:B------:R-:W-:Y:S05]  /*00a0*/  EXIT ;  /* 0x000000000000794d */ /* 0x000fea0003800000 */
        .type           $_ZN5flash24flash_fwd_splitkv_kernelI23Flash_fwd_kernel_traitsILi256ELi64ELi64ELi4ELb0ELb0EN7cutlass6half_tE19Flash_kernel_traitsILi256ELi64ELi64ELi4ES3_EELb1ELb0ELb0ELb0ELb0ELb1ELb0ELb1EEEvNS_16Flash_fwd_paramsE$_ZN5flash30compute_attn_1rowblock_splitkvI23Flash_fwd_kernel_traitsILi256ELi64ELi64ELi4ELb0ELb0EN7cutlass6half_tE19Flash_kernel_traitsILi256ELi64ELi64ELi4ES3_EELb1ELb0ELb0ELb0ELb0ELb1ELb0ELb1ENS_16Flash_fwd_paramsEEEvRKT8_iiiii,@function
        .size           $_ZN5flash24flash_fwd_splitkv_kernelI23Flash_fwd_kernel_traitsILi256ELi64ELi64ELi4ELb0ELb0EN7cutlass6half_tE19Flash_kernel_traitsILi256ELi64ELi64ELi4ES3_EELb1ELb0ELb0ELb0ELb0ELb1ELb0ELb1EEEvNS_16Flash_fwd_paramsE$_ZN5flash30compute_attn_1rowblock_splitkvI23Flash_fwd_kernel_traitsILi256ELi64ELi64ELi4ELb0ELb0EN7cutlass6half_tE19Flash_kernel_traitsILi256ELi64ELi64ELi4ES3_EELb1ELb0ELb0ELb0ELb0ELb1ELb0ELb1ENS_16Flash_fwd_paramsEEEvRKT8_iiiii,(.L_x_4875 - $_ZN5flash24flash_fwd_splitkv_kernelI23Flash_fwd_kernel_traitsILi256ELi64ELi64ELi4ELb0ELb0EN7cutlass6half_tE19Flash_kernel_traitsILi256ELi64ELi64ELi4ES3_EELb1ELb0ELb0ELb0ELb0ELb1ELb0ELb1EEEvNS_16Flash_fwd_paramsE$_ZN5flash30compute_attn_1rowblock_splitkvI23Flash_fwd_kernel_traitsILi256ELi64ELi64ELi4ELb0ELb0EN7cutlass6half_tE19Flash_kernel_traitsILi256ELi64ELi64ELi4ES3_EELb1ELb0ELb0ELb0ELb0ELb1ELb0ELb1ENS_16Flash_fwd_paramsEEEvRKT8_iiiii)
$_ZN5flash24flash_fwd_splitkv_kernelI23Flash_fwd_kernel_traitsILi256ELi64ELi64ELi4ELb0ELb0EN7cutlass6half_tE19Flash_kernel_traitsILi256ELi64ELi64ELi4ES3_EELb1ELb0ELb0ELb0ELb0ELb1ELb0ELb1EEEvNS_16Flash_fwd_paramsE$_ZN5flash30compute_attn_1rowblock_splitkvI23Flash_fwd_kernel_traitsILi256ELi64ELi64ELi4ELb0ELb0EN7cutlass6half_tE19Flash_kernel_traitsILi256ELi64ELi64ELi4ES3_EELb1ELb0ELb0ELb0ELb0ELb1ELb0ELb1ENS_16Flash_fwd_paramsEEEvRKT8_iiiii:
[----:B------:R-:W-:Y:S02]  /*00b0*/  ULDC.64 UR6, c[0x0][0x208] ;  /* 0x0000820000067ab9 */ /* 0x000fe40000000a00 */
[----:B------:R-:W2:Y:S04]  /*00c0*/  LD.E.64 R6, desc[UR6][R18.64+0xe0] ;  /* 0x0000e00612067980 */ /* 0x000ea8000c101b00 */
[----:B------:R-:W3:Y:S01]  /*00d0*/  LD.E.64 R28, desc[UR6][R18.64+0xf0] ;  /* 0x0000f006121c7980 */ /* 0x000ee2000c101b00 */
[----:B------:R-:W-:-:S03]  /*00e0*/  IMAD.MOV.U32 R242, RZ, RZ, -0x1 ;  /* 0xfffffffffff27424 */ /* 0x000fc600078e00ff */
[----:B------:R-:W4:Y:S01]  /*00f0*/  LD.E.64 R4, desc[UR6][R18.64+0xe8] ;  /* 0x0000e80612047980 */ /* 0x000f22000c101b00 */
        /* <DEDUP_REMOVED lines=9> */
[----:B------:R1:W5:Y:S01]  /*0190*/  @P4 LD.E R12, desc[UR6][R28.64] ;  /* 0x000000061c0c4980 */ /* 0x000362000c101900 */
[----:B------:R-:W-:Y:S01]  /*01a0*/  BSSY B0, `(.L_x_1183) ;  /* 0x000000c000007945 */ /* 0x000fe20003800000 */
[----:B------:R-:W-:Y:S01]  /*01b0*/  IMAD.MOV.U32 R13, RZ, RZ, -0x1 ;  /* 0xffffffffff0d7424 */ /* 0x000fe200078e00ff */
[----:B--2---:R-:W-:-:S06]  /*01c0*/  @P0 IADD3 R240, -R242, R3, RZ ;  /* 0x00000003f2f00210 */ /* 0x004fcc0007ffe1ff */
[----:B------:R1:W5:Y:S01]  /*01d0*/  @!P0 LD.E R240, desc[UR6][R18.64+0xb4] ;  /* 0x0000b40612f08980 */ /* 0x000362000c101900 */
[----:B----4-:R-:W-:-:S04]  /*01e0*/  ISETP.NE.U32.AND P0, PT, R4, RZ, PT ;  /* 0x000000ff0400720c */ /* 0x010fc80003f05070 */
[----:B------:R-:W-:Y:S01]  /*01f0*/  ISETP.NE.AND.EX P0, PT, R5, RZ, PT, P0 ;  /* 0x000000ff0500720c */ /* 0x000fe20003f05300 */
[----:B------:R-:W-:-:S12]  /*0200*/  IMAD.WIDE R4, R238, 0x4, R4 ;  /* 0x00000004ee047825 */ /* 0x000fd800078e0204 */
[----:B------:R-:W-:Y:S05]  /*0210*/  @!P0 BRA `(.L_x_1184) ;  /* 0x0000000000108947 */ /* 0x000fea0003800000 */
[----:B------:R-:W2:Y:S02]  /*0220*/  LD.E.U8 R0, desc[UR6][R18.64+0x1b2] ;  /* 0x0001b20612007980 */ /* 0x000ea4000c101100 */
[----:B--2---:R-:W-:-:S13]  /*0230*/  ISETP.NE.AND P1, PT, R0, RZ, PT ;  /* 0x000000ff0000720c */ /* 0x004fda0003f25270 */
[----:B------:R-:W-:Y:S05]  /*0240*/  @!P1 BRA `(.L_x_1184) ;  /* 0x0000000000049947 */ /* 0x000fea0003800000 */
[----:B------:R2:W5:Y:S02]  /*0250*/  LD.E R13, desc[UR6][R4.64] ;  /* 0x00000006040d7980 */ /* 0x000564000c101900 */
.L_x_1184:
[----:B------:R-:W-:Y:S05]  /*0260*/  BSYNC B0 ;  /* 0x0000000000007941 */ /* 0x000fea0003800000 */
.L_x_1183:
[----:B------:R-:W-:Y:S04]  /*0270*/  BSSY B0, `(.L_x_1185) ;  /* 0x0000009000007945 */ /* 0x000fe80003800000 */
[----:B------:R-:W-:Y:S05]  /*0280*/  @!P0 BRA `(.L_x_1186) ;  /* 0x0000000000188947 */ /* 0x000fea0003800000 */
[----:B------:R-:W3:Y:S02]  /*0290*/  LD.E.U8 R0, desc[UR6][R18.64+0x1b2] ;  /* 0x0001b20612007980 */ /* 0x000ee4000c101100 */
[----:B---3--:R-:W-:-:S13]  /*02a0*/  ISETP.NE.AND P0, PT, R0, RZ, PT ;  /* 0x000000ff0000720c */ /* 0x008fda0003f05270 */
[----:B------:R-:W3:Y:S02]  /*02b0*/  @P0 LD.E R0, desc[UR6][R4.64+0x4] ;  /* 0x0000040604000980 */ /* 0x000ee4000c101900 */
[----:B---3-5:R-:W-:-:S06]  /*02c0*/  @P0 IADD3 R3, R0, -R13, RZ ;  /* 0x8000000d00030210 */ /* 0x028fcc0007ffe0ff */
[----:B------:R4:W5:Y:S01]  /*02d0*/  @!P0 LD.E R3, desc[UR6][R4.64] ;  /* 0x0000000604038980 */ /* 0x000962000c101900 */
[----:B------:R-:W-:Y:S05]  /*02e0*/  BRA `(.L_x_1187) ;  /* 0x0000000000047947 */ /* 0x000fea0003800000 */
.L_x_1186:
[----:B------:R3:W5:Y:S02]  /*02f0*/  LD.E R3, desc[UR6][R18.64+0xb8] ;  /* 0x0000b80612037980 */ /* 0x000764000c101900 */
.L_x_1187:
[----:B------:R-:W-:Y:S05]  /*0300*/  BSYNC B0 ;  /* 0x0000000000007941 */ /* 0x000fea0003800000 */
.L_x_1185:
[----:B--2-4-:R-:W2:Y:S01]  /*0310*/  LD.E.64 R4, desc[UR6][R18.64+0xf8] ;  /* 0x0000f80612047980 */ /* 0x014ea2000c101b00 */
[----:B------:R-:W-:Y:S01]  /*0320*/  BSSY B1, `(.L_x_1188) ;  /* 0x0000012000017945 */ /* 0x000fe20003800000 */
[----:B-----5:R-:W-:Y:S01]  /*0330*/  IMAD.IADD R98, R3, 0x1, -R12 ;  /* 0x0000000103627824 */ /* 0x020fe200078e0a0c */
[----:B--2---:R-:W-:-:S04]  /*0340*/  ISETP.NE.U32.AND P0, PT, R4, RZ, PT ;  /* 0x000000ff0400720c */ /* 0x004fc80003f05070 */
[----:B------:R-:W-:-:S13]  /*0350*/  ISETP.NE.AND.EX P0, PT, R5, RZ, PT, P0 ;  /* 0x000000ff0500720c */ /* 0x000fda0003f05300 */
[----:B------:R-:W-:Y:S05]  /*0360*/  @!P0 BRA `(.L_x_1189) ;  /* 0x0000000000108947 */ /* 0x000fea0003800000 */
[----:B------:R-:W-:-:S05]  /*0370*/  IMAD.WIDE R4, R238, 0x4, R4 ;  /* 0x00000004ee047825 */ /* 0x000fca00078e0204 */
[----:B------:R-:W2:Y:S02]  /*0380*/  LD.E R67, desc[UR6][R4.64] ;  /* 0x0000000604437980 */ /* 0x000ea4000c101900 */
[----:B--2---:R-:W-:Y:S01]  /*0390*/  IADD3 R67, R67, -R12, RZ ;  /* 0x8000000c43437210 */ /* 0x004fe20007ffe0ff */
[----:B------:R-:W-:Y:S05]  /*03a0*/  BRA `(.L_x_1190) ;  /* 0x0000000000247947 */ /* 0x000fea0003800000 */
.L_x_1189:
[----:B------:R-:W2:Y:S01]  /*03b0*/  LD.E.64 R2, desc[UR6][R18.64+0x108] ;  /* 0x0001080612027980 */ /* 0x000ea2000c101b00 */
[----:B------:R-:W-:Y:S01]  /*03c0*/  BSSY B0, `(.L_x_1191) ;  /* 0x0000006000007945 */ /* 0x000fe20003800000 */
[----:B------:R-:W-:Y:S01]  /*03d0*/  IMAD.MOV.U32 R67, RZ, RZ, RZ ;  /* 0x000000ffff437224 */ /* 0x000fe200078e00ff */
[----:B--2---:R-:W-:-:S04]  /*03e0*/  ISETP.NE.U32.AND P0, PT, R2, RZ, PT ;  /* 0x000000ff0200720c */ /* 0x004fc80003f05070 */
[----:B------:R-:W-:-:S13]  /*03f0*/  ISETP.NE.AND.EX P0, PT, R3, RZ, PT, P0 ;  /* 0x000000ff0300720c */ /* 0x000fda0003f05300 */
[----:B------:R-:W-:Y:S05]  /*0400*/  @!P0 BRA `(.L_x_1192) ;  /* 0x0000000000048947 */ /* 0x000fea0003800000 */
[----:B------:R2:W5:Y:S02]  /*0410*/  LD.E R67, desc[UR6][R18.64+0xbc] ;  /* 0x0000bc0612437980 */ /* 0x000564000c101900 */
.L_x_1192:
[----:B------:R-:W-:Y:S05]  /*0420*/  BSYNC B0 ;  /* 0x0000000000007941 */ /* 0x000fea0003800000 */
.L_x_1191:
[----:B-----5:R-:W-:Y:S02]  /*0430*/  IADD3 R67, R98, R67, RZ ;  /* 0x0000004362437210 */ /* 0x020fe40007ffe0ff */
.L_x_1190:
[----:B------:R-:W-:Y:S05]  /*0440*/  BSYNC B1 ;  /* 0x0000000000017941 */ /* 0x000fea0003800000 */
.L_x_1188:
[----:B------:R-:W-:Y:S01]  /*0450*/  IMAD.SHL.U32 R65, R239, 0x40, RZ ;  /* 0x00000040ef417824 */ /* 0x000fe200078e00ff */
[----:B------:R-:W-:Y:S01]  /*0460*/  MOV R2, R236 ;  /* 0x000000ec00027202 */ /* 0x000fe20000000f00 */
[----:B------:R-:W-:-:S03]  /*0470*/  IMAD.MOV.U32 R3, RZ, RZ, 0x0 ;  /* 0x00000000ff037424 */ /* 0x000fc600078e00ff */
[----:B------:R-:W-:-:S13]  /*0480*/  ISETP.GT.AND P0, PT, R240, R65, PT ;  /* 0x00000041f000720c */ /* 0x000fda0003f04270 */
[----:B-123--:R-:W-:Y:S05]  /*0490*/  @!P0 RET.REL.NODEC R2 `(_ZN5flash24flash_fwd_splitkv_kernelI23Flash_fwd_kernel_traitsILi256ELi64ELi64ELi4ELb0ELb0EN7cutlass6half_tE19Flash_kernel_traitsILi256ELi64ELi64ELi4ES3_EELb1ELb0ELb0ELb0ELb0ELb1ELb0ELb1EEEvNS_16Flash_fwd_paramsE) ;  /* 0xfffffff802d88950 */ /* 0x00efea0003c3ffff */
        /* <DEDUP_REMOVED lines=22> */
[----:B------:R-:W5:Y:S04]  /*0600*/  LD.E R3, desc[UR6][R18.64+0x60] ;  /* 0x0000600612037980 */ /* 0x000f68000c101900 */
[----:B------:R-:W4:Y:S01]  /*0610*/  @!P0 LD.E.64 R14, desc[UR6][R18.64+0x80] ;  /* 0x00008006120e8980 */ /* 0x000f22000c101b00 */
[----:B------:R-:W-:-:S03]  /*0620*/  SHF.R.S32.HI R8, RZ, 0x1f, R55 ;  /* 0x0000001fff087819 */ /* 0x000fc60000011437 */
[----:B------:R-:W5:Y:S01]  /*0630*/  LD.E R0, desc[UR6][R18.64+0xb4] ;  /* 0x0000b40612007980 */ /* 0x000f62000c101900 */
[----:B------:R-:W-:-:S03]  /*0640*/  LEA.HI R9, R8, R55, RZ, 0x3 ;  /* 0x0000003708097211 */ /* 0x000fc600078f18ff */
[----:B------:R-:W5:Y:S01]  /*0650*/  LD.E.64 R4, desc[UR6][R18.64+0xa0] ;  /* 0x0000a00612047980 */ /* 0x000f62000c101b00 */
[----:B------:R-:W-:-:S03]  /*0660*/  LOP3.LUT R8, R9, 0xfffffff8, RZ, 0xc0, !PT ;  /* 0xfffffff809087812 */ /* 0x000fc600078ec0ff */
[----:B------:R-:W5:Y:S02]  /*0670*/  LD.E R2, desc[UR6][R18.64+0xc0] ;  /* 0x0000c00612027980 */ /* 0x000f64000c101900 */
[----:B------:R-:W-:Y:S02]  /*0680*/  IMAD.IADD R55, R55, 0x1, -R8 ;  /* 0x0000000137377824 */ /* 0x000fe400078e0a08 */
[----:B------:R1:W5:Y:S02]  /*0690*/  LD.E.64 R26, desc[UR6][R18.64+0x70] ;  /* 0x00007006121a7980 */ /* 0x000364000c101b00 */
[----:B------:R-:W-:Y:S01]  /*06a0*/  IMAD.SHL.U32 R28, R55, 0x8, RZ ;  /* 0x00000008371c7824 */ /* 0x000fe200078e00ff */
[----:B------:R-:W-:-:S04]  /*06b0*/  @!P0 SHF.R.S32.HI R8, RZ, 0x1f, R238 ;  /* 0x0000001fff088819 */ /* 0x000fc800000114ee */
[----:B------:R-:W-:Y:S02]  /*06c0*/  SHF.R.S32.HI R29, RZ, 0x1f, R28 ;  /* 0x0000001fff1d7819 */ /* 0x000fe4000001141c */
[----:B------:R-:W-:Y:S02]  /*06d0*/  SHF.R.S32.HI R9, RZ, 0x3, R9 ;  /* 0x00000003ff097819 */ /* 0x000fe40000011409 */
[----:B------:R-:W-:Y:S01]  /*06e0*/  IADD3 R240, -R65, R240, RZ ;  /* 0x000000f041f07210 */ /* 0x000fe20007ffe1ff */
[----:B------:R-:W-:Y:S01]  /*06f0*/  BSSY B0, `(.L_x_1194) ;  /* 0x000002d000007945 */ /* 0x000fe20003800000 */
[----:B------:R-:W-:Y:S01]  /*0700*/  ISETP.NE.AND P3, PT, R55, RZ, PT ;  /* 0x000000ff3700720c */ /* 0x000fe20003f65270 */
[C---:B------:R-:W-:Y:S01]  /*0710*/  VIADD R25, R28.reuse, 0x40 ;  /* 0x000000401c197836 */ /* 0x040fe20000000000 */
[C---:B------:R-:W-:Y:S01]  /*0720*/  IADD3 R23, R28.reuse, 0x80, RZ ;  /* 0x000000801c177810 */ /* 0x040fe20007ffe0ff */
[----:B------:R-:W-:Y:S02]  /*0730*/  VIADD R21, R28, 0xc0 ;  /* 0x000000c01c157836 */ /* 0x000fe40000000000 */
[----:B-1----:R-:W-:-:S05]  /*0740*/  VIADD R19, R9, 0x10 ;  /* 0x0000001009137836 */ /* 0x002fca0000000000 */
[----:B------:R-:W-:Y:S01]  /*0750*/  ISETP.GE.AND P1, PT, R19, R240, PT ;  /* 0x000000f01300720c */ /* 0x000fe20003f26270 */
        /* <DEDUP_REMOVED lines=14> */
[----:B------:R-:W-:Y:S01]  /*0840*/  ISETP.GE.AND P0, PT, R9, R240, PT ;  /* 0x000000f00900720c */ /* 0x000fe20003f06270 */
[----:B---3--:R-:W-:Y:S01]  /*0850*/  IMAD R33, R31, R237, RZ ;  /* 0x000000ed1f217224 */ /* 0x008fe200078e02ff */
[----:B------:R-:W-:-:S05]  /*0860*/  SHF.R.S32.HI R8, RZ, 0x1f, R237 ;  /* 0x0000001fff087819 */ /* 0x000fca00000114ed */
[----:B------:R-:W-:Y:S02]  /*0870*/  IMAD R33, R30, R8, R33 ;  /* 0x000000081e217224 */ /* 0x000fe400078e0221 */
[----:B------:R-:W-:Y:S01]  /*0880*/  IMAD.WIDE.U32 R30, R237, R30, R12 ;  /* 0x0000001eed1e7225 */ /* 0x000fe200078e000c */
[----:B------:R-:W-:Y:S02]  /*0890*/  SHF.R.S32.HI R15, RZ, 0x1f, R9 ;  /* 0x0000001fff0f7819 */ /* 0x000fe40000011409 */
[----:B------:R-:W-:Y:S02]  /*08a0*/  IADD3 R17, R9, 0x20, RZ ;  /* 0x0000002009117810 */ /* 0x000fe40007ffe0ff */
[----:B------:R-:W-:Y:S01]  /*08b0*/  IADD3 R33, R31, R33, RZ ;  /* 0x000000211f217210 */ /* 0x000fe20007ffe0ff */
[----:B------:R-:W-:Y:S06]  /*08c0*/  @P0 BRA `(.L_x_1195) ;  /* 0x00000000003c0947 */ /* 0x000fec0003800000 */
[----:B------:R-:W-:Y:S01]  /*08d0*/  IMAD R8, R7, R9, RZ ;  /* 0x0000000907087224 */ /* 0x000fe200078e02ff */
[-C--:B-----5:R-:W-:Y:S01]  /*08e0*/  ISETP.GE.AND P6, PT, R28, R2.reuse, PT ;  /* 0x000000021c00720c */ /* 0x0a0fe20003fc6270 */
[----:B------:R-:W-:Y:S01]  /*08f0*/  IMAD.MOV.U32 R32, RZ, RZ, R30 ;  /* 0x000000ffff207224 */ /* 0x000fe200078e001e */
[-C--:B------:R-:W-:Y:S01]  /*0900*/  ISETP.GE.AND P5, PT, R25, R2.reuse, PT ;  /* 0x000000021900720c */ /* 0x080fe20003fa6270 */
[C---:B------:R-:W-:Y:S01]  /*0910*/  IMAD R8, R6.reuse, R15, R8 ;  /* 0x0000000f06087224 */ /* 0x040fe200078e0208 */
[-C--:B------:R-:W-:Y:S01]  /*0920*/  ISETP.GE.AND P4, PT, R23, R2.reuse, PT ;  /* 0x000000021700720c */ /* 0x080fe20003f86270 */
        /* <DEDUP_REMOVED lines=9> */
.L_x_1195:
[----:B------:R-:W-:Y:S05]  /*09c0*/  BSYNC B0 ;  /* 0x0000000000007941 */ /* 0x000fea0003800000 */
.L_x_1194:
[----:B------:R-:W-:Y:S01]  /*09d0*/  BSSY B0, `(.L_x_1196) ;  /* 0x0000015000007945 */ /* 0x000fe20003800000 */
[----:B------:R-:W-:-:S03]  /*09e0*/  ISETP.GE.AND P0, PT, R17, R240, PT ;  /* 0x000000f01100720c */ /* 0x000fc60003f06270 */
[----:B------:R-:W-:Y:S10]  /*09f0*/  @P1 BRA `(.L_x_1197) ;  /* 0x0000000000481947 */ /* 0x000ff40003800000 */
[----:B-1----:R-:W-:Y:S01]  /*0a00*/  IADD3 R13, P1, R9, 0x10, RZ ;  /* 0x00000010090d7810 */ /* 0x002fe20007f3e0ff */
[----:B------:R-:W-:Y:S01]  /*0a10*/  IMAD.MOV.U32 R34, RZ, RZ, R30 ;  /* 0x000000ffff227224 */ /* 0x000fe200078e001e */
[-C--:B-----5:R-:W-:Y:S01]  /*0a20*/  ISETP.GE.AND P5, PT, R28, R2.reuse, PT ;  /* 0x000000021c00720c */ /* 0x0a0fe20003fa6270 */
[----:B------:R-:W-:Y:S01]  /*0a30*/  IMAD.MOV.U32 R35, RZ, RZ, R33 ;  /* 0x000000ffff237224 */ /* 0x000fe200078e0021 */
[-C--:B------:R-:W-:Y:S01]  /*0a40*/  ISETP.GE.AND P4, PT, R25, R2.reuse, PT ;  /* 0x000000021900720c */ /* 0x080fe20003f86270 */
[----:B------:R-:W-:Y:S01]  /*0a50*/  IMAD.X R11, RZ, RZ, R15, P1 ;  /* 0x000000ffff0b7224 */ /* 0x000fe200008e060f */
[-C--:B------:R-:W-:Y:S01]  /*0a60*/  ISETP.GE.AND P2, PT, R23, R2.reuse, PT ;  /* 0x000000021700720c */ /* 0x080fe20003f46270 */
[----:B------:R-:W-:Y:S01]  /*0a70*/  IMAD.WIDE.U32 R34, R6, R13, R34 ;  /* 0x0000000d06227225 */ /* 0x000fe200078e0022 */
[----:B------:R-:W-:-:S03]  /*0a80*/  ISETP.GE.AND P1, PT, R21, R2, PT ;  /* 0x000000021500720c */ /* 0x000fc60003f26270 */
[----:B------:R-:W-:Y:S01]  /*0a90*/  IMAD R11, R11, R6, RZ ;  /* 0x000000060b0b7224 */ /* 0x000fe200078e02ff */
[----:B------:R-:W-:-:S03]  /*0aa0*/  LEA R10, P6, R34, R26, 0x1 ;  /* 0x0000001a220a7211 */ /* 0x000fc600078c08ff */
[----:B------:R-:W-:-:S04]  /*0ab0*/  IMAD R11, R7, R13, R11 ;  /* 0x0000000d070b7224 */ /* 0x000fc800078e020b */
[----:B------:R-:W-:-:S05]  /*0ac0*/  IMAD.IADD R11, R35, 0x1, R11 ;  /* 0x00000001230b7824 */ /* 0x000fca00078e020b */
[----:B------:R-:W-:-:S05]  /*0ad0*/  LEA.HI.X R11, R34, R27, R11, 0x1, P6 ;  /* 0x0000001b220b7211 */ /* 0x000fca00030f0c0b */
[----:B------:R2:W-:Y:S04]  /*0ae0*/  @!P5 ST.E.128 desc[UR6][R10.64], RZ ;  /* 0x000000ff0a00d985 */ /* 0x0005e8000c101d06 */
[----:B------:R2:W-:Y:S04]  /*0af0*/  @!P4 ST.E.128 desc[UR6][R10.64+0x80], RZ ;  /* 0x000080ff0a00c985 */ /* 0x0005e8000c101d06 */
[----:B------:R2:W-:Y:S04]  /*0b00*/  @!P2 ST.E.128 desc[UR6][R10.64+0x100], RZ ;  /* 0x000100ff0a00a985 */ /* 0x0005e8000c101d06 */
[----:B------:R2:W-:Y:S02]  /*0b10*/  @!P1 ST.E.128 desc[UR6][R10.64+0x180], RZ ;  /* 0x000180ff0a009985 */ /* 0x0005e4000c101d06 */
.L_x_1197:
[----:B------:R-:W-:Y:S05]  /*0b20*/  BSYNC B0 ;  /* 0x0000000000007941 */ /* 0x000fea0003800000 */
.L_x_1196:
[----:B-----5:R-:W-:Y:S01]  /*0b30*/  IMAD R3, R238, R3, R237 ;  /* 0x00000003ee037224 */ /* 0x020fe200078e02ed */
[----:B------:R-:W-:Y:S01]  /*0b40*/  BSSY B0, `(.L_x_1198) ;  /* 0x0000016000007945 */ /* 0x000fe20003800000 */
[----:B------:R-:W-:Y:S02]  /*0b50*/  ISETP.GE.OR P5, PT, R19, R240, P3 ;  /* 0x000000f01300720c */ /* 0x000fe40001fa6670 */
[----:B------:R-:W-:Y:S01]  /*0b60*/  IMAD R0, R0, R3, R65 ;  /* 0x0000000300007224 */ /* 0x000fe200078e0241 */
[----:B------:R-:W-:Y:S10]  /*0b70*/  @P0 BRA `(.L_x_1199) ;  /* 0x0000000000480947 */ /* 0x000ff40003800000 */
[----:B--2---:R-:W-:Y:S01]  /*0b80*/  IADD3 R11, P0, R9, 0x20, RZ ;  /* 0x00000020090b7810 */ /* 0x004fe20007f1e0ff */
[----:B-1----:R-:W-:Y:S01]  /*0b90*/  IMAD.MOV.U32 R12, RZ, RZ, R30 ;  /* 0x000000ffff0c7224 */ /* 0x002fe200078e001e */
        /* <DEDUP_REMOVED lines=16> */
.L_x_1199:
[----:B------:R-:W-:Y:S05]  /*0ca0*/  BSYNC B0 ;  /* 0x0000000000007941 */ /* 0x000fea0003800000 */
.L_x_1198:
[C---:B--23--:R-:W-:Y:S01]  /*0cb0*/  VIADD R11, R9.reuse, 0x30 ;  /* 0x00000030090b7836 */ /* 0x04cfe20000000000 */
[-C--:B------:R-:W-:Y:S01]  /*0cc0*/  ISETP.GE.OR P6, PT, R9, R240.reuse, P3 ;  /* 0x000000f00900720c */ /* 0x080fe20001fc6670 */
[----:B------:R-:W-:Y:S01]  /*0cd0*/  BSSY B0, `(.L_x_1200) ;  /* 0x000001e000007945 */ /* 0x000fe20003800000 */
[-C--:B------:R-:W-:Y:S02]  /*0ce0*/  ISETP.GE.OR P4, PT, R17, R240.reuse, P3 ;  /* 0x000000f01100720c */ /* 0x080fe40001f86670 */
[CC--:B------:R-:W-:Y:S02]  /*0cf0*/  ISETP.GE.AND P1, PT, R11.reuse, R240.reuse, PT ;  /* 0x000000f00b00720c */ /* 0x0c0fe40003f26270 */
[C---:B------:R-:W-:Y:S02]  /*0d00*/  IADD3 R3, P0, R0.reuse, R9, RZ ;  /* 0x0000000900037210 */ /* 0x040fe40007f1e0ff */
[----:B------:R-:W-:Y:S02]  /*0d10*/  ISETP.GE.OR P3, PT, R11, R240, P3 ;  /* 0x000000f00b00720c */ /* 0x000fe40001f66670 */
[----:B------:R-:W-:-:S02]  /*0d20*/  LEA.HI.X.SX32 R0, R0, R15, 0x1, P0 ;  /* 0x0000000f00007211 */ /* 0x000fc400000f0eff */
[----:B------:R-:W-:Y:S01]  /*0d30*/  LEA R10, P0, R3, R4, 0x2 ;  /* 0x00000004030a7211 */ /* 0x000fe200078010ff */
[----:B------:R-:W-:-:S03]  /*0d40*/  @!P6 IMAD.MOV.U32 R4, RZ, RZ, 0x7f800000 ;  /* 0x7f800000ff04e424 */ /* 0x000fc600078e00ff */
[----:B------:R-:W-:Y:S01]  /*0d50*/  LEA.HI.X R11, R3, R5, R0, 0x2, P0 ;  /* 0x00000005030b7211 */ /* 0x000fe200000f1400 */
[----:B------:R-:W-:Y:S02]  /*0d60*/  @!P5 IMAD.MOV.U32 R3, RZ, RZ, 0x7f800000 ;  /* 0x7f800000ff03d424 */ /* 0x000fe400078e00ff */
[----:B------:R-:W-:Y:S01]  /*0d70*/  @!P4 IMAD.MOV.U32 R0, RZ, RZ, 0x7f800000 ;  /* 0x7f800000ff00c424 */ /* 0x000fe200078e00ff */
[----:B------:R-:W-:Y:S06]  /*0d80*/  @P1 BRA `(.L_x_1201) ;  /* 0x0000000000481947 */ /* 0x000fec0003800000 */
[----:B------:R-:W-:Y:S01]  /*0d90*/  IADD3 R9, P0, R9, 0x30, RZ ;  /* 0x0000003009097810 */ /* 0x000fe20007f1e0ff */
[----:B-1----:R-:W-:Y:S01]  /*0da0*/  IMAD.MOV.U32 R12, RZ, RZ, R30 ;  /* 0x000000ffff0c7224 */ /* 0x002fe200078e001e */
[-C--:B------:R-:W-:Y:S01]  /*0db0*/  ISETP.GE.AND P2, PT, R25, R2.reuse, PT ;  /* 0x000000021900720c */ /* 0x080fe20003f46270 */
[----:B------:R-:W-:Y:S02]  /*0dc0*/  IMAD.MOV.U32 R13, RZ, RZ, R33 ;  /* 0x000000ffff0d7224 */ /* 0x000fe400078e0021 */
[----:B------:R-:W-:Y:S01]  /*0dd0*/  IMAD.X R5, RZ, RZ, R15, P0 ;  /* 0x000000ffff057224 */ /* 0x000fe200000e060f */
[----:B------:R-:W-:Y:S01]  /*0de0*/  ISETP.GE.AND P0, PT, R28, R2, PT ;  /* 0x000000021c00720c */ /* 0x000fe20003f06270 */
[----:B------:R-:W-:-:S04]  /*0df0*/  IMAD.WIDE.U32 R12, R6, R9, R12 ;  /* 0x00000009060c7225 */ /* 0x000fc800078e000c */
[----:B------:R-:W-:Y:S01]  /*0e00*/  IMAD R5, R5, R6, RZ ;  /* 0x0000000605057224 */ /* 0x000fe200078e02ff */
[----:B------:R-:W-:-:S03]  /*0e10*/  LEA R6, P1, R12, R26, 0x1 ;  /* 0x0000001a0c067211 */ /* 0x000fc600078208ff */
[----:B------:R-:W-:-:S04]  /*0e20*/  IMAD R5, R7, R9, R5 ;  /* 0x0000000907057224 */ /* 0x000fc800078e0205 */
        /* <DEDUP_REMOVED lines=8> */
.L_x_1201:
[----:B------:R-:W-:Y:S05]  /*0eb0*/  BSYNC B0 ;  /* 0x0000000000007941 */ /* 0x000fea0003800000 */
.L_x_1200:
[----:B------:R-:W-:Y:S01]  /*0ec0*/  MOV R237, 0x0 ;  /* 0x0000000000ed7802 */ /* 0x000fe20000000f00 */
[----:B------:R-:W-:Y:S04]  /*0ed0*/  @!P6 ST.E desc[UR6][R10.64], R4 ;  /* 0x000000040a00e985 */ /* 0x000fe8000c101906 */
[----:B------:R-:W-:Y:S04]  /*0ee0*/  @!P5 ST.E desc[UR6][R10.64+0x40], R3 ;  /* 0x000040030a00d985 */ /* 0x000fe8000c101906 */
[----:B------:R1:W-:Y:S02]  /*0ef0*/  @!P4 ST.E desc[UR6][R10.64+0x80], R0 ;  /* 0x000080000a00c985 */ /* 0x0003e4000c101906 */
[----:B-12---:R-:W-:Y:S05]  /*0f00*/  @P3 RET.REL.NODEC R236 `(_ZN5flash24flash_fwd_splitkv_kernelI23Flash_fwd_kernel_traitsILi256ELi64ELi64ELi4ELb0ELb0EN7cutlass6half_tE19Flash_kernel_traitsILi256ELi64ELi64ELi4ES3_EELb1ELb0ELb0ELb0ELb0ELb1ELb0ELb1EEEvNS_16Flash_fwd_paramsE) ;  /* 0xfffffff0ec3c3950 */ /* 0x006fea0003c3ffff */
[----:B------:R-:W-:Y:S02]  /*0f10*/  MOV R3, 0x7f800000 ;  /* 0x7f80000000037802 */ /* 0x000fe40000000f00 */
[----:B------:R-:W-:-:S03]  /*0f20*/  MOV R237, 0x0 ;  /* 0x0000000000ed7802 */ /* 0x000fc60000000f00 */
[----:B------:R1:W-:Y:S02]  /*0f30*/  ST.E desc[UR6][R10.64+0xc0], R3 ;  /* 0x0000c0030a007985 */ /* 0x0003e4000c101906 */
[----:B-1----:R-:W-:Y:S05]  /*0f40*/  RET.REL.NODEC R236 `(_ZN5flash24flash_fwd_splitkv_kernelI23Flash_fwd_kernel_traitsILi256ELi64ELi64ELi4ELb0ELb0EN7cutlass6half_tE19Flash_kernel_traitsILi256ELi64ELi64ELi4ES3_EELb1ELb0ELb0ELb0ELb0ELb1ELb0ELb1EEEvNS_16Flash_fwd_paramsE) ;  /* 0xfffffff0ec2c7950 */ /* 0x002fea0003c3ffff */
.L_x_1193:
        /* <DEDUP_REMOVED lines=14> */
[----:B------:R-:W-:-:S04]  /*1030*/  @P1 IMAD.WIDE.U32 R2, R4, R238, RZ ;  /* 0x000000ee04021225 */ /* 0x000fc800078e00ff */
[----:B------:R-:W-:Y:S01]  /*1040*/  @P1 IMAD R0, R4, R0, R5 ;  /* 0x0000000004001224 */ /* 0x000fe200078e0205 */
[----:B------:R-:W-:-:S03]  /*1050*/  @P1 LEA R244, P0, R2, R6, 0x2 ;  /* 0x0000000602f41211 */ /* 0x000fc600078010ff */
[----:B------:R-:W-:-:S05]  /*1060*/  @P1 IMAD.IADD R0, R3, 0x1, R0 ;  /* 0x0000000103001824 */ /* 0x000fca00078e0200 */
[----:B------:R-:W-:Y:S02]  /*1070*/  @P1 LEA.HI.X R245, R2, R7, R0, 0x2, P0 ;  /* 0x0000000702f51211 */ /* 0x000fe400000f1400 */
[----:B------:R-:W-:-:S04]  /*1080*/  ISETP.NE.U32.AND P0, PT, R244, RZ, PT ;  /* 0x000000fff400720c */ /* 0x000fc80003f05070 */
[----:B------:R-:W-:-:S13]  /*1090*/  ISETP.NE.AND.EX P0, PT, R245, RZ, PT, P0 ;  /* 0x000000fff500720c */ /* 0x000fda0003f05300 */
[----:B-1----:R-:W-:Y:S05]  /*10a0*/  @!P0 BRA `(.L_x_1203) ;  /* 0x00000004004c8947 */ /* 0x002fea0003800000 */
[----:B------:R-:W2:Y:S04]  /*10b0*/  LD.E R6, desc[UR6][R18.64+0x170] ;  /* 0x0001700612067980 */ /* 0x000ea8000c101900 */
[----:B------:R-:W3:Y:S01]  /*10c0*/  LD.E R4, desc[UR6][R18.64+0x68] ;  /* 0x0000680612047980 */ /* 0x000ee2000c101900 */
[----:B------:R-:W-:-:S03]  /*10d0*/  LEA R5, R165, 0xffffffc0, 0x6 ;  /* 0xffffffc0a5057811 */ /* 0x000fc600078e30ff */
[----:B------:R-:W4:Y:S01]  /*10e0*/  LD.E.64 R20, desc[UR6][R18.64+0x20] ;  /* 0x0000200612147980 */ /* 0x000f22000c101b00 */
[----:B------:R-:W-:-:S03]  /*10f0*/  IABS R2, R5 ;  /* 0x0000000500027213 */ /* 0x000fc60000000000 */
[----:B------:R-:W4:Y:S04]  /*1100*/  LD.E.64 R62, desc[UR6][R18.64+0x38] ;  /* 0x00003806123e7980 */ /* 0x000f28000c101b00 */
[----:B------:R-:W4:Y:S04]  /*1110*/  LD.E.64 R12, desc[UR6][R18.64+0x50] ;  /* 0x00005006120c7980 */ /* 0x000f28000c101b00 */
[----:B------:R-:W5:Y:S04]  /*1120*/  LD.E.64 R24, desc[UR6][R18.64+0x58] ;  /* 0x0000580612187980 */ /* 0x000f68000c101b00 */
[----:B------:R-:W5:Y:S01]  /*1130*/  LD.E.64 R60, desc[UR6][R18.64+0x40] ;  /* 0x00004006123c7980 */ /* 0x000f62000c101b00 */
[----:B--2---:R-:W-:-:S04]  /*1140*/  IABS R3, R6 ;  /* 0x0000000600037213 */ /* 0x004fc80000000000 */
[----:B------:R-:W1:Y:S08]  /*1150*/  I2F.RP R10, R3 ;  /* 0x00000003000a7306 */ /* 0x000e700000209400 */
[----:B-1---5:R-:W1:Y:S02]  /*1160*/  MUFU.RCP R8, R10 ;  /* 0x0000000a00087308 */ /* 0x022e640000001000 */
[----:B-1----:R-:W-:Y:S01]  /*1170*/  IADD3 R8, R8, 0xffffffe, RZ ;  /* 0x0ffffffe08087810 */ /* 0x002fe20007ffe0ff */
[----:B------:R-:W2:Y:S05]  /*1180*/  LD.E.64 R10, desc[UR6][R18.64+0x28] ;  /* 0x00002806120a7980 */ /* 0x000eaa000c101b00 */
[----:B------:R-:W1:Y:S02]  /*1190*/  F2I.FTZ.U32.TRUNC.NTZ R9, R8 ;  /* 0x0000000800097305 */ /* 0x000e64000021f000 */
[----:B-1----:R-:W-:Y:S01]  /*11a0*/  IADD3 R0, RZ, -R9, RZ ;  /* 0x80000009ff007210 */ /* 0x002fe20007ffe0ff */
[----:B------:R-:W-:-:S04]  /*11b0*/  IMAD.MOV.U32 R8, RZ, RZ, RZ ;  /* 0x000000ffff087224 */ /* 0x000fc800078e00ff */
[----:B------:R-:W-:Y:S01]  /*11c0*/  IMAD R7, R0, R3, RZ ;  /* 0x0000000300077224 */ /* 0x000fe200078e02ff */
[----:B------:R-:W-:-:S03]  /*11d0*/  IABS R0, R6 ;  /* 0x0000000600007213 */ /* 0x000fc60000000000 */
[----:B------:R-:W-:Y:S01]  /*11e0*/  IMAD.HI.U32 R7, R9, R7, R8 ;  /* 0x0000000709077227 */ /* 0x000fe200078e0008 */
[----:B------:R-:W-:-:S05]  /*11f0*/  IADD3 R0, RZ, -R0, RZ ;  /* 0x80000000ff007210 */ /* 0x000fca0007ffe0ff */
[----:B------:R-:W-:-:S04]  /*1200*/  IMAD.HI.U32 R9, R7, R2, RZ ;  /* 0x0000000207097227 */ /* 0x000fc800078e00ff */
[----:B------:R-:W-:-:S05]  /*1210*/  IMAD R0, R9, R0, R2 ;  /* 0x0000000009007224 */ /* 0x000fca00078e0202 */
[----:B------:R-:W-:-:S13]  /*1220*/  ISETP.GT.U32.AND P1, PT, R3, R0, PT ;  /* 0x000000000300720c */ /* 0x000fda0003f24070 */
[----:B------:R-:W-:-:S05]  /*1230*/  @!P1 IMAD.IADD R0, R0, 0x1, -R3 ;  /* 0x0000000100009824 */ /* 0x000fca00078e0a03 */
[----:B------:R-:W-:Y:S02]  /*1240*/  ISETP.GE.U32.AND P2, PT, R0, R3, PT ;  /* 0x000000030000720c */ /* 0x000fe40003f46070 */
[----:B------:R-:W-:Y:S02]  /*1250*/  LOP3.LUT R0, R5, R6, RZ, 0x3c, !PT ;  /* 0x0000000605007212 */ /* 0x000fe400078e3cff */
[----:B------:R-:W-:Y:S02]  /*1260*/  @!P1 IADD3 R9, R9, 0x1, RZ ;  /* 0x0000000109099810 */ /* 0x000fe40007ffe0ff */
[----:B------:R-:W-:Y:S02]  /*1270*/  ISETP.GE.AND P0, PT, R0, RZ, PT ;  /* 0x000000ff0000720c */ /* 0x000fe40003f06270 */
[----:B------:R-:W-:-:S05]  /*1280*/  ISETP.NE.AND P1, PT, R6, RZ, PT ;  /* 0x000000ff0600720c */ /* 0x000fca0003f25270 */
[----:B------:R-:W-:-:S06]  /*1290*/  @P2 VIADD R9, R9, 0x1 ;  /* 0x0000000109092836 */ /* 0x000fcc0000000000 */
[----:B------:R-:W-:Y:S02]  /*12a0*/  @!P0 IADD3 R9, -R9, RZ, RZ ;  /* 0x000000ff09098210 */ /* 0x000fe40007ffe1ff */
[----:B------:R-:W-:-:S05]  /*12b0*/  @!P1 LOP3.LUT R9, RZ, R6, RZ, 0x33, !PT ;  /* 0x00000006ff099212 */ /* 0x000fca00078e33ff */
[----:B------:R-:W-:-:S06]  /*12c0*/  IMAD.WIDE R2, R9, 0x4, R244 ;  /* 0x0000000409027825 */ /* 0x000fcc00078e02f4 */
[----:B------:R1:W2:Y:S01]  /*12d0*/  LD.E R2, desc[UR6][R2.64] ;  /* 0x0000000602027980 */ /* 0x0002a2000c101900 */
[----:B---3--:R-:W-:-:S04]  /*12e0*/  IABS R7, R4 ;  /* 0x0000000400077213 */ /* 0x008fc80000000000 */
[----:B------:R-:W3:Y:S08]  /*12f0*/  I2F.RP R14, R7 ;  /* 0x00000007000e7306 */ /* 0x000ef00000209400 */
[----:B---3--:R-:W3:Y:S02]  /*1300*/  MUFU.RCP R8, R14 ;  /* 0x0000000e00087308 */ /* 0x008ee40000001000 */
[----:B---3--:R-:W-:-:S06]  /*1310*/  VIADD R8, R8, 0xffffffe ;  /* 0x0ffffffe08087836 */ /* 0x008fcc0000000000 */
[----:B------:R-:W3:Y:S01]  /*1320*/  F2I.FTZ.U32.TRUNC.NTZ R17, R8 ;  /* 0x0000000800117305 */ /* 0x000ee2000021f000 */
[----:B------:R-:W-:Y:S01]  /*1330*/  IMAD.MOV.U32 R16, RZ, RZ, RZ ;  /* 0x000000ffff107224 */ /* 0x000fe200078e00ff */
[----:B-1----:R-:W-:Y:S02]  /*1340*/  IABS R3, R4 ;  /* 0x0000000400037213 */ /* 0x002fe40000000000 */
        /* <DEDUP_REMOVED lines=15> */
[----:B------:R-:W-:-:S06]  /*1440*/  IMAD R7, R6, R9, R5 ;  /* 0x0000000906077224 */ /* 0x000fcc00078e0205 */
[----:B------:R-:W-:Y:S01]  /*1450*/  @P2 IADD3 R16, R16, 0x1, RZ ;  /* 0x0000000110102810 */ /* 0x000fe20007ffe0ff */
[----:B----4-:R-:W-:Y:S01]  /*1460*/  IMAD R6, R63, R7, RZ ;  /* 0x000000073f067224 */ /* 0x010fe200078e02ff */
[----:B------:R-:W-:-:S04]  /*1470*/  SHF.R.S32.HI R9, RZ, 0x1f, R7 ;  /* 0x0000001fff097819 */ /* 0x000fc80000011407 */
[----:B------:R-:W-:Y:S02]  /*1480*/  @!P0 IADD3 R16, -R16, RZ, RZ ;  /* 0x000000ff10108210 */ /* 0x000fe40007ffe1ff */
[----:B------:R-:W-:Y:S01]  /*1490*/  @!P1 LOP3.LUT R16, RZ, R4, RZ, 0x33, !PT ;  /* 0x00000004ff109212 */ /* 0x000fe200078e33ff */
[----:B------:R-:W-:-:S03]  /*14a0*/  IMAD R6, R62, R9, R6 ;  /* 0x000000093e067224 */ /* 0x000fc600078e0206 */
[----:B------:R-:W-:Y:S02]  /*14b0*/  SHF.R.S32.HI R8, RZ, 0x1f, R16 ;  /* 0x0000001fff087819 */ /* 0x000fe40000011410 */
[----:B--2---:R-:W-:Y:S01]  /*14c0*/  SHF.R.S32.HI R0, RZ, 0x1f, R2 ;  /* 0x0000001fff007819 */ /* 0x004fe20000011402 */
[-C--:B------:R-:W-:Y:S02]  /*14d0*/  IMAD R3, R21, R2.reuse, RZ ;  /* 0x0000000215037224 */ /* 0x080fe400078e02ff */
[----:B------:R-:W-:-:S04]  /*14e0*/  IMAD.WIDE.U32 R14, R20, R2, RZ ;  /* 0x00000002140e7225 */ /* 0x000fc800078e00ff */
[----:B------:R-:W-:-:S04]  /*14f0*/  IMAD R3, R20, R0, R3 ;  /* 0x0000000014037224 */ /* 0x000fc800078e0203 */
[----:B------:R-:W-:Y:S02]  /*1500*/  IMAD.IADD R15, R15, 0x1, R3 ;  /* 0x000000010f0f7824 */ /* 0x000fe400078e0203 */
[----:B------:R-:W-:Y:S02]  /*1510*/  IMAD R3, R11, R2, RZ ;  /* 0x000000020b037224 */ /* 0x000fe400078e02ff */
[----:B------:R-:W-:-:S04]  /*1520*/  IMAD.WIDE.U32 R14, R7, R62, R14 ;  /* 0x0000003e070e7225 */ /* 0x000fc800078e000e */
[----:B------:R-:W-:Y:S02]  /*1530*/  IMAD R11, R13, R16, RZ ;  /* 0x000000100d0b7224 */ /* 0x000fe400078e02ff */
[----:B------:R-:W-:Y:S02]  /*1540*/  IMAD.IADD R15, R15, 0x1, R6 ;  /* 0x000000010f0f7824 */ /* 0x000fe400078e0206 */
[----:B------:R-:W-:Y:S02]  /*1550*/  IMAD R11, R12, R8, R11 ;  /* 0x000000080c0b7224 */ /* 0x000fe400078e020b */
[----:B------:R-:W-:-:S04]  /*1560*/  IMAD.WIDE.U32 R20, R10, R2, RZ ;  /* 0x000000020a147225 */ /* 0x000fc800078e00ff */
[----:B------:R-:W-:Y:S02]  /*1570*/  IMAD R3, R10, R0, R3 ;  /* 0x000000000a037224 */ /* 0x000fe400078e0203 */
[----:B------:R-:W-:Y:S01]  /*1580*/  IMAD.WIDE.U32 R12, R16, R12, R14 ;  /* 0x0000000c100c7225 */ /* 0x000fe200078e000e */
[----:B------:R-:W-:-:S03]  /*1590*/  MOV R10, R20 ;  /* 0x00000014000a7202 */ /* 0x000fc60000000f00 */
[----:B------:R-:W-:Y:S01]  /*15a0*/  IMAD.IADD R21, R21, 0x1, R3 ;  /* 0x0000000115157824 */ /* 0x000fe200078e0203 */
[----:B------:R-:W-:Y:S01]  /*15b0*/  IADD3 R3, R13, R11, RZ ;  /* 0x0000000b0d037210 */ /* 0x000fe20007ffe0ff */
[----:B------:R-:W-:Y:S01]  /*15c0*/  IMAD.MOV.U32 R0, RZ, RZ, R12 ;  /* 0x000000ffff007224 */ /* 0x000fe200078e000c */
[----:B------:R-:W-:Y:S05]  /*15d0*/  BRA `(.L_x_1204) ;  /* 0x00000004003c7947 */ /* 0x000fea0003800000 */
.L_x_1203:
        /* <DEDUP_REMOVED lines=9> */
[----:B--2---:R-:W-:-:S04]  /*1670*/  IABS R3, R4 ;  /* 0x0000000400037213 */ /* 0x004fc80000000000 */
[----:B------:R-:W2:Y:S08]  /*1680*/  I2F.RP R6, R3 ;  /* 0x0000000300067306 */ /* 0x000eb00000209400 */
[----:B--2---:R-:W2:Y:S02]  /*1690*/  MUFU.RCP R2, R6 ;  /* 0x0000000600027308 */ /* 0x004ea40000001000 */
[----:B--2---:R-:W-:-:S06]  /*16a0*/  IADD3 R2, R2, 0xffffffe, RZ ;  /* 0x0ffffffe02027810 */ /* 0x004fcc0007ffe0ff */
[----:B------:R-:W2:Y:S01]  /*16b0*/  F2I.FTZ.U32.TRUNC.NTZ R11, R2 ;  /* 0x00000002000b7305 */ /* 0x000ea2000021f000 */
[----:B------:R-:W-:Y:S02]  /*16c0*/  IABS R7, R4 ;  /* 0x0000000400077213 */ /* 0x000fe40000000000 */
[----:B--2---:R-:W-:-:S05]  /*16d0*/  IADD3 R0, RZ, -R11, RZ ;  /* 0x8000000bff007210 */ /* 0x004fca0007ffe0ff */
[----:B------:R-:W-:Y:S01]  /*16e0*/  IMAD R5, R0, R3, RZ ;  /* 0x0000000300057224 */ /* 0x000fe200078e02ff */
[----:B------:R-:W-:-:S03]  /*16f0*/  IABS R0, R237 ;  /* 0x000000ed00007213 */ /* 0x000fc60000000000 */
[----:B------:R-:W-:Y:S01]  /*1700*/  IMAD.HI.U32 R5, R11, R5, R10 ;  /* 0x000000050b057227 */ /* 0x000fe200078e000a */
[----:B------:R-:W-:-:S05]  /*1710*/  IADD3 R7, RZ, -R7, RZ ;  /* 0x80000007ff077210 */ /* 0x000fca0007ffe0ff */
[----:B------:R-:W-:-:S04]  /*1720*/  IMAD.HI.U32 R2, R5, R0, RZ ;  /* 0x0000000005027227 */ /* 0x000fc800078e00ff */
[----:B------:R-:W-:Y:S01]  /*1730*/  IMAD R0, R2, R7, R0 ;  /* 0x0000000702007224 */ /* 0x000fe200078e0200 */
[----:B------:R-:W-:Y:S01]  /*1740*/  @!P3 SHF.R.S32.HI R6, RZ, 0x1f, R12 ;  /* 0x0000001fff06b819 */ /* 0x000fe2000001140c */
[----:B---3--:R-:W-:-:S03]  /*1750*/  @!P3 IMAD R5, R63, R12, RZ ;  /* 0x0000000c3f05b224 */ /* 0x008fc600078e02ff */
[----:B------:R-:W-:Y:S01]  /*1760*/  ISETP.GT.U32.AND P0, PT, R3, R0, PT ;  /* 0x000000000300720c */ /* 0x000fe20003f04070 */
[----:B------:R-:W-:Y:S02]  /*1770*/  @!P3 IMAD R5, R6, R62, R5 ;  /* 0x0000003e0605b224 */ /* 0x000fe400078e0205 */
[----:B------:R-:W-:Y:S01]  /*1780*/  @!P3 IMAD.WIDE.U32 R22, R62, R12, RZ ;  /* 0x0000000c3e16b225 */ /* 0x000fe200078e00ff */
[----:B------:R-:W-:Y:S02]  /*1790*/  @P3 IADD3 R7, R12, R13, RZ ;  /* 0x0000000d0c073210 */ /* 0x000fe40007ffe0ff */
[----:B-----5:R-:W-:Y:S01]  /*17a0*/  @!P3 SHF.R.S32.HI R6, RZ, 0x1f, R8 ;  /* 0x0000001fff06b819 */ /* 0x020fe20000011408 */
[----:B------:R-:W-:Y:S02]  /*17b0*/  @!P3 IMAD.IADD R23, R23, 0x1, R5 ;  /* 0x000000011717b824 */ /* 0x000fe400078e0205 */
[----:B----4-:R-:W-:-:S04]  /*17c0*/  @!P3 IMAD R5, R21, R8, RZ ;  /* 0x000000081505b224 */ /* 0x010fc800078e02ff */
[----:B------:R-:W-:Y:S02]  /*17d0*/  @!P0 IMAD.IADD R0, R0, 0x1, -R3 ;  /* 0x0000000100008824 */ /* 0x000fe400078e0a03 */
[-C--:B------:R-:W-:Y:S02]  /*17e0*/  @P3 IMAD R11, R63, R7.reuse, RZ ;  /* 0x000000073f0b3224 */ /* 0x080fe400078e02ff */
[----:B------:R-:W-:Y:S01]  /*17f0*/  @P3 IMAD.WIDE.U32 R26, R62, R7, RZ ;  /* 0x000000073e1a3225 */ /* 0x000fe200078e00ff */
[----:B------:R-:W-:-:S03]  /*1800*/  ISETP.GE.U32.AND P2, PT, R0, R3, PT ;  /* 0x000000030000720c */ /* 0x000fc60003f46070 */
[C---:B------:R-:W-:Y:S02]  /*1810*/  @!P3 IMAD R5, R20.reuse, R6, R5 ;  /* 0x000000061405b224 */ /* 0x040fe400078e0205 */
[----:B------:R-:W-:Y:S01]  /*1820*/  @!P3 IMAD.WIDE.U32 R20, R20, R8, R22 ;  /* 0x000000081414b225 */ /* 0x000fe200078e0016 */
[----:B------:R-:W-:Y:S02]  /*1830*/  LOP3.LUT R0, R237, R4, RZ, 0x3c, !PT ;  /* 0x00000004ed007212 */ /* 0x000fe400078e3cff */
[----:B------:R-:W-:Y:S01]  /*1840*/  @P3 IADD3 R11, R27, R11, RZ ;  /* 0x0000000b1b0b3210 */ /* 0x000fe20007ffe0ff */
[----:B------:R-:W-:Y:S01]  /*1850*/  @!P0 VIADD R2, R2, 0x1 ;  /* 0x0000000102028836 */ /* 0x000fe20000000000 */
[----:B------:R-:W-:Y:S02]  /*1860*/  @P3 MOV R10, R26 ;  /* 0x0000001a000a3202 */ /* 0x000fe40000000f00 */
[----:B------:R-:W-:Y:S02]  /*1870*/  @!P3 IADD3 R11, R21, R5, RZ ;  /* 0x00000005150bb210 */ /* 0x000fe40007ffe0ff */
[----:B------:R-:W-:-:S02]  /*1880*/  LEA R5, R165, 0xffffffc0, 0x6 ;  /* 0xffffffc0a5057811 */ /* 0x000fc400078e30ff */
[----:B------:R-:W-:Y:S02]  /*1890*/  @!P3 MOV R10, R20 ;  /* 0x00000014000ab202 */ /* 0x000fe40000000f00 */
[----:B------:R-:W-:Y:S01]  /*18a0*/  ISETP.GE.AND P1, PT, R0, RZ, PT ;  /* 0x000000ff0000720c */ /* 0x000fe20003f26270 */
[----:B------:R-:W-:Y:S01]  /*18b0*/  @!P3 IMAD R6, R61, R12, RZ ;  /* 0x0000000c3d06b224 */ /* 0x000fe200078e02ff */
[----:B------:R-:W-:Y:S02]  /*18c0*/  @!P3 SHF.R.S32.HI R3, RZ, 0x1f, R12 ;  /* 0x0000001fff03b819 */ /* 0x000fe4000001140c */
[----:B------:R-:W-:Y:S01]  /*18d0*/  ISETP.NE.AND P0, PT, R4, RZ, PT ;  /* 0x000000ff0400720c */ /* 0x000fe20003f05270 */
[----:B------:R-:W-:Y:S01]  /*18e0*/  IMAD.WIDE.U32 R20, R62, R5, R10 ;  /* 0x000000053e147225 */ /* 0x000fe200078e000a */
[----:B------:R-:W-:-:S03]  /*18f0*/  SHF.R.S32.HI R9, RZ, 0x1f, R5 ;  /* 0x0000001fff097819 */ /* 0x000fc60000011405 */
[----:B------:R-:W-:Y:S02]  /*1900*/  @!P3 IMAD R3, R3, R60, R6 ;  /* 0x0000003c0303b224 */ /* 0x000fe400078e0206 */
[----:B------:R-:W-:Y:S01]  /*1910*/  @!P3 IMAD.WIDE.U32 R10, R60, R12, RZ ;  /* 0x0000000c3c0ab225 */ /* 0x000fe200078e00ff */
[----:B------:R-:W-:-:S03]  /*1920*/  @P2 IADD3 R2, R2, 0x1, RZ ;  /* 0x0000000102022810 */ /* 0x000fc60007ffe0ff */
[----:B------:R-:W-:Y:S02]  /*1930*/  IMAD R7, R63, R5, RZ ;  /* 0x000000053f077224 */ /* 0x000fe400078e02ff */
[----:B------:R-:W-:Y:S01]  /*1940*/  @!P3 IMAD.IADD R11, R11, 0x1, R3 ;  /* 0x000000010b0bb824 */ /* 0x000fe200078e0203 */
[----:B------:R-:W-:Y:S01]  /*1950*/  @!P3 SHF.R.S32.HI R3, RZ, 0x1f, R8 ;  /* 0x0000001fff03b819 */ /* 0x000fe20000011408 */
[----:B------:R-:W-:Y:S02]  /*1960*/  @!P3 IMAD R0, R17, R8, RZ ;  /* 0x000000081100b224 */ /* 0x000fe400078e02ff */
[----:B------:R-:W-:Y:S02]  /*1970*/  IMAD R7, R9, R62, R7 ;  /* 0x0000003e09077224 */ /* 0x000fe400078e0207 */
[----:B------:R-:W-:Y:S01]  /*1980*/  @!P1 IMAD.MOV R2, RZ, RZ, -R2 ;  /* 0x000000ffff029224 */ /* 0x000fe200078e0a02 */
[----:B------:R-:W-:Y:S01]  /*1990*/  @!P0 LOP3.LUT R2, RZ, R4, RZ, 0x33, !PT ;  /* 0x00000004ff028212 */ /* 0x000fe200078e33ff */
[----:B------:R-:W-:Y:S01]  /*19a0*/  @!P3 IMAD R0, R16, R3, R0 ;  /* 0x000000031000b224 */ /* 0x000fe200078e0200 */
[----:B------:R-:W-:Y:S01]  /*19b0*/  @P3 IADD3 R12, R12, R13, RZ ;  /* 0x0000000d0c0c3210 */ /* 0x000fe20007ffe0ff */
[----:B------:R-:W-:Y:S01]  /*19c0*/  @!P3 IMAD.WIDE.U32 R16, R16, R8, R10 ;  /* 0x000000081010b225 */ /* 0x000fe200078e000a */
[----:B------:R-:W-:-:S02]  /*19d0*/  IADD3 R7, R21, R7, RZ ;  /* 0x0000000715077210 */ /* 0x000fc40007ffe0ff */
[----:B------:R-:W-:Y:S01]  /*19e0*/  MOV R6, R20 ;  /* 0x0000001400067202 */ /* 0x000fe20000000f00 */
[----:B------:R-:W-:Y:S01]  /*19f0*/  IMAD R3, R15, R2, RZ ;  /* 0x000000020f037224 */ /* 0x000fe200078e02ff */
[----:B------:R-:W-:Y:S01]  /*1a00*/  SHF.R.S32.HI R8, RZ, 0x1f, R2 ;  /* 0x0000001fff087819 */ /* 0x000fe20000011402 */
[-C--:B------:R-:W-:Y:S02]  /*1a10*/  @P3 IMAD R21, R61, R12.reuse, RZ ;  /* 0x0000000c3d153224 */ /* 0x080fe400078e02ff */
[----:B------:R-:W-:-:S04]  /*1a20*/  @P3 IMAD.WIDE.U32 R12, R60, R12, RZ ;  /* 0x0000000c3c0c3225 */ /* 0x000fc800078e00ff */
[----:B------:R-:W-:Y:S01]  /*1a30*/  IMAD.WIDE.U32 R6, R14, R2, R6 ;  /* 0x000000020e067225 */ /* 0x000fe200078e0006 */
[----:B------:R-:W-:-:S03]  /*1a40*/  @P3 IADD3 R21, R13, R21, RZ ;  /* 0x000000150d153210 */ /* 0x000fc60007ffe0ff */
[----:B------:R-:W-:Y:S01]  /*1a50*/  IMAD R3, R14, R8, R3 ;  /* 0x000000080e037224 */ /* 0x000fe200078e0203 */
[----:B------:R-:W-:Y:S01]  /*1a60*/  @P3 MOV R10, R12 ;  /* 0x0000000c000a3202 */ /* 0x000fe20000000f00 */
[----:B------:R-:W-:Y:S01]  /*1a70*/  @!P3 IMAD.IADD R21, R17, 0x1, R0 ;  /* 0x000000011115b824 */ /* 0x000fe200078e0200 */
[----:B------:R-:W-:Y:S01]  /*1a80*/  @!P3 MOV R10, R16 ;  /* 0x00000010000ab202 */ /* 0x000fe20000000f00 */
[----:B------:R-:W-:Y:S01]  /*1a90*/  IMAD.IADD R3, R7, 0x1, R3 ;  /* 0x0000000107037824 */ /* 0x000fe200078e0203 */
[----:B------:R-:W-:Y:S02]  /*1aa0*/  MOV R0, R6 ;  /* 0x0000000600007202 */ /* 0x000fe40000000f00 */
[----:B------:R-:W-:Y:S02]  /*1ab0*/  MOV R7, R5 ;  /* 0x0000000500077202 */ /* 0x000fe40000000f00 */
[----:B-1----:R-:W-:Y:S02]  /*1ac0*/  MOV R16, R2 ;  /* 0x0000000200107202 */ /* 0x002fe40000000f00 */
.L_x_1204:
[----:B------:R-:W-:Y:S05]  /*1ad0*/  BSYNC B0 ;  /* 0x0000000000007941 */ /* 0x000fea0003800000 */
.L_x_1202:
[----:B------:R-:W-:Y:S01]  /*1ae0*/  ISETP.NE.AND P0, PT, R242, -0x1, PT ;  /* 0xfffffffff200780c */ /* 0x000fe20003f05270 */
[----:B------:R-:W2:Y:S04]  /*1af0*/  LD.E.64 R182, desc[UR6][R18.64+0x30] ;  /* 0x0000300612b67980 */ /* 0x000ea8000c101b00 */
[----:B------:R-:W3:Y:S04]  /*1b00*/  LD.E.64 R22, desc[UR6][R18.64+0x48] ;  /* 0x0000480612167980 */ /* 0x000ee8000c101b00 */
[----:B------:R-:W4:Y:S04]  /*1b10*/  LD.E R169, desc[UR6][R18.64+0xc0] ;  /* 0x0000c00612a97980 */ /* 0x000f28000c101900 */
        /* <DEDUP_REMOVED lines=15> */
[----:B------:R-:W-:Y:S01]  /*1c10*/  IMAD.SHL.U32 R14, R68, 0x8, RZ ;  /* 0x00000008440e7824 */ /* 0x000fe200078e00ff */
[----:B------:R-:W-:Y:S02]  /*1c20*/  SHF.R.S32.HI R6, RZ, 0x4, R69 ;  /* 0x00000004ff067819 */ /* 0x000fe40000011445 */
[----:B------:R-:W-:Y:S02]  /*1c30*/  SHF.R.S32.HI R17, RZ, 0x1f, R4 ;  /* 0x0000001fff117819 */ /* 0x000fe40000011404 */
[----:B------:R-:W-:Y:S02]  /*1c40*/  LOP3.LUT R11, R15, 0x38, R14, 0xf8, !PT ;  /* 0x000000380f0b7812 */ /* 0x000fe400078ef80e */
[----:B------:R-:W-:Y:S02]  /*1c50*/  SHF.R.U32.HI R170, RZ, 0x3, R15 ;  /* 0x00000003ffaa7819 */ /* 0x000fe4000001160f */
[----:B-1----:R-:W-:-:S02]  /*1c60*/  IADD3 R28, P1, R14, R10, RZ ;  /* 0x0000000a0e1c7210 */ /* 0x002fc40007f3e0ff */
[----:B------:R-:W-:Y:S02]  /*1c70*/  SHF.R.S32.HI R15, RZ, 0x1f, R14 ;  /* 0x0000001fff0f7819 */ /* 0x000fe4000001140e */
[----:B------:R-:W-:Y:S02]  /*1c80*/  LEA.HI R17, R17, R4, RZ, 0x3 ;  /* 0x0000000411117211 */ /* 0x000fe400078f18ff */
[----:B------:R-:W-:Y:S01]  /*1c90*/  LEA.HI R69, R69, R6, RZ, 0x1 ;  /* 0x0000000645457211 */ /* 0x000fe200078f08ff */
[----:B------:R-:W-:Y:S01]  /*1ca0*/  IMAD.X R29, R15, 0x1, R21, P1 ;  /* 0x000000010f1d7824 */ /* 0x000fe200008e0615 */
[----:B------:R-:W-:Y:S01]  /*1cb0*/  LOP3.LUT R170, R11, R170, RZ, 0x3c, !PT ;  /* 0x000000aa0baa7212 */ /* 0x000fe200078e3cff */
[----:B------:R-:W-:Y:S01]  /*1cc0*/  IMAD R2, R9, R60, RZ ;  /* 0x0000003c09027224 */ /* 0x000fe200078e02ff */
[----:B------:R-:W-:Y:S02]  /*1cd0*/  LOP3.LUT R11, R17, 0xfffffff8, RZ, 0xc0, !PT ;  /* 0xfffffff8110b7812 */ /* 0x000fe400078ec0ff */
[----:B------:R-:W-:-:S02]  /*1ce0*/  LEA.HI R9, R66, R55, RZ, 0x6 ;  /* 0x0000003742097211 */ /* 0x000fc400078f30ff */
[----:B------:R-:W-:Y:S01]  /*1cf0*/  LOP3.LUT R69, R69, 0xfffffffe, RZ, 0xc0, !PT ;  /* 0xfffffffe45457812 */ /* 0x000fe200078ec0ff */
[----:B------:R-:W-:Y:S01]  /*1d00*/  IMAD.WIDE.U32 R30, R7, R60, R28 ;  /* 0x0000003c071e7225 */ /* 0x000fe200078e001c */
[----:B------:R-:W-:-:S03]  /*1d10*/  SHF.R.S32.HI R73, RZ, 0x1f, R238 ;  /* 0x0000001fff497819 */ /* 0x000fc600000114ee */
[----:B------:R-:W-:Y:S02]  /*1d20*/  IMAD.IADD R11, R4, 0x1, -R11 ;  /* 0x00000001040b7824 */ /* 0x000fe400078e0a0b */
[----:B------:R-:W-:Y:S02]  /*1d30*/  IMAD.SHL.U32 R9, R9, 0x8, RZ ;  /* 0x0000000809097824 */ /* 0x000fe400078e00ff */
[----:B------:R-:W-:Y:S02]  /*1d40*/  IMAD.IADD R69, R6, 0x1, -R69 ;  /* 0x0000000106457824 */ /* 0x000fe400078e0a45 */
[----:B------:R-:W-:Y:S02]  /*1d50*/  IMAD R2, R7, R61, R2 ;  /* 0x0000003d07027224 */ /* 0x000fe400078e0202 */
[----:B------:R-:W-:Y:S01]  /*1d60*/  IMAD.SHL.U32 R10, R11, 0x40, RZ ;  /* 0x000000400b0a7824 */ /* 0x000fe200078e00ff */
[----:B------:R-:W-:Y:S01]  /*1d70*/  LOP3.LUT R170, R170, 0xfffffe00, R9, 0xf8, !PT ;  /* 0xfffffe00aaaa7812 */ /* 0x000fe200078ef809 */
[----:B------:R-:W-:-:S02]  /*1d80*/  IMAD.SHL.U32 R9, R69, 0x8, RZ ;  /* 0x0000000845097824 */ /* 0x000fc400078e00ff */
[----:B------:R-:W-:Y:S01]  /*1d90*/  IMAD R21, R25, R16, RZ ;  /* 0x0000001019157224 */ /* 0x000fe200078e02ff */
[----:B------:R-:W-:Y:S02]  /*1da0*/  LOP3.LUT R10, R10, 0x1c0, RZ, 0xc0, !PT ;  /* 0x000001c00a0a7812 */ /* 0x000fe400078ec0ff */
[C---:B------:R-:W-:Y:S02]  /*1db0*/  LOP3.LUT P3, RZ, R11.reuse, 0x4, RZ, 0xc0, !PT ;  /* 0x000000040bff7812 */ /* 0x040fe4000786c0ff */
[----:B------:R-:W-:Y:S02]  /*1dc0*/  LOP3.LUT R9, R10, 0x8, R9, 0xf8, !PT ;  /* 0x000000080a097812 */ /* 0x000fe400078ef809 */
[----:B------:R-:W-:Y:S01]  /*1dd0*/  LOP3.LUT P2, RZ, R11, 0x2, RZ, 0xc0, !PT ;  /* 0x000000020bff7812 */ /* 0x000fe2000784c0ff */
[----:B------:R-:W-:Y:S01]  /*1de0*/  VIADD R11, R14, 0x40 ;  /* 0x000000400e0b7836 */ /* 0x000fe20000000000 */
[----:B------:R-:W-:-:S04]  /*1df0*/  SHF.R.U32.HI R10, RZ, 0x3, R10 ;  /* 0x00000003ff0a7819 */ /* 0x000fc8000001160a */
[----:B------:R-:W-:Y:S01]  /*1e00*/  LOP3.LUT R9, R9, R10, RZ, 0x3c, !PT ;  /* 0x0000000a09097212 */ /* 0x000fe200078e3cff */
[----:B------:R-:W-:Y:S01]  /*1e10*/  IMAD.SHL.U32 R10, R17, 0x40, RZ ;  /* 0x00000040110a7824 */ /* 0x000fe200078e00ff */
[----:B------:R-:W-:Y:S01]  /*1e20*/  SHF.R.S32.HI R175, RZ, 0x1f, R174 ;  /* 0x0000001fffaf7819 */ /* 0x000fe200000114ae */
[----:B------:R-:W-:-:S03]  /*1e30*/  IMAD R189, R61, R174, RZ ;  /* 0x000000ae3dbd7224 */ /* 0x000fc600078e02ff */
[----:B------:R-:W-:Y:S01]  /*1e40*/  LOP3.LUT R47, R9, 0xfffffe00, R10, 0xf8, !PT ;  /* 0xfffffe00092f7812 */ /* 0x000fe200078ef80a */
[----:B------:R-:W-:Y:S01]  /*1e50*/  VIADD R10, R14, 0x80 ;  /* 0x000000800e0a7836 */ /* 0x000fe20000000000 */
[----:B------:R-:W-:Y:S01]  /*1e60*/  SHF.R.S32.HI R97, RZ, 0x1f, R98 ;  /* 0x0000001fff617819 */ /* 0x000fe20000011462 */
[----:B------:R-:W-:-:S03]  /*1e70*/  IMAD R189, R175, R60, R189 ;  /* 0x0000003cafbd7224 */ /* 0x000fc600078e02bd */
[----:B------:R-:W-:Y:S01]  /*1e80*/  LEA.HI R97, R97, R98, RZ, 0x6 ;  /* 0x0000006261617211 */ /* 0x000fe200078f30ff */
[----:B------:R-:W-:-:S03]  /*1e90*/  VIADD R9, R14, 0xc0 ;  /* 0x000000c00e097836 */ /* 0x000fc60000000000 */
[----:B------:R-:W-:-:S04]  /*1ea0*/  SHF.R.S32.HI R97, RZ, 0x6, R97 ;  /* 0x00000006ff617819 */ /* 0x000fc80000011461 */
[----:B------:R-:W-:Y:S01]  /*1eb0*/  VIMNMX R97, RZ, R97, !PT ;  /* 0x00000061ff617248 */ /* 0x000fe20007fe0100 */
[----:B------:R-:W-:Y:S01]  /*1ec0*/  IMAD R171, R63, R174, RZ ;  /* 0x000000ae3fab7224 */ /* 0x000fe200078e02ff */
[----:B------:R-:W-:-:S03]  /*1ed0*/  LEA.HI R66, R66, R55, RZ, 0x5 ;  /* 0x0000003742427211 */ /* 0x000fc600078f28ff */
[----:B------:R-:W-:Y:S01]  /*1ee0*/  IMAD R171, R175, R62, R171 ;  /* 0x0000003eafab7224 */ /* 0x000fe200078e02ab */
[----:B------:R-:W-:Y:S01]  /*1ef0*/  LOP3.LUT R64, R66, 0xffffffe0, RZ, 0xc0, !PT ;  /* 0xffffffe042407812 */ /* 0x000fe200078ec0ff */
[----:B------:R-:W-:Y:S02]  /*1f00*/  IMAD.MOV.U32 R50, RZ, RZ, 0x10 ;  /* 0x00000010ff327424 */ /* 0x000fe400078e00ff */
[----:B------:R-:W-:Y:S01]  /*1f10*/  IMAD.MOV.U32 R48, RZ, RZ, 0x20 ;  /* 0x00000020ff307424 */ /* 0x000fe200078e00ff */
[----:B------:R-:W-:Y:S01]  /*1f20*/  SHF.L.U64.HI R233, R62, 0x4, R63 ;  /* 0x000000043ee97819 */ /* 0x000fe2000001023f */
[----:B------:R-:W-:Y:S01]  /*1f30*/  IMAD.SHL.U32 R230, R60, 0x10, RZ ;  /* 0x000000103ce67824 */ /* 0x000fe200078e00ff */
[----:B------:R-:W-:Y:S01]  /*1f40*/  SHF.L.U32 R232, R62, 0x4, RZ ;  /* 0x000000043ee87819 */ /* 0x000fe200000006ff */
[----:B------:R-:W-:Y:S01]  /*1f50*/  IMAD.IADD R64, R55, 0x1, -R64 ;  /* 0x0000000137407824 */ /* 0x000fe200078e0a40 */
[----:B------:R-:W-:Y:S01]  /*1f60*/  SHF.L.U64.HI R231, R60, 0x4, R61 ;  /* 0x000000043ce77819 */ /* 0x000fe2000001023d */
[----:B------:R-:W-:Y:S01]  /*1f70*/  IMAD.SHL.U32 R166, R68, 0x4, RZ ;  /* 0x0000000444a67824 */ /* 0x000fe200078e00ff */
[----:B------:R-:W-:-:S02]  /*1f80*/  SHF.R.S32.HI R66, RZ, 0x5, R66 ;  /* 0x00000005ff427819 */ /* 0x000fc40000011442 */
[----:B------:R-:W-:Y:S02]  /*1f90*/  SEL R50, R50, 0xfffffff0, !P2 ;  /* 0xfffffff032327807 */ /* 0x000fe40005000000 */
[----:B------:R-:W-:Y:S01]  /*1fa0*/  SEL R48, R48, 0xffffffe0, !P3 ;  /* 0xffffffe030307807 */ /* 0x000fe20005800000 */
[----:B--2---:R-:W-:-:S04]  /*1fb0*/  @P0 IMAD.WIDE.U32 R32, R182, R242, RZ ;  /* 0x000000f2b6200225 */ /* 0x004fc800078e00ff */
[----:B------:R-:W-:Y:S02]  /*1fc0*/  @P0 IMAD.MOV.U32 R6, RZ, RZ, R32 ;  /* 0x000000ffff060224 */ /* 0x000fe400078e0020 */
[----:B------:R-:W-:Y:S02]  /*1fd0*/  @P0 IMAD R7, R183, R242, RZ ;  /* 0x000000f2b7070224 */ /* 0x000fe400078e02ff */
[----:B---3--:R-:W-:-:S04]  /*1fe0*/  @!P0 IMAD.WIDE.U32 R28, R26, R238, RZ ;  /* 0x000000ee1a1c8225 */ /* 0x008fc800078e00ff */
[----:B------:R-:W-:Y:S02]  /*1ff0*/  @!P0 IMAD R4, R27, R238, RZ ;  /* 0x000000ee1b048224 */ /* 0x000fe400078e02ff */
[----:B------:R-:W-:Y:S02]  /*2000*/  @!P0 IMAD.MOV.U32 R6, RZ, RZ, R28 ;  /* 0x000000ffff068224 */ /* 0x000fe400078e001c */
[----:B------:R-:W-:Y:S02]  /*2010*/  @!P0 IMAD R4, R26, R73, R4 ;  /* 0x000000491a048224 */ /* 0x000fe400078e0204 */
[----:B------:R-:W-:Y:S01]  /*2020*/  @P0 IMAD.IADD R7, R33, 0x1, R7 ;  /* 0x0000000121070824 */ /* 0x000fe200078e0207 */
[----:B------:R-:W-:Y:S01]  /*2030*/  IADD3 R6, P1, R14, R6, RZ ;  /* 0x000000060e067210 */ /* 0x000fe20007f3e0ff */
[----:B------:R-:W-:Y:S02]  /*2040*/  @!P0 IMAD.IADD R7, R29, 0x1, R4 ;  /* 0x000000011d078824 */ /* 0x000fe400078e0204 */
[----:B------:R-:W-:Y:S01]  /*2050*/  IMAD.IADD R27, R31, 0x1, R2 ;  /* 0x000000011f1b7824 */ /* 0x000fe200078e0202 */
[----:B------:R-:W-:Y:S01]  /*2060*/  SHF.R.S32.HI R2, RZ, 0x1f, R237 ;  /* 0x0000001fff027819 */ /* 0x000fe200000114ed */
[----:B------:R-:W-:-:S02]  /*2070*/  IMAD R4, R8, R24, R21 ;  /* 0x0000001808047224 */ /* 0x000fc400078e0215 */
[----:B------:R-:W-:Y:S02]  /*2080*/  IMAD R21, R23, R237, RZ ;  /* 0x000000ed17157224 */ /* 0x000fe400078e02ff */
[----:B------:R-:W-:Y:S02]  /*2090*/  IMAD.X R7, R15, 0x1, R7, P1 ;  /* 0x000000010f077824 */ /* 0x000fe400008e0607 */
[----:B------:R-:W-:Y:S01]  /*20a0*/  IMAD.MOV.U32 R26, RZ, RZ, R30 ;  /* 0x000000ffff1a7224 */ /* 0x000fe200078e001e */
[----:B----4-:R-:W-:Y:S01]  /*20b0*/  ISETP.GE.AND P0, PT, R11, R169, PT ;  /* 0x000000a90b00720c */ /* 0x010fe20003f06270 */
[----:B------:R-:W-:Y:S02]  /*20c0*/  IMAD R2, R22, R2, R21 ;  /* 0x0000000216027224 */ /* 0x000fe400078e0215 */
[----:B------:R-:W-:-:S04]  /*20d0*/  IMAD.WIDE.U32 R178, R237, R22, R6 ;  /* 0x00000016edb27225 */ /* 0x000fc800078e0006 */
[----:B------:R-:W-:Y:S01]  /*20e0*/  IMAD.WIDE.U32 R24, R16, R24, R26 ;  /* 0x0000001810187225 */ /* 0x000fe200078e001a */
[----:B------:R-:W-:-:S03]  /*20f0*/  ISETP.GE.AND P1, PT, R14, R169, PT ;  /* 0x000000a90e00720c */ /* 0x000fc60003f26270 */
[----:B------:R-:W-:Y:S01]  /*2100*/  IMAD.IADD R179, R179, 0x1, R2 ;  /* 0x00000001b3b37824 */ /* 0x000fe200078e0202 */
[----:B------:R-:W-:Y:S01]  /*2110*/  SEL R2, RZ, 0xffffffff, P0 ;  /* 0xffffffffff027807 */ /* 0x000fe20000000000 */
[----:B------:R-:W-:Y:S01]  /*2120*/  IMAD.MOV.U32 R22, RZ, RZ, R24 ;  /* 0x000000ffff167224 */ /* 0x000fe200078e0018 */
[----:B------:R-:W-:Y:S02]  /*2130*/  IADD3 R23, R25, R4, RZ ;  /* 0x0000000419177210 */ /* 0x000fe40007ffe0ff */
[----:B------:R-:W-:Y:S01]  /*2140*/  SEL R7, RZ, 0x1, P1 ;  /* 0x00000001ff077807 */ /* 0x000fe20000800000 */
[----:B------:R-:W-:Y:S01]  /*2150*/  IMAD.SHL.U32 R2, R2, 0x2, RZ ;  /* 0x0000000202027824 */ /* 0x000fe200078e00ff */
[----:B------:R-:W-:Y:S01]  /*2160*/  ISETP.GE.AND P0, PT, R10, R169, PT ;  /* 0x000000a90a00720c */ /* 0x000fe20003f06270 */
[----:B------:R-:W-:-:S03]  /*2170*/  IMAD.WIDE.U32 R22, R174, R60, R22 ;  /* 0x0000003cae167225 */ /* 0x000fc600078e0016 */
[----:B------:R-:W-:Y:S01]  /*2180*/  LOP3.LUT R2, R2, 0x2, R7, 0xe2, !PT ;  /* 0x0000000202027812 */ /* 0x000fe200078ee207 */
[----:B------:R-:W-:Y:S01]  /*2190*/  IMAD.IADD R189, R23, 0x1, R189 ;  /* 0x0000000117bd7824 */ /* 0x000fe200078e02bd */
[----:B------:R-:W-:Y:S02]  /*21a0*/  SEL R7, RZ, 0x4, P0 ;  /* 0x00000004ff077807 */ /* 0x000fe40000000000 */
[C---:B------:R-:W-:Y:S02]  /*21b0*/  LEA R188, P0, R22.reuse, R12, 0x1 ;  /* 0x0000000c16bc7211 */ /* 0x040fe400078008ff */
[----:B------:R-:W-:Y:S02]  /*21c0*/  ISETP.GE.AND P1, PT, R9, R169, PT ;  /* 0x000000a90900720c */ /* 0x000fe40003f26270 */
[----:B------:R-:W-:Y:S02]  /*21d0*/  LEA.HI.X R189, R22, R13, R189, 0x1, P0 ;  /* 0x0000000d16bd7211 */ /* 0x000fe400000f0cbd */
[----:B------:R-:W-:-:S02]  /*21e0*/  IADD3 R172, P0, R14, R0, RZ ;  /* 0x000000000eac7210 */ /* 0x000fc40007f1e0ff */
[----:B------:R-:W-:Y:S02]  /*21f0*/  SEL R168, RZ, 0x8, P1 ;  /* 0x00000008ffa87807 */ /* 0x000fe40000800000 */
[----:B------:R-:W-:Y:S01]  /*2200*/  ISETP.GT.AND P1, PT, R165, R97, PT ;  /* 0x00000061a500720c */ /* 0x000fe20003f24270 */
[----:B------:R-:W-:Y:S02]  /*2210*/  IMAD.X R173, R15, 0x1, R3, P0 ;  /* 0x000000010fad7824 */ /* 0x000fe400000e0603 */
[----:B------:R-:W-:-:S04]  /*2220*/  IMAD.WIDE R24, R239, 0x40, R174 ;  /* 0x00000040ef187825 */ /* 0x000fc800078e02ae */
[----:B------:R-:W-:-:S04]  /*2230*/  IMAD.WIDE.U32 R172, R174, R62, R172 ;  /* 0x0000003eaeac7225 */ /* 0x000fc800078e00ac */
[----:B------:R-:W-:Y:S01]  /*2240*/  IMAD R181, R25, R182, RZ ;  /* 0x000000b619b57224 */ /* 0x000fe200078e02ff */
[----:B------:R-:W-:Y:S01]  /*2250*/  LEA R234, P0, R172, R176, 0x1 ;  /* 0x000000b0acea7211 */ /* 0x000fe200078008ff */
[----:B------:R-:W-:Y:S02]  /*2260*/  IMAD.IADD R171, R173, 0x1, R171 ;  /* 0x00000001adab7824 */ /* 0x000fe400078e02ab */
[C---:B------:R-:W-:Y:S02]  /*2270*/  IMAD R181, R24.reuse, R183, R181 ;  /* 0x000000b718b57224 */ /* 0x040fe400078e02b5 */
[----:B------:R-:W-:Y:S01]  /*2280*/  IMAD.WIDE.U32 R178, R24, R182, R178 ;  /* 0x000000b618b27225 */ /* 0x000fe200078e00b2 */
[----:B------:R-:W-:Y:S02]  /*2290*/  LOP3.LUT R168, R168, R2, R7, 0xfe, !PT ;  /* 0x00000002a8a87212 */ /* 0x000fe400078efe07 */
[----:B------:R-:W-:Y:S01]  /*22a0*/  LEA.HI.X R235, R172, R177, R171, 0x1, P0 ;  /* 0x000000b1aceb7211 */ /* 0x000fe200000f0cab */
[----:B------:R-:W-:-:S02]  /*22b0*/  @!P4 IMAD.MOV.U32 R20, RZ, RZ, RZ ;  /* 0x000000ffff14c224 */ /* 0x000fc400078e00ff */
[----:B------:R-:W-:Y:S01]  /*22c0*/  IMAD.IADD R181, R179, 0x1, R181 ;  /* 0x00000001b3b57824 */ /* 0x000fe200078e02b5 */
[----:B------:R-:W-:Y:S06]  /*22d0*/  @!P1 BRA `(.L_x_1205) ;  /* 0x000000bc00e49947 */ /* 0x000fec0003800000 */
        /* <DEDUP_REMOVED lines=11> */
[----:B------:R-:W-:Y:S01]  /*2390*/  SHF.R.S32.HI R3, RZ, 0x1f, R5 ;  /* 0x0000001fff037819 */ /* 0x000fe20000011405 */
[----:B------:R-:W-:Y:S01]  /*23a0*/  IMAD.SHL.U32 R75, R60, 0x20, RZ ;  /* 0x000000203c4b7824 */ /* 0x000fe200078e00ff */
[----:B------:R-:W-:Y:S01]  /*23b0*/  LOP3.LUT R160, R168, 0xffff, RZ, 0xc0, !PT ;  /* 0x0000ffffa8a07812 */ /* 0x000fe200078ec0ff */
[C---:B------:R-:W-:Y:S01]  /*23c0*/  IMAD.WIDE.U32 R186, R60.reuse, 0x60, RZ ;  /* 0x000000603cba7825 */ /* 0x040fe200078e00ff */
[----:B------:R-:W-:-:S02]  /*23d0*/  SHF.L.U64.HI R76, R60, 0x5, R61 ;  /* 0x000000053c4c7819 */ /* 0x000fc4000001023d */
[----:B------:R-:W-:Y:S01]  /*23e0*/  LOP3.LUT R164, R160, 0x1, RZ, 0xc0, !PT ;  /* 0x00000001a0a47812 */ /* 0x000fe200078ec0ff */
[----:B------:R-:W-:Y:S01]  /*23f0*/  VIADD R72, R174, 0x10 ;  /* 0x00000010ae487836 */ /* 0x000fe20000000000 */
[----:B------:R-:W-:Y:S01]  /*2400*/  LOP3.LUT R163, R160, 0x2, RZ, 0xc0, !PT ;  /* 0x00000002a0a37812 */ /* 0x000fe200078ec0ff */
[----:B------:R-:W-:Y:S01]  /*2410*/  VIADD R70, R174, 0x30 ;  /* 0x00000030ae467836 */ /* 0x000fe20000000000 */
[----:B------:R-:W-:Y:S01]  /*2420*/  LOP3.LUT R162, R160, 0x4, RZ, 0xc0, !PT ;  /* 0x00000004a0a27812 */ /* 0x000fe200078ec0ff */
[----:B------:R-:W-:Y:S01]  /*2430*/  IMAD.SHL.U32 R95, R62, 0x20, RZ ;  /* 0x000000203e5f7824 */ /* 0x000fe200078e00ff */
[----:B------:R-:W-:Y:S01]  /*2440*/  SHF.L.U64.HI R76, R75, 0x1, R76 ;  /* 0x000000014b4c7819 */ /* 0x000fe2000001024c */
[----:B------:R-:W-:Y:S01]  /*2450*/  IMAD.MOV.U32 R135, RZ, RZ, R235 ;  /* 0x000000ffff877224 */ /* 0x000fe200078e00eb */
[----:B------:R-:W-:Y:S01]  /*2460*/  IADD3 R71, R174, 0x20, RZ ;  /* 0x00000020ae477810 */ /* 0x000fe20007ffe0ff */
[----:B------:R-:W-:Y:S01]  /*2470*/  IMAD.MOV.U32 R136, RZ, RZ, R188 ;  /* 0x000000ffff887224 */ /* 0x000fe200078e00bc */
[----:B------:R-:W-:Y:S01]  /*2480*/  SHF.L.U64.HI R96, R62, 0x5, R63 ;  /* 0x000000053e607819 */ /* 0x000fe2000001023f */
[----:B------:R-:W-:Y:S01]  /*2490*/  IMAD.MOV.U32 R137, RZ, RZ, R189 ;  /* 0x000000ffff897224 */ /* 0x000fe200078e00bd */
[----:B------:R-:W-:-:S02]  /*24a0*/  MOV R134, R234 ;  /* 0x000000ea00867202 */ /* 0x000fc40000000f00 */
[----:B------:R-:W-:Y:S02]  /*24b0*/  LOP3.LUT R160, R160, 0x8, RZ, 0xc0, !PT ;  /* 0x00000008a0a07812 */ /* 0x000fe400078ec0ff */
[----:B------:R-:W-:Y:S01]  /*24c0*/  SHF.L.U32 R75, R75, 0x1, RZ ;  /* 0x000000014b4b7819 */ /* 0x000fe200000006ff */
[-C--:B--2---:R-:W-:Y:S02]  /*24d0*/  IMAD R0, R33, R238.reuse, RZ ;  /* 0x000000ee21007224 */ /* 0x084fe400078e02ff */
[----:B---3--:R-:W-:Y:S02]  /*24e0*/  IMAD R2, R35, R238, RZ ;  /* 0x000000ee23027224 */ /* 0x008fe400078e02ff */
[----:B------:R-:W-:Y:S02]  /*24f0*/  IMAD R0, R32, R73, R0 ;  /* 0x0000004920007224 */ /* 0x000fe400078e0200 */
[----:B------:R-:W-:Y:S01]  /*2500*/  IMAD.WIDE.U32 R32, R238, R32, R14 ;  /* 0x00000020ee207225 */ /* 0x000fe200078e000e */
[----:B----4-:R-:W-:-:S02]  /*2510*/  SHF.L.U64.HI R121, R190, 0x4, R191 ;  /* 0x00000004be797819 */ /* 0x010fc400000102bf */
[----:B------:R-:W-:Y:S01]  /*2520*/  SHF.L.U64.HI R123, R190, 0x5, R191 ;  /* 0x00000005be7b7819 */ /* 0x000fe200000102bf */
[----:B------:R-:W-:Y:S01]  /*2530*/  IMAD.WIDE.U32 R30, R238, R34, R14 ;  /* 0x00000022ee1e7225 */ /* 0x000fe200078e000e */
[C-C-:B------:R-:W-:Y:S02]  /*2540*/  SHF.L.U64.HI R99, R192.reuse, 0x4, R193.reuse ;  /* 0x00000004c0637819 */ /* 0x140fe400000102c1 */
[----:B------:R-:W-:Y:S01]  /*2550*/  SHF.L.U32 R110, R192, 0x5, RZ ;  /* 0x00000005c06e7819 */ /* 0x000fe200000006ff */
[----:B------:R-:W-:Y:S01]  /*2560*/  IMAD R2, R34, R73, R2 ;  /* 0x0000004922027224 */ /* 0x000fe200078e0202 */
[----:B------:R-:W-:Y:S01]  /*2570*/  SHF.L.U64.HI R109, R192, 0x5, R193 ;  /* 0x00000005c06d7819 */ /* 0x000fe200000102c1 */
[----:B------:R-:W-:Y:S02]  /*2580*/  IMAD.IADD R33, R33, 0x1, R0 ;  /* 0x0000000121217824 */ /* 0x000fe400078e0200 */
[-C--:B------:R-:W-:Y:S02]  /*2590*/  IMAD R4, R191, R5.reuse, RZ ;  /* 0x00000005bf047224 */ /* 0x080fe400078e02ff */
[----:B------:R-:W-:-:S02]  /*25a0*/  IMAD R0, R193, R5, RZ ;  /* 0x00000005c1007224 */ /* 0x000fc400078e02ff */
[----:B------:R-:W-:Y:S01]  /*25b0*/  IMAD.IADD R31, R31, 0x1, R2 ;  /* 0x000000011f1f7824 */ /* 0x000fe200078e0202 */
[----:B------:R-:W-:Y:S01]  /*25c0*/  LEA.HI R159, R17, R17, RZ, 0x1 ;  /* 0x00000011119f7211 */ /* 0x000fe200078f08ff */
[-C--:B------:R-:W-:Y:S02]  /*25d0*/  IMAD R4, R190, R3.reuse, R4 ;  /* 0x00000003be047224 */ /* 0x080fe400078e0204 */
[C---:B------:R-:W-:Y:S01]  /*25e0*/  IMAD R3, R192.reuse, R3, R0 ;  /* 0x00000003c0037224 */ /* 0x040fe200078e0200 */
[----:B------:R-:W-:Y:S01]  /*25f0*/  SHF.R.S32.HI R159, RZ, 0x1, R159 ;  /* 0x00000001ff9f7819 */ /* 0x000fe2000001149f */
[----:B------:R-:W-:-:S04]  /*2600*/  IMAD.WIDE.U32 R30, R192, R5, R30 ;  /* 0x00000005c01e7225 */ /* 0x000fc800078e001e */
[----:B------:R-:W-:Y:S01]  /*2610*/  IMAD R21, R29, R16, RZ ;  /* 0x000000101d157224 */ /* 0x000fe200078e02ff */
[----:B------:R-:W-:Y:S01]  /*2620*/  IADD3 R31, R31, R3, RZ ;  /* 0x000000031f1f7210 */ /* 0x000fe20007ffe0ff */
[----:B------:R-:W-:Y:S01]  /*2630*/  IMAD.WIDE.U32 R32, R190, R5, R32 ;  /* 0x00000005be207225 */ /* 0x000fe200078e0020 */
[----:B------:R-:W-:-:S03]  /*2640*/  IADD3 R3, P0, -R98, R174, RZ ;  /* 0x000000ae62037210 */ /* 0x000fc60007f1e1ff */
[----:B------:R-:W-:Y:S02]  /*2650*/  IMAD R0, R28, R8, R21 ;  /* 0x000000081c007224 */ /* 0x000fe400078e0215 */
[----:B------:R-:W-:Y:S01]  /*2660*/  IMAD R21, R23, R16, RZ ;  /* 0x0000001017157224 */ /* 0x000fe200078e02ff */
[----:B------:R-:W-:Y:S01]  /*2670*/  SHF.R.S32.HI R23, RZ, 0x1f, R98 ;  /* 0x0000001fff177819 */ /* 0x000fe20000011462 */
[----:B------:R-:W-:Y:S02]  /*2680*/  IMAD.IADD R33, R33, 0x1, R4 ;  /* 0x0000000121217824 */ /* 0x000fe400078e0204 */
[C---:B------:R-:W-:Y:S02]  /*2690*/  IMAD R21, R22.reuse, R8, R21 ;  /* 0x0000000816157224 */ /* 0x040fe400078e0215 */
[----:B------:R-:W-:-:S04]  /*26a0*/  IMAD.WIDE.U32 R30, R22, R16, R30 ;  /* 0x00000010161e7225 */ /* 0x000fc800078e001e */
[----:B------:R-:W-:Y:S01]  /*26b0*/  IMAD.WIDE.U32 R28, R28, R16, R32 ;  /* 0x000000101c1c7225 */ /* 0x000fe200078e0020 */
[----:B------:R-:W-:-:S03]  /*26c0*/  IADD3 R31, R31, R21, RZ ;  /* 0x000000151f1f7210 */ /* 0x000fc60007ffe0ff */
[----:B------:R-:W-:Y:S02]  /*26d0*/  IMAD.X R23, R175, 0x1, ~R23, P0 ;  /* 0x00000001af177824 */ /* 0x000fe400000e0e17 */
[----:B-----5:R-:W-:Y:S02]  /*26e0*/  IMAD.IADD R4, R20, 0x1, R5 ;  /* 0x0000000114047824 */ /* 0x020fe400078e0205 */
[----:B------:R-:W-:Y:S02]  /*26f0*/  IMAD.IADD R29, R29, 0x1, R0 ;  /* 0x000000011d1d7824 */ /* 0x000fe400078e0200 */
[C---:B------:R-:W-:Y:S02]  /*2700*/  IMAD R127, R23.reuse, R190, RZ ;  /* 0x000000be177f7224 */ /* 0x040fe400078e02ff */
[----:B------:R-:W-:Y:S02]  /*2710*/  IMAD R129, R23, R192, RZ ;  /* 0x000000c017817224 */ /* 0x000fe400078e02ff */
[----:B------:R-:W-:-:S02]  /*2720*/  IMAD R5, R174, R159, R166 ;  /* 0x0000009fae057224 */ /* 0x000fc400078e02a6 */
[-C--:B------:R-:W-:Y:S02]  /*2730*/  IMAD R127, R191, R3.reuse, R127 ;  /* 0x00000003bf7f7224 */ /* 0x080fe400078e027f */
[-C--:B------:R-:W-:Y:S02]  /*2740*/  IMAD R129, R193, R3.reuse, R129 ;  /* 0x00000003c1817224 */ /* 0x080fe400078e0281 */
[----:B------:R-:W-:-:S04]  /*2750*/  IMAD.WIDE.U32 R16, R190, R3, R28 ;  /* 0x00000003be107225 */ /* 0x000fc800078e001c */
[----:B------:R-:W-:Y:S01]  /*2760*/  IMAD.WIDE.U32 R20, R192, R3, R30 ;  /* 0x00000003c0147225 */ /* 0x000fe200078e001e */
[----:B------:R-:W-:-:S03]  /*2770*/  LEA R126, P1, R16, R24, 0x1 ;  /* 0x00000018107e7211 */ /* 0x000fc600078208ff */
[----:B------:R-:W-:Y:S01]  /*2780*/  IMAD R4, R159, R4, RZ ;  /* 0x000000049f047224 */ /* 0x000fe200078e02ff */
[----:B------:R-:W-:Y:S01]  /*2790*/  LEA R128, P0, R20, R26, 0x1 ;  /* 0x0000001a14807211 */ /* 0x000fe200078008ff */
[----:B------:R-:W-:Y:S02]  /*27a0*/  IMAD.IADD R3, R166, 0x1, R5 ;  /* 0x00000001a6037824 */ /* 0x000fe400078e0205 */
[----:B------:R-:W-:Y:S01]  /*27b0*/  IMAD.IADD R129, R21, 0x1, R129 ;  /* 0x0000000115817824 */ /* 0x000fe200078e0281 */
[----:B------:R-:W-:Y:S01]  /*27c0*/  SHF.R.S32.HI R2, RZ, 0x1f, R4 ;  /* 0x0000001fff027819 */ /* 0x000fe20000011404 */
[----:B------:R-:W-:Y:S01]  /*27d0*/  IMAD.IADD R127, R17, 0x1, R127 ;  /* 0x00000001117f7824 */ /* 0x000fe200078e027f */
[C---:B------:R-:W-:Y:S01]  /*27e0*/  IADD3 R133, P2, R4.reuse, R3, RZ ;  /* 0x0000000304857210 */ /* 0x040fe20007f5e0ff */
[----:B------:R-:W-:Y:S01]  /*27f0*/  IMAD.SHL.U32 R167, R159, 0x10, RZ ;  /* 0x000000109fa77824 */ /* 0x000fe200078e00ff */
[----:B------:R-:W-:Y:S01]  /*2800*/  IADD3 R0, P3, R4, R5, RZ ;  /* 0x0000000504007210 */ /* 0x000fe20007f7e0ff */
[----:B------:R-:W-:Y:S01]  /*2810*/  IMAD.SHL.U32 R100, R192, 0x10, RZ ;  /* 0x00000010c0647824 */ /* 0x000fe200078e00ff */
[----:B------:R-:W-:Y:S01]  /*2820*/  LEA.HI.X R129, R20, R27, R129, 0x1, P0 ;  /* 0x0000001b14817211 */ /* 0x000fe200000f0c81 */
[----:B------:R-:W-:Y:S01]  /*2830*/  IMAD.SHL.U32 R132, R133, 0x2, RZ ;  /* 0x0000000285847824 */ /* 0x000fe200078e00ff */
[-C--:B------:R-:W-:Y:S01]  /*2840*/  LEA.HI.X.SX32 R5, R5, R2.reuse, 0x1, P3 ;  /* 0x0000000205057211 */ /* 0x080fe200018f0eff */
[----:B------:R-:W-:Y:S01]  /*2850*/  VIADD R158, R167, 0x40 ;  /* 0x00000040a79e7836 */ /* 0x000fe20000000000 */
[----:B------:R-:W-:Y:S01]  /*2860*/  LEA.HI.X.SX32 R2, R3, R2, 0x1, P2 ;  /* 0x0000000203027211 */ /* 0x000fe200010f0eff */
[C---:B------:R-:W-:Y:S01]  /*2870*/  VIADD R155, R167.reuse, 0xc0 ;  /* 0x000000c0a79b7836 */ /* 0x040fe20000000000 */
[----:B------:R-:W-:Y:S01]  /*2880*/  SHF.L.U32 R20, R0, 0x1, RZ ;  /* 0x0000000100147819 */ /* 0x000fe200000006ff */
[----:B------:R-:W-:Y:S01]  /*2890*/  IMAD.IADD R156, R167, 0x1, R158 ;  /* 0x00000001a79c7824 */ /* 0x000fe200078e029e */
[----:B------:R-:W-:Y:S01]  /*28a0*/  SHF.L.U64.HI R133, R133, 0x1, R2 ;  /* 0x0000000185857819 */ /* 0x000fe20000010202 */
[----:B------:R-:W-:Y:S01]  /*28b0*/  IMAD.IADD R152, R167, 0x1, R155 ;  /* 0x00000001a7987824 */ /* 0x000fe200078e029b */
[-C--:B------:R-:W-:Y:S01]  /*28c0*/  IADD3 R130, P3, R12, R132.reuse, RZ ;  /* 0x000000840c827210 */ /* 0x080fe20007f7e0ff */
[----:B------:R-:W-:Y:S01]  /*28d0*/  IMAD.SHL.U32 R122, R190, 0x10, RZ ;  /* 0x00000010be7a7824 */ /* 0x000fe200078e00ff */
[----:B------:R-:W-:Y:S01]  /*28e0*/  LEA.HI.X R127, R16, R25, R127, 0x1, P1 ;  /* 0x00000019107f7211 */ /* 0x000fe200008f0c7f */
[----:B------:R-:W-:Y:S01]  /*28f0*/  IMAD.SHL.U32 R124, R190, 0x20, RZ ;  /* 0x00000020be7c7824 */ /* 0x000fe200078e00ff */
[----:B------:R-:W-:Y:S01]  /*2900*/  IADD3 R132, P2, R6, R132, RZ ;  /* 0x0000008406847210 */ /* 0x000fe20007f5e0ff */
[----:B------:R-:W-:Y:S01]  /*2910*/  IMAD.X R131, R13, 0x1, R133, P3 ;  /* 0x000000010d837824 */ /* 0x000fe200018e0685 */
[----:B------:R-:W-:Y:S01]  /*2920*/  SHF.L.U64.HI R0, R0, 0x1, R5 ;  /* 0x0000000100007819 */ /* 0x000fe20000010205 */
[----:B------:R-:W-:Y:S01]  /*2930*/  IMAD.SHL.U32 R161, R159, 0x20, RZ ;  /* 0x000000209fa17824 */ /* 0x000fe200078e00ff */
[-C--:B------:R-:W-:Y:S01]  /*2940*/  IADD3 R52, P1, R12, R20.reuse, RZ ;  /* 0x000000140c347210 */ /* 0x080fe20007f3e0ff */
[----:B------:R-:W-:Y:S01]  /*2950*/  IMAD.X R133, R7, 0x1, R133, P2 ;  /* 0x0000000107857824 */ /* 0x000fe200010e0685 */
[----:B------:R-:W-:Y:S01]  /*2960*/  IADD3 R20, P0, R6, R20, RZ ;  /* 0x0000001406147210 */ /* 0x000fe20007f1e0ff */
[----:B------:R-:W-:Y:S01]  /*2970*/  IMAD R125, R191, 0x60, RZ ;  /* 0x00000060bf7d7824 */ /* 0x000fe200078e02ff */
[C---:B------:R-:W-:Y:S01]  /*2980*/  IADD3 R93, P2, R232.reuse, 0x40, RZ ;  /* 0x00000040e85d7810 */ /* 0x040fe20007f5e0ff */
[----:B------:R-:W-:Y:S01]  /*2990*/  IMAD.X R53, R13, 0x1, R0, P1 ;  /* 0x000000010d357824 */ /* 0x000fe200008e0600 */
[----:B------:R-:W-:Y:S01]  /*29a0*/  IADD3.X R21, R7, R0, RZ, P0, !PT ;  /* 0x0000000007157210 */ /* 0x000fe200007fe4ff */
[----:B------:R-:W-:Y:S01]  /*29b0*/  IMAD R159, R159, 0x30, RZ ;  /* 0x000000309f9f7824 */ /* 0x000fe200078e02ff */
[C---:B------:R-:W-:Y:S01]  /*29c0*/  IADD3 R89, P1, R232.reuse, 0x80, RZ ;  /* 0x00000080e8597810 */ /* 0x040fe20007f3e0ff */
[--C-:B------:R-:W-:Y:S01]  /*29d0*/  IMAD.X R94, RZ, RZ, R233.reuse, P2 ;  /* 0x000000ffff5e7224 */ /* 0x100fe200010e06e9 */
[----:B------:R-:W-:Y:S01]  /*29e0*/  IADD3 R83, P0, R232, 0xc0, RZ ;  /* 0x000000c0e8537810 */ /* 0x000fe20007f1e0ff */
[----:B------:R-:W-:Y:S01]  /*29f0*/  IMAD.IADD R153, R167, 0x1, R156 ;  /* 0x00000001a7997824 */ /* 0x000fe200078e029c */
[-C--:B------:R-:W-:Y:S01]  /*2a00*/  IADD3 R91, P2, R93, R232.reuse, RZ ;  /* 0x000000e85d5b7210 */ /* 0x080fe20007f5e0ff */
[--C-:B------:R-:W-:Y:S01]  /*2a10*/  IMAD.X R90, RZ, RZ, R233.reuse, P1 ;  /* 0x000000ffff5a7224 */ /* 0x100fe200008e06e9 */
[----:B------:R-:W-:Y:S01]  /*2a20*/  IADD3.X R84, RZ, R233, RZ, P0, !PT ;  /* 0x000000e9ff547210 */ /* 0x000fe200007fe4ff */
[----:B------:R-:W-:Y:S01]  /*2a30*/  IMAD.IADD R150, R167, 0x1, R152 ;  /* 0x00000001a7967824 */ /* 0x000fe200078e0298 */
[-C--:B------:R-:W-:Y:S01]  /*2a40*/  IADD3 R87, P1, R89, R232.reuse, RZ ;  /* 0x000000e859577210 */ /* 0x080fe20007f3e0ff */
[--C-:B------:R-:W-:Y:S01]  /*2a50*/  IMAD.X R92, R94, 0x1, R233.reuse, P2 ;  /* 0x000000015e5c7824 */ /* 0x100fe200010e06e9 */
[-C--:B------:R-:W-:Y:S01]  /*2a60*/  IADD3 R81, P0, R83, R232.reuse, RZ ;  /* 0x000000e853517210 */ /* 0x080fe20007f1e0ff */
[----:B------:R-:W-:Y:S01]  /*2a70*/  IMAD R3, R61, 0x60, RZ ;  /* 0x000000603d037824 */ /* 0x000fe200078e02ff */
[----:B------:R-:W-:Y:S01]  /*2a80*/  IADD3 R157, R167, 0x80, RZ ;  /* 0x00000080a79d7810 */ /* 0x000fe20007ffe0ff */
[--C-:B------:R-:W-:Y:S01]  /*2a90*/  IMAD.X R88, R90, 0x1, R233.reuse, P1 ;  /* 0x000000015a587824 */ /* 0x100fe200008e06e9 */
[-C--:B------:R-:W-:Y:S01]  /*2aa0*/  IADD3 R78, P2, R81, R232.reuse, RZ ;  /* 0x000000e8514e7210 */ /* 0x080fe20007f5e0ff */
[----:B------:R-:W-:Y:S01]  /*2ab0*/  IMAD.X R82, R84, 0x1, R233, P0 ;  /* 0x0000000154527824 */ /* 0x000fe200000e06e9 */
[----:B------:R-:W-:Y:S01]  /*2ac0*/  IADD3 R101, P5, R100, 0x40, RZ ;  /* 0x0000004064657810 */ /* 0x000fe20007fbe0ff */
[----:B------:R-:W-:Y:S01]  /*2ad0*/  IMAD.WIDE.U32 R190, R190, 0x60, RZ ;  /* 0x00000060bebe7825 */ /* 0x000fe200078e00ff */
[----:B------:R-:W-:-:S02]  /*2ae0*/  IADD3 R86, P4, R91, R232, RZ ;  /* 0x000000e85b567210 */ /* 0x000fc40007f9e0ff */
[----:B------:R-:W-:Y:S01]  /*2af0*/  IADD3 R80, P3, R87, R232, RZ ;  /* 0x000000e857507210 */ /* 0x000fe20007f7e0ff */
[----:B------:R-:W-:Y:S01]  /*2b00*/  IMAD.X R77, R82, 0x1, R233, P2 ;  /* 0x00000001524d7824 */ /* 0x000fe200010e06e9 */
[C---:B------:R-:W-:Y:S01]  /*2b10*/  IADD3 R105, P1, R100.reuse, 0x80, RZ ;  /* 0x0000008064697810 */ /* 0x040fe20007f3e0ff */
[----:B------:R-:W-:Y:S01]  /*2b20*/  IMAD.X R102, RZ, RZ, R99, P5 ;  /* 0x000000ffff667224 */ /* 0x000fe200028e0663 */
[----:B------:R-:W-:Y:S01]  /*2b30*/  IADD3 R113, P0, R100, 0xc0, RZ ;  /* 0x000000c064717810 */ /* 0x000fe20007f1e0ff */
[----:B------:R-:W-:Y:S01]  /*2b40*/  IMAD.X R85, R92, 0x1, R233, P4 ;  /* 0x000000015c557824 */ /* 0x000fe200020e06e9 */
[----:B------:R-:W-:Y:S01]  /*2b50*/  IADD3 R154, R167, R157, RZ ;  /* 0x0000009da79a7210 */ /* 0x000fe20007ffe0ff */
[----:B------:R-:W-:Y:S01]  /*2b60*/  IMAD.X R106, RZ, RZ, R99, P1 ;  /* 0x000000ffff6a7224 */ /* 0x000fe200008e0663 */
[----:B------:R-:W-:Y:S01]  /*2b70*/  IADD3.X R79, R88, R233, RZ, P3, !PT ;  /* 0x000000e9584f7210 */ /* 0x000fe20001ffe4ff */
[----:B------:R-:W-:Y:S01]  /*2b80*/  IMAD.MOV.U32 R12, RZ, RZ, R165 ;  /* 0x000000ffff0c7224 */ /* 0x000fe200078e00a5 */
[----:B------:R-:W-:Y:S01]  /*2b90*/  IADD3.X R114, RZ, R99, RZ, P0, !PT ;  /* 0x00000063ff727210 */ /* 0x000fe200007fe4ff */
[----:B------:R-:W-:Y:S01]  /*2ba0*/  IMAD.IADD R74, R187, 0x1, R3 ;  /* 0x00000001bb4a7824 */ /* 0x000fe200078e0203 */
[----:B------:R-:W-:Y:S01]  /*2bb0*/  IADD3 R104, P5, R101, R100, RZ ;  /* 0x0000006465687210 */ /* 0x000fe20007fbe0ff */
[----:B------:R-:W-:Y:S01]  /*2bc0*/  IMAD.IADD R125, R191, 0x1, R125 ;  /* 0x00000001bf7d7824 */ /* 0x000fe200078e027d */
[----:B------:R-:W-:-:S02]  /*2bd0*/  IADD3 R112, P3, R110, R101, RZ ;  /* 0x000000656e707210 */ /* 0x000fc40007f7e0ff */
[C---:B------:R-:W-:Y:S01]  /*2be0*/  IADD3 R116, P2, R113.reuse, R100, RZ ;  /* 0x0000006471747210 */ /* 0x040fe20007f5e0ff */
[--C-:B------:R-:W-:Y:S01]  /*2bf0*/  IMAD.X R103, R102, 0x1, R99.reuse, P5 ;  /* 0x0000000166677824 */ /* 0x100fe200028e0663 */
[----:B------:R-:W-:Y:S01]  /*2c00*/  IADD3 R120, P0, R113, R110, RZ ;  /* 0x0000006e71787210 */ /* 0x000fe20007f1e0ff */
[----:B------:R-:W-:Y:S01]  /*2c10*/  IMAD.X R111, R109, 0x1, R102, P3 ;  /* 0x000000016d6f7824 */ /* 0x000fe200018e0666 */
[----:B------:R-:W-:Y:S01]  /*2c20*/  IADD3 R108, P4, R105, R100, RZ ;  /* 0x00000064696c7210 */ /* 0x000fe20007f9e0ff */
[----:B------:R-:W-:Y:S01]  /*2c30*/  IMAD.X R115, R114, 0x1, R99, P2 ;  /* 0x0000000172737824 */ /* 0x000fe200010e0663 */
[----:B------:R-:W-:Y:S01]  /*2c40*/  IADD3 R118, P1, R110, R105, RZ ;  /* 0x000000696e767210 */ /* 0x000fe20007f3e0ff */
[----:B------:R-:W-:Y:S01]  /*2c50*/  IMAD.X R119, R114, 0x1, R109, P0 ;  /* 0x0000000172777824 */ /* 0x000fe200000e066d */
[----:B------:R-:W-:Y:S02]  /*2c60*/  IADD3 R151, R167, R154, RZ ;  /* 0x0000009aa7977210 */ /* 0x000fe40007ffe0ff */
[----:B------:R-:W-:-:S02]  /*2c70*/  SHF.L.U64.HI R121, R122, 0x1, R121 ;  /* 0x000000017a797819 */ /* 0x000fc40000010279 */
[C---:B------:R-:W-:Y:S01]  /*2c80*/  SHF.L.U64.HI R123, R124.reuse, 0x1, R123 ;  /* 0x000000017c7b7819 */ /* 0x040fe2000001027b */
[----:B------:R-:W-:Y:S01]  /*2c90*/  IMAD.SHL.U32 R124, R124, 0x2, RZ ;  /* 0x000000027c7c7824 */ /* 0x000fe200078e00ff */
[----:B------:R-:W-:Y:S02]  /*2ca0*/  SHF.L.U32 R122, R122, 0x1, RZ ;  /* 0x000000017a7a7819 */ /* 0x000fe400000006ff */
[----:B------:R-:W-:Y:S02]  /*2cb0*/  IADD3.X R107, R106, R99, RZ, P4, !PT ;  /* 0x000000636a6b7210 */ /* 0x000fe400027fe4ff */
[----:B------:R-:W-:Y:S02]  /*2cc0*/  IADD3.X R117, R109, R106, RZ, P1, !PT ;  /* 0x0000006a6d757210 */ /* 0x000fe40000ffe4ff */
[----:B------:R-:W-:Y:S02]  /*2cd0*/  SHF.R.S32.HI R149, RZ, 0x1f, R167 ;  /* 0x0000001fff957819 */ /* 0x000fe400000114a7 */
        /* <DEDUP_REMOVED lines=9> */
[----:B------:R-:W-:Y:S02]  /*2d70*/  SHF.R.S32.HI R139, RZ, 0x1f, R151 ;  /* 0x0000001fff8b7819 */ /* 0x000fe40000011497 */
[----:B------:R-:W-:-:S07]  /*2d80*/  SHF.R.S32.HI R138, RZ, 0x1f, R150 ;  /* 0x0000001fff8a7819 */ /* 0x000fce0000011496 */
.L_x_1323:
[----:B------:R-:W-:Y:S01]  /*2d90*/  IMAD.SHL.U32 R16, R12, 0x40, RZ ;  /* 0x000000400c107824 */ /* 0x000fe200078e00ff */
[----:B------:R-:W-:Y:S03]  /*2da0*/  BSSY B0, `(.L_x_1206) ;  /* 0x0000016000007945 */ /* 0x000fe60003800000 */
[----:B------:R-:W-:Y:S04]  /*2db0*/  VIADD R13, R16, 0xffffffc0 ;  /* 0xffffffc0100d7836 */ /* 0x000fe80000000000 */
[--C-:B------:R-:W-:Y:S02]  /*2dc0*/  IMAD.IADD R197, R67, 0x1, -R13.reuse ;  /* 0x0000000143c57824 */ /* 0x100fe400078e0a0d */
[----:B------:R-:W-:Y:S03]  /*2dd0*/  IMAD.IADD R195, R98, 0x1, -R13 ;  /* 0x0000000162c37824 */ /* 0x000fe600078e0a0d */
[-C--:B------:R-:W-:Y:S02]  /*2de0*/  ISETP.GE.AND P3, PT, R174, R197.reuse, PT ;  /* 0x000000c5ae00720c */ /* 0x080fe40003f66270 */
[----:B------:R-:W-:Y:S02]  /*2df0*/  ISETP.GE.AND P0, PT, R72, R197, PT ;  /* 0x000000c54800720c */ /* 0x000fe40003f06270 */
[----:B------:R-:W-:Y:S02]  /*2e00*/  ISETP.GE.AND P3, PT, R174, R195, !P3 ;  /* 0x000000c3ae00720c */ /* 0x000fe40005f66270 */
[----:B------:R-:W-:Y:S02]  /*2e10*/  ISETP.GE.AND P4, PT, R71, R197, PT ;  /* 0x000000c54700720c */ /* 0x000fe40003f86270 */
[----:B------:R-:W-:Y:S09]  /*2e20*/  ISETP.GE.AND P0, PT, R72, R195, !P0 ;  /* 0x000000c34800720c */ /* 0x000ff20004706270 */
[----:B----45:R-:W-:Y:S05]  /*2e30*/  @!P3 BRA `(.L_x_1207) ;  /* 0x000000000030b947 */ /* 0x030fea0003800000 */
[----:B------:R-:W-:Y:S02]  /*2e40*/  ISETP.NE.AND P2, PT, R164, RZ, PT ;  /* 0x000000ffa400720c */ /* 0x000fe40003f45270 */
[----:B------:R-:W-:Y:S11]  /*2e50*/  ISETP.NE.AND P1, PT, R163, RZ, PT ;  /* 0x000000ffa300720c */ /* 0x000ff60003f25270 */
[----:B------:R-:W2:Y:S04]  /*2e60*/  @P2 LD.E.128 R32, desc[UR6][R126.64] ;  /* 0x000000067e202980 */ /* 0x000ea8000c101d00 */
[----:B--2---:R1:W-:Y:S01]  /*2e70*/  @P2 ST.E.128 desc[UR6][R136.64], R32 ;  /* 0x0000002088002985 */ /* 0x0043e2000c101d06 */
[----:B------:R-:W-:Y:S03]  /*2e80*/  ISETP.NE.AND P2, PT, R162, RZ, PT ;  /* 0x000000ffa200720c */ /* 0x000fe60003f45270 */
[----:B------:R-:W2:Y:S04]  /*2e90*/  @P1 LD.E.128 R28, desc[UR6][R126.64+0x80] ;  /* 0x000080067e1c1980 */ /* 0x000ea8000c101d00 */
[----:B--2---:R1:W-:Y:S01]  /*2ea0*/  @P1 ST.E.128 desc[UR6][R136.64+0x80], R28 ;  /* 0x0000801c88001985 */ /* 0x0043e2000c101d06 */
[----:B------:R-:W-:Y:S05]  /*2eb0*/  ISETP.NE.AND P1, PT, R160, RZ, PT ;  /* 0x000000ffa000720c */ /* 0x000fea0003f25270 */
[----:B------:R-:W2:Y:S04]  /*2ec0*/  @P2 LD.E.128 R24, desc[UR6][R126.64+0x100] ;  /* 0x000100067e182980 */ /* 0x000ea8000c101d00 */
[----:B--2---:R1:W-:Y:S04]  /*2ed0*/  @P2 ST.E.128 desc[UR6][R136.64+0x100], R24 ;  /* 0x0001001888002985 */ /* 0x0043e8000c101d06 */
[----:B------:R-:W2:Y:S04]  /*2ee0*/  @P1 LD.E.128 R4, desc[UR6][R126.64+0x180] ;  /* 0x000180067e041980 */ /* 0x000ea8000c101d00 */
[----:B--2---:R1:W-:Y:S02]  /*2ef0*/  @P1 ST.E.128 desc[UR6][R136.64+0x180], R4 ;  /* 0x0001800488001985 */ /* 0x0043e4000c101d06 */
.L_x_1207:
[----:B------:R-:W-:Y:S05]  /*2f00*/  BSYNC B0 ;  /* 0x0000000000007941 */ /* 0x000fea0003800000 */
.L_x_1206:
[----:B------:R-:W-:Y:S04]  /*2f10*/  BSSY B0, `(.L_x_1208) ;  /* 0x0000012000007945 */ /* 0x000fe80003800000 */
[----:B------:R-:W-:Y:S05]  /*2f20*/  @!P0 BRA `(.L_x_1209) ;  /* 0x0000000000408947 */ /* 0x000fea0003800000 */
[----:B------:R-:W-:Y:S02]  /*2f30*/  ISETP.NE.AND P1, PT, R164, RZ, PT ;  /* 0x000000ffa400720c */ /* 0x000fe40003f25270 */
[----:B------:R-:W-:Y:S02]  /*2f40*/  IADD3 R22, P0, R126, R122, RZ ;  /* 0x0000007a7e167210 */ /* 0x000fe40007f1e0ff */
[C---:B------:R-:W-:Y:S03]  /*2f50*/  LEA R2, P2, R230.reuse, R136, 0x1 ;  /* 0x00000088e6027211 */ /* 0x040fe600078408ff */
[----:B------:R-:W-:Y:S01]  /*2f60*/  IMAD.X R23, R127, 0x1, R121, P0 ;  /* 0x000000017f177824 */ /* 0x000fe200000e0679 */
[----:B------:R-:W-:Y:S02]  /*2f70*/  ISETP.NE.AND P0, PT, R163, RZ, PT ;  /* 0x000000ffa300720c */ /* 0x000fe40003f05270 */
[----:B------:R-:W-:Y:S03]  /*2f80*/  LEA.HI.X R3, R230, R137, R231, 0x1, P2 ;  /* 0x00000089e6037211 */ /* 0x000fe600010f0ce7 */
[----:B-1----:R-:W2:Y:S04]  /*2f90*/  @P1 LD.E.128 R32, desc[UR6][R22.64] ;  /* 0x0000000616201980 */ /* 0x002ea8000c101d00 */
[----:B--2---:R2:W-:Y:S01]  /*2fa0*/  @P1 ST.E.128 desc[UR6][R2.64], R32 ;  /* 0x0000002002001985 */ /* 0x0045e2000c101d06 */
[----:B------:R-:W-:Y:S03]  /*2fb0*/  ISETP.NE.AND P1, PT, R162, RZ, PT ;  /* 0x000000ffa200720c */ /* 0x000fe60003f25270 */
[----:B------:R-:W3:Y:S04]  /*2fc0*/  @P0 LD.E.128 R28, desc[UR6][R22.64+0x80] ;  /* 0x00008006161c0980 */ /* 0x000ee8000c101d00 */
[----:B---3--:R2:W-:Y:S01]  /*2fd0*/  @P0 ST.E.128 desc[UR6][R2.64+0x80], R28 ;  /* 0x0000801c02000985 */ /* 0x0085e2000c101d06 */
[----:B------:R-:W-:Y:S05]  /*2fe0*/  ISETP.NE.AND P0, PT, R160, RZ, PT ;  /* 0x000000ffa000720c */ /* 0x000fea0003f05270 */
[----:B------:R-:W3:Y:S04]  /*2ff0*/  @P1 LD.E.128 R24, desc[UR6][R22.64+0x100] ;  /* 0x0001000616181980 */ /* 0x000ee8000c101d00 */
[----:B---3--:R2:W-:Y:S04]  /*3000*/  @P1 ST.E.128 desc[UR6][R2.64+0x100], R24 ;  /* 0x0001001802001985 */ /* 0x0085e8000c101d06 */
[----:B------:R-:W3:Y:S04]  /*3010*/  @P0 LD.E.128 R4, desc[UR6][R22.64+0x180] ;  /* 0x0001800616040980 */ /* 0x000ee8000c101d00 */
[----:B---3--:R2:W-:Y:S02]  /*3020*/  @P0 ST.E.128 desc[UR6][R2.64+0x180], R4 ;  /* 0x0001800402000985 */ /* 0x0085e4000c101d06 */
.L_x_1209:
[----:B------:R-:W-:Y:S05]  /*3030*/  BSYNC B0 ;  /* 0x0000000000007941 */ /* 0x000fea0003800000 */
.L_x_1208:
[----:B------:R-:W-:Y:S01]  /*3040*/  ISETP.GE.AND P4, PT, R71, R195, !P4 ;  /* 0x000000c34700720c */ /* 0x000fe20006786270 */
[----:B------:R-:W-:Y:S01]  /*3050*/  BSSY B0, `(.L_x_1210) ;  /* 0x0000014000007945 */ /* 0x000fe20003800000 */
[C---:B------:R-:W-:Y:S04]  /*3060*/  ISETP.GE.AND P2, PT, R70.reuse, R197, PT ;  /* 0x000000c54600720c */ /* 0x040fe80003f46270 */
[----:B------:R-:W-:Y:S07]  /*3070*/  ISETP.GE.AND P2, PT, R70, R195, !P2 ;  /* 0x000000c34600720c */ /* 0x000fee0005746270 */
[----:B------:R-:W-:Y:S06]  /*3080*/  @!P4 BRA `(.L_x_1211) ;  /* 0x000000000040c947 */ /* 0x000fec0003800000 */
[----:B------:R-:W-:Y:S02]  /*3090*/  ISETP.NE.AND P1, PT, R164, RZ, PT ;  /* 0x000000ffa400720c */ /* 0x000fe40003f25270 */
[----:B------:R-:W-:Y:S02]  /*30a0*/  IADD3 R22, P0, R126, R124, RZ ;  /* 0x0000007c7e167210 */ /* 0x000fe40007f1e0ff */
[----:B--2---:R-:W-:Y:S03]  /*30b0*/  IADD3 R2, P4, R136, R75, RZ ;  /* 0x0000004b88027210 */ /* 0x004fe60007f9e0ff */
[----:B------:R-:W-:Y:S01]  /*30c0*/  IMAD.X R23, R127, 0x1, R123, P0 ;  /* 0x000000017f177824 */ /* 0x000fe200000e067b */
[----:B------:R-:W-:Y:S01]  /*30d0*/  ISETP.NE.AND P0, PT, R163, RZ, PT ;  /* 0x000000ffa300720c */ /* 0x000fe20003f05270 */
[----:B------:R-:W-:Y:S04]  /*30e0*/  IMAD.X R3, R137, 0x1, R76, P4 ;  /* 0x0000000189037824 */ /* 0x000fe800020e064c */
[----:B-1----:R-:W2:Y:S04]  /*30f0*/  @P1 LD.E.128 R32, desc[UR6][R22.64] ;  /* 0x0000000616201980 */ /* 0x002ea8000c101d00 */
        /* <DEDUP_REMOVED lines=9> */
.L_x_1211:
[----:B------:R-:W-:Y:S05]  /*3190*/  BSYNC B0 ;  /* 0x0000000000007941 */ /* 0x000fea0003800000 */
.L_x_1210:
[----:B------:R-:W-:Y:S04]  /*31a0*/  BSSY B0, `(.L_x_1212) ;  /* 0x0000012000007945 */ /* 0x000fe80003800000 */
[----:B------:R-:W-:Y:S05]  /*31b0*/  @!P2 BRA `(.L_x_1213) ;  /* 0x000000000040a947 */ /* 0x000fea0003800000 */
[----:B------:R-:W-:Y:S02]  /*31c0*/  ISETP.NE.AND P1, PT, R164, RZ, PT ;  /* 0x000000ffa400720c */ /* 0x000fe40003f25270 */
[----:B------:R-:W-:Y:S02]  /*31d0*/  IADD3 R22, P0, R126, R190, RZ ;  /* 0x000000be7e167210 */ /* 0x000fe40007f1e0ff */
[----:B--23--:R-:W-:Y:S03]  /*31e0*/  IADD3 R2, P2, R136, R186, RZ ;  /* 0x000000ba88027210 */ /* 0x00cfe60007f5e0ff */
        /* <DEDUP_REMOVED lines=13> */
.L_x_1213:
[----:B------:R-:W-:Y:S05]  /*32c0*/  BSYNC B0 ;  /* 0x0000000000007941 */ /* 0x000fea0003800000 */
.L_x_1212:
[----:B------:R-:W5:Y:S01]  /*32d0*/  LD.E R17, desc[UR6][R18.64+0xd0] ;  /* 0x0000d00612117980 */ /* 0x000f62000c101900 */
[----:B------:R-:W-:Y:S03]  /*32e0*/  BSSY B3, `(.L_x_1214) ;  /* 0x0000a92000037945 */ /* 0x000fe60003800000 */
[----:B--234-:R-:W2:Y:S01]  /*32f0*/  LD.E R3, desc[UR6][R18.64+0x130] ;  /* 0x0001300612037980 */ /* 0x01cea2000c101900 */
        /* <DEDUP_REMOVED lines=9> */
[----:B---3--:R-:W-:Y:S05]  /*3390*/  @!P0 BRA `(.L_x_1216) ;  /* 0x0000003800b08947 */ /* 0x008fea0003800000 */
        /* <DEDUP_REMOVED lines=8> */
[----:B------:R-:W-:Y:S01]  /*3420*/  ISETP.GE.AND P0, PT, R14, R17, PT ;  /* 0x000000110e00720c */ /* 0x000fe20003f06270 */
[----:B-1----:R-:W2:Y:S11]  /*3430*/  LD.E.128 R24, desc[UR6][R128.64] ;  /* 0x0000000680187980 */ /* 0x002eb6000c101d00 */
[----:B------:R-:W-:Y:S01]  /*3440*/  @!UPT UIADD3 URZ, URZ, URZ, URZ ;  /* 0x0000003f3f3ff290 */ /* 0x000fe2000fffe03f */
[----:B------:R-:W3:Y:S06]  /*3450*/  @!P0 LD.E.64 R36, desc[UR6][R52.64] ;  /* 0x0000000634248980 */ /* 0x000eec000c101b00 */
[----:B------:R-:W4:Y:S01]  /*3460*/  @!P0 LD.E.64 R6, desc[UR6][R20.64] ;  /* 0x0000000614068980 */ /* 0x000f22000c101b00 */
[--C-:B---3--:R-:W-:Y:S01]  /*3470*/  @!P0 HADD2.F32 R31, -RZ, R36.reuse.H0_H0 ;  /* 0x20000024ff1f8230 */ /* 0x108fe20000004100 */
[----:B--2---:R-:W-:Y:S01]  /*3480*/  @!P0 MOV R23, R24 ;  /* 0x0000001800178202 */ /* 0x004fe20000000f00 */
[----:B------:R-:W-:Y:S01]  /*3490*/  @!P0 HADD2.F32 R30, -RZ, R37.H0_H0 ;  /* 0x20000025ff1e8230 */ /* 0x000fe20000004100 */
[----:B------:R-:W-:Y:S01]  /*34a0*/  @!P0 MOV R8, R25 ;  /* 0x0000001900088202 */ /* 0x000fe20000000f00 */
[----:B------:R-:W-:Y:S02]  /*34b0*/  @!P0 HADD2.F32 R35, -RZ, R36.H1_H1 ;  /* 0x30000024ff238230 */ /* 0x000fe40000004100 */
[--C-:B------:R-:W-:Y:S02]  /*34c0*/  @!P0 HADD2.F32 R29, -RZ, R23.reuse.H1_H1 ;  /* 0x30000017ff1d8230 */ /* 0x100fe40000004100 */
[--C-:B----4-:R-:W-:Y:S02]  /*34d0*/  @!P0 HADD2.F32 R22, -RZ, R6.reuse.H0_H0 ;  /* 0x20000006ff168230 */ /* 0x110fe40000004100 */
[----:B------:R-:W-:Y:S01]  /*34e0*/  @!P0 HADD2.F32 R33, -RZ, R23.H0_H0 ;  /* 0x20000017ff218230 */ /* 0x000fe20000004100 */
[----:B------:R-:W-:Y:S01]  /*34f0*/  @!P0 MOV R23, R26 ;  /* 0x0000001a00178202 */ /* 0x000fe20000000f00 */
        /* <DEDUP_REMOVED lines=9> */
[----:B------:R-:W-:Y:S02]  /*3590*/  @!P0 HADD2.F32 R31, -RZ, R8.H0_H0 ;  /* 0x20000008ff1f8230 */ /* 0x000fe40000004100 */
[----:B------:R-:W-:Y:S01]  /*35a0*/  @!P0 FMUL.FTZ R41, R29, R35 ;  /* 0x000000231d298220 */ /* 0x000fe20000410000 */
[----:B------:R-:W-:Y:S01]  /*35b0*/  @!P0 F2FP.F16.F32.PACK_AB R39, R0, R39 ;  /* 0x000000270027823e */ /* 0x000fe200000000ff */
[----:B------:R-:W-:Y:S02]  /*35c0*/  @!P0 HADD2.F32 R28, -RZ, R23.H1_H1 ;  /* 0x30000017ff1c8230 */ /* 0x000fe40000004100 */
[----:B------:R-:W-:Y:S01]  /*35d0*/  @!P0 HADD2.F32 R7, -RZ, R7.H1_H1 ;  /* 0x30000007ff078230 */ /* 0x000fe20000004100 */
[----:B------:R-:W-:Y:S01]  /*35e0*/  @!P0 MOV R24, R39 ;  /* 0x0000002700188202 */ /* 0x000fe20000000f00 */
[----:B------:R-:W-:Y:S02]  /*35f0*/  @!P0 HADD2.F32 R37, -RZ, R37.H1_H1 ;  /* 0x30000025ff258230 */ /* 0x000fe40000004100 */
[C---:B------:R-:W-:Y:S01]  /*3600*/  @!P0 FMUL.FTZ R3, R28.reuse, R5 ;  /* 0x000000051c038220 */ /* 0x040fe20000410000 */
[--C-:B------:R-:W-:Y:S02]  /*3610*/  @!P0 HADD2.F32 R8, -RZ, R22.reuse.H1_H1 ;  /* 0x30000016ff088230 */ /* 0x100fe40000004100 */
[----:B------:R-:W-:Y:S01]  /*3620*/  @!P0 FMUL.FTZ R38, R28, R30 ;  /* 0x0000001e1c268220 */ /* 0x000fe20000410000 */
[----:B------:R-:W-:Y:S02]  /*3630*/  @!P0 HADD2.F32 R32, -RZ, R23.H0_H0 ;  /* 0x20000017ff208230 */ /* 0x000fe40000004100 */
[----:B------:R-:W-:Y:S01]  /*3640*/  @!P0 FFMA.FTZ R2, R35, R31, R2 ;  /* 0x0000001f23028223 */ /* 0x000fe20000010002 */
[----:B------:R-:W-:Y:S02]  /*3650*/  @!P0 HADD2.F32 R34, -RZ, R22.H0_H0 ;  /* 0x20000016ff228230 */ /* 0x000fe40000004100 */
[C---:B------:R-:W-:Y:S01]  /*3660*/  @!P0 FMUL.FTZ R43, R8.reuse, R37 ;  /* 0x00000025082b8220 */ /* 0x040fe20000410000 */
[----:B------:R-:W-:Y:S01]  /*3670*/  @!P0 FMUL.FTZ R4, R8, R7 ;  /* 0x0000000708048220 */ /* 0x000fe20000410000 */
[----:B------:R-:W-:Y:S01]  /*3680*/  @!P0 FFMA.FTZ R3, R30, R32, R3 ;  /* 0x000000201e038223 */ /* 0x000fe20000010003 */
[----:B------:R-:W-:Y:S01]  /*3690*/  @!P0 FFMA.FTZ R41, R31, R6, -R41 ;  /* 0x000000061f298223 */ /* 0x000fe20000010829 */
[----:B------:R-:W-:Y:S01]  /*36a0*/  @!P0 FFMA.FTZ R38, R32, R5, -R38 ;  /* 0x0000000520268223 */ /* 0x000fe20000010826 */
[----:B------:R-:W-:Y:S01]  /*36b0*/  @!P0 FFMA.FTZ R43, R34, R7, -R43 ;  /* 0x00000007222b8223 */ /* 0x000fe2000001082b */
[----:B------:R-:W-:Y:S02]  /*36c0*/  @!P0 FFMA.FTZ R4, R37, R34, R4 ;  /* 0x0000002225048223 */ /* 0x000fe40000010004 */
[----:B------:R-:W-:Y:S02]  /*36d0*/  @!P0 F2FP.F16.F32.PACK_AB R40, R2, R41 ;  /* 0x000000290228823e */ /* 0x000fe400000000ff */
[----:B------:R-:W-:Y:S02]  /*36e0*/  @!P0 F2FP.F16.F32.PACK_AB R38, R3, R38 ;  /* 0x000000260326823e */ /* 0x000fe400000000ff */
[----:B------:R-:W-:Y:S02]  /*36f0*/  @!P0 F2FP.F16.F32.PACK_AB R43, R4, R43 ;  /* 0x0000002b042b823e */ /* 0x000fe400000000ff */
[----:B------:R-:W-:Y:S02]  /*3700*/  @!P0 MOV R25, R40 ;  /* 0x0000002800198202 */ /* 0x000fe40000000f00 */
[----:B------:R-:W-:Y:S02]  /*3710*/  @!P0 MOV R26, R38 ;  /* 0x00000026001a8202 */ /* 0x000fe40000000f00 */
[----:B------:R-:W-:Y:S05]  /*3720*/  @!P0 MOV R27, R43 ;  /* 0x0000002b001b8202 */ /* 0x000fea0000000f00 */
[----:B------:R2:W-:Y:S02]  /*3730*/  ST.E.128 desc[UR6][R134.64], R24 ;  /* 0x0000001886007985 */ /* 0x0005e4000c101d06 */
.L_x_1220:
[----:B------:R-:W-:Y:S05]  /*3740*/  BSYNC B0 ;  /* 0x0000000000007941 */ /* 0x000fea0003800000 */
.L_x_1219:
[----:B------:R-:W-:Y:S04]  /*3750*/  BSSY B0, `(.L_x_1221) ;  /* 0x0000034000007945 */ /* 0x000fe80003800000 */
[----:B------:R-:W-:Y:S05]  /*3760*/  @P3 BRA `(.L_x_1222) ;  /* 0x0000000000c83947 */ /* 0x000fea0003800000 */
[----:B------:R-:W-:Y:S01]  /*3770*/  ISETP.GE.AND P0, PT, R11, R17, PT ;  /* 0x000000110b00720c */ /* 0x000fe20003f06270 */
[----:B-12---:R-:W2:Y:S11]  /*3780*/  LD.E.128 R24, desc[UR6][R128.64+0x80] ;  /* 0x0000800680187980 */ /* 0x006eb6000c101d00 */
        /* <DEDUP_REMOVED lines=48> */
.L_x_1222:
[----:B------:R-:W-:Y:S05]  /*3a90*/  BSYNC B0 ;  /* 0x0000000000007941 */ /* 0x000fea0003800000 */
.L_x_1221:
[----:B------:R-:W-:Y:S04]  /*3aa0*/  BSSY B0, `(.L_x_1223) ;  /* 0x0000034000007945 */ /* 0x000fe80003800000 */
[----:B------:R-:W-:Y:S05]  /*3ab0*/  @P2 BRA `(.L_x_1224) ;  /* 0x0000000000c82947 */ /* 0x000fea0003800000 */
[----:B------:R-:W-:Y:S01]  /*3ac0*/  ISETP.GE.AND P0, PT, R10, R17, PT ;  /* 0x000000110a00720c */ /* 0x000fe20003f06270 */
[----:B-123--:R-:W2:Y:S11]  /*3ad0*/  LD.E.128 R24, desc[UR6][R128.64+0x100] ;  /* 0x0001000680187980 */ /* 0x00eeb6000c101d00 */
        /* <DEDUP_REMOVED lines=48> */
.L_x_1224:
[----:B------:R-:W-:Y:S05]  /*3de0*/  BSYNC B0 ;  /* 0x0000000000007941 */ /* 0x000fea0003800000 */
.L_x_1223:
[----:B------:R-:W-:Y:S05]  /*3df0*/  @P1 BRA `(.L_x_1218) ;  /* 0x0000000000c81947 */ /* 0x000fea0003800000 */
[----:B------:R-:W-:Y:S01]  /*3e00*/  ISETP.GE.AND P0, PT, R9, R17, PT ;  /* 0x000000110900720c */ /* 0x000fe20003f06270 */
[----:B-1234-:R-:W2:Y:S11]  /*3e10*/  LD.E.128 R24, desc[UR6][R128.64+0x180] ;  /* 0x0001800680187980 */ /* 0x01eeb6000c101d00 */
        /* <DEDUP_REMOVED lines=48> */
.L_x_1218:
[----:B------:R-:W-:Y:S05]  /*4120*/  BSYNC B1 ;  /* 0x0000000000017941 */ /* 0x000fea0003800000 */
.L_x_1217:
[C---:B------:R-:W-:Y:S01]  /*4130*/  ISETP.GE.AND P0, PT, R72.reuse, R197, PT ;  /* 0x000000c54800720c */ /* 0x040fe20003f06270 */
[----:B------:R-:W-:Y:S03]  /*4140*/  BSSY B1, `(.L_x_1225) ;  /* 0x00000ec000017945 */ /* 0x000fe60003800000 */
[----:B------:R-:W-:Y:S11]  /*4150*/  ISETP.GE.AND P0, PT, R72, R195, !P0 ;  /* 0x000000c34800720c */ /* 0x000ff60004706270 */
[----:B------:R-:W-:Y:S02]  /*4160*/  @!UPT UIADD3 URZ, URZ, URZ, URZ ;  /* 0x0000003f3f3ff290 */ /* 0x000fe4000fffe03f */
[----:B------:R-:W-:Y:S05]  /*4170*/  @!P0 BRA `(.L_x_1226) ;  /* 0x0000000c00a08947 */ /* 0x000fea0003800000 */
[-C--:B-----5:R-:W-:Y:S01]  /*4180*/  ISETP.GE.AND P0, PT, R14, R194.reuse, PT ;  /* 0x000000c20e00720c */ /* 0x0a0fe20003f06270 */
[C---:B-1----:R-:W-:Y:S01]  /*4190*/  IMAD.SHL.U32 R5, R167.reuse, 0x2, RZ ;  /* 0x00000002a7057824 */ /* 0x042fe200078e00ff */
[----:B------:R-:W-:Y:S01]  /*41a0*/  SHF.L.U64.HI R3, R167, 0x1, R149 ;  /* 0x00000001a7037819 */ /* 0x000fe20000010295 */
[----:B------:R-:W-:Y:S01]  /*41b0*/  BSSY B0, `(.L_x_1227) ;  /* 0x000003e000007945 */ /* 0x000fe20003800000 */
[-C--:B------:R-:W-:Y:S02]  /*41c0*/  ISETP.GE.AND P3, PT, R11, R194.reuse, PT ;  /* 0x000000c20b00720c */ /* 0x080fe40003f66270 */
[-C--:B------:R-:W-:Y:S02]  /*41d0*/  IADD3 R22, P5, R20, R5.reuse, RZ ;  /* 0x0000000514167210 */ /* 0x080fe40007fbe0ff */
[----:B------:R-:W-:Y:S02]  /*41e0*/  IADD3 R40, P4, R52, R5, RZ ;  /* 0x0000000534287210 */ /* 0x000fe40007f9e0ff */
[-C--:B------:R-:W-:Y:S01]  /*41f0*/  ISETP.GE.AND P2, PT, R10, R194.reuse, PT ;  /* 0x000000c20a00720c */ /* 0x080fe20003f46270 */
[--C-:B------:R-:W-:Y:S01]  /*4200*/  IMAD.X R23, R21, 0x1, R3.reuse, P5 ;  /* 0x0000000115177824 */ /* 0x100fe200028e0603 */
[----:B------:R-:W-:Y:S01]  /*4210*/  ISETP.GE.AND P1, PT, R9, R194, PT ;  /* 0x000000c20900720c */ /* 0x000fe20003f26270 */
[----:B------:R-:W-:Y:S01]  /*4220*/  IMAD.X R41, R53, 0x1, R3, P4 ;  /* 0x0000000135297824 */ /* 0x000fe200020e0603 */
[----:B------:R-:W-:Y:S11]  /*4230*/  @P0 BRA `(.L_x_1228) ;  /* 0x0000000000d40947 */ /* 0x000ff60003800000 */
[----:B------:R-:W-:Y:S02]  /*4240*/  LEA R42, P4, R100, R128, 0x1 ;  /* 0x00000080642a7211 */ /* 0x000fe400078808ff */
[----:B------:R-:W-:Y:S02]  /*4250*/  ISETP.GE.AND P0, PT, R14, R17, PT ;  /* 0x000000110e00720c */ /* 0x000fe40003f06270 */
[----:B------:R-:W-:Y:S02]  /*4260*/  LEA.HI.X R43, R100, R129, R99, 0x1, P4 ;  /* 0x00000081642b7211 */ /* 0x000fe400020f0c63 */
[C---:B------:R-:W-:Y:S03]  /*4270*/  LEA R56, P4, R232.reuse, R134, 0x1 ;  /* 0x00000086e8387211 */ /* 0x040fe600078808ff */
[----:B--234-:R-:W2:Y:S01]  /*4280*/  LD.E.128 R24, desc[UR6][R42.64] ;  /* 0x000000062a187980 */ /* 0x01cea2000c101d00 */
[----:B------:R-:W-:Y:S07]  /*4290*/  LEA.HI.X R57, R232, R135, R233, 0x1, P4 ;  /* 0x00000087e8397211 */ /* 0x000fee00020f0ce9 */
        /* <DEDUP_REMOVED lines=47> */
.L_x_1228:
[----:B------:R-:W-:Y:S05]  /*4590*/  BSYNC B0 ;  /* 0x0000000000007941 */ /* 0x000fea0003800000 */
.L_x_1227:
[----:B------:R-:W-:Y:S04]  /*45a0*/  BSSY B0, `(.L_x_1229) ;  /* 0x0000037000007945 */ /* 0x000fe80003800000 */
[----:B------:R-:W-:Y:S05]  /*45b0*/  @P3 BRA `(.L_x_1230) ;  /* 0x0000000000d43947 */ /* 0x000fea0003800000 */
[----:B------:R-:W-:Y:S02]  /*45c0*/  LEA R42, P3, R101, R128, 0x1 ;  /* 0x00000080652a7211 */ /* 0x000fe400078608ff */
[----:B------:R-:W-:Y:S02]  /*45d0*/  ISETP.GE.AND P0, PT, R11, R17, PT ;  /* 0x000000110b00720c */ /* 0x000fe40003f06270 */
[----:B------:R-:W-:Y:S02]  /*45e0*/  LEA.HI.X R43, R101, R129, R102, 0x1, P3 ;  /* 0x00000081652b7211 */ /* 0x000fe400018f0c66 */
[C---:B-1----:R-:W-:Y:S03]  /*45f0*/  LEA R56, P3, R93.reuse, R134, 0x1 ;  /* 0x000000865d387211 */ /* 0x042fe600078608ff */
        /* <DEDUP_REMOVED lines=49> */
.L_x_1230:
[----:B------:R-:W-:Y:S05]  /*4910*/  BSYNC B0 ;  /* 0x0000000000007941 */ /* 0x000fea0003800000 */
.L_x_1229:
[----:B------:R-:W-:Y:S04]  /*4920*/  BSSY B0, `(.L_x_1231) ;  /* 0x0000037000007945 */ /* 0x000fe80003800000 */
[----:B------:R-:W-:Y:S05]  /*4930*/  @P2 BRA `(.L_x_1232) ;  /* 0x0000000000d42947 */ /* 0x000fea0003800000 */
[C---:B------:R-:W-:Y:S02]  /*4940*/  LEA R42, P2, R105.reuse, R128, 0x1 ;  /* 0x00000080692a7211 */ /* 0x040fe400078408ff */
        /* <DEDUP_REMOVED lines=52> */
.L_x_1232:
[----:B------:R-:W-:Y:S05]  /*4c90*/  BSYNC B0 ;  /* 0x0000000000007941 */ /* 0x000fea0003800000 */
.L_x_1231:
[----:B------:R-:W-:Y:S05]  /*4ca0*/  @P1 BRA `(.L_x_1226) ;  /* 0x0000000000d41947 */ /* 0x000fea0003800000 */
[----:B------:R-:W-:Y:S02]  /*4cb0*/  LEA R42, P1, R113, R128, 0x1 ;  /* 0x00000080712a7211 */ /* 0x000fe400078208ff */
[----:B------:R-:W-:Y:S02]  /*4cc0*/  ISETP.GE.AND P0, PT, R9, R17, PT ;  /* 0x000000110900720c */ /* 0x000fe40003f06270 */
[----:B------:R-:W-:Y:S02]  /*4cd0*/  LEA.HI.X R43, R113, R129, R114, 0x1, P1 ;  /* 0x00000081712b7211 */ /* 0x000fe400008f0c72 */
[----:B------:R-:W-:Y:S03]  /*4ce0*/  LEA R44, P1, R83, R134, 0x1 ;  /* 0x00000086532c7211 */ /* 0x000fe600078208ff */
[----:B-1234-:R-:W2:Y:S08]  /*4cf0*/  LD.E.128 R24, desc[UR6][R42.64] ;  /* 0x000000062a187980 */ /* 0x01eeb0000c101d00 */
[----:B------:R-:W3:Y:S06]  /*4d00*/  @!P0 LD.E.64 R6, desc[UR6][R22.64+0xc0] ;  /* 0x0000c00616068980 */ /* 0x000eec000c101b00 */
[----:B------:R-:W4:Y:S01]  /*4d10*/  @!P0 LD.E.64 R40, desc[UR6][R40.64+0xc0] ;  /* 0x0000c00628288980 */ /* 0x000f22000c101b00 */
[--C-:B---3--:R-:W-:Y:S01]  /*4d20*/  @!P0 HADD2.F32 R28, -RZ, R6.reuse.H0_H0 ;  /* 0x20000006ff1c8230 */ /* 0x108fe20000004100 */
[----:B--2---:R-:W-:Y:S01]  /*4d30*/  @!P0 MOV R29, R24 ;  /* 0x00000018001d8202 */ /* 0x004fe20000000f00 */
[----:B------:R-:W-:Y:S01]  /*4d40*/  @!P0 HADD2.F32 R6, -RZ, R6.H1_H1 ;  /* 0x30000006ff068230 */ /* 0x000fe20000004100 */
[----:B------:R-:W-:Y:S01]  /*4d50*/  @!P0 MOV R8, R25 ;  /* 0x0000001900088202 */ /* 0x000fe20000000f00 */
[----:B------:R-:W-:Y:S01]  /*4d60*/  @!P0 HADD2.F32 R5, -RZ, R7.H0_H0 ;  /* 0x20000007ff058230 */ /* 0x000fe20000004100 */
[----:B------:R-:W-:Y:S01]  /*4d70*/  @!P0 MOV R23, R26 ;  /* 0x0000001a00178202 */ /* 0x000fe20000000f00 */
[----:B----4-:R-:W-:Y:S01]  /*4d80*/  @!P0 HADD2.F32 R33, -RZ, R40.H0_H0 ;  /* 0x20000028ff218230 */ /* 0x010fe20000004100 */
[----:B------:R-:W-:Y:S01]  /*4d90*/  @!P0 MOV R22, R27 ;  /* 0x0000001b00168202 */ /* 0x000fe20000000f00 */
[--C-:B------:R-:W-:Y:S02]  /*4da0*/  @!P0 HADD2.F32 R31, -RZ, R29.reuse.H1_H1 ;  /* 0x3000001dff1f8230 */ /* 0x100fe40000004100 */
[----:B------:R-:W-:Y:S02]  /*4db0*/  @!P0 HADD2.F32 R35, -RZ, R29.H0_H0 ;  /* 0x2000001dff238230 */ /* 0x000fe40000004100 */
[--C-:B------:R-:W-:Y:S02]  /*4dc0*/  @!P0 HADD2.F32 R29, -RZ, R8.reuse.H1_H1 ;  /* 0x30000008ff1d8230 */ /* 0x100fe40000004100 */
[C---:B------:R-:W-:Y:S01]  /*4dd0*/  @!P0 FMUL.FTZ R43, R31.reuse, R33 ;  /* 0x000000211f2b8220 */ /* 0x040fe20000410000 */
[-C--:B------:R-:W-:Y:S01]  /*4de0*/  @!P0 FMUL.FTZ R0, R31, R28.reuse ;  /* 0x0000001c1f008220 */ /* 0x080fe20000410000 */
[----:B------:R-:W-:Y:S02]  /*4df0*/  @!P0 HADD2.F32 R7, -RZ, R7.H1_H1 ;  /* 0x30000007ff078230 */ /* 0x000fe40000004100 */
[----:B------:R-:W-:Y:S01]  /*4e00*/  @!P0 FFMA.FTZ R43, R35, R28, -R43 ;  /* 0x0000001c232b8223 */ /* 0x000fe2000001082b */
[----:B------:R-:W-:Y:S01]  /*4e10*/  @!P0 FFMA.FTZ R0, R33, R35, R0 ;  /* 0x0000002321008223 */ /* 0x000fe20000010000 */
[----:B------:R-:W-:Y:S02]  /*4e20*/  @!P0 HADD2.F32 R33, -RZ, R8.H0_H0 ;  /* 0x20000008ff218230 */ /* 0x000fe40000004100 */
[C---:B------:R-:W-:Y:S01]  /*4e30*/  @!P0 FMUL.FTZ R2, R29.reuse, R6 ;  /* 0x000000061d028220 */ /* 0x040fe20000410000 */
[----:B------:R-:W-:Y:S01]  /*4e40*/  @!P0 HADD2.F32 R28, -RZ, R23.H1_H1 ;  /* 0x30000017ff1c8230 */ /* 0x000fe20000004100 */
[----:B------:R-:W-:Y:S01]  /*4e50*/  @!P0 F2FP.F16.F32.PACK_AB R43, R0, R43 ;  /* 0x0000002b002b823e */ /* 0x000fe200000000ff */
[----:B------:R-:W-:Y:S02]  /*4e60*/  @!P0 HADD2.F32 R37, -RZ, R40.H1_H1 ;  /* 0x30000028ff258230 */ /* 0x000fe40000004100 */
[--C-:B------:R-:W-:Y:S01]  /*4e70*/  @!P0 HADD2.F32 R30, -RZ, R41.reuse.H0_H0 ;  /* 0x20000029ff1e8230 */ /* 0x100fe20000004100 */
[----:B------:R-:W-:Y:S01]  /*4e80*/  @!P0 MOV R24, R43 ;  /* 0x0000002b00188202 */ /* 0x000fe20000000f00 */
[----:B------:R-:W-:Y:S02]  /*4e90*/  @!P0 HADD2.F32 R39, -RZ, R41.H1_H1 ;  /* 0x30000029ff278230 */ /* 0x000fe40000004100 */
[C---:B------:R-:W-:Y:S01]  /*4ea0*/  @!P0 FMUL.FTZ R3, R28.reuse, R5 ;  /* 0x000000051c038220 */ /* 0x040fe20000410000 */
[--C-:B------:R-:W-:Y:S02]  /*4eb0*/  @!P0 HADD2.F32 R8, -RZ, R22.reuse.H1_H1 ;  /* 0x30000016ff088230 */ /* 0x100fe40000004100 */
[----:B------:R-:W-:Y:S01]  /*4ec0*/  @!P0 FMUL.FTZ R45, R29, R37 ;  /* 0x000000251d2d8220 */ /* 0x000fe20000410000 */
[----:B------:R-:W-:Y:S02]  /*4ed0*/  @!P0 HADD2.F32 R32, -RZ, R23.H0_H0 ;  /* 0x20000017ff208230 */ /* 0x000fe40000004100 */
[----:B------:R-:W-:Y:S01]  /*4ee0*/  @!P0 FMUL.FTZ R36, R28, R30 ;  /* 0x0000001e1c248220 */ /* 0x000fe20000410000 */
[----:B------:R-:W-:Y:S02]  /*4ef0*/  @!P0 HADD2.F32 R34, -RZ, R22.H0_H0 ;  /* 0x20000016ff228230 */ /* 0x000fe40000004100 */
[C---:B------:R-:W-:Y:S01]  /*4f00*/  @!P0 FMUL.FTZ R49, R8.reuse, R39 ;  /* 0x0000002708318220 */ /* 0x040fe20000410000 */
[----:B------:R-:W-:Y:S01]  /*4f10*/  @!P0 FMUL.FTZ R4, R8, R7 ;  /* 0x0000000708048220 */ /* 0x000fe20000410000 */
[----:B------:R-:W-:Y:S01]  /*4f20*/  @!P0 FFMA.FTZ R2, R37, R33, R2 ;  /* 0x0000002125028223 */ /* 0x000fe20000010002 */
        /* <DEDUP_REMOVED lines=8> */
[----:B------:R-:W-:Y:S02]  /*4fb0*/  LEA.HI.X R45, R83, R135, R84, 0x1, P1 ;  /* 0x00000087532d7211 */ /* 0x000fe400008f0c54 */
[----:B------:R-:W-:Y:S02]  /*4fc0*/  @!P0 MOV R25, R38 ;  /* 0x0000002600198202 */ /* 0x000fe40000000f00 */
[----:B------:R-:W-:Y:S02]  /*4fd0*/  @!P0 MOV R26, R36 ;  /* 0x00000024001a8202 */ /* 0x000fe40000000f00 */
[----:B------:R-:W-:Y:S05]  /*4fe0*/  @!P0 MOV R27, R49 ;  /* 0x00000031001b8202 */ /* 0x000fea0000000f00 */
[----:B------:R1:W-:Y:S02]  /*4ff0*/  ST.E.128 desc[UR6][R44.64], R24 ;  /* 0x000000182c007985 */ /* 0x0003e4000c101d06 */
.L_x_1226:
[----:B------:R-:W-:Y:S05]  /*5000*/  BSYNC B1 ;  /* 0x0000000000017941 */ /* 0x000fea0003800000 */
.L_x_1225:
        /* <DEDUP_REMOVED lines=70> */
.L_x_1236:
[----:B------:R-:W-:Y:S05]  /*5470*/  BSYNC B0 ;  /* 0x0000000000007941 */ /* 0x000fea0003800000 */
.L_x_1235:
        /* <DEDUP_REMOVED lines=55> */
.L_x_1238:
[----:B------:R-:W-:Y:S05]  /*57f0*/  BSYNC B0 ;  /* 0x0000000000007941 */ /* 0x000fea0003800000 */
.L_x_1237:
        /* <DEDUP_REMOVED lines=55> */
.L_x_1240:
[----:B------:R-:W-:Y:S05]  /*5b70*/  BSYNC B0 ;  /* 0x0000000000007941 */ /* 0x000fea0003800000 */
.L_x_1239:
[----:B------:R-:W-:Y:S05]  /*5b80*/  @P1 BRA `(.L_x_1234) ;  /* 0x0000000000d41947 */ /* 0x000fea0003800000 */
[C---:B------:R-:W-:Y:S02]  /*5b90*/  LEA R42, P1, R116.reuse, R128, 0x1 ;  /* 0x00000080742a7211 */ /* 0x040fe400078208ff */
        /* <DEDUP_REMOVED lines=52> */
.L_x_1234:
[----:B------:R-:W-:Y:S05]  /*5ee0*/  BSYNC B1 ;  /* 0x0000000000017941 */ /* 0x000fea0003800000 */
.L_x_1233:
        /* <DEDUP_REMOVED lines=17> */
[----:B------:R-:W-:Y:S01]  /*6000*/  IMAD R42, R193, 0x60, RZ ;  /* 0x00000060c12a7824 */ /* 0x000fe200078e02ff */
[----:B------:R-:W-:Y:S01]  /*6010*/  ISETP.GE.AND P0, PT, R14, R17, PT ;  /* 0x000000110e00720c */ /* 0x000fe20003f06270 */
[----:B------:R-:W-:Y:S04]  /*6020*/  IMAD.WIDE.U32 R44, R192, 0x60, R128 ;  /* 0x00000060c02c7825 */ /* 0x000fe800078e0080 */
[----:B------:R-:W-:Y:S01]  /*6030*/  IMAD.WIDE.U32 R56, R62, 0x60, R134 ;  /* 0x000000603e387825 */ /* 0x000fe200078e0086 */
[----:B------:R-:W-:Y:S05]  /*6040*/  IADD3 R45, R45, R42, RZ ;  /* 0x0000002a2d2d7210 */ /* 0x000fea0007ffe0ff */
[----:B--234-:R1:W2:Y:S08]  /*6050*/  LD.E.128 R24, desc[UR6][R44.64] ;  /* 0x000000062c187980 */ /* 0x01c2b0000c101d00 */
[----:B------:R-:W3:Y:S06]  /*6060*/  @!P0 LD.E.64 R38, desc[UR6][R40.64] ;  /* 0x0000000628268980 */ /* 0x000eec000c101b00 */
[----:B------:R-:W4:Y:S01]  /*6070*/  @!P0 LD.E.64 R6, desc[UR6][R22.64] ;  /* 0x0000000616068980 */ /* 0x000f22000c101b00 */
[----:B-1----:R-:W-:Y:S05]  /*6080*/  IMAD R44, R63, 0x60, RZ ;  /* 0x000000603f2c7824 */ /* 0x002fea00078e02ff */
[----:B------:R-:W-:Y:S01]  /*6090*/  IADD3 R57, R57, R44, RZ ;  /* 0x0000002c39397210 */ /* 0x000fe20007ffe0ff */
        /* <DEDUP_REMOVED lines=45> */
.L_x_1244:
[----:B------:R-:W-:Y:S05]  /*6370*/  BSYNC B0 ;  /* 0x0000000000007941 */ /* 0x000fea0003800000 */
.L_x_1243:
        /* <DEDUP_REMOVED lines=55> */
.L_x_1246:
[----:B------:R-:W-:Y:S05]  /*66f0*/  BSYNC B0 ;  /* 0x0000000000007941 */ /* 0x000fea0003800000 */
.L_x_1245:
        /* <DEDUP_REMOVED lines=55> */
.L_x_1248:
[----:B------:R-:W-:Y:S05]  /*6a70*/  BSYNC B0 ;  /* 0x0000000000007941 */ /* 0x000fea0003800000 */
.L_x_1247:
[----:B------:R-:W-:Y:S05]  /*6a80*/  @P1 BRA `(.L_x_1242) ;  /* 0x0000000000d41947 */ /* 0x000fea0003800000 */
[C---:B------:R-:W-:Y:S02]  /*6a90*/  LEA R38, P1, R120.reuse, R128, 0x1 ;  /* 0x0000008078267211 */ /* 0x040fe400078208ff */
[----:B------:R-:W-:Y:S02]  /*6aa0*/  ISETP.GE.AND P0, PT, R9, R17, PT ;  /* 0x000000110900720c */ /* 0x000fe40003f06270 */
[----:B------:R-:W-:Y:S02]  /*6ab0*/  LEA.HI.X R39, R120, R129, R119, 0x1, P1 ;  /* 0x0000008178277211 */ /* 0x000fe400008f0c77 */
[C---:B------:R-:W-:Y:S03]  /*6ac0*/  LEA R44, P1, R78.reuse, R134, 0x1 ;  /* 0x000000864e2c7211 */ /* 0x040fe600078208ff */
[----:B-1234-:R-:W2:Y:S01]  /*6ad0*/  LD.E.128 R24, desc[UR6][R38.64] ;  /* 0x0000000626187980 */ /* 0x01eea2000c101d00 */
[----:B------:R-:W-:Y:S07]  /*6ae0*/  LEA.HI.X R45, R78, R135, R77, 0x1, P1 ;  /* 0x000000874e2d7211 */ /* 0x000fee00008f0c4d */
[----:B------:R-:W3:Y:S06]  /*6af0*/  @!P0 LD.E.64 R40, desc[UR6][R40.64+0xc0] ;  /* 0x0000c00628288980 */ /* 0x000eec000c101b00 */
[----:B------:R1:W4:Y:S01]  /*6b00*/  @!P0 LD.E.64 R6, desc[UR6][R22.64+0xc0] ;  /* 0x0000c00616068980 */ /* 0x000322000c101b00 */
[--C-:B---3--:R-:W-:Y:S01]  /*6b10*/  @!P0 HADD2.F32 R29, -RZ, R40.reuse.H0_H0 ;  /* 0x20000028ff1d8230 */ /* 0x108fe20000004100 */
[----:B--2---:R-:W-:Y:S01]  /*6b20*/  @!P0 MOV R28, R24 ;  /* 0x00000018001c8202 */ /* 0x004fe20000000f00 */
[----:B------:R-:W-:Y:S01]  /*6b30*/  @!P0 HADD2.F32 R31, -RZ, R40.H1_H1 ;  /* 0x30000028ff1f8230 */ /* 0x000fe20000004100 */
[----:B------:R-:W-:Y:S01]  /*6b40*/  @!P0 MOV R8, R25 ;  /* 0x0000001900088202 */ /* 0x000fe20000000f00 */
[----:B------:R-:W-:Y:S01]  /*6b50*/  @!P0 HADD2.F32 R34, -RZ, R41.H0_H0 ;  /* 0x20000029ff228230 */ /* 0x000fe20000004100 */
[----:B-1----:R-:W-:Y:S01]  /*6b60*/  @!P0 MOV R22, R26 ;  /* 0x0000001a00168202 */ /* 0x002fe20000000f00 */
[----:B------:R-:W-:Y:S02]  /*6b70*/  @!P0 HADD2.F32 R30, -RZ, R28.H1_H1 ;  /* 0x3000001cff1e8230 */ /* 0x000fe40000004100 */
[----:B----4-:R-:W-:Y:S02]  /*6b80*/  @!P0 HADD2.F32 R17, -RZ, R6.H0_H0 ;  /* 0x20000006ff118230 */ /* 0x010fe40000004100 */
[----:B------:R-:W-:Y:S02]  /*6b90*/  @!P0 HADD2.F32 R32, -RZ, R28.H0_H0 ;  /* 0x2000001cff208230 */ /* 0x000fe40000004100 */
[C---:B------:R-:W-:Y:S01]  /*6ba0*/  @!P0 FMUL.FTZ R35, R30.reuse, R29 ;  /* 0x0000001d1e238220 */ /* 0x040fe20000410000 */
[----:B------:R-:W-:Y:S02]  /*6bb0*/  @!P0 HADD2.F32 R6, -RZ, R6.H1_H1 ;  /* 0x30000006ff068230 */ /* 0x000fe40000004100 */
[-C--:B------:R-:W-:Y:S01]  /*6bc0*/  @!P0 FMUL.FTZ R0, R30, R17.reuse ;  /* 0x000000111e008220 */ /* 0x080fe20000410000 */
[--C-:B------:R-:W-:Y:S02]  /*6bd0*/  @!P0 HADD2.F32 R23, -RZ, R8.reuse.H1_H1 ;  /* 0x30000008ff178230 */ /* 0x100fe40000004100 */
[----:B------:R-:W-:Y:S01]  /*6be0*/  @!P0 FFMA.FTZ R35, R32, R17, -R35 ;  /* 0x0000001120238223 */ /* 0x000fe20000010823 */
[----:B------:R-:W-:Y:S01]  /*6bf0*/  @!P0 MOV R17, R27 ;  /* 0x0000001b00118202 */ /* 0x000fe20000000f00 */
[----:B------:R-:W-:Y:S01]  /*6c00*/  @!P0 FFMA.FTZ R0, R29, R32, R0 ;  /* 0x000000201d008223 */ /* 0x000fe20000010000 */
[--C-:B------:R-:W-:Y:S02]  /*6c10*/  @!P0 HADD2.F32 R5, -RZ, R7.reuse.H0_H0 ;  /* 0x20000007ff058230 */ /* 0x100fe40000004100 */
[C---:B------:R-:W-:Y:S01]  /*6c20*/  @!P0 FMUL.FTZ R2, R23.reuse, R6 ;  /* 0x0000000617028220 */ /* 0x040fe20000410000 */
[----:B------:R-:W-:Y:S02]  /*6c30*/  @!P0 HADD2.F32 R29, -RZ, R8.H0_H0 ;  /* 0x20000008ff1d8230 */ /* 0x000fe40000004100 */
[----:B------:R-:W-:Y:S01]  /*6c40*/  @!P0 FMUL.FTZ R37, R23, R31 ;  /* 0x0000001f17258220 */ /* 0x000fe20000410000 */
[----:B------:R-:W-:Y:S01]  /*6c50*/  @!P0 F2FP.F16.F32.PACK_AB R35, R0, R35 ;  /* 0x000000230023823e */ /* 0x000fe200000000ff */
[--C-:B------:R-:W-:Y:S02]  /*6c60*/  @!P0 HADD2.F32 R28, -RZ, R22.reuse.H1_H1 ;  /* 0x30000016ff1c8230 */ /* 0x100fe40000004100 */
        /* <DEDUP_REMOVED lines=23> */
.L_x_1242:
[----:B------:R-:W-:Y:S05]  /*6de0*/  BSYNC B1 ;  /* 0x0000000000017941 */ /* 0x000fea0003800000 */
.L_x_1241:
[----:B------:R-:W2:Y:S02]  /*6df0*/  LD.E R3, desc[UR6][R18.64+0xd0] ;  /* 0x0000d00612037980 */ /* 0x000ea4000c101900 */
[----:B--2---:R-:W-:Y:S05]  /*6e00*/  IMAD.U32 R3, R3, -0x20, RZ ;  /* 0xffffffe003037824 */ /* 0x004fea00078e00ff */
[C---:B------:R-:W-:Y:S02]  /*6e10*/  LEA R20, P1, R3.reuse, R20, 0x1 ;  /* 0x0000001403147211 */ /* 0x040fe400078208ff */
[C---:B------:R-:W-:Y:S02]  /*6e20*/  LEA R52, P0, R3.reuse, R52, 0x1 ;  /* 0x0000003403347211 */ /* 0x040fe400078008ff */
[C---:B------:R-:W-:Y:S02]  /*6e30*/  LEA.HI.X.SX32 R21, R3.reuse, R21, 0x1, P1 ;  /* 0x0000001503157211 */ /* 0x040fe400008f0eff */
[----:B------:R-:W-:Y:S01]  /*6e40*/  LEA.HI.X.SX32 R53, R3, R53, 0x1, P0 ;  /* 0x0000003503357211 */ /* 0x000fe200000f0eff */
[----:B------:R-:W-:Y:S05]  /*6e50*/  BRA `(.L_x_1249) ;  /* 0x0000006c00687947 */ /* 0x000fea0003800000 */
.L_x_1216:
[----:B------:R-:W-:Y:S04]  /*6e60*/  BSSY B2, `(.L_x_1250) ;  /* 0x0000180000027945 */ /* 0x000fe80003800000 */
[----:B------:R-:W-:Y:S05]  /*6e70*/  @!P3 BRA `(.L_x_1251) ;  /* 0x0000001400f8b947 */ /* 0x000fea0003800000 */
[----:B-----5:R-:W-:Y:S01]  /*6e80*/  ISETP.GE.AND P0, PT, R14, R194, PT ;  /* 0x000000c20e00720c */ /* 0x020fe20003f06270 */
[----:B------:R-:W-:Y:S11]  /*6e90*/  BSSY B1, `(.L_x_1252) ;  /* 0x000005e000017945 */ /* 0x000ff60003800000 */
[----:B------:R-:W-:Y:S01]  /*6ea0*/  @!UPT UIADD3 URZ, URZ, URZ, URZ ;  /* 0x0000003f3f3ff290 */ /* 0x000fe2000fffe03f */
[----:B------:R-:W-:Y:S05]  /*6eb0*/  @P0 BRA `(.L_x_1253) ;  /* 0x00000004006c0947 */ /* 0x000fea0003800000 */
[----:B------:R2:W5:Y:S01]  /*6ec0*/  LD.E.128 R36, desc[UR6][R128.64] ;  /* 0x0000000680247980 */ /* 0x000562000c101d00 */
[----:B------:R-:W-:Y:S01]  /*6ed0*/  ISETP.GE.AND P0, PT, R14, R17, PT ;  /* 0x000000110e00720c */ /* 0x000fe20003f06270 */
[----:B------:R-:W-:Y:S11]  /*6ee0*/  BSSY B0, `(.L_x_1254) ;  /* 0x0000057000007945 */ /* 0x000ff60003800000 */
[----:B------:R-:W-:Y:S01]  /*6ef0*/  @!UPT UIADD3 URZ, URZ, URZ, URZ ;  /* 0x0000003f3f3ff290 */ /* 0x000fe2000fffe03f */
[----:B------:R-:W-:Y:S05]  /*6f00*/  @P0 BRA `(.L_x_1255) ;  /* 0x0000000400500947 */ /* 0x000fea0003800000 */
[----:B------:R-:W-:Y:S02]  /*6f10*/  LEA.HI R205, R17, R17, RZ, 0x1 ;  /* 0x0000001111cd7211 */ /* 0x000fe400078f08ff */
[----:B------:R-:W-:Y:S02]  /*6f20*/  MOV R199, RZ ;  /* 0x000000ff00c77202 */ /* 0x000fe40000000f00 */
[----:B------:R-:W-:Y:S02]  /*6f30*/  SHF.R.S32.HI R205, RZ, 0x1, R205 ;  /* 0x00000001ffcd7819 */ /* 0x000fe400000114cd */
[----:B-----5:R-:W-:Y:S01]  /*6f40*/  MOV R51, R37 ;  /* 0x0000002500337202 */ /* 0x020fe20000000f00 */
[--C-:B------:R-:W-:Y:S01]  /*6f50*/  HADD2.F32 R37, -RZ, R36.reuse.H0_H0 ;  /* 0x20000024ff257230 */ /* 0x100fe20000004100 */
[-C--:B------:R-:W-:Y:S02]  /*6f60*/  ISETP.GE.AND P2, PT, R14, R205.reuse, PT ;  /* 0x000000cd0e00720c */ /* 0x080fe40003f46270 */
[----:B------:R-:W-:Y:S02]  /*6f70*/  MOV R201, R205 ;  /* 0x000000cd00c97202 */ /* 0x000fe40000000f00 */
[----:B------:R-:W-:Y:S01]  /*6f80*/  MOV R49, R39 ;  /* 0x0000002700317202 */ /* 0x000fe20000000f00 */
[----:B------:R-:W-:Y:S01]  /*6f90*/  HADD2.F32 R39, -RZ, R36.H1_H1 ;  /* 0x30000024ff277230 */ /* 0x000fe20000004100 */
[----:B------:R-:W-:Y:S07]  /*6fa0*/  MOV R54, R38 ;  /* 0x0000002600367202 */ /* 0x000fee0000000f00 */
[C---:B------:R-:W-:Y:S02]  /*6fb0*/  @P2 IADD3 R199, -R205.reuse, RZ, RZ ;  /* 0x000000ffcdc72210 */ /* 0x040fe40007ffe1ff */
[----:B------:R-:W-:Y:S02]  /*6fc0*/  @P2 IADD3 R201, -R205, RZ, RZ ;  /* 0x000000ffcdc92210 */ /* 0x000fe40007ffe1ff */
[----:B------:R-:W-:Y:S02]  /*6fd0*/  LEA R202, P0, R199, R130, 0x1 ;  /* 0x00000082c7ca7211 */ /* 0x000fe400078008ff */
[----:B------:R-:W-:Y:S02]  /*6fe0*/  LEA R22, P1, R201, R128, 0x1 ;  /* 0x00000080c9167211 */ /* 0x000fe400078208ff */
[----:B------:R-:W-:Y:S02]  /*6ff0*/  LEA.HI.X.SX32 R203, R199, R131, 0x1, P0 ;  /* 0x00000083c7cb7211 */ /* 0x000fe400000f0eff */
[----:B------:R-:W-:Y:S02]  /*7000*/  LEA.HI.X.SX32 R23, R201, R129, 0x1, P1 ;  /* 0x00000081c9177211 */ /* 0x000fe400008f0eff */
[----:B------:R-:W-:Y:S02]  /*7010*/  MOV R199, RZ ;  /* 0x000000ff00c77202 */ /* 0x000fe40000000f00 */
[----:B------:R-:W-:Y:S01]  /*7020*/  @P2 IADD3 R199, -R205, RZ, RZ ;  /* 0x000000ffcdc72210 */ /* 0x000fe20007ffe1ff */
[----:B-1----:R-:W3:Y:S03]  /*7030*/  LD.E.128 R28, desc[UR6][R22.64] ;  /* 0x00000006161c7980 */ /* 0x002ee6000c101d00 */
[C---:B------:R-:W-:Y:S04]  /*7040*/  LEA R40, P0, R199.reuse, R132, 0x1 ;  /* 0x00000084c7287211 */ /* 0x040fe800078008ff */
[----:B------:R-:W-:Y:S01]  /*7050*/  LEA.HI.X.SX32 R41, R199, R133, 0x1, P0 ;  /* 0x00000085c7297211 */ /* 0x000fe200000f0eff */
[----:B------:R-:W4:Y:S08]  /*7060*/  LD.E.128 R200, desc[UR6][R202.64] ;  /* 0x00000006cac87980 */ /* 0x000f30000c101d00 */
[----:B------:R1:W2:Y:S02]  /*7070*/  LD.E.128 R56, desc[UR6][R40.64] ;  /* 0x0000000628387980 */ /* 0x0002a4000c101d00 */
[----:B-1----:R-:W-:Y:S02]  /*7080*/  HADD2.F32 R40, -RZ, R51.H0_H0 ;  /* 0x20000033ff287230 */ /* 0x002fe40000004100 */
[--C-:B----4-:R-:W-:Y:S01]  /*7090*/  HADD2.F32 R34, -RZ, R200.reuse.H0_H0 ;  /* 0x200000c8ff227230 */ /* 0x110fe20000004100 */
[----:B---3--:R-:W-:Y:S01]  /*70a0*/  MOV R33, R28 ;  /* 0x0000001c00217202 */ /* 0x008fe20000000f00 */
[--C-:B------:R-:W-:Y:S01]  /*70b0*/  HADD2.F32 R28, -RZ, R201.reuse.H1_H1 ;  /* 0x300000c9ff1c7230 */ /* 0x100fe20000004100 */
[----:B------:R-:W-:Y:S01]  /*70c0*/  MOV R26, R30 ;  /* 0x0000001e001a7202 */ /* 0x000fe20000000f00 */
[----:B------:R-:W-:Y:S01]  /*70d0*/  HADD2.F32 R32, -RZ, R200.H1_H1 ;  /* 0x300000c8ff207230 */ /* 0x000fe20000004100 */
[----:B------:R-:W-:Y:S01]  /*70e0*/  MOV R27, R31 ;  /* 0x0000001f001b7202 */ /* 0x000fe20000000f00 */
[----:B------:R-:W-:Y:S02]  /*70f0*/  HADD2.F32 R30, -RZ, R201.H0_H0 ;  /* 0x200000c9ff1e7230 */ /* 0x000fe40000004100 */
[----:B------:R-:W-:Y:S01]  /*7100*/  @!P2 FADD.FTZ R34, -R34, -RZ ;  /* 0x800000ff2222a221 */ /* 0x000fe20000010100 */
        /* <DEDUP_REMOVED lines=9> */
[----:B------:R-:W-:Y:S01]  /*71a0*/  FMUL.FTZ R4, R29, R28 ;  /* 0x0000001c1d047220 */ /* 0x000fe20000410000 */
[----:B------:R-:W-:Y:S02]  /*71b0*/  HADD2.F32 R24, -RZ, R202.H1_H1 ;  /* 0x300000caff187230 */ /* 0x000fe40000004100 */
[----:B------:R-:W-:Y:S01]  /*71c0*/  FMUL.FTZ R2, R33, R32 ;  /* 0x0000002021027220 */ /* 0x000fe20000410000 */
[--C-:B--2---:R-:W-:Y:S02]  /*71d0*/  HADD2.F32 R36, -RZ, R56.reuse.H0_H0 ;  /* 0x20000038ff247230 */ /* 0x104fe40000004100 */
[----:B------:R-:W-:Y:S01]  /*71e0*/  @!P2 FADD.FTZ R25, -R25, -RZ ;  /* 0x800000ff1919a221 */ /* 0x000fe20000010100 */
[--C-:B------:R-:W-:Y:S02]  /*71f0*/  HADD2.F32 R23, -RZ, R203.reuse.H0_H0 ;  /* 0x200000cbff177230 */ /* 0x100fe40000004100 */
[----:B------:R-:W-:Y:S01]  /*7200*/  FMUL.FTZ R3, R31, R30 ;  /* 0x0000001e1f037220 */ /* 0x000fe20000410000 */
[----:B------:R-:W-:Y:S02]  /*7210*/  HADD2.F32 R22, -RZ, R203.H1_H1 ;  /* 0x300000cbff167230 */ /* 0x000fe40000004100 */
[----:B------:R-:W-:Y:S01]  /*7220*/  @!P2 FADD.FTZ R24, -R24, -RZ ;  /* 0x800000ff1818a221 */ /* 0x000fe20000010100 */
[----:B------:R-:W-:Y:S02]  /*7230*/  HADD2.F32 R38, -RZ, R56.H1_H1 ;  /* 0x30000038ff267230 */ /* 0x000fe40000004100 */
[----:B------:R-:W-:Y:S01]  /*7240*/  FFMA.FTZ R0, R37, R36, R0 ;  /* 0x0000002425007223 */ /* 0x000fe20000010000 */
[--C-:B------:R-:W-:Y:S02]  /*7250*/  HADD2.F32 R28, -RZ, R26.reuse.H0_H0 ;  /* 0x2000001aff1c7230 */ /* 0x100fe40000004100 */
[----:B------:R-:W-:Y:S01]  /*7260*/  @!P2 FADD.FTZ R23, -R23, -RZ ;  /* 0x800000ff1717a221 */ /* 0x000fe20000010100 */
[----:B------:R-:W-:Y:S02]  /*7270*/  HADD2.F32 R29, -RZ, R26.H1_H1 ;  /* 0x3000001aff1d7230 */ /* 0x000fe40000004100 */
[----:B------:R-:W-:Y:S01]  /*7280*/  @!P2 FADD.FTZ R22, -R22, -RZ ;  /* 0x800000ff1616a221 */ /* 0x000fe20000010100 */
[----:B------:R-:W-:Y:S02]  /*7290*/  HADD2.F32 R41, -RZ, R57.H0_H0 ;  /* 0x20000039ff297230 */ /* 0x000fe40000004100 */
[----:B------:R-:W-:Y:S01]  /*72a0*/  FFMA.FTZ R2, R39, R38, R2 ;  /* 0x0000002627027223 */ /* 0x000fe20000010002 */
[--C-:B------:R-:W-:Y:S02]  /*72b0*/  HADD2.F32 R26, -RZ, R27.reuse.H0_H0 ;  /* 0x2000001bff1a7230 */ /* 0x100fe40000004100 */
[----:B------:R-:W-:Y:S01]  /*72c0*/  FMUL.FTZ R5, R28, R25 ;  /* 0x000000191c057220 */ /* 0x000fe20000410000 */
[----:B------:R-:W-:Y:S02]  /*72d0*/  HADD2.F32 R27, -RZ, R27.H1_H1 ;  /* 0x3000001bff1b7230 */ /* 0x000fe40000004100 */
[----:B------:R-:W-:Y:S01]  /*72e0*/  FMUL.FTZ R6, R29, R24 ;  /* 0x000000181d067220 */ /* 0x000fe20000410000 */
[----:B------:R-:W-:Y:S02]  /*72f0*/  HADD2.F32 R42, -RZ, R57.H1_H1 ;  /* 0x30000039ff2a7230 */ /* 0x000fe40000004100 */
[----:B------:R-:W-:Y:S01]  /*7300*/  FFMA.FTZ R3, R40, R41, R3 ;  /* 0x0000002928037223 */ /* 0x000fe20000010003 */
[----:B------:R-:W-:Y:S02]  /*7310*/  HADD2.F32 R37, -RZ, R51.H1_H1 ;  /* 0x30000033ff257230 */ /* 0x000fe40000004100 */
[----:B------:R-:W-:Y:S01]  /*7320*/  FMUL.FTZ R7, R26, R23 ;  /* 0x000000171a077220 */ /* 0x000fe20000410000 */
[----:B------:R-:W-:Y:S02]  /*7330*/  HADD2.F32 R43, -RZ, R58.H0_H0 ;  /* 0x2000003aff2b7230 */ /* 0x000fe40000004100 */
[----:B------:R-:W-:Y:S01]  /*7340*/  FMUL.FTZ R8, R27, R22 ;  /* 0x000000161b087220 */ /* 0x000fe20000410000 */
[----:B------:R-:W-:Y:S02]  /*7350*/  HADD2.F32 R36, -RZ, R54.H0_H0 ;  /* 0x20000036ff247230 */ /* 0x000fe40000004100 */
[----:B------:R-:W-:Y:S01]  /*7360*/  FFMA.FTZ R4, R37, R42, R4 ;  /* 0x0000002a25047223 */ /* 0x000fe20000010004 */
[----:B------:R-:W-:Y:S02]  /*7370*/  HADD2.F32 R44, -RZ, R58.H1_H1 ;  /* 0x3000003aff2c7230 */ /* 0x000fe40000004100 */
[----:B------:R-:W-:Y:S02]  /*7380*/  HADD2.F32 R39, -RZ, R54.H1_H1 ;  /* 0x30000036ff277230 */ /* 0x000fe40000004100 */
[----:B------:R-:W-:Y:S01]  /*7390*/  FFMA.FTZ R5, R36, R43, R5 ;  /* 0x0000002b24057223 */ /* 0x000fe20000010005 */
[----:B------:R-:W-:Y:S01]  /*73a0*/  F2FP.F16.F32.PACK_AB R36, R2, R0 ;  /* 0x000000000224723e */ /* 0x000fe200000000ff */
[----:B------:R-:W-:Y:S01]  /*73b0*/  HADD2.F32 R45, -RZ, R59.H0_H0 ;  /* 0x2000003bff2d7230 */ /* 0x000fe20000004100 */
[----:B------:R-:W-:Y:S01]  /*73c0*/  F2FP.F16.F32.PACK_AB R37, R4, R3 ;  /* 0x000000030425723e */ /* 0x000fe200000000ff */
[----:B------:R-:W-:Y:S02]  /*73d0*/  HADD2.F32 R38, -RZ, R49.H0_H0 ;  /* 0x20000031ff267230 */ /* 0x000fe40000004100 */
[----:B------:R-:W-:Y:S01]  /*73e0*/  FFMA.FTZ R6, R39, R44, R6 ;  /* 0x0000002c27067223 */ /* 0x000fe20000010006 */
[----:B------:R-:W-:Y:S02]  /*73f0*/  HADD2.F32 R46, -RZ, R59.H1_H1 ;  /* 0x3000003bff2e7230 */ /* 0x000fe40000004100 */
[----:B------:R-:W-:Y:S02]  /*7400*/  HADD2.F32 R41, -RZ, R49.H1_H1 ;  /* 0x30000031ff297230 */ /* 0x000fe40000004100 */
[----:B------:R-:W-:Y:S01]  /*7410*/  FFMA.FTZ R7, R38, R45, R7 ;  /* 0x0000002d26077223 */ /* 0x000fe20000010007 */
[----:B------:R-:W-:Y:S02]  /*7420*/  F2FP.F16.F32.PACK_AB R38, R6, R5 ;  /* 0x000000050626723e */ /* 0x000fe400000000ff */
[----:B------:R-:W-:Y:S05]  /*7430*/  FFMA.FTZ R8, R41, R46, R8 ;  /* 0x0000002e29087223 */ /* 0x000fea0000010008 */
[----:B------:R-:W-:Y:S02]  /*7440*/  F2FP.F16.F32.PACK_AB R39, R8, R7 ;  /* 0x000000070827723e */ /* 0x000fe400000000ff */
.L_x_1255:
[----:B------:R-:W-:Y:S05]  /*7450*/  BSYNC B0 ;  /* 0x0000000000007941 */ /* 0x000fea0003800000 */
.L_x_1254:
[----:B-----5:R3:W-:Y:S02]  /*7460*/  ST.E.128 desc[UR6][R134.64], R36 ;  /* 0x0000002486007985 */ /* 0x0207e4000c101d06 */
.L_x_1253:
[----:B------:R-:W-:Y:S05]  /*7470*/  BSYNC B1 ;  /* 0x0000000000017941 */ /* 0x000fea0003800000 */
.L_x_1252:
[----:B------:R-:W-:Y:S01]  /*7480*/  ISETP.GE.AND P0, PT, R11, R194, PT ;  /* 0x000000c20b00720c */ /* 0x000fe20003f06270 */
[----:B------:R-:W-:Y:S11]  /*7490*/  BSSY B1, `(.L_x_1256) ;  /* 0x000005e000017945 */ /* 0x000ff60003800000 */
[----:B------:R-:W-:Y:S01]  /*74a0*/  @!UPT UIADD3 URZ, URZ, URZ, URZ ;  /* 0x0000003f3f3ff290 */ /* 0x000fe2000fffe03f */
[----:B------:R-:W-:Y:S05]  /*74b0*/  @P0 BRA `(.L_x_1257) ;  /* 0x00000004006c0947 */ /* 0x000fea0003800000 */
[----:B---3--:R3:W5:Y:S01]  /*74c0*/  LD.E.128 R36, desc[UR6][R128.64+0x80] ;  /* 0x0000800680247980 */ /* 0x008762000c101d00 */
        /* <DEDUP_REMOVED lines=15> */
[C---:B------:R-:W-:Y:S02]  /*75c0*/  @P2 IADD3 R201, -R196.reuse, RZ, RZ ;  /* 0x000000ffc4c92210 */ /* 0x040fe40007ffe1ff */
[----:B------:R-:W-:Y:S02]  /*75d0*/  LEA R202, P0, R199, R130, 0x1 ;  /* 0x00000082c7ca7211 */ /* 0x000fe400078008ff */
[----:B------:R-:W-:Y:S02]  /*75e0*/  LEA R22, P1, R201, R128, 0x1 ;  /* 0x00000080c9167211 */ /* 0x000fe400078208ff */
[----:B------:R-:W-:Y:S02]  /*75f0*/  LEA.HI.X.SX32 R203, R199, R131, 0x1, P0 ;  /* 0x00000083c7cb7211 */ /* 0x000fe400000f0eff */
[----:B------:R-:W-:Y:S02]  /*7600*/  LEA.HI.X.SX32 R23, R201, R129, 0x1, P1 ;  /* 0x00000081c9177211 */ /* 0x000fe400008f0eff */
[----:B------:R-:W-:Y:S02]  /*7610*/  MOV R199, RZ ;  /* 0x000000ff00c77202 */ /* 0x000fe40000000f00 */
[----:B------:R-:W-:Y:S01]  /*7620*/  @P2 IADD3 R199, -R196, RZ, RZ ;  /* 0x000000ffc4c72210 */ /* 0x000fe20007ffe1ff */
[----:B-1----:R-:W4:Y:S03]  /*7630*/  LD.E.128 R28, desc[UR6][R22.64+0x80] ;  /* 0x00008006161c7980 */ /* 0x002f26000c101d00 */
[C---:B------:R-:W-:Y:S04]  /*7640*/  LEA R40, P0, R199.reuse, R132, 0x1 ;  /* 0x00000084c7287211 */ /* 0x040fe800078008ff */
[----:B------:R-:W-:Y:S01]  /*7650*/  LEA.HI.X.SX32 R41, R199, R133, 0x1, P0 ;  /* 0x00000085c7297211 */ /* 0x000fe200000f0eff */
[----:B------:R-:W2:Y:S08]  /*7660*/  LD.E.128 R200, desc[UR6][R202.64+0x80] ;  /* 0x00008006cac87980 */ /* 0x000eb0000c101d00 */
[----:B------:R1:W3:Y:S02]  /*7670*/  LD.E.128 R56, desc[UR6][R40.64+0x80] ;  /* 0x0000800628387980 */ /* 0x0002e4000c101d00 */
[----:B-1----:R-:W-:Y:S02]  /*7680*/  HADD2.F32 R40, -RZ, R51.H0_H0 ;  /* 0x20000033ff287230 */ /* 0x002fe40000004100 */
[--C-:B--2---:R-:W-:Y:S01]  /*7690*/  HADD2.F32 R34, -RZ, R200.reuse.H0_H0 ;  /* 0x200000c8ff227230 */ /* 0x104fe20000004100 */
[----:B----4-:R-:W-:Y:S01]  /*76a0*/  MOV R33, R28 ;  /* 0x0000001c00217202 */ /* 0x010fe20000000f00 */
        /* <DEDUP_REMOVED lines=18> */
[--C-:B---3--:R-:W-:Y:S02]  /*77d0*/  HADD2.F32 R36, -RZ, R56.reuse.H0_H0 ;  /* 0x20000038ff247230 */ /* 0x108fe40000004100 */
        /* <DEDUP_REMOVED lines=39> */
.L_x_1259:
[----:B------:R-:W-:Y:S05]  /*7a50*/  BSYNC B0 ;  /* 0x0000000000007941 */ /* 0x000fea0003800000 */
.L_x_1258:
[----:B-----5:R4:W-:Y:S02]  /*7a60*/  ST.E.128 desc[UR6][R134.64+0x80], R36 ;  /* 0x0000802486007985 */ /* 0x0209e4000c101d06 */
.L_x_1257:
[----:B------:R-:W-:Y:S05]  /*7a70*/  BSYNC B1 ;  /* 0x0000000000017941 */ /* 0x000fea0003800000 */
.L_x_1256:
[----:B------:R-:W-:Y:S01]  /*7a80*/  ISETP.GE.AND P0, PT, R10, R194, PT ;  /* 0x000000c20a00720c */ /* 0x000fe20003f06270 */
[----:B------:R-:W-:Y:S11]  /*7a90*/  BSSY B1, `(.L_x_1260) ;  /* 0x000005e000017945 */ /* 0x000ff60003800000 */
[----:B------:R-:W-:Y:S01]  /*7aa0*/  @!UPT UIADD3 URZ, URZ, URZ, URZ ;  /* 0x0000003f3f3ff290 */ /* 0x000fe2000fffe03f */
[----:B------:R-:W-:Y:S05]  /*7ab0*/  @P0 BRA `(.L_x_1261) ;  /* 0x00000004006c0947 */ /* 0x000fea0003800000 */
[----:B---34-:R3:W5:Y:S01]  /*7ac0*/  LD.E.128 R36, desc[UR6][R128.64+0x100] ;  /* 0x0001000680247980 */ /* 0x018762000c101d00 */
[----:B------:R-:W-:Y:S01]  /*7ad0*/  ISETP.GE.AND P0, PT, R10, R17, PT ;  /* 0x000000110a00720c */ /* 0x000fe20003f06270 */
[----:B------:R-:W-:Y:S11]  /*7ae0*/  BSSY B0, `(.L_x_1262) ;  /* 0x0000057000007945 */ /* 0x000ff60003800000 */
[----:B------:R-:W-:Y:S01]  /*7af0*/  @!UPT UIADD3 URZ, URZ, URZ, URZ ;  /* 0x0000003f3f3ff290 */ /* 0x000fe2000fffe03f */
[----:B------:R-:W-:Y:S05]  /*7b00*/  @P0 BRA `(.L_x_1263) ;  /* 0x0000000400500947 */ /* 0x000fea0003800000 */
[----:B------:R-:W-:Y:S02]  /*7b10*/  LEA.HI R199, R17, R17, RZ, 0x1 ;  /* 0x0000001111c77211 */ /* 0x000fe400078f08ff */
[----:B------:R-:W-:Y:S02]  /*7b20*/  MOV R201, RZ ;  /* 0x000000ff00c97202 */ /* 0x000fe40000000f00 */
[----:B------:R-:W-:Y:S02]  /*7b30*/  SHF.R.S32.HI R199, RZ, 0x1, R199 ;  /* 0x00000001ffc77819 */ /* 0x000fe400000114c7 */
[----:B------:R-:W-:Y:S02]  /*7b40*/  MOV R205, RZ ;  /* 0x000000ff00cd7202 */ /* 0x000fe40000000f00 */
[-C--:B------:R-:W-:Y:S02]  /*7b50*/  ISETP.GE.AND P2, PT, R10, R199.reuse, PT ;  /* 0x000000c70a00720c */ /* 0x080fe40003f46270 */
[----:B------:R-:W-:Y:S02]  /*7b60*/  MOV R203, R199 ;  /* 0x000000c700cb7202 */ /* 0x000fe40000000f00 */
[----:B-----5:R-:W-:Y:S01]  /*7b70*/  MOV R51, R37 ;  /* 0x0000002500337202 */ /* 0x020fe20000000f00 */
[--C-:B------:R-:W-:Y:S01]  /*7b80*/  HADD2.F32 R37, -RZ, R36.reuse.H0_H0 ;  /* 0x20000024ff257230 */ /* 0x100fe20000004100 */
[----:B------:R-:W-:Y:S01]  /*7b90*/  MOV R49, R39 ;  /* 0x0000002700317202 */ /* 0x000fe20000000f00 */
[----:B------:R-:W-:Y:S01]  /*7ba0*/  HADD2.F32 R39, -RZ, R36.H1_H1 ;  /* 0x30000024ff277230 */ /* 0x000fe20000004100 */
[----:B------:R-:W-:Y:S05]  /*7bb0*/  MOV R54, R38 ;  /* 0x0000002600367202 */ /* 0x000fea0000000f00 */
[C---:B------:R-:W-:Y:S02]  /*7bc0*/  @P2 IADD3 R203, -R199.reuse, RZ, RZ ;  /* 0x000000ffc7cb2210 */ /* 0x040fe40007ffe1ff */
[----:B------:R-:W-:Y:S02]  /*7bd0*/  @P2 IADD3 R201, -R199, RZ, RZ ;  /* 0x000000ffc7c92210 */ /* 0x000fe40007ffe1ff */
[----:B------:R-:W-:Y:S02]  /*7be0*/  LEA R22, P1, R203, R128, 0x1 ;  /* 0x00000080cb167211 */ /* 0x000fe400078208ff */
[----:B------:R-:W-:Y:S02]  /*7bf0*/  LEA R206, P0, R201, R130, 0x1 ;  /* 0x00000082c9ce7211 */ /* 0x000fe400078008ff */
[----:B------:R-:W-:Y:S02]  /*7c00*/  LEA.HI.X.SX32 R23, R203, R129, 0x1, P1 ;  /* 0x00000081cb177211 */ /* 0x000fe400008f0eff */
[----:B------:R-:W-:Y:S02]  /*7c10*/  LEA.HI.X.SX32 R207, R201, R131, 0x1, P0 ;  /* 0x00000083c9cf7211 */ /* 0x000fe400000f0eff */
        /* <DEDUP_REMOVED lines=67> */
.L_x_1263:
[----:B------:R-:W-:Y:S05]  /*8050*/  BSYNC B0 ;  /* 0x0000000000007941 */ /* 0x000fea0003800000 */
.L_x_1262:
[----:B-----5:R4:W-:Y:S02]  /*8060*/  ST.E.128 desc[UR6][R134.64+0x100], R36 ;  /* 0x0001002486007985 */ /* 0x0209e4000c101d06 */
.L_x_1261:
[----:B------:R-:W-:Y:S05]  /*8070*/  BSYNC B1 ;  /* 0x0000000000017941 */ /* 0x000fea0003800000 */
.L_x_1260:
[----:B------:R-:W-:Y:S11]  /*8080*/  ISETP.GE.AND P0, PT, R9, R194, PT ;  /* 0x000000c20900720c */ /* 0x000ff60003f06270 */
[----:B------:R-:W-:Y:S02]  /*8090*/  @!UPT UIADD3 URZ, URZ, URZ, URZ ;  /* 0x0000003f3f3ff290 */ /* 0x000fe4000fffe03f */
        /* <DEDUP_REMOVED lines=90> */
.L_x_1265:
[----:B------:R-:W-:Y:S05]  /*8640*/  BSYNC B0 ;  /* 0x0000000000007941 */ /* 0x000fea0003800000 */
.L_x_1264:
[----:B-----5:R4:W-:Y:S02]  /*8650*/  ST.E.128 desc[UR6][R134.64+0x180], R36 ;  /* 0x0001802486007985 */ /* 0x0209e4000c101d06 */
.L_x_1251:
[----:B------:R-:W-:Y:S05]  /*8660*/  BSYNC B2 ;  /* 0x0000000000027941 */ /* 0x000fea0003800000 */
.L_x_1250:
        /* <DEDUP_REMOVED lines=9> */
[----:B------:R-:W-:Y:S01]  /*8700*/  LEA R202, P0, R100, R128, 0x1 ;  /* 0x0000008064ca7211 */ /* 0x000fe200078008ff */
[----:B------:R-:W-:Y:S01]  /*8710*/  BSSY B0, `(.L_x_1270) ;  /* 0x000005f000007945 */ /* 0x000fe20003800000 */
[----:B------:R-:W-:Y:S02]  /*8720*/  ISETP.GE.AND P1, PT, R14, R17, PT ;  /* 0x000000110e00720c */ /* 0x000fe40003f26270 */
[----:B------:R-:W-:Y:S02]  /*8730*/  LEA.HI.X R203, R100, R129, R99, 0x1, P0 ;  /* 0x0000008164cb7211 */ /* 0x000fe400000f0c63 */
[C---:B------:R-:W-:Y:S03]  /*8740*/  LEA R198, P0, R232.reuse, R134, 0x1 ;  /* 0x00000086e8c67211 */ /* 0x040fe600078008ff */
[----:B---34-:R3:W5:Y:S01]  /*8750*/  LD.E.128 R36, desc[UR6][R202.64] ;  /* 0x00000006ca247980 */ /* 0x018762000c101d00 */
[----:B------:R-:W-:Y:S05]  /*8760*/  LEA.HI.X R199, R232, R135, R233, 0x1, P0 ;  /* 0x00000087e8c77211 */ /* 0x000fea00000f0ce9 */
        /* <DEDUP_REMOVED lines=14> */
[----:B------:R-:W-:Y:S02]  /*8850*/  IADD3 R196, P2, R167, R200, RZ ;  /* 0x000000c8a7c47210 */ /* 0x000fe40007f5e0ff */
[----:B------:R-:W-:Y:S02]  /*8860*/  LEA.HI.X.SX32 R23, R201, R203, 0x1, P0 ;  /* 0x000000cbc9177211 */ /* 0x000fe400000f0eff */
[----:B------:R-:W-:Y:S02]  /*8870*/  LEA.HI.X.SX32 R200, R200, R149, 0x1, P2 ;  /* 0x00000095c8c87211 */ /* 0x000fe400010f0eff */
[C---:B---3--:R-:W-:Y:S01]  /*8880*/  LEA R202, P0, R196.reuse, R130, 0x1 ;  /* 0x00000082c4ca7211 */ /* 0x048fe200078008ff */
[----:B-1----:R-:W3:Y:S03]  /*8890*/  LD.E.128 R28, desc[UR6][R22.64] ;  /* 0x00000006161c7980 */ /* 0x002ee6000c101d00 */
[----:B------:R-:W-:Y:S02]  /*88a0*/  LEA.HI.X R203, R196, R131, R200, 0x1, P0 ;  /* 0x00000083c4cb7211 */ /* 0x000fe400000f0cc8 */
[----:B------:R-:W-:Y:S02]  /*88b0*/  MOV R196, RZ ;  /* 0x000000ff00c47202 */ /* 0x000fe40000000f00 */
[----:B------:R-:W-:Y:S02]  /*88c0*/  @P1 IADD3 R196, -R205, RZ, RZ ;  /* 0x000000ffcdc41210 */ /* 0x000fe40007ffe1ff */
[----:B------:R-:W4:Y:S02]  /*88d0*/  LD.E.128 R200, desc[UR6][R202.64] ;  /* 0x00000006cac87980 */ /* 0x000f24000c101d00 */
[----:B------:R-:W-:Y:S04]  /*88e0*/  IADD3 R205, P0, R167, R196, RZ ;  /* 0x000000c4a7cd7210 */ /* 0x000fe80007f1e0ff */
[----:B------:R-:W-:Y:S02]  /*88f0*/  LEA.HI.X.SX32 R196, R196, R149, 0x1, P0 ;  /* 0x00000095c4c47211 */ /* 0x000fe400000f0eff */
[C---:B------:R-:W-:Y:S04]  /*8900*/  LEA R40, P0, R205.reuse, R132, 0x1 ;  /* 0x00000084cd287211 */ /* 0x040fe800078008ff */
[----:B------:R-:W-:Y:S05]  /*8910*/  LEA.HI.X R41, R205, R133, R196, 0x1, P0 ;  /* 0x00000085cd297211 */ /* 0x000fea00000f0cc4 */
        /* <DEDUP_REMOVED lines=62> */
.L_x_1271:
[----:B------:R-:W-:Y:S05]  /*8d00*/  BSYNC B0 ;  /* 0x0000000000007941 */ /* 0x000fea0003800000 */
.L_x_1270:
[----:B-----5:R4:W-:Y:S02]  /*8d10*/  ST.E.128 desc[UR6][R198.64], R36 ;  /* 0x00000024c6007985 */ /* 0x0209e4000c101d06 */
.L_x_1269:
[----:B------:R-:W-:Y:S05]  /*8d20*/  BSYNC B1 ;  /* 0x0000000000017941 */ /* 0x000fea0003800000 */
.L_x_1268:
[----:B------:R-:W-:Y:S01]  /*8d30*/  ISETP.GE.AND P0, PT, R11, R194, PT ;  /* 0x000000c20b00720c */ /* 0x000fe20003f06270 */
[----:B------:R-:W-:Y:S11]  /*8d40*/  BSSY B1, `(.L_x_1272) ;  /* 0x0000065000017945 */ /* 0x000ff60003800000 */
[----:B------:R-:W-:Y:S01]  /*8d50*/  @!UPT UIADD3 URZ, URZ, URZ, URZ ;  /* 0x0000003f3f3ff290 */ /* 0x000fe2000fffe03f */
[----:B------:R-:W-:Y:S05]  /*8d60*/  @P0 BRA `(.L_x_1273) ;  /* 0x0000000400880947 */ /* 0x000fea0003800000 */
[----:B------:R-:W-:Y:S01]  /*8d70*/  LEA R204, P0, R101, R128, 0x1 ;  /* 0x0000008065cc7211 */ /* 0x000fe200078008ff */
[----:B------:R-:W-:Y:S01]  /*8d80*/  BSSY B0, `(.L_x_1274) ;  /* 0x000005f000007945 */ /* 0x000fe20003800000 */
[----:B------:R-:W-:Y:S02]  /*8d90*/  ISETP.GE.AND P1, PT, R11, R17, PT ;  /* 0x000000110b00720c */ /* 0x000fe40003f26270 */
[----:B------:R-:W-:Y:S02]  /*8da0*/  LEA.HI.X R205, R101, R129, R102, 0x1, P0 ;  /* 0x0000008165cd7211 */ /* 0x000fe400000f0c66 */
[C---:B----4-:R-:W-:Y:S03]  /*8db0*/  LEA R198, P0, R93.reuse, R134, 0x1 ;  /* 0x000000865dc67211 */ /* 0x050fe600078008ff */
[----:B---3--:R3:W5:Y:S01]  /*8dc0*/  LD.E.128 R36, desc[UR6][R204.64] ;  /* 0x00000006cc247980 */ /* 0x008762000c101d00 */
        /* <DEDUP_REMOVED lines=18> */
[----:B------:R-:W-:Y:S01]  /*8ef0*/  LEA R206, P0, R200, R130, 0x1 ;  /* 0x00000082c8ce7211 */ /* 0x000fe200078008ff */
[----:B-1----:R-:W4:Y:S01]  /*8f00*/  LD.E.128 R28, desc[UR6][R22.64] ;  /* 0x00000006161c7980 */ /* 0x002f22000c101d00 */
[----:B---3--:R-:W-:Y:S02]  /*8f10*/  MOV R204, RZ ;  /* 0x000000ff00cc7202 */ /* 0x008fe40000000f00 */
[----:B------:R-:W-:Y:S02]  /*8f20*/  @P1 IADD3 R204, -R196, RZ, RZ ;  /* 0x000000ffc4cc1210 */ /* 0x000fe40007ffe1ff */
[----:B------:R-:W-:Y:S02]  /*8f30*/  LEA.HI.X R207, R200, R131, R201, 0x1, P0 ;  /* 0x00000083c8cf7211 */ /* 0x000fe400000f0cc9 */
[----:B------:R-:W-:Y:S03]  /*8f40*/  IADD3 R205, P0, R158, R204, RZ ;  /* 0x000000cc9ecd7210 */ /* 0x000fe60007f1e0ff */
[----:B------:R-:W3:Y:S01]  /*8f50*/  LD.E.128 R200, desc[UR6][R206.64] ;  /* 0x00000006cec87980 */ /* 0x000ee2000c101d00 */
[----:B------:R-:W-:Y:S02]  /*8f60*/  LEA.HI.X.SX32 R196, R204, R147, 0x1, P0 ;  /* 0x00000093ccc47211 */ /* 0x000fe400000f0eff */
[C---:B------:R-:W-:Y:S04]  /*8f70*/  LEA R40, P0, R205.reuse, R132, 0x1 ;  /* 0x00000084cd287211 */ /* 0x040fe800078008ff */
[----:B------:R-:W-:Y:S05]  /*8f80*/  LEA.HI.X R41, R205, R133, R196, 0x1, P0 ;  /* 0x00000085cd297211 */ /* 0x000fea00000f0cc4 */
[----:B------:R1:W2:Y:S02]  /*8f90*/  LD.E.128 R56, desc[UR6][R40.64] ;  /* 0x0000000628387980 */ /* 0x0002a4000c101d00 */
[----:B-1----:R-:W-:Y:S02]  /*8fa0*/  HADD2.F32 R40, -RZ, R51.H0_H0 ;  /* 0x20000033ff287230 */ /* 0x002fe40000004100 */
[--C-:B---3--:R-:W-:Y:S01]  /*8fb0*/  HADD2.F32 R34, -RZ, R200.reuse.H0_H0 ;  /* 0x200000c8ff227230 */ /* 0x108fe20000004100 */
        /* <DEDUP_REMOVED lines=59> */
.L_x_1275:
[----:B------:R-:W-:Y:S05]  /*9370*/  BSYNC B0 ;  /* 0x0000000000007941 */ /* 0x000fea0003800000 */
.L_x_1274:
[----:B-----5:R4:W-:Y:S02]  /*9380*/  ST.E.128 desc[UR6][R198.64], R36 ;  /* 0x00000024c6007985 */ /* 0x0209e4000c101d06 */
.L_x_1273:
[----:B------:R-:W-:Y:S05]  /*9390*/  BSYNC B1 ;  /* 0x0000000000017941 */ /* 0x000fea0003800000 */
.L_x_1272:
[----:B------:R-:W-:Y:S01]  /*93a0*/  ISETP.GE.AND P0, PT, R10, R194, PT ;  /* 0x000000c20a00720c */ /* 0x000fe20003f06270 */
[----:B------:R-:W-:Y:S11]  /*93b0*/  BSSY B1, `(.L_x_1276) ;  /* 0x0000065000017945 */ /* 0x000ff60003800000 */
[----:B------:R-:W-:Y:S01]  /*93c0*/  @!UPT UIADD3 URZ, URZ, URZ, URZ ;  /* 0x0000003f3f3ff290 */ /* 0x000fe2000fffe03f */
[----:B------:R-:W-:Y:S05]  /*93d0*/  @P0 BRA `(.L_x_1277) ;  /* 0x0000000400880947 */ /* 0x000fea0003800000 */
[C---:B---3--:R-:W-:Y:S01]  /*93e0*/  LEA R202, P0, R105.reuse, R128, 0x1 ;  /* 0x0000008069ca7211 */ /* 0x048fe200078008ff */
[----:B------:R-:W-:Y:S01]  /*93f0*/  BSSY B0, `(.L_x_1278) ;  /* 0x000005f000007945 */ /* 0x000fe20003800000 */
[----:B------:R-:W-:Y:S02]  /*9400*/  ISETP.GE.AND P1, PT, R10, R17, PT ;  /* 0x000000110a00720c */ /* 0x000fe40003f26270 */
[----:B------:R-:W-:Y:S02]  /*9410*/  LEA.HI.X R203, R105, R129, R106, 0x1, P0 ;  /* 0x0000008169cb7211 */ /* 0x000fe400000f0c6a */
[C---:B----4-:R-:W-:Y:S03]  /*9420*/  LEA R198, P0, R89.reuse, R134, 0x1 ;  /* 0x0000008659c67211 */ /* 0x050fe600078008ff */
[----:B------:R3:W5:Y:S01]  /*9430*/  LD.E.128 R36, desc[UR6][R202.64] ;  /* 0x00000006ca247980 */ /* 0x000762000c101d00 */
        /* <DEDUP_REMOVED lines=90> */
.L_x_1279:
[----:B------:R-:W-:Y:S05]  /*99e0*/  BSYNC B0 ;  /* 0x0000000000007941 */ /* 0x000fea0003800000 */
.L_x_1278:
[----:B-----5:R4:W-:Y:S02]  /*99f0*/  ST.E.128 desc[UR6][R198.64], R36 ;  /* 0x00000024c6007985 */ /* 0x0209e4000c101d06 */
.L_x_1277:
[----:B------:R-:W-:Y:S05]  /*9a00*/  BSYNC B1 ;  /* 0x0000000000017941 */ /* 0x000fea0003800000 */
.L_x_1276:
[----:B------:R-:W-:Y:S11]  /*9a10*/  ISETP.GE.AND P0, PT, R9, R194, PT ;  /* 0x000000c20900720c */ /* 0x000ff60003f06270 */
[----:B------:R-:W-:Y:S02]  /*9a20*/  @!UPT UIADD3 URZ, URZ, URZ, URZ ;  /* 0x0000003f3f3ff290 */ /* 0x000fe4000fffe03f */
[----:B------:R-:W-:Y:S05]  /*9a30*/  @P0 BRA `(.L_x_1267) ;  /* 0x0000000400880947 */ /* 0x000fea0003800000 */
[----:B---3--:R-:W-:Y:S01]  /*9a40*/  LEA R204, P0, R113, R128, 0x1 ;  /* 0x0000008071cc7211 */ /* 0x008fe200078008ff */
        /* <DEDUP_REMOVED lines=95> */
.L_x_1281:
[----:B------:R-:W-:Y:S05]  /*a040*/  BSYNC B0 ;  /* 0x0000000000007941 */ /* 0x000fea0003800000 */
.L_x_1280:
[----:B-----5:R4:W-:Y:S02]  /*a050*/  ST.E.128 desc[UR6][R198.64], R36 ;  /* 0x00000024c6007985 */ /* 0x0209e4000c101d06 */
.L_x_1267:
[----:B------:R-:W-:Y:S05]  /*a060*/  BSYNC B2 ;  /* 0x0000000000027941 */ /* 0x000fea0003800000 */
.L_x_1266:
        /* <DEDUP_REMOVED lines=105> */
.L_x_1287:
[----:B------:R-:W-:Y:S05]  /*a700*/  BSYNC B0 ;  /* 0x0000000000007941 */ /* 0x000fea0003800000 */
.L_x_1286:
[----:B-----5:R4:W-:Y:S02]  /*a710*/  ST.E.128 desc[UR6][R198.64], R36 ;  /* 0x00000024c6007985 */ /* 0x0209e4000c101d06 */
.L_x_1285:
[----:B------:R-:W-:Y:S05]  /*a720*/  BSYNC B1 ;  /* 0x0000000000017941 */ /* 0x000fea0003800000 */
.L_x_1284:
        /* <DEDUP_REMOVED lines=31> */
[----:B------:R-:W-:Y:S02]  /*a920*/  @P1 IADD3 R207, -R196, RZ, RZ ;  /* 0x000000ffc4cf1210 */ /* 0x000fe40007ffe1ff */
[----:B------:R-:W-:Y:S02]  /*a930*/  LEA.HI.X R209, R200, R131, R201, 0x1, P0 ;  /* 0x00000083c8d17211 */ /* 0x000fe400000f0cc9 */
[----:B---3--:R-:W-:Y:S03]  /*a940*/  IADD3 R205, P0, R156, R207, RZ ;  /* 0x000000cf9ccd7210 */ /* 0x008fe60007f1e0ff */
        /* <DEDUP_REMOVED lines=66> */
.L_x_1291:
[----:B------:R-:W-:Y:S05]  /*ad70*/  BSYNC B0 ;  /* 0x0000000000007941 */ /* 0x000fea0003800000 */
.L_x_1290:
[----:B-----5:R4:W-:Y:S02]  /*ad80*/  ST.E.128 desc[UR6][R198.64], R36 ;  /* 0x00000024c6007985 */ /* 0x0209e4000c101d06 */
.L_x_1289:
[----:B------:R-:W-:Y:S05]  /*ad90*/  BSYNC B1 ;  /* 0x0000000000017941 */ /* 0x000fea0003800000 */
.L_x_1288:
        /* <DEDUP_REMOVED lines=12> */
[----:B-1----:R-:W-:Y:S02]  /*ae60*/  LEA.HI R5, R17, R17, RZ, 0x1 ;  /* 0x0000001111057211 */ /* 0x002fe400078f08ff */
        /* <DEDUP_REMOVED lines=14> */
[C---:B------:R-:W-:Y:S02]  /*af50*/  LEA R200, P0, R6.reuse, R130, 0x1 ;  /* 0x0000008206c87211 */ /* 0x040fe400078008ff */
[-C--:B------:R-:W-:Y:S01]  /*af60*/  LEA.HI.X.SX32 R7, R7, R142.reuse, 0x1, P2 ;  /* 0x0000008e07077211 */ /* 0x080fe200010f0eff */
[----:B------:R-:W4:Y:S03]  /*af70*/  LD.E.128 R28, desc[UR6][R22.64] ;  /* 0x00000006161c7980 */ /* 0x000f26000c101d00 */
[----:B------:R-:W-:Y:S02]  /*af80*/  LEA.HI.X R201, R6, R131, R7, 0x1, P0 ;  /* 0x0000008306c97211 */ /* 0x000fe400000f0c07 */
[----:B------:R-:W-:Y:S02]  /*af90*/  MOV R7, RZ ;  /* 0x000000ff00077202 */ /* 0x000fe40000000f00 */
[----:B------:R-:W-:Y:S02]  /*afa0*/  @P1 IADD3 R7, -R5, RZ, RZ ;  /* 0x000000ff05071210 */ /* 0x000fe40007ffe1ff */
[----:B------:R-:W2:Y:S02]  /*afb0*/  LD.E.128 R200, desc[UR6][R200.64] ;  /* 0x00000006c8c87980 */ /* 0x000ea4000c101d00 */
[----:B------:R-:W-:Y:S04]  /*afc0*/  IADD3 R5, P0, R154, R7, RZ ;  /* 0x000000079a057210 */ /* 0x000fe80007f1e0ff */
[----:B------:R-:W-:Y:S02]  /*afd0*/  LEA.HI.X.SX32 R6, R7, R142, 0x1, P0 ;  /* 0x0000008e07067211 */ /* 0x000fe400000f0eff */
[C---:B------:R-:W-:Y:S04]  /*afe0*/  LEA R40, P0, R5.reuse, R132, 0x1 ;  /* 0x0000008405287211 */ /* 0x040fe800078008ff */
[----:B------:R-:W-:Y:S05]  /*aff0*/  LEA.HI.X R41, R5, R133, R6, 0x1, P0 ;  /* 0x0000008505297211 */ /* 0x000fea00000f0c06 */
        /* <DEDUP_REMOVED lines=62> */
.L_x_1295:
[----:B------:R-:W-:Y:S05]  /*b3e0*/  BSYNC B0 ;  /* 0x0000000000007941 */ /* 0x000fea0003800000 */
.L_x_1294:
[----:B-----5:R4:W-:Y:S02]  /*b3f0*/  ST.E.128 desc[UR6][R198.64], R36 ;  /* 0x00000024c6007985 */ /* 0x0209e4000c101d06 */
.L_x_1293:
[----:B------:R-:W-:Y:S05]  /*b400*/  BSYNC B1 ;  /* 0x0000000000017941 */ /* 0x000fea0003800000 */
.L_x_1292:
[----:B------:R-:W-:Y:S11]  /*b410*/  ISETP.GE.AND P0, PT, R9, R194, PT ;  /* 0x000000c20900720c */ /* 0x000ff60003f06270 */
[----:B------:R-:W-:Y:S02]  /*b420*/  @!UPT UIADD3 URZ, URZ, URZ, URZ ;  /* 0x0000003f3f3ff290 */ /* 0x000fe4000fffe03f */
[----:B------:R-:W-:Y:S05]  /*b430*/  @P0 BRA `(.L_x_1283) ;  /* 0x0000000400840947 */ /* 0x000fea0003800000 */
[C---:B------:R-:W-:Y:S01]  /*b440*/  LEA R2, P0, R116.reuse, R128, 0x1 ;  /* 0x0000008074027211 */ /* 0x040fe200078008ff */
[----:B------:R-:W-:Y:S01]  /*b450*/  BSSY B0, `(.L_x_1296) ;  /* 0x000005e000007945 */ /* 0x000fe20003800000 */
[----:B------:R-:W-:Y:S02]  /*b460*/  ISETP.GE.AND P1, PT, R9, R17, PT ;  /* 0x000000110900720c */ /* 0x000fe40003f26270 */
[----:B------:R-:W-:Y:S02]  /*b470*/  LEA.HI.X R3, R116, R129, R115, 0x1, P0 ;  /* 0x0000008174037211 */ /* 0x000fe400000f0c73 */
[C---:B------:R-:W-:Y:S03]  /*b480*/  LEA R44, P0, R81.reuse, R134, 0x1 ;  /* 0x00000086512c7211 */ /* 0x040fe600078008ff */
[----:B-1----:R1:W5:Y:S01]  /*b490*/  LD.E.128 R28, desc[UR6][R2.64] ;  /* 0x00000006021c7980 */ /* 0x002362000c101d00 */
        /* <DEDUP_REMOVED lines=8> */
[----:B---345:R-:W-:Y:S02]  /*b520*/  MOV R39, R29 ;  /* 0x0000001d00277202 */ /* 0x038fe40000000f00 */
[----:B------:R-:W-:Y:S02]  /*b530*/  MOV R36, R30 ;  /* 0x0000001e00247202 */ /* 0x000fe40000000f00 */
[----:B------:R-:W-:Y:S05]  /*b540*/  MOV R37, R31 ;  /* 0x0000001f00257202 */ /* 0x000fea0000000f00 */
[C---:B------:R-:W-:Y:S02]  /*b550*/  @P1 IADD3 R6, -R0.reuse, RZ, RZ ;  /* 0x000000ff00061210 */ /* 0x040fe40007ffe1ff */
[----:B------:R-:W-:Y:S02]  /*b560*/  @P1 IADD3 R5, -R0, RZ, RZ ;  /* 0x000000ff00051210 */ /* 0x000fe40007ffe1ff */
[----:B-1----:R-:W-:Y:S02]  /*b570*/  LEA R2, P0, R6, R2, 0x1 ;  /* 0x0000000206027211 */ /* 0x002fe400078008ff */
[----:B------:R-:W-:Y:S02]  /*b580*/  IADD3 R4, P2, R152, R5, RZ ;  /* 0x0000000598047210 */ /* 0x000fe40007f5e0ff */
[----:B------:R-:W-:Y:S02]  /*b590*/  LEA.HI.X.SX32 R3, R6, R3, 0x1, P0 ;  /* 0x0000000306037211 */ /* 0x000fe400000f0eff */
[----:B------:R-:W-:Y:S02]  /*b5a0*/  LEA R40, P0, R4, R130, 0x1 ;  /* 0x0000008204287211 */ /* 0x000fe400078008ff */
[-C--:B------:R-:W-:Y:S01]  /*b5b0*/  LEA.HI.X.SX32 R5, R5, R140.reuse, 0x1, P2 ;  /* 0x0000008c05057211 */ /* 0x080fe200010f0eff */
[----:B------:R-:W3:Y:S01]  /*b5c0*/  LD.E.128 R24, desc[UR6][R2.64] ;  /* 0x0000000602187980 */ /* 0x000ee2000c101d00 */
[----:B------:R-:W-:Y:S02]  /*b5d0*/  @P1 IADD3 R23, -R0, RZ, RZ ;  /* 0x000000ff00171210 */ /* 0x000fe40007ffe1ff */
[----:B------:R-:W-:Y:S02]  /*b5e0*/  LEA.HI.X R41, R4, R131, R5, 0x1, P0 ;  /* 0x0000008304297211 */ /* 0x000fe400000f0c05 */
[----:B------:R-:W-:Y:S04]  /*b5f0*/  IADD3 R7, P0, R152, R23, RZ ;  /* 0x0000001798077210 */ /* 0x000fe80007f1e0ff */
[----:B------:R-:W4:Y:S01]  /*b600*/  LD.E.128 R40, desc[UR6][R40.64] ;  /* 0x0000000628287980 */ /* 0x000f22000c101d00 */
[----:B------:R-:W-:Y:S02]  /*b610*/  LEA.HI.X.SX32 R0, R23, R140, 0x1, P0 ;  /* 0x0000008c17007211 */ /* 0x000fe400000f0eff */
[C---:B------:R-:W-:Y:S04]  /*b620*/  LEA R4, P0, R7.reuse, R132, 0x1 ;  /* 0x0000008407047211 */ /* 0x040fe800078008ff */
[----:B------:R-:W-:Y:S05]  /*b630*/  LEA.HI.X R5, R7, R133, R0, 0x1, P0 ;  /* 0x0000008507057211 */ /* 0x000fea00000f0c00 */
[----:B------:R1:W2:Y:S01]  /*b640*/  LD.E.128 R32, desc[UR6][R4.64] ;  /* 0x0000000604207980 */ /* 0x0002a2000c101d00 */
[--C-:B---3--:R-:W-:Y:S01]  /*b650*/  HADD2.F32 R29, -RZ, R24.reuse.H0_H0 ;  /* 0x20000018ff1d7230 */ /* 0x108fe20000004100 */
[----:B------:R-:W-:Y:S01]  /*b660*/  MOV R23, R27 ;  /* 0x0000001b00177202 */ /* 0x000fe20000000f00 */
[----:B------:R-:W-:Y:S01]  /*b670*/  HADD2.F32 R27, -RZ, R24.H1_H1 ;  /* 0x30000018ff1b7230 */ /* 0x000fe20000004100 */
[----:B------:R-:W-:Y:S01]  /*b680*/  MOV R22, R26 ;  /* 0x0000001a00167202 */ /* 0x000fe20000000f00 */
[--C-:B------:R-:W-:Y:S02]  /*b690*/  HADD2.F32 R24, -RZ, R25.reuse.H0_H0 ;  /* 0x20000019ff187230 */ /* 0x100fe40000004100 */
[----:B------:R-:W-:Y:S02]  /*b6a0*/  HADD2.F32 R25, -RZ, R25.H1_H1 ;  /* 0x30000019ff197230 */ /* 0x000fe40000004100 */
[----:B------:R-:W-:Y:S02]  /*b6b0*/  HADD2.F32 R26, -RZ, R39.H0_H0 ;  /* 0x20000027ff1a7230 */ /* 0x000fe40000004100 */
[--C-:B----4-:R-:W-:Y:S02]  /*b6c0*/  HADD2.F32 R3, -RZ, R41.reuse.H0_H0 ;  /* 0x20000029ff037230 */ /* 0x110fe40000004100 */
[----:B-1----:R-:W-:Y:S02]  /*b6d0*/  HADD2.F32 R4, -RZ, R41.H1_H1 ;  /* 0x30000029ff047230 */ /* 0x002fe40000004100 */
[--C-:B------:R-:W-:Y:S02]  /*b6e0*/  HADD2.F32 R7, -RZ, R43.reuse.H0_H0 ;  /* 0x2000002bff077230 */ /* 0x100fe40000004100 */
[----:B------:R-:W-:Y:S01]  /*b6f0*/  @!P1 FADD.FTZ R3, -R3, -RZ ;  /* 0x800000ff03039221 */ /* 0x000fe20000010100 */
[----:B------:R-:W-:Y:S02]  /*b700*/  HADD2.F32 R8, -RZ, R43.H1_H1 ;  /* 0x3000002bff087230 */ /* 0x000fe40000004100 */
[----:B------:R-:W-:Y:S01]  /*b710*/  @!P1 FADD.FTZ R4, -R4, -RZ ;  /* 0x800000ff04049221 */ /* 0x000fe20000010100 */
        /* <DEDUP_REMOVED lines=16> */
[----:B--2---:R-:W-:Y:S02]  /*b820*/  HADD2.F32 R22, -RZ, R32.H0_H0 ;  /* 0x20000020ff167230 */ /* 0x004fe40000004100 */
[----:B------:R-:W-:Y:S01]  /*b830*/  @!P1 FADD.FTZ R2, -R2, -RZ ;  /* 0x800000ff02029221 */ /* 0x000fe20000010100 */
[----:B------:R-:W-:Y:S02]  /*b840*/  HADD2.F32 R30, -RZ, R34.H1_H1 ;  /* 0x30000022ff1e7230 */ /* 0x000fe40000004100 */
[----:B------:R-:W-:Y:S01]  /*b850*/  FMUL.FTZ R8, R23, R8 ;  /* 0x0000000817087220 */ /* 0x000fe20000410000 */
[----:B------:R-:W-:Y:S02]  /*b860*/  HADD2.F32 R23, -RZ, R28.H0_H0 ;  /* 0x2000001cff177230 */ /* 0x000fe40000004100 */
[----:B------:R-:W-:Y:S01]  /*b870*/  FMUL.FTZ R0, R29, R0 ;  /* 0x000000001d007220 */ /* 0x000fe20000410000 */
[----:B------:R-:W-:Y:S02]  /*b880*/  HADD2.F32 R29, -RZ, R34.H0_H0 ;  /* 0x20000022ff1d7230 */ /* 0x000fe40000004100 */
[----:B------:R-:W-:Y:S01]  /*b890*/  FMUL.FTZ R5, R24, R5 ;  /* 0x0000000518057220 */ /* 0x000fe20000410000 */
[----:B------:R-:W-:Y:S02]  /*b8a0*/  HADD2.F32 R24, -RZ, R32.H1_H1 ;  /* 0x30000020ff187230 */ /* 0x000fe40000004100 */
[----:B------:R-:W-:Y:S01]  /*b8b0*/  FMUL.FTZ R6, R25, R6 ;  /* 0x0000000619067220 */ /* 0x000fe20000410000 */
[----:B------:R-:W-:Y:S02]  /*b8c0*/  HADD2.F32 R25, -RZ, R28.H1_H1 ;  /* 0x3000001cff197230 */ /* 0x000fe40000004100 */
[----:B------:R-:W-:Y:S01]  /*b8d0*/  FMUL.FTZ R2, R27, R2 ;  /* 0x000000021b027220 */ /* 0x000fe20000410000 */
[--C-:B------:R-:W-:Y:S02]  /*b8e0*/  HADD2.F32 R27, -RZ, R33.reuse.H0_H0 ;  /* 0x20000021ff1b7230 */ /* 0x100fe40000004100 */
[----:B------:R-:W-:Y:S01]  /*b8f0*/  FFMA.FTZ R0, R23, R22, R0 ;  /* 0x0000001617007223 */ /* 0x000fe20000010000 */
[----:B------:R-:W-:Y:S02]  /*b900*/  HADD2.F32 R28, -RZ, R33.H1_H1 ;  /* 0x30000021ff1c7230 */ /* 0x000fe40000004100 */
[----:B------:R-:W-:Y:S01]  /*b910*/  FFMA.FTZ R2, R25, R24, R2 ;  /* 0x0000001819027223 */ /* 0x000fe20000010002 */
[----:B------:R-:W-:Y:S02]  /*b920*/  HADD2.F32 R23, -RZ, R39.H1_H1 ;  /* 0x30000027ff177230 */ /* 0x000fe40000004100 */
[----:B------:R-:W-:Y:S01]  /*b930*/  FFMA.FTZ R3, R26, R27, R3 ;  /* 0x0000001b1a037223 */ /* 0x000fe20000010003 */
[--C-:B------:R-:W-:Y:S02]  /*b940*/  HADD2.F32 R22, -RZ, R36.reuse.H0_H0 ;  /* 0x20000024ff167230 */ /* 0x100fe40000004100 */
[----:B------:R-:W-:Y:S02]  /*b950*/  HADD2.F32 R25, -RZ, R36.H1_H1 ;  /* 0x30000024ff197230 */ /* 0x000fe40000004100 */
[----:B------:R-:W-:Y:S01]  /*b960*/  FFMA.FTZ R4, R23, R28, R4 ;  /* 0x0000001c17047223 */ /* 0x000fe20000010004 */
[----:B------:R-:W-:Y:S01]  /*b970*/  F2FP.F16.F32.PACK_AB R28, R2, R0 ;  /* 0x00000000021c723e */ /* 0x000fe200000000ff */
[----:B------:R-:W-:Y:S02]  /*b980*/  HADD2.F32 R31, -RZ, R35.H0_H0 ;  /* 0x20000023ff1f7230 */ /* 0x000fe40000004100 */
[----:B------:R-:W-:Y:S01]  /*b990*/  FFMA.FTZ R5, R22, R29, R5 ;  /* 0x0000001d16057223 */ /* 0x000fe20000010005 */
[----:B------:R-:W-:Y:S01]  /*b9a0*/  HADD2.F32 R24, -RZ, R37.H0_H0 ;  /* 0x20000025ff187230 */ /* 0x000fe20000004100 */
[----:B------:R-:W-:Y:S01]  /*b9b0*/  F2FP.F16.F32.PACK_AB R29, R4, R3 ;  /* 0x00000003041d723e */ /* 0x000fe200000000ff */
[----:B------:R-:W-:Y:S02]  /*b9c0*/  HADD2.F32 R32, -RZ, R35.H1_H1 ;  /* 0x30000023ff207230 */ /* 0x000fe40000004100 */
[----:B------:R-:W-:Y:S01]  /*b9d0*/  FFMA.FTZ R6, R25, R30, R6 ;  /* 0x0000001e19067223 */ /* 0x000fe20000010006 */
[----:B------:R-:W-:Y:S02]  /*b9e0*/  HADD2.F32 R27, -RZ, R37.H1_H1 ;  /* 0x30000025ff1b7230 */ /* 0x000fe40000004100 */
[----:B------:R-:W-:Y:S02]  /*b9f0*/  FFMA.FTZ R7, R24, R31, R7 ;  /* 0x0000001f18077223 */ /* 0x000fe40000010007 */
[----:B------:R-:W-:Y:S01]  /*ba00*/  F2FP.F16.F32.PACK_AB R30, R6, R5 ;  /* 0x00000005061e723e */ /* 0x000fe200000000ff */
[----:B------:R-:W-:Y:S05]  /*ba10*/  FFMA.FTZ R8, R27, R32, R8 ;  /* 0x000000201b087223 */ /* 0x000fea0000010008 */
[----:B------:R-:W-:Y:S02]  /*ba20*/  F2FP.F16.F32.PACK_AB R31, R8, R7 ;  /* 0x00000007081f723e */ /* 0x000fe400000000ff */
.L_x_1297:
[----:B------:R-:W-:Y:S05]  /*ba30*/  BSYNC B0 ;  /* 0x0000000000007941 */ /* 0x000fea0003800000 */
.L_x_1296:
[----:B-----5:R1:W-:Y:S02]  /*ba40*/  ST.E.128 desc[UR6][R44.64], R28 ;  /* 0x0000001c2c007985 */ /* 0x0203e4000c101d06 */
.L_x_1283:
[----:B------:R-:W-:Y:S05]  /*ba50*/  BSYNC B2 ;  /* 0x0000000000027941 */ /* 0x000fea0003800000 */
.L_x_1282:
        /* <DEDUP_REMOVED lines=10> */
[----:B------:R-:W-:Y:S01]  /*bb00*/  ISETP.GE.AND P0, PT, R14, R17, PT ;  /* 0x000000110e00720c */ /* 0x000fe20003f06270 */
[----:B------:R-:W-:Y:S01]  /*bb10*/  IMAD.WIDE.U32 R22, R192, 0x60, R128 ;  /* 0x00000060c0167825 */ /* 0x000fe200078e0080 */
[----:B------:R-:W-:Y:S03]  /*bb20*/  BSSY B0, `(.L_x_1302) ;  /* 0x000005e000007945 */ /* 0x000fe60003800000 */
[----:B-1----:R-:W-:Y:S01]  /*bb30*/  IMAD R3, R63, 0x60, RZ ;  /* 0x000000603f037824 */ /* 0x002fe200078e02ff */
[----:B------:R-:W-:Y:S01]  /*bb40*/  IADD3 R23, R23, R0, RZ ;  /* 0x0000000017177210 */ /* 0x000fe20007ffe0ff */
[----:B------:R-:W-:Y:S04]  /*bb50*/  IMAD.WIDE.U32 R44, R62, 0x60, R134 ;  /* 0x000000603e2c7825 */ /* 0x000fe800078e0086 */
[----:B------:R1:W5:Y:S01]  /*bb60*/  LD.E.128 R28, desc[UR6][R22.64] ;  /* 0x00000006161c7980 */ /* 0x000362000c101d00 */
[----:B------:R-:W-:Y:S01]  /*bb70*/  IADD3 R45, R45, R3, RZ ;  /* 0x000000032d2d7210 */ /* 0x000fe20007ffe0ff */
[----:B------:R-:W-:Y:S06]  /*bb80*/  @P0 BRA `(.L_x_1303) ;  /* 0x00000004005c0947 */ /* 0x000fec0003800000 */
[----:B------:R-:W-:Y:S02]  /*bb90*/  LEA.HI R5, R17, R17, RZ, 0x1 ;  /* 0x0000001111057211 */ /* 0x000fe400078f08ff */
[----:B------:R-:W-:Y:S02]  /*bba0*/  MOV R4, RZ ;  /* 0x000000ff00047202 */ /* 0x000fe40000000f00 */
[----:B------:R-:W-:Y:S02]  /*bbb0*/  SHF.R.S32.HI R5, RZ, 0x1, R5 ;  /* 0x00000001ff057819 */ /* 0x000fe40000011405 */
[----:B---345:R-:W-:Y:S02]  /*bbc0*/  MOV R39, R29 ;  /* 0x0000001d00277202 */ /* 0x038fe40000000f00 */
        /* <DEDUP_REMOVED lines=9> */
[----:B------:R-:W-:Y:S02]  /*bc60*/  LEA R40, P0, R0, R130, 0x1 ;  /* 0x0000008200287211 */ /* 0x000fe400078008ff */
[----:B------:R-:W-:Y:S01]  /*bc70*/  LEA.HI.X.SX32 R4, R4, R146, 0x1, P2 ;  /* 0x0000009204047211 */ /* 0x000fe200010f0eff */
[----:B------:R-:W3:Y:S03]  /*bc80*/  LD.E.128 R24, desc[UR6][R2.64] ;  /* 0x0000000602187980 */ /* 0x000ee6000c101d00 */
        /* <DEDUP_REMOVED lines=8> */
[----:B------:R2:W2:Y:S01]  /*bd10*/  LD.E.128 R32, desc[UR6][R4.64] ;  /* 0x0000000604207980 */ /* 0x0004a2000c101d00 */
[--C-:B---3--:R-:W-:Y:S01]  /*bd20*/  HADD2.F32 R29, -RZ, R24.reuse.H0_H0 ;  /* 0x20000018ff1d7230 */ /* 0x108fe20000004100 */
[----:B-1----:R-:W-:Y:S01]  /*bd30*/  MOV R23, R27 ;  /* 0x0000001b00177202 */ /* 0x002fe20000000f00 */
[----:B------:R-:W-:Y:S01]  /*bd40*/  HADD2.F32 R27, -RZ, R24.H1_H1 ;  /* 0x30000018ff1b7230 */ /* 0x000fe20000004100 */
[----:B------:R-:W-:Y:S01]  /*bd50*/  MOV R22, R26 ;  /* 0x0000001a00167202 */ /* 0x000fe20000000f00 */
[--C-:B------:R-:W-:Y:S02]  /*bd60*/  HADD2.F32 R24, -RZ, R25.reuse.H0_H0 ;  /* 0x20000019ff187230 */ /* 0x100fe40000004100 */
[----:B------:R-:W-:Y:S02]  /*bd70*/  HADD2.F32 R25, -RZ, R25.H1_H1 ;  /* 0x30000019ff197230 */ /* 0x000fe40000004100 */
[----:B------:R-:W-:Y:S02]  /*bd80*/  HADD2.F32 R26, -RZ, R39.H0_H0 ;  /* 0x20000027ff1a7230 */ /* 0x000fe40000004100 */
[--C-:B----4-:R-:W-:Y:S02]  /*bd90*/  HADD2.F32 R3, -RZ, R41.reuse.H0_H0 ;  /* 0x20000029ff037230 */ /* 0x110fe40000004100 */
[----:B--2---:R-:W-:Y:S02]  /*bda0*/  HADD2.F32 R4, -RZ, R41.H1_H1 ;  /* 0x30000029ff047230 */ /* 0x004fe40000004100 */
        /* <DEDUP_REMOVED lines=20> */
[----:B------:R-:W-:Y:S02]  /*bef0*/  HADD2.F32 R22, -RZ, R32.H0_H0 ;  /* 0x20000020ff167230 */ /* 0x000fe40000004100 */
        /* <DEDUP_REMOVED lines=32> */
.L_x_1303:
[----:B------:R-:W-:Y:S05]  /*c100*/  BSYNC B0 ;  /* 0x0000000000007941 */ /* 0x000fea0003800000 */
.L_x_1302:
[----:B-----5:R1:W-:Y:S02]  /*c110*/  ST.E.128 desc[UR6][R44.64], R28 ;  /* 0x0000001c2c007985 */ /* 0x0203e4000c101d06 */
.L_x_1301:
[----:B------:R-:W-:Y:S05]  /*c120*/  BSYNC B1 ;  /* 0x0000000000017941 */ /* 0x000fea0003800000 */
.L_x_1300:
[----:B------:R-:W-:Y:S01]  /*c130*/  ISETP.GE.AND P0, PT, R11, R194, PT ;  /* 0x000000c20b00720c */ /* 0x000fe20003f06270 */
[----:B------:R-:W-:Y:S11]  /*c140*/  BSSY B1, `(.L_x_1304) ;  /* 0x0000064000017945 */ /* 0x000ff60003800000 */
[----:B------:R-:W-:Y:S01]  /*c150*/  @!UPT UIADD3 URZ, URZ, URZ, URZ ;  /* 0x0000003f3f3ff290 */ /* 0x000fe2000fffe03f */
[----:B------:R-:W-:Y:S05]  /*c160*/  @P0 BRA `(.L_x_1305) ;  /* 0x0000000400840947 */ /* 0x000fea0003800000 */
[C---:B-1----:R-:W-:Y:S01]  /*c170*/  LEA R2, P0, R112.reuse, R128, 0x1 ;  /* 0x0000008070027211 */ /* 0x042fe200078008ff */
        /* <DEDUP_REMOVED lines=17> */
[----:B-1----:R-:W-:Y:S02]  /*c290*/  LEA R2, P0, R5, R2, 0x1 ;  /* 0x0000000205027211 */ /* 0x002fe400078008ff */
        /* <DEDUP_REMOVED lines=76> */
.L_x_1307:
[----:B------:R-:W-:Y:S05]  /*c760*/  BSYNC B0 ;  /* 0x0000000000007941 */ /* 0x000fea0003800000 */
.L_x_1306:
[----:B-----5:R1:W-:Y:S02]  /*c770*/  ST.E.128 desc[UR6][R44.64], R28 ;  /* 0x0000001c2c007985 */ /* 0x0203e4000c101d06 */
.L_x_1305:
[----:B------:R-:W-:Y:S05]  /*c780*/  BSYNC B1 ;  /* 0x0000000000017941 */ /* 0x000fea0003800000 */
.L_x_1304:
[----:B------:R-:W-:Y:S01]  /*c790*/  ISETP.GE.AND P0, PT, R10, R194, PT ;  /* 0x000000c20a00720c */ /* 0x000fe20003f06270 */
[----:B------:R-:W-:Y:S11]  /*c7a0*/  BSSY B1, `(.L_x_1308) ;  /* 0x0000064000017945 */ /* 0x000ff60003800000 */
[----:B------:R-:W-:Y:S01]  /*c7b0*/  @!UPT UIADD3 URZ, URZ, URZ, URZ ;  /* 0x0000003f3f3ff290 */ /* 0x000fe2000fffe03f */
[----:B------:R-:W-:Y:S05]  /*c7c0*/  @P0 BRA `(.L_x_1309) ;  /* 0x0000000400840947 */ /* 0x000fea0003800000 */
[----:B-1----:R-:W-:Y:S01]  /*c7d0*/  LEA R2, P0, R118, R128, 0x1 ;  /* 0x0000008076027211 */ /* 0x002fe200078008ff */
        /* <DEDUP_REMOVED lines=17> */
[C---:B-1----:R-:W-:Y:S02]  /*c8f0*/  LEA R2, P0, R6.reuse, R2, 0x1 ;  /* 0x0000000206027211 */ /* 0x042fe400078008ff */
        /* <DEDUP_REMOVED lines=76> */
.L_x_1311:
[----:B------:R-:W-:Y:S05]  /*cdc0*/  BSYNC B0 ;  /* 0x0000000000007941 */ /* 0x000fea0003800000 */
.L_x_1310:
[----:B-----5:R1:W-:Y:S02]  /*cdd0*/  ST.E.128 desc[UR6][R44.64], R28 ;  /* 0x0000001c2c007985 */ /* 0x0203e4000c101d06 */
.L_x_1309:
[----:B------:R-:W-:Y:S05]  /*cde0*/  BSYNC B1 ;  /* 0x0000000000017941 */ /* 0x000fea0003800000 */
.L_x_1308:
[----:B------:R-:W-:Y:S11]  /*cdf0*/  ISETP.GE.AND P0, PT, R9, R194, PT ;  /* 0x000000c20900720c */ /* 0x000ff60003f06270 */
[----:B------:R-:W-:Y:S02]  /*ce00*/  @!UPT UIADD3 URZ, URZ, URZ, URZ ;  /* 0x0000003f3f3ff290 */ /* 0x000fe4000fffe03f */
        /* <DEDUP_REMOVED lines=25> */
[----:B------:R1:W3:Y:S01]  /*cfa0*/  LD.E.128 R24, desc[UR6][R2.64] ;  /* 0x0000000602187980 */ /* 0x0002e2000c101d00 */
[----:B------:R-:W-:Y:S02]  /*cfb0*/  @P1 IADD3 R23, -R0, RZ, RZ ;  /* 0x000000ff00171210 */ /* 0x000fe40007ffe1ff */
[----:B------:R-:W-:Y:S02]  /*cfc0*/  LEA.HI.X R41, R4, R131, R5, 0x1, P0 ;  /* 0x0000008304297211 */ /* 0x000fe400000f0c05 */
[----:B------:R-:W-:Y:S04]  /*cfd0*/  IADD3 R7, P0, R150, R23, RZ ;  /* 0x0000001796077210 */ /* 0x000fe80007f1e0ff */
[----:B------:R-:W1:Y:S01]  /*cfe0*/  LD.E.128 R40, desc[UR6][R40.64] ;  /* 0x0000000628287980 */ /* 0x000e62000c101d00 */
[----:B------:R-:W-:Y:S02]  /*cff0*/  LEA.HI.X.SX32 R0, R23, R138, 0x1, P0 ;  /* 0x0000008a17007211 */ /* 0x000fe400000f0eff */
[C---:B------:R-:W-:Y:S04]  /*d000*/  LEA R4, P0, R7.reuse, R132, 0x1 ;  /* 0x0000008407047211 */ /* 0x040fe800078008ff */
[----:B------:R-:W-:Y:S05]  /*d010*/  LEA.HI.X R5, R7, R133, R0, 0x1, P0 ;  /* 0x0000008507057211 */ /* 0x000fea00000f0c00 */
[----:B------:R4:W2:Y:S01]  /*d020*/  LD.E.128 R32, desc[UR6][R4.64] ;  /* 0x0000000604207980 */ /* 0x0008a2000c101d00 */
[--C-:B-1----:R-:W-:Y:S01]  /*d030*/  HADD2.F32 R3, -RZ, R41.reuse.H0_H0 ;  /* 0x20000029ff037230 */ /* 0x102fe20000004100 */
[----:B---3--:R-:W-:Y:S01]  /*d040*/  MOV R23, R25 ;  /* 0x0000001900177202 */ /* 0x008fe20000000f00 */
[----:B----4-:R-:W-:Y:S01]  /*d050*/  HADD2.F32 R4, -RZ, R41.H1_H1 ;  /* 0x30000029ff047230 */ /* 0x010fe20000004100 */
[----:B------:R-:W-:Y:S01]  /*d060*/  MOV R17, R27 ;  /* 0x0000001b00117202 */ /* 0x000fe20000000f00 */
[--C-:B------:R-:W-:Y:S01]  /*d070*/  HADD2.F32 R27, -RZ, R24.reuse.H0_H0 ;  /* 0x20000018ff1b7230 */ /* 0x100fe20000004100 */
[----:B------:R-:W-:Y:S01]  /*d080*/  MOV R22, R26 ;  /* 0x0000001a00167202 */ /* 0x000fe20000000f00 */
[----:B------:R-:W-:Y:S02]  /*d090*/  HADD2.F32 R25, -RZ, R24.H1_H1 ;  /* 0x30000018ff197230 */ /* 0x000fe40000004100 */
[----:B------:R-:W-:Y:S01]  /*d0a0*/  @!P1 FADD.FTZ R3, -R3, -RZ ;  /* 0x800000ff03039221 */ /* 0x000fe20000010100 */
[--C-:B------:R-:W-:Y:S02]  /*d0b0*/  HADD2.F32 R24, -RZ, R23.reuse.H0_H0 ;  /* 0x20000017ff187230 */ /* 0x100fe40000004100 */
[----:B------:R-:W-:Y:S01]  /*d0c0*/  @!P1 FADD.FTZ R4, -R4, -RZ ;  /* 0x800000ff04049221 */ /* 0x000fe20000010100 */
[----:B------:R-:W-:Y:S02]  /*d0d0*/  HADD2.F32 R23, -RZ, R23.H1_H1 ;  /* 0x30000017ff177230 */ /* 0x000fe40000004100 */
[----:B------:R-:W-:Y:S02]  /*d0e0*/  HADD2.F32 R6, -RZ, R42.H1_H1 ;  /* 0x3000002aff067230 */ /* 0x000fe40000004100 */
[----:B------:R-:W-:Y:S01]  /*d0f0*/  FMUL.FTZ R3, R24, R3 ;  /* 0x0000000318037220 */ /* 0x000fe20000410000 */
[----:B------:R-:W-:Y:S02]  /*d100*/  HADD2.F32 R7, -RZ, R43.H0_H0 ;  /* 0x2000002bff077230 */ /* 0x000fe40000004100 */
[----:B------:R-:W-:Y:S01]  /*d110*/  FMUL.FTZ R4, R23, R4 ;  /* 0x0000000417047220 */ /* 0x000fe20000410000 */
[--C-:B------:R-:W-:Y:S02]  /*d120*/  HADD2.F32 R0, -RZ, R40.reuse.H0_H0 ;  /* 0x20000028ff007230 */ /* 0x100fe40000004100 */
[----:B------:R-:W-:Y:S01]  /*d130*/  @!P1 FADD.FTZ R6, -R6, -RZ ;  /* 0x800000ff06069221 */ /* 0x000fe20000010100 */
[----:B------:R-:W-:Y:S02]  /*d140*/  HADD2.F32 R2, -RZ, R40.H1_H1 ;  /* 0x30000028ff027230 */ /* 0x000fe40000004100 */
[----:B------:R-:W-:Y:S01]  /*d150*/  @!P1 FADD.FTZ R7, -R7, -RZ ;  /* 0x800000ff07079221 */ /* 0x000fe20000010100 */
[----:B------:R-:W-:Y:S02]  /*d160*/  HADD2.F32 R5, -RZ, R42.H0_H0 ;  /* 0x2000002aff057230 */ /* 0x000fe40000004100 */
[----:B------:R-:W-:Y:S01]  /*d170*/  @!P1 FADD.FTZ R0, -R0, -RZ ;  /* 0x800000ff00009221 */ /* 0x000fe20000010100 */
[--C-:B------:R-:W-:Y:S02]  /*d180*/  HADD2.F32 R24, -RZ, R22.reuse.H0_H0 ;  /* 0x20000016ff187230 */ /* 0x100fe40000004100 */
[----:B------:R-:W-:Y:S01]  /*d190*/  @!P1 FADD.FTZ R2, -R2, -RZ ;  /* 0x800000ff02029221 */ /* 0x000fe20000010100 */
[----:B------:R-:W-:Y:S02]  /*d1a0*/  HADD2.F32 R23, -RZ, R22.H1_H1 ;  /* 0x30000016ff177230 */ /* 0x000fe40000004100 */
[----:B------:R-:W-:Y:S01]  /*d1b0*/  @!P1 FADD.FTZ R5, -R5, -RZ ;  /* 0x800000ff05059221 */ /* 0x000fe20000010100 */
[----:B------:R-:W-:Y:S02]  /*d1c0*/  HADD2.F32 R22, -RZ, R17.H0_H0 ;  /* 0x20000011ff167230 */ /* 0x000fe40000004100 */
[----:B------:R-:W-:Y:S01]  /*d1d0*/  FMUL.FTZ R0, R27, R0 ;  /* 0x000000001b007220 */ /* 0x000fe20000410000 */
[----:B------:R-:W-:Y:S02]  /*d1e0*/  HADD2.F32 R8, -RZ, R43.H1_H1 ;  /* 0x3000002bff087230 */ /* 0x000fe40000004100 */
[----:B------:R-:W-:Y:S01]  /*d1f0*/  FMUL.FTZ R6, R23, R6 ;  /* 0x0000000617067220 */ /* 0x000fe20000410000 */
[----:B------:R-:W-:Y:S02]  /*d200*/  HADD2.F32 R23, -RZ, R28.H0_H0 ;  /* 0x2000001cff177230 */ /* 0x000fe40000004100 */
[----:B------:R-:W-:Y:S01]  /*d210*/  FMUL.FTZ R7, R22, R7 ;  /* 0x0000000716077220 */ /* 0x000fe20000410000 */
[----:B--2---:R-:W-:Y:S02]  /*d220*/  HADD2.F32 R22, -RZ, R32.H0_H0 ;  /* 0x20000020ff167230 */ /* 0x004fe40000004100 */
[----:B------:R-:W-:Y:S01]  /*d230*/  FMUL.FTZ R2, R25, R2 ;  /* 0x0000000219027220 */ /* 0x000fe20000410000 */
[----:B------:R-:W-:Y:S02]  /*d240*/  HADD2.F32 R25, -RZ, R28.H1_H1 ;  /* 0x3000001cff197230 */ /* 0x000fe40000004100 */
[----:B------:R-:W-:Y:S01]  /*d250*/  FMUL.FTZ R5, R24, R5 ;  /* 0x0000000518057220 */ /* 0x000fe20000410000 */
[----:B------:R-:W-:Y:S02]  /*d260*/  HADD2.F32 R24, -RZ, R32.H1_H1 ;  /* 0x30000020ff187230 */ /* 0x000fe40000004100 */
[----:B------:R-:W-:Y:S01]  /*d270*/  FFMA.FTZ R0, R23, R22, R0 ;  /* 0x0000001617007223 */ /* 0x000fe20000010000 */
[----:B------:R-:W-:Y:S02]  /*d280*/  HADD2.F32 R26, -RZ, R39.H0_H0 ;  /* 0x20000027ff1a7230 */ /* 0x000fe40000004100 */
[----:B------:R-:W-:Y:S01]  /*d290*/  @!P1 FADD.FTZ R8, -R8, -RZ ;  /* 0x800000ff08089221 */ /* 0x000fe20000010100 */
[----:B------:R-:W-:Y:S02]  /*d2a0*/  HADD2.F32 R27, -RZ, R33.H0_H0 ;  /* 0x20000021ff1b7230 */ /* 0x000fe40000004100 */
[----:B------:R-:W-:Y:S01]  /*d2b0*/  FFMA.FTZ R2, R25, R24, R2 ;  /* 0x0000001819027223 */ /* 0x000fe20000010002 */
[----:B------:R-:W-:Y:S02]  /*d2c0*/  HADD2.F32 R17, -RZ, R17.H1_H1 ;  /* 0x30000011ff117230 */ /* 0x000fe40000004100 */
[----:B------:R-:W-:Y:S02]  /*d2d0*/  HADD2.F32 R28, -RZ, R33.H1_H1 ;  /* 0x30000021ff1c7230 */ /* 0x000fe40000004100 */
[----:B------:R-:W-:Y:S01]  /*d2e0*/  FFMA.FTZ R3, R26, R27, R3 ;  /* 0x0000001b1a037223 */ /* 0x000fe20000010003 */
[----:B------:R-:W-:Y:S02]  /*d2f0*/  HADD2.F32 R23, -RZ, R39.H1_H1 ;  /* 0x30000027ff177230 */ /* 0x000fe40000004100 */
[----:B------:R-:W-:Y:S01]  /*d300*/  FMUL.FTZ R8, R17, R8 ;  /* 0x0000000811087220 */ /* 0x000fe20000410000 */
[----:B------:R-:W-:Y:S02]  /*d310*/  HADD2.F32 R29, -RZ, R34.H0_H0 ;  /* 0x20000022ff1d7230 */ /* 0x000fe40000004100 */
[----:B------:R-:W-:Y:S02]  /*d320*/  HADD2.F32 R22, -RZ, R36.H0_H0 ;  /* 0x20000024ff167230 */ /* 0x000fe40000004100 */
[----:B------:R-:W-:Y:S01]  /*d330*/  FFMA.FTZ R4, R23, R28, R4 ;  /* 0x0000001c17047223 */ /* 0x000fe20000010004 */
[----:B------:R-:W-:Y:S01]  /*d340*/  HADD2.F32 R30, -RZ, R34.H1_H1 ;  /* 0x30000022ff1e7230 */ /* 0x000fe20000004100 */
[----:B------:R-:W-:Y:S01]  /*d350*/  F2FP.F16.F32.PACK_AB R28, R2, R0 ;  /* 0x00000000021c723e */ /* 0x000fe200000000ff */
        /* <DEDUP_REMOVED lines=12> */
.L_x_1313:
[----:B------:R-:W-:Y:S05]  /*d420*/  BSYNC B0 ;  /* 0x0000000000007941 */ /* 0x000fea0003800000 */
.L_x_1312:
[----:B-----5:R1:W-:Y:S02]  /*d430*/  ST.E.128 desc[UR6][R44.64], R28 ;  /* 0x0000001c2c007985 */ /* 0x0203e4000c101d06 */
.L_x_1299:
[----:B------:R-:W-:Y:S05]  /*d440*/  BSYNC B2 ;  /* 0x0000000000027941 */ /* 0x000fea0003800000 */
.L_x_1298:
[----:B-1----:R-:W2:Y:S02]  /*d450*/  LD.E R3, desc[UR6][R18.64+0xd0] ;  /* 0x0000d00612037980 */ /* 0x002ea4000c101900 */
[----:B--2---:R-:W-:Y:S05]  /*d460*/  IMAD.U32 R3, R3, -0x20, RZ ;  /* 0xffffffe003037824 */ /* 0x004fea00078e00ff */
[C---:B------:R-:W-:Y:S02]  /*d470*/  LEA R132, P1, R3.reuse, R132, 0x1 ;  /* 0x0000008403847211 */ /* 0x040fe400078208ff */
[C---:B------:R-:W-:Y:S02]  /*d480*/  LEA R130, P0, R3.reuse, R130, 0x1 ;  /* 0x0000008203827211 */ /* 0x040fe400078008ff */
[C---:B------:R-:W-:Y:S02]  /*d490*/  LEA.HI.X.SX32 R133, R3.reuse, R133, 0x1, P1 ;  /* 0x0000008503857211 */ /* 0x040fe400008f0eff */
[----:B------:R-:W-:Y:S01]  /*d4a0*/  LEA.HI.X.SX32 R131, R3, R131, 0x1, P0 ;  /* 0x0000008303837211 */ /* 0x000fe200000f0eff */
[----:B------:R-:W-:Y:S05]  /*d4b0*/  BRA `(.L_x_1249) ;  /* 0x0000000400d07947 */ /* 0x000fea0003800000 */
.L_x_1215:
        /* <DEDUP_REMOVED lines=11> */
[----:B-1----:R-:W2:Y:S04]  /*d570*/  @P4 LD.E.128 R4, desc[UR6][R128.64] ;  /* 0x0000000680044980 */ /* 0x002ea8000c101d00 */
[----:B--2---:R1:W-:Y:S01]  /*d580*/  @P4 ST.E.128 desc[UR6][R134.64], R4 ;  /* 0x0000000486004985 */ /* 0x0043e2000c101d06 */
[----:B------:R-:W-:Y:S03]  /*d590*/  ISETP.NE.AND P4, PT, R162, RZ, PT ;  /* 0x000000ffa200720c */ /* 0x000fe60003f85270 */
[----:B------:R-:W2:Y:S04]  /*d5a0*/  @P3 LD.E.128 R28, desc[UR6][R128.64+0x80] ;  /* 0x00008006801c3980 */ /* 0x000ea8000c101d00 */
[----:B--2---:R2:W-:Y:S01]  /*d5b0*/  @P3 ST.E.128 desc[UR6][R134.64+0x80], R28 ;  /* 0x0000801c86003985 */ /* 0x0045e2000c101d06 */
[----:B------:R-:W-:Y:S05]  /*d5c0*/  ISETP.NE.AND P3, PT, R160, RZ, PT ;  /* 0x000000ffa000720c */ /* 0x000fea0003f65270 */
[----:B------:R-:W3:Y:S04]  /*d5d0*/  @P4 LD.E.128 R24, desc[UR6][R128.64+0x100] ;  /* 0x0001000680184980 */ /* 0x000ee8000c101d00 */
[----:B---3--:R2:W-:Y:S04]  /*d5e0*/  @P4 ST.E.128 desc[UR6][R134.64+0x100], R24 ;  /* 0x0001001886004985 */ /* 0x0085e8000c101d06 */
[----:B-1----:R-:W3:Y:S04]  /*d5f0*/  @P3 LD.E.128 R4, desc[UR6][R128.64+0x180] ;  /* 0x0001800680043980 */ /* 0x002ee8000c101d00 */
[----:B---3--:R2:W-:Y:S02]  /*d600*/  @P3 ST.E.128 desc[UR6][R134.64+0x180], R4 ;  /* 0x0001800486003985 */ /* 0x0085e4000c101d06 */
.L_x_1315:
[----:B------:R-:W-:Y:S05]  /*d610*/  BSYNC B0 ;  /* 0x0000000000007941 */ /* 0x000fea0003800000 */
.L_x_1314:
[----:B------:R-:W-:Y:S04]  /*d620*/  BSSY B0, `(.L_x_1316) ;  /* 0x000001e000007945 */ /* 0x000fe80003800000 */
[----:B------:R-:W-:Y:S05]  /*d630*/  @!P2 BRA `(.L_x_1317) ;  /* 0x000000000070a947 */ /* 0x000fea0003800000 */
[----:B------:R-:W-:Y:S02]  /*d640*/  ISETP.NE.AND P5, PT, R164, RZ, PT ;  /* 0x000000ffa400720c */ /* 0x000fe40003fa5270 */
[----:B------:R-:W-:Y:S11]  /*d650*/  ISETP.NE.AND P4, PT, R163, RZ, PT ;  /* 0x000000ffa300720c */ /* 0x000ff60003f85270 */
[----:B------:R-:W-:Y:S02]  /*d660*/  @P5 LEA R22, P2, R100, R128, 0x1 ;  /* 0x0000008064165211 */ /* 0x000fe400078408ff */
[----:B------:R-:W-:Y:S02]  /*d670*/  @P5 LEA R2, P3, R232, R134, 0x1 ;  /* 0x00000086e8025211 */ /* 0x000fe400078608ff */
[----:B------:R-:W-:Y:S02]  /*d680*/  @P5 LEA.HI.X R23, R100, R129, R99, 0x1, P2 ;  /* 0x0000008164175211 */ /* 0x000fe400010f0c63 */
[C---:B------:R-:W-:Y:S02]  /*d690*/  @P4 LEA R36, P2, R101.reuse, R128, 0x1 ;  /* 0x0000008065244211 */ /* 0x040fe400078408ff */
[----:B------:R-:W-:Y:S01]  /*d6a0*/  @P5 LEA.HI.X R3, R232, R135, R233, 0x1, P3 ;  /* 0x00000087e8035211 */ /* 0x000fe200018f0ce9 */
[----:B-12---:R-:W2:Y:S01]  /*d6b0*/  @P5 LD.E.128 R4, desc[UR6][R22.64] ;  /* 0x0000000616045980 */ /* 0x006ea2000c101d00 */
[----:B------:R-:W-:Y:S02]  /*d6c0*/  @P4 LEA.HI.X R37, R101, R129, R102, 0x1, P2 ;  /* 0x0000008165254211 */ /* 0x000fe400010f0c66 */
[C---:B------:R-:W-:Y:S04]  /*d6d0*/  @P4 LEA R34, P3, R93.reuse, R134, 0x1 ;  /* 0x000000865d224211 */ /* 0x040fe800078608ff */
[----:B------:R-:W-:Y:S02]  /*d6e0*/  @P4 LEA.HI.X R35, R93, R135, R94, 0x1, P3 ;  /* 0x000000875d234211 */ /* 0x000fe400018f0c5e */
[----:B------:R-:W-:Y:S01]  /*d6f0*/  ISETP.NE.AND P3, PT, R160, RZ, PT ;  /* 0x000000ffa000720c */ /* 0x000fe20003f65270 */
[----:B--2---:R1:W-:Y:S01]  /*d700*/  @P5 ST.E.128 desc[UR6][R2.64], R4 ;  /* 0x0000000402005985 */ /* 0x0043e2000c101d06 */
[----:B------:R-:W-:Y:S03]  /*d710*/  ISETP.NE.AND P5, PT, R162, RZ, PT ;  /* 0x000000ffa200720c */ /* 0x000fe60003fa5270 */
[----:B------:R2:W3:Y:S10]  /*d720*/  @P4 LD.E.128 R28, desc[UR6][R36.64] ;  /* 0x00000006241c4980 */ /* 0x0004f4000c101d00 */
[CC--:B------:R-:W-:Y:S04]  /*d730*/  @P5 LEA R32, P2, R105.reuse, R128.reuse, 0x1 ;  /* 0x0000008069205211 */ /* 0x0c0fe800078408ff */
[-C--:B------:R-:W-:Y:S02]  /*d740*/  @P5 LEA.HI.X R33, R105, R129.reuse, R106, 0x1, P2 ;  /* 0x0000008169215211 */ /* 0x080fe400010f0c6a */
[C---:B-1----:R-:W-:Y:S04]  /*d750*/  @P3 LEA R2, P2, R113.reuse, R128, 0x1 ;  /* 0x0000008071023211 */ /* 0x042fe800078408ff */
[----:B------:R-:W-:Y:S02]  /*d760*/  @P3 LEA.HI.X R3, R113, R129, R114, 0x1, P2 ;  /* 0x0000008171033211 */ /* 0x000fe400010f0c72 */
[CC--:B--2---:R-:W-:Y:S04]  /*d770*/  @P3 LEA R36, P2, R83.reuse, R134.reuse, 0x1 ;  /* 0x0000008653243211 */ /* 0x0c4fe800078408ff */
[-C--:B------:R-:W-:Y:S01]  /*d780*/  @P3 LEA.HI.X R37, R83, R135.reuse, R84, 0x1, P2 ;  /* 0x0000008753253211 */ /* 0x080fe200010f0c54 */
[----:B---3--:R3:W-:Y:S01]  /*d790*/  @P4 ST.E.128 desc[UR6][R34.64], R28 ;  /* 0x0000001c22004985 */ /* 0x0087e2000c101d06 */
[C---:B------:R-:W-:Y:S03]  /*d7a0*/  @P5 LEA R22, P4, R89.reuse, R134, 0x1 ;  /* 0x0000008659165211 */ /* 0x040fe600078808ff */
[----:B------:R-:W2:Y:S01]  /*d7b0*/  @P5 LD.E.128 R24, desc[UR6][R32.64] ;  /* 0x0000000620185980 */ /* 0x000ea2000c101d00 */
[----:B------:R-:W-:Y:S05]  /*d7c0*/  @P5 LEA.HI.X R23, R89, R135, R90, 0x1, P4 ;  /* 0x0000008759175211 */ /* 0x000fea00020f0c5a */
[----:B--2---:R3:W-:Y:S04]  /*d7d0*/  @P5 ST.E.128 desc[UR6][R22.64], R24 ;  /* 0x0000001816005985 */ /* 0x0047e8000c101d06 */
[----:B------:R-:W2:Y:S04]  /*d7e0*/  @P3 LD.E.128 R4, desc[UR6][R2.64] ;  /* 0x0000000602043980 */ /* 0x000ea8000c101d00 */
[----:B--2---:R3:W-:Y:S02]  /*d7f0*/  @P3 ST.E.128 desc[UR6][R36.64], R4 ;  /* 0x0000000424003985 */ /* 0x0047e4000c101d06 */
.L_x_1317:
[----:B------:R-:W-:Y:S05]  /*d800*/  BSYNC B0 ;  /* 0x0000000000007941 */ /* 0x000fea0003800000 */
.L_x_1316:
[----:B------:R-:W-:Y:S04]  /*d810*/  BSSY B0, `(.L_x_1318) ;  /* 0x000001e000007945 */ /* 0x000fe80003800000 */
[----:B------:R-:W-:Y:S05]  /*d820*/  @!P1 BRA `(.L_x_1319) ;  /* 0x0000000000709947 */ /* 0x000fea0003800000 */
[----:B------:R-:W-:Y:S02]  /*d830*/  ISETP.NE.AND P4, PT, R164, RZ, PT ;  /* 0x000000ffa400720c */ /* 0x000fe40003f85270 */
[----:B------:R-:W-:Y:S11]  /*d840*/  ISETP.NE.AND P3, PT, R163, RZ, PT ;  /* 0x000000ffa300720c */ /* 0x000ff60003f65270 */
[C---:B---3--:R-:W-:Y:S02]  /*d850*/  @P4 LEA R22, P1, R110.reuse, R128, 0x1 ;  /* 0x000000806e164211 */ /* 0x048fe400078208ff */
[C---:B------:R-:W-:Y:S02]  /*d860*/  @P4 LEA R2, P2, R95.reuse, R134, 0x1 ;  /* 0x000000865f024211 */ /* 0x040fe400078408ff */
        /* <DEDUP_REMOVED lines=24> */
.L_x_1319:
[----:B------:R-:W-:Y:S05]  /*d9f0*/  BSYNC B0 ;  /* 0x0000000000007941 */ /* 0x000fea0003800000 */
.L_x_1318:
[----:B------:R-:W-:Y:S05]  /*da00*/  @!P0 BRA `(.L_x_1249) ;  /* 0x00000000007c8947 */ /* 0x000fea0003800000 */
[----:B------:R-:W-:Y:S02]  /*da10*/  ISETP.NE.AND P1, PT, R164, RZ, PT ;  /* 0x000000ffa400720c */ /* 0x000fe40003f25270 */
[----:B------:R-:W-:Y:S02]  /*da20*/  ISETP.NE.AND P2, PT, R163, RZ, PT ;  /* 0x000000ffa300720c */ /* 0x000fe40003f45270 */
[----:B------:R-:W-:Y:S09]  /*da30*/  ISETP.NE.AND P3, PT, R162, RZ, PT ;  /* 0x000000ffa200720c */ /* 0x000ff20003f65270 */
[----:B------:R-:W-:Y:S04]  /*da40*/  @P1 IMAD.WIDE.U32 R2, R192, 0x60, R128 ;  /* 0x00000060c0021825 */ /* 0x000fe800078e0080 */
[----:B------:R-:W-:Y:S02]  /*da50*/  @P1 IMAD R0, R193, 0x60, RZ ;  /* 0x00000060c1001824 */ /* 0x000fe400078e02ff */
[----:B---34-:R-:W-:Y:S04]  /*da60*/  @P1 IMAD.WIDE.U32 R22, R62, 0x60, R134 ;  /* 0x000000603e161825 */ /* 0x018fe800078e0086 */
[----:B------:R-:W-:Y:S02]  /*da70*/  @P1 IMAD.IADD R3, R3, 0x1, R0 ;  /* 0x0000000103031824 */ /* 0x000fe400078e0200 */
[----:B------:R-:W-:Y:S03]  /*da80*/  @P1 IMAD R0, R63, 0x60, RZ ;  /* 0x000000603f001824 */ /* 0x000fe600078e02ff */
[----:B-12---:R1:W2:Y:S01]  /*da90*/  @P1 LD.E.128 R4, desc[UR6][R2.64] ;  /* 0x0000000602041980 */ /* 0x0062a2000c101d00 */
[----:B------:R-:W-:Y:S01]  /*daa0*/  @P1 IMAD.IADD R23, R23, 0x1, R0 ;  /* 0x0000000117171824 */ /* 0x000fe200078e0200 */
[CC--:B-1----:R-:W-:Y:S04]  /*dab0*/  @P2 LEA R2, P0, R112.reuse, R128.reuse, 0x1 ;  /* 0x0000008070022211 */ /* 0x0c2fe800078008ff */
[-C--:B------:R-:W-:Y:S02]  /*dac0*/  @P2 LEA.HI.X R3, R112, R129.reuse, R111, 0x1, P0 ;  /* 0x0000008170032211 */ /* 0x080fe400000f0c6f */
[C---:B------:R-:W-:Y:S04]  /*dad0*/  @P3 LEA R34, P0, R118.reuse, R128, 0x1 ;  /* 0x0000008076223211 */ /* 0x040fe800078008ff */
[----:B------:R-:W-:Y:S01]  /*dae0*/  @P3 LEA.HI.X R35, R118, R129, R117, 0x1, P0 ;  /* 0x0000008176233211 */ /* 0x000fe200000f0c75 */
[----:B--2---:R1:W-:Y:S01]  /*daf0*/  @P1 ST.E.128 desc[UR6][R22.64], R4 ;  /* 0x0000000416001985 */ /* 0x0043e2000c101d06 */
[C---:B------:R-:W-:Y:S03]  /*db00*/  @P2 LEA R36, P1, R86.reuse, R134, 0x1 ;  /* 0x0000008656242211 */ /* 0x040fe600078208ff */
[----:B------:R2:W3:Y:S01]  /*db10*/  @P2 LD.E.128 R28, desc[UR6][R2.64] ;  /* 0x00000006021c2980 */ /* 0x0004e2000c101d00 */
[----:B------:R-:W-:Y:S02]  /*db20*/  @P2 LEA.HI.X R37, R86, R135, R85, 0x1, P1 ;  /* 0x0000008756252211 */ /* 0x000fe400008f0c55 */
[----:B------:R-:W-:Y:S11]  /*db30*/  ISETP.NE.AND P1, PT, R160, RZ, PT ;  /* 0x000000ffa000720c */ /* 0x000ff60003f25270 */
[----:B------:R-:W-:Y:S02]  /*db40*/  @!UPT UIADD3 URZ, URZ, URZ, URZ ;  /* 0x0000003f3f3ff290 */ /* 0x000fe4000fffe03f */
        /* <DEDUP_REMOVED lines=11> */
.L_x_1249:
[----:B------:R-:W-:Y:S05]  /*dc00*/  BSYNC B3 ;  /* 0x0000000000037941 */ /* 0x000fea0003800000 */
.L_x_1214:
[----:B------:R-:W-:Y:S01]  /*dc10*/  ISETP.NE.U32.AND P1, PT, R244, RZ, PT ;  /* 0x000000fff400720c */ /* 0x000fe20003f25070 */
[----:B-1----:R-:W2:Y:S01]  /*dc20*/  LD.E R3, desc[UR6][R18.64+0x128] ;  /* 0x0001280612037980 */ /* 0x002ea2000c101900 */
[----:B------:R-:W-:Y:S02]  /*dc30*/  BSSY B0, `(.L_x_1320) ;  /* 0x000005f000007945 */ /* 0x000fe40003800000 */
[----:B------:R-:W-:Y:S01]  /*dc40*/  ISETP.NE.AND.EX P1, PT, R245, RZ, PT, P1 ;  /* 0x000000fff500720c */ /* 0x000fe20003f25310 */
[----:B--2---:R-:W-:Y:S05]  /*dc50*/  IMAD.U32 R3, R3, -0x40, RZ ;  /* 0xffffffc003037824 */ /* 0x004fea00078e00ff */
[C---:B---3--:R-:W-:Y:S04]  /*dc60*/  LEA R128, P0, R3.reuse, R128, 0x1 ;  /* 0x0000008003807211 */ /* 0x048fe800078008ff */
[----:B------:R-:W-:Y:S03]  /*dc70*/  LEA.HI.X.SX32 R129, R3, R129, 0x1, P0 ;  /* 0x0000008103817211 */ /* 0x000fe600000f0eff */
[----:B------:R-:W-:Y:S06]  /*dc80*/  @!P1 BRA `(.L_x_1321) ;  /* 0x0000000400449947 */ /* 0x000fec0003800000 */
[----:B------:R-:W-:Y:S04]  /*dc90*/  IADD3 R0, R12, -0x1, RZ ;  /* 0xffffffff0c007810 */ /* 0x000fe80007ffe0ff */
[----:B------:R-:W-:Y:S11]  /*dca0*/  ISETP.GT.AND P0, PT, R0, R97, PT ;  /* 0x000000610000720c */ /* 0x000ff60003f04270 */
[----:B------:R-:W-:Y:S02]  /*dcb0*/  @!UPT UIADD3 URZ, URZ, URZ, URZ ;  /* 0x0000003f3f3ff290 */ /* 0x000fe4000fffe03f */
[----:B------:R-:W-:Y:S05]  /*dcc0*/  @!P0 BRA `(.L_x_1322) ;  /* 0x0000000400548947 */ /* 0x000fea0003800000 */
[----:B----4-:R-:W-:Y:S01]  /*dcd0*/  IMAD.MOV.U32 R22, RZ, RZ, RZ ;  /* 0x000000ffff167224 */ /* 0x010fe200078e00ff */
[----:B------:R-:W2:Y:S01]  /*dce0*/  LD.E R2, desc[UR6][R18.64+0x170] ;  /* 0x0001700612027980 */ /* 0x000ea2000c101900 */
[----:B------:R-:W-:Y:S03]  /*dcf0*/  IABS R8, R13 ;  /* 0x0000000d00087213 */ /* 0x000fe60000000000 */
[----:B------:R-:W3:Y:S06]  /*dd00*/  LD.E.64 R26, desc[UR6][R18.64+0x40] ;  /* 0x00004006121a7980 */ /* 0x000eec000c101b00 */
[----:B------:R-:W4:Y:S01]  /*dd10*/  LD.E.64 R24, desc[UR6][R18.64+0x20] ;  /* 0x0000200612187980 */ /* 0x000f22000c101b00 */
[-C--:B--2---:R-:W-:Y:S02]  /*dd20*/  IABS R3, R2.reuse ;  /* 0x0000000200037213 */ /* 0x084fe40000000000 */
[----:B------:R-:W-:Y:S02]  /*dd30*/  IABS R7, R2 ;  /* 0x0000000200077213 */ /* 0x000fe40000000000 */
[----:B------:R-:W1:Y:S03]  /*dd40*/  I2F.RP R17, R3 ;  /* 0x0000000300117306 */ /* 0x000e660000209400 */
[----:B------:R-:W-:Y:S07]  /*dd50*/  IMAD.MOV R7, RZ, RZ, -R7 ;  /* 0x000000ffff077224 */ /* 0x000fee00078e0a07 */
[----:B-1----:R-:W1:Y:S02]  /*dd60*/  MUFU.RCP R0, R17 ;  /* 0x0000001100007308 */ /* 0x002e640000001000 */
[----:B-1----:R-:W-:Y:S01]  /*dd70*/  VIADD R4, R0, 0xffffffe ;  /* 0x0ffffffe00047836 */ /* 0x002fe20000000000 */
[----:B------:R-:W-:Y:S02]  /*dd80*/  IADD3 R0, R16, -0x80, RZ ;  /* 0xffffff8010007810 */ /* 0x000fe40007ffe0ff */
[----:B------:R-:W2:Y:S05]  /*dd90*/  LD.E.64 R16, desc[UR6][R18.64+0x38] ;  /* 0x0000380612107980 */ /* 0x000eaa000c101b00 */
[----:B------:R-:W1:Y:S01]  /*dda0*/  F2I.FTZ.U32.TRUNC.NTZ R23, R4 ;  /* 0x0000000400177305 */ /* 0x000e62000021f000 */
[----:B------:R-:W-:Y:S01]  /*ddb0*/  IABS R5, R0 ;  /* 0x0000000000057213 */ /* 0x000fe20000000000 */
[--C-:B-1----:R-:W-:Y:S04]  /*ddc0*/  IMAD.MOV R6, RZ, RZ, -R23.reuse ;  /* 0x000000ffff067224 */ /* 0x102fe800078e0a17 */
[----:B------:R-:W-:Y:S04]  /*ddd0*/  IMAD R6, R6, R3, RZ ;  /* 0x0000000306067224 */ /* 0x000fe800078e02ff */
[----:B------:R-:W-:Y:S02]  /*dde0*/  IMAD.HI.U32 R6, R23, R6, R22 ;  /* 0x0000000617067227 */ /* 0x000fe400078e0016 */
[----:B------:R-:W2:Y:S04]  /*ddf0*/  LD.E.64 R22, desc[UR6][R18.64+0x28] ;  /* 0x0000280612167980 */ /* 0x000ea8000c101b00 */
[C---:B------:R-:W-:Y:S04]  /*de00*/  IMAD.HI.U32 R4, R6.reuse, R5, RZ ;  /* 0x0000000506047227 */ /* 0x040fe800078e00ff */
[----:B------:R-:W-:Y:S04]  /*de10*/  IMAD.HI.U32 R6, R6, R8, RZ ;  /* 0x0000000806067227 */ /* 0x000fe800078e00ff */
[-C--:B------:R-:W-:Y:S02]  /*de20*/  IMAD R8, R6, R7.reuse, R8 ;  /* 0x0000000706087224 */ /* 0x080fe400078e0208 */
        /* <DEDUP_REMOVED lines=10> */
[-C--:B------:R-:W-:Y:S02]  /*ded0*/  LOP3.LUT R5, R13, R2.reuse, RZ, 0x3c, !PT ;  /* 0x000000020d057212 */ /* 0x080fe400078e3cff */
[CC--:B------:R-:W-:Y:S01]  /*dee0*/  LOP3.LUT R3, R0.reuse, R2.reuse, RZ, 0x3c, !PT ;  /* 0x0000000200037212 */ /* 0x0c0fe200078e3cff */
[----:B------:R-:W-:Y:S01]  /*def0*/  IMAD.IADD R0, R0, 0x1, -R13 ;  /* 0x0000000100007824 */ /* 0x000fe200078e0a0d */
[----:B------:R-:W-:Y:S02]  /*df00*/  ISETP.GE.AND P2, PT, R5, RZ, PT ;  /* 0x000000ff0500720c */ /* 0x000fe40003f46270 */
[----:B------:R-:W-:Y:S02]  /*df10*/  ISETP.GE.AND P1, PT, R3, RZ, PT ;  /* 0x000000ff0300720c */ /* 0x000fe40003f26270 */
[----:B------:R-:W-:Y:S01]  /*df20*/  LOP3.LUT R3, RZ, R2, RZ, 0x33, !PT ;  /* 0x00000002ff037212 */ /* 0x000fe200078e33ff */
[----:B------:R-:W-:Y:S02]  /*df30*/  @P4 VIADD R4, R4, 0x1 ;  /* 0x0000000104044836 */ /* 0x000fe40000000000 */
[----:B------:R-:W-:Y:S06]  /*df40*/  @P5 VIADD R6, R6, 0x1 ;  /* 0x0000000106065836 */ /* 0x000fec0000000000 */
[----:B------:R-:W-:Y:S02]  /*df50*/  @!P2 IMAD.MOV R6, RZ, RZ, -R6 ;  /* 0x000000ffff06a224 */ /* 0x000fe400078e0a06 */
[----:B------:R-:W-:Y:S04]  /*df60*/  @!P1 IADD3 R4, -R4, RZ, RZ ;  /* 0x000000ff04049210 */ /* 0x000fe80007ffe1ff */
[C---:B------:R-:W-:Y:S02]  /*df70*/  SEL R4, R3.reuse, R4, !P0 ;  /* 0x0000000403047207 */ /* 0x040fe40004000000 */
[----:B------:R-:W-:Y:S02]  /*df80*/  SEL R3, R3, R6, !P0 ;  /* 0x0000000603037207 */ /* 0x000fe40004000000 */
[CC--:B------:R-:W-:Y:S02]  /*df90*/  LEA R30, P1, R4.reuse, R244.reuse, 0x2 ;  /* 0x000000f4041e7211 */ /* 0x0c0fe400078210ff */
[C---:B------:R-:W-:Y:S02]  /*dfa0*/  LEA R28, P0, R3.reuse, R244, 0x2 ;  /* 0x000000f4031c7211 */ /* 0x040fe400078010ff */
[-C--:B------:R-:W-:Y:S02]  /*dfb0*/  LEA.HI.X.SX32 R31, R4, R245.reuse, 0x2, P1 ;  /* 0x000000f5041f7211 */ /* 0x080fe400008f16ff */
[C---:B------:R-:W-:Y:S02]  /*dfc0*/  LEA.HI.X.SX32 R29, R3.reuse, R245, 0x2, P0 ;  /* 0x000000f5031d7211 */ /* 0x040fe400000f16ff */
[----:B------:R-:W-:Y:S01]  /*dfd0*/  IADD3 R3, R3, -R4, RZ ;  /* 0x8000000403037210 */ /* 0x000fe20007ffe0ff */
[----:B------:R-:W4:Y:S04]  /*dfe0*/  LD.E R5, desc[UR6][R30.64] ;  /* 0x000000061e057980 */ /* 0x000f28000c101900 */
[----:B------:R-:W-:Y:S01]  /*dff0*/  IMAD R0, R3, R2, R0 ;  /* 0x0000000203007224 */ /* 0x000fe200078e0200 */
[----:B------:R1:W4:Y:S03]  /*e000*/  LD.E R6, desc[UR6][R28.64] ;  /* 0x000000061c067980 */ /* 0x000326000c101900 */
[-C--:B---3--:R-:W-:Y:S01]  /*e010*/  IMAD R4, R27, R0.reuse, RZ ;  /* 0x000000001b047224 */ /* 0x088fe200078e02ff */
[----:B------:R-:W-:Y:S01]  /*e020*/  SHF.R.S32.HI R3, RZ, 0x1f, R0 ;  /* 0x0000001fff037819 */ /* 0x000fe20000011400 */
[C---:B-1----:R-:W-:Y:S04]  /*e030*/  IMAD.WIDE.U32 R28, R26.reuse, R0, RZ ;  /* 0x000000001a1c7225 */ /* 0x042fe800078e00ff */
[----:B----4-:R-:W-:Y:S02]  /*e040*/  IMAD.IADD R6, R5, 0x1, -R6 ;  /* 0x0000000105067824 */ /* 0x010fe400078e0a06 */
[----:B------:R-:W-:Y:S02]  /*e050*/  IMAD R5, R26, R3, R4 ;  /* 0x000000031a057224 */ /* 0x000fe400078e0204 */
[-C--:B------:R-:W-:Y:S01]  /*e060*/  IMAD R4, R25, R6.reuse, RZ ;  /* 0x0000000619047224 */ /* 0x080fe200078e02ff */
[----:B------:R-:W-:Y:S01]  /*e070*/  SHF.R.S32.HI R7, RZ, 0x1f, R6 ;  /* 0x0000001fff077819 */ /* 0x000fe20000011406 */
[C---:B------:R-:W-:Y:S01]  /*e080*/  IMAD.WIDE.U32 R26, R24.reuse, R6, RZ ;  /* 0x00000006181a7225 */ /* 0x040fe200078e00ff */
[----:B------:R-:W-:Y:S03]  /*e090*/  IADD3 R25, R29, R5, RZ ;  /* 0x000000051d197210 */ /* 0x000fe60007ffe0ff */
[-C--:B------:R-:W-:Y:S01]  /*e0a0*/  IMAD R4, R24, R7.reuse, R4 ;  /* 0x0000000718047224 */ /* 0x080fe200078e0204 */
[----:B------:R-:W-:Y:S03]  /*e0b0*/  MOV R24, R28 ;  /* 0x0000001c00187202 */ /* 0x000fe60000000f00 */
[----:B------:R-:W-:Y:S02]  /*e0c0*/  IMAD.IADD R27, R27, 0x1, R4 ;  /* 0x000000011b1b7824 */ /* 0x000fe400078e0204 */
[----:B--2---:R-:W-:Y:S04]  /*e0d0*/  IMAD.WIDE.U32 R24, R6, R22, R24 ;  /* 0x0000001606187225 */ /* 0x004fe800078e0018 */
[----:B------:R-:W-:Y:S01]  /*e0e0*/  IMAD R6, R23, R6, RZ ;  /* 0x0000000617067224 */ /* 0x000fe200078e02ff */
[----:B------:R-:W-:Y:S01]  /*e0f0*/  LEA R136, P1, R24, R136, 0x1 ;  /* 0x0000008818887211 */ /* 0x000fe200078208ff */
[----:B------:R-:W-:Y:S02]  /*e100*/  IMAD R4, R17, R0, RZ ;  /* 0x0000000011047224 */ /* 0x000fe400078e02ff */
        /* <DEDUP_REMOVED lines=9> */
.L_x_1321:
[----:B----4-:R-:W2:Y:S04]  /*e1a0*/  LD.E R5, desc[UR6][R18.64+0x40] ;  /* 0x0000400612057980 */ /* 0x010ea8000c101900 */
[----:B------:R-:W3:Y:S02]  /*e1b0*/  LD.E R3, desc[UR6][R18.64+0x38] ;  /* 0x0000380612037980 */ /* 0x000ee4000c101900 */
[----:B---3--:R-:W-:Y:S02]  /*e1c0*/  IMAD.U32 R3, R3, -0x40, RZ ;  /* 0xffffffc003037824 */ /* 0x008fe400078e00ff */
[----:B--2---:R-:W-:Y:S03]  /*e1d0*/  IMAD.U32 R5, R5, -0x40, RZ ;  /* 0xffffffc005057824 */ /* 0x004fe600078e00ff */
[----:B------:R-:W-:Y:S02]  /*e1e0*/  LEA R134, P0, R3, R134, 0x1 ;  /* 0x0000008603867211 */ /* 0x000fe400078008ff */
[----:B------:R-:W-:Y:S02]  /*e1f0*/  LEA R136, P1, R5, R136, 0x1 ;  /* 0x0000008805887211 */ /* 0x000fe400078208ff */
[----:B------:R-:W-:Y:S02]  /*e200*/  LEA.HI.X.SX32 R135, R3, R135, 0x1, P0 ;  /* 0x0000008703877211 */ /* 0x000fe400000f0eff */
[----:B------:R-:W-:Y:S09]  /*e210*/  LEA.HI.X.SX32 R137, R5, R137, 0x1, P1 ;  /* 0x0000008905897211 */ /* 0x000ff200008f0eff */
.L_x_1322:
[----:B------:R-:W-:Y:S05]  /*e220*/  BSYNC B0 ;  /* 0x0000000000007941 */ /* 0x000fea0003800000 */
.L_x_1320:
[----:B------:R-:W-:Y:S04]  /*e230*/  IADD3 R12, R12, -0x1, RZ ;  /* 0xffffffff0c0c7810 */ /* 0x000fe80007ffe0ff */
[----:B------:R-:W-:Y:S11]  /*e240*/  ISETP.GT.AND P0, PT, R12, R97, PT ;  /* 0x000000610c00720c */ /* 0x000ff60003f04270 */
[----:B------:R-:W-:Y:S02]  /*e250*/  @!UPT UIADD3 URZ, URZ, URZ, URZ ;  /* 0x0000003f3f3ff290 */ /* 0x000fe4000fffe03f */
[----:B------:R-:W-:Y:S05]  /*e260*/  @P0 BRA `(.L_x_1323) ;  /* 0xffffff4800c80947 */ /* 0x000fea000383ffff */
.L_x_1205:
[----:B------:R-:W-:Y:S05]  /*e270*/  WARPSYNC.ALL ;  /* 0x0000000000007948 */ /* 0x000fea0003800000 */
[----:B------:R-:W-:Y:S06]  /*e280*/  BAR.SYNC.DEFER_BLOCKING 0x0 ;  /* 0x0000000000007b1d */ /* 0x000fec0000010000 */
[----:B------:R-:W2:Y:S02]  /*e290*/  LD.E R0, desc[UR6][R18.64+0xd0] ;  /* 0x0000d00612007980 */ /* 0x000ea4000c101900 */
[----:B------:R-:W1:Y:S01]  /*e2a0*/  S2UR UR4, SR_CgaCtaId ;  /* 0x00000000000479c3 */ /* 0x000e620000008800 */
[----:B------:R-:W-:Y:S01]  /*e2b0*/  UMOV UR5, 0x400 ;  /* 0x0000040000057882 */ /* 0x000fe20000000000 */
[----:B------:R-:W-:Y:S01]  /*e2c0*/  BSSY B3, `(.L_x_1324) ;  /* 0x00009e4000037945 */ /* 0x000fe20003800000 */
[C---:B------:R-:W-:Y:S01]  /*e2d0*/  SHF.L.U64.HI R3, R182.reuse, 0x4, R183 ;  /* 0x00000004b6037819 */ /* 0x040fe200000102b7 */
[----:B----4-:R-:W-:Y:S01]  /*e2e0*/  IMAD.SHL.U32 R5, R182, 0x10, RZ ;  /* 0x00000010b6057824 */ /* 0x010fe200078e00ff */
        /* <DEDUP_REMOVED lines=11> */
[----:B------:R-:W-:Y:S01]  /*e3a0*/  @P1 LEA R12, P0, R238, R6, 0x2 ;  /* 0x00000006ee0c1211 */ /* 0x000fe200078010ff */
[----:B------:R-:W-:-:S03]  /*e3b0*/  IMAD.MOV.U32 R6, RZ, RZ, RZ ;  /* 0x000000ffff067224 */ /* 0x000fc600078e00ff */
[----:B------:R-:W-:-:S05]  /*e3c0*/  @P1 LEA.HI.X R13, R238, R7, R73, 0x2, P0 ;  /* 0x00000007ee0d1211 */ /* 0x000fca00000f1449 */
[----:B------:R1:W2:Y:S01]  /*e3d0*/  @P1 LD.E R6, desc[UR6][R12.64] ;  /* 0x000000060c061980 */ /* 0x0002a2000c101900 */
[----:B------:R-:W-:Y:S02]  /*e3e0*/  IADD3 R5, P1, R5, R178, RZ ;  /* 0x000000b205057210 */ /* 0x000fe40007f3e0ff */
[----:B-----5:R-:W-:Y:S02]  /*e3f0*/  LEA.HI R20, R0, R0, RZ, 0x1 ;  /* 0x0000000000147211 */ /* 0x020fe400078f08ff */
[----:B------:R-:W-:Y:S02]  /*e400*/  LEA R7, P0, R182, R178, 0x5 ;  /* 0x000000b2b6077211 */ /* 0x000fe400078028ff */
[----:B---3--:R-:W-:Y:S01]  /*e410*/  ISETP.NE.AND P4, PT, R4, RZ, PT ;  /* 0x000000ff0400720c */ /* 0x008fe20003f85270 */
[----:B------:R-:W-:Y:S01]  /*e420*/  IMAD.MOV.U32 R180, RZ, RZ, R178 ;  /* 0x000000ffffb47224 */ /* 0x000fe200078e00b2 */
[----:B------:R-:W-:Y:S01]  /*e430*/  LEA R34, P2, R178, R184, 0x1 ;  /* 0x000000b8b2227211 */ /* 0x000fe200078408ff */
[----:B------:R-:W-:-:S03]  /*e440*/  IMAD R8, R183, 0x30, RZ ;  /* 0x00000030b7087824 */ /* 0x000fc600078e02ff */
[--C-:B------:R-:W-:Y:S01]  /*e450*/  LEA.HI.X R35, R178, R185, R181.reuse, 0x1, P2 ;  /* 0x000000b9b2237211 */ /* 0x100fe200010f0cb5 */
[----:B-1----:R-:W-:Y:S01]  /*e460*/  IMAD.X R12, R3, 0x1, R181, P1 ;  /* 0x00000001030c7824 */ /* 0x002fe200008e06b5 */
[----:B------:R-:W-:Y:S02]  /*e470*/  SHF.R.S32.HI R3, RZ, 0x1, R20 ;  /* 0x00000001ff037819 */ /* 0x000fe40000011414 */
[----:B------:R-:W-:Y:S02]  /*e480*/  LEA.HI.X R13, R182, R181, R183, 0x5, P0 ;  /* 0x000000b5b60d7211 */ /* 0x000fe400000f2cb7 */
[-C--:B------:R-:W-:Y:S01]  /*e490*/  LEA R32, P1, R5, R184.reuse, 0x1 ;  /* 0x000000b805207211 */ /* 0x080fe200078208ff */
[----:B------:R-:W-:Y:S01]  /*e4a0*/  IMAD R21, R174, R3, R166 ;  /* 0x00000003ae157224 */ /* 0x000fe200078e02a6 */
[----:B------:R-:W-:Y:S01]  /*e4b0*/  LEA R30, P0, R7, R184, 0x1 ;  /* 0x000000b8071e7211 */ /* 0x000fe200078008ff */
[----:B------:R-:W-:Y:S01]  /*e4c0*/  IMAD.WIDE.U32 R180, R182, 0x30, R180 ;  /* 0x00000030b6b47825 */ /* 0x000fe200078e00b4 */
[----:B------:R-:W-:-:S02]  /*e4d0*/  LEA.HI.X R33, R5, R185, R12, 0x1, P1 ;  /* 0x000000b905217211 */ /* 0x000fc400008f0c0c */
[----:B------:R-:W-:Y:S01]  /*e4e0*/  LEA.HI.X R31, R7, R185, R13, 0x1, P0 ;  /* 0x000000b9071f7211 */ /* 0x000fe200000f0c0d */
[----:B------:R-:W-:Y:S02]  /*e4f0*/  IMAD.IADD R12, R240, 0x1, -R65 ;  /* 0x00000001f00c7824 */ /* 0x000fe400078e0a41 */
[----:B------:R-:W-:Y:S01]  /*e500*/  IMAD.IADD R7, R166, 0x1, R21 ;  /* 0x00000001a6077824 */ /* 0x000fe200078e0215 */
[----:B------:R-:W-:Y:S01]  /*e510*/  LEA R28, P1, R180, R184, 0x1 ;  /* 0x000000b8b41c7211 */ /* 0x000fe200078208ff */
[----:B------:R-:W-:Y:S01]  /*e520*/  IMAD.IADD R5, R181, 0x1, R8 ;  /* 0x00000001b5057824 */ /* 0x000fe200078e0208 */
[----:B------:R-:W-:Y:S01]  /*e530*/  ISETP.GE.AND P0, PT, R174, R12, PT ;  /* 0x0000000cae00720c */ /* 0x000fe20003f06270 */
[----:B------:R-:W-:-:S03]  /*e540*/  IMAD.SHL.U32 R13, R3, 0x10, RZ ;  /* 0x00000010030d7824 */ /* 0x000fc600078e00ff */
[----:B------:R-:W-:Y:S02]  /*e550*/  ISETP.GT.AND P0, PT, R55, -0x8, !P0 ;  /* 0xfffffff83700780c */ /* 0x000fe40004704270 */
[----:B------:R-:W-:Y:S02]  /*e560*/  LEA.HI.X R29, R180, R185, R5, 0x1, P1 ;  /* 0x000000b9b41d7211 */ /* 0x000fe400008f0c05 */
        /* <DEDUP_REMOVED lines=26> */
[----:B-----5:R-:W-:Y:S01]  /*e710*/  MOV R42, R38 ;  /* 0x00000026002a7202 */ /* 0x020fe20000000f00 */
[----:B------:R-:W-:Y:S02]  /*e720*/  HADD2.F32 R41, -RZ, R39.H1_H1 ;  /* 0x30000027ff297230 */ /* 0x000fe40000004100 */
[--C-:B------:R-:W-:Y:S02]  /*e730*/  HADD2.F32 R43, -RZ, R37.reuse.H0_H0 ;  /* 0x20000025ff2b7230 */ /* 0x100fe40000004100 */
[----:B------:R-:W-:-:S02]  /*e740*/  HADD2.F32 R44, -RZ, R37.H1_H1 ;  /* 0x30000025ff2c7230 */ /* 0x000fc40000004100 */
[----:B------:R-:W-:Y:S02]  /*e750*/  HADD2.F32 R52, -RZ, R39.H0_H0 ;  /* 0x20000027ff347230 */ /* 0x000fe40000004100 */
[----:B---3--:R-:W-:Y:S02]  /*e760*/  HADD2.F32 R8, -RZ, R5.H1_H1 ;  /* 0x30000005ff087230 */ /* 0x008fe40000004100 */
[----:B------:R-:W-:Y:S02]  /*e770*/  HADD2.F32 R37, -RZ, R4.H1_H1 ;  /* 0x30000004ff257230 */ /* 0x000fe40000004100 */
[----:B----4-:R-:W-:Y:S02]  /*e780*/  HADD2.F32 R38, -RZ, R7.H1_H1 ;  /* 0x30000007ff267230 */ /* 0x010fe40000004100 */
[----:B------:R-:W-:Y:S01]  /*e790*/  FMUL.FTZ R39, R41, R8 ;  /* 0x0000000829277220 */ /* 0x000fe20000410000 */
[--C-:B------:R-:W-:Y:S02]  /*e7a0*/  HADD2.F32 R40, -RZ, R6.reuse.H1_H1 ;  /* 0x30000006ff287230 */ /* 0x100fe40000004100 */
[----:B------:R-:W-:Y:S01]  /*e7b0*/  FMUL.FTZ R46, R44, R37 ;  /* 0x000000252c2e7220 */ /* 0x000fe20000410000 */
[----:B------:R-:W-:-:S02]  /*e7c0*/  HADD2.F32 R6, -RZ, R6.H0_H0 ;  /* 0x20000006ff067230 */ /* 0x000fc40000004100 */
[-C--:B------:R-:W-:Y:S01]  /*e7d0*/  FMUL.FTZ R41, R41, R38.reuse ;  /* 0x0000002629297220 */ /* 0x080fe20000410000 */
[----:B------:R-:W-:Y:S01]  /*e7e0*/  FFMA.FTZ R39, R52, R38, -R39 ;  /* 0x0000002634277223 */ /* 0x000fe20000010827 */
[----:B------:R-:W-:Y:S01]  /*e7f0*/  FMUL.FTZ R44, R44, R40 ;  /* 0x000000282c2c7220 */ /* 0x000fe20000410000 */
[----:B------:R-:W-:Y:S02]  /*e800*/  HADD2.F32 R4, -RZ, R4.H0_H0 ;  /* 0x20000004ff047230 */ /* 0x000fe40000004100 */
[----:B------:R-:W-:Y:S01]  /*e810*/  FFMA.FTZ R8, R52, R8, R41 ;  /* 0x0000000834087223 */ /* 0x000fe20000010029 */
[----:B------:R-:W-:Y:S02]  /*e820*/  HADD2.F32 R41, -RZ, R36.H1_H1 ;  /* 0x30000024ff297230 */ /* 0x000fe40000004100 */
[C---:B------:R-:W-:Y:S01]  /*e830*/  FFMA.FTZ R46, R43.reuse, R40, -R46 ;  /* 0x000000282b2e7223 */ /* 0x040fe2000001082e */
[----:B------:R-:W-:Y:S02]  /*e840*/  HADD2.F32 R5, -RZ, R5.H0_H0 ;  /* 0x20000005ff057230 */ /* 0x000fe40000004100 */
[----:B------:R-:W-:Y:S01]  /*e850*/  FFMA.FTZ R37, R43, R37, R44 ;  /* 0x000000252b257223 */ /* 0x000fe2000001002c */
[----:B------:R-:W-:-:S02]  /*e860*/  HADD2.F32 R38, -RZ, R42.H1_H1 ;  /* 0x3000002aff267230 */ /* 0x000fc40000004100 */
[C---:B------:R-:W-:Y:S01]  /*e870*/  FMUL.FTZ R45, R41.reuse, R6 ;  /* 0x00000006292d7220 */ /* 0x040fe20000410000 */
[----:B------:R-:W-:Y:S01]  /*e880*/  HADD2.F32 R7, -RZ, R7.H0_H0 ;  /* 0x20000007ff077230 */ /* 0x000fe20000004100 */
[----:B------:R-:W-:Y:S01]  /*e890*/  F2FP.F16.F32.PACK_AB R39, R8, R39 ;  /* 0x000000270827723e */ /* 0x000fe200000000ff */
[----:B------:R-:W-:Y:S02]  /*e8a0*/  HADD2.F32 R43, -RZ, R36.H0_H0 ;  /* 0x20000024ff2b7230 */ /* 0x000fe40000004100 */
[----:B------:R-:W-:Y:S01]  /*e8b0*/  FMUL.FTZ R36, R41, R4 ;  /* 0x0000000429247220 */ /* 0x000fe20000410000 */
[----:B------:R-:W-:Y:S02]  /*e8c0*/  HADD2.F32 R42, -RZ, R42.H0_H0 ;  /* 0x2000002aff2a7230 */ /* 0x000fe40000004100 */
[C---:B------:R-:W-:Y:S01]  /*e8d0*/  FMUL.FTZ R41, R38.reuse, R5 ;  /* 0x0000000526297220 */ /* 0x040fe20000410000 */
[-C--:B------:R-:W-:Y:S01]  /*e8e0*/  FMUL.FTZ R38, R38, R7.reuse ;  /* 0x0000000726267220 */ /* 0x080fe20000410000 */
[C---:B------:R-:W-:Y:S01]  /*e8f0*/  FFMA.FTZ R36, R43.reuse, R6, -R36 ;  /* 0x000000062b247223 */ /* 0x040fe20000010824 */
[----:B------:R-:W-:Y:S01]  /*e900*/  FFMA.FTZ R45, R43, R4, R45 ;  /* 0x000000042b2d7223 */ /* 0x000fe2000001002d */
[C---:B------:R-:W-:Y:S01]  /*e910*/  FFMA.FTZ R41, R42.reuse, R7, -R41 ;  /* 0x000000072a297223 */ /* 0x040fe20000010829 */
[----:B------:R-:W-:Y:S01]  /*e920*/  FFMA.FTZ R38, R42, R5, R38 ;  /* 0x000000052a267223 */ /* 0x000fe20000010026 */
[----:B------:R-:W-:-:S02]  /*e930*/  F2FP.F16.F32.PACK_AB R37, R37, R46 ;  /* 0x0000002e2525723e */ /* 0x000fc400000000ff */
[----:B------:R-:W-:Y:S02]  /*e940*/  F2FP.F16.F32.PACK_AB R36, R45, R36 ;  /* 0x000000242d24723e */ /* 0x000fe400000000ff */
[----:B------:R-:W-:Y:S02]  /*e950*/  F2FP.F16.F32.PACK_AB R38, R38, R41 ;  /* 0x000000292626723e */ /* 0x000fe400000000ff */
.L_x_1332:
[----:B------:R-:W-:Y:S05]  /*e960*/  BSYNC B0 ;  /* 0x0000000000007941 */ /* 0x000fea0003800000 */
.L_x_1331:
[----:B-----5:R3:W-:Y:S02]  /*e970*/  STS.128 [R241], R36 ;  /* 0x00000024f1007388 */ /* 0x0207e40000000c00 */
.L_x_1330:
[----:B------:R-:W-:Y:S05]  /*e980*/  BSYNC B1 ;  /* 0x0000000000017941 */ /* 0x000fea0003800000 */
.L_x_1329:
        /* <DEDUP_REMOVED lines=10> */
[----:B-----5:R-:W-:Y:S01]  /*ea30*/  MOV R42, R38 ;  /* 0x00000026002a7202 */ /* 0x020fe20000000f00 */
[----:B------:R-:W-:Y:S02]  /*ea40*/  HADD2.F32 R41, -RZ, R39.H1_H1 ;  /* 0x30000027ff297230 */ /* 0x000fe40000004100 */
[--C-:B------:R-:W-:Y:S02]  /*ea50*/  HADD2.F32 R43, -RZ, R37.reuse.H0_H0 ;  /* 0x20000025ff2b7230 */ /* 0x100fe40000004100 */
[----:B------:R-:W-:-:S02]  /*ea60*/  HADD2.F32 R44, -RZ, R37.H1_H1 ;  /* 0x30000025ff2c7230 */ /* 0x000fc40000004100 */
[----:B------:R-:W-:Y:S02]  /*ea70*/  HADD2.F32 R52, -RZ, R39.H0_H0 ;  /* 0x20000027ff347230 */ /* 0x000fe40000004100 */
[----:B--2---:R-:W-:Y:S02]  /*ea80*/  HADD2.F32 R8, -RZ, R5.H1_H1 ;  /* 0x30000005ff087230 */ /* 0x004fe40000004100 */
        /* <DEDUP_REMOVED lines=31> */
.L_x_1336:
[----:B------:R-:W-:Y:S05]  /*ec80*/  BSYNC B0 ;  /* 0x0000000000007941 */ /* 0x000fea0003800000 */
.L_x_1335:
[----:B-----5:R1:W-:Y:S02]  /*ec90*/  STS.128 [R241+0x2000], R36 ;  /* 0x00200024f1007388 */ /* 0x0203e40000000c00 */
.L_x_1334:
[----:B------:R-:W-:Y:S05]  /*eca0*/  BSYNC B1 ;  /* 0x0000000000017941 */ /* 0x000fea0003800000 */
.L_x_1333:
        /* <DEDUP_REMOVED lines=10> */
[----:B-----5:R-:W-:Y:S01]  /*ed50*/  MOV R42, R38 ;  /* 0x00000026002a7202 */ /* 0x020fe20000000f00 */
[----:B------:R-:W-:Y:S02]  /*ed60*/  HADD2.F32 R41, -RZ, R39.H1_H1 ;  /* 0x30000027ff297230 */ /* 0x000fe40000004100 */
[--C-:B------:R-:W-:Y:S02]  /*ed70*/  HADD2.F32 R43, -RZ, R37.reuse.H0_H0 ;  /* 0x20000025ff2b7230 */ /* 0x100fe40000004100 */
[----:B------:R-:W-:-:S02]  /*ed80*/  HADD2.F32 R44, -RZ, R37.H1_H1 ;  /* 0x30000025ff2c7230 */ /* 0x000fc40000004100 */
[----:B------:R-:W-:Y:S02]  /*ed90*/  HADD2.F32 R52, -RZ, R39.H0_H0 ;  /* 0x20000027ff347230 */ /* 0x000fe40000004100 */
[----:B---3--:R-:W-:Y:S02]  /*eda0*/  HADD2.F32 R8, -RZ, R5.H1_H1 ;  /* 0x30000005ff087230 */ /* 0x008fe40000004100 */
[----:B------:R-:W-:Y:S02]  /*edb0*/  HADD2.F32 R37, -RZ, R4.H1_H1 ;  /* 0x30000004ff257230 */ /* 0x000fe40000004100 */
[----:B--2---:R-:W-:Y:S02]  /*edc0*/  HADD2.F32 R38, -RZ, R7.H1_H1 ;  /* 0x30000007ff267230 */ /* 0x004fe40000004100 */
        /* <DEDUP_REMOVED lines=29> */
.L_x_1340:
[----:B------:R-:W-:Y:S05]  /*efa0*/  BSYNC B0 ;  /* 0x0000000000007941 */ /* 0x000fea0003800000 */
.L_x_1339:
[----:B-----5:R3:W-:Y:S02]  /*efb0*/  STS.128 [R241+0x4000], R36 ;  /* 0x00400024f1007388 */ /* 0x0207e40000000c00 */
.L_x_1338:
[----:B------:R-:W-:Y:S05]  /*efc0*/  BSYNC B1 ;  /* 0x0000000000017941 */ /* 0x000fea0003800000 */
.L_x_1337:
[----:B------:R-:W-:-:S13]  /*efd0*/  ISETP.GE.AND P0, PT, R9, R2, PT ;  /* 0x000000020900720c */ /* 0x000fda0003f06270 */
[----:B------:R1:W-:Y:S01]  /*efe0*/  @P0 STS.128 [R241+0x6000], RZ ;  /* 0x006000fff1000388 */ /* 0x0003e20000000c00 */
[----:B------:R-:W-:Y:S05]  /*eff0*/  @P0 BRA `(.L_x_1328) ;  /* 0x0000000000b40947 */ /* 0x000fea0003800000 */
[----:B-1-3--:R1:W5:Y:S01]  /*f000*/  LD.E.128 R36, desc[UR6][R34.64+0x180] ;  /* 0x0001800622247980 */ /* 0x00a362000c101d00 */
[----:B------:R-:W-:Y:S01]  /*f010*/  ISETP.GE.AND P0, PT, R9, R0, PT ;  /* 0x000000000900720c */ /* 0x000fe20003f06270 */
[----:B------:R-:W-:-:S12]  /*f020*/  BSSY B0, `(.L_x_1341) ;  /* 0x0000029000007945 */ /* 0x000fd80003800000 */
[----:B------:R-:W-:Y:S05]  /*f030*/  @P0 BRA `(.L_x_1342) ;  /* 0x00000000009c0947 */ /* 0x000fea0003800000 */
[----:B------:R-:W1:Y:S04]  /*f040*/  LD.E.64 R6, desc[UR6][R22.64+0xc0] ;  /* 0x0000c00616067980 */ /* 0x000e68000c101b00 */
[----:B------:R3:W4:Y:S01]  /*f050*/  LD.E.64 R4, desc[UR6][R24.64+0xc0] ;  /* 0x0000c00618047980 */ /* 0x000722000c101b00 */
[--C-:B-----5:R-:W-:Y:S02]  /*f060*/  HADD2.F32 R40, -RZ, R37.reuse.H0_H0 ;  /* 0x20000025ff287230 */ /* 0x120fe40000004100 */
[----:B------:R-:W-:Y:S02]  /*f070*/  HADD2.F32 R41, -RZ, R37.H1_H1 ;  /* 0x30000025ff297230 */ /* 0x000fe40000004100 */
[--C-:B------:R-:W-:Y:S02]  /*f080*/  HADD2.F32 R37, -RZ, R39.reuse.H1_H1 ;  /* 0x30000027ff257230 */ /* 0x100fe40000004100 */
[----:B---3--:R-:W-:-:S02]  /*f090*/  HADD2.F32 R24, -RZ, R39.H0_H0 ;  /* 0x20000027ff187230 */ /* 0x008fc40000004100 */
[----:B-12---:R-:W-:Y:S02]  /*f0a0*/  HADD2.F32 R35, -RZ, R6.H1_H1 ;  /* 0x30000006ff237230 */ /* 0x006fe40000004100 */
[----:B----4-:R-:W-:Y:S02]  /*f0b0*/  HADD2.F32 R8, -RZ, R5.H1_H1 ;  /* 0x30000005ff087230 */ /* 0x010fe40000004100 */
[----:B------:R-:W-:Y:S02]  /*f0c0*/  HADD2.F32 R34, -RZ, R4.H1_H1 ;  /* 0x30000004ff227230 */ /* 0x000fe40000004100 */
[----:B------:R-:W-:Y:S01]  /*f0d0*/  FMUL.FTZ R25, R41, R35 ;  /* 0x0000002329197220 */ /* 0x000fe20000410000 */
[----:B------:R-:W-:Y:S02]  /*f0e0*/  HADD2.F32 R22, -RZ, R7.H1_H1 ;  /* 0x30000007ff167230 */ /* 0x000fe40000004100 */
[----:B------:R-:W-:Y:S01]  /*f0f0*/  FMUL.FTZ R23, R37, R8 ;  /* 0x0000000825177220 */ /* 0x000fe20000410000 */
[-C--:B------:R-:W-:Y:S01]  /*f100*/  FMUL.FTZ R39, R41, R34.reuse ;  /* 0x0000002229277220 */ /* 0x080fe20000410000 */
[----:B------:R-:W-:Y:S01]  /*f110*/  FFMA.FTZ R34, R40, R34, R25 ;  /* 0x0000002228227223 */ /* 0x000fe20000010019 */
[-C--:B------:R-:W-:Y:S01]  /*f120*/  FMUL.FTZ R37, R37, R22.reuse ;  /* 0x0000001625257220 */ /* 0x080fe20000410000 */
[----:B------:R-:W-:Y:S01]  /*f130*/  FFMA.FTZ R23, R24, R22, -R23 ;  /* 0x0000001618177223 */ /* 0x000fe20000010817 */
[----:B------:R-:W-:-:S02]  /*f140*/  HADD2.F32 R6, -RZ, R6.H0_H0 ;  /* 0x20000006ff067230 */ /* 0x000fc40000004100 */
[----:B------:R-:W-:Y:S02]  /*f150*/  HADD2.F32 R25, -RZ, R36.H1_H1 ;  /* 0x30000024ff197230 */ /* 0x000fe40000004100 */
[----:B------:R-:W-:Y:S02]  /*f160*/  HADD2.F32 R4, -RZ, R4.H0_H0 ;  /* 0x20000004ff047230 */ /* 0x000fe40000004100 */
[----:B------:R-:W-:Y:S02]  /*f170*/  HADD2.F32 R5, -RZ, R5.H0_H0 ;  /* 0x20000005ff057230 */ /* 0x000fe40000004100 */
[----:B------:R-:W-:Y:S02]  /*f180*/  HADD2.F32 R22, -RZ, R38.H1_H1 ;  /* 0x30000026ff167230 */ /* 0x000fe40000004100 */
[----:B------:R-:W-:Y:S02]  /*f190*/  HADD2.F32 R7, -RZ, R7.H0_H0 ;  /* 0x20000007ff077230 */ /* 0x000fe40000004100 */
[----:B------:R-:W-:Y:S01]  /*f1a0*/  FFMA.FTZ R39, R40, R35, -R39 ;  /* 0x0000002328277223 */ /* 0x000fe20000010827 */
[----:B------:R-:W-:Y:S01]  /*f1b0*/  FFMA.FTZ R8, R24, R8, R37 ;  /* 0x0000000818087223 */ /* 0x000fe20000010025 */
[----:B------:R-:W-:-:S02]  /*f1c0*/  HADD2.F32 R35, -RZ, R36.H0_H0 ;  /* 0x20000024ff237230 */ /* 0x000fc40000004100 */
[C---:B------:R-:W-:Y:S01]  /*f1d0*/  FMUL.FTZ R24, R25.reuse, R4 ;  /* 0x0000000419187220 */ /* 0x040fe20000410000 */
[-C--:B------:R-:W-:Y:S01]  /*f1e0*/  FMUL.FTZ R37, R25, R6.reuse ;  /* 0x0000000619257220 */ /* 0x080fe20000410000 */
        /* <DEDUP_REMOVED lines=10> */
[----:B------:R-:W-:Y:S02]  /*f290*/  F2FP.F16.F32.PACK_AB R38, R22, R25 ;  /* 0x000000191626723e */ /* 0x000fe400000000ff */
[----:B------:R-:W-:Y:S02]  /*f2a0*/  MOV R37, R34 ;  /* 0x0000002200257202 */ /* 0x000fe40000000f00 */
.L_x_1342:
[----:B------:R-:W-:Y:S05]  /*f2b0*/  BSYNC B0 ;  /* 0x0000000000007941 */ /* 0x000fea0003800000 */
.L_x_1341:
[----:B-----5:R3:W-:Y:S02]  /*f2c0*/  STS.128 [R241+0x6000], R36 ;  /* 0x00600024f1007388 */ /* 0x0207e40000000c00 */
.L_x_1328:
[----:B------:R-:W-:Y:S05]  /*f2d0*/  BSYNC B2 ;  /* 0x0000000000027941 */ /* 0x000fea0003800000 */
.L_x_1327:
        /* <DEDUP_REMOVED lines=22> */
[----:B------:R-:W4:Y:S01]  /*f440*/  LD.E.64 R6, desc[UR6][R22.64] ;  /* 0x0000000616067980 */ /* 0x000f22000c101b00 */
[----:B-----5:R-:W-:Y:S01]  /*f450*/  MOV R42, R37 ;  /* 0x00000025002a7202 */ /* 0x020fe20000000f00 */
[--C-:B--2---:R-:W-:Y:S02]  /*f460*/  HADD2.F32 R35, -RZ, R39.reuse.H1_H1 ;  /* 0x30000027ff237230 */ /* 0x104fe40000004100 */
[----:B------:R-:W-:Y:S02]  /*f470*/  HADD2.F32 R46, -RZ, R39.H0_H0 ;  /* 0x20000027ff2e7230 */ /* 0x000fe40000004100 */
[----:B------:R-:W-:-:S02]  /*f480*/  HADD2.F32 R37, -RZ, R42.H0_H0 ;  /* 0x2000002aff257230 */ /* 0x000fc40000004100 */
[----:B------:R-:W-:Y:S02]  /*f490*/  HADD2.F32 R42, -RZ, R42.H1_H1 ;  /* 0x3000002aff2a7230 */ /* 0x000fe40000004100 */
        /* <DEDUP_REMOVED lines=9> */
[----:B------:R-:W-:Y:S02]  /*f530*/  HADD2.F32 R4, -RZ, R4.H0_H0 ;  /* 0x20000004ff047230 */ /* 0x000fe40000004100 */
[----:B------:R-:W-:Y:S01]  /*f540*/  FMUL.FTZ R42, R42, R34 ;  /* 0x000000222a2a7220 */ /* 0x000fe20000410000 */
[----:B------:R-:W-:Y:S01]  /*f550*/  FFMA.FTZ R8, R46, R8, R35 ;  /* 0x000000082e087223 */ /* 0x000fe20000010023 */
[----:B------:R-:W-:Y:S02]  /*f560*/  HADD2.F32 R35, -RZ, R36.H1_H1 ;  /* 0x30000024ff237230 */ /* 0x000fe40000004100 */
[C---:B------:R-:W-:Y:S01]  /*f570*/  FFMA.FTZ R44, R37.reuse, R34, -R44 ;  /* 0x00000022252c7223 */ /* 0x040fe2000001082c */
[----:B------:R-:W-:Y:S02]  /*f580*/  HADD2.F32 R5, -RZ, R5.H0_H0 ;  /* 0x20000005ff057230 */ /* 0x000fe40000004100 */
[----:B------:R-:W-:Y:S01]  /*f590*/  FFMA.FTZ R13, R37, R13, R42 ;  /* 0x0000000d250d7223 */ /* 0x000fe2000001002a */
[----:B------:R-:W-:-:S02]  /*f5a0*/  HADD2.F32 R24, -RZ, R38.H1_H1 ;  /* 0x30000026ff187230 */ /* 0x000fc40000004100 */
[C---:B------:R-:W-:Y:S01]  /*f5b0*/  FMUL.FTZ R34, R35.reuse, R4 ;  /* 0x0000000423227220 */ /* 0x040fe20000410000 */
[----:B------:R-:W-:Y:S02]  /*f5c0*/  HADD2.F32 R7, -RZ, R7.H0_H0 ;  /* 0x20000007ff077230 */ /* 0x000fe40000004100 */
[-C--:B------:R-:W-:Y:S01]  /*f5d0*/  FMUL.FTZ R43, R35, R6.reuse ;  /* 0x00000006232b7220 */ /* 0x080fe20000410000 */
[----:B------:R-:W-:Y:S02]  /*f5e0*/  HADD2.F32 R37, -RZ, R36.H0_H0 ;  /* 0x20000024ff257230 */ /* 0x000fe40000004100 */
[C---:B------:R-:W-:Y:S01]  /*f5f0*/  FMUL.FTZ R35, R24.reuse, R5 ;  /* 0x0000000518237220 */ /* 0x040fe20000410000 */
[----:B------:R-:W-:Y:S02]  /*f600*/  HADD2.F32 R38, -RZ, R38.H0_H0 ;  /* 0x20000026ff267230 */ /* 0x000fe40000004100 */
[----:B------:R-:W-:Y:S01]  /*f610*/  FMUL.FTZ R24, R24, R7 ;  /* 0x0000000718187220 */ /* 0x000fe20000410000 */
[----:B------:R-:W-:Y:S01]  /*f620*/  F2FP.F16.F32.PACK_AB R39, R8, R39 ;  /* 0x000000270827723e */ /* 0x000fe200000000ff */
[C---:B------:R-:W-:Y:S01]  /*f630*/  FFMA.FTZ R34, R37.reuse, R6, -R34 ;  /* 0x0000000625227223 */ /* 0x040fe20000010822 */
[----:B------:R-:W-:Y:S01]  /*f640*/  FFMA.FTZ R43, R37, R4, R43 ;  /* 0x00000004252b7223 */ /* 0x000fe2000001002b */
[C---:B------:R-:W-:Y:S01]  /*f650*/  FFMA.FTZ R35, R38.reuse, R7, -R35 ;  /* 0x0000000726237223 */ /* 0x040fe20000010823 */
[----:B------:R-:W-:Y:S01]  /*f660*/  FFMA.FTZ R24, R38, R5, R24 ;  /* 0x0000000526187223 */ /* 0x000fe20000010018 */
[----:B------:R-:W-:-:S02]  /*f670*/  F2FP.F16.F32.PACK_AB R37, R13, R44 ;  /* 0x0000002c0d25723e */ /* 0x000fc400000000ff */
[----:B------:R-:W-:Y:S02]  /*f680*/  F2FP.F16.F32.PACK_AB R36, R43, R34 ;  /* 0x000000222b24723e */ /* 0x000fe400000000ff */
[----:B------:R-:W-:Y:S02]  /*f690*/  F2FP.F16.F32.PACK_AB R38, R24, R35 ;  /* 0x000000231826723e */ /* 0x000fe400000000ff */
.L_x_1348:
[----:B------:R-:W-:Y:S05]  /*f6a0*/  BSYNC B0 ;  /* 0x0000000000007941 */ /* 0x000fea0003800000 */
.L_x_1347:
[----:B-----5:R3:W-:Y:S02]  /*f6b0*/  STS.128 [R241+0x800], R36 ;  /* 0x00080024f1007388 */ /* 0x0207e40000000c00 */
.L_x_1346:
[----:B------:R-:W-:Y:S05]  /*f6c0*/  BSYNC B1 ;  /* 0x0000000000017941 */ /* 0x000fea0003800000 */
.L_x_1345:
        /* <DEDUP_REMOVED lines=47> */
.L_x_1352:
[----:B------:R-:W-:Y:S05]  /*f9c0*/  BSYNC B0 ;  /* 0x0000000000007941 */ /* 0x000fea0003800000 */
.L_x_1351:
[----:B-----5:R3:W-:Y:S02]  /*f9d0*/  STS.128 [R241+0x2800], R36 ;  /* 0x00280024f1007388 */ /* 0x0207e40000000c00 */
.L_x_1350:
[----:B------:R-:W-:Y:S05]  /*f9e0*/  BSYNC B1 ;  /* 0x0000000000017941 */ /* 0x000fea0003800000 */
.L_x_1349:
        /* <DEDUP_REMOVED lines=47> */
.L_x_1356:
[----:B------:R-:W-:Y:S05]  /*fce0*/  BSYNC B0 ;  /* 0x0000000000007941 */ /* 0x000fea0003800000 */
.L_x_1355:
[----:B-----5:R3:W-:Y:S02]  /*fcf0*/  STS.128 [R241+0x4800], R36 ;  /* 0x00480024f1007388 */ /* 0x0207e40000000c00 */
.L_x_1354:
[----:B------:R-:W-:Y:S05]  /*fd00*/  BSYNC B1 ;  /* 0x0000000000017941 */ /* 0x000fea0003800000 */
.L_x_1353:
[----:B------:R-:W-:-:S13]  /*fd10*/  ISETP.GE.AND P0, PT, R9, R2, PT ;  /* 0x000000020900720c */ /* 0x000fda0003f06270 */
[----:B------:R1:W-:Y:S01]  /*fd20*/  @P0 STS.128 [R241+0x6800], RZ ;  /* 0x006800fff1000388 */ /* 0x0003e20000000c00 */
[----:B------:R-:W-:Y:S05]  /*fd30*/  @P0 BRA `(.L_x_1344) ;  /* 0x0000000000b00947 */ /* 0x000fea0003800000 */
[----:B-123--:R-:W5:Y:S01]  /*fd40*/  LD.E.128 R32, desc[UR6][R32.64+0x180] ;  /* 0x0001800620207980 */ /* 0x00ef62000c101d00 */
[----:B------:R-:W-:Y:S01]  /*fd50*/  ISETP.GE.AND P0, PT, R9, R0, PT ;  /* 0x000000000900720c */ /* 0x000fe20003f06270 */
[----:B------:R-:W-:-:S12]  /*fd60*/  BSSY B0, `(.L_x_1357) ;  /* 0x0000028000007945 */ /* 0x000fd80003800000 */
[----:B------:R-:W-:Y:S05]  /*fd70*/  @P0 BRA `(.L_x_1358) ;  /* 0x0000000000980947 */ /* 0x000fea0003800000 */
[----:B------:R1:W2:Y:S04]  /*fd80*/  LD.E.64 R4, desc[UR6][R40.64+0xc0] ;  /* 0x0000c00628047980 */ /* 0x0002a8000c101b00 */
[----:B------:R-:W3:Y:S01]  /*fd90*/  LD.E.64 R6, desc[UR6][R22.64+0xc0] ;  /* 0x0000c00616067980 */ /* 0x000ee2000c101b00 */
[--C-:B-----5:R-:W-:Y:S02]  /*fda0*/  HADD2.F32 R38, -RZ, R33.reuse.H1_H1 ;  /* 0x30000021ff267230 */ /* 0x120fe40000004100 */
[----:B------:R-:W-:Y:S02]  /*fdb0*/  HADD2.F32 R36, -RZ, R33.H0_H0 ;  /* 0x20000021ff247230 */ /* 0x000fe40000004100 */
[--C-:B------:R-:W-:Y:S02]  /*fdc0*/  HADD2.F32 R33, -RZ, R35.reuse.H1_H1 ;  /* 0x30000023ff217230 */ /* 0x100fe40000004100 */
[----:B-1----:R-:W-:-:S02]  /*fdd0*/  HADD2.F32 R40, -RZ, R35.H0_H0 ;  /* 0x20000023ff287230 */ /* 0x002fc40000004100 */
[----:B--2---:R-:W-:Y:S02]  /*fde0*/  HADD2.F32 R13, -RZ, R4.H1_H1 ;  /* 0x30000004ff0d7230 */ /* 0x004fe40000004100 */
[----:B------:R-:W-:Y:S02]  /*fdf0*/  HADD2.F32 R8, -RZ, R5.H1_H1 ;  /* 0x30000005ff087230 */ /* 0x000fe40000004100 */
[--C-:B---3--:R-:W-:Y:S02]  /*fe00*/  HADD2.F32 R24, -RZ, R6.reuse.H1_H1 ;  /* 0x30000006ff187230 */ /* 0x108fe40000004100 */
[----:B------:R-:W-:Y:S01]  /*fe10*/  FMUL.FTZ R35, R38, R13 ;  /* 0x0000000d26237220 */ /* 0x000fe20000410000 */
[----:B------:R-:W-:Y:S02]  /*fe20*/  HADD2.F32 R22, -RZ, R7.H1_H1 ;  /* 0x30000007ff167230 */ /* 0x000fe40000004100 */
[----:B------:R-:W-:Y:S01]  /*fe30*/  FMUL.FTZ R23, R33, R8 ;  /* 0x0000000821177220 */ /* 0x000fe20000410000 */
[----:B------:R-:W-:-:S02]  /*fe40*/  HADD2.F32 R6, -RZ, R6.H0_H0 ;  /* 0x20000006ff067230 */ /* 0x000fc40000004100 */
[----:B------:R-:W-:Y:S01]  /*fe50*/  FMUL.FTZ R38, R38, R24 ;  /* 0x0000001826267220 */ /* 0x000fe20000410000 */
[----:B------:R-:W-:Y:S02]  /*fe60*/  HADD2.F32 R4, -RZ, R4.H0_H0 ;  /* 0x20000004ff047230 */ /* 0x000fe40000004100 */
[-C--:B------:R-:W-:Y:S01]  /*fe70*/  FMUL.FTZ R33, R33, R22.reuse ;  /* 0x0000001621217220 */ /* 0x080fe20000410000 */
[----:B------:R-:W-:Y:S01]  /*fe80*/  FFMA.FTZ R23, R40, R22, -R23 ;  /* 0x0000001628177223 */ /* 0x000fe20000010817 */
[C---:B------:R-:W-:Y:S01]  /*fe90*/  FFMA.FTZ R38, R36.reuse, R13, R38 ;  /* 0x0000000d24267223 */ /* 0x040fe20000010026 */
[----:B------:R-:W-:Y:S02]  /*fea0*/  HADD2.F32 R13, -RZ, R32.H1_H1 ;  /* 0x30000020ff0d7230 */ /* 0x000fe40000004100 */
[----:B------:R-:W-:Y:S01]  /*feb0*/  FFMA.FTZ R35, R36, R24, -R35 ;  /* 0x0000001824237223 */ /* 0x000fe20000010823 */
        /* <DEDUP_REMOVED lines=18> */
.L_x_1358:
[----:B------:R-:W-:Y:S05]  /*ffe0*/  BSYNC B0 ;  /* 0x0000000000007941 */ /* 0x000fea0003800000 */
.L_x_1357:
[----:B-----5:R1:W-:Y:S02]  /*fff0*/  STS.128 [R241+0x6800], R32 ;  /* 0x00680020f1007388 */ /* 0x0203e40000000c00 */
.L_x_1344:
[----:B------:R-:W-:Y:S05]  /*10000*/  BSYNC B2 ;  /* 0x0000000000027941 */ /* 0x000fea0003800000 */
.L_x_1343:
[----:B-1----:R-:W-:Y:S01]  /*10010*/  VIADD R33, R174, 0x20 ;  /* 0x00000020ae217836 */ /* 0x002fe20000000000 */
        /* <DEDUP_REMOVED lines=9> */
[C---:B--23--:R-:W-:Y:S02]  /*100b0*/  IMAD.SHL.U32 R35, R4.reuse, 0x2, RZ ;  /* 0x0000000204237824 */ /* 0x04cfe400078e00ff */
        /* <DEDUP_REMOVED lines=11> */
[----:B------:R-:W3:Y:S04]  /*10170*/  LD.E.64 R4, desc[UR6][R34.64] ;  /* 0x0000000622047980 */ /* 0x000ee8000c101b00 */
[----:B------:R-:W4:Y:S01]  /*10180*/  LD.E.64 R6, desc[UR6][R22.64] ;  /* 0x0000000616067980 */ /* 0x000f22000c101b00 */
[--C-:B-----5:R-:W-:Y:S02]  /*10190*/  HADD2.F32 R42, -RZ, R37.reuse.H1_H1 ;  /* 0x30000025ff2a7230 */ /* 0x120fe40000004100 */
[----:B------:R-:W-:Y:S02]  /*101a0*/  HADD2.F32 R40, -RZ, R37.H0_H0 ;  /* 0x20000025ff287230 */ /* 0x000fe40000004100 */
[--C-:B------:R-:W-:Y:S02]  /*101b0*/  HADD2.F32 R37, -RZ, R39.reuse.H1_H1 ;  /* 0x30000027ff257230 */ /* 0x100fe40000004100 */
[----:B------:R-:W-:-:S02]  /*101c0*/  HADD2.F32 R44, -RZ, R39.H0_H0 ;  /* 0x20000027ff2c7230 */ /* 0x000fc40000004100 */
[----:B---3--:R-:W-:Y:S02]  /*101d0*/  HADD2.F32 R13, -RZ, R4.H1_H1 ;  /* 0x30000004ff0d7230 */ /* 0x008fe40000004100 */
[----:B------:R-:W-:Y:S02]  /*101e0*/  HADD2.F32 R8, -RZ, R5.H1_H1 ;  /* 0x30000005ff087230 */ /* 0x000fe40000004100 */
[--C-:B----4-:R-:W-:Y:S02]  /*101f0*/  HADD2.F32 R32, -RZ, R6.reuse.H1_H1 ;  /* 0x30000006ff207230 */ /* 0x110fe40000004100 */
        /* <DEDUP_REMOVED lines=29> */
.L_x_1364:
[----:B------:R-:W-:Y:S05]  /*103d0*/  BSYNC B0 ;  /* 0x0000000000007941 */ /* 0x000fea0003800000 */
.L_x_1363:
[----:B-----5:R3:W-:Y:S02]  /*103e0*/  STS.128 [R241+0x1000], R36 ;  /* 0x00100024f1007388 */ /* 0x0207e40000000c00 */
.L_x_1362:
[----:B------:R-:W-:Y:S05]  /*103f0*/  BSYNC B1 ;  /* 0x0000000000017941 */ /* 0x000fea0003800000 */
.L_x_1361:
        /* <DEDUP_REMOVED lines=10> */
[--C-:B-----5:R-:W-:Y:S02]  /*104a0*/  HADD2.F32 R42, -RZ, R37.reuse.H1_H1 ;  /* 0x30000025ff2a7230 */ /* 0x120fe40000004100 */
[----:B------:R-:W-:Y:S02]  /*104b0*/  HADD2.F32 R40, -RZ, R37.H0_H0 ;  /* 0x20000025ff287230 */ /* 0x000fe40000004100 */
[--C-:B------:R-:W-:Y:S02]  /*104c0*/  HADD2.F32 R37, -RZ, R39.reuse.H1_H1 ;  /* 0x30000027ff257230 */ /* 0x100fe40000004100 */
[----:B------:R-:W-:-:S02]  /*104d0*/  HADD2.F32 R44, -RZ, R39.H0_H0 ;  /* 0x20000027ff2c7230 */ /* 0x000fc40000004100 */
[----:B--2---:R-:W-:Y:S02]  /*104e0*/  HADD2.F32 R13, -RZ, R4.H1_H1 ;  /* 0x30000004ff0d7230 */ /* 0x004fe40000004100 */
        /* <DEDUP_REMOVED lines=31> */
.L_x_1368:
[----:B------:R-:W-:Y:S05]  /*106e0*/  BSYNC B0 ;  /* 0x0000000000007941 */ /* 0x000fea0003800000 */
.L_x_1367:
[----:B-----5:R1:W-:Y:S02]  /*106f0*/  STS.128 [R241+0x3000], R36 ;  /* 0x00300024f1007388 */ /* 0x0203e40000000c00 */
.L_x_1366:
[----:B------:R-:W-:Y:S05]  /*10700*/  BSYNC B1 ;  /* 0x0000000000017941 */ /* 0x000fea0003800000 */
.L_x_1365:
        /* <DEDUP_REMOVED lines=10> */
[--C-:B-----5:R-:W-:Y:S02]  /*107b0*/  HADD2.F32 R42, -RZ, R37.reuse.H1_H1 ;  /* 0x30000025ff2a7230 */ /* 0x120fe40000004100 */
[----:B------:R-:W-:Y:S02]  /*107c0*/  HADD2.F32 R40, -RZ, R37.H0_H0 ;  /* 0x20000025ff287230 */ /* 0x000fe40000004100 */
[--C-:B------:R-:W-:Y:S02]  /*107d0*/  HADD2.F32 R37, -RZ, R39.reuse.H1_H1 ;  /* 0x30000027ff257230 */ /* 0x100fe40000004100 */
[----:B------:R-:W-:-:S02]  /*107e0*/  HADD2.F32 R44, -RZ, R39.H0_H0 ;  /* 0x20000027ff2c7230 */ /* 0x000fc40000004100 */
[----:B---3--:R-:W-:Y:S02]  /*107f0*/  HADD2.F32 R13, -RZ, R4.H1_H1 ;  /* 0x30000004ff0d7230 */ /* 0x008fe40000004100 */
[----:B------:R-:W-:Y:S02]  /*10800*/  HADD2.F32 R8, -RZ, R5.H1_H1 ;  /* 0x30000005ff087230 */ /* 0x000fe40000004100 */
[--C-:B--2---:R-:W-:Y:S02]  /*10810*/  HADD2.F32 R32, -RZ, R6.reuse.H1_H1 ;  /* 0x30000006ff207230 */ /* 0x104fe40000004100 */
        /* <DEDUP_REMOVED lines=29> */
.L_x_1372:
[----:B------:R-:W-:Y:S05]  /*109f0*/  BSYNC B0 ;  /* 0x0000000000007941 */ /* 0x000fea0003800000 */
.L_x_1371:
[----:B-----5:R3:W-:Y:S02]  /*10a00*/  STS.128 [R241+0x5000], R36 ;  /* 0x00500024f1007388 */ /* 0x0207e40000000c00 */
.L_x_1370:
[----:B------:R-:W-:Y:S05]  /*10a10*/  BSYNC B1 ;  /* 0x0000000000017941 */ /* 0x000fea0003800000 */
.L_x_1369:
[----:B------:R-:W-:-:S13]  /*10a20*/  ISETP.GE.AND P0, PT, R9, R2, PT ;  /* 0x000000020900720c */ /* 0x000fda0003f06270 */
[----:B------:R1:W-:Y:S01]  /*10a30*/  @P0 STS.128 [R241+0x7000], RZ ;  /* 0x007000fff1000388 */ /* 0x0003e20000000c00 */
[----:B------:R-:W-:Y:S05]  /*10a40*/  @P0 BRA `(.L_x_1360) ;  /* 0x0000000000b40947 */ /* 0x000fea0003800000 */
[----:B-1-3--:R1:W5:Y:S01]  /*10a50*/  LD.E.128 R36, desc[UR6][R30.64+0x180] ;  /* 0x000180061e247980 */ /* 0x00a362000c101d00 */
[----:B------:R-:W-:Y:S01]  /*10a60*/  ISETP.GE.AND P0, PT, R9, R0, PT ;  /* 0x000000000900720c */ /* 0x000fe20003f06270 */
[----:B------:R-:W-:-:S12]  /*10a70*/  BSSY B0, `(.L_x_1373) ;  /* 0x0000029000007945 */ /* 0x000fd80003800000 */
[----:B------:R-:W-:Y:S05]  /*10a80*/  @P0 BRA `(.L_x_1374) ;  /* 0x00000000009c0947 */ /* 0x000fea0003800000 */
[----:B------:R3:W4:Y:S04]  /*10a90*/  LD.E.64 R4, desc[UR6][R34.64+0xc0] ;  /* 0x0000c00622047980 */ /* 0x000728000c101b00 */
[----:B------:R-:W4:Y:S01]  /*10aa0*/  LD.E.64 R6, desc[UR6][R22.64+0xc0] ;  /* 0x0000c00616067980 */ /* 0x000f22000c101b00 */
[----:B-----5:R-:W-:Y:S02]  /*10ab0*/  HADD2.F32 R32, -RZ, R37.H1_H1 ;  /* 0x30000025ff207230 */ /* 0x020fe40000004100 */
[----:B-12---:R-:W-:Y:S02]  /*10ac0*/  HADD2.F32 R31, -RZ, R39.H1_H1 ;  /* 0x30000027ff1f7230 */ /* 0x006fe40000004100 */
[----:B------:R-:W-:Y:S02]  /*10ad0*/  HADD2.F32 R30, -RZ, R37.H0_H0 ;  /* 0x20000025ff1e7230 */ /* 0x000fe40000004100 */
[----:B---3--:R-:W-:-:S02]  /*10ae0*/  HADD2.F32 R34, -RZ, R39.H0_H0 ;  /* 0x20000027ff227230 */ /* 0x008fc40000004100 */
[----:B----4-:R-:W-:Y:S02]  /*10af0*/  HADD2.F32 R13, -RZ, R4.H1_H1 ;  /* 0x30000004ff0d7230 */ /* 0x010fe40000004100 */
[----:B------:R-:W-:Y:S02]  /*10b00*/  HADD2.F32 R8, -RZ, R5.H1_H1 ;  /* 0x30000005ff087230 */ /* 0x000fe40000004100 */
[--C-:B------:R-:W-:Y:S02]  /*10b10*/  HADD2.F32 R24, -RZ, R6.reuse.H1_H1 ;  /* 0x30000006ff187230 */ /* 0x100fe40000004100 */
        /* <DEDUP_REMOVED lines=29> */
[----:B------:R-:W-:Y:S02]  /*10cf0*/  MOV R37, R32 ;  /* 0x0000002000257202 */ /* 0x000fe40000000f00 */
.L_x_1374:
[----:B------:R-:W-:Y:S05]  /*10d00*/  BSYNC B0 ;  /* 0x0000000000007941 */ /* 0x000fea0003800000 */
.L_x_1373:
[----:B-----5:R3:W-:Y:S02]  /*10d10*/  STS.128 [R241+0x7000], R36 ;  /* 0x00700024f1007388 */ /* 0x0207e40000000c00 */
.L_x_1360:
[----:B------:R-:W-:Y:S05]  /*10d20*/  BSYNC B2 ;  /* 0x0000000000027941 */ /* 0x000fea0003800000 */
.L_x_1359:
[----:B-123--:R-:W-:-:S05]  /*10d30*/  VIADD R31, R174, 0x30 ;  /* 0x00000030ae1f7836 */ /* 0x00efca0000000000 */
        /* <DEDUP_REMOVED lines=22> */
[--C-:B-----5:R-:W-:Y:S02]  /*10ea0*/  HADD2.F32 R15, -RZ, R21.reuse.H0_H0 ;  /* 0x20000015ff0f7230 */ /* 0x120fe40000004100 */
[----:B------:R-:W-:Y:S02]  /*10eb0*/  HADD2.F32 R21, -RZ, R21.H1_H1 ;  /* 0x30000015ff157230 */ /* 0x000fe40000004100 */
[--C-:B------:R-:W-:Y:S02]  /*10ec0*/  HADD2.F32 R14, -RZ, R23.reuse.H1_H1 ;  /* 0x30000017ff0e7230 */ /* 0x100fe40000004100 */
[----:B------:R-:W-:-:S02]  /*10ed0*/  HADD2.F32 R30, -RZ, R23.H0_H0 ;  /* 0x20000017ff1e7230 */ /* 0x000fc40000004100 */
[----:B---3--:R-:W-:Y:S02]  /*10ee0*/  HADD2.F32 R8, -RZ, R4.H1_H1 ;  /* 0x30000004ff087230 */ /* 0x008fe40000004100 */
[----:B------:R-:W-:Y:S02]  /*10ef0*/  HADD2.F32 R3, -RZ, R5.H1_H1 ;  /* 0x30000005ff037230 */ /* 0x000fe40000004100 */
[--C-:B----4-:R-:W-:Y:S02]  /*10f00*/  HADD2.F32 R13, -RZ, R6.reuse.H1_H1 ;  /* 0x30000006ff0d7230 */ /* 0x110fe40000004100 */
[C---:B------:R-:W-:Y:S01]  /*10f10*/  FMUL.FTZ R24, R21.reuse, R8 ;  /* 0x0000000815187220 */ /* 0x040fe20000410000 */
[----:B------:R-:W-:Y:S02]  /*10f20*/  HADD2.F32 R12, -RZ, R7.H1_H1 ;  /* 0x30000007ff0c7230 */ /* 0x000fe40000004100 */
[----:B------:R-:W-:Y:S02]  /*10f30*/  HADD2.F32 R6, -RZ, R6.H0_H0 ;  /* 0x20000006ff067230 */ /* 0x000fe40000004100 */
[----:B------:R-:W-:Y:S01]  /*10f40*/  FMUL.FTZ R23, R21, R13 ;  /* 0x0000000d15177220 */ /* 0x000fe20000410000 */
[C---:B------:R-:W-:Y:S01]  /*10f50*/  FMUL.FTZ R21, R14.reuse, R3 ;  /* 0x000000030e157220 */ /* 0x040fe20000410000 */
[----:B------:R-:W-:Y:S01]  /*10f60*/  FMUL.FTZ R14, R14, R12 ;  /* 0x0000000c0e0e7220 */ /* 0x000fe20000410000 */
[----:B------:R-:W-:-:S02]  /*10f70*/  HADD2.F32 R4, -RZ, R4.H0_H0 ;  /* 0x20000004ff047230 */ /* 0x000fc40000004100 */
[C---:B------:R-:W-:Y:S01]  /*10f80*/  FFMA.FTZ R23, R15.reuse, R8, R23 ;  /* 0x000000080f177223 */ /* 0x040fe20000010017 */
[----:B------:R-:W-:Y:S02]  /*10f90*/  HADD2.F32 R5, -RZ, R5.H0_H0 ;  /* 0x20000005ff057230 */ /* 0x000fe40000004100 */
[C---:B------:R-:W-:Y:S01]  /*10fa0*/  FFMA.FTZ R14, R30.reuse, R3, R14 ;  /* 0x000000031e0e7223 */ /* 0x040fe2000001000e */
[----:B------:R-:W-:Y:S02]  /*10fb0*/  HADD2.F32 R3, -RZ, R20.H1_H1 ;  /* 0x30000014ff037230 */ /* 0x000fe40000004100 */
[----:B------:R-:W-:Y:S01]  /*10fc0*/  FFMA.FTZ R24, R15, R13, -R24 ;  /* 0x0000000d0f187223 */ /* 0x000fe20000010818 */
[----:B------:R-:W-:Y:S02]  /*10fd0*/  HADD2.F32 R8, -RZ, R22.H1_H1 ;  /* 0x30000016ff087230 */ /* 0x000fe40000004100 */
[----:B------:R-:W-:Y:S01]  /*10fe0*/  FFMA.FTZ R21, R30, R12, -R21 ;  /* 0x0000000c1e157223 */ /* 0x000fe20000010815 */
[----:B------:R-:W-:-:S02]  /*10ff0*/  HADD2.F32 R7, -RZ, R7.H0_H0 ;  /* 0x20000007ff077230 */ /* 0x000fc40000004100 */
[C---:B------:R-:W-:Y:S01]  /*11000*/  FMUL.FTZ R12, R3.reuse, R4 ;  /* 0x00000004030c7220 */ /* 0x040fe20000410000 */
[----:B------:R-:W-:Y:S01]  /*11010*/  FMUL.FTZ R15, R3, R6 ;  /* 0x00000006030f7220 */ /* 0x000fe20000410000 */
[----:B------:R-:W-:Y:S02]  /*11020*/  HADD2.F32 R13, -RZ, R20.H0_H0 ;  /* 0x20000014ff0d7230 */ /* 0x000fe40000004100 */
        /* <DEDUP_REMOVED lines=12> */
.L_x_1379:
[----:B------:R-:W-:Y:S05]  /*110f0*/  BSYNC B0 ;  /* 0x0000000000007941 */ /* 0x000fea0003800000 */
.L_x_1378:
[----:B-----5:R3:W-:Y:S02]  /*11100*/  STS.128 [R241+0x1800], R20 ;  /* 0x00180014f1007388 */ /* 0x0207e40000000c00 */
.L_x_1377:
[----:B------:R-:W-:Y:S05]  /*11110*/  BSYNC B1 ;  /* 0x0000000000017941 */ /* 0x000fea0003800000 */
.L_x_1376:
        /* <DEDUP_REMOVED lines=9> */
[----:B------:R-:W4:Y:S01]  /*111b0*/  LD.E.64 R6, desc[UR6][R16.64+0x40] ;  /* 0x0000400610067980 */ /* 0x000f22000c101b00 */
[--C-:B---3-5:R-:W-:Y:S01]  /*111c0*/  HADD2.F32 R21, -RZ, R13.reuse.H0_H0 ;  /* 0x2000000dff157230 */ /* 0x128fe20000004100 */
[----:B------:R-:W-:Y:S01]  /*111d0*/  MOV R20, R14 ;  /* 0x0000000e00147202 */ /* 0x000fe20000000f00 */
[----:B------:R-:W-:Y:S02]  /*111e0*/  HADD2.F32 R22, -RZ, R13.H1_H1 ;  /* 0x3000000dff167230 */ /* 0x000fe40000004100 */
[--C-:B------:R-:W-:Y:S02]  /*111f0*/  HADD2.F32 R14, -RZ, R15.reuse.H1_H1 ;  /* 0x3000000fff0e7230 */ /* 0x100fe40000004100 */
[----:B------:R-:W-:-:S02]  /*11200*/  HADD2.F32 R23, -RZ, R15.H0_H0 ;  /* 0x2000000fff177230 */ /* 0x000fc40000004100 */
[----:B--2---:R-:W-:Y:S02]  /*11210*/  HADD2.F32 R8, -RZ, R4.H1_H1 ;  /* 0x30000004ff087230 */ /* 0x004fe40000004100 */
        /* <DEDUP_REMOVED lines=9> */
[----:B------:R-:W-:Y:S01]  /*112b0*/  FFMA.FTZ R15, R21, R8, R15 ;  /* 0x00000008150f7223 */ /* 0x000fe2000001000f */
[----:B------:R-:W-:Y:S01]  /*112c0*/  FFMA.FTZ R22, R23, R11, -R22 ;  /* 0x0000000b17167223 */ /* 0x000fe20000010816 */
[----:B------:R-:W-:Y:S02]  /*112d0*/  HADD2.F32 R11, -RZ, R12.H1_H1 ;  /* 0x3000000cff0b7230 */ /* 0x000fe40000004100 */
[----:B------:R-:W-:Y:S01]  /*112e0*/  FFMA.FTZ R24, R21, R13, -R24 ;  /* 0x0000000d15187223 */ /* 0x000fe20000010818 */
[----:B------:R-:W-:Y:S02]  /*112f0*/  HADD2.F32 R5, -RZ, R5.H0_H0 ;  /* 0x20000005ff057230 */ /* 0x000fe40000004100 */
[----:B------:R-:W-:Y:S01]  /*11300*/  FFMA.FTZ R3, R23, R3, R14 ;  /* 0x0000000317037223 */ /* 0x000fe2000001000e */
[----:B------:R-:W-:Y:S02]  /*11310*/  HADD2.F32 R8, -RZ, R20.H1_H1 ;  /* 0x30000014ff087230 */ /* 0x000fe40000004100 */
[----:B------:R-:W-:Y:S01]  /*11320*/  FMUL.FTZ R21, R11, R6 ;  /* 0x000000060b157220 */ /* 0x000fe20000410000 */
[----:B------:R-:W-:-:S02]  /*11330*/  HADD2.F32 R7, -RZ, R7.H0_H0 ;  /* 0x20000007ff077230 */ /* 0x000fc40000004100 */
        /* <DEDUP_REMOVED lines=13> */
.L_x_1383:
[----:B------:R-:W-:Y:S05]  /*11410*/  BSYNC B0 ;  /* 0x0000000000007941 */ /* 0x000fea0003800000 */
.L_x_1382:
[----:B-----5:R1:W-:Y:S02]  /*11420*/  STS.128 [R241+0x3800], R12 ;  /* 0x0038000cf1007388 */ /* 0x0203e40000000c00 */
.L_x_1381:
[----:B------:R-:W-:Y:S05]  /*11430*/  BSYNC B1 ;  /* 0x0000000000017941 */ /* 0x000fea0003800000 */
.L_x_1380:
        /* <DEDUP_REMOVED lines=9> */
[----:B------:R-:W4:Y:S01]  /*114d0*/  LD.E.64 R4, desc[UR6][R26.64+0x80] ;  /* 0x000080061a047980 */ /* 0x000f22000c101b00 */
[--C-:B---3-5:R-:W-:Y:S02]  /*114e0*/  HADD2.F32 R20, -RZ, R13.reuse.H0_H0 ;  /* 0x2000000dff147230 */ /* 0x128fe40000004100 */
[----:B------:R-:W-:Y:S02]  /*114f0*/  HADD2.F32 R21, -RZ, R13.H1_H1 ;  /* 0x3000000dff157230 */ /* 0x000fe40000004100 */
[--C-:B------:R-:W-:Y:S02]  /*11500*/  HADD2.F32 R13, -RZ, R15.reuse.H1_H1 ;  /* 0x3000000fff0d7230 */ /* 0x100fe40000004100 */
[----:B------:R-:W-:-:S02]  /*11510*/  HADD2.F32 R22, -RZ, R15.H0_H0 ;  /* 0x2000000fff167230 */ /* 0x000fc40000004100 */
[----:B--2---:R-:W-:Y:S02]  /*11520*/  HADD2.F32 R10, -RZ, R7.H1_H1 ;  /* 0x30000007ff0a7230 */ /* 0x004fe40000004100 */
[----:B----4-:R-:W-:-:S03]  /*11530*/  HADD2.F32 R3, -RZ, R5.H1_H1 ;  /* 0x30000005ff037230 */ /* 0x010fc60000004100 */
[C---:B------:R-:W-:Y:S01]  /*11540*/  FMUL.FTZ R24, R13.reuse, R10 ;  /* 0x0000000a0d187220 */ /* 0x040fe20000410000 */
[----:B------:R-:W-:Y:S02]  /*11550*/  HADD2.F32 R8, -RZ, R4.H1_H1 ;  /* 0x30000004ff087230 */ /* 0x000fe40000004100 */
[-C--:B------:R-:W-:Y:S01]  /*11560*/  FMUL.FTZ R15, R13, R3.reuse ;  /* 0x000000030d0f7220 */ /* 0x080fe20000410000 */
[--C-:B------:R-:W-:Y:S02]  /*11570*/  HADD2.F32 R11, -RZ, R6.reuse.H1_H1 ;  /* 0x30000006ff0b7230 */ /* 0x100fe40000004100 */
[----:B------:R-:W-:Y:S01]  /*11580*/  FMUL.FTZ R23, R21, R8 ;  /* 0x0000000815177220 */ /* 0x000fe20000410000 */
[C---:B------:R-:W-:Y:S01]  /*11590*/  FFMA.FTZ R24, R22.reuse, R3, R24 ;  /* 0x0000000316187223 */ /* 0x040fe20000010018 */
[----:B------:R-:W-:Y:S01]  /*115a0*/  FFMA.FTZ R15, R22, R10, -R15 ;  /* 0x0000000a160f7223 */ /* 0x000fe2000001080f */
[----:B------:R-:W-:Y:S02]  /*115b0*/  HADD2.F32 R6, -RZ, R6.H0_H0 ;  /* 0x20000006ff067230 */ /* 0x000fe40000004100 */
[----:B------:R-:W-:-:S02]  /*115c0*/  HADD2.F32 R3, -RZ, R12.H1_H1 ;  /* 0x3000000cff037230 */ /* 0x000fc40000004100 */
[----:B------:R-:W-:Y:S02]  /*115d0*/  HADD2.F32 R4, -RZ, R4.H0_H0 ;  /* 0x20000004ff047230 */ /* 0x000fe40000004100 */
[----:B------:R-:W-:Y:S02]  /*115e0*/  HADD2.F32 R5, -RZ, R5.H0_H0 ;  /* 0x20000005ff057230 */ /* 0x000fe40000004100 */
[----:B------:R-:W-:Y:S02]  /*115f0*/  HADD2.F32 R10, -RZ, R14.H1_H1 ;  /* 0x3000000eff0a7230 */ /* 0x000fe40000004100 */
[-C--:B------:R-:W-:Y:S01]  /*11600*/  FMUL.FTZ R21, R21, R11.reuse ;  /* 0x0000000b15157220 */ /* 0x080fe20000410000 */
[----:B------:R-:W-:Y:S02]  /*11610*/  HADD2.F32 R7, -RZ, R7.H0_H0 ;  /* 0x20000007ff077230 */ /* 0x000fe40000004100 */
[----:B------:R-:W-:Y:S01]  /*11620*/  FFMA.FTZ R23, R20, R11, -R23 ;  /* 0x0000000b14177223 */ /* 0x000fe20000010817 */
[----:B------:R-:W-:-:S02]  /*11630*/  HADD2.F32 R11, -RZ, R12.H0_H0 ;  /* 0x2000000cff0b7230 */ /* 0x000fc40000004100 */
[C---:B------:R-:W-:Y:S01]  /*11640*/  FMUL.FTZ R12, R3.reuse, R4 ;  /* 0x00000004030c7220 */ /* 0x040fe20000410000 */
[----:B------:R-:W-:Y:S01]  /*11650*/  FMUL.FTZ R13, R3, R6 ;  /* 0x00000006030d7220 */ /* 0x000fe20000410000 */
[----:B------:R-:W-:Y:S02]  /*11660*/  HADD2.F32 R14, -RZ, R14.H0_H0 ;  /* 0x2000000eff0e7230 */ /* 0x000fe40000004100 */
[----:B------:R-:W-:Y:S01]  /*11670*/  FMUL.FTZ R3, R10, R5 ;  /* 0x000000050a037220 */ /* 0x000fe20000410000 */
[----:B------:R-:W-:Y:S01]  /*11680*/  FFMA.FTZ R8, R20, R8, R21 ;  /* 0x0000000814087223 */ /* 0x000fe20000010015 */
        /* <DEDUP_REMOVED lines=10> */
.L_x_1387:
[----:B------:R-:W-:Y:S05]  /*11730*/  BSYNC B0 ;  /* 0x0000000000007941 */ /* 0x000fea0003800000 */
.L_x_1386:
[----:B-----5:R1:W-:Y:S02]  /*11740*/  STS.128 [R241+0x5800], R12 ;  /* 0x0058000cf1007388 */ /* 0x0203e40000000c00 */
.L_x_1385:
[----:B------:R-:W-:Y:S05]  /*11750*/  BSYNC B1 ;  /* 0x0000000000017941 */ /* 0x000fea0003800000 */
.L_x_1384:
        /* <DEDUP_REMOVED lines=9> */
[----:B-----5:R-:W-:Y:S02]  /*117f0*/  HADD2.F32 R9, -RZ, R15.H1_H1 ;  /* 0x3000000fff097230 */ /* 0x020fe40000004100 */
[--C-:B------:R-:W-:Y:S02]  /*11800*/  HADD2.F32 R11, -RZ, R13.reuse.H0_H0 ;  /* 0x2000000dff0b7230 */ /* 0x100fe40000004100 */
[----:B------:R-:W-:Y:S02]  /*11810*/  HADD2.F32 R13, -RZ, R13.H1_H1 ;  /* 0x3000000dff0d7230 */ /* 0x000fe40000004100 */
[----:B------:R-:W-:-:S02]  /*11820*/  HADD2.F32 R15, -RZ, R15.H0_H0 ;  /* 0x2000000fff0f7230 */ /* 0x000fc40000004100 */
[----:B--2---:R-:W-:Y:S02]  /*11830*/  HADD2.F32 R0, -RZ, R3.H1_H1 ;  /* 0x30000003ff007230 */ /* 0x004fe40000004100 */
[----:B------:R-:W-:Y:S02]  /*11840*/  HADD2.F32 R6, -RZ, R2.H1_H1 ;  /* 0x30000002ff067230 */ /* 0x000fe40000004100 */
[----:B---3--:R-:W-:Y:S02]  /*11850*/  HADD2.F32 R7, -RZ, R5.H1_H1 ;  /* 0x30000005ff077230 */ /* 0x008fe40000004100 */
[----:B------:R-:W-:Y:S01]  /*11860*/  FMUL.FTZ R10, R9, R0 ;  /* 0x00000000090a7220 */ /* 0x000fe20000410000 */
[--C-:B------:R-:W-:Y:S02]  /*11870*/  HADD2.F32 R8, -RZ, R4.reuse.H1_H1 ;  /* 0x30000004ff087230 */ /* 0x100fe40000004100 */
[----:B------:R-:W-:Y:S01]  /*11880*/  FMUL.FTZ R16, R13, R6 ;  /* 0x000000060d107220 */ /* 0x000fe20000410000 */
[----:B------:R-:W-:-:S02]  /*11890*/  HADD2.F32 R4, -RZ, R4.H0_H0 ;  /* 0x20000004ff047230 */ /* 0x000fc40000004100 */
[-C--:B------:R-:W-:Y:S01]  /*118a0*/  FMUL.FTZ R9, R9, R7.reuse ;  /* 0x0000000709097220 */ /* 0x080fe20000410000 */
[----:B------:R-:W-:Y:S01]  /*118b0*/  FFMA.FTZ R10, R15, R7, -R10 ;  /* 0x000000070f0a7223 */ /* 0x000fe2000001080a */
[----:B------:R-:W-:Y:S01]  /*118c0*/  FMUL.FTZ R13, R13, R8 ;  /* 0x000000080d0d7220 */ /* 0x000fe20000410000 */
[----:B------:R-:W-:Y:S02]  /*118d0*/  HADD2.F32 R7, -RZ, R12.H1_H1 ;  /* 0x3000000cff077230 */ /* 0x000fe40000004100 */
[----:B------:R-:W-:Y:S01]  /*118e0*/  FFMA.FTZ R9, R15, R0, R9 ;  /* 0x000000000f097223 */ /* 0x000fe20000010009 */
[----:B------:R-:W-:Y:S02]  /*118f0*/  HADD2.F32 R2, -RZ, R2.H0_H0 ;  /* 0x20000002ff027230 */ /* 0x000fe40000004100 */
[C---:B------:R-:W-:Y:S01]  /*11900*/  FFMA.FTZ R16, R11.reuse, R8, -R16 ;  /* 0x000000080b107223 */ /* 0x040fe20000010810 */
[----:B------:R-:W-:Y:S02]  /*11910*/  HADD2.F32 R3, -RZ, R3.H0_H0 ;  /* 0x20000003ff037230 */ /* 0x000fe40000004100 */
[----:B------:R-:W-:Y:S01]  /*11920*/  FFMA.FTZ R13, R11, R6, R13 ;  /* 0x000000060b0d7223 */ /* 0x000fe2000001000d */
[----:B------:R-:W-:-:S02]  /*11930*/  HADD2.F32 R0, -RZ, R14.H1_H1 ;  /* 0x3000000eff007230 */ /* 0x000fc40000004100 */
[C---:B------:R-:W-:Y:S01]  /*11940*/  FMUL.FTZ R6, R7.reuse, R2 ;  /* 0x0000000207067220 */ /* 0x040fe20000410000 */
[----:B------:R-:W-:Y:S02]  /*11950*/  HADD2.F32 R5, -RZ, R5.H0_H0 ;  /* 0x20000005ff057230 */ /* 0x000fe40000004100 */
        /* <DEDUP_REMOVED lines=14> */
.L_x_1389:
[----:B------:R-:W-:Y:S05]  /*11a40*/  BSYNC B0 ;  /* 0x0000000000007941 */ /* 0x000fea0003800000 */
.L_x_1388:
[----:B-----5:R1:W-:Y:S01]  /*11a50*/  STS.128 [R241+0x7800], R12 ;  /* 0x0078000cf1007388 */ /* 0x0203e20000000c00 */
[----:B------:R-:W-:Y:S05]  /*11a60*/  BRA `(.L_x_1375) ;  /* 0x0000006400a47947 */ /* 0x000fea0003800000 */
.L_x_1326:
        /* <DEDUP_REMOVED lines=18> */
[C---:B------:R-:W-:Y:S02]  /*11b90*/  LEA R4, P0, R7.reuse, R26, 0x1 ;  /* 0x0000001a07047211 */ /* 0x040fe400078008ff */
[----:B------:R-:W-:Y:S01]  /*11ba0*/  MOV R21, RZ ;  /* 0x000000ff00157202 */ /* 0x000fe20000000f00 */
[----:B------:R-:W3:Y:S01]  /*11bb0*/  LD.E.128 R36, desc[UR6][R36.64] ;  /* 0x0000000624247980 */ /* 0x000ee2000c101d00 */
[----:B------:R-:W-:Y:S02]  /*11bc0*/  LEA.HI.X R5, R7, R27, R5, 0x1, P0 ;  /* 0x0000001b07057211 */ /* 0x000fe400000f0c05 */
[----:B------:R-:W-:-:S04]  /*11bd0*/  @P1 IADD3 R21, -R3, RZ, RZ ;  /* 0x000000ff03151210 */ /* 0x000fc80007ffe1ff */
[----:B------:R-:W4:Y:S01]  /*11be0*/  LD.E.128 R4, desc[UR6][R4.64] ;  /* 0x0000000604047980 */ /* 0x000f22000c101d00 */
[----:B------:R-:W-:-:S04]  /*11bf0*/  IADD3 R23, P0, R21, R8, RZ ;  /* 0x0000000815177210 */ /* 0x000fc80007f1e0ff */
[----:B------:R-:W-:Y:S02]  /*11c00*/  LEA.HI.X.SX32 R21, R21, R24, 0x1, P0 ;  /* 0x0000001815157211 */ /* 0x000fe400000f0eff */
[----:B------:R-:W-:-:S04]  /*11c10*/  LEA R20, P0, R23, R16, 0x1 ;  /* 0x0000001017147211 */ /* 0x000fc800078008ff */
[----:B------:R-:W-:-:S06]  /*11c20*/  LEA.HI.X R21, R23, R17, R21, 0x1, P0 ;  /* 0x0000001117157211 */ /* 0x000fcc00000f0c15 */
[----:B------:R-:W2:Y:S01]  /*11c30*/  LD.E.128 R20, desc[UR6][R20.64] ;  /* 0x0000000614147980 */ /* 0x000ea2000c101d00 */
[----:B---3--:R-:W-:Y:S02]  /*11c40*/  HADD2.F32 R56, -RZ, R39.H1_H1 ;  /* 0x30000027ff387230 */ /* 0x008fe40000004100 */
[--C-:B----4-:R-:W-:Y:S02]  /*11c50*/  HADD2.F32 R25, -RZ, R5.reuse.H0_H0 ;  /* 0x20000005ff197230 */ /* 0x110fe40000004100 */
[----:B------:R-:W-:Y:S02]  /*11c60*/  HADD2.F32 R44, -RZ, R5.H1_H1 ;  /* 0x30000005ff2c7230 */ /* 0x000fe40000004100 */
[--C-:B------:R-:W-:Y:S02]  /*11c70*/  HADD2.F32 R5, -RZ, R7.reuse.H0_H0 ;  /* 0x20000007ff057230 */ /* 0x100fe40000004100 */
[----:B------:R-:W-:Y:S02]  /*11c80*/  HADD2.F32 R7, -RZ, R7.H1_H1 ;  /* 0x30000007ff077230 */ /* 0x000fe40000004100 */
[----:B------:R-:W-:Y:S01]  /*11c90*/  @!P1 FADD.FTZ R25, -R25, -RZ ;  /* 0x800000ff19199221 */ /* 0x000fe20000010100 */
[----:B------:R-:W-:-:S02]  /*11ca0*/  HADD2.F32 R45, -RZ, R4.H0_H0 ;  /* 0x20000004ff2d7230 */ /* 0x000fc40000004100 */
[----:B------:R-:W-:Y:S01]  /*11cb0*/  @!P1 FADD.FTZ R5, -R5, -RZ ;  /* 0x800000ff05059221 */ /* 0x000fe20000010100 */
[----:B------:R-:W-:Y:S02]  /*11cc0*/  HADD2.F32 R46, -RZ, R4.H1_H1 ;  /* 0x30000004ff2e7230 */ /* 0x000fe40000004100 */
[----:B------:R-:W-:Y:S01]  /*11cd0*/  @!P1 FADD.FTZ R7, -R7, -RZ ;  /* 0x800000ff07079221 */ /* 0x000fe20000010100 */
[----:B------:R-:W-:Y:S02]  /*11ce0*/  HADD2.F32 R52, -RZ, R37.H0_H0 ;  /* 0x20000025ff347230 */ /* 0x000fe40000004100 */
[----:B------:R-:W-:Y:S02]  /*11cf0*/  HADD2.F32 R54, -RZ, R39.H0_H0 ;  /* 0x20000027ff367230 */ /* 0x000fe40000004100 */
[--C-:B------:R-:W-:Y:S02]  /*11d00*/  HADD2.F32 R4, -RZ, R6.reuse.H0_H0 ;  /* 0x20000006ff047230 */ /* 0x100fe40000004100 */
[----:B------:R-:W-:-:S02]  /*11d10*/  HADD2.F32 R6, -RZ, R6.H1_H1 ;  /* 0x30000006ff067230 */ /* 0x000fc40000004100 */
[----:B------:R-:W-:Y:S01]  /*11d20*/  FMUL.FTZ R56, R56, R7 ;  /* 0x0000000738387220 */ /* 0x000fe20000410000 */
[----:B------:R-:W-:Y:S02]  /*11d30*/  HADD2.F32 R37, -RZ, R37.H1_H1 ;  /* 0x30000025ff257230 */ /* 0x000fe40000004100 */
[----:B------:R-:W-:Y:S01]  /*11d40*/  FMUL.FTZ R52, R52, R25 ;  /* 0x0000001934347220 */ /* 0x000fe20000410000 */
[----:B------:R-:W-:Y:S01]  /*11d50*/  FMUL.FTZ R54, R54, R5 ;  /* 0x0000000536367220 */ /* 0x000fe20000410000 */
[----:B------:R-:W-:Y:S02]  /*11d60*/  HADD2.F32 R7, -RZ, R38.H0_H0 ;  /* 0x20000026ff077230 */ /* 0x000fe40000004100 */
[----:B------:R-:W-:Y:S01]  /*11d70*/  @!P1 FADD.FTZ R44, -R44, -RZ ;  /* 0x800000ff2c2c9221 */ /* 0x000fe20000010100 */
[----:B------:R-:W-:Y:S02]  /*11d80*/  HADD2.F32 R25, -RZ, R36.H1_H1 ;  /* 0x30000024ff197230 */ /* 0x000fe40000004100 */
[----:B------:R-:W-:Y:S01]  /*11d90*/  @!P1 FADD.FTZ R4, -R4, -RZ ;  /* 0x800000ff04049221 */ /* 0x000fe20000010100 */
[----:B------:R-:W-:-:S02]  /*11da0*/  HADD2.F32 R5, -RZ, R38.H1_H1 ;  /* 0x30000026ff057230 */ /* 0x000fc40000004100 */
[----:B------:R-:W-:Y:S01]  /*11db0*/  @!P1 FADD.FTZ R46, -R46, -RZ ;  /* 0x800000ff2e2e9221 */ /* 0x000fe20000010100 */
[----:B------:R-:W-:Y:S01]  /*11dc0*/  @!P1 FADD.FTZ R6, -R6, -RZ ;  /* 0x800000ff06069221 */ /* 0x000fe20000010100 */
[----:B------:R-:W-:Y:S01]  /*11dd0*/  FMUL.FTZ R37, R37, R44 ;  /* 0x0000002c25257220 */ /* 0x000fe20000410000 */
[----:B------:R-:W-:Y:S01]  /*11de0*/  FMUL.FTZ R4, R7, R4 ;  /* 0x0000000407047220 */ /* 0x000fe20000410000 */
[----:B------:R-:W-:Y:S02]  /*11df0*/  HADD2.F32 R44, -RZ, R36.H0_H0 ;  /* 0x20000024ff2c7230 */ /* 0x000fe40000004100 */
[----:B------:R-:W-:Y:S01]  /*11e00*/  FMUL.FTZ R46, R25, R46 ;  /* 0x0000002e192e7220 */ /* 0x000fe20000410000 */
[----:B------:R-:W-:Y:S01]  /*11e10*/  FMUL.FTZ R6, R5, R6 ;  /* 0x0000000605067220 */ /* 0x000fe20000410000 */
[--C-:B--2---:R-:W-:Y:S02]  /*11e20*/  HADD2.F32 R7, -RZ, R21.reuse.H0_H0 ;  /* 0x20000015ff077230 */ /* 0x104fe40000004100 */
[----:B------:R-:W-:Y:S01]  /*11e30*/  @!P1 FADD.FTZ R45, -R45, -RZ ;  /* 0x800000ff2d2d9221 */ /* 0x000fe20000010100 */
[----:B------:R-:W-:-:S02]  /*11e40*/  HADD2.F32 R38, -RZ, R21.H1_H1 ;  /* 0x30000015ff267230 */ /* 0x000fc40000004100 */
[--C-:B-----5:R-:W-:Y:S02]  /*11e50*/  HADD2.F32 R5, -RZ, R41.reuse.H0_H0 ;  /* 0x20000029ff057230 */ /* 0x120fe40000004100 */
[----:B------:R-:W-:Y:S02]  /*11e60*/  HADD2.F32 R36, -RZ, R41.H1_H1 ;  /* 0x30000029ff247230 */ /* 0x000fe40000004100 */
[----:B------:R-:W-:Y:S02]  /*11e70*/  HADD2.F32 R25, -RZ, R43.H0_H0 ;  /* 0x2000002bff197230 */ /* 0x000fe40000004100 */
[----:B------:R-:W-:Y:S02]  /*11e80*/  HADD2.F32 R21, -RZ, R23.H0_H0 ;  /* 0x20000017ff157230 */ /* 0x000fe40000004100 */
[----:B------:R-:W-:Y:S01]  /*11e90*/  FMUL.FTZ R45, R44, R45 ;  /* 0x0000002d2c2d7220 */ /* 0x000fe20000410000 */
[--C-:B------:R-:W-:Y:S02]  /*11ea0*/  HADD2.F32 R44, -RZ, R20.reuse.H0_H0 ;  /* 0x20000014ff2c7230 */ /* 0x100fe40000004100 */
[----:B------:R-:W-:Y:S01]  /*11eb0*/  FFMA.FTZ R5, R5, R7, R52 ;  /* 0x0000000705057223 */ /* 0x000fe20000010034 */
[----:B------:R-:W-:-:S02]  /*11ec0*/  HADD2.F32 R41, -RZ, R20.H1_H1 ;  /* 0x30000014ff297230 */ /* 0x000fc40000004100 */
[----:B------:R-:W-:Y:S01]  /*11ed0*/  FFMA.FTZ R36, R36, R38, R37 ;  /* 0x0000002624247223 */ /* 0x000fe20000010025 */
[----:B------:R-:W-:Y:S01]  /*11ee0*/  FFMA.FTZ R21, R25, R21, R54 ;  /* 0x0000001519157223 */ /* 0x000fe20000010036 */
[----:B------:R-:W-:Y:S02]  /*11ef0*/  HADD2.F32 R23, -RZ, R23.H1_H1 ;  /* 0x30000017ff177230 */ /* 0x000fe40000004100 */
[--C-:B------:R-:W-:Y:S02]  /*11f00*/  HADD2.F32 R39, -RZ, R22.reuse.H0_H0 ;  /* 0x20000016ff277230 */ /* 0x100fe40000004100 */
[----:B------:R-:W-:Y:S02]  /*11f10*/  HADD2.F32 R49, -RZ, R22.H1_H1 ;  /* 0x30000016ff317230 */ /* 0x000fe40000004100 */
[----:B------:R-:W-:Y:S02]  /*11f20*/  HADD2.F32 R43, -RZ, R43.H1_H1 ;  /* 0x3000002bff2b7230 */ /* 0x000fe40000004100 */
[----:B------:R-:W-:-:S02]  /*11f30*/  HADD2.F32 R20, -RZ, R40.H0_H0 ;  /* 0x20000028ff147230 */ /* 0x000fc40000004100 */
[----:B------:R-:W-:Y:S02]  /*11f40*/  HADD2.F32 R25, -RZ, R40.H1_H1 ;  /* 0x30000028ff197230 */ /* 0x000fe40000004100 */
[--C-:B------:R-:W-:Y:S02]  /*11f50*/  HADD2.F32 R7, -RZ, R42.reuse.H0_H0 ;  /* 0x2000002aff077230 */ /* 0x100fe40000004100 */
        /* <DEDUP_REMOVED lines=10> */
.L_x_1395:
[----:B------:R-:W-:Y:S05]  /*12000*/  BSYNC B0 ;  /* 0x0000000000007941 */ /* 0x000fea0003800000 */
.L_x_1394:
[----:B-----5:R3:W-:Y:S02]  /*12010*/  STS.128 [R241], R40 ;  /* 0x00000028f1007388 */ /* 0x0207e40000000c00 */
.L_x_1393:
[----:B------:R-:W-:Y:S05]  /*12020*/  BSYNC B1 ;  /* 0x0000000000017941 */ /* 0x000fea0003800000 */
.L_x_1392:
        /* <DEDUP_REMOVED lines=20> */
[----:B------:R-:W-:-:S04]  /*12170*/  @P1 IADD3 R21, -R3, RZ, RZ ;  /* 0x000000ff03151210 */ /* 0x000fc80007ffe1ff */
[----:B------:R-:W4:Y:S01]  /*12180*/  LD.E.128 R4, desc[UR6][R4.64+0x80] ;  /* 0x0000800604047980 */ /* 0x000f22000c101d00 */
[----:B------:R-:W-:-:S04]  /*12190*/  IADD3 R23, P0, R21, R8, RZ ;  /* 0x0000000815177210 */ /* 0x000fc80007f1e0ff */
[----:B------:R-:W-:Y:S02]  /*121a0*/  LEA.HI.X.SX32 R21, R21, R24, 0x1, P0 ;  /* 0x0000001815157211 */ /* 0x000fe400000f0eff */
[----:B------:R-:W-:-:S04]  /*121b0*/  LEA R20, P0, R23, R16, 0x1 ;  /* 0x0000001017147211 */ /* 0x000fc800078008ff */
[----:B------:R-:W-:-:S06]  /*121c0*/  LEA.HI.X R21, R23, R17, R21, 0x1, P0 ;  /* 0x0000001117157211 */ /* 0x000fcc00000f0c15 */
[----:B------:R-:W3:Y:S01]  /*121d0*/  LD.E.128 R20, desc[UR6][R20.64+0x80] ;  /* 0x0000800614147980 */ /* 0x000ee2000c101d00 */
[----:B--2---:R-:W-:Y:S02]  /*121e0*/  HADD2.F32 R56, -RZ, R39.H1_H1 ;  /* 0x30000027ff387230 */ /* 0x004fe40000004100 */
        /* <DEDUP_REMOVED lines=29> */
[--C-:B---3--:R-:W-:Y:S02]  /*123c0*/  HADD2.F32 R7, -RZ, R21.reuse.H0_H0 ;  /* 0x20000015ff077230 */ /* 0x108fe40000004100 */
        /* <DEDUP_REMOVED lines=29> */
.L_x_1399:
[----:B------:R-:W-:Y:S05]  /*125a0*/  BSYNC B0 ;  /* 0x0000000000007941 */ /* 0x000fea0003800000 */
.L_x_1398:
[----:B-----5:R1:W-:Y:S02]  /*125b0*/  STS.128 [R241+0x2000], R40 ;  /* 0x00200028f1007388 */ /* 0x0203e40000000c00 */
.L_x_1397:
[----:B------:R-:W-:Y:S05]  /*125c0*/  BSYNC B1 ;  /* 0x0000000000017941 */ /* 0x000fea0003800000 */
.L_x_1396:
        /* <DEDUP_REMOVED lines=21> */
[----:B------:R-:W2:Y:S01]  /*12720*/  LD.E.128 R4, desc[UR6][R4.64+0x100] ;  /* 0x0001000604047980 */ /* 0x000ea2000c101d00 */
[----:B------:R-:W-:-:S04]  /*12730*/  IADD3 R23, P0, R21, R8, RZ ;  /* 0x0000000815177210 */ /* 0x000fc80007f1e0ff */
[----:B------:R-:W-:Y:S02]  /*12740*/  LEA.HI.X.SX32 R21, R21, R24, 0x1, P0 ;  /* 0x0000001815157211 */ /* 0x000fe400000f0eff */
[----:B------:R-:W-:-:S04]  /*12750*/  LEA R20, P0, R23, R16, 0x1 ;  /* 0x0000001017147211 */ /* 0x000fc800078008ff */
[----:B------:R-:W-:-:S06]  /*12760*/  LEA.HI.X R21, R23, R17, R21, 0x1, P0 ;  /* 0x0000001117157211 */ /* 0x000fcc00000f0c15 */
[----:B------:R-:W4:Y:S01]  /*12770*/  LD.E.128 R20, desc[UR6][R20.64+0x100] ;  /* 0x0001000614147980 */ /* 0x000f22000c101d00 */
[----:B---3--:R-:W-:Y:S02]  /*12780*/  HADD2.F32 R56, -RZ, R39.H1_H1 ;  /* 0x30000027ff387230 */ /* 0x008fe40000004100 */
[--C-:B--2---:R-:W-:Y:S02]  /*12790*/  HADD2.F32 R25, -RZ, R5.reuse.H0_H0 ;  /* 0x20000005ff197230 */ /* 0x104fe40000004100 */
        /* <DEDUP_REMOVED lines=28> */
[--C-:B----4-:R-:W-:Y:S02]  /*12960*/  HADD2.F32 R7, -RZ, R21.reuse.H0_H0 ;  /* 0x20000015ff077230 */ /* 0x110fe40000004100 */
        /* <DEDUP_REMOVED lines=29> */
.L_x_1403:
[----:B------:R-:W-:Y:S05]  /*12b40*/  BSYNC B0 ;  /* 0x0000000000007941 */ /* 0x000fea0003800000 */
.L_x_1402:
[----:B-----5:R3:W-:Y:S02]  /*12b50*/  STS.128 [R241+0x4000], R40 ;  /* 0x00400028f1007388 */ /* 0x0207e40000000c00 */
.L_x_1401:
[----:B------:R-:W-:Y:S05]  /*12b60*/  BSYNC B1 ;  /* 0x0000000000017941 */ /* 0x000fea0003800000 */
.L_x_1400:
        /* <DEDUP_REMOVED lines=26> */
[--C-:B---3--:R-:W-:Y:S02]  /*12d10*/  HADD2.F32 R46, -RZ, R36.reuse.H0_H0 ;  /* 0x20000024ff2e7230 */ /* 0x108fe40000004100 */
[----:B------:R-:W-:Y:S02]  /*12d20*/  HADD2.F32 R49, -RZ, R36.H1_H1 ;  /* 0x30000024ff317230 */ /* 0x000fe40000004100 */
[--C-:B--2---:R-:W-:Y:S02]  /*12d30*/  HADD2.F32 R25, -RZ, R4.reuse.H0_H0 ;  /* 0x20000004ff197230 */ /* 0x104fe40000004100 */
[----:B-1----:R-:W-:Y:S02]  /*12d40*/  HADD2.F32 R34, -RZ, R4.H1_H1 ;  /* 0x30000004ff227230 */ /* 0x002fe40000004100 */
[--C-:B------:R-:W-:Y:S02]  /*12d50*/  HADD2.F32 R4, -RZ, R5.reuse.H0_H0 ;  /* 0x20000005ff047230 */ /* 0x100fe40000004100 */
[----:B------:R-:W-:-:S02]  /*12d60*/  HADD2.F32 R35, -RZ, R5.H1_H1 ;  /* 0x30000005ff237230 */ /* 0x000fc40000004100 */
[----:B------:R-:W-:Y:S01]  /*12d70*/  @!P1 FADD.FTZ R25, -R25, -RZ ;  /* 0x800000ff19199221 */ /* 0x000fe20000010100 */
[--C-:B------:R-:W-:Y:S02]  /*12d80*/  HADD2.F32 R5, -RZ, R6.reuse.H0_H0 ;  /* 0x20000006ff057230 */ /* 0x100fe40000004100 */
[----:B------:R-:W-:Y:S01]  /*12d90*/  @!P1 FADD.FTZ R4, -R4, -RZ ;  /* 0x800000ff04049221 */ /* 0x000fe20000010100 */
[----:B------:R-:W-:Y:S02]  /*12da0*/  HADD2.F32 R44, -RZ, R6.H1_H1 ;  /* 0x30000006ff2c7230 */ /* 0x000fe40000004100 */
[----:B------:R-:W-:Y:S01]  /*12db0*/  @!P1 FADD.FTZ R35, -R35, -RZ ;  /* 0x800000ff23239221 */ /* 0x000fe20000010100 */
[--C-:B------:R-:W-:Y:S02]  /*12dc0*/  HADD2.F32 R45, -RZ, R37.reuse.H0_H0 ;  /* 0x20000025ff2d7230 */ /* 0x100fe40000004100 */
[----:B------:R-:W-:Y:S02]  /*12dd0*/  HADD2.F32 R36, -RZ, R37.H1_H1 ;  /* 0x30000025ff247230 */ /* 0x000fe40000004100 */
[----:B------:R-:W-:Y:S01]  /*12de0*/  @!P1 FADD.FTZ R34, -R34, -RZ ;  /* 0x800000ff22229221 */ /* 0x000fe20000010100 */
[----:B------:R-:W-:-:S02]  /*12df0*/  HADD2.F32 R6, -RZ, R7.H0_H0 ;  /* 0x20000007ff067230 */ /* 0x000fc40000004100 */
[----:B------:R-:W-:Y:S02]  /*12e00*/  HADD2.F32 R7, -RZ, R7.H1_H1 ;  /* 0x30000007ff077230 */ /* 0x000fe40000004100 */
[----:B------:R-:W-:Y:S01]  /*12e10*/  FMUL.FTZ R46, R46, R25 ;  /* 0x000000192e2e7220 */ /* 0x000fe20000410000 */
[----:B------:R-:W-:Y:S01]  /*12e20*/  FMUL.FTZ R45, R45, R4 ;  /* 0x000000042d2d7220 */ /* 0x000fe20000410000 */
[----:B------:R-:W-:Y:S01]  /*12e30*/  FMUL.FTZ R36, R36, R35 ;  /* 0x0000002324247220 */ /* 0x000fe20000410000 */
[----:B------:R-:W-:Y:S01]  /*12e40*/  FMUL.FTZ R49, R49, R34 ;  /* 0x0000002231317220 */ /* 0x000fe20000410000 */
[----:B------:R-:W-:Y:S02]  /*12e50*/  HADD2.F32 R35, -RZ, R38.H1_H1 ;  /* 0x30000026ff237230 */ /* 0x000fe40000004100 */
[----:B------:R-:W-:Y:S01]  /*12e60*/  @!P1 FADD.FTZ R44, -R44, -RZ ;  /* 0x800000ff2c2c9221 */ /* 0x000fe20000010100 */
[--C-:B------:R-:W-:Y:S02]  /*12e70*/  HADD2.F32 R25, -RZ, R39.reuse.H0_H0 ;  /* 0x20000027ff197230 */ /* 0x100fe40000004100 */
[----:B------:R-:W-:Y:S01]  /*12e80*/  @!P1 FADD.FTZ R6, -R6, -RZ ;  /* 0x800000ff06069221 */ /* 0x000fe20000010100 */
[----:B------:R-:W-:-:S02]  /*12e90*/  HADD2.F32 R4, -RZ, R39.H1_H1 ;  /* 0x30000027ff047230 */ /* 0x000fc40000004100 */
[----:B------:R-:W-:Y:S01]  /*12ea0*/  @!P1 FADD.FTZ R7, -R7, -RZ ;  /* 0x800000ff07079221 */ /* 0x000fe20000010100 */
[----:B------:R-:W-:Y:S02]  /*12eb0*/  HADD2.F32 R34, -RZ, R38.H0_H0 ;  /* 0x20000026ff227230 */ /* 0x000fe40000004100 */
[----:B------:R-:W-:Y:S01]  /*12ec0*/  @!P1 FADD.FTZ R5, -R5, -RZ ;  /* 0x800000ff05059221 */ /* 0x000fe20000010100 */
[----:B------:R-:W-:Y:S01]  /*12ed0*/  FMUL.FTZ R44, R35, R44 ;  /* 0x0000002c232c7220 */ /* 0x000fe20000410000 */
[----:B------:R-:W-:Y:S01]  /*12ee0*/  FMUL.FTZ R6, R25, R6 ;  /* 0x0000000619067220 */ /* 0x000fe20000410000 */
[----:B------:R-:W-:Y:S01]  /*12ef0*/  FMUL.FTZ R7, R4, R7 ;  /* 0x0000000704077220 */ /* 0x000fe20000410000 */
[----:B------:R-:W-:Y:S01]  /*12f00*/  FMUL.FTZ R5, R34, R5 ;  /* 0x0000000522057220 */ /* 0x000fe20000410000 */
[----:B-----5:R-:W-:Y:S02]  /*12f10*/  HADD2.F32 R25, -RZ, R40.H0_H0 ;  /* 0x20000028ff197230 */ /* 0x020fe40000004100 */
[----:B----4-:R-:W-:-:S02]  /*12f20*/  HADD2.F32 R4, -RZ, R20.H0_H0 ;  /* 0x20000014ff047230 */ /* 0x010fc40000004100 */
[----:B------:R-:W-:Y:S02]  /*12f30*/  HADD2.F32 R35, -RZ, R20.H1_H1 ;  /* 0x30000014ff237230 */ /* 0x000fe40000004100 */
[----:B------:R-:W-:Y:S02]  /*12f40*/  HADD2.F32 R40, -RZ, R40.H1_H1 ;  /* 0x30000028ff287230 */ /* 0x000fe40000004100 */
[----:B------:R-:W-:Y:S02]  /*12f50*/  HADD2.F32 R34, -RZ, R41.H0_H0 ;  /* 0x20000029ff227230 */ /* 0x000fe40000004100 */
[----:B------:R-:W-:Y:S02]  /*12f60*/  HADD2.F32 R20, -RZ, R21.H0_H0 ;  /* 0x20000015ff147230 */ /* 0x000fe40000004100 */
[----:B------:R-:W-:Y:S01]  /*12f70*/  FFMA.FTZ R4, R25, R4, R46 ;  /* 0x0000000419047223 */ /* 0x000fe2000001002e */
[--C-:B------:R-:W-:Y:S02]  /*12f80*/  HADD2.F32 R38, -RZ, R22.reuse.H0_H0 ;  /* 0x20000016ff267230 */ /* 0x100fe40000004100 */
[----:B------:R-:W-:Y:S01]  /*12f90*/  FFMA.FTZ R35, R40, R35, R49 ;  /* 0x0000002328237223 */ /* 0x000fe20000010031 */
[----:B------:R-:W-:-:S02]  /*12fa0*/  HADD2.F32 R39, -RZ, R22.H1_H1 ;  /* 0x30000016ff277230 */ /* 0x000fc40000004100 */
[----:B------:R-:W-:Y:S01]  /*12fb0*/  FFMA.FTZ R20, R34, R20, R45 ;  /* 0x0000001422147223 */ /* 0x000fe2000001002d */
[--C-:B------:R-:W-:Y:S02]  /*12fc0*/  HADD2.F32 R37, -RZ, R23.reuse.H0_H0 ;  /* 0x20000017ff257230 */ /* 0x100fe40000004100 */
[----:B------:R-:W-:Y:S02]  /*12fd0*/  HADD2.F32 R22, -RZ, R23.H1_H1 ;  /* 0x30000017ff167230 */ /* 0x000fe40000004100 */
[----:B------:R-:W-:Y:S02]  /*12fe0*/  HADD2.F32 R21, -RZ, R21.H1_H1 ;  /* 0x30000015ff157230 */ /* 0x000fe40000004100 */
[----:B------:R-:W-:Y:S02]  /*12ff0*/  HADD2.F32 R41, -RZ, R41.H1_H1 ;  /* 0x30000029ff297230 */ /* 0x000fe40000004100 */
[--C-:B------:R-:W-:Y:S02]  /*13000*/  HADD2.F32 R34, -RZ, R42.reuse.H0_H0 ;  /* 0x2000002aff227230 */ /* 0x100fe40000004100 */
[----:B------:R-:W-:-:S02]  /*13010*/  HADD2.F32 R25, -RZ, R42.H1_H1 ;  /* 0x3000002aff197230 */ /* 0x000fc40000004100 */
[--C-:B------:R-:W-:Y:S02]  /*13020*/  HADD2.F32 R23, -RZ, R43.reuse.H0_H0 ;  /* 0x2000002bff177230 */ /* 0x100fe40000004100 */
[----:B------:R-:W-:Y:S02]  /*13030*/  HADD2.F32 R40, -RZ, R43.H1_H1 ;  /* 0x3000002bff287230 */ /* 0x000fe40000004100 */
        /* <DEDUP_REMOVED lines=9> */
.L_x_1405:
[----:B------:R-:W-:Y:S05]  /*130d0*/  BSYNC B0 ;  /* 0x0000000000007941 */ /* 0x000fea0003800000 */
.L_x_1404:
[----:B-----5:R3:W-:Y:S02]  /*130e0*/  STS.128 [R241+0x6000], R40 ;  /* 0x00600028f1007388 */ /* 0x0207e40000000c00 */
.L_x_1391:
[----:B------:R-:W-:Y:S05]  /*130f0*/  BSYNC B2 ;  /* 0x0000000000027941 */ /* 0x000fea0003800000 */
.L_x_1390:
        /* <DEDUP_REMOVED lines=20> */
[----:B------:R-:W-:Y:S02]  /*13240*/  IADD3 R7, P1, R5, R21, RZ ;  /* 0x0000001505077210 */ /* 0x000fe40007f3e0ff */
[----:B------:R-:W-:Y:S01]  /*13250*/  MOV R22, RZ ;  /* 0x000000ff00167202 */ /* 0x000fe20000000f00 */
[----:B------:R-:W-:Y:S01]  /*13260*/  IMAD.WIDE R36, R23, 0x2, R32 ;  /* 0x0000000217247825 */ /* 0x000fe200078e0220 */
[----:B------:R-:W-:Y:S02]  /*13270*/  LEA.HI.X.SX32 R5, R5, R20, 0x1, P1 ;  /* 0x0000001405057211 */ /* 0x000fe400008f0eff */
[----:B------:R-:W-:-:S02]  /*13280*/  LEA R4, P1, R7, R26, 0x1 ;  /* 0x0000001a07047211 */ /* 0x000fc400078208ff */
[----:B------:R-:W-:Y:S01]  /*13290*/  @P0 IADD3 R22, -R3, RZ, RZ ;  /* 0x000000ff03160210 */ /* 0x000fe20007ffe1ff */
[----:B------:R-:W3:Y:S01]  /*132a0*/  LD.E.128 R36, desc[UR6][R36.64] ;  /* 0x0000000624247980 */ /* 0x000ee2000c101d00 */
[----:B------:R-:W-:Y:S02]  /*132b0*/  LEA.HI.X R5, R7, R27, R5, 0x1, P1 ;  /* 0x0000001b07057211 */ /* 0x000fe400008f0c05 */
[----:B------:R-:W-:-:S04]  /*132c0*/  IADD3 R21, P1, R22, R21, RZ ;  /* 0x0000001516157210 */ /* 0x000fc80007f3e0ff */
[----:B------:R-:W2:Y:S01]  /*132d0*/  LD.E.128 R4, desc[UR6][R4.64] ;  /* 0x0000000604047980 */ /* 0x000ea2000c101d00 */
[----:B------:R-:W-:Y:S02]  /*132e0*/  LEA.HI.X.SX32 R20, R22, R20, 0x1, P1 ;  /* 0x0000001416147211 */ /* 0x000fe400008f0eff */
[----:B------:R-:W-:-:S04]  /*132f0*/  LEA R22, P1, R21, R16, 0x1 ;  /* 0x0000001015167211 */ /* 0x000fc800078208ff */
[----:B------:R-:W-:-:S06]  /*13300*/  LEA.HI.X R23, R21, R17, R20, 0x1, P1 ;  /* 0x0000001115177211 */ /* 0x000fcc00008f0c14 */
[----:B------:R-:W4:Y:S01]  /*13310*/  LD.E.128 R20, desc[UR6][R22.64] ;  /* 0x0000000616147980 */ /* 0x000f22000c101d00 */
[----:B---3--:R-:W-:Y:S02]  /*13320*/  HADD2.F32 R49, -RZ, R36.H0_H0 ;  /* 0x20000024ff317230 */ /* 0x008fe40000004100 */
[----:B------:R-:W-:Y:S02]  /*13330*/  HADD2.F32 R51, -RZ, R37.H0_H0 ;  /* 0x20000025ff337230 */ /* 0x000fe40000004100 */
[--C-:B--2---:R-:W-:Y:S02]  /*13340*/  HADD2.F32 R34, -RZ, R4.reuse.H0_H0 ;  /* 0x20000004ff227230 */ /* 0x104fe40000004100 */
[----:B------:R-:W-:Y:S02]  /*13350*/  HADD2.F32 R35, -RZ, R4.H1_H1 ;  /* 0x30000004ff237230 */ /* 0x000fe40000004100 */
        /* <DEDUP_REMOVED lines=9> */
[----:B------:R-:W-:-:S02]  /*133f0*/  HADD2.F32 R7, -RZ, R7.H1_H1 ;  /* 0x30000007ff077230 */ /* 0x000fc40000004100 */
[----:B------:R-:W-:Y:S01]  /*13400*/  FMUL.FTZ R49, R49, R34 ;  /* 0x0000002231317220 */ /* 0x000fe20000410000 */
[----:B------:R-:W-:Y:S01]  /*13410*/  FMUL.FTZ R51, R51, R4 ;  /* 0x0000000433337220 */ /* 0x000fe20000410000 */
[----:B------:R-:W-:Y:S01]  /*13420*/  FMUL.FTZ R36, R36, R35 ;  /* 0x0000002324247220 */ /* 0x000fe20000410000 */
[--C-:B------:R-:W-:Y:S02]  /*13430*/  HADD2.F32 R34, -RZ, R38.reuse.H0_H0 ;  /* 0x20000026ff227230 */ /* 0x100fe40000004100 */
[----:B------:R-:W-:Y:S01]  /*13440*/  @!P0 FADD.FTZ R5, -R5, -RZ ;  /* 0x800000ff05058221 */ /* 0x000fe20000010100 */
[--C-:B------:R-:W-:Y:S02]  /*13450*/  HADD2.F32 R4, -RZ, R39.reuse.H1_H1 ;  /* 0x30000027ff047230 */ /* 0x100fe40000004100 */
[----:B------:R-:W-:Y:S01]  /*13460*/  @!P0 FADD.FTZ R7, -R7, -RZ ;  /* 0x800000ff07078221 */ /* 0x000fe20000010100 */
[----:B------:R-:W-:Y:S02]  /*13470*/  HADD2.F32 R38, -RZ, R38.H1_H1 ;  /* 0x30000026ff267230 */ /* 0x000fe40000004100 */
[----:B------:R-:W-:Y:S01]  /*13480*/  @!P0 FADD.FTZ R45, -R45, -RZ ;  /* 0x800000ff2d2d8221 */ /* 0x000fe20000010100 */
[----:B------:R-:W-:-:S02]  /*13490*/  HADD2.F32 R35, -RZ, R39.H0_H0 ;  /* 0x20000027ff237230 */ /* 0x000fc40000004100 */
[----:B------:R-:W-:Y:S01]  /*134a0*/  @!P0 FADD.FTZ R6, -R6, -RZ ;  /* 0x800000ff06068221 */ /* 0x000fe20000010100 */
[----:B------:R-:W-:Y:S02]  /*134b0*/  HADD2.F32 R37, -RZ, R37.H1_H1 ;  /* 0x30000025ff257230 */ /* 0x000fe40000004100 */
[----:B------:R-:W-:Y:S01]  /*134c0*/  FMUL.FTZ R5, R34, R5 ;  /* 0x0000000522057220 */ /* 0x000fe20000410000 */
[----:B------:R-:W-:Y:S01]  /*134d0*/  FMUL.FTZ R7, R4, R7 ;  /* 0x0000000704077220 */ /* 0x000fe20000410000 */
[----:B------:R-:W-:Y:S01]  /*134e0*/  @!P0 FADD.FTZ R44, -R44, -RZ ;  /* 0x800000ff2c2c8221 */ /* 0x000fe20000010100 */
[----:B------:R-:W-:Y:S01]  /*134f0*/  FMUL.FTZ R45, R38, R45 ;  /* 0x0000002d262d7220 */ /* 0x000fe20000410000 */
[----:B------:R-:W-:Y:S01]  /*13500*/  FMUL.FTZ R6, R35, R6 ;  /* 0x0000000623067220 */ /* 0x000fe20000410000 */
[----:B-----5:R-:W-:Y:S02]  /*13510*/  HADD2.F32 R4, -RZ, R40.H0_H0 ;  /* 0x20000028ff047230 */ /* 0x020fe40000004100 */
[----:B----4-:R-:W-:-:S02]  /*13520*/  HADD2.F32 R34, -RZ, R20.H0_H0 ;  /* 0x20000014ff227230 */ /* 0x010fc40000004100 */
[----:B------:R-:W-:Y:S02]  /*13530*/  HADD2.F32 R39, -RZ, R20.H1_H1 ;  /* 0x30000014ff277230 */ /* 0x000fe40000004100 */
[----:B------:R-:W-:Y:S02]  /*13540*/  HADD2.F32 R35, -RZ, R40.H1_H1 ;  /* 0x30000028ff237230 */ /* 0x000fe40000004100 */
[----:B------:R-:W-:Y:S02]  /*13550*/  HADD2.F32 R38, -RZ, R41.H0_H0 ;  /* 0x20000029ff267230 */ /* 0x000fe40000004100 */
[--C-:B------:R-:W-:Y:S02]  /*13560*/  HADD2.F32 R20, -RZ, R21.reuse.H0_H0 ;  /* 0x20000015ff147230 */ /* 0x100fe40000004100 */
[----:B------:R-:W-:Y:S01]  /*13570*/  FMUL.FTZ R37, R37, R44 ;  /* 0x0000002c25257220 */ /* 0x000fe20000410000 */
[----:B------:R-:W-:Y:S02]  /*13580*/  HADD2.F32 R44, -RZ, R21.H1_H1 ;  /* 0x30000015ff2c7230 */ /* 0x000fe40000004100 */
[----:B------:R-:W-:Y:S01]  /*13590*/  FFMA.FTZ R4, R4, R34, R49 ;  /* 0x0000002204047223 */ /* 0x000fe20000010031 */
[----:B------:R-:W-:-:S02]  /*135a0*/  HADD2.F32 R40, -RZ, R22.H0_H0 ;  /* 0x20000016ff287230 */ /* 0x000fc40000004100 */
[----:B------:R-:W-:Y:S01]  /*135b0*/  FFMA.FTZ R35, R35, R39, R36 ;  /* 0x0000002723237223 */ /* 0x000fe20000010024 */
[--C-:B------:R-:W-:Y:S02]  /*135c0*/  HADD2.F32 R21, -RZ, R23.reuse.H0_H0 ;  /* 0x20000017ff157230 */ /* 0x100fe40000004100 */
[----:B------:R-:W-:Y:S01]  /*135d0*/  FFMA.FTZ R20, R38, R20, R51 ;  /* 0x0000001426147223 */ /* 0x000fe20000010033 */
[----:B------:R-:W-:Y:S02]  /*135e0*/  HADD2.F32 R46, -RZ, R23.H1_H1 ;  /* 0x30000017ff2e7230 */ /* 0x000fe40000004100 */
[----:B------:R-:W-:Y:S02]  /*135f0*/  HADD2.F32 R34, -RZ, R42.H0_H0 ;  /* 0x2000002aff227230 */ /* 0x000fe40000004100 */
[----:B------:R-:W-:Y:S02]  /*13600*/  HADD2.F32 R22, -RZ, R22.H1_H1 ;  /* 0x30000016ff167230 */ /* 0x000fe40000004100 */
[----:B------:R-:W-:-:S02]  /*13610*/  HADD2.F32 R36, -RZ, R41.H1_H1 ;  /* 0x30000029ff247230 */ /* 0x000fc40000004100 */
        /* <DEDUP_REMOVED lines=12> */
.L_x_1411:
[----:B------:R-:W-:Y:S05]  /*136e0*/  BSYNC B0 ;  /* 0x0000000000007941 */ /* 0x000fea0003800000 */
.L_x_1410:
[----:B-----5:R3:W-:Y:S02]  /*136f0*/  STS.128 [R241+0x800], R40 ;  /* 0x00080028f1007388 */ /* 0x0207e40000000c00 */
.L_x_1409:
[----:B------:R-:W-:Y:S05]  /*13700*/  BSYNC B1 ;  /* 0x0000000000017941 */ /* 0x000fea0003800000 */
.L_x_1408:
        /* <DEDUP_REMOVED lines=90> */
.L_x_1415:
[----:B------:R-:W-:Y:S05]  /*13cb0*/  BSYNC B0 ;  /* 0x0000000000007941 */ /* 0x000fea0003800000 */
.L_x_1414:
[----:B-----5:R3:W-:Y:S02]  /*13cc0*/  STS.128 [R241+0x2800], R40 ;  /* 0x00280028f1007388 */ /* 0x0207e40000000c00 */
.L_x_1413:
[----:B------:R-:W-:Y:S05]  /*13cd0*/  BSYNC B1 ;  /* 0x0000000000017941 */ /* 0x000fea0003800000 */
.L_x_1412:
        /* <DEDUP_REMOVED lines=90> */
.L_x_1419:
[----:B------:R-:W-:Y:S05]  /*14280*/  BSYNC B0 ;  /* 0x0000000000007941 */ /* 0x000fea0003800000 */
.L_x_1418:
[----:B-----5:R3:W-:Y:S02]  /*14290*/  STS.128 [R241+0x4800], R40 ;  /* 0x00480028f1007388 */ /* 0x0207e40000000c00 */
.L_x_1417:
[----:B------:R-:W-:Y:S05]  /*142a0*/  BSYNC B1 ;  /* 0x0000000000017941 */ /* 0x000fea0003800000 */
.L_x_1416:
        /* <DEDUP_REMOVED lines=22> */
[----:B------:R-:W-:-:S04]  /*14410*/  @P0 IADD3 R21, -R3, RZ, RZ ;  /* 0x000000ff03150210 */ /* 0x000fc80007ffe1ff */
[----:B------:R-:W3:Y:S01]  /*14420*/  LD.E.128 R4, desc[UR6][R4.64] ;  /* 0x0000000604047980 */ /* 0x000ee2000c101d00 */
[----:B------:R-:W-:-:S04]  /*14430*/  IADD3 R23, P1, R21, R20, RZ ;  /* 0x0000001415177210 */ /* 0x000fc80007f3e0ff */
[----:B------:R-:W-:Y:S02]  /*14440*/  LEA.HI.X.SX32 R13, R21, R13, 0x1, P1 ;  /* 0x0000000d150d7211 */ /* 0x000fe400008f0eff */
[----:B------:R-:W-:-:S04]  /*14450*/  LEA R20, P1, R23, R16, 0x1 ;  /* 0x0000001017147211 */ /* 0x000fc800078208ff */
[----:B------:R-:W-:-:S06]  /*14460*/  LEA.HI.X R21, R23, R17, R13, 0x1, P1 ;  /* 0x0000001117157211 */ /* 0x000fcc00008f0c0d */
[----:B------:R-:W4:Y:S01]  /*14470*/  LD.E.128 R20, desc[UR6][R20.64] ;  /* 0x0000000614147980 */ /* 0x000f22000c101d00 */
[----:B--2---:R-:W-:Y:S02]  /*14480*/  HADD2.F32 R44, -RZ, R32.H0_H0 ;  /* 0x20000020ff2c7230 */ /* 0x004fe40000004100 */
[----:B------:R-:W-:Y:S02]  /*14490*/  HADD2.F32 R43, -RZ, R33.H0_H0 ;  /* 0x20000021ff2b7230 */ /* 0x000fe40000004100 */
[--C-:B---3--:R-:W-:Y:S02]  /*144a0*/  HADD2.F32 R13, -RZ, R4.reuse.H0_H0 ;  /* 0x20000004ff0d7230 */ /* 0x108fe40000004100 */
[----:B------:R-:W-:Y:S02]  /*144b0*/  HADD2.F32 R40, -RZ, R4.H1_H1 ;  /* 0x30000004ff287230 */ /* 0x000fe40000004100 */
[--C-:B------:R-:W-:Y:S02]  /*144c0*/  HADD2.F32 R4, -RZ, R5.reuse.H0_H0 ;  /* 0x20000005ff047230 */ /* 0x100fe40000004100 */
[----:B------:R-:W-:-:S02]  /*144d0*/  HADD2.F32 R41, -RZ, R5.H1_H1 ;  /* 0x30000005ff297230 */ /* 0x000fc40000004100 */
[----:B------:R-:W-:Y:S01]  /*144e0*/  @!P0 FADD.FTZ R13, -R13, -RZ ;  /* 0x800000ff0d0d8221 */ /* 0x000fe20000010100 */
[--C-:B------:R-:W-:Y:S02]  /*144f0*/  HADD2.F32 R5, -RZ, R6.reuse.H0_H0 ;  /* 0x20000006ff057230 */ /* 0x100fe40000004100 */
[----:B------:R-:W-:Y:S01]  /*14500*/  @!P0 FADD.FTZ R4, -R4, -RZ ;  /* 0x800000ff04048221 */ /* 0x000fe20000010100 */
[----:B------:R-:W-:Y:S02]  /*14510*/  HADD2.F32 R42, -RZ, R6.H1_H1 ;  /* 0x30000006ff2a7230 */ /* 0x000fe40000004100 */
[--C-:B------:R-:W-:Y:S02]  /*14520*/  HADD2.F32 R6, -RZ, R7.reuse.H0_H0 ;  /* 0x20000007ff067230 */ /* 0x100fe40000004100 */
[----:B------:R-:W-:Y:S02]  /*14530*/  HADD2.F32 R7, -RZ, R7.H1_H1 ;  /* 0x30000007ff077230 */ /* 0x000fe40000004100 */
[----:B------:R-:W-:Y:S01]  /*14540*/  FMUL.FTZ R44, R44, R13 ;  /* 0x0000000d2c2c7220 */ /* 0x000fe20000410000 */
[----:B------:R-:W-:-:S02]  /*14550*/  HADD2.F32 R45, -RZ, R32.H1_H1 ;  /* 0x30000020ff2d7230 */ /* 0x000fc40000004100 */
[----:B------:R-:W-:Y:S01]  /*14560*/  FMUL.FTZ R43, R43, R4 ;  /* 0x000000042b2b7220 */ /* 0x000fe20000410000 */
[----:B------:R-:W-:Y:S02]  /*14570*/  HADD2.F32 R32, -RZ, R33.H1_H1 ;  /* 0x30000021ff207230 */ /* 0x000fe40000004100 */
[----:B------:R-:W-:Y:S01]  /*14580*/  @!P0 FADD.FTZ R40, -R40, -RZ ;  /* 0x800000ff28288221 */ /* 0x000fe20000010100 */
[----:B------:R-:W-:Y:S02]  /*14590*/  HADD2.F32 R33, -RZ, R34.H1_H1 ;  /* 0x30000022ff217230 */ /* 0x000fe40000004100 */
[----:B------:R-:W-:Y:S01]  /*145a0*/  @!P0 FADD.FTZ R42, -R42, -RZ ;  /* 0x800000ff2a2a8221 */ /* 0x000fe20000010100 */
[--C-:B------:R-:W-:Y:S02]  /*145b0*/  HADD2.F32 R13, -RZ, R35.reuse.H0_H0 ;  /* 0x20000023ff0d7230 */ /* 0x100fe40000004100 */
[----:B------:R-:W-:Y:S01]  /*145c0*/  @!P0 FADD.FTZ R6, -R6, -RZ ;  /* 0x800000ff06068221 */ /* 0x000fe20000010100 */
[----:B------:R-:W-:-:S02]  /*145d0*/  HADD2.F32 R4, -RZ, R35.H1_H1 ;  /* 0x30000023ff047230 */ /* 0x000fc40000004100 */
[----:B------:R-:W-:Y:S01]  /*145e0*/  @!P0 FADD.FTZ R7, -R7, -RZ ;  /* 0x800000ff07078221 */ /* 0x000fe20000010100 */
[----:B------:R-:W-:Y:S01]  /*145f0*/  FMUL.FTZ R45, R45, R40 ;  /* 0x000000282d2d7220 */ /* 0x000fe20000410000 */
[----:B------:R-:W-:Y:S02]  /*14600*/  HADD2.F32 R40, -RZ, R34.H0_H0 ;  /* 0x20000022ff287230 */ /* 0x000fe40000004100 */
[----:B------:R-:W-:Y:S01]  /*14610*/  FMUL.FTZ R42, R33, R42 ;  /* 0x0000002a212a7220 */ /* 0x000fe20000410000 */
[----:B------:R-:W-:Y:S01]  /*14620*/  FMUL.FTZ R6, R13, R6 ;  /* 0x000000060d067220 */ /* 0x000fe20000410000 */
[----:B------:R-:W-:Y:S01]  /*14630*/  FMUL.FTZ R7, R4, R7 ;  /* 0x0000000704077220 */ /* 0x000fe20000410000 */
[----:B------:R-:W-:Y:S01]  /*14640*/  @!P0 FADD.FTZ R41, -R41, -RZ ;  /* 0x800000ff29298221 */ /* 0x000fe20000010100 */
[----:B------:R-:W-:Y:S01]  /*14650*/  @!P0 FADD.FTZ R5, -R5, -RZ ;  /* 0x800000ff05058221 */ /* 0x000fe20000010100 */
[----:B-----5:R-:W-:Y:S02]  /*14660*/  HADD2.F32 R13, -RZ, R36.H0_H0 ;  /* 0x20000024ff0d7230 */ /* 0x020fe40000004100 */
[----:B----4-:R-:W-:-:S02]  /*14670*/  HADD2.F32 R4, -RZ, R20.H0_H0 ;  /* 0x20000014ff047230 */ /* 0x010fc40000004100 */
[----:B------:R-:W-:Y:S02]  /*14680*/  HADD2.F32 R33, -RZ, R20.H1_H1 ;  /* 0x30000014ff217230 */ /* 0x000fe40000004100 */
[----:B------:R-:W-:Y:S02]  /*14690*/  HADD2.F32 R36, -RZ, R36.H1_H1 ;  /* 0x30000024ff247230 */ /* 0x000fe40000004100 */
[----:B------:R-:W-:Y:S02]  /*146a0*/  HADD2.F32 R34, -RZ, R37.H0_H0 ;  /* 0x20000025ff227230 */ /* 0x000fe40000004100 */
[----:B------:R-:W-:Y:S02]  /*146b0*/  HADD2.F32 R20, -RZ, R21.H0_H0 ;  /* 0x20000015ff147230 */ /* 0x000fe40000004100 */
[----:B------:R-:W-:Y:S01]  /*146c0*/  FMUL.FTZ R32, R32, R41 ;  /* 0x0000002920207220 */ /* 0x000fe20000410000 */
[----:B------:R-:W-:Y:S01]  /*146d0*/  FMUL.FTZ R5, R40, R5 ;  /* 0x0000000528057220 */ /* 0x000fe20000410000 */
[----:B------:R-:W-:-:S02]  /*146e0*/  HADD2.F32 R40, -RZ, R22.H0_H0 ;  /* 0x20000016ff287230 */ /* 0x000fc40000004100 */
[----:B------:R-:W-:Y:S01]  /*146f0*/  FFMA.FTZ R4, R13, R4, R44 ;  /* 0x000000040d047223 */ /* 0x000fe2000001002c */
[----:B------:R-:W-:Y:S02]  /*14700*/  HADD2.F32 R41, -RZ, R22.H1_H1 ;  /* 0x30000016ff297230 */ /* 0x000fe40000004100 */
[----:B------:R-:W-:Y:S01]  /*14710*/  FFMA.FTZ R33, R36, R33, R45 ;  /* 0x0000002124217223 */ /* 0x000fe2000001002d */
[--C-:B------:R-:W-:Y:S02]  /*14720*/  HADD2.F32 R35, -RZ, R23.reuse.H0_H0 ;  /* 0x20000017ff237230 */ /* 0x100fe40000004100 */
[----:B------:R-:W-:Y:S01]  /*14730*/  FFMA.FTZ R20, R34, R20, R43 ;  /* 0x0000001422147223 */ /* 0x000fe2000001002b */
[----:B------:R-:W-:Y:S02]  /*14740*/  HADD2.F32 R22, -RZ, R23.H1_H1 ;  /* 0x30000017ff167230 */ /* 0x000fe40000004100 */
[----:B------:R-:W-:Y:S02]  /*14750*/  HADD2.F32 R21, -RZ, R21.H1_H1 ;  /* 0x30000015ff157230 */ /* 0x000fe40000004100 */
[----:B------:R-:W-:-:S02]  /*14760*/  HADD2.F32 R37, -RZ, R37.H1_H1 ;  /* 0x30000025ff257230 */ /* 0x000fc40000004100 */
[--C-:B------:R-:W-:Y:S02]  /*14770*/  HADD2.F32 R34, -RZ, R38.reuse.H0_H0 ;  /* 0x20000026ff227230 */ /* 0x100fe40000004100 */
        /* <DEDUP_REMOVED lines=12> */
.L_x_1421:
[----:B------:R-:W-:Y:S05]  /*14840*/  BSYNC B0 ;  /* 0x0000000000007941 */ /* 0x000fea0003800000 */
.L_x_1420:
[----:B-----5:R1:W-:Y:S02]  /*14850*/  STS.128 [R241+0x6800], R36 ;  /* 0x00680024f1007388 */ /* 0x0203e40000000c00 */
.L_x_1407:
[----:B------:R-:W-:Y:S05]  /*14860*/  BSYNC B2 ;  /* 0x0000000000027941 */ /* 0x000fea0003800000 */
.L_x_1406:
[----:B-1----:R-:W-:Y:S01]  /*14870*/  VIADD R33, R174, 0x20 ;  /* 0x00000020ae217836 */ /* 0x002fe20000000000 */
        /* <DEDUP_REMOVED lines=34> */
[----:B--2---:R-:W-:Y:S02]  /*14aa0*/  HADD2.F32 R45, -RZ, R37.H0_H0 ;  /* 0x20000025ff2d7230 */ /* 0x004fe40000004100 */
[--C-:B----4-:R-:W-:Y:S02]  /*14ab0*/  HADD2.F32 R13, -RZ, R4.reuse.H0_H0 ;  /* 0x20000004ff0d7230 */ /* 0x110fe40000004100 */
        /* <DEDUP_REMOVED lines=8> */
[----:B------:R-:W-:Y:S01]  /*14b40*/  @!P0 FADD.FTZ R32, -R32, -RZ ;  /* 0x800000ff20208221 */ /* 0x000fe20000010100 */
[--C-:B------:R-:W-:Y:S02]  /*14b50*/  HADD2.F32 R44, -RZ, R36.reuse.H0_H0 ;  /* 0x20000024ff2c7230 */ /* 0x100fe40000004100 */
[----:B------:R-:W-:Y:S02]  /*14b60*/  HADD2.F32 R49, -RZ, R36.H1_H1 ;  /* 0x30000024ff317230 */ /* 0x000fe40000004100 */
[----:B------:R-:W-:-:S02]  /*14b70*/  HADD2.F32 R7, -RZ, R7.H1_H1 ;  /* 0x30000007ff077230 */ /* 0x000fc40000004100 */
[----:B------:R-:W-:Y:S01]  /*14b80*/  FMUL.FTZ R45, R45, R4 ;  /* 0x000000042d2d7220 */ /* 0x000fe20000410000 */
[----:B------:R-:W-:Y:S02]  /*14b90*/  HADD2.F32 R37, -RZ, R37.H1_H1 ;  /* 0x30000025ff257230 */ /* 0x000fe40000004100 */
[----:B------:R-:W-:Y:S01]  /*14ba0*/  FMUL.FTZ R44, R44, R13 ;  /* 0x0000000d2c2c7220 */ /* 0x000fe20000410000 */
[----:B------:R-:W-:Y:S01]  /*14bb0*/  FMUL.FTZ R49, R49, R32 ;  /* 0x0000002031317220 */ /* 0x000fe20000410000 */
[--C-:B------:R-:W-:Y:S02]  /*14bc0*/  HADD2.F32 R4, -RZ, R39.reuse.H1_H1 ;  /* 0x30000027ff047230 */ /* 0x100fe40000004100 */
[----:B------:R-:W-:Y:S01]  /*14bd0*/  @!P0 FADD.FTZ R34, -R34, -RZ ;  /* 0x800000ff22228221 */ /* 0x000fe20000010100 */
[----:B------:R-:W-:Y:S02]  /*14be0*/  HADD2.F32 R32, -RZ, R38.H0_H0 ;  /* 0x20000026ff207230 */ /* 0x000fe40000004100 */
[----:B------:R-:W-:Y:S01]  /*14bf0*/  @!P0 FADD.FTZ R7, -R7, -RZ ;  /* 0x800000ff07078221 */ /* 0x000fe20000010100 */
[----:B------:R-:W-:-:S02]  /*14c00*/  HADD2.F32 R13, -RZ, R39.H0_H0 ;  /* 0x20000027ff0d7230 */ /* 0x000fc40000004100 */
[----:B------:R-:W-:Y:S01]  /*14c10*/  @!P0 FADD.FTZ R5, -R5, -RZ ;  /* 0x800000ff05058221 */ /* 0x000fe20000010100 */
[----:B------:R-:W-:Y:S01]  /*14c20*/  @!P0 FADD.FTZ R6, -R6, -RZ ;  /* 0x800000ff06068221 */ /* 0x000fe20000010100 */
[----:B------:R-:W-:Y:S01]  /*14c30*/  FMUL.FTZ R37, R37, R34 ;  /* 0x0000002225257220 */ /* 0x000fe20000410000 */
[----:B------:R-:W-:Y:S01]  /*14c40*/  FMUL.FTZ R7, R4, R7 ;  /* 0x0000000704077220 */ /* 0x000fe20000410000 */
[----:B------:R-:W-:Y:S01]  /*14c50*/  FMUL.FTZ R5, R32, R5 ;  /* 0x0000000520057220 */ /* 0x000fe20000410000 */
[----:B------:R-:W-:Y:S01]  /*14c60*/  FMUL.FTZ R6, R13, R6 ;  /* 0x000000060d067220 */ /* 0x000fe20000410000 */
[--C-:B---3--:R-:W-:Y:S02]  /*14c70*/  HADD2.F32 R4, -RZ, R20.reuse.H0_H0 ;  /* 0x20000014ff047230 */ /* 0x108fe40000004100 */
[----:B------:R-:W-:Y:S02]  /*14c80*/  HADD2.F32 R34, -RZ, R20.H1_H1 ;  /* 0x30000014ff227230 */ /* 0x000fe40000004100 */
[----:B------:R-:W-:Y:S01]  /*14c90*/  @!P0 FADD.FTZ R35, -R35, -RZ ;  /* 0x800000ff23238221 */ /* 0x000fe20000010100 */
[----:B------:R-:W-:-:S02]  /*14ca0*/  HADD2.F32 R38, -RZ, R38.H1_H1 ;  /* 0x30000026ff267230 */ /* 0x000fc40000004100 */
[--C-:B-----5:R-:W-:Y:S02]  /*14cb0*/  HADD2.F32 R13, -RZ, R40.reuse.H0_H0 ;  /* 0x20000028ff0d7230 */ /* 0x120fe40000004100 */
[----:B------:R-:W-:Y:S02]  /*14cc0*/  HADD2.F32 R32, -RZ, R41.H0_H0 ;  /* 0x20000029ff207230 */ /* 0x000fe40000004100 */
[--C-:B------:R-:W-:Y:S02]  /*14cd0*/  HADD2.F32 R20, -RZ, R21.reuse.H0_H0 ;  /* 0x20000015ff147230 */ /* 0x100fe40000004100 */
[----:B------:R-:W-:Y:S02]  /*14ce0*/  HADD2.F32 R40, -RZ, R40.H1_H1 ;  /* 0x30000028ff287230 */ /* 0x000fe40000004100 */
[----:B------:R-:W-:Y:S01]  /*14cf0*/  FMUL.FTZ R35, R38, R35 ;  /* 0x0000002326237220 */ /* 0x000fe20000410000 */
[----:B------:R-:W-:Y:S02]  /*14d00*/  HADD2.F32 R38, -RZ, R21.H1_H1 ;  /* 0x30000015ff267230 */ /* 0x000fe40000004100 */
[----:B------:R-:W-:Y:S01]  /*14d10*/  FFMA.FTZ R20, R32, R20, R45 ;  /* 0x0000001420147223 */ /* 0x000fe2000001002d */
[----:B------:R-:W-:-:S02]  /*14d20*/  HADD2.F32 R36, -RZ, R22.H0_H0 ;  /* 0x20000016ff247230 */ /* 0x000fc40000004100 */
[----:B------:R-:W-:Y:S01]  /*14d30*/  FFMA.FTZ R4, R13, R4, R44 ;  /* 0x000000040d047223 */ /* 0x000fe2000001002c */
[----:B------:R-:W-:Y:S01]  /*14d40*/  FFMA.FTZ R49, R40, R34, R49 ;  /* 0x0000002228317223 */ /* 0x000fe20000010031 */
[----:B------:R-:W-:Y:S02]  /*14d50*/  HADD2.F32 R32, -RZ, R42.H0_H0 ;  /* 0x2000002aff207230 */ /* 0x000fe40000004100 */
[----:B------:R-:W-:Y:S02]  /*14d60*/  HADD2.F32 R22, -RZ, R22.H1_H1 ;  /* 0x30000016ff167230 */ /* 0x000fe40000004100 */
[--C-:B------:R-:W-:Y:S02]  /*14d70*/  HADD2.F32 R21, -RZ, R23.reuse.H0_H0 ;  /* 0x20000017ff157230 */ /* 0x100fe40000004100 */
        /* <DEDUP_REMOVED lines=14> */
.L_x_1427:
[----:B------:R-:W-:Y:S05]  /*14e60*/  BSYNC B0 ;  /* 0x0000000000007941 */ /* 0x000fea0003800000 */
.L_x_1426:
[----:B-----5:R1:W-:Y:S02]  /*14e70*/  STS.128 [R241+0x1000], R40 ;  /* 0x00100028f1007388 */ /* 0x0203e40000000c00 */
.L_x_1425:
[----:B------:R-:W-:Y:S05]  /*14e80*/  BSYNC B1 ;  /* 0x0000000000017941 */ /* 0x000fea0003800000 */
.L_x_1424:
        /* <DEDUP_REMOVED lines=30> */
[----:B---3--:R-:W-:Y:S02]  /*15070*/  HADD2.F32 R45, -RZ, R37.H0_H0 ;  /* 0x20000025ff2d7230 */ /* 0x008fe40000004100 */
[--C-:B--2---:R-:W-:Y:S02]  /*15080*/  HADD2.F32 R13, -RZ, R4.reuse.H0_H0 ;  /* 0x20000004ff0d7230 */ /* 0x104fe40000004100 */
        /* <DEDUP_REMOVED lines=27> */
[--C-:B----4-:R-:W-:Y:S02]  /*15240*/  HADD2.F32 R4, -RZ, R20.reuse.H0_H0 ;  /* 0x20000014ff047230 */ /* 0x110fe40000004100 */
        /* <DEDUP_REMOVED lines=30> */
.L_x_1431:
[----:B------:R-:W-:Y:S05]  /*15430*/  BSYNC B0 ;  /* 0x0000000000007941 */ /* 0x000fea0003800000 */
.L_x_1430:
[----:B-----5:R3:W-:Y:S02]  /*15440*/  STS.128 [R241+0x3000], R40 ;  /* 0x00300028f1007388 */ /* 0x0207e40000000c00 */
.L_x_1429:
[----:B------:R-:W-:Y:S05]  /*15450*/  BSYNC B1 ;  /* 0x0000000000017941 */ /* 0x000fea0003800000 */
.L_x_1428:
        /* <DEDUP_REMOVED lines=90> */
.L_x_1435:
[----:B------:R-:W-:Y:S05]  /*15a00*/  BSYNC B0 ;  /* 0x0000000000007941 */ /* 0x000fea0003800000 */
.L_x_1434:
[----:B-----5:R3:W-:Y:S02]  /*15a10*/  STS.128 [R241+0x5000], R40 ;  /* 0x00500028f1007388 */ /* 0x0207e40000000c00 */
.L_x_1433:
[----:B------:R-:W-:Y:S05]  /*15a20*/  BSYNC B1 ;  /* 0x0000000000017941 */ /* 0x000fea0003800000 */
.L_x_1432:
        /* <DEDUP_REMOVED lines=16> */
[----:B-1-3--:R-:W-:Y:S01]  /*15b30*/  IMAD.WIDE R40, R21, 0x2, R30 ;  /* 0x0000000215287825 */ /* 0x00afe200078e021e */
[----:B------:R-:W-:Y:S02]  /*15b40*/  LEA.HI.X.SX32 R5, R5, R13, 0x1, P1 ;  /* 0x0000000d05057211 */ /* 0x000fe400008f0eff */
[C---:B------:R-:W-:Y:S02]  /*15b50*/  LEA R4, P1, R7.reuse, R26, 0x1 ;  /* 0x0000001a07047211 */ /* 0x040fe400078208ff */
[----:B------:R-:W-:Y:S01]  /*15b60*/  MOV R21, RZ ;  /* 0x000000ff00157202 */ /* 0x000fe20000000f00 */
[----:B------:R-:W2:Y:S01]  /*15b70*/  LD.E.128 R40, desc[UR6][R40.64+0x180] ;  /* 0x0001800628287980 */ /* 0x000ea2000c101d00 */
        /* <DEDUP_REMOVED lines=8> */
[--C-:B--2---:R-:W-:Y:S02]  /*15c00*/  HADD2.F32 R34, -RZ, R40.reuse.H0_H0 ;  /* 0x20000028ff227230 */ /* 0x104fe40000004100 */
[----:B------:R-:W-:Y:S02]  /*15c10*/  HADD2.F32 R45, -RZ, R40.H1_H1 ;  /* 0x30000028ff2d7230 */ /* 0x000fe40000004100 */
[--C-:B---3--:R-:W-:Y:S02]  /*15c20*/  HADD2.F32 R13, -RZ, R4.reuse.H0_H0 ;  /* 0x20000004ff0d7230 */ /* 0x108fe40000004100 */
[----:B------:R-:W-:Y:S02]  /*15c30*/  HADD2.F32 R30, -RZ, R4.H1_H1 ;  /* 0x30000004ff1e7230 */ /* 0x000fe40000004100 */
[--C-:B------:R-:W-:Y:S02]  /*15c40*/  HADD2.F32 R4, -RZ, R5.reuse.H0_H0 ;  /* 0x20000005ff047230 */ /* 0x100fe40000004100 */
[----:B------:R-:W-:-:S02]  /*15c50*/  HADD2.F32 R31, -RZ, R5.H1_H1 ;  /* 0x30000005ff1f7230 */ /* 0x000fc40000004100 */
        /* <DEDUP_REMOVED lines=8> */
[----:B------:R-:W-:Y:S01]  /*15ce0*/  @!P0 FADD.FTZ R30, -R30, -RZ ;  /* 0x800000ff1e1e8221 */ /* 0x000fe20000010100 */
[----:B------:R-:W-:Y:S02]  /*15cf0*/  HADD2.F32 R7, -RZ, R7.H1_H1 ;  /* 0x30000007ff077230 */ /* 0x000fe40000004100 */
[----:B------:R-:W-:Y:S01]  /*15d00*/  FMUL.FTZ R35, R35, R4 ;  /* 0x0000000423237220 */ /* 0x000fe20000410000 */
[----:B------:R-:W-:Y:S01]  /*15d10*/  FMUL.FTZ R40, R40, R31 ;  /* 0x0000001f28287220 */ /* 0x000fe20000410000 */
[----:B------:R-:W-:Y:S01]  /*15d20*/  FMUL.FTZ R34, R34, R13 ;  /* 0x0000000d22227220 */ /* 0x000fe20000410000 */
[----:B------:R-:W-:Y:S01]  /*15d30*/  FMUL.FTZ R45, R45, R30 ;  /* 0x0000001e2d2d7220 */ /* 0x000fe20000410000 */
[----:B------:R-:W-:Y:S02]  /*15d40*/  HADD2.F32 R31, -RZ, R42.H1_H1 ;  /* 0x3000002aff1f7230 */ /* 0x000fe40000004100 */
[----:B------:R-:W-:Y:S01]  /*15d50*/  @!P0 FADD.FTZ R32, -R32, -RZ ;  /* 0x800000ff20208221 */ /* 0x000fe20000010100 */
[----:B------:R-:W-:-:S02]  /*15d60*/  HADD2.F32 R4, -RZ, R43.H1_H1 ;  /* 0x3000002bff047230 */ /* 0x000fc40000004100 */
[----:B------:R-:W-:Y:S01]  /*15d70*/  @!P0 FADD.FTZ R7, -R7, -RZ ;  /* 0x800000ff07078221 */ /* 0x000fe20000010100 */
[----:B------:R-:W-:Y:S02]  /*15d80*/  HADD2.F32 R30, -RZ, R42.H0_H0 ;  /* 0x2000002aff1e7230 */ /* 0x000fe40000004100 */
[----:B------:R-:W-:Y:S01]  /*15d90*/  @!P0 FADD.FTZ R5, -R5, -RZ ;  /* 0x800000ff05058221 */ /* 0x000fe20000010100 */
[----:B------:R-:W-:Y:S02]  /*15da0*/  HADD2.F32 R13, -RZ, R43.H0_H0 ;  /* 0x2000002bff0d7230 */ /* 0x000fe40000004100 */
[----:B------:R-:W-:Y:S01]  /*15db0*/  @!P0 FADD.FTZ R6, -R6, -RZ ;  /* 0x800000ff06068221 */ /* 0x000fe20000010100 */
[----:B------:R-:W-:Y:S01]  /*15dc0*/  FMUL.FTZ R32, R31, R32 ;  /* 0x000000201f207220 */ /* 0x000fe20000410000 */
[----:B------:R-:W-:Y:S01]  /*15dd0*/  FMUL.FTZ R7, R4, R7 ;  /* 0x0000000704077220 */ /* 0x000fe20000410000 */
[----:B------:R-:W-:Y:S01]  /*15de0*/  FMUL.FTZ R5, R30, R5 ;  /* 0x000000051e057220 */ /* 0x000fe20000410000 */
[----:B------:R-:W-:Y:S01]  /*15df0*/  FMUL.FTZ R6, R13, R6 ;  /* 0x000000060d067220 */ /* 0x000fe20000410000 */
[----:B----4-:R-:W-:-:S02]  /*15e00*/  HADD2.F32 R4, -RZ, R20.H0_H0 ;  /* 0x20000014ff047230 */ /* 0x010fc40000004100 */
[----:B------:R-:W-:Y:S02]  /*15e10*/  HADD2.F32 R31, -RZ, R20.H1_H1 ;  /* 0x30000014ff1f7230 */ /* 0x000fe40000004100 */
[----:B-----5:R-:W-:Y:S02]  /*15e20*/  HADD2.F32 R13, -RZ, R36.H0_H0 ;  /* 0x20000024ff0d7230 */ /* 0x020fe40000004100 */
[----:B------:R-:W-:Y:S02]  /*15e30*/  HADD2.F32 R30, -RZ, R37.H0_H0 ;  /* 0x20000025ff1e7230 */ /* 0x000fe40000004100 */
[----:B------:R-:W-:Y:S02]  /*15e40*/  HADD2.F32 R20, -RZ, R21.H0_H0 ;  /* 0x20000015ff147230 */ /* 0x000fe40000004100 */
[----:B------:R-:W-:Y:S01]  /*15e50*/  FFMA.FTZ R4, R13, R4, R34 ;  /* 0x000000040d047223 */ /* 0x000fe20000010022 */
[--C-:B------:R-:W-:Y:S02]  /*15e60*/  HADD2.F32 R42, -RZ, R22.reuse.H0_H0 ;  /* 0x20000016ff2a7230 */ /* 0x100fe40000004100 */
[----:B------:R-:W-:-:S02]  /*15e70*/  HADD2.F32 R43, -RZ, R22.H1_H1 ;  /* 0x30000016ff2b7230 */ /* 0x000fc40000004100 */
[----:B------:R-:W-:Y:S01]  /*15e80*/  FFMA.FTZ R20, R30, R20, R35 ;  /* 0x000000141e147223 */ /* 0x000fe20000010023 */
[--C-:B------:R-:W-:Y:S02]  /*15e90*/  HADD2.F32 R41, -RZ, R23.reuse.H0_H0 ;  /* 0x20000017ff297230 */ /* 0x100fe40000004100 */
[----:B------:R-:W-:Y:S02]  /*15ea0*/  HADD2.F32 R22, -RZ, R23.H1_H1 ;  /* 0x30000017ff167230 */ /* 0x000fe40000004100 */
[----:B------:R-:W-:Y:S02]  /*15eb0*/  HADD2.F32 R36, -RZ, R36.H1_H1 ;  /* 0x30000024ff247230 */ /* 0x000fe40000004100 */
        /* <DEDUP_REMOVED lines=16> */
.L_x_1437:
[----:B------:R-:W-:Y:S05]  /*15fc0*/  BSYNC B0 ;  /* 0x0000000000007941 */ /* 0x000fea0003800000 */
.L_x_1436:
[----:B-----5:R1:W-:Y:S02]  /*15fd0*/  STS.128 [R241+0x7000], R36 ;  /* 0x00700024f1007388 */ /* 0x0203e40000000c00 */
.L_x_1423:
[----:B------:R-:W-:Y:S05]  /*15fe0*/  BSYNC B2 ;  /* 0x0000000000027941 */ /* 0x000fea0003800000 */
.L_x_1422:
[----:B-1-3--:R-:W-:-:S05]  /*15ff0*/  VIADD R31, R174, 0x30 ;  /* 0x00000030ae1f7836 */ /* 0x00afca0000000000 */
        /* <DEDUP_REMOVED lines=25> */
[----:B------:R-:W2:Y:S01]  /*16190*/  LD.E.128 R36, desc[UR6][R36.64] ;  /* 0x0000000624247980 */ /* 0x000ea2000c101d00 */
[----:B------:R-:W-:Y:S02]  /*161a0*/  LEA.HI.X R5, R7, R27, R5, 0x1, P1 ;  /* 0x0000001b07057211 */ /* 0x000fe400008f0c05 */
[----:B------:R-:W-:-:S04]  /*161b0*/  IADD3 R13, P1, R14, R13, RZ ;  /* 0x0000000d0e0d7210 */ /* 0x000fc80007f3e0ff */
[----:B------:R-:W4:Y:S01]  /*161c0*/  LD.E.128 R4, desc[UR6][R4.64] ;  /* 0x0000000604047980 */ /* 0x000f22000c101d00 */
        /* <DEDUP_REMOVED lines=12> */
[--C-:B------:R-:W-:Y:S02]  /*16290*/  HADD2.F32 R6, -RZ, R7.reuse.H0_H0 ;  /* 0x20000007ff067230 */ /* 0x100fe40000004100 */
[----:B------:R-:W-:Y:S01]  /*162a0*/  @!P0 FADD.FTZ R30, -R30, -RZ ;  /* 0x800000ff1e1e8221 */ /* 0x000fe20000010100 */
[----:B------:R-:W-:Y:S02]  /*162b0*/  HADD2.F32 R7, -RZ, R7.H1_H1 ;  /* 0x30000007ff077230 */ /* 0x000fe40000004100 */
[--C-:B------:R-:W-:Y:S02]  /*162c0*/  HADD2.F32 R41, -RZ, R36.reuse.H0_H0 ;  /* 0x20000024ff297230 */ /* 0x100fe40000004100 */
[----:B------:R-:W-:Y:S01]  /*162d0*/  FMUL.FTZ R43, R43, R4 ;  /* 0x000000042b2b7220 */ /* 0x000fe20000410000 */
[----:B------:R-:W-:-:S02]  /*162e0*/  HADD2.F32 R45, -RZ, R36.H1_H1 ;  /* 0x30000024ff2d7230 */ /* 0x000fc40000004100 */
[----:B------:R-:W-:Y:S01]  /*162f0*/  @!P0 FADD.FTZ R32, -R32, -RZ ;  /* 0x800000ff20208221 */ /* 0x000fe20000010100 */
[----:B------:R-:W-:Y:S02]  /*16300*/  HADD2.F32 R4, -RZ, R39.H1_H1 ;  /* 0x30000027ff047230 */ /* 0x000fe40000004100 */
[----:B------:R-:W-:Y:S01]  /*16310*/  FMUL.FTZ R41, R41, R30 ;  /* 0x0000001e29297220 */ /* 0x000fe20000410000 */
[----:B------:R-:W-:Y:S02]  /*16320*/  HADD2.F32 R37, -RZ, R37.H1_H1 ;  /* 0x30000025ff257230 */ /* 0x000fe40000004100 */
[----:B------:R-:W-:Y:S01]  /*16330*/  @!P0 FADD.FTZ R7, -R7, -RZ ;  /* 0x800000ff07078221 */ /* 0x000fe20000010100 */
[----:B------:R-:W-:Y:S01]  /*16340*/  @!P0 FADD.FTZ R34, -R34, -RZ ;  /* 0x800000ff22228221 */ /* 0x000fe20000010100 */
[--C-:B------:R-:W-:Y:S02]  /*16350*/  HADD2.F32 R30, -RZ, R38.reuse.H0_H0 ;  /* 0x20000026ff1e7230 */ /* 0x100fe40000004100 */
[----:B------:R-:W-:Y:S01]  /*16360*/  @!P0 FADD.FTZ R5, -R5, -RZ ;  /* 0x800000ff05058221 */ /* 0x000fe20000010100 */
[----:B------:R-:W-:Y:S01]  /*16370*/  FMUL.FTZ R45, R45, R32 ;  /* 0x000000202d2d7220 */ /* 0x000fe20000410000 */
[----:B------:R-:W-:Y:S01]  /*16380*/  FMUL.FTZ R7, R4, R7 ;  /* 0x0000000704077220 */ /* 0x000fe20000410000 */
[----:B------:R-:W-:Y:S01]  /*16390*/  FMUL.FTZ R37, R37, R34 ;  /* 0x0000002225257220 */ /* 0x000fe20000410000 */
[----:B------:R-:W-:-:S02]  /*163a0*/  HADD2.F32 R38, -RZ, R38.H1_H1 ;  /* 0x30000026ff267230 */ /* 0x000fc40000004100 */
[----:B------:R-:W-:Y:S01]  /*163b0*/  @!P0 FADD.FTZ R35, -R35, -RZ ;  /* 0x800000ff23238221 */ /* 0x000fe20000010100 */
[--C-:B-----5:R-:W-:Y:S02]  /*163c0*/  HADD2.F32 R4, -RZ, R20.reuse.H0_H0 ;  /* 0x20000014ff047230 */ /* 0x120fe40000004100 */
[----:B------:R-:W-:Y:S01]  /*163d0*/  FMUL.FTZ R5, R30, R5 ;  /* 0x000000051e057220 */ /* 0x000fe20000410000 */
[----:B------:R-:W-:Y:S02]  /*163e0*/  HADD2.F32 R32, -RZ, R20.H1_H1 ;  /* 0x30000014ff207230 */ /* 0x000fe40000004100 */
[--C-:B---3--:R-:W-:Y:S02]  /*163f0*/  HADD2.F32 R20, -RZ, R12.reuse.H0_H0 ;  /* 0x2000000cff147230 */ /* 0x108fe40000004100 */
[----:B------:R-:W-:Y:S02]  /*16400*/  HADD2.F32 R34, -RZ, R12.H1_H1 ;  /* 0x3000000cff227230 */ /* 0x000fe40000004100 */
[----:B------:R-:W-:-:S02]  /*16410*/  HADD2.F32 R30, -RZ, R21.H0_H0 ;  /* 0x20000015ff1e7230 */ /* 0x000fc40000004100 */
[----:B------:R-:W-:Y:S02]  /*16420*/  HADD2.F32 R12, -RZ, R13.H0_H0 ;  /* 0x2000000dff0c7230 */ /* 0x000fe40000004100 */
[----:B------:R-:W-:Y:S01]  /*16430*/  @!P0 FADD.FTZ R6, -R6, -RZ ;  /* 0x800000ff06068221 */ /* 0x000fe20000010100 */
[----:B------:R-:W-:Y:S02]  /*16440*/  HADD2.F32 R49, -RZ, R39.H0_H0 ;  /* 0x20000027ff317230 */ /* 0x000fe40000004100 */
[----:B------:R-:W-:Y:S01]  /*16450*/  FMUL.FTZ R35, R38, R35 ;  /* 0x0000002326237220 */ /* 0x000fe20000410000 */
[----:B------:R-:W-:Y:S02]  /*16460*/  HADD2.F32 R38, -RZ, R13.H1_H1 ;  /* 0x3000000dff267230 */ /* 0x000fe40000004100 */
[----:B------:R-:W-:Y:S01]  /*16470*/  FFMA.FTZ R4, R4, R20, R41 ;  /* 0x0000001404047223 */ /* 0x000fe20000010029 */
[----:B------:R-:W-:Y:S02]  /*16480*/  HADD2.F32 R36, -RZ, R14.H0_H0 ;  /* 0x2000000eff247230 */ /* 0x000fe40000004100 */
[----:B------:R-:W-:Y:S01]  /*16490*/  FFMA.FTZ R45, R32, R34, R45 ;  /* 0x00000022202d7223 */ /* 0x000fe2000001002d */
[----:B------:R-:W-:-:S02]  /*164a0*/  HADD2.F32 R13, -RZ, R15.H0_H0 ;  /* 0x2000000fff0d7230 */ /* 0x000fc40000004100 */
[----:B------:R-:W-:Y:S01]  /*164b0*/  FFMA.FTZ R12, R30, R12, R43 ;  /* 0x0000000c1e0c7223 */ /* 0x000fe2000001002b */
[----:B------:R-:W-:Y:S02]  /*164c0*/  HADD2.F32 R40, -RZ, R15.H1_H1 ;  /* 0x3000000fff287230 */ /* 0x000fe40000004100 */
[----:B------:R-:W-:Y:S02]  /*164d0*/  HADD2.F32 R20, -RZ, R22.H0_H0 ;  /* 0x20000016ff147230 */ /* 0x000fe40000004100 */
[----:B------:R-:W-:Y:S01]  /*164e0*/  FMUL.FTZ R6, R49, R6 ;  /* 0x0000000631067220 */ /* 0x000fe20000410000 */
[----:B------:R-:W-:Y:S02]  /*164f0*/  HADD2.F32 R14, -RZ, R14.H1_H1 ;  /* 0x3000000eff0e7230 */ /* 0x000fe40000004100 */
[----:B------:R-:W-:Y:S02]  /*16500*/  HADD2.F32 R30, -RZ, R21.H1_H1 ;  /* 0x30000015ff1e7230 */ /* 0x000fe40000004100 */
        /* <DEDUP_REMOVED lines=12> */
.L_x_1441:
[----:B------:R-:W-:Y:S05]  /*165d0*/  BSYNC B0 ;  /* 0x0000000000007941 */ /* 0x000fea0003800000 */
.L_x_1440:
[----:B-----5:R1:W-:Y:S02]  /*165e0*/  STS.128 [R241+0x1800], R20 ;  /* 0x00180014f1007388 */ /* 0x0203e40000000c00 */
.L_x_1439:
[----:B------:R-:W-:Y:S05]  /*165f0*/  BSYNC B1 ;  /* 0x0000000000017941 */ /* 0x000fea0003800000 */
.L_x_1438:
        /* <DEDUP_REMOVED lines=16> */
[----:B------:R-:W-:Y:S02]  /*16700*/  IADD3 R7, P1, R5, R12, RZ ;  /* 0x0000000c05077210 */ /* 0x000fe40007f3e0ff */
[----:B------:R-:W-:Y:S02]  /*16710*/  @P0 IADD3 R13, -R3, RZ, RZ ;  /* 0x000000ff030d0210 */ /* 0x000fe40007ffe1ff */
[----:B------:R-:W-:-:S02]  /*16720*/  LEA.HI.X.SX32 R5, R5, R11, 0x1, P1 ;  /* 0x0000000b05057211 */ /* 0x000fc400008f0eff */
[----:B------:R-:W-:Y:S01]  /*16730*/  LEA R4, P1, R7, R26, 0x1 ;  /* 0x0000001a07047211 */ /* 0x000fe200078208ff */
[----:B------:R-:W-:-:S03]  /*16740*/  IMAD.WIDE R36, R13, 0x2, R28 ;  /* 0x000000020d247825 */ /* 0x000fc600078e021c */
[----:B------:R-:W-:Y:S02]  /*16750*/  LEA.HI.X R5, R7, R27, R5, 0x1, P1 ;  /* 0x0000001b07057211 */ /* 0x000fe400008f0c05 */
[----:B------:R-:W-:Y:S01]  /*16760*/  MOV R13, RZ ;  /* 0x000000ff000d7202 */ /* 0x000fe20000000f00 */
[----:B------:R-:W2:Y:S01]  /*16770*/  LD.E.128 R36, desc[UR6][R36.64+0x80] ;  /* 0x0000800624247980 */ /* 0x000ea2000c101d00 */
[----:B------:R-:W-:-:S03]  /*16780*/  @P0 IADD3 R13, -R3, RZ, RZ ;  /* 0x000000ff030d0210 */ /* 0x000fc60007ffe1ff */
        /* <DEDUP_REMOVED lines=11> */
[----:B------:R-:W-:Y:S01]  /*16840*/  @!P0 FADD.FTZ R11, -R11, -RZ ;  /* 0x800000ff0b0b8221 */ /* 0x000fe20000010100 */
[----:B------:R-:W-:-:S02]  /*16850*/  HADD2.F32 R32, -RZ, R5.H1_H1 ;  /* 0x30000005ff207230 */ /* 0x000fc40000004100 */
[----:B------:R-:W-:Y:S01]  /*16860*/  @!P0 FADD.FTZ R30, -R30, -RZ ;  /* 0x800000ff1e1e8221 */ /* 0x000fe20000010100 */
[--C-:B------:R-:W-:Y:S02]  /*16870*/  HADD2.F32 R5, -RZ, R6.reuse.H0_H0 ;  /* 0x20000006ff057230 */ /* 0x100fe40000004100 */
[----:B------:R-:W-:Y:S01]  /*16880*/  @!P0 FADD.FTZ R4, -R4, -RZ ;  /* 0x800000ff04048221 */ /* 0x000fe20000010100 */
[----:B------:R-:W-:Y:S02]  /*16890*/  HADD2.F32 R34, -RZ, R6.H1_H1 ;  /* 0x30000006ff227230 */ /* 0x000fe40000004100 */
[----:B------:R-:W-:Y:S01]  /*168a0*/  FMUL.FTZ R40, R40, R11 ;  /* 0x0000000b28287220 */ /* 0x000fe20000410000 */
[----:B------:R-:W-:Y:S02]  /*168b0*/  HADD2.F32 R35, -RZ, R37.H0_H0 ;  /* 0x20000025ff237230 */ /* 0x000fe40000004100 */
        /* <DEDUP_REMOVED lines=13> */
[----:B------:R-:W-:Y:S01]  /*16990*/  FMUL.FTZ R5, R30, R5 ;  /* 0x000000051e057220 */ /* 0x000fe20000410000 */
[----:B------:R-:W-:Y:S01]  /*169a0*/  FMUL.FTZ R6, R11, R6 ;  /* 0x000000060b067220 */ /* 0x000fe20000410000 */
[--C-:B-----5:R-:W-:Y:S02]  /*169b0*/  HADD2.F32 R11, -RZ, R20.reuse.H0_H0 ;  /* 0x20000014ff0b7230 */ /* 0x120fe40000004100 */
[----:B------:R-:W-:Y:S01]  /*169c0*/  FMUL.FTZ R7, R4, R7 ;  /* 0x0000000704077220 */ /* 0x000fe20000410000 */
[----:B------:R-:W-:Y:S02]  /*169d0*/  HADD2.F32 R30, -RZ, R20.H1_H1 ;  /* 0x30000014ff1e7230 */ /* 0x000fe40000004100 */
[----:B------:R-:W-:Y:S01]  /*169e0*/  @!P0 FADD.FTZ R34, -R34, -RZ ;  /* 0x800000ff22228221 */ /* 0x000fe20000010100 */
[----:B----4-:R-:W-:-:S02]  /*169f0*/  HADD2.F32 R4, -RZ, R12.H0_H0 ;  /* 0x2000000cff047230 */ /* 0x010fc40000004100 */
[----:B------:R-:W-:Y:S02]  /*16a00*/  HADD2.F32 R32, -RZ, R12.H1_H1 ;  /* 0x3000000cff207230 */ /* 0x000fe40000004100 */
[----:B------:R-:W-:Y:S02]  /*16a10*/  HADD2.F32 R20, -RZ, R21.H0_H0 ;  /* 0x20000015ff147230 */ /* 0x000fe40000004100 */
[----:B------:R-:W-:Y:S01]  /*16a20*/  FFMA.FTZ R4, R11, R4, R40 ;  /* 0x000000040b047223 */ /* 0x000fe20000010028 */
[--C-:B------:R-:W-:Y:S02]  /*16a30*/  HADD2.F32 R12, -RZ, R13.reuse.H0_H0 ;  /* 0x2000000dff0c7230 */ /* 0x100fe40000004100 */
[----:B------:R-:W-:Y:S01]  /*16a40*/  FFMA.FTZ R41, R30, R32, R41 ;  /* 0x000000201e297223 */ /* 0x000fe20000010029 */
[----:B------:R-:W-:Y:S02]  /*16a50*/  HADD2.F32 R43, -RZ, R38.H1_H1 ;  /* 0x30000026ff2b7230 */ /* 0x000fe40000004100 */
[----:B------:R-:W-:-:S02]  /*16a60*/  HADD2.F32 R38, -RZ, R13.H1_H1 ;  /* 0x3000000dff267230 */ /* 0x000fc40000004100 */
[----:B------:R-:W-:Y:S01]  /*16a70*/  FFMA.FTZ R12, R20, R12, R35 ;  /* 0x0000000c140c7223 */ /* 0x000fe20000010023 */
[--C-:B------:R-:W-:Y:S02]  /*16a80*/  HADD2.F32 R36, -RZ, R14.reuse.H0_H0 ;  /* 0x2000000eff247230 */ /* 0x100fe40000004100 */
[----:B------:R-:W-:Y:S01]  /*16a90*/  FMUL.FTZ R34, R43, R34 ;  /* 0x000000222b227220 */ /* 0x000fe20000410000 */
[----:B------:R-:W-:Y:S02]  /*16aa0*/  HADD2.F32 R39, -RZ, R14.H1_H1 ;  /* 0x3000000eff277230 */ /* 0x000fe40000004100 */
[--C-:B------:R-:W-:Y:S02]  /*16ab0*/  HADD2.F32 R13, -RZ, R15.reuse.H0_H0 ;  /* 0x2000000fff0d7230 */ /* 0x100fe40000004100 */
[----:B------:R-:W-:Y:S02]  /*16ac0*/  HADD2.F32 R14, -RZ, R15.H1_H1 ;  /* 0x3000000fff0e7230 */ /* 0x000fe40000004100 */
[----:B------:R-:W-:-:S02]  /*16ad0*/  HADD2.F32 R20, -RZ, R22.H0_H0 ;  /* 0x20000016ff147230 */ /* 0x000fc40000004100 */
[----:B------:R-:W-:Y:S02]  /*16ae0*/  HADD2.F32 R15, -RZ, R22.H1_H1 ;  /* 0x30000016ff0f7230 */ /* 0x000fe40000004100 */
[----:B------:R-:W-:Y:S02]  /*16af0*/  HADD2.F32 R30, -RZ, R21.H1_H1 ;  /* 0x30000015ff1e7230 */ /* 0x000fe40000004100 */
[----:B------:R-:W-:Y:S01]  /*16b00*/  FFMA.FTZ R5, R20, R36, R5 ;  /* 0x0000002414057223 */ /* 0x000fe20000010005 */
[--C-:B------:R-:W-:Y:S02]  /*16b10*/  HADD2.F32 R11, -RZ, R23.reuse.H0_H0 ;  /* 0x20000017ff0b7230 */ /* 0x100fe40000004100 */
[----:B------:R-:W-:Y:S01]  /*16b20*/  FFMA.FTZ R34, R15, R39, R34 ;  /* 0x000000270f227223 */ /* 0x000fe20000010022 */
[----:B------:R-:W-:Y:S02]  /*16b30*/  HADD2.F32 R22, -RZ, R23.H1_H1 ;  /* 0x30000017ff167230 */ /* 0x000fe40000004100 */
[----:B------:R-:W-:Y:S01]  /*16b40*/  FFMA.FTZ R37, R30, R38, R37 ;  /* 0x000000261e257223 */ /* 0x000fe20000010025 */
[----:B------:R-:W-:Y:S01]  /*16b50*/  F2FP.F16.F32.PACK_AB R20, R41, R4 ;  /* 0x000000042914723e */ /* 0x000fe200000000ff */
[----:B------:R-:W-:Y:S01]  /*16b60*/  FFMA.FTZ R6, R11, R13, R6 ;  /* 0x0000000d0b067223 */ /* 0x000fe20000010006 */
[----:B------:R-:W-:-:S02]  /*16b70*/  FFMA.FTZ R7, R22, R14, R7 ;  /* 0x0000000e16077223 */ /* 0x000fc40000010007 */
[----:B------:R-:W-:Y:S02]  /*16b80*/  F2FP.F16.F32.PACK_AB R21, R37, R12 ;  /* 0x0000000c2515723e */ /* 0x000fe400000000ff */
[----:B------:R-:W-:Y:S02]  /*16b90*/  F2FP.F16.F32.PACK_AB R22, R34, R5 ;  /* 0x000000052216723e */ /* 0x000fe400000000ff */
[----:B------:R-:W-:Y:S02]  /*16ba0*/  F2FP.F16.F32.PACK_AB R23, R7, R6 ;  /* 0x000000060717723e */ /* 0x000fe400000000ff */
.L_x_1445:
[----:B------:R-:W-:Y:S05]  /*16bb0*/  BSYNC B0 ;  /* 0x0000000000007941 */ /* 0x000fea0003800000 */
.L_x_1444:
[----:B-----5:R1:W-:Y:S02]  /*16bc0*/  STS.128 [R241+0x3800], R20 ;  /* 0x00380014f1007388 */ /* 0x0203e40000000c00 */
.L_x_1443:
[----:B------:R-:W-:Y:S05]  /*16bd0*/  BSYNC B1 ;  /* 0x0000000000017941 */ /* 0x000fea0003800000 */
.L_x_1442:
        /* <DEDUP_REMOVED lines=59> */
[--C-:B-----5:R-:W-:Y:S02]  /*16f90*/  HADD2.F32 R11, -RZ, R20.reuse.H1_H1 ;  /* 0x30000014ff0b7230 */ /* 0x120fe40000004100 */
[----:B------:R-:W-:Y:S01]  /*16fa0*/  FMUL.FTZ R7, R4, R7 ;  /* 0x0000000704077220 */ /* 0x000fe20000410000 */
[----:B------:R-:W-:Y:S02]  /*16fb0*/  HADD2.F32 R4, -RZ, R20.H0_H0 ;  /* 0x20000014ff047230 */ /* 0x000fe40000004100 */
        /* <DEDUP_REMOVED lines=13> */
[----:B------:R-:W-:Y:S02]  /*17090*/  HADD2.F32 R20, -RZ, R21.H1_H1 ;  /* 0x30000015ff147230 */ /* 0x000fe40000004100 */
[--C-:B------:R-:W-:Y:S02]  /*170a0*/  HADD2.F32 R13, -RZ, R15.reuse.H0_H0 ;  /* 0x2000000fff0d7230 */ /* 0x100fe40000004100 */
[----:B------:R-:W-:-:S02]  /*170b0*/  HADD2.F32 R14, -RZ, R15.H1_H1 ;  /* 0x3000000fff0e7230 */ /* 0x000fc40000004100 */
[----:B------:R-:W-:Y:S01]  /*170c0*/  FFMA.FTZ R37, R20, R38, R37 ;  /* 0x0000002614257223 */ /* 0x000fe20000010025 */
[--C-:B------:R-:W-:Y:S01]  /*170d0*/  HADD2.F32 R10, -RZ, R22.reuse.H0_H0 ;  /* 0x20000016ff0a7230 */ /* 0x100fe20000004100 */
[----:B------:R-:W-:Y:S01]  /*170e0*/  F2FP.F16.F32.PACK_AB R20, R11, R4 ;  /* 0x000000040b14723e */ /* 0x000fe200000000ff */
[----:B------:R-:W-:Y:S02]  /*170f0*/  HADD2.F32 R21, -RZ, R22.H1_H1 ;  /* 0x30000016ff157230 */ /* 0x000fe40000004100 */
[--C-:B------:R-:W-:Y:S02]  /*17100*/  HADD2.F32 R15, -RZ, R23.reuse.H0_H0 ;  /* 0x20000017ff0f7230 */ /* 0x100fe40000004100 */
[----:B------:R-:W-:Y:S01]  /*17110*/  FFMA.FTZ R5, R10, R34, R5 ;  /* 0x000000220a057223 */ /* 0x000fe20000010005 */
[----:B------:R-:W-:Y:S02]  /*17120*/  HADD2.F32 R22, -RZ, R23.H1_H1 ;  /* 0x30000017ff167230 */ /* 0x000fe40000004100 */
[----:B------:R-:W-:Y:S01]  /*17130*/  FFMA.FTZ R32, R21, R39, R32 ;  /* 0x0000002715207223 */ /* 0x000fe20000010020 */
[----:B------:R-:W-:Y:S01]  /*17140*/  F2FP.F16.F32.PACK_AB R21, R37, R12 ;  /* 0x0000000c2515723e */ /* 0x000fe200000000ff */
[----:B------:R-:W-:Y:S01]  /*17150*/  FFMA.FTZ R6, R15, R13, R6 ;  /* 0x0000000d0f067223 */ /* 0x000fe20000010006 */
[----:B------:R-:W-:-:S02]  /*17160*/  FFMA.FTZ R7, R22, R14, R7 ;  /* 0x0000000e16077223 */ /* 0x000fc40000010007 */
[----:B------:R-:W-:-:S03]  /*17170*/  F2FP.F16.F32.PACK_AB R22, R32, R5 ;  /* 0x000000052016723e */ /* 0x000fc600000000ff */
[----:B------:R-:W-:-:S03]  /*17180*/  F2FP.F16.F32.PACK_AB R23, R7, R6 ;  /* 0x000000060717723e */ /* 0x000fc600000000ff */
.L_x_1449:
[----:B------:R-:W-:Y:S05]  /*17190*/  BSYNC B0 ;  /* 0x0000000000007941 */ /* 0x000fea0003800000 */
.L_x_1448:
[----:B-----5:R1:W-:Y:S02]  /*171a0*/  STS.128 [R241+0x5800], R20 ;  /* 0x00580014f1007388 */ /* 0x0203e40000000c00 */
.L_x_1447:
[----:B------:R-:W-:Y:S05]  /*171b0*/  BSYNC B1 ;  /* 0x0000000000017941 */ /* 0x000fea0003800000 */
.L_x_1446:
        /* <DEDUP_REMOVED lines=9> */
[----:B------:R-:W-:Y:S02]  /*17250*/  ISETP.GE.AND P0, PT, R9, R3, PT ;  /* 0x000000030900720c */ /* 0x000fe40003f06270 */
[----:B------:R-:W-:Y:S02]  /*17260*/  MOV R0, 0x30 ;  /* 0x0000003000007802 */ /* 0x000fe40000000f00 */
[----:B------:R-:W-:-:S03]  /*17270*/  MOV R5, RZ ;  /* 0x000000ff00057202 */ /* 0x000fc60000000f00 */
[----:B------:R-:W-:Y:S01]  /*17280*/  IMAD R7, R3, R0, 0xc0 ;  /* 0x000000c003077424 */ /* 0x000fe200078e0200 */
[----:B------:R-:W-:-:S04]  /*17290*/  MOV R0, R3 ;  /* 0x0000000300007202 */ /* 0x000fc80000000f00 */
[----:B------:R-:W-:Y:S02]  /*172a0*/  IADD3 R8, P1, R7, R8, RZ ;  /* 0x0000000807087210 */ /* 0x000fe40007f3e0ff */
[----:B------:R-:W-:Y:S02]  /*172b0*/  @P0 IADD3 R5, -R3, RZ, RZ ;  /* 0x000000ff03050210 */ /* 0x000fe40007ffe1ff */
[----:B------:R-:W-:Y:S02]  /*172c0*/  LEA.HI.X.SX32 R24, R7, R24, 0x1, P1 ;  /* 0x0000001807187211 */ /* 0x000fe400008f0eff */
[----:B------:R-:W-:Y:S02]  /*172d0*/  IADD3 R7, P1, R5, R8, RZ ;  /* 0x0000000805077210 */ /* 0x000fe40007f3e0ff */
[----:B------:R-:W-:Y:S02]  /*172e0*/  @P0 IADD3 R0, -R3, RZ, RZ ;  /* 0x000000ff03000210 */ /* 0x000fe40007ffe1ff */
[----:B------:R-:W-:-:S02]  /*172f0*/  LEA.HI.X.SX32 R5, R5, R24, 0x1, P1 ;  /* 0x0000001805057211 */ /* 0x000fc400008f0eff */
[C---:B------:R-:W-:Y:S01]  /*17300*/  LEA R4, P1, R7.reuse, R26, 0x1 ;  /* 0x0000001a07047211 */ /* 0x040fe200078208ff */
[----:B-1----:R-:W-:Y:S01]  /*17310*/  IMAD.WIDE R20, R0, 0x2, R10 ;  /* 0x0000000200147825 */ /* 0x002fe200078e020a */
[----:B------:R-:W-:Y:S02]  /*17320*/  MOV R9, RZ ;  /* 0x000000ff00097202 */ /* 0x000fe40000000f00 */
[----:B------:R-:W-:Y:S02]  /*17330*/  LEA.HI.X R5, R7, R27, R5, 0x1, P1 ;  /* 0x0000001b07057211 */ /* 0x000fe400008f0c05 */
[----:B------:R-:W-:Y:S01]  /*17340*/  @P0 IADD3 R9, -R3, RZ, RZ ;  /* 0x000000ff03090210 */ /* 0x000fe20007ffe1ff */
[----:B------:R-:W2:Y:S03]  /*17350*/  LD.E.128 R20, desc[UR6][R20.64] ;  /* 0x0000000614147980 */ /* 0x000ea6000c101d00 */
[C---:B------:R-:W-:Y:S01]  /*17360*/  IADD3 R3, P1, R9.reuse, R8, RZ ;  /* 0x0000000809037210 */ /* 0x040fe20007f3e0ff */
[----:B------:R-:W4:Y:S03]  /*17370*/  LD.E.128 R4, desc[UR6][R4.64] ;  /* 0x0000000604047980 */ /* 0x000f26000c101d00 */
[----:B------:R-:W-:-:S02]  /*17380*/  LEA.HI.X.SX32 R9, R9, R24, 0x1, P1 ;  /* 0x0000001809097211 */ /* 0x000fc400008f0eff */
[----:B------:R-:W-:-:S04]  /*17390*/  LEA R8, P1, R3, R16, 0x1 ;  /* 0x0000001003087211 */ /* 0x000fc800078208ff */
[----:B------:R-:W-:-:S06]  /*173a0*/  LEA.HI.X R9, R3, R17, R9, 0x1, P1 ;  /* 0x0000001103097211 */ /* 0x000fcc00008f0c09 */
[----:B------:R-:W4:Y:S01]  /*173b0*/  LD.E.128 R8, desc[UR6][R8.64] ;  /* 0x0000000608087980 */ /* 0x000f22000c101d00 */
[--C-:B--2---:R-:W-:Y:S02]  /*173c0*/  HADD2.F32 R17, -RZ, R20.reuse.H0_H0 ;  /* 0x20000014ff117230 */ /* 0x104fe40000004100 */
[----:B---3--:R-:W-:Y:S02]  /*173d0*/  HADD2.F32 R29, -RZ, R20.H1_H1 ;  /* 0x30000014ff1d7230 */ /* 0x008fe40000004100 */
[----:B----4-:R-:W-:Y:S02]  /*173e0*/  HADD2.F32 R0, -RZ, R4.H0_H0 ;  /* 0x20000004ff007230 */ /* 0x010fe40000004100 */
        /* <DEDUP_REMOVED lines=8> */
[----:B------:R-:W-:Y:S01]  /*17470*/  FMUL.FTZ R17, R17, R0 ;  /* 0x0000000011117220 */ /* 0x000fe20000410000 */
[----:B------:R-:W-:Y:S02]  /*17480*/  HADD2.F32 R6, -RZ, R7.H0_H0 ;  /* 0x20000007ff067230 */ /* 0x000fe40000004100 */
[----:B------:R-:W-:Y:S01]  /*17490*/  @!P0 FADD.FTZ R3, -R3, -RZ ;  /* 0x800000ff03038221 */ /* 0x000fe20000010100 */
[----:B------:R-:W-:-:S02]  /*174a0*/  HADD2.F32 R20, -RZ, R21.H1_H1 ;  /* 0x30000015ff147230 */ /* 0x000fc40000004100 */
[----:B------:R-:W-:Y:S01]  /*174b0*/  FMUL.FTZ R27, R27, R2 ;  /* 0x000000021b1b7220 */ /* 0x000fe20000410000 */
[----:B------:R-:W-:Y:S02]  /*174c0*/  HADD2.F32 R7, -RZ, R7.H1_H1 ;  /* 0x30000007ff077230 */ /* 0x000fe40000004100 */
[----:B------:R-:W-:Y:S01]  /*174d0*/  @!P0 FADD.FTZ R6, -R6, -RZ ;  /* 0x800000ff06068221 */ /* 0x000fe20000010100 */
[----:B------:R-:W-:Y:S02]  /*174e0*/  HADD2.F32 R4, -RZ, R4.H1_H1 ;  /* 0x30000004ff047230 */ /* 0x000fe40000004100 */
[----:B------:R-:W-:Y:S01]  /*174f0*/  FMUL.FTZ R20, R20, R5 ;  /* 0x0000000514147220 */ /* 0x000fe20000410000 */
[----:B------:R-:W-:Y:S02]  /*17500*/  HADD2.F32 R2, -RZ, R22.H0_H0 ;  /* 0x20000016ff027230 */ /* 0x000fe40000004100 */
[----:B------:R-:W-:Y:S01]  /*17510*/  @!P0 FADD.FTZ R7, -R7, -RZ ;  /* 0x800000ff07078221 */ /* 0x000fe20000010100 */
[----:B------:R-:W-:-:S02]  /*17520*/  HADD2.F32 R0, -RZ, R23.H1_H1 ;  /* 0x30000017ff007230 */ /* 0x000fc40000004100 */
[----:B------:R-:W-:Y:S01]  /*17530*/  @!P0 FADD.FTZ R4, -R4, -RZ ;  /* 0x800000ff04048221 */ /* 0x000fe20000010100 */
[----:B------:R-:W-:Y:S02]  /*17540*/  HADD2.F32 R5, -RZ, R23.H0_H0 ;  /* 0x20000017ff057230 */ /* 0x000fe40000004100 */
[----:B------:R-:W-:Y:S01]  /*17550*/  FMUL.FTZ R3, R2, R3 ;  /* 0x0000000302037220 */ /* 0x000fe20000410000 */
[----:B------:R-:W-:Y:S02]  /*17560*/  HADD2.F32 R21, -RZ, R22.H1_H1 ;  /* 0x30000016ff157230 */ /* 0x000fe40000004100 */
[----:B------:R-:W-:Y:S01]  /*17570*/  FMUL.FTZ R7, R0, R7 ;  /* 0x0000000700077220 */ /* 0x000fe20000410000 */
[----:B------:R-:W-:Y:S01]  /*17580*/  FMUL.FTZ R29, R29, R4 ;  /* 0x000000041d1d7220 */ /* 0x000fe20000410000 */
[----:B------:R-:W-:Y:S01]  /*17590*/  FMUL.FTZ R6, R5, R6 ;  /* 0x0000000605067220 */ /* 0x000fe20000410000 */
[----:B-----5:R-:W-:Y:S02]  /*175a0*/  HADD2.F32 R0, -RZ, R12.H0_H0 ;  /* 0x2000000cff007230 */ /* 0x020fe40000004100 */
[----:B------:R-:W-:Y:S01]  /*175b0*/  @!P0 FADD.FTZ R16, -R16, -RZ ;  /* 0x800000ff10108221 */ /* 0x000fe20000010100 */
[----:B------:R-:W-:-:S02]  /*175c0*/  HADD2.F32 R2, -RZ, R8.H0_H0 ;  /* 0x20000008ff027230 */ /* 0x000fc40000004100 */
[----:B------:R-:W-:Y:S02]  /*175d0*/  HADD2.F32 R12, -RZ, R12.H1_H1 ;  /* 0x3000000cff0c7230 */ /* 0x000fe40000004100 */
[----:B------:R-:W-:Y:S01]  /*175e0*/  FMUL.FTZ R16, R21, R16 ;  /* 0x0000001015107220 */ /* 0x000fe20000410000 */
[----:B------:R-:W-:Y:S02]  /*175f0*/  HADD2.F32 R4, -RZ, R13.H0_H0 ;  /* 0x2000000dff047230 */ /* 0x000fe40000004100 */
[----:B------:R-:W-:Y:S01]  /*17600*/  FFMA.FTZ R0, R0, R2, R17 ;  /* 0x0000000200007223 */ /* 0x000fe20000010011 */
[----:B------:R-:W-:Y:S02]  /*17610*/  HADD2.F32 R8, -RZ, R8.H1_H1 ;  /* 0x30000008ff087230 */ /* 0x000fe40000004100 */
[----:B------:R-:W-:Y:S02]  /*17620*/  HADD2.F32 R5, -RZ, R9.H0_H0 ;  /* 0x20000009ff057230 */ /* 0x000fe40000004100 */
[----:B------:R-:W-:-:S02]  /*17630*/  HADD2.F32 R22, -RZ, R10.H0_H0 ;  /* 0x2000000aff167230 */ /* 0x000fc40000004100 */
[----:B------:R-:W-:Y:S01]  /*17640*/  FFMA.FTZ R29, R12, R8, R29 ;  /* 0x000000080c1d7223 */ /* 0x000fe2000001001d */
[----:B------:R-:W-:Y:S02]  /*17650*/  HADD2.F32 R23, -RZ, R10.H1_H1 ;  /* 0x3000000aff177230 */ /* 0x000fe40000004100 */
[----:B------:R-:W-:Y:S01]  /*17660*/  FFMA.FTZ R4, R4, R5, R27 ;  /* 0x0000000504047223 */ /* 0x000fe2000001001b */
[--C-:B------:R-:W-:Y:S02]  /*17670*/  HADD2.F32 R21, -RZ, R11.reuse.H0_H0 ;  /* 0x2000000bff157230 */ /* 0x100fe40000004100 */
[----:B------:R-:W-:Y:S01]  /*17680*/  HADD2.F32 R10, -RZ, R11.H1_H1 ;  /* 0x3000000bff0a7230 */ /* 0x000fe20000004100 */
[----:B------:R-:W-:Y:S01]  /*17690*/  F2FP.F16.F32.PACK_AB R12, R29, R0 ;  /* 0x000000001d0c723e */ /* 0x000fe200000000ff */
[----:B------:R-:W-:Y:S02]  /*176a0*/  HADD2.F32 R9, -RZ, R9.H1_H1 ;  /* 0x30000009ff097230 */ /* 0x000fe40000004100 */
[----:B------:R-:W-:-:S02]  /*176b0*/  HADD2.F32 R13, -RZ, R13.H1_H1 ;  /* 0x3000000dff0d7230 */ /* 0x000fc40000004100 */
[--C-:B------:R-:W-:Y:S02]  /*176c0*/  HADD2.F32 R2, -RZ, R14.reuse.H0_H0 ;  /* 0x2000000eff027230 */ /* 0x100fe40000004100 */
[--C-:B------:R-:W-:Y:S02]  /*176d0*/  HADD2.F32 R5, -RZ, R15.reuse.H0_H0 ;  /* 0x2000000fff057230 */ /* 0x100fe40000004100 */
[----:B------:R-:W-:Y:S01]  /*176e0*/  FFMA.FTZ R9, R13, R9, R20 ;  /* 0x000000090d097223 */ /* 0x000fe20000010014 */
[----:B------:R-:W-:Y:S02]  /*176f0*/  HADD2.F32 R8, -RZ, R15.H1_H1 ;  /* 0x3000000fff087230 */ /* 0x000fe40000004100 */
[----:B------:R-:W-:Y:S01]  /*17700*/  FFMA.FTZ R2, R2, R22, R3 ;  /* 0x0000001602027223 */ /* 0x000fe20000010003 */
[----:B------:R-:W-:Y:S02]  /*17710*/  HADD2.F32 R11, -RZ, R14.H1_H1 ;  /* 0x3000000eff0b7230 */ /* 0x000fe40000004100 */
[----:B------:R-:W-:Y:S01]  /*17720*/  FFMA.FTZ R5, R5, R21, R6 ;  /* 0x0000001505057223 */ /* 0x000fe20000010006 */
[----:B------:R-:W-:Y:S01]  /*17730*/  F2FP.F16.F32.PACK_AB R13, R9, R4 ;  /* 0x00000004090d723e */ /* 0x000fe200000000ff */
[----:B------:R-:W-:Y:S01]  /*17740*/  FFMA.FTZ R8, R8, R10, R7 ;  /* 0x0000000a08087223 */ /* 0x000fe20000010007 */
[----:B------:R-:W-:-:S04]  /*17750*/  FFMA.FTZ R11, R11, R23, R16 ;  /* 0x000000170b0b7223 */ /* 0x000fc80000010010 */
[----:B------:R-:W-:Y:S02]  /*17760*/  F2FP.F16.F32.PACK_AB R15, R8, R5 ;  /* 0x00000005080f723e */ /* 0x000fe400000000ff */
[----:B------:R-:W-:Y:S02]  /*17770*/  F2FP.F16.F32.PACK_AB R14, R11, R2 ;  /* 0x000000020b0e723e */ /* 0x000fe400000000ff */
.L_x_1451:
[----:B------:R-:W-:Y:S05]  /*17780*/  BSYNC B0 ;  /* 0x0000000000007941 */ /* 0x000fea0003800000 */
.L_x_1450:
[----:B-----5:R1:W-:Y:S01]  /*17790*/  STS.128 [R241+0x7800], R12 ;  /* 0x0078000cf1007388 */ /* 0x0203e20000000c00 */
[----:B------:R-:W-:Y:S05]  /*177a0*/  BRA `(.L_x_1375) ;  /* 0x0000000800547947 */ /* 0x000fea0003800000 */
.L_x_1325:
[----:B------:R-:W-:Y:S01]  /*177b0*/  IMAD.IADD R0, R240, 0x1, -R65 ;  /* 0x00000001f0007824 */ /* 0x000fe200078e0a41 */
[----:B------:R-:W-:Y:S01]  /*177c0*/  BSSY B0, `(.L_x_1452) ;  /* 0x0000029000007945 */ /* 0x000fe20003800000 */
[C---:B------:R-:W-:Y:S01]  /*177d0*/  VIADD R25, R174.reuse, 0x10 ;  /* 0x00000010ae197836 */ /* 0x040fe20000000000 */
[-C--:B------:R-:W-:Y:S01]  /*177e0*/  ISETP.GE.AND P2, PT, R9, R169.reuse, PT ;  /* 0x000000a90900720c */ /* 0x080fe20003f46270 */
        /* <DEDUP_REMOVED lines=38> */
.L_x_1453:
[----:B------:R-:W-:Y:S05]  /*17a50*/  BSYNC B0 ;  /* 0x0000000000007941 */ /* 0x000fea0003800000 */
.L_x_1452:
        /* <DEDUP_REMOVED lines=35> */
.L_x_1455:
[----:B------:R-:W-:Y:S05]  /*17c90*/  BSYNC B0 ;  /* 0x0000000000007941 */ /* 0x000fea0003800000 */
.L_x_1454:
[----:B------:R-:W-:Y:S04]  /*17ca0*/  BSSY B0, `(.L_x_1456) ;  /* 0x0000022000007945 */ /* 0x000fe80003800000 */
[----:B------:R-:W-:Y:S05]  /*17cb0*/  @P5 BRA `(.L_x_1457) ;  /* 0x0000000000805947 */ /* 0x000fea0003800000 */
[----:B------:R-:W-:Y:S02]  /*17cc0*/  ISETP.GE.AND P5, PT, R14, R169, PT ;  /* 0x000000a90e00720c */ /* 0x000fe40003fa6270 */
[----:B------:R-:W-:-:S04]  /*17cd0*/  LEA R5, P3, R182, R178, 0x5 ;  /* 0x000000b2b6057211 */ /* 0x000fc800078628ff */
[----:B----4-:R-:W-:Y:S02]  /*17ce0*/  LEA.HI.X R3, R182, R181, R183, 0x5, P3 ;  /* 0x000000b5b6037211 */ /* 0x010fe400018f2cb7 */
[----:B-1-3-5:R-:W-:-:S04]  /*17cf0*/  @!P0 LEA R8, P4, R5, R184, 0x1 ;  /* 0x000000b805088211 */ /* 0x02afc800078808ff */
[C---:B------:R-:W-:Y:S01]  /*17d00*/  @!P0 LEA.HI.X R9, R5.reuse, R185, R3, 0x1, P4 ;  /* 0x000000b905098211 */ /* 0x040fe200020f0c03 */
[----:B------:R1:W-:Y:S01]  /*17d10*/  @P5 STS.128 [R241+0x1000], RZ ;  /* 0x001000fff1005388 */ /* 0x0003e20000000c00 */
[----:B------:R-:W-:-:S04]  /*17d20*/  @!P5 LEA R10, P3, R5, R184, 0x1 ;  /* 0x000000b8050ad211 */ /* 0x000fc800078608ff */
[C---:B------:R-:W-:Y:S02]  /*17d30*/  @!P5 LEA.HI.X R11, R5.reuse, R185, R3, 0x1, P3 ;  /* 0x000000b9050bd211 */ /* 0x040fe400018f0c03 */
[----:B--2---:R-:W-:-:S03]  /*17d40*/  @!P1 LEA R6, P3, R5, R184, 0x1 ;  /* 0x000000b805069211 */ /* 0x004fc600078608ff */
        /* <DEDUP_REMOVED lines=23> */
.L_x_1457:
[----:B------:R-:W-:Y:S05]  /*17ec0*/  BSYNC B0 ;  /* 0x0000000000007941 */ /* 0x000fea0003800000 */
.L_x_1456:
[----:B------:R-:W-:Y:S05]  /*17ed0*/  @P6 BRA `(.L_x_1375) ;  /* 0x0000000000886947 */ /* 0x000fea0003800000 */
[----:B------:R-:W-:Y:S01]  /*17ee0*/  ISETP.GE.AND P5, PT, R14, R169, PT ;  /* 0x000000a90e00720c */ /* 0x000fe20003fa6270 */
[----:B------:R-:W-:Y:S02]  /*17ef0*/  IMAD.MOV.U32 R179, RZ, RZ, R181 ;  /* 0x000000ffffb37224 */ /* 0x000fe400078e00b5 */
[----:B------:R-:W-:Y:S02]  /*17f00*/  IMAD R0, R183, 0x30, RZ ;  /* 0x00000030b7007824 */ /* 0x000fe400078e02ff */
[----:B------:R-:W-:-:S04]  /*17f10*/  IMAD.WIDE.U32 R182, R182, 0x30, R178 ;  /* 0x00000030b6b67825 */ /* 0x000fc800078e00b2 */
[----:B--2-4-:R-:W-:Y:S01]  /*17f20*/  IMAD.IADD R3, R0, 0x1, R183 ;  /* 0x0000000100037824 */ /* 0x014fe200078e02b7 */
[CC--:B-1-3-5:R-:W-:Y:S02]  /*17f30*/  @!P0 LEA R6, P4, R182.reuse, R184.reuse, 0x1 ;  /* 0x000000b8b6068211 */ /* 0x0eafe400078808ff */
[CC--:B------:R-:W-:Y:S01]  /*17f40*/  @!P1 LEA R4, P3, R182.reuse, R184.reuse, 0x1 ;  /* 0x000000b8b6049211 */ /* 0x0c0fe200078608ff */
[----:B------:R1:W-:Y:S01]  /*17f50*/  @P5 STS.128 [R241+0x1800], RZ ;  /* 0x001800fff1005388 */ /* 0x0003e20000000c00 */
[C---:B------:R-:W-:Y:S02]  /*17f60*/  @!P5 LEA R8, P6, R182.reuse, R184, 0x1 ;  /* 0x000000b8b608d211 */ /* 0x040fe400078c08ff */
        /* <DEDUP_REMOVED lines=25> */
.L_x_1375:
[----:B------:R-:W-:Y:S05]  /*18100*/  BSYNC B3 ;  /* 0x0000000000037941 */ /* 0x000fea0003800000 */
.L_x_1324:
[----:B------:R-:W-:Y:S01]  /*18110*/  VIADD R243, R165, 0xffffffff ;  /* 0xffffffffa5f37836 */ /* 0x000fe20000000000 */
[----:B------:R-:W-:Y:S01]  /*18120*/  BSSY B0, `(.L_x_1458) ;  /* 0x0000025000007945 */ /* 0x000fe20003800000 */
[----:B--2-4-:R-:W-:Y:S01]  /*18130*/  IMAD.SHL.U32 R2, R68, 0x40, RZ ;  /* 0x0000004044027824 */ /* 0x014fe200078e00ff */
        /* <DEDUP_REMOVED lines=11> */
[----:B-1-3--:R-:W-:Y:S01]  /*181f0*/  @P1 IMAD.MOV.U32 R6, RZ, RZ, R234 ;  /* 0x000000ffff061224 */ /* 0x00afe200078e00ea */
[----:B------:R-:W-:Y:S01]  /*18200*/  @P2 MOV R4, R234 ;  /* 0x000000ea00042202 */ /* 0x000fe20000000f00 */
[--C-:B------:R-:W-:Y:S01]  /*18210*/  @P1 IMAD.MOV.U32 R7, RZ, RZ, R235.reuse ;  /* 0x000000ffff071224 */ /* 0x100fe200078e00eb */
[----:B------:R-:W-:Y:S01]  /*18220*/  @!PT LDS RZ, [RZ] ;  /* 0x00000000fffff984 */ /* 0x000fe20000000800 */
[----:B------:R-:W-:Y:S01]  /*18230*/  @!PT LDS RZ, [RZ] ;  /* 0x00000000fffff984 */ /* 0x000fe20000000800 */
[----:B------:R-:W-:Y:S01]  /*18240*/  @!PT LDS RZ, [RZ] ;  /* 0x00000000fffff984 */ /* 0x000fe20000000800 */
[----:B------:R2:W-:Y:S01]  /*18250*/  @!P6 LDGSTS.E.BYPASS.LTC128B.128 [R241+0x8000], desc[UR6][R234.64] ;  /* 0x08000000eaf1efae */ /* 0x0005e2000b901d46 */
[----:B------:R-:W-:-:S03]  /*18260*/  @P2 IMAD.MOV.U32 R5, RZ, RZ, R235 ;  /* 0x000000ffff052224 */ /* 0x000fc600078e00eb */
        /* <DEDUP_REMOVED lines=16> */
.L_x_1459:
[----:B------:R-:W-:Y:S05]  /*18370*/  BSYNC B0 ;  /* 0x0000000000007941 */ /* 0x000fea0003800000 */
.L_x_1458:
[----:B------:R-:W-:Y:S04]  /*18380*/  BSSY B0, `(.L_x_1460) ;  /* 0x0000025000007945 */ /* 0x000fe80003800000 */
[----:B------:R-:W-:Y:S05]  /*18390*/  @P5 BRA `(.L_x_1461) ;  /* 0x00000000008c5947 */ /* 0x000fea0003800000 */
[C---:B------:R-:W-:Y:S02]  /*183a0*/  LOP3.LUT R3, R246.reuse, 0x1, RZ, 0xc0, !PT ;  /* 0x00000001f6037812 */ /* 0x040fe400078ec0ff */
[C---:B------:R-:W-:Y:S02]  /*183b0*/  LOP3.LUT P5, RZ, R246.reuse, 0x2, RZ, 0xc0, !PT ;  /* 0x00000002f6ff7812 */ /* 0x040fe400078ac0ff */
[----:B------:R-:W-:Y:S02]  /*183c0*/  ISETP.NE.U32.AND P6, PT, R3, 0x1, PT ;  /* 0x000000010300780c */ /* 0x000fe40003fc5070 */
[----:B------:R-:W-:Y:S02]  /*183d0*/  LOP3.LUT P3, RZ, R246, 0x4, RZ, 0xc0, !PT ;  /* 0x00000004f6ff7812 */ /* 0x000fe4000786c0ff */
[----:B-12---:R-:W-:-:S05]  /*183e0*/  IADD3 R5, P1, R232, R172, RZ ;  /* 0x000000ace8057210 */ /* 0x006fca0007f3e0ff */
[----:B------:R-:W-:Y:S02]  /*183f0*/  IMAD.X R3, R233, 0x1, R171, P1 ;  /* 0x00000001e9037824 */ /* 0x000fe400008e06ab */
[C---:B---3--:R-:W-:Y:S02]  /*18400*/  @P5 LEA R8, P1, R5.reuse, R176, 0x1 ;  /* 0x000000b005085211 */ /* 0x048fe400078208ff */
[C---:B------:R-:W-:Y:S02]  /*18410*/  @!P6 LEA R10, P2, R232.reuse, R234, 0x1 ;  /* 0x000000eae80ae211 */ /* 0x040fe400078408ff */
        /* <DEDUP_REMOVED lines=14> */
[----:B------:R-:W-:-:S02]  /*18500*/  @P2 LEA R4, P1, R5, R176, 0x1 ;  /* 0x000000b005042211 */ /* 0x000fc400078208ff */
        /* <DEDUP_REMOVED lines=12> */
.L_x_1461:
[----:B------:R-:W-:Y:S05]  /*185d0*/  BSYNC B0 ;  /* 0x0000000000007941 */ /* 0x000fea0003800000 */
.L_x_1460:
[----:B------:R-:W-:Y:S04]  /*185e0*/  BSSY B0, `(.L_x_1462) ;  /* 0x0000027000007945 */ /* 0x000fe80003800000 */
[----:B------:R-:W-:Y:S05]  /*185f0*/  @P4 BRA `(.L_x_1463) ;  /* 0x0000000000944947 */ /* 0x000fea0003800000 */
[C---:B------:R-:W-:Y:S02]  /*18600*/  LOP3.LUT R3, R246.reuse, 0x1, RZ, 0xc0, !PT ;  /* 0x00000001f6037812 */ /* 0x040fe400078ec0ff */
[----:B------:R-:W-:Y:S02]  /*18610*/  LOP3.LUT P5, RZ, R246, 0x2, RZ, 0xc0, !PT ;  /* 0x00000002f6ff7812 */ /* 0x000fe400078ac0ff */
[----:B------:R-:W-:Y:S01]  /*18620*/  ISETP.NE.U32.AND P6, PT, R3, 0x1, PT ;  /* 0x000000010300780c */ /* 0x000fe20003fc5070 */
[----:B------:R-:W-:Y:S01]  /*18630*/  IMAD.SHL.U32 R3, R62, 0x20, RZ ;  /* 0x000000203e037824 */ /* 0x000fe200078e00ff */
[C---:B------:R-:W-:Y:S02]  /*18640*/  LOP3.LUT P4, RZ, R246.reuse, 0x4, RZ, 0xc0, !PT ;  /* 0x00000004f6ff7812 */ /* 0x040fe4000788c0ff */
[----:B------:R-:W-:Y:S02]  /*18650*/  LOP3.LUT P2, RZ, R246, 0x8, RZ, 0xc0, !PT ;  /* 0x00000008f6ff7812 */ /* 0x000fe4000784c0ff */
[----:B-12-4-:R-:W-:-:S02]  /*18660*/  SHF.L.U64.HI R4, R62, 0x5, R63 ;  /* 0x000000053e047819 */ /* 0x016fc4000001023f */
[----:B------:R-:W-:-:S05]  /*18670*/  LEA R5, P1, R62, R172, 0x5 ;  /* 0x000000ac3e057211 */ /* 0x000fca00078228ff */
[----:B---3--:R-:W-:-:S04]  /*18680*/  @!P6 LEA R6, P3, R3, R234, 0x1 ;  /* 0x000000ea0306e211 */ /* 0x008fc800078608ff */
        /* <DEDUP_REMOVED lines=28> */
.L_x_1463:
[----:B------:R-:W-:Y:S05]  /*18850*/  BSYNC B0 ;  /* 0x0000000000007941 */ /* 0x000fea0003800000 */
.L_x_1462:
[----:B------:R-:W-:Y:S04]  /*18860*/  BSSY B0, `(.L_x_1464) ;  /* 0x0000028000007945 */ /* 0x000fe80003800000 */
[----:B------:R-:W-:Y:S05]  /*18870*/  @P0 BRA `(.L_x_1465) ;  /* 0x0000000000980947 */ /* 0x000fea0003800000 */
[C---:B------:R-:W-:Y:S01]  /*18880*/  LOP3.LUT R3, R246.reuse, 0x1, RZ, 0xc0, !PT ;  /* 0x00000001f6037812 */ /* 0x040fe200078ec0ff */
[----:B------:R-:W-:Y:S01]  /*18890*/  IMAD.MOV.U32 R170, RZ, RZ, R172 ;  /* 0x000000ffffaa7224 */ /* 0x000fe200078e00ac */
[C---:B------:R-:W-:Y:S02]  /*188a0*/  LOP3.LUT P4, RZ, R246.reuse, 0x2, RZ, 0xc0, !PT ;  /* 0x00000002f6ff7812 */ /* 0x040fe4000788c0ff */
[----:B------:R-:W-:Y:S01]  /*188b0*/  ISETP.NE.U32.AND P5, PT, R3, 0x1, PT ;  /* 0x000000010300780c */ /* 0x000fe20003fa5070 */
[----:B------:R-:W-:Y:S01]  /*188c0*/  IMAD R3, R63, 0x30, RZ ;  /* 0x000000303f037824 */ /* 0x000fe200078e02ff */
[----:B------:R-:W-:Y:S01]  /*188d0*/  LOP3.LUT P3, RZ, R246, 0x4, RZ, 0xc0, !PT ;  /* 0x00000004f6ff7812 */ /* 0x000fe2000786c0ff */
[----:B------:R-:W-:Y:S01]  /*188e0*/  IMAD.WIDE.U32 R170, R62, 0x30, R170 ;  /* 0x000000303eaa7825 */ /* 0x000fe200078e00aa */
[----:B------:R-:W-:-:S03]  /*188f0*/  LOP3.LUT P1, RZ, R246, 0x8, RZ, 0xc0, !PT ;  /* 0x00000008f6ff7812 */ /* 0x000fc6000782c0ff */
[----:B------:R-:W-:-:S04]  /*18900*/  IMAD.IADD R3, R171, 0x1, R3 ;  /* 0x00000001ab037824 */ /* 0x000fc800078e0203 */
[-C--:B-1-34-:R-:W-:Y:S02]  /*18910*/  @P4 LEA R8, P6, R170, R176.reuse, 0x1 ;  /* 0x000000b0aa084211 */ /* 0x09afe400078c08ff */
[----:B--2---:R-:W-:Y:S02]  /*18920*/  @!P5 IMAD.WIDE.U32 R4, R62, 0x60, R234 ;  /* 0x000000603e04d825 */ /* 0x004fe400078e00ea */
[CC--:B------:R-:W-:Y:S02]  /*18930*/  @P3 LEA R6, P2, R170.reuse, R176.reuse, 0x1 ;  /* 0x000000b0aa063211 */ /* 0x0c0fe400078408ff */
[----:B------:R-:W-:Y:S01]  /*18940*/  @!P5 IMAD R63, R63, 0x60, RZ ;  /* 0x000000603f3fd824 */ /* 0x000fe200078e02ff */
[C---:B------:R-:W-:Y:S02]  /*18950*/  @P1 LEA R10, P0, R170.reuse, R176, 0x1 ;  /* 0x000000b0aa0a1211 */ /* 0x040fe400078008ff */
[CC--:B------:R-:W-:Y:S01]  /*18960*/  @P4 LEA.HI.X R9, R170.reuse, R177.reuse, R3, 0x1, P6 ;  /* 0x000000b1aa094211 */ /* 0x0c0fe200030f0c03 */
[----:B------:R-:W-:Y:S01]  /*18970*/  @!P5 IMAD.IADD R5, R63, 0x1, R5 ;  /* 0x000000013f05d824 */ /* 0x000fe200078e0205 */
[----:B------:R-:W-:-:S02]  /*18980*/  @P3 LEA.HI.X R7, R170, R177, R3, 0x1, P2 ;  /* 0x000000b1aa073211 */ /* 0x000fc400010f0c03 */
[----:B------:R-:W-:Y:S02]  /*18990*/  @P1 LEA.HI.X R11, R170, R177, R3, 0x1, P0 ;  /* 0x000000b1aa0b1211 */ /* 0x000fe400000f0c03 */
        /* <DEDUP_REMOVED lines=20> */
.L_x_1465:
[----:B------:R-:W-:Y:S05]  /*18ae0*/  BSYNC B0 ;  /* 0x0000000000007941 */ /* 0x000fea0003800000 */
.L_x_1464:
[----:B------:R-:W0:Y:S01]  /*18af0*/  LDGDEPBAR ;  /* 0x00000000000079af */ /* 0x000e220000000000 */
[CC--:B------:R-:W-:Y:S01]  /*18b00*/  ISETP.GE.AND P1, PT, R174.reuse, R0.reuse, PT ;  /* 0x00000000ae00720c */ /* 0x0c0fe20003f26270 */
[----:B------:R-:W-:Y:S01]  /*18b10*/  IMAD.SHL.U32 R3, R174, 0x8, RZ ;  /* 0x00000008ae037824 */ /* 0x000fe200078e00ff */
[-C--:B------:R-:W-:Y:S01]  /*18b20*/  ISETP.GE.AND P6, PT, R25, R0.reuse, PT ;  /* 0x000000001900720c */ /* 0x080fe20003fc6270 */
[----:B------:R-:W-:Y:S01]  /*18b30*/  IMAD R225, R66, 0x400, R47 ;  /* 0x0000040042e17824 */ /* 0x000fe200078e022f */
[-C--:B------:R-:W-:Y:S02]  /*18b40*/  ISETP.GE.AND P4, PT, R33, R0.reuse, PT ;  /* 0x000000002100720c */ /* 0x080fe40003f86270 */
[----:B------:R-:W-:Y:S02]  /*18b50*/  ISETP.GE.AND P0, PT, R31, R0, PT ;  /* 0x000000001f00720c */ /* 0x000fe40003f06270 */
[----:B------:R1:W5:Y:S01]  /*18b60*/  LD.E R0, desc[UR6][R18.64+0x188] ;  /* 0x0001880612007980 */ /* 0x000362000c101900 */
[----:B------:R-:W-:Y:S01]  /*18b70*/  LOP3.LUT R2, R2, 0x1c0, RZ, 0xc0, !PT ;  /* 0x000001c002027812 */ /* 0x000fe200078ec0ff */
[----:B------:R-:W-:Y:S01]  /*18b80*/  BSSY B0, `(.L_x_1466) ;  /* 0x0000029000007945 */ /* 0x000fe20003800000 */
[----:B------:R-:W-:-:S02]  /*18b90*/  LEA R225, R225, UR4, 0x1 ;  /* 0x00000004e1e17c11 */ /* 0x000fc4000f8e08ff */
[----:B------:R-:W-:Y:S02]  /*18ba0*/  LOP3.LUT R3, R2, 0x8, R3, 0xf8, !PT ;  /* 0x0000000802037812 */ /* 0x000fe400078ef803 */
[----:B------:R-:W-:-:S04]  /*18bb0*/  SHF.R.U32.HI R224, RZ, 0x3, R2 ;  /* 0x00000003ffe07819 */ /* 0x000fc80000011602 */
[----:B------:R-:W-:Y:S01]  /*18bc0*/  LOP3.LUT R224, R3, R224, RZ, 0x3c, !PT ;  /* 0x000000e003e07212 */ /* 0x000fe200078e3cff */
[----:B------:R-:W-:-:S04]  /*18bd0*/  DEPBAR.LE SB0, 0x0 ;  /* 0x000080000000791a */ /* 0x000fc80000000000 */
[----:B------:R-:W-:Y:S01]  /*18be0*/  BAR.SYNC.DEFER_BLOCKING 0x0 ;  /* 0x0000000000007b1d */ /* 0x000fe20000010000 */
[----:B------:R-:W-:-:S05]  /*18bf0*/  IMAD R224, R69, 0x200, R224 ;  /* 0x0000020045e07824 */ /* 0x000fca00078e02e0 */
[----:B------:R-:W-:Y:S01]  /*18c00*/  LEA R224, R224, UR4, 0x1 ;  /* 0x00000004e0e07c11 */ /* 0x000fe2000f8e08ff */
        /* <DEDUP_REMOVED lines=8> */
[----:B-12-4-:R-:W-:Y:S01]  /*18c90*/  @P1 IMAD.MOV.U32 R4, RZ, RZ, R188 ;  /* 0x000000ffff041224 */ /* 0x016fe200078e00bc */
        /* <DEDUP_REMOVED lines=23> */
.L_x_1467:
[----:B------:R-:W-:Y:S05]  /*18e10*/  BSYNC B0 ;  /* 0x0000000000007941 */ /* 0x000fea0003800000 */
.L_x_1466:
[----:B------:R1:W-:Y:S01]  /*18e20*/  @P6 STS.128 [R241+0x10800], RZ ;  /* 0x010800fff1006388 */ /* 0x0003e20000000c00 */
[----:B------:R-:W-:Y:S03]  /*18e30*/  BSSY B0, `(.L_x_1468) ;  /* 0x0000026000007945 */ /* 0x000fe60003800000 */
[----:B------:R1:W-:Y:S04]  /*18e40*/  @P6 STS.128 [R241+0x12800], RZ ;  /* 0x012800fff1006388 */ /* 0x0003e80000000c00 */
[----:B------:R1:W-:Y:S04]  /*18e50*/  @P6 STS.128 [R241+0x14800], RZ ;  /* 0x014800fff1006388 */ /* 0x0003e80000000c00 */
[----:B------:R1:W-:Y:S01]  /*18e60*/  @P6 STS.128 [R241+0x16800], RZ ;  /* 0x016800fff1006388 */ /* 0x0003e20000000c00 */
[----:B------:R-:W-:Y:S05]  /*18e70*/  @P6 BRA `(.L_x_1469) ;  /* 0x0000000000846947 */ /* 0x000fea0003800000 */
[C---:B-1----:R-:W-:Y:S02]  /*18e80*/  LOP3.LUT R2, R246.reuse, 0x1, RZ, 0xc0, !PT ;  /* 0x00000001f6027812 */ /* 0x042fe400078ec0ff */
[----:B------:R-:W-:Y:S02]  /*18e90*/  LOP3.LUT P5, RZ, R246, 0x2, RZ, 0xc0, !PT ;  /* 0x00000002f6ff7812 */ /* 0x000fe400078ac0ff */
[----:B------:R-:W-:Y:S02]  /*18ea0*/  ISETP.NE.U32.AND P6, PT, R2, 0x1, PT ;  /* 0x000000010200780c */ /* 0x000fe40003fc5070 */
[C---:B------:R-:W-:Y:S02]  /*18eb0*/  LOP3.LUT P3, RZ, R246.reuse, 0x4, RZ, 0xc0, !PT ;  /* 0x00000004f6ff7812 */ /* 0x040fe4000786c0ff */
[----:B------:R-:W-:-:S09]  /*18ec0*/  LOP3.LUT P2, RZ, R246, 0x8, RZ, 0xc0, !PT ;  /* 0x00000008f6ff7812 */ /* 0x000fd2000784c0ff */
[----:B---34-:R-:W-:-:S04]  /*18ed0*/  @!P6 LEA R8, P1, R230, R188, 0x1 ;  /* 0x000000bce608e211 */ /* 0x018fc800078208ff */
        /* <DEDUP_REMOVED lines=27> */
.L_x_1469:
[----:B------:R-:W-:Y:S05]  /*19090*/  BSYNC B0 ;  /* 0x0000000000007941 */ /* 0x000fea0003800000 */
.L_x_1468:
        /* <DEDUP_REMOVED lines=8> */
[----:B------:R-:W-:Y:S01]  /*19120*/  ISETP.NE.U32.AND P6, PT, R2, 0x1, PT ;  /* 0x000000010200780c */ /* 0x000fe20003fc5070 */
[----:B------:R-:W-:Y:S01]  /*19130*/  IMAD.SHL.U32 R2, R60, 0x20, RZ ;  /* 0x000000203c027824 */ /* 0x000fe200078e00ff */
[C---:B------:R-:W-:Y:S02]  /*19140*/  LOP3.LUT P4, RZ, R246.reuse, 0x4, RZ, 0xc0, !PT ;  /* 0x00000004f6ff7812 */ /* 0x040fe4000788c0ff */
[----:B------:R-:W-:Y:S02]  /*19150*/  LOP3.LUT P2, RZ, R246, 0x8, RZ, 0xc0, !PT ;  /* 0x00000008f6ff7812 */ /* 0x000fe4000784c0ff */
[----:B------:R-:W-:-:S05]  /*19160*/  SHF.L.U64.HI R3, R60, 0x5, R61 ;  /* 0x000000053c037819 */ /* 0x000fca000001023d */
[CC--:B---34-:R-:W-:Y:S02]  /*19170*/  @P5 LEA R8, P1, R2.reuse, R188.reuse, 0x1 ;  /* 0x000000bc02085211 */ /* 0x0d8fe400078208ff */
[CC--:B------:R-:W-:Y:S02]  /*19180*/  @!P6 LEA R10, P3, R2.reuse, R188.reuse, 0x1 ;  /* 0x000000bc020ae211 */ /* 0x0c0fe400078608ff */
[CCC-:B------:R-:W-:Y:S02]  /*19190*/  @P5 LEA.HI.X R9, R2.reuse, R189.reuse, R3.reuse, 0x1, P1 ;  /* 0x000000bd02095211 */ /* 0x1c0fe400008f0c03 */
[CCC-:B------:R-:W-:Y:S02]  /*191a0*/  @!P6 LEA.HI.X R11, R2.reuse, R189.reuse, R3.reuse, 0x1, P3 ;  /* 0x000000bd020be211 */ /* 0x1c0fe400018f0c03 */
[CC--:B--2---:R-:W-:Y:S02]  /*191b0*/  @P4 LEA R6, P3, R2.reuse, R188.reuse, 0x1 ;  /* 0x000000bc02064211 */ /* 0x0c4fe400078608ff */
        /* <DEDUP_REMOVED lines=23> */
.L_x_1471:
[----:B------:R-:W-:Y:S05]  /*19330*/  BSYNC B0 ;  /* 0x0000000000007941 */ /* 0x000fea0003800000 */
.L_x_1470:
[----:B------:R1:W-:Y:S01]  /*19340*/  @P0 STS.128 [R241+0x11800], RZ ;  /* 0x011800fff1000388 */ /* 0x0003e20000000c00 */
[----:B------:R-:W-:Y:S03]  /*19350*/  BSSY B0, `(.L_x_1472) ;  /* 0x000002e000007945 */ /* 0x000fe60003800000 */
[----:B------:R1:W-:Y:S04]  /*19360*/  @P0 STS.128 [R241+0x13800], RZ ;  /* 0x013800fff1000388 */ /* 0x0003e80000000c00 */
[----:B------:R1:W-:Y:S04]  /*19370*/  @P0 STS.128 [R241+0x15800], RZ ;  /* 0x015800fff1000388 */ /* 0x0003e80000000c00 */
[----:B------:R1:W-:Y:S01]  /*19380*/  @P0 STS.128 [R241+0x17800], RZ ;  /* 0x017800fff1000388 */ /* 0x0003e20000000c00 */
[----:B------:R-:W-:Y:S05]  /*19390*/  @P0 BRA `(.L_x_1473) ;  /* 0x0000000000a40947 */ /* 0x000fea0003800000 */
[C---:B------:R-:W-:Y:S02]  /*193a0*/  R2P PR, R246.reuse, 0xe ;  /* 0x0000000ef6007804 */ /* 0x040fe40000000000 */
[----:B-1----:R-:W-:-:S04]  /*193b0*/  LOP3.LUT R2, R246, 0x1, RZ, 0xc0, !PT ;  /* 0x00000001f6027812 */ /* 0x002fc800078ec0ff */
[----:B------:R-:W-:-:S07]  /*193c0*/  ISETP.NE.U32.AND P0, PT, R2, 0x1, PT ;  /* 0x000000010200780c */ /* 0x000fce0003f05070 */
[-C--:B--2-4-:R-:W-:Y:S01]  /*193d0*/  @P1 MOV R4, R188.reuse ;  /* 0x000000bc00041202 */ /* 0x094fe20000000f00 */
[C---:B---3--:R-:W-:Y:S01]  /*193e0*/  @P3 IMAD.WIDE.U32 R6, R60.reuse, 0x60, R188 ;  /* 0x000000603c063825 */ /* 0x048fe200078e00bc */
[-C--:B------:R-:W-:Y:S02]  /*193f0*/  @P1 MOV R5, R189.reuse ;  /* 0x000000bd00051202 */ /* 0x080fe40000000f00 */
[----:B------:R-:W-:Y:S02]  /*19400*/  @P2 MOV R2, R188 ;  /* 0x000000bc00022202 */ /* 0x000fe40000000f00 */
[----:B------:R-:W-:Y:S01]  /*19410*/  @P2 MOV R3, R189 ;  /* 0x000000bd00032202 */ /* 0x000fe20000000f00 */
[----:B------:R-:W-:-:S04]  /*19420*/  @P1 IMAD.WIDE.U32 R10, R60, 0x60, R4 ;  /* 0x000000603c0a1825 */ /* 0x000fc800078e0004 */
[----:B------:R-:W-:-:S04]  /*19430*/  @P2 IMAD.WIDE.U32 R8, R60, 0x60, R2 ;  /* 0x000000603c082825 */ /* 0x000fc800078e0002 */
[C---:B------:R-:W-:Y:S02]  /*19440*/  @P1 IMAD R4, R61.reuse, 0x60, RZ ;  /* 0x000000603d041824 */ /* 0x040fe400078e02ff */
[C---:B------:R-:W-:Y:S02]  /*19450*/  @P2 IMAD R3, R61.reuse, 0x60, RZ ;  /* 0x000000603d032824 */ /* 0x040fe400078e02ff */
[----:B------:R-:W-:Y:S02]  /*19460*/  @P3 IMAD R2, R61, 0x60, RZ ;  /* 0x000000603d023824 */ /* 0x000fe400078e02ff */
[----:B------:R-:W-:Y:S01]  /*19470*/  @!P0 IMAD.WIDE.U32 R12, R60, 0x60, R188 ;  /* 0x000000603c0c8825 */ /* 0x000fe200078e00bc */
[----:B------:R-:W-:Y:S02]  /*19480*/  @P2 IADD3 R3, R3, R9, RZ ;  /* 0x0000000903032210 */ /* 0x000fe40007ffe0ff */
[----:B------:R-:W-:Y:S01]  /*19490*/  @P3 IADD3 R7, R2, R7, RZ ;  /* 0x0000000702073210 */ /* 0x000fe20007ffe0ff */
[----:B------:R-:W-:Y:S01]  /*194a0*/  @!P0 IMAD R61, R61, 0x60, RZ ;  /* 0x000000603d3d8824 */ /* 0x000fe200078e02ff */
[----:B------:R-:W-:Y:S01]  /*194b0*/  @P2 MOV R2, R8 ;  /* 0x0000000800022202 */ /* 0x000fe20000000f00 */
[----:B------:R-:W-:Y:S01]  /*194c0*/  @P1 IMAD.IADD R5, R4, 0x1, R11 ;  /* 0x0000000104051824 */ /* 0x000fe200078e020b */
[----:B------:R-:W-:Y:S01]  /*194d0*/  @P1 MOV R4, R10 ;  /* 0x0000000a00041202 */ /* 0x000fe20000000f00 */
[----:B------:R-:W-:-:S05]  /*194e0*/  @!P0 IMAD.IADD R13, R61, 0x1, R13 ;  /* 0x000000013d0d8824 */ /* 0x000fca00078e020d */
        /* <DEDUP_REMOVED lines=20> */
.L_x_1473:
[----:B------:R-:W-:Y:S05]  /*19630*/  BSYNC B0 ;  /* 0x0000000000007941 */ /* 0x000fea0003800000 */
.L_x_1472:
[----:B------:R-:W-:Y:S01]  /*19640*/  LDSM.16.M88.4 R56, [R225] ;  /* 0x00000000e138783b */ /* 0x000fe20000000200 */
[----:B------:R-:W-:Y:S01]  /*19650*/  R2P PR, R68, 0x6 ;  /* 0x0000000644007804 */ /* 0x000fe20000000000 */
[----:B------:R-:W-:Y:S01]  /*19660*/  IMAD R221, R48, 0x2, R225 ;  /* 0x0000000230dd7824 */ /* 0x000fe200078e02e1 */
[C---:B-1----:R-:W-:Y:S01]  /*19670*/  IADD3 R2, R224.reuse, 0x8000, RZ ;  /* 0x00008000e0027810 */ /* 0x042fe20007ffe0ff */
[----:B---3--:R-:W1:Y:S01]  /*19680*/  LDSM.16.M88.4 R28, [R224+0x8000] ;  /* 0x00800000e01c783b */ /* 0x008e620000000200 */
[----:B------:R-:W-:Y:S02]  /*19690*/  IADD3 R222, R224, 0x8020, RZ ;  /* 0x00008020e0de7810 */ /* 0x000fe40007ffe0ff */
[----:B------:R-:W-:Y:S01]  /*196a0*/  LEA R223, R50, R225, 0x1 ;  /* 0x000000e132df7211 */ /* 0x000fe200078e08ff */
[----:B------:R-:W3:Y:S01]  /*196b0*/  LDSM.16.M88.4 R76, [R224+0x8800] ;  /* 0x00880000e04c783b */ /* 0x000ee20000000200 */
[----:B------:R-:W-:Y:S02]  /*196c0*/  MOV R3, 0x40 ;  /* 0x0000004000037802 */ /* 0x000fe40000000f00 */
[----:B------:R-:W-:Y:S01]  /*196d0*/  LEA R220, R48, R223, 0x1 ;  /* 0x000000df30dc7211 */ /* 0x000fe200078e08ff */
[----:B-----5:R-:W-:Y:S01]  /*196e0*/  LDSM.16.M88.4 R20, [R223] ;  /* 0x00000000df14783b */ /* 0x020fe20000000200 */
[----:B------:R-:W-:-:S02]  /*196f0*/  SEL R3, R3, 0xffffffc0, !P2 ;  /* 0xffffffc003037807 */ /* 0x000fc40005000000 */
[----:B------:R-:W-:Y:S01]  /*19700*/  @P1 IADD3 R222, R2, -0x20, RZ ;  /* 0xffffffe002de1810 */ /* 0x000fe20007ffe0ff */
[----:B------:R-:W2:Y:S01]  /*19710*/  LDSM.16.M88.4 R68, [R224+0x9000] ;  /* 0x00900000e044783b */ /* 0x000ea20000000200 */
[----:B------:R-:W-:Y:S02]  /*19720*/  IADD3 R219, R224, R3, RZ ;  /* 0x00000003e0db7210 */ /* 0x000fe40007ffe0ff */
[----:B------:R-:W-:Y:S01]  /*19730*/  IADD3 R215, R3, R222, RZ ;  /* 0x000000de03d77210 */ /* 0x000fe20007ffe0ff */
[----:B------:R-:W2:Y:S04]  /*19740*/  LDSM.16.M88.4 R100, [R222] ;  /* 0x00000000de64783b */ /* 0x000ea80000000200 */
[----:B----4-:R-:W4:Y:S04]  /*19750*/  LDSM.16.M88.4 R8, [R224+0x9800] ;  /* 0x00980000e008783b */ /* 0x010f280000000200 */
[----:B------:R-:W-:Y:S04]  /*19760*/  LDSM.16.M88.4 R92, [R221] ;  /* 0x00000000dd5c783b */ /* 0x000fe80000000200 */
[----:B------:R-:W4:Y:S04]  /*19770*/  LDSM.16.M88.4 R60, [R219+0x8000] ;  /* 0x00800000db3c783b */ /* 0x000f280000000200 */
[----:B------:R-:W4:Y:S04]  /*19780*/  LDSM.16.M88.4 R80, [R222+0x800] ;  /* 0x00080000de50783b */ /* 0x000f280000000200 */
[----:B------:R-:W4:Y:S01]  /*19790*/  LDSM.16.M88.4 R32, [R222+0x1000] ;  /* 0x00100000de20783b */ /* 0x000f220000000200 */
[C---:B-1----:R-:W-:Y:S03]  /*197a0*/  HMMA.16816.F32 R12, R56.reuse, R28, RZ ;  /* 0x0000001c380c723c */ /* 0x042fe600000018ff */
[----:B------:R-:W1:Y:S04]  /*197b0*/  LDSM.16.M88.4 R88, [R222+0x1800] ;  /* 0x00180000de58783b */ /* 0x000e680000000200 */
[----:B------:R-:W-:Y:S01]  /*197c0*/  LDSM.16.M88.4 R36, [R215] ;  /* 0x00000000d724783b */ /* 0x000fe20000000200 */
[C---:B---3--:R-:W-:Y:S03]  /*197d0*/  HMMA.16816.F32 R40, R56.reuse, R76, RZ ;  /* 0x0000004c3828723c */ /* 0x048fe600000018ff */
[----:B------:R-:W-:Y:S03]  /*197e0*/  LDSM.16.M88.4 R24, [R219+0x8800] ;  /* 0x00880000db18783b */ /* 0x000fe60000000200 */
[C---:B--2---:R-:W-:Y:S01]  /*197f0*/  HMMA.16816.F32 R72, R56.reuse, R68, RZ ;  /* 0x000000443848723c */ /* 0x044fe200000018ff */
[----:B------:R-:W-:Y:S04]  /*19800*/  LDSM.16.M88.4 R4, [R219+0x9000] ;  /* 0x00900000db04783b */ /* 0x000fe80000000200 */
[----:B------:R-:W-:Y:S01]  /*19810*/  LDSM.16.M88.4 R84, [R219+0x9800] ;  /* 0x00980000db54783b */ /* 0x000fe20000000200 */
[----:B------:R-:W-:Y:S03]  /*19820*/  HMMA.16816.F32 R28, R56, R30, RZ ;  /* 0x0000001e381c723c */ /* 0x000fe600000018ff */
[----:B------:R-:W-:Y:S03]  /*19830*/  LDSM.16.M88.4 R104, [R224+0xa000] ;  /* 0x00a00000e068783b */ /* 0x000fe60000000200 */
[----:B------:R-:W-:Y:S01]  /*19840*/  HMMA.16816.F32 R12, R20, R100, R12 ;  /* 0x00000064140c723c */ /* 0x000fe2000000180c */
[----:B------:R-:W2:Y:S04]  /*19850*/  LD.E R3, desc[UR6][R18.64+0x18c] ;  /* 0x00018c0612037980 */ /* 0x000ea8000c101900 */
[----:B------:R-:W-:Y:S01]  /*19860*/  LDSM.16.M88.4 R112, [R222+0x6000] ;  /* 0x00600000de70783b */ /* 0x000fe20000000200 */
[C---:B------:R-:W-:Y:S03]  /*19870*/  HMMA.16816.F32 R76, R56.reuse, R78, RZ ;  /* 0x0000004e384c723c */ /* 0x040fe600000018ff */
[----:B------:R-:W-:Y:S03]  /*19880*/  LDSM.16.M88.4 R108, [R219+0xd000] ;  /* 0x00d00000db6c783b */ /* 0x000fe60000000200 */
[C---:B------:R-:W-:Y:S01]  /*19890*/  HMMA.16816.F32 R68, R56.reuse, R70, RZ ;  /* 0x000000463844723c */ /* 0x040fe200000018ff */
[----:B------:R-:W-:Y:S04]  /*198a0*/  LDSM.16.M88.4 R116, [R215+0x4800] ;  /* 0x00480000d774783b */ /* 0x000fe80000000200 */
[----:B------:R-:W0:Y:S01]  /*198b0*/  LDGDEPBAR ;  /* 0x00000000000079af */ /* 0x000e220000000000 */
[C---:B----4-:R-:W-:Y:S06]  /*198c0*/  HMMA.16816.F32 R96, R56.reuse, R8, RZ ;  /* 0x000000083860723c */ /* 0x050fec00000018ff */
[----:B------:R-:W-:Y:S01]  /*198d0*/  HMMA.16816.F32 R56, R56, R10, RZ ;  /* 0x0000000a3838723c */ /* 0x000fe200000018ff */
[----:B------:R-:W3:Y:S05]  /*198e0*/  LDSM.16.M88.4 R8, [R220] ;  /* 0x00000000dc08783b */ /* 0x000eea0000000200 */
[----:B------:R-:W-:Y:S06]  /*198f0*/  HMMA.16816.F32 R12, R92, R60, R12 ;  /* 0x0000003c5c0c723c */ /* 0x000fec000000180c */
[C---:B------:R-:W-:Y:S01]  /*19900*/  HMMA.16816.F32 R28, R20.reuse, R102, R28 ;  /* 0x00000066141c723c */ /* 0x040fe2000000181c */
[----:B------:R-:W-:Y:S05]  /*19910*/  LDSM.16.M88.4 R100, [R222+0x2000] ;  /* 0x00200000de64783b */ /* 0x000fea0000000200 */
[C---:B------:R-:W-:Y:S06]  /*19920*/  HMMA.16816.F32 R40, R20.reuse, R80, R40 ;  /* 0x000000501428723c */ /* 0x040fec0000001828 */
[C---:B------:R-:W-:Y:S01]  /*19930*/  HMMA.16816.F32 R76, R20.reuse, R82, R76 ;  /* 0x00000052144c723c */ /* 0x040fe2000000184c */
[----:B------:R-:W-:Y:S05]  /*19940*/  LDSM.16.M88.4 R80, [R215+0x1000] ;  /* 0x00100000d750783b */ /* 0x000fea0000000200 */
[C---:B------:R-:W-:Y:S06]  /*19950*/  HMMA.16816.F32 R72, R20.reuse, R32, R72 ;  /* 0x000000201448723c */ /* 0x040fec0000001848 */
[C---:B------:R-:W-:Y:S01]  /*19960*/  HMMA.16816.F32 R68, R20.reuse, R34, R68 ;  /* 0x000000221444723c */ /* 0x040fe20000001844 */
[----:B------:R-:W-:Y:S05]  /*19970*/  LDSM.16.M88.4 R32, [R215+0x800] ;  /* 0x00080000d720783b */ /* 0x000fea0000000200 */
[C---:B-1----:R-:W-:Y:S06]  /*19980*/  HMMA.16816.F32 R96, R20.reuse, R88, R96 ;  /* 0x000000581460723c */ /* 0x042fec0000001860 */
[----:B------:R-:W-:Y:S01]  /*19990*/  HMMA.16816.F32 R20, R20, R90, R56 ;  /* 0x0000005a1414723c */ /* 0x000fe20000001838 */
[----:B------:R-:W1:Y:S04]  /*199a0*/  LDSM.16.M88.4 R56, [R225+0x2000] ;  /* 0x00200000e138783b */ /* 0x000e680000000200 */
[----:B------:R-:W-:Y:S01]  /*199b0*/  LDSM.16.M88.4 R88, [R221+0x2000] ;  /* 0x00200000dd58783b */ /* 0x000fe20000000200 */
[----:B---3--:R-:W-:Y:S06]  /*199c0*/  HMMA.16816.F32 R12, R8, R36, R12 ;  /* 0x00000024080c723c */ /* 0x008fec000000180c */
        /* <DEDUP_REMOVED lines=8> */
[C---:B------:R-:W-:Y:S06]  /*19a50*/  HMMA.16816.F32 R96, R92.reuse, R84, R96 ;  /* 0x000000545c60723c */ /* 0x040fec0000001860 */
[----:B------:R-:W-:Y:S01]  /*19a60*/  HMMA.16816.F32 R92, R92, R86, R20 ;  /* 0x000000565c5c723c */ /* 0x000fe20000001814 */
[----:B------:R-:W3:Y:S04]  /*19a70*/  LDSM.16.M88.4 R20, [R223+0x2000] ;  /* 0x00200000df14783b */ /* 0x000ee80000000200 */
[----:B------:R-:W-:Y:S01]  /*19a80*/  LDSM.16.M88.4 R84, [R224+0xb800] ;  /* 0x00b80000e054783b */ /* 0x000fe20000000200 */
[----:B-1----:R-:W-:Y:S06]  /*19a90*/  HMMA.16816.F32 R12, R56, R104, R12 ;  /* 0x00000068380c723c */ /* 0x002fec000000180c */
[C---:B------:R-:W-:Y:S01]  /*19aa0*/  HMMA.16816.F32 R28, R8.reuse, R38, R28 ;  /* 0x00000026081c723c */ /* 0x040fe2000000181c */
[----:B------:R-:W-:Y:S05]  /*19ab0*/  LDSM.16.M88.4 R36, [R222+0x2800] ;  /* 0x00280000de24783b */ /* 0x000fea0000000200 */
[C---:B------:R-:W-:Y:S06]  /*19ac0*/  HMMA.16816.F32 R72, R8.reuse, R80, R72 ;  /* 0x000000500848723c */ /* 0x040fec0000001848 */
[C---:B------:R-:W-:Y:S01]  /*19ad0*/  HMMA.16816.F32 R68, R8.reuse, R82, R68 ;  /* 0x000000520844723c */ /* 0x040fe20000001844 */
[----:B------:R-:W1:Y:S05]  /*19ae0*/  LDSM.16.M88.4 R80, [R219+0xa000] ;  /* 0x00a00000db50783b */ /* 0x000e6a0000000200 */
[C---:B------:R-:W-:Y:S06]  /*19af0*/  HMMA.16816.F32 R40, R8.reuse, R32, R40 ;  /* 0x000000200828723c */ /* 0x040fec0000001828 */
[----:B------:R-:W-:Y:S01]  /*19b00*/  HMMA.16816.F32 R76, R8, R34, R76 ;  /* 0x00000022084c723c */ /* 0x000fe2000000184c */
[----:B------:R-:W4:Y:S05]  /*19b10*/  LDSM.16.M88.4 R32, [R222+0x3000] ;  /* 0x00300000de20783b */ /* 0x000f2a0000000200 */
[----:B---3--:R-:W-:Y:S06]  /*19b20*/  HMMA.16816.F32 R12, R20, R100, R12 ;  /* 0x00000064140c723c */ /* 0x008fec000000180c */
        /* <DEDUP_REMOVED lines=8> */
[----:B------:R-:W3:Y:S05]  /*19bb0*/  LDSM.16.M88.4 R24, [R220+0x2000] ;  /* 0x00200000dc18783b */ /* 0x000eea0000000200 */
[C---:B------:R-:W-:Y:S06]  /*19bc0*/  HMMA.16816.F32 R40, R56.reuse, R4, R40 ;  /* 0x000000043828723c */ /* 0x040fec0000001828 */
[----:B------:R-:W-:Y:S01]  /*19bd0*/  HMMA.16816.F32 R76, R56, R6, R76 ;  /* 0x00000006384c723c */ /* 0x000fe2000000184c */
[----:B------:R-:W3:Y:S05]  /*19be0*/  LDSM.16.M88.4 R4, [R219+0xb000] ;  /* 0x00b00000db04783b */ /* 0x000eea0000000200 */
[----:B-1----:R-:W-:Y:S06]  /*19bf0*/  HMMA.16816.F32 R12, R88, R80, R12 ;  /* 0x00000050580c723c */ /* 0x002fec000000180c */
        /* <DEDUP_REMOVED lines=24> */
[----:B------:R-:W2:Y:S05]  /*19d80*/  LDSM.16.M88.4 R8, [R224+0xc800] ;  /* 0x00c80000e008783b */ /* 0x000eaa0000000200 */
        /* <DEDUP_REMOVED lines=16> */
[----:B------:R-:W3:Y:S04]  /*19e90*/  LDSM.16.M88.4 R24, [R215+0x4000] ;  /* 0x00400000d718783b */ /* 0x000ee80000000200 */
[----:B------:R-:W-:Y:S01]  /*19ea0*/  LDSM.16.M88.4 R80, [R219+0xc800] ;  /* 0x00c80000db50783b */ /* 0x000fe20000000200 */
[C---:B------:R-:W-:Y:S03]  /*19eb0*/  HMMA.16816.F32 R28, R32.reuse, R86, R28 ;  /* 0x00000056201c723c */ /* 0x040fe6000000181c */
[----:B------:R-:W-:Y:S03]  /*19ec0*/  LDSM.16.M88.4 R84, [R215+0x5000] ;  /* 0x00500000d754783b */ /* 0x000fe60000000200 */
[C---:B--2---:R-:W-:Y:S06]  /*19ed0*/  HMMA.16816.F32 R40, R32.reuse, R8, R40 ;  /* 0x000000082028723c */ /* 0x044fec0000001828 */
[----:B------:R-:W-:Y:S01]  /*19ee0*/  HMMA.16816.F32 R76, R32, R10, R76 ;  /* 0x0000000a204c723c */ /* 0x000fe2000000184c */
[----:B------:R-:W2:Y:S05]  /*19ef0*/  LDSM.16.M88.4 R8, [R222+0x4800] ;  /* 0x00480000de08783b */ /* 0x000eaa0000000200 */
[----:B-1----:R-:W-:Y:S06]  /*19f00*/  HMMA.16816.F32 R12, R104, R36, R12 ;  /* 0x00000024680c723c */ /* 0x002fec000000180c */
[C---:B------:R-:W-:Y:S06]  /*19f10*/  HMMA.16816.F32 R72, R32.reuse, R20, R72 ;  /* 0x000000142048723c */ /* 0x040fec0000001848 */
[C---:B------:R-:W-:Y:S01]  /*19f20*/  HMMA.16816.F32 R68, R32.reuse, R22, R68 ;  /* 0x000000162044723c */ /* 0x040fe20000001844 */
[----:B------:R-:W1:Y:S05]  /*19f30*/  LDSM.16.M88.4 R20, [R222+0x5000] ;  /* 0x00500000de14783b */ /* 0x000e6a0000000200 */
[----:B----4-:R-:W-:Y:S06]  /*19f40*/  HMMA.16816.F32 R96, R32, R56, R96 ;  /* 0x000000382060723c */ /* 0x010fec0000001860 */
[----:B------:R-:W-:Y:S01]  /*19f50*/  HMMA.16816.F32 R28, R4, R62, R28 ;  /* 0x0000003e041c723c */ /* 0x000fe2000000181c */
[----:B------:R-:W-:Y:S05]  /*19f60*/  LDSM.16.M88.4 R60, [R225+0x6000] ;  /* 0x00600000e13c783b */ /* 0x000fea0000000200 */
[----:B------:R-:W-:Y:S01]  /*19f70*/  HMMA.16816.F32 R92, R32, R58, R92 ;  /* 0x0000003a205c723c */ /* 0x000fe2000000185c */
[----:B------:R-:W4:Y:S04]  /*19f80*/  LDSM.16.M88.4 R32, [R224+0xe000] ;  /* 0x00e00000e020783b */ /* 0x000f280000000200 */
[----:B------:R-:W-:Y:S01]  /*19f90*/  LDSM.16.M88.4 R56, [R224+0xe800] ;  /* 0x00e80000e038783b */ /* 0x000fe20000000200 */
[----:B---3--:R-:W-:Y:S06]  /*19fa0*/  HMMA.16816.F32 R12, R88, R24, R12 ;  /* 0x00000018580c723c */ /* 0x008fec000000180c */
[C---:B--2---:R-:W-:Y:S06]  /*19fb0*/  HMMA.16816.F32 R40, R4.reuse, R8, R40 ;  /* 0x000000080428723c */ /* 0x044fec0000001828 */
[----:B------:R-:W-:Y:S01]  /*19fc0*/  HMMA.16816.F32 R76, R4, R10, R76 ;  /* 0x0000000a044c723c */ /* 0x000fe2000000184c */
[----:B------:R-:W2:Y:S05]  /*19fd0*/  LDSM.16.M88.4 R8, [R222+0x5800] ;  /* 0x00580000de08783b */ /* 0x000eaa0000000200 */
[----:B------:R-:W-:Y:S01]  /*19fe0*/  HMMA.16816.F32 R28, R104, R38, R28 ;  /* 0x00000026681c723c */ /* 0x000fe2000000181c */
[----:B------:R-:W3:Y:S05]  /*19ff0*/  LDSM.16.M88.4 R36, [R223+0x6000] ;  /* 0x00600000df24783b */ /* 0x000eea0000000200 */
[----:B-1----:R-:W-:Y:S06]  /*1a000*/  HMMA.16816.F32 R72, R4, R20, R72 ;  /* 0x000000140448723c */ /* 0x002fec0000001848 */
[----:B----4-:R-:W-:Y:S06]  /*1a010*/  HMMA.16816.F32 R12, R60, R32, R12 ;  /* 0x000000203c0c723c */ /* 0x010fec000000180c */
[----:B------:R-:W-:Y:S01]  /*1a020*/  HMMA.16816.F32 R68, R4, R22, R68 ;  /* 0x000000160444723c */ /* 0x000fe20000001844 */
[----:B------:R-:W-:Y:S05]  /*1a030*/  LDSM.16.M88.4 R20, [R219+0xe000] ;  /* 0x00e00000db14783b */ /* 0x000fea0000000200 */
[----:B------:R-:W-:Y:S01]  /*1a040*/  HMMA.16816.F32 R28, R88, R26, R28 ;  /* 0x0000001a581c723c */ /* 0x000fe2000000181c */
[----:B------:R-:W1:Y:S05]  /*1a050*/  LDSM.16.M88.4 R24, [R221+0x6000] ;  /* 0x00600000dd18783b */ /* 0x000e6a0000000200 */
[C---:B--2---:R-:W-:Y:S06]  /*1a060*/  HMMA.16816.F32 R96, R4.reuse, R8, R96 ;  /* 0x000000080460723c */ /* 0x044fec0000001860 */
[----:B------:R-:W-:Y:S01]  /*1a070*/  HMMA.16816.F32 R92, R4, R10, R92 ;  /* 0x0000000a045c723c */ /* 0x000fe2000000185c */
[----:B------:R-:W-:Y:S04]  /*1a080*/  LDSM.16.M88.4 R8, [R220+0x6000] ;  /* 0x00600000dc08783b */ /* 0x000fe80000000200 */
[----:B------:R-:W-:Y:S01]  /*1a090*/  LDSM.16.M88.4 R4, [R215+0x6000] ;  /* 0x00600000d704783b */ /* 0x000fe20000000200 */
[----:B---3--:R-:W-:Y:S06]  /*1a0a0*/  HMMA.16816.F32 R12, R36, R112, R12 ;  /* 0x00000070240c723c */ /* 0x008fec000000180c */
[C---:B------:R-:W-:Y:S06]  /*1a0b0*/  HMMA.16816.F32 R40, R104.reuse, R80, R40 ;  /* 0x000000506828723c */ /* 0x040fec0000001828 */
        /* <DEDUP_REMOVED lines=22> */
[-C--:B------:R-:W-:Y:S01]  /*1a220*/  FMUL.FTZ R17, R12, R3.reuse ;  /* 0x000000030c117220 */ /* 0x080fe20000410000 */
[-C--:B------:R-:W-:Y:S01]  /*1a230*/  FMUL.FTZ R45, R13, R3.reuse ;  /* 0x000000030d2d7220 */ /* 0x080fe20000410000 */
[-C--:B------:R-:W-:Y:S01]  /*1a240*/  FMUL.FTZ R44, R14, R3.reuse ;  /* 0x000000030e2c7220 */ /* 0x080fe20000410000 */
[----:B------:R-:W-:-:S02]  /*1a250*/  FMUL.FTZ R46, R15, R3 ;  /* 0x000000030f2e7220 */ /* 0x000fc40000410000 */
[C---:B---3--:R-:W-:Y:S01]  /*1a260*/  HMMA.16816.F32 R72, R60.reuse, R108, R72 ;  /* 0x0000006c3c48723c */ /* 0x048fe20000001848 */
[----:B------:R-:W3:Y:S05]  /*1a270*/  LDSM.16.M88.4 R12, [R222+0x7800] ;  /* 0x00780000de0c783b */ /* 0x000eea0000000200 */
[----:B------:R-:W-:Y:S06]  /*1a280*/  HMMA.16816.F32 R68, R60, R110, R68 ;  /* 0x0000006e3c44723c */ /* 0x000fec0000001844 */
[----:B------:R-:W-:Y:S01]  /*1a290*/  HMMA.16816.F32 R28, R8, R6, R28 ;  /* 0x00000006081c723c */ /* 0x000fe2000000181c */
[----:B------:R-:W4:Y:S05]  /*1a2a0*/  LDSM.16.M88.4 R4, [R219+0xf000] ;  /* 0x00f00000db04783b */ /* 0x000f2a0000000200 */
[C---:B------:R-:W-:Y:S06]  /*1a2b0*/  HMMA.16816.F32 R40, R60.reuse, R56, R40 ;  /* 0x000000383c28723c */ /* 0x040fec0000001828 */
[C---:B------:R-:W-:Y:S01]  /*1a2c0*/  HMMA.16816.F32 R76, R60.reuse, R58, R76 ;  /* 0x0000003a3c4c723c */ /* 0x040fe2000000184c */
[----:B------:R-:W-:Y:S05]  /*1a2d0*/  LDSM.16.M88.4 R56, [R215+0x6800] ;  /* 0x00680000d738783b */ /* 0x000fea0000000200 */
[C---:B-1----:R-:W-:Y:S06]  /*1a2e0*/  HMMA.16816.F32 R96, R60.reuse, R80, R96 ;  /* 0x000000503c60723c */ /* 0x042fec0000001860 */
[----:B------:R-:W-:Y:S06]  /*1a2f0*/  HMMA.16816.F32 R100, R60, R82, R100 ;  /* 0x000000523c64723c */ /* 0x000fec0000001864 */
[C---:B--2---:R-:W-:Y:S06]  /*1a300*/  HMMA.16816.F32 R72, R36.reuse, R20, R72 ;  /* 0x000000142448723c */ /* 0x044fec0000001848 */
[C---:B------:R-:W-:Y:S01]  /*1a310*/  HMMA.16816.F32 R68, R36.reuse, R22, R68 ;  /* 0x000000162444723c */ /* 0x040fe20000001844 */
[----:B------:R-:W1:Y:S05]  /*1a320*/  LDSM.16.M88.4 R20, [R219+0xf800] ;  /* 0x00f80000db14783b */ /* 0x000e6a0000000200 */
[C---:B------:R-:W-:Y:S06]  /*1a330*/  HMMA.16816.F32 R40, R36.reuse, R32, R40 ;  /* 0x000000202428723c */ /* 0x040fec0000001828 */
[C---:B------:R-:W-:Y:S01]  /*1a340*/  HMMA.16816.F32 R76, R36.reuse, R34, R76 ;  /* 0x00000022244c723c */ /* 0x040fe2000000184c */
[----:B------:R-:W2:Y:S05]  /*1a350*/  LDSM.16.M88.4 R32, [R215+0x7000] ;  /* 0x00700000d720783b */ /* 0x000eaa0000000200 */
[C---:B---3--:R-:W-:Y:S06]  /*1a360*/  HMMA.16816.F32 R96, R36.reuse, R12, R96 ;  /* 0x0000000c2460723c */ /* 0x048fec0000001860 */
[----:B------:R-:W-:Y:S06]  /*1a370*/  HMMA.16816.F32 R100, R36, R14, R100 ;  /* 0x0000000e2464723c */ /* 0x000fec0000001864 */
[C---:B----4-:R-:W-:Y:S06]  /*1a380*/  HMMA.16816.F32 R72, R24.reuse, R4, R72 ;  /* 0x000000041848723c */ /* 0x050fec0000001848 */
[C---:B------:R-:W-:Y:S01]  /*1a390*/  HMMA.16816.F32 R68, R24.reuse, R6, R68 ;  /* 0x000000061844723c */ /* 0x040fe20000001844 */
[----:B------:R-:W3:Y:S05]  /*1a3a0*/  LDSM.16.M88.4 R4, [R215+0x7800] ;  /* 0x00780000d704783b */ /* 0x000eea0000000200 */
[C---:B------:R-:W-:Y:S06]  /*1a3b0*/  HMMA.16816.F32 R40, R24.reuse, R92, R40 ;  /* 0x0000005c1828723c */ /* 0x040fec0000001828 */
[C---:B------:R-:W-:Y:S06]  /*1a3c0*/  HMMA.16816.F32 R76, R24.reuse, R94, R76 ;  /* 0x0000005e184c723c */ /* 0x040fec000000184c */
[C---:B-1----:R-:W-:Y:S01]  /*1a3d0*/  HMMA.16816.F32 R96, R24.reuse, R20, R96 ;  /* 0x000000141860723c */ /* 0x042fe20000001860 */
[-C--:B------:R-:W-:Y:S01]  /*1a3e0*/  FMUL.FTZ R28, R28, R3.reuse ;  /* 0x000000031c1c7220 */ /* 0x080fe20000410000 */
[-C--:B------:R-:W-:Y:S01]  /*1a3f0*/  FMUL.FTZ R29, R29, R3.reuse ;  /* 0x000000031d1d7220 */ /* 0x080fe20000410000 */
[-C--:B------:R-:W-:Y:S01]  /*1a400*/  FMUL.FTZ R30, R30, R3.reuse ;  /* 0x000000031e1e7220 */ /* 0x080fe20000410000 */
[----:B------:R-:W-:Y:S01]  /*1a410*/  FMUL.FTZ R31, R31, R3 ;  /* 0x000000031f1f7220 */ /* 0x000fe20000410000 */
[----:B------:R-:W-:Y:S01]  /*1a420*/  ISETP.GE.AND P5, PT, R165, 0x2, PT ;  /* 0x00000002a500780c */ /* 0x000fe20003fa6270 */
[----:B------:R-:W-:Y:S01]  /*1a430*/  HMMA.16816.F32 R100, R24, R22, R100 ;  /* 0x000000161864723c */ /* 0x000fe20000001864 */
[----:B------:R-:W1:Y:S08]  /*1a440*/  MUFU.TANH R17, R17 ;  /* 0x0000001100117308 */ /* 0x000e700000002400 */
[----:B------:R-:W4:Y:S01]  /*1a450*/  MUFU.TANH R45, R45 ;  /* 0x0000002d002d7308 */ /* 0x000f220000002400 */
[C---:B------:R-:W-:Y:S07]  /*1a460*/  HMMA.16816.F32 R40, R8.reuse, R56, R40 ;  /* 0x000000380828723c */ /* 0x040fee0000001828 */
[----:B------:R-:W1:Y:S01]  /*1a470*/  MUFU.TANH R44, R44 ;  /* 0x0000002c002c7308 */ /* 0x000e620000002400 */
[C---:B------:R-:W-:Y:S07]  /*1a480*/  HMMA.16816.F32 R76, R8.reuse, R58, R76 ;  /* 0x0000003a084c723c */ /* 0x040fee000000184c */
[----:B------:R-:W1:Y:S01]  /*1a490*/  MUFU.TANH R46, R46 ;  /* 0x0000002e002e7308 */ /* 0x000e620000002400 */
[----:B--2---:R-:W-:Y:S01]  /*1a4a0*/  HMMA.16816.F32 R72, R8, R32, R72 ;  /* 0x000000200848723c */ /* 0x004fe20000001848 */
[----:B------:R-:W-:Y:S01]  /*1a4b0*/  SHF.L.U32 R37, R55, 0x1, RZ ;  /* 0x0000000137257819 */ /* 0x000fe200000006ff */
[----:B------:R-:W-:-:S04]  /*1a4c0*/  DEPBAR.LE SB0, 0x0 ;  /* 0x000080000000791a */ /* 0x000fc80000000000 */
[C---:B------:R-:W-:Y:S06]  /*1a4d0*/  HMMA.16816.F32 R68, R8.reuse, R34, R68 ;  /* 0x000000220844723c */ /* 0x040fec0000001844 */
[C---:B---3--:R-:W-:Y:S06]  /*1a4e0*/  HMMA.16816.F32 R96, R8.reuse, R4, R96 ;  /* 0x000000040860723c */ /* 0x048fec0000001860 */
[----:B------:R-:W-:Y:S01]  /*1a4f0*/  HMMA.16816.F32 R100, R8, R6, R100 ;  /* 0x000000060864723c */ /* 0x000fe20000001864 */
[----:B------:R-:W-:-:S04]  /*1a500*/  SHF.R.S32.HI R5, RZ, 0x1f, R64 ;  /* 0x0000001fff057819 */ /* 0x000fc80000011440 */
[----:B------:R-:W-:-:S04]  /*1a510*/  LEA.HI R5, R5, R64, RZ, 0x2 ;  /* 0x0000004005057211 */ /* 0x000fc800078f10ff */
[----:B------:R-:W-:Y:S01]  /*1a520*/  SHF.R.S32.HI R5, RZ, 0x2, R5 ;  /* 0x00000002ff057819 */ /* 0x000fe20000011405 */
        /* <DEDUP_REMOVED lines=18> */
[----:B------:R-:W-:Y:S01]  /*1a650*/  FMUL.FTZ R98, R98, R3 ;  /* 0x0000000362627220 */ /* 0x000fe20000410000 */
[----:B------:R-:W-:Y:S01]  /*1a660*/  LEA R66, R66, R5, 0x4 ;  /* 0x0000000542427211 */ /* 0x000fe200078e20ff */
[-C--:B------:R-:W-:Y:S01]  /*1a670*/  FMUL.FTZ R99, R99, R3.reuse ;  /* 0x0000000363637220 */ /* 0x080fe20000410000 */
[-C--:B------:R-:W-:Y:S01]  /*1a680*/  FMUL.FTZ R100, R100, R3.reuse ;  /* 0x0000000364647220 */ /* 0x080fe20000410000 */
[-C--:B------:R-:W-:Y:S01]  /*1a690*/  FMUL.FTZ R101, R101, R3.reuse ;  /* 0x0000000365657220 */ /* 0x080fe20000410000 */
[-C--:B------:R-:W-:Y:S01]  /*1a6a0*/  FMUL.FTZ R102, R102, R3.reuse ;  /* 0x0000000366667220 */ /* 0x080fe20000410000 */
[----:B------:R-:W-:Y:S01]  /*1a6b0*/  FMUL.FTZ R3, R103, R3 ;  /* 0x0000000367037220 */ /* 0x000fe20000410000 */
[----:B------:R-:W-:Y:S01]  /*1a6c0*/  IADD3 R5, R66, 0x1, R65 ;  /* 0x0000000142057810 */ /* 0x000fe20007ffe041 */
[----:B------:R-:W2:Y:S03]  /*1a6d0*/  MUFU.TANH R28, R28 ;  /* 0x0000001c001c7308 */ /* 0x000ea60000002400 */
[----:B------:R-:W-:-:S05]  /*1a6e0*/  IADD3 R5, R67, R5, -R240 ;  /* 0x0000000543057210 */ /* 0x000fca0007ffe8f0 */
[----:B------:R3:W1:Y:S01]  /*1a6f0*/  MUFU.TANH R49, R29 ;  /* 0x0000001d00317308 */ /* 0x0006620000002400 */
[----:B------:R-:W-:-:S07]  /*1a700*/  IMAD.IADD R2, R0, 0x1, R5 ;  /* 0x0000000100027824 */ /* 0x000fce00078e0205 */
[----:B------:R-:W1:Y:S08]  /*1a710*/  MUFU.TANH R30, R30 ;  /* 0x0000001e001e7308 */ /* 0x000e700000002400 */
        /* <DEDUP_REMOVED lines=24> */
[----:B------:R-:W1:Y:S01]  /*1a8a0*/  MUFU.TANH R3, R3 ;  /* 0x0000000300037308 */ /* 0x000e620000002400 */
[----:B------:R-:W-:Y:S01]  /*1a8b0*/  ISETP.NE.U32.AND P0, PT, R244, RZ, PT ;  /* 0x000000fff400720c */ /* 0x000fe20003f05070 */
[----:B------:R-:W-:Y:S01]  /*1a8c0*/  BSSY B1, `(.L_x_1474) ;  /* 0x00000d5000017945 */ /* 0x000fe20003800000 */
[----:B------:R-:W-:Y:S01]  /*1a8d0*/  VIMNMX R0, R2, R67, PT ;  /* 0x0000004302007248 */ /* 0x000fe20003fe0100 */
[----:B------:R-:W-:Y:S01]  /*1a8e0*/  VIADD R214, R222, 0x2000 ;  /* 0x00002000ded67836 */ /* 0x000fe20000000000 */
[----:B------:R-:W-:Y:S01]  /*1a8f0*/  VIADDMNMX R2, R2, 0x8, R67, PT ;  /* 0x0000000802027846 */ /* 0x000fe20003800143 */
[----:B------:R-:W-:Y:S01]  /*1a900*/  VIADD R208, R222, 0x5000 ;  /* 0x00005000ded07836 */ /* 0x000fe20000000000 */
[----:B------:R-:W-:-:S02]  /*1a910*/  LOP3.LUT R37, R37, 0x6, RZ, 0xc0, !PT ;  /* 0x0000000625257812 */ /* 0x000fc400078ec0ff */
[----:B------:R-:W-:Y:S02]  /*1a920*/  ISETP.NE.AND.EX P0, PT, R245, RZ, PT, P0 ;  /* 0x000000fff500720c */ /* 0x000fe40003f05300 */
[C---:B------:R-:W-:Y:S02]  /*1a930*/  IADD3 R218, R222.reuse, 0x800, RZ ;  /* 0x00000800deda7810 */ /* 0x040fe40007ffe0ff */
[C---:B------:R-:W-:Y:S02]  /*1a940*/  IADD3 R217, R222.reuse, 0x1000, RZ ;  /* 0x00001000ded97810 */ /* 0x040fe40007ffe0ff */
[C---:B------:R-:W-:Y:S02]  /*1a950*/  IADD3 R216, R222.reuse, 0x1800, RZ ;  /* 0x00001800ded87810 */ /* 0x040fe40007ffe0ff */
[C---:B------:R-:W-:Y:S02]  /*1a960*/  IADD3 R213, R222.reuse, 0x2800, RZ ;  /* 0x00002800ded57810 */ /* 0x040fe40007ffe0ff */
[----:B------:R-:W-:-:S02]  /*1a970*/  IADD3 R212, R222, 0x3000, RZ ;  /* 0x00003000ded47810 */ /* 0x000fc40007ffe0ff */
[C---:B------:R-:W-:Y:S02]  /*1a980*/  IADD3 R211, R222.reuse, 0x3800, RZ ;  /* 0x00003800ded37810 */ /* 0x040fe40007ffe0ff */
[C---:B------:R-:W-:Y:S02]  /*1a990*/  IADD3 R210, R222.reuse, 0x4000, RZ ;  /* 0x00004000ded27810 */ /* 0x040fe40007ffe0ff */
[C---:B------:R-:W-:Y:S02]  /*1a9a0*/  IADD3 R209, R222.reuse, 0x4800, RZ ;  /* 0x00004800ded17810 */ /* 0x040fe40007ffe0ff */
[C---:B------:R-:W-:Y:S02]  /*1a9b0*/  IADD3 R207, R222.reuse, 0x5800, RZ ;  /* 0x00005800decf7810 */ /* 0x040fe40007ffe0ff */
[C---:B------:R-:W-:Y:S02]  /*1a9c0*/  IADD3 R206, R222.reuse, 0x6000, RZ ;  /* 0x00006000dece7810 */ /* 0x040fe40007ffe0ff */
[----:B------:R-:W-:-:S02]  /*1a9d0*/  IADD3 R205, R222, 0x6800, RZ ;  /* 0x00006800decd7810 */ /* 0x000fc40007ffe0ff */
[C---:B------:R-:W-:Y:S02]  /*1a9e0*/  IADD3 R204, R222.reuse, 0x7000, RZ ;  /* 0x00007000decc7810 */ /* 0x040fe40007ffe0ff */
[----:B------:R-:W-:Y:S01]  /*1a9f0*/  IADD3 R168, R222, 0x7800, RZ ;  /* 0x00007800dea87810 */ /* 0x000fe20007ffe0ff */
[----:B------:R-:W-:Y:S06]  /*1aa00*/  BAR.SYNC.DEFER_BLOCKING 0x0 ;  /* 0x0000000000007b1d */ /* 0x000fec0000010000 */
[----:B-1234-:R-:W-:Y:S05]  /*1aa10*/  @!P5 BRA `(.L_x_1475) ;  /* 0x0000000800fcd947 */ /* 0x01efea0003800000 */
[----:B------:R-:W-:Y:S04]  /*1aa20*/  BSSY B0, `(.L_x_1476) ;  /* 0x0000041000007945 */ /* 0x000fe80003800000 */
[----:B------:R-:W-:Y:S05]  /*1aa30*/  @!P0 BRA `(.L_x_1477) ;  /* 0x0000000000f08947 */ /* 0x000fea0003800000 */
[----:B------:R-:W2:Y:S01]  /*1aa40*/  LD.E R9, desc[UR6][R18.64+0x170] ;  /* 0x0001700612097980 */ /* 0x000ea2000c101900 */
[----:B------:R-:W-:Y:S02]  /*1aa50*/  IADD3 R10, R16, -0x40, RZ ;  /* 0xffffffc0100a7810 */ /* 0x000fe40007ffe0ff */
[----:B------:R-:W-:Y:S02]  /*1aa60*/  IABS R6, R16 ;  /* 0x0000001000067213 */ /* 0x000fe40000000000 */
[-C--:B--2---:R-:W-:Y:S02]  /*1aa70*/  IABS R7, R9.reuse ;  /* 0x0000000900077213 */ /* 0x084fe40000000000 */
[----:B------:R-:W-:Y:S02]  /*1aa80*/  IABS R5, R9 ;  /* 0x0000000900057213 */ /* 0x000fe40000000000 */
[----:B------:R-:W1:Y:S02]  /*1aa90*/  I2F.RP R8, R7 ;  /* 0x0000000700087306 */ /* 0x000e640000209400 */
[----:B------:R-:W-:-:S06]  /*1aaa0*/  IADD3 R5, RZ, -R5, RZ ;  /* 0x80000005ff057210 */ /* 0x000fcc0007ffe0ff */
[----:B-1----:R-:W1:Y:S02]  /*1aab0*/  MUFU.RCP R14, R8 ;  /* 0x00000008000e7308 */ /* 0x002e640000001000 */
[----:B-1----:R-:W-:-:S06]  /*1aac0*/  VIADD R14, R14, 0xffffffe ;  /* 0x0ffffffe0e0e7836 */ /* 0x002fcc0000000000 */
[----:B------:R-:W1:Y:S02]  /*1aad0*/  F2I.FTZ.U32.TRUNC.NTZ R15, R14 ;  /* 0x0000000e000f7305 */ /* 0x000e64000021f000 */
[--C-:B-1----:R-:W-:Y:S02]  /*1aae0*/  IMAD.MOV R4, RZ, RZ, -R15.reuse ;  /* 0x000000ffff047224 */ /* 0x102fe400078e0a0f */
[----:B------:R-:W-:Y:S02]  /*1aaf0*/  IMAD.MOV.U32 R14, RZ, RZ, RZ ;  /* 0x000000ffff0e7224 */ /* 0x000fe400078e00ff */
[----:B------:R-:W-:Y:S01]  /*1ab00*/  IMAD R11, R4, R7, RZ ;  /* 0x00000007040b7224 */ /* 0x000fe200078e02ff */
[----:B------:R-:W-:Y:S02]  /*1ab10*/  IABS R4, R10 ;  /* 0x0000000a00047213 */ /* 0x000fe40000000000 */
[----:B------:R-:W-:Y:S01]  /*1ab20*/  LOP3.LUT R10, R10, R9, RZ, 0x3c, !PT ;  /* 0x000000090a0a7212 */ /* 0x000fe200078e3cff */
[----:B------:R-:W-:-:S02]  /*1ab30*/  IMAD.HI.U32 R11, R15, R11, R14 ;  /* 0x0000000b0f0b7227 */ /* 0x000fc400078e000e */
[----:B------:R-:W2:Y:S01]  /*1ab40*/  LD.E.64 R14, desc[UR6][R18.64+0x20] ;  /* 0x00002006120e7980 */ /* 0x000ea2000c101b00 */
[----:B------:R-:W-:-:S03]  /*1ab50*/  ISETP.GE.AND P1, PT, R10, RZ, PT ;  /* 0x000000ff0a00720c */ /* 0x000fc60003f26270 */
[----:B------:R-:W-:-:S04]  /*1ab60*/  IMAD.HI.U32 R8, R11, R4, RZ ;  /* 0x000000040b087227 */ /* 0x000fc800078e00ff */
[----:B------:R-:W-:-:S04]  /*1ab70*/  IMAD.HI.U32 R11, R11, R6, RZ ;  /* 0x000000060b0b7227 */ /* 0x000fc800078e00ff */
[-C--:B------:R-:W-:Y:S02]  /*1ab80*/  IMAD R4, R8, R5.reuse, R4 ;  /* 0x0000000508047224 */ /* 0x080fe400078e0204 */
[----:B------:R-:W-:Y:S01]  /*1ab90*/  IMAD R6, R11, R5, R6 ;  /* 0x000000050b067224 */ /* 0x000fe200078e0206 */
[----:B------:R-:W-:Y:S02]  /*1aba0*/  LOP3.LUT R5, RZ, R9, RZ, 0x33, !PT ;  /* 0x00000009ff057212 */ /* 0x000fe400078e33ff */
[C---:B------:R-:W-:Y:S02]  /*1abb0*/  ISETP.GT.U32.AND P2, PT, R7.reuse, R4, PT ;  /* 0x000000040700720c */ /* 0x040fe40003f44070 */
[----:B------:R-:W-:-:S11]  /*1abc0*/  ISETP.GT.U32.AND P3, PT, R7, R6, PT ;  /* 0x000000060700720c */ /* 0x000fd60003f64070 */
[----:B------:R-:W-:Y:S01]  /*1abd0*/  @!P2 IMAD.IADD R4, R4, 0x1, -R7 ;  /* 0x000000010404a824 */ /* 0x000fe200078e0a07 */
[----:B------:R-:W-:Y:S01]  /*1abe0*/  @!P2 IADD3 R8, R8, 0x1, RZ ;  /* 0x000000010808a810 */ /* 0x000fe20007ffe0ff */
[----:B------:R-:W-:Y:S01]  /*1abf0*/  @!P3 VIADD R11, R11, 0x1 ;  /* 0x000000010b0bb836 */ /* 0x000fe20000000000 */
[-C--:B------:R-:W-:Y:S02]  /*1ac00*/  @!P3 IADD3 R6, R6, -R7.reuse, RZ ;  /* 0x800000070606b210 */ /* 0x080fe40007ffe0ff */
[-C--:B------:R-:W-:Y:S02]  /*1ac10*/  ISETP.GE.U32.AND P4, PT, R4, R7.reuse, PT ;  /* 0x000000070400720c */ /* 0x080fe40003f86070 */
[----:B------:R-:W-:Y:S02]  /*1ac20*/  ISETP.GE.U32.AND P6, PT, R6, R7, PT ;  /* 0x000000070600720c */ /* 0x000fe40003fc6070 */
[----:B------:R-:W-:Y:S02]  /*1ac30*/  LOP3.LUT R4, R16, R9, RZ, 0x3c, !PT ;  /* 0x0000000910047212 */ /* 0x000fe400078e3cff */
[----:B------:R-:W-:-:S02]  /*1ac40*/  ISETP.NE.AND P2, PT, R9, RZ, PT ;  /* 0x000000ff0900720c */ /* 0x000fc40003f45270 */
[----:B------:R-:W-:-:S05]  /*1ac50*/  ISETP.GE.AND P3, PT, R4, RZ, PT ;  /* 0x000000ff0400720c */ /* 0x000fca0003f66270 */
[----:B------:R-:W-:Y:S02]  /*1ac60*/  @P4 VIADD R8, R8, 0x1 ;  /* 0x0000000108084836 */ /* 0x000fe40000000000 */
[----:B------:R-:W-:Y:S02]  /*1ac70*/  @P6 IADD3 R11, R11, 0x1, RZ ;  /* 0x000000010b0b6810 */ /* 0x000fe40007ffe0ff */
[----:B------:R-:W-:-:S04]  /*1ac80*/  @!P1 IMAD.MOV R8, RZ, RZ, -R8 ;  /* 0x000000ffff089224 */ /* 0x000fc800078e0a08 */
[----:B------:R-:W-:Y:S02]  /*1ac90*/  @!P3 IADD3 R11, -R11, RZ, RZ ;  /* 0x000000ff0b0bb210 */ /* 0x000fe40007ffe1ff */
[C---:B------:R-:W-:Y:S02]  /*1aca0*/  SEL R4, R5.reuse, R8, !P2 ;  /* 0x0000000805047207 */ /* 0x040fe40005000000 */
[----:B------:R-:W-:Y:S02]  /*1acb0*/  SEL R5, R5, R11, !P2 ;  /* 0x0000000b05057207 */ /* 0x000fe40005000000 */
[----:B------:R-:W3:Y:S01]  /*1acc0*/  LD.E.64 R10, desc[UR6][R18.64+0x38] ;  /* 0x00003806120a7980 */ /* 0x000ee2000c101b00 */
[----:B------:R-:W-:-:S04]  /*1acd0*/  IMAD.WIDE R24, R4, 0x4, R244 ;  /* 0x0000000404187825 */ /* 0x000fc800078e02f4 */
[C---:B------:R-:W-:Y:S01]  /*1ace0*/  IMAD.WIDE R22, R5.reuse, 0x4, R244 ;  /* 0x0000000405167825 */ /* 0x040fe200078e02f4 */
[----:B------:R-:W4:Y:S04]  /*1acf0*/  LD.E R7, desc[UR6][R24.64] ;  /* 0x0000000618077980 */ /* 0x000f28000c101900 */
[----:B------:R-:W4:Y:S01]  /*1ad00*/  LD.E R8, desc[UR6][R22.64] ;  /* 0x0000000616087980 */ /* 0x000f22000c101900 */
[----:B------:R-:W-:-:S04]  /*1ad10*/  IMAD.IADD R6, R5, 0x1, -R4 ;  /* 0x0000000105067824 */ /* 0x000fc800078e0a04 */
[----:B------:R-:W-:-:S05]  /*1ad20*/  IMAD R6, R9, R6, -0x40 ;  /* 0xffffffc009067424 */ /* 0x000fca00078e0206 */
[----:B------:R-:W-:Y:S01]  /*1ad30*/  SHF.R.S32.HI R5, RZ, 0x1f, R6 ;  /* 0x0000001fff057819 */ /* 0x000fe20000011406 */
[----:B---3--:R-:W-:-:S04]  /*1ad40*/  IMAD R4, R11, R6, RZ ;  /* 0x000000060b047224 */ /* 0x008fc800078e02ff */
[----:B------:R-:W-:Y:S01]  /*1ad50*/  IMAD R4, R10, R5, R4 ;  /* 0x000000050a047224 */ /* 0x000fe200078e0204 */
[----:B----4-:R-:W-:Y:S01]  /*1ad60*/  IADD3 R7, -R8, R7, RZ ;  /* 0x0000000708077210 */ /* 0x010fe20007ffe1ff */
[----:B------:R-:W-:-:S03]  /*1ad70*/  IMAD.WIDE.U32 R8, R10, R6, RZ ;  /* 0x000000060a087225 */ /* 0x000fc600078e00ff */
[----:B------:R-:W-:Y:S01]  /*1ad80*/  SHF.R.S32.HI R6, RZ, 0x1f, R7 ;  /* 0x0000001fff067819 */ /* 0x000fe20000011407 */
[----:B--2---:R-:W-:Y:S02]  /*1ad90*/  IMAD R5, R15, R7, RZ ;  /* 0x000000070f057224 */ /* 0x004fe400078e02ff */
[----:B------:R-:W-:Y:S02]  /*1ada0*/  IMAD.IADD R9, R9, 0x1, R4 ;  /* 0x0000000109097824 */ /* 0x000fe400078e0204 */
[----:B------:R-:W-:Y:S02]  /*1adb0*/  IMAD R5, R14, R6, R5 ;  /* 0x000000060e057224 */ /* 0x000fe400078e0205 */
[----:B------:R-:W-:-:S04]  /*1adc0*/  IMAD.WIDE.U32 R8, R7, R14, R8 ;  /* 0x0000000e07087225 */ /* 0x000fc800078e0008 */
[----:B------:R-:W-:Y:S01]  /*1add0*/  IMAD.MOV.U32 R7, RZ, RZ, R8 ;  /* 0x000000ffff077224 */ /* 0x000fe200078e0008 */
[----:B------:R-:W-:Y:S01]  /*1ade0*/  IADD3 R4, R9, R5, RZ ;  /* 0x0000000509047210 */ /* 0x000fe20007ffe0ff */
[----:B------:R-:W-:Y:S05]  /*1adf0*/  BRA `(.L_x_1478) ;  /* 0x00000000000c7947 */ /* 0x000fea0003800000 */
.L_x_1477:
[----:B------:R-:W2:Y:S02]  /*1ae00*/  LD.E R7, desc[UR6][R18.64+0x38] ;  /* 0x0000380612077980 */ /* 0x000ea4000c101900 */
[----:B--2---:R-:W-:-:S04]  /*1ae10*/  LEA R7, -R7, RZ, 0x6 ;  /* 0x000000ff07077211 */ /* 0x004fc800078e31ff */
[----:B------:R-:W-:Y:S02]  /*1ae20*/  SHF.R.S32.HI R4, RZ, 0x1f, R7 ;  /* 0x0000001fff047819 */ /* 0x000fe40000011407 */
.L_x_1478:
[----:B------:R-:W-:Y:S05]  /*1ae30*/  BSYNC B0 ;  /* 0x0000000000007941 */ /* 0x000fea0003800000 */
.L_x_1476:
[C---:B------:R-:W-:Y:S02]  /*1ae40*/  LOP3.LUT P6, RZ, R246.reuse, 0x1, RZ, 0xc0, !PT ;  /* 0x00000001f6ff7812 */ /* 0x040fe400078cc0ff */
[C---:B------:R-:W-:Y:S02]  /*1ae50*/  LOP3.LUT P4, RZ, R246.reuse, 0x2, RZ, 0xc0, !PT ;  /* 0x00000002f6ff7812 */ /* 0x040fe4000788c0ff */
[C---:B------:R-:W-:Y:S02]  /*1ae60*/  LEA R38, P2, R7.reuse, R234, 0x1 ;  /* 0x000000ea07267211 */ /* 0x040fe400078408ff */
[C---:B------:R-:W-:Y:S02]  /*1ae70*/  IADD3 R5, P1, R7.reuse, R232, RZ ;  /* 0x000000e807057210 */ /* 0x040fe40007f3e0ff */
[----:B------:R-:W-:Y:S02]  /*1ae80*/  LOP3.LUT P3, RZ, R246, 0x4, RZ, 0xc0, !PT ;  /* 0x00000004f6ff7812 */ /* 0x000fe4000786c0ff */
[----:B------:R-:W-:Y:S01]  /*1ae90*/  LEA.HI.X R39, R7, R235, R4, 0x1, P2 ;  /* 0x000000eb07277211 */ /* 0x000fe200010f0c04 */
[----:B------:R-:W-:Y:S01]  /*1aea0*/  IMAD.X R4, R4, 0x1, R233, P1 ;  /* 0x0000000104047824 */ /* 0x000fe200008e06e9 */
[----:B------:R-:W-:-:S02]  /*1aeb0*/  LOP3.LUT P2, RZ, R246, 0x8, RZ, 0xc0, !PT ;  /* 0x00000008f6ff7812 */ /* 0x000fc4000784c0ff */
[CC--:B------:R-:W-:Y:S01]  /*1aec0*/  @P6 LEA R34, P1, R5.reuse, R234.reuse, 0x1 ;  /* 0x000000ea05226211 */ /* 0x0c0fe200078208ff */
[----:B------:R-:W-:Y:S01]  /*1aed0*/  @!PT LDS RZ, [RZ] ;  /* 0x00000000fffff984 */ /* 0x000fe20000000800 */
[----:B------:R-:W-:Y:S01]  /*1aee0*/  @!PT LDS RZ, [RZ] ;  /* 0x00000000fffff984 */ /* 0x000fe20000000800 */
[----:B------:R-:W-:Y:S01]  /*1aef0*/  @!PT LDS RZ, [RZ] ;  /* 0x00000000fffff984 */ /* 0x000fe20000000800 */
[----:B------:R-:W-:Y:S03]  /*1af00*/  @P6 LDGSTS.E.BYPASS.LTC128B.128 [R241+0x8000], desc[UR6][R38.64] ;  /* 0x0800000026f16fae */ /* 0x000fe6000b901d46 */
[C---:B------:R-:W-:Y:S01]  /*1af10*/  @P6 LEA.HI.X R35, R5.reuse, R235, R4, 0x1, P1 ;  /* 0x000000eb05236211 */ /* 0x040fe200008f0c04 */
[----:B------:R1:W-:Y:S01]  /*1af20*/  @!P6 STS.128 [R241+0x8000], RZ ;  /* 0x008000fff100e388 */ /* 0x0003e20000000c00 */
        /* <DEDUP_REMOVED lines=28> */
[--C-:B------:R-:W-:Y:S02]  /*1b0f0*/  @P4 IMAD.MOV.U32 R5, RZ, RZ, R39.reuse ;  /* 0x000000ffff054224 */ /* 0x100fe400078e0027 */
        /* <DEDUP_REMOVED lines=81> */
.L_x_1475:
[----:B------:R-:W-:Y:S05]  /*1b610*/  BSYNC B1 ;  /* 0x0000000000017941 */ /* 0x000fea0003800000 */
.L_x_1474:
[----:B------:R2:W3:Y:S01]  /*1b620*/  LD.E R29, desc[UR6][R18.64+0xdc] ;  /* 0x0000dc06121d7980 */ /* 0x0004e2000c101900 */
[----:B------:R-:W-:Y:S01]  /*1b630*/  IMAD.IADD R37, R16, 0x1, R37 ;  /* 0x0000000110257824 */ /* 0x000fe200078e0225 */
[----:B------:R-:W-:-:S03]  /*1b640*/  LEA R229, R47, UR4, 0x1 ;  /* 0x000000042fe57c11 */ /* 0x000fc6000f8e08ff */
[C---:B-1----:R-:W-:Y:S02]  /*1b650*/  VIADD R5, R37.reuse, 0x1 ;  /* 0x0000000125057836 */ /* 0x042fe40000000000 */
[C---:B------:R-:W-:Y:S01]  /*1b660*/  VIADD R7, R37.reuse, 0x8 ;  /* 0x0000000825077836 */ /* 0x040fe20000000000 */
[----:B------:R-:W-:Y:S01]  /*1b670*/  LDSM.16.MT88.4 R156, [R229+0x10000] ;  /* 0x01000000e59c783b */ /* 0x000fe20000004200 */
[----:B------:R-:W-:Y:S01]  /*1b680*/  VIADD R9, R37, 0x21 ;  /* 0x0000002125097836 */ /* 0x000fe20000000000 */
[----:B------:R-:W-:Y:S01]  /*1b690*/  ISETP.GE.AND P4, PT, R5, R0, PT ;  /* 0x000000000500720c */ /* 0x000fe20003f86270 */
[----:B------:R-:W-:Y:S01]  /*1b6a0*/  VIADD R39, R37, 0x31 ;  /* 0x0000003125277836 */ /* 0x000fe20000000000 */
[----:B------:R-:W-:Y:S01]  /*1b6b0*/  ISETP.GE.AND P1, PT, R5, R2, PT ;  /* 0x000000020500720c */ /* 0x000fe20003f26270 */
[----:B------:R-:W-:Y:S01]  /*1b6c0*/  VIADD R5, R37, 0x9 ;  /* 0x0000000925057836 */ /* 0x000fe20000000000 */
[C---:B------:R-:W-:Y:S01]  /*1b6d0*/  ISETP.GE.AND P2, PT, R7.reuse, R0, PT ;  /* 0x000000000700720c */ /* 0x040fe20003f46270 */
[--C-:B------:R-:W-:Y:S01]  /*1b6e0*/  IMAD R228, R50, 0x2, R229.reuse ;  /* 0x0000000232e47824 */ /* 0x100fe200078e02e5 */
[----:B------:R-:W-:Y:S01]  /*1b6f0*/  ISETP.GE.AND P3, PT, R7, R2, PT ;  /* 0x000000020700720c */ /* 0x000fe20003f66270 */
[----:B------:R-:W-:Y:S01]  /*1b700*/  VIADD R7, R37, 0x10 ;  /* 0x0000001025077836 */ /* 0x000fe20000000000 */
[----:B------:R-:W-:Y:S01]  /*1b710*/  FSEL R45, R45, -INF , !P4 ;  /* 0xff8000002d2d7808 */ /* 0x000fe20006000000 */
[----:B------:R-:W-:Y:S01]  /*1b720*/  IMAD R227, R48, 0x2, R229 ;  /* 0x0000000230e37824 */ /* 0x000fe200078e02e5 */
[C---:B------:R-:W-:Y:S01]  /*1b730*/  ISETP.GE.AND P6, PT, R5.reuse, R0, PT ;  /* 0x000000000500720c */ /* 0x040fe20003fc6270 */
[----:B------:R-:W-:Y:S01]  /*1b740*/  LDSM.16.MT88.4 R148, [R228+0x10000] ;  /* 0x01000000e494783b */ /* 0x000fe20000004200 */
[----:B------:R-:W-:Y:S01]  /*1b750*/  ISETP.GE.AND P4, PT, R5, R2, PT ;  /* 0x000000020500720c */ /* 0x000fe20003f86270 */
[----:B------:R-:W-:Y:S01]  /*1b760*/  VIADD R5, R37, 0x11 ;  /* 0x0000001125057836 */ /* 0x000fe20000000000 */
[----:B------:R-:W-:Y:S01]  /*1b770*/  FSEL R27, R46, -INF , !P1 ;  /* 0xff8000002e1b7808 */ /* 0x000fe20004800000 */
[----:B------:R-:W-:Y:S01]  /*1b780*/  LDSM.16.MT88.4 R140, [R227+0x10000] ;  /* 0x01000000e38c783b */ /* 0x000fe20000004200 */
        /* <DEDUP_REMOVED lines=8> */
[----:B------:R-:W-:-:S02]  /*1b810*/  FSEL R25, R30, -INF , !P3 ;  /* 0xff8000001e197808 */ /* 0x000fc40005800000 */
[C---:B------:R-:W-:Y:S01]  /*1b820*/  ISETP.GE.AND P6, PT, R5.reuse, R2, PT ;  /* 0x000000020500720c */ /* 0x040fe20003fc6270 */
[----:B------:R-:W-:Y:S01]  /*1b830*/  LDSM.16.MT88.4 R64, [R226+0x12000] ;  /* 0x01200000e240783b */ /* 0x000fe20000004200 */
[-C--:B------:R-:W-:Y:S01]  /*1b840*/  ISETP.GE.AND P3, PT, R5, R0.reuse, PT ;  /* 0x000000000500720c */ /* 0x080fe20003f66270 */
[----:B------:R-:W-:Y:S01]  /*1b850*/  VIADD R5, R37, 0x19 ;  /* 0x0000001925057836 */ /* 0x000fe20000000000 */
[----:B------:R-:W-:Y:S01]  /*1b860*/  FSEL R23, R31, -INF , !P4 ;  /* 0xff8000001f177808 */ /* 0x000fe20006000000 */
[----:B------:R-:W-:Y:S01]  /*1b870*/  VIADD R31, R37, 0x20 ;  /* 0x00000020251f7836 */ /* 0x000fe20000000000 */
[----:B------:R-:W-:Y:S01]  /*1b880*/  ISETP.GE.AND P4, PT, R7, R0, PT ;  /* 0x000000000700720c */ /* 0x000fe20003f86270 */
[----:B------:R-:W-:Y:S01]  /*1b890*/  LDSM.16.MT88.4 R72, [R229+0x14000] ;  /* 0x01400000e548783b */ /* 0x000fe20000004200 */
[----:B--2---:R-:W-:Y:S02]  /*1b8a0*/  FSEL R19, R40, -INF , !P1 ;  /* 0xff80000028137808 */ /* 0x004fe40004800000 */
[----:B------:R-:W-:Y:S01]  /*1b8b0*/  FSEL R13, R13, -INF , !P6 ;  /* 0xff8000000d0d7808 */ /* 0x000fe20007000000 */
[----:B------:R-:W-:Y:S01]  /*1b8c0*/  LDSM.16.MT88.4 R80, [R228+0x14000] ;  /* 0x01400000e450783b */ /* 0x000fe20000004200 */
[----:B------:R-:W-:-:S02]  /*1b8d0*/  ISETP.GE.AND P1, PT, R7, R2, PT ;  /* 0x000000020700720c */ /* 0x000fc40003f26270 */
[-C--:B------:R-:W-:Y:S01]  /*1b8e0*/  ISETP.GE.AND P6, PT, R37, R0.reuse, PT ;  /* 0x000000002500720c */ /* 0x080fe20003fc6270 */
[----:B------:R-:W-:Y:S01]  /*1b8f0*/  LDSM.16.MT88.4 R88, [R227+0x14000] ;  /* 0x01400000e358783b */ /* 0x000fe20000004200 */
[----:B------:R-:W-:Y:S02]  /*1b900*/  FSEL R15, R12, -INF , !P2 ;  /* 0xff8000000c0f7808 */ /* 0x000fe40005000000 */
[----:B------:R-:W-:Y:S01]  /*1b910*/  FSEL R7, R41, -INF , !P3 ;  /* 0xff80000029077808 */ /* 0x000fe20005800000 */
[----:B------:R-:W-:Y:S01]  /*1b920*/  VIADD R41, R37, 0x30 ;  /* 0x0000003025297836 */ /* 0x000fe20000000000 */
        /* <DEDUP_REMOVED lines=8> */
[----:B------:R-:W-:Y:S02]  /*1b9b0*/  FMNMX.FTZ R4, R33, R45, !PT ;  /* 0x0000002d21047209 */ /* 0x000fe40007810000 */
[----:B------:R-:W-:Y:S01]  /*1b9c0*/  ISETP.GE.AND P6, PT, R9, R0, PT ;  /* 0x000000000900720c */ /* 0x000fe20003fc6270 */
[----:B------:R-:W-:Y:S01]  /*1b9d0*/  LDSM.16.MT88.4 R120, [R227+0x16000] ;  /* 0x01600000e378783b */ /* 0x000fe20000004200 */
[----:B------:R-:W-:Y:S02]  /*1b9e0*/  FMNMX.FTZ R4, R35, R4, !PT ;  /* 0x0000000423047209 */ /* 0x000fe40007810000 */
[----:B------:R-:W-:Y:S02]  /*1b9f0*/  ISETP.GE.AND P2, PT, R9, R2, PT ;  /* 0x000000020900720c */ /* 0x000fe40003f46270 */
[----:B------:R-:W-:-:S02]  /*1ba00*/  FSEL R9, R21, -INF , !P3 ;  /* 0xff80000015097808 */ /* 0x000fc40005800000 */
[----:B------:R-:W-:Y:S02]  /*1ba10*/  FMNMX.FTZ R4, R49, R4, !PT ;  /* 0x0000000431047209 */ /* 0x000fe40007810000 */
[----:B------:R-:W-:Y:S02]  /*1ba20*/  ISETP.GE.AND P3, PT, R37, R2, PT ;  /* 0x000000022500720c */ /* 0x000fe40003f66270 */
[----:B------:R-:W-:Y:S02]  /*1ba30*/  FMNMX.FTZ R4, R19, R4, !PT ;  /* 0x0000000413047209 */ /* 0x000fe40007810000 */
[----:B------:R-:W-:Y:S02]  /*1ba40*/  FSEL R21, R44, -INF , !P3 ;  /* 0xff8000002c157808 */ /* 0x000fe40005800000 */
[----:B------:R-:W-:Y:S02]  /*1ba50*/  FMNMX.FTZ R6, R7, R4, !PT ;  /* 0x0000000407067209 */ /* 0x000fe40007810000 */
[----:B------:R-:W-:-:S02]  /*1ba60*/  FMNMX.FTZ R4, R21, R27, !PT ;  /* 0x0000001b15047209 */ /* 0x000fc40007810000 */
[----:B------:R-:W-:Y:S02]  /*1ba70*/  FSEL R11, R20, -INF , !P1 ;  /* 0xff800000140b7808 */ /* 0x000fe40004800000 */
[----:B------:R-:W-:Y:S02]  /*1ba80*/  FMNMX.FTZ R4, R25, R4, !PT ;  /* 0x0000000419047209 */ /* 0x000fe40007810000 */
[----:B------:R-:W-:Y:S02]  /*1ba90*/  ISETP.GE.AND P4, PT, R31, R0, PT ;  /* 0x000000001f00720c */ /* 0x000fe40003f86270 */
[----:B------:R-:W-:Y:S02]  /*1baa0*/  FMNMX.FTZ R4, R23, R4, !PT ;  /* 0x0000000417047209 */ /* 0x000fe40007810000 */
[----:B------:R-:W-:Y:S01]  /*1bab0*/  ISETP.GE.AND P1, PT, R31, R2, PT ;  /* 0x000000021f00720c */ /* 0x000fe20003f26270 */
[----:B------:R-:W-:Y:S01]  /*1bac0*/  VIADD R31, R37, 0x28 ;  /* 0x00000028251f7836 */ /* 0x000fe20000000000 */
[----:B------:R-:W-:-:S02]  /*1bad0*/  FMNMX.FTZ R4, R15, R4, !PT ;  /* 0x000000040f047209 */ /* 0x000fc40007810000 */
[----:B------:R-:W-:Y:S02]  /*1bae0*/  FMNMX.FTZ R6, R5, R6, !PT ;  /* 0x0000000605067209 */ /* 0x000fe40007810000 */
[----:B------:R-:W-:Y:S02]  /*1baf0*/  FMNMX.FTZ R4, R13, R4, !PT ;  /* 0x000000040d047209 */ /* 0x000fe40007810000 */
[----:B------:R-:W-:Y:S02]  /*1bb00*/  FSEL R179, R179, -INF , !P4 ;  /* 0xff800000b3b37808 */ /* 0x000fe40006000000 */
[----:B------:R-:W-:Y:S02]  /*1bb10*/  FMNMX.FTZ R6, R17, R6, !PT ;  /* 0x0000000611067209 */ /* 0x000fe40007810000 */
[----:B------:R-:W-:Y:S02]  /*1bb20*/  FSEL R183, R183, -INF , !P1 ;  /* 0xff800000b7b77808 */ /* 0x000fe40004800000 */
[----:B------:R-:W-:-:S02]  /*1bb30*/  FMNMX.FTZ R4, R11, R4, !PT ;  /* 0x000000040b047209 */ /* 0x000fc40007810000 */
[C---:B------:R-:W-:Y:S02]  /*1bb40*/  ISETP.GE.AND P4, PT, R31.reuse, R0, PT ;  /* 0x000000001f00720c */ /* 0x040fe40003f86270 */
[----:B------:R-:W-:Y:S01]  /*1bb50*/  ISETP.GE.AND P1, PT, R31, R2, PT ;  /* 0x000000021f00720c */ /* 0x000fe20003f26270 */
[----:B------:R-:W-:Y:S01]  /*1bb60*/  VIADD R31, R37, 0x29 ;  /* 0x00000029251f7836 */ /* 0x000fe20000000000 */
[----:B------:R-:W-:Y:S02]  /*1bb70*/  FSEL R251, R251, -INF , !P6 ;  /* 0xff800000fbfb7808 */ /* 0x000fe40007000000 */
[----:B------:R-:W-:Y:S02]  /*1bb80*/  FMNMX.FTZ R6, R179, R6, !PT ;  /* 0x00000006b3067209 */ /* 0x000fe40007810000 */
[----:B------:R-:W-:Y:S02]  /*1bb90*/  FMNMX.FTZ R4, R9, R4, !PT ;  /* 0x0000000409047209 */ /* 0x000fe40007810000 */
[----:B------:R-:W-:-:S02]  /*1bba0*/  ISETP.GE.AND P6, PT, R31, R0, PT ;  /* 0x000000001f00720c */ /* 0x000fc40003fc6270 */
[----:B------:R-:W-:Y:S02]  /*1bbb0*/  FSEL R181, R181, -INF , !P4 ;  /* 0xff800000b5b57808 */ /* 0x000fe40006000000 */
[----:B------:R-:W-:Y:S02]  /*1bbc0*/  FMNMX.FTZ R6, R251, R6, !PT ;  /* 0x00000006fb067209 */ /* 0x000fe40007810000 */
[----:B------:R-:W-:Y:S02]  /*1bbd0*/  FSEL R247, R247, -INF , !P2 ;  /* 0xff800000f7f77808 */ /* 0x000fe40005000000 */
[----:B------:R-:W-:Y:S02]  /*1bbe0*/  FMNMX.FTZ R4, R183, R4, !PT ;  /* 0x00000004b7047209 */ /* 0x000fe40007810000 */
[----:B------:R-:W-:Y:S01]  /*1bbf0*/  ISETP.GE.AND P3, PT, R31, R2, PT ;  /* 0x000000021f00720c */ /* 0x000fe20003f66270 */
[----:B------:R-:W-:Y:S01]  /*1bc00*/  VIADD R31, R37, 0x38 ;  /* 0x00000038251f7836 */ /* 0x000fe20000000000 */
[----:B------:R-:W-:Y:S01]  /*1bc10*/  ISETP.GE.AND P2, PT, R41, R0, PT ;  /* 0x000000002900720c */ /* 0x000fe20003f46270 */
[----:B------:R-:W-:Y:S01]  /*1bc20*/  VIADD R37, R37, 0x39 ;  /* 0x0000003925257836 */ /* 0x000fe20000000000 */
[----:B------:R-:W-:-:S02]  /*1bc30*/  FSEL R249, R249, -INF , !P6 ;  /* 0xff800000f9f97808 */ /* 0x000fc40007000000 */
[----:B------:R-:W-:Y:S02]  /*1bc40*/  FMNMX.FTZ R6, R181, R6, !PT ;  /* 0x00000006b5067209 */ /* 0x000fe40007810000 */
[----:B------:R-:W-:Y:S02]  /*1bc50*/  FSEL R185, R185, -INF , !P1 ;  /* 0xff800000b9b97808 */ /* 0x000fe40004800000 */
[----:B------:R-:W-:Y:S02]  /*1bc60*/  FMNMX.FTZ R4, R247, R4, !PT ;  /* 0x00000004f7047209 */ /* 0x000fe40007810000 */
[----:B------:R-:W-:Y:S02]  /*1bc70*/  FSEL R201, R201, -INF , !P2 ;  /* 0xff800000c9c97808 */ /* 0x000fe40005000000 */
[----:B------:R-:W-:Y:S02]  /*1bc80*/  ISETP.GE.AND P4, PT, R39, R0, PT ;  /* 0x000000002700720c */ /* 0x000fe40003f86270 */
[----:B------:R-:W-:-:S02]  /*1bc90*/  FMNMX.FTZ R6, R249, R6, !PT ;  /* 0x00000006f9067209 */ /* 0x000fc40007810000 */
[----:B------:R-:W-:Y:S02]  /*1bca0*/  ISETP.GE.AND P2, PT, R31, R0, PT ;  /* 0x000000001f00720c */ /* 0x000fe40003f46270 */
[----:B------:R-:W-:Y:S02]  /*1bcb0*/  ISETP.GE.AND P1, PT, R41, R2, PT ;  /* 0x000000022900720c */ /* 0x000fe40003f26270 */
[----:B------:R-:W-:Y:S01]  /*1bcc0*/  FSEL R203, R203, -INF , !P3 ;  /* 0xff800000cbcb7808 */ /* 0x000fe20005800000 */
[----:B------:R-:W-:Y:S01]  /*1bcd0*/  LDSM.16.MT88.4 R40, [R229+0x12000] ;  /* 0x01200000e528783b */ /* 0x000fe20000004200 */
[----:B------:R-:W-:Y:S02]  /*1bce0*/  FMNMX.FTZ R8, R185, R4, !PT ;  /* 0x00000004b9087209 */ /* 0x000fe40007810000 */
[----:B------:R-:W-:Y:S02]  /*1bcf0*/  FSEL R199, R199, -INF , !P4 ;  /* 0xff800000c7c77808 */ /* 0x000fe40006000000 */
[----:B------:R-:W-:-:S02]  /*1bd00*/  FMNMX.FTZ R6, R201, R6, !PT ;  /* 0x00000006c9067209 */ /* 0x000fc40007810000 */
[----:B------:R-:W-:Y:S02]  /*1bd10*/  FSEL R197, R197, -INF , !P2 ;  /* 0xff800000c5c57808 */ /* 0x000fe40005000000 */
[----:B------:R-:W-:Y:S02]  /*1bd20*/  ISETP.GE.AND P2, PT, R39, R2, PT ;  /* 0x000000022700720c */ /* 0x000fe40003f46270 */
[----:B------:R-:W-:Y:S02]  /*1bd30*/  FSEL R193, R193, -INF , !P1 ;  /* 0xff800000c1c17808 */ /* 0x000fe40004800000 */
[----:B------:R-:W-:Y:S02]  /*1bd40*/  FMNMX.FTZ R8, R203, R8, !PT ;  /* 0x00000008cb087209 */ /* 0x000fe40007810000 */
[----:B------:R-:W-:Y:S02]  /*1bd50*/  ISETP.GE.AND P4, PT, R37, R0, PT ;  /* 0x000000002500720c */ /* 0x000fe40003f86270 */
[----:B------:R-:W-:-:S02]  /*1bd60*/  FMNMX.FTZ R6, R199, R6, !PT ;  /* 0x00000006c7067209 */ /* 0x000fc40007810000 */
[----:B------:R-:W-:Y:S02]  /*1bd70*/  ISETP.GE.AND P1, PT, R31, R2, PT ;  /* 0x000000021f00720c */ /* 0x000fe40003f26270 */
[----:B------:R-:W-:Y:S02]  /*1bd80*/  FSEL R191, R191, -INF , !P2 ;  /* 0xff800000bfbf7808 */ /* 0x000fe40005000000 */
[----:B------:R-:W-:Y:S02]  /*1bd90*/  FMNMX.FTZ R8, R193, R8, !PT ;  /* 0x00000008c1087209 */ /* 0x000fe40007810000 */
[----:B------:R-:W-:Y:S02]  /*1bda0*/  FSEL R195, R195, -INF , !P4 ;  /* 0xff800000c3c37808 */ /* 0x000fe40006000000 */
[----:B------:R-:W-:Y:S02]  /*1bdb0*/  FMNMX.FTZ R6, R197, R6, !PT ;  /* 0x00000006c5067209 */ /* 0x000fe40007810000 */
[----:B------:R-:W-:-:S02]  /*1bdc0*/  ISETP.GE.AND P2, PT, R37, R2, PT ;  /* 0x000000022500720c */ /* 0x000fc40003f46270 */
[----:B------:R-:W-:Y:S02]  /*1bdd0*/  FSEL R187, R187, -INF , !P1 ;  /* 0xff800000bbbb7808 */ /* 0x000fe40004800000 */
[----:B------:R-:W-:Y:S02]  /*1bde0*/  FMNMX.FTZ R8, R191, R8, !PT ;  /* 0x00000008bf087209 */ /* 0x000fe40007810000 */
        /* <DEDUP_REMOVED lines=11> */
[----:B------:R-:W-:Y:S02]  /*1bea0*/  FSETP.NEU.FTZ.AND P1, PT, R164, -INF , PT ;  /* 0xff800000a400780b */ /* 0x000fe40003f3d000 */
[----:B--2---:R-:W-:Y:S01]  /*1beb0*/  FMNMX.FTZ R3, R4, R3, !PT ;  /* 0x0000000304037209 */ /* 0x004fe20007810000 */
[----:B---3--:R-:W-:-:S04]  /*1bec0*/  FMUL.FTZ R30, R29, R164 ;  /* 0x000000a41d1e7220 */ /* 0x008fc80000410000 */
[----:B------:R-:W-:Y:S01]  /*1bed0*/  FMUL.FTZ R28, R29, R3 ;  /* 0x000000031d1c7220 */ /* 0x000fe20000410000 */
[----:B------:R-:W-:Y:S02]  /*1bee0*/  FSEL R30, R30, RZ, P1 ;  /* 0x000000ff1e1e7208 */ /* 0x000fe40000800000 */
[----:B------:R-:W-:-:S03]  /*1bef0*/  FSETP.NEU.FTZ.AND P1, PT, R3, -INF , PT ;  /* 0xff8000000300780b */ /* 0x000fc60003f3d000 */
[-CC-:B------:R-:W-:Y:S01]  /*1bf00*/  FFMA.FTZ R176, R33, R29.reuse, -R30.reuse ;  /* 0x0000001d21b07223 */ /* 0x180fe2000001081e */
[----:B------:R-:W-:Y:S01]  /*1bf10*/  FSEL R28, R28, RZ, P1 ;  /* 0x000000ff1c1c7208 */ /* 0x000fe20000800000 */
[-CC-:B------:R-:W-:Y:S01]  /*1bf20*/  FFMA.FTZ R175, R45, R29.reuse, -R30.reuse ;  /* 0x0000001d2daf7223 */ /* 0x180fe2000001081e */
[-CC-:B------:R-:W-:Y:S01]  /*1bf30*/  FFMA.FTZ R174, R35, R29.reuse, -R30.reuse ;  /* 0x0000001d23ae7223 */ /* 0x180fe2000001081e */
[-CC-:B------:R-:W-:Y:S01]  /*1bf40*/  FFMA.FTZ R171, R49, R29.reuse, -R30.reuse ;  /* 0x0000001d31ab7223 */ /* 0x180fe2000001081e */
[-C--:B------:R-:W-:Y:S01]  /*1bf50*/  FFMA.FTZ R167, R7, R29.reuse, -R30 ;  /* 0x0000001d07a77223 */ /* 0x080fe2000001081e */
[-CC-:B------:R-:W-:Y:S01]  /*1bf60*/  FFMA.FTZ R177, R21, R29.reuse, -R28.reuse ;  /* 0x0000001d15b17223 */ /* 0x180fe2000001081c */
[-CC-:B------:R-:W-:Y:S01]  /*1bf70*/  FFMA.FTZ R178, R27, R29.reuse, -R28.reuse ;  /* 0x0000001d1bb27223 */ /* 0x180fe2000001081c */
[-CC-:B------:R-:W-:Y:S01]  /*1bf80*/  FFMA.FTZ R173, R25, R29.reuse, -R28.reuse ;  /* 0x0000001d19ad7223 */ /* 0x180fe2000001081c */
[-C--:B------:R-:W-:Y:S01]  /*1bf90*/  FFMA.FTZ R172, R23, R29.reuse, -R28 ;  /* 0x0000001d17ac7223 */ /* 0x080fe2000001081c */
[----:B------:R-:W1:Y:S01]  /*1bfa0*/  LDSM.16.MT88.4 R48, [R228+0x12000] ;  /* 0x01200000e430783b */ /* 0x000e620000004200 */
[-CC-:B------:R-:W-:Y:S01]  /*1bfb0*/  FFMA.FTZ R166, R5, R29.reuse, -R30.reuse ;  /* 0x0000001d05a67223 */ /* 0x180fe2000001081e */
[----:B------:R-:W-:Y:S01]  /*1bfc0*/  MUFU.EX2 R176, R176 ;  /* 0x000000b000b07308 */ /* 0x000fe20000000800 */
[-CC-:B------:R-:W-:Y:S01]  /*1bfd0*/  FFMA.FTZ R170, R19, R29.reuse, -R30.reuse ;  /* 0x0000001d13aa7223 */ /* 0x180fe2000001081e */
[----:B------:R-:W2:Y:S01]  /*1bfe0*/  LDSM.16.MT88.4 R4, [R226+0x16000] ;  /* 0x01600000e204783b */ /* 0x000ea20000004200 */
[-C--:B------:R-:W-:Y:S01]  /*1bff0*/  FFMA.FTZ R33, R17, R29.reuse, -R30 ;  /* 0x0000001d11217223 */ /* 0x080fe2000001081e */
[-CC-:B------:R-:W-:Y:S01]  /*1c000*/  FFMA.FTZ R169, R15, R29.reuse, -R28.reuse ;  /* 0x0000001d0fa97223 */ /* 0x180fe2000001081c */
[-CC-:B------:R-:W-:Y:S01]  /*1c010*/  FFMA.FTZ R34, R13, R29.reuse, -R28.reuse ;  /* 0x0000001d0d227223 */ /* 0x180fe2000001081c */
[----:B------:R-:W3:Y:S01]  /*1c020*/  LDSM.16.MT88.4 R16, [R229+0x10800] ;  /* 0x01080000e510783b */ /* 0x000ee20000004200 */
[-CC-:B------:R-:W-:Y:S01]  /*1c030*/  FFMA.FTZ R35, R11, R29.reuse, -R28.reuse ;  /* 0x0000001d0b237223 */ /* 0x180fe2000001081c */
[----:B------:R-:W4:Y:S01]  /*1c040*/  MUFU.EX2 R175, R175 ;  /* 0x000000af00af7308 */ /* 0x000f220000000800 */
[-C--:B------:R-:W-:Y:S01]  /*1c050*/  FFMA.FTZ R32, R9, R29.reuse, -R28 ;  /* 0x0000001d09207223 */ /* 0x080fe2000001081c */
[----:B------:R-:W5:Y:S01]  /*1c060*/  LDSM.16.MT88.4 R12, [R228+0x10800] ;  /* 0x01080000e40c783b */ /* 0x000f620000004200 */
[-CC-:B------:R-:W-:Y:S01]  /*1c070*/  FFMA.FTZ R179, R179, R29.reuse, -R30.reuse ;  /* 0x0000001db3b37223 */ /* 0x180fe2000001081e */
[-CC-:B------:R-:W-:Y:S01]  /*1c080*/  FFMA.FTZ R180, R251, R29.reuse, -R30.reuse ;  /* 0x0000001dfbb47223 */ /* 0x180fe2000001081e */
[-CC-:B------:R-:W-:Y:S01]  /*1c090*/  FFMA.FTZ R181, R181, R29.reuse, -R30.reuse ;  /* 0x0000001db5b57223 */ /* 0x180fe2000001081e */
[----:B------:R-:W5:Y:S01]  /*1c0a0*/  LDSM.16.MT88.4 R8, [R227+0x10800] ;  /* 0x01080000e308783b */ /* 0x000f620000004200 */
[-C--:B------:R-:W-:Y:S01]  /*1c0b0*/  FFMA.FTZ R182, R249, R29.reuse, -R30 ;  /* 0x0000001df9b67223 */ /* 0x080fe2000001081e */
[----:B------:R-:W-:Y:S01]  /*1c0c0*/  MUFU.EX2 R174, R174 ;  /* 0x000000ae00ae7308 */ /* 0x000fe20000000800 */
[-CC-:B------:R-:W-:Y:S01]  /*1c0d0*/  FFMA.FTZ R183, R183, R29.reuse, -R28.reuse ;  /* 0x0000001db7b77223 */ /* 0x180fe2000001081c */
[----:B------:R-:W5:Y:S01]  /*1c0e0*/  LDSM.16.MT88.4 R20, [R229+0x12800] ;  /* 0x01280000e514783b */ /* 0x000f620000004200 */
[-CC-:B------:R-:W-:Y:S01]  /*1c0f0*/  FFMA.FTZ R184, R247, R29.reuse, -R28.reuse ;  /* 0x0000001df7b87223 */ /* 0x180fe2000001081c */
[-CC-:B------:R-:W-:Y:S01]  /*1c100*/  FFMA.FTZ R185, R185, R29.reuse, -R28.reuse ;  /* 0x0000001db9b97223 */ /* 0x180fe2000001081c */
[-C--:B------:R-:W-:Y:S01]  /*1c110*/  FFMA.FTZ R186, R203, R29.reuse, -R28 ;  /* 0x0000001dcbba7223 */ /* 0x080fe2000001081c */
[----:B------:R-:W-:Y:S01]  /*1c120*/  LDSM.16.MT88.4 R24, [R226+0x10800] ;  /* 0x01080000e218783b */ /* 0x000fe20000004200 */
[-CC-:B------:R-:W-:Y:S01]  /*1c130*/  FFMA.FTZ R190, R201, R29.reuse, -R30.reuse ;  /* 0x0000001dc9be7223 */ /* 0x180fe2000001081e */
[----:B------:R-:W1:Y:S01]  /*1c140*/  MUFU.EX2 R171, R171 ;  /* 0x000000ab00ab7308 */ /* 0x000e620000000800 */
[----:B----4-:R-:W-:Y:S01]  /*1c150*/  F2FP.F16.F32.PACK_AB R128, R175, R176 ;  /* 0x000000b0af80723e */ /* 0x010fe200000000ff */
[-CC-:B------:R-:W-:Y:S01]  /*1c160*/  FFMA.FTZ R199, R199, R29.reuse, -R30.reuse ;  /* 0x0000001dc7c77223 */ /* 0x180fe2000001081e */
[-CC-:B------:R-:W-:Y:S01]  /*1c170*/  FFMA.FTZ R192, R197, R29.reuse, -R30.reuse ;  /* 0x0000001dc5c07223 */ /* 0x180fe2000001081e */
[-C--:B------:R-:W-:Y:S01]  /*1c180*/  FFMA.FTZ R249, R195, R29.reuse, -R30 ;  /* 0x0000001dc3f97223 */ /* 0x080fe2000001081e */
[-CC-:B------:R-:W-:Y:S01]  /*1c190*/  FFMA.FTZ R193, R193, R29.reuse, -R28.reuse ;  /* 0x0000001dc1c17223 */ /* 0x180fe2000001081c */
[-CC-:B------:R-:W-:Y:S01]  /*1c1a0*/  FFMA.FTZ R194, R191, R29.reuse, -R28.reuse ;  /* 0x0000001dbfc27223 */ /* 0x180fe2000001081c */
[-CC-:B------:R-:W-:Y:S01]  /*1c1b0*/  FFMA.FTZ R187, R187, R29.reuse, -R28.reuse ;  /* 0x0000001dbbbb7223 */ /* 0x180fe2000001081c */
[----:B------:R-:W-:Y:S01]  /*1c1c0*/  MUFU.EX2 R177, R177 ;  /* 0x000000b100b17308 */ /* 0x000fe20000000800 */
[----:B------:R-:W-:Y:S01]  /*1c1d0*/  FFMA.FTZ R196, R31, R29, -R28 ;  /* 0x0000001d1fc47223 */ /* 0x000fe2000001081c */
[----:B------:R-:W-:Y:S01]  /*1c1e0*/  FADD.FTZ R175, R176, R175 ;  /* 0x000000afb0af7221 */ /* 0x000fe20000010000 */
[----:B------:R-:W-:Y:S05]  /*1c1f0*/  LDSM.16.MT88.4 R28, [R228+0x15800] ;  /* 0x01580000e41c783b */ /* 0x000fea0000004200 */
[----:B------:R-:W4:Y:S01]  /*1c200*/  MUFU.EX2 R178, R178 ;  /* 0x000000b200b27308 */ /* 0x000f220000000800 */
[----:B-1----:R-:W-:Y:S01]  /*1c210*/  F2FP.F16.F32.PACK_AB R130, R171, R174 ;  /* 0x000000aeab82723e */ /* 0x002fe200000000ff */
[----:B------:R-:W-:-:S04]  /*1c220*/  FADD.FTZ R174, R174, R175 ;  /* 0x000000afaeae7221 */ /* 0x000fc80000010000 */
[----:B------:R-:W-:Y:S02]  /*1c230*/  FADD.FTZ R171, R171, R174 ;  /* 0x000000aeabab7221 */ /* 0x000fe40000010000 */
[----:B------:R-:W-:Y:S08]  /*1c240*/  MUFU.EX2 R173, R173 ;  /* 0x000000ad00ad7308 */ /* 0x000ff00000000800 */
[----:B------:R-:W1:Y:S01]  /*1c250*/  MUFU.EX2 R172, R172 ;  /* 0x000000ac00ac7308 */ /* 0x000e620000000800 */
[----:B----4-:R-:W-:Y:S01]  /*1c260*/  F2FP.F16.F32.PACK_AB R129, R178, R177 ;  /* 0x000000b1b281723e */ /* 0x010fe200000000ff */
[----:B------:R-:W-:-:S06]  /*1c270*/  FADD.FTZ R178, R177, R178 ;  /* 0x000000b2b1b27221 */ /* 0x000fcc0000010000 */
[----:B------:R-:W-:Y:S08]  /*1c280*/  MUFU.EX2 R170, R170 ;  /* 0x000000aa00aa7308 */ /* 0x000ff00000000800 */
[----:B------:R-:W4:Y:S01]  /*1c290*/  MUFU.EX2 R167, R167 ;  /* 0x000000a700a77308 */ /* 0x000f220000000800 */
[----:B-1----:R-:W-:Y:S01]  /*1c2a0*/  F2FP.F16.F32.PACK_AB R131, R172, R173 ;  /* 0x000000adac83723e */ /* 0x002fe200000000ff */
[----:B------:R-:W-:-:S04]  /*1c2b0*/  FADD.FTZ R173, R173, R178 ;  /* 0x000000b2adad7221 */ /* 0x000fc80000010000 */
[----:B------:R-:W-:Y:S02]  /*1c2c0*/  FADD.FTZ R172, R172, R173 ;  /* 0x000000adacac7221 */ /* 0x000fe40000010000 */
        /* <DEDUP_REMOVED lines=8> */
[----:B------:R-:W1:Y:S05]  /*1c350*/  MUFU.EX2 R34, R34 ;  /* 0x0000002200227308 */ /* 0x000e6a0000000800 */
[C---:B------:R-:W-:Y:S03]  /*1c360*/  HMMA.16816.F32 R140, R128.reuse, R142, RZ ;  /* 0x0000008e808c723c */ /* 0x040fe600000018ff */
[----:B------:R-:W-:Y:S03]  /*1c370*/  MUFU.EX2 R35, R35 ;  /* 0x0000002300237308 */ /* 0x000fe60000000800 */
[C---:B------:R-:W-:Y:S05]  /*1c380*/  HMMA.16816.F32 R136, R128.reuse, R132, RZ ;  /* 0x000000848088723c */ /* 0x040fea00000018ff */
[----:B------:R-:W3:Y:S01]  /*1c390*/  MUFU.EX2 R32, R32 ;  /* 0x0000002000207308 */ /* 0x000ee20000000800 */
[C---:B------:R-:W-:Y:S06]  /*1c3a0*/  HMMA.16816.F32 R36, R128.reuse, R40, RZ ;  /* 0x000000288024723c */ /* 0x040fec00000018ff */
[C---:B------:R-:W-:Y:S01]  /*1c3b0*/  HMMA.16816.F32 R44, R128.reuse, R48, RZ ;  /* 0x00000030802c723c */ /* 0x040fe200000018ff */
[----:B------:R-:W-:Y:S05]  /*1c3c0*/  MUFU.EX2 R179, R179 ;  /* 0x000000b300b37308 */ /* 0x000fea0000000800 */
[C---:B------:R-:W-:Y:S03]  /*1c3d0*/  HMMA.16816.F32 R52, R128.reuse, R56, RZ ;  /* 0x000000388034723c */ /* 0x040fe600000018ff */
        /* <DEDUP_REMOVED lines=34> */
[C---:B------:R-:W-:Y:S06]  /*1c600*/  HMMA.16816.F32 R120, R128.reuse, R122, RZ ;  /* 0x0000007a8078723c */ /* 0x040fec00000018ff */
[C---:B--2---:R-:W-:Y:S06]  /*1c610*/  HMMA.16816.F32 R124, R128.reuse, R4, RZ ;  /* 0x00000004807c723c */ /* 0x044fec00000018ff */
[----:B------:R-:W-:Y:S01]  /*1c620*/  HMMA.16816.F32 R128, R128, R6, RZ ;  /* 0x000000068080723c */ /* 0x000fe200000018ff */
[----:B----4-:R-:W-:Y:S01]  /*1c630*/  F2FP.F16.F32.PACK_AB R4, R167, R170 ;  /* 0x000000aaa704723e */ /* 0x010fe200000000ff */
[----:B------:R-:W-:Y:S01]  /*1c640*/  FADD.FTZ R170, R170, R171 ;  /* 0x000000abaaaa7221 */ /* 0x000fe20000010000 */
[----:B-1----:R-:W-:Y:S01]  /*1c650*/  F2FP.F16.F32.PACK_AB R5, R34, R169 ;  /* 0x000000a92205723e */ /* 0x002fe200000000ff */
[----:B------:R-:W-:-:S02]  /*1c660*/  FADD.FTZ R169, R169, R172 ;  /* 0x000000aca9a97221 */ /* 0x000fc40000010000 */
[----:B------:R-:W-:Y:S01]  /*1c670*/  FADD.FTZ R167, R167, R170 ;  /* 0x000000aaa7a77221 */ /* 0x000fe20000010000 */
[----:B------:R-:W-:Y:S01]  /*1c680*/  F2FP.F16.F32.PACK_AB R6, R33, R166 ;  /* 0x000000a62106723e */ /* 0x000fe200000000ff */
[----:B------:R-:W-:Y:S01]  /*1c690*/  FADD.FTZ R34, R34, R169 ;  /* 0x000000a922227221 */ /* 0x000fe20000010000 */
[----:B---3--:R-:W-:Y:S01]  /*1c6a0*/  F2FP.F16.F32.PACK_AB R7, R32, R35 ;  /* 0x000000232007723e */ /* 0x008fe200000000ff */
[----:B------:R-:W-:Y:S02]  /*1c6b0*/  FADD.FTZ R166, R166, R167 ;  /* 0x000000a7a6a67221 */ /* 0x000fe40000010000 */
[----:B------:R-:W-:Y:S02]  /*1c6c0*/  FADD.FTZ R35, R35, R34 ;  /* 0x0000002223237221 */ /* 0x000fe40000010000 */
[----:B------:R-:W-:Y:S02]  /*1c6d0*/  FADD.FTZ R166, R33, R166 ;  /* 0x000000a621a67221 */ /* 0x000fe40000010000 */
[----:B------:R-:W-:Y:S01]  /*1c6e0*/  HMMA.16816.F32 R160, R4, R16, R160 ;  /* 0x0000001004a0723c */ /* 0x000fe200000018a0 */
[----:B------:R-:W-:-:S05]  /*1c6f0*/  FADD.FTZ R32, R32, R35 ;  /* 0x0000002320207221 */ /* 0x000fca0000010000 */
[C---:B------:R-:W-:Y:S01]  /*1c700*/  HMMA.16816.F32 R156, R4.reuse, R18, R156 ;  /* 0x00000012049c723c */ /* 0x040fe2000000189c */
[----:B------:R-:W1:Y:S05]  /*1c710*/  LDSM.16.MT88.4 R16, [R228+0x12800] ;  /* 0x01280000e410783b */ /* 0x000e6a0000004200 */
[C---:B-----5:R-:W-:Y:S06]  /*1c720*/  HMMA.16816.F32 R152, R4.reuse, R12, R152 ;  /* 0x0000000c0498723c */ /* 0x060fec0000001898 */
[C---:B------:R-:W-:Y:S01]  /*1c730*/  HMMA.16816.F32 R148, R4.reuse, R14, R148 ;  /* 0x0000000e0494723c */ /* 0x040fe20000001894 */
[----:B------:R-:W2:Y:S05]  /*1c740*/  LDSM.16.MT88.4 R12, [R227+0x12800] ;  /* 0x01280000e30c783b */ /* 0x000eaa0000004200 */
[C---:B------:R-:W-:Y:S06]  /*1c750*/  HMMA.16816.F32 R144, R4.reuse, R8, R144 ;  /* 0x000000080490723c */ /* 0x040fec0000001890 */
[C---:B------:R-:W-:Y:S01]  /*1c760*/  HMMA.16816.F32 R140, R4.reuse, R10, R140 ;  /* 0x0000000a048c723c */ /* 0x040fe2000000188c */
[----:B------:R-:W3:Y:S05]  /*1c770*/  LDSM.16.MT88.4 R8, [R226+0x12800] ;  /* 0x01280000e208783b */ /* 0x000eea0000004200 */
[C---:B------:R-:W-:Y:S06]  /*1c780*/  HMMA.16816.F32 R36, R4.reuse, R20, R36 ;  /* 0x000000140424723c */ /* 0x040fec0000001824 */
[C---:B------:R-:W-:Y:S01]  /*1c790*/  HMMA.16816.F32 R40, R4.reuse, R22, R40 ;  /* 0x000000160428723c */ /* 0x040fe20000001828 */
[----:B------:R-:W4:Y:S05]  /*1c7a0*/  LDSM.16.MT88.4 R20, [R228+0x14800] ;  /* 0x01480000e414783b */ /* 0x000f2a0000004200 */
        /* <DEDUP_REMOVED lines=11> */
[----:B------:R-:W5:Y:S05]  /*1c860*/  LDSM.16.MT88.4 R24, [R229+0x14800] ;  /* 0x01480000e518783b */ /* 0x000f6a0000004200 */
[C---:B----4-:R-:W-:Y:S06]  /*1c870*/  HMMA.16816.F32 R76, R4.reuse, R20, R76 ;  /* 0x00000014044c723c */ /* 0x050fec000000184c */
        /* <DEDUP_REMOVED lines=11> */
[C---:B-----5:R-:W-:Y:S06]  /*1c930*/  HMMA.16816.F32 R68, R4.reuse, R24, R68 ;  /* 0x000000180444723c */ /* 0x060fec0000001844 */
        /* <DEDUP_REMOVED lines=8> */
[C---:B--2---:R-:W-:Y:S06]  /*1c9c0*/  HMMA.16816.F32 R124, R4.reuse, R12, R124 ;  /* 0x0000000c047c723c */ /* 0x044fec000000187c */
        /* <DEDUP_REMOVED lines=11> */
[----:B---3--:R-:W-:Y:S01]  /*1ca80*/  HMMA.16816.F32 R160, R4, R8, R160 ;  /* 0x0000000804a0723c */ /* 0x008fe200000018a0 */
[----:B------:R-:W-:Y:S01]  /*1ca90*/  FADD.FTZ R185, R185, R184 ;  /* 0x000000b8b9b97221 */ /* 0x000fe20000010000 */
[----:B------:R-:W-:-:S03]  /*1caa0*/  FADD.FTZ R181, R182, R181 ;  /* 0x000000b5b6b57221 */ /* 0x000fc60000010000 */
[----:B------:R-:W-:Y:S01]  /*1cab0*/  FADD.FTZ R186, R186, R185 ;  /* 0x000000b9baba7221 */ /* 0x000fe20000010000 */
[C---:B------:R-:W-:Y:S01]  /*1cac0*/  HMMA.16816.F32 R156, R4.reuse, R10, R156 ;  /* 0x0000000a049c723c */ /* 0x040fe2000000189c */
[----:B------:R-:W2:Y:S05]  /*1cad0*/  LDSM.16.MT88.4 R8, [R229+0x13000] ;  /* 0x01300000e508783b */ /* 0x000eaa0000004200 */
[C---:B----4-:R-:W-:Y:S06]  /*1cae0*/  HMMA.16816.F32 R152, R4.reuse, R20, R152 ;  /* 0x000000140498723c */ /* 0x050fec0000001898 */
[C---:B------:R-:W-:Y:S01]  /*1caf0*/  HMMA.16816.F32 R148, R4.reuse, R22, R148 ;  /* 0x000000160494723c */ /* 0x040fe20000001894 */
[----:B------:R-:W3:Y:S05]  /*1cb00*/  LDSM.16.MT88.4 R20, [R227+0x13000] ;  /* 0x01300000e314783b */ /* 0x000eea0000004200 */
[C---:B------:R-:W-:Y:S06]  /*1cb10*/  HMMA.16816.F32 R144, R4.reuse, R24, R144 ;  /* 0x000000180490723c */ /* 0x040fec0000001890 */
[C---:B------:R-:W-:Y:S01]  /*1cb20*/  HMMA.16816.F32 R140, R4.reuse, R26, R140 ;  /* 0x0000001a048c723c */ /* 0x040fe2000000188c */
[----:B------:R-:W4:Y:S05]  /*1cb30*/  LDSM.16.MT88.4 R24, [R226+0x13000] ;  /* 0x01300000e218783b */ /* 0x000f2a0000004200 */
[C---:B-1----:R-:W-:Y:S06]  /*1cb40*/  HMMA.16816.F32 R136, R4.reuse, R16, R136 ;  /* 0x000000100488723c */ /* 0x042fec0000001888 */
[C---:B------:R-:W-:Y:S01]  /*1cb50*/  HMMA.16816.F32 R132, R4.reuse, R18, R132 ;  /* 0x000000120484723c */ /* 0x040fe20000001884 */
[----:B------:R-:W-:Y:S05]  /*1cb60*/  LDSM.16.MT88.4 R16, [R228+0x15000] ;  /* 0x01500000e410783b */ /* 0x000fea0000004200 */
[C---:B--2---:R-:W-:Y:S06]  /*1cb70*/  HMMA.16816.F32 R36, R4.reuse, R8, R36 ;  /* 0x000000080424723c */ /* 0x044fec0000001824 */
[C---:B------:R-:W-:Y:S01]  /*1cb80*/  HMMA.16816.F32 R40, R4.reuse, R10, R40 ;  /* 0x0000000a0428723c */ /* 0x040fe20000001828 */
[----:B------:R-:W1:Y:S05]  /*1cb90*/  LDSM.16.MT88.4 R8, [R229+0x15000] ;  /* 0x01500000e508783b */ /* 0x000e6a0000004200 */
        /* <DEDUP_REMOVED lines=27> */
[C---:B--2---:R-:W-:Y:S06]  /*1cd50*/  HMMA.16816.F32 R116, R4.reuse, R12, R116 ;  /* 0x0000000c0474723c */ /* 0x044fec0000001874 */
[C---:B------:R-:W-:Y:S01]  /*1cd60*/  HMMA.16816.F32 R120, R4.reuse, R14, R120 ;  /* 0x0000000e0478723c */ /* 0x040fe20000001878 */
[----:B------:R-:W2:Y:S05]  /*1cd70*/  LDSM.16.MT88.4 R12, [R226+0x11800] ;  /* 0x01180000e20c783b */ /* 0x000eaa0000004200 */
[C---:B------:R-:W-:Y:S06]  /*1cd80*/  HMMA.16816.F32 R124, R4.reuse, R24, R124 ;  /* 0x00000018047c723c */ /* 0x040fec000000187c */
        /* <DEDUP_REMOVED lines=11> */
[----:B-1----:R-:W-:Y:S01]  /*1ce40*/  HMMA.16816.F32 R160, R4, R8, R160 ;  /* 0x0000000804a0723c */ /* 0x002fe200000018a0 */
[----:B------:R-:W-:Y:S01]  /*1ce50*/  FADD.FTZ R187, R187, R194 ;  /* 0x000000c2bbbb7221 */ /* 0x000fe20000010000 */
[----:B------:R-:W-:-:S03]  /*1ce60*/  FADD.FTZ R249, R249, R192 ;  /* 0x000000c0f9f97221 */ /* 0x000fc60000010000 */
[----:B------:R-:W-:Y:S01]  /*1ce70*/  FADD.FTZ R247, R196, R187 ;  /* 0x000000bbc4f77221 */ /* 0x000fe20000010000 */
        /* <DEDUP_REMOVED lines=35> */
[C---:B---3--:R-:W-:Y:S06]  /*1d0b0*/  HMMA.16816.F32 R108, R4.reuse, R16, R108 ;  /* 0x00000010046c723c */ /* 0x048fec000000186c */
[C---:B------:R-:W-:Y:S06]  /*1d0c0*/  HMMA.16816.F32 R112, R4.reuse, R18, R112 ;  /* 0x000000120470723c */ /* 0x040fec0000001870 */
[C---:B--2---:R-:W-:Y:S06]  /*1d0d0*/  HMMA.16816.F32 R116, R4.reuse, R12, R116 ;  /* 0x0000000c0474723c */ /* 0x044fec0000001874 */
        /* <DEDUP_REMOVED lines=19> */
[----:B------:R-:W-:Y:S02]  /*1d210*/  IADD3 R12, R4, 0x40, RZ ;  /* 0x00000040040c7810 */ /* 0x000fe40007ffe0ff */
[----:B------:R-:W-:Y:S02]  /*1d220*/  IABS R5, R4 ;  /* 0x0000000400057213 */ /* 0x000fe40000000000 */
[----:B------:R-:W-:-:S02]  /*1d230*/  R2UR UR12, R166 ;  /* 0x00000000a60c72ca */ /* 0x000fc400000e0000 */
[C---:B------:R-:W-:Y:S02]  /*1d240*/  R2UR UR13, R167.reuse ;  /* 0x00000000a70d72ca */ /* 0x040fe400000e0000 */
[----:B------:R-:W-:Y:S02]  /*1d250*/  R2UR UR8, R166 ;  /* 0x00000000a60872ca */ /* 0x000fe400000e0000 */
[----:B------:R-:W-:Y:S02]  /*1d260*/  R2UR UR9, R167 ;  /* 0x00000000a70972ca */ /* 0x000fe400000e0000 */
[-C--:B--2---:R-:W-:Y:S02]  /*1d270*/  IABS R8, R11.reuse ;  /* 0x0000000b00087213 */ /* 0x084fe40000000000 */
[-C--:B------:R-:W-:Y:S02]  /*1d280*/  IABS R6, R11.reuse ;  /* 0x0000000b00067213 */ /* 0x080fe40000000000 */
[----:B------:R-:W1:Y:S01]  /*1d290*/  I2F.RP R9, R8 ;  /* 0x0000000800097306 */ /* 0x000e620000209400 */
[----:B------:R-:W-:-:S02]  /*1d2a0*/  LOP3.LUT R4, R4, R11, RZ, 0x3c, !PT ;  /* 0x0000000b04047212 */ /* 0x000fc400078e3cff */
[----:B------:R-:W-:Y:S02]  /*1d2b0*/  IMAD.MOV R6, RZ, RZ, -R6 ;  /* 0x000000ffff067224 */ /* 0x000fe400078e0a06 */
[----:B------:R-:W-:Y:S02]  /*1d2c0*/  ISETP.GE.AND P1, PT, R4, RZ, PT ;  /* 0x000000ff0400720c */ /* 0x000fe40003f26270 */
[----:B------:R-:W-:Y:S01]  /*1d2d0*/  LOP3.LUT R4, RZ, R11, RZ, 0x33, !PT ;  /* 0x0000000bff047212 */ /* 0x000fe200078e33ff */
        /* <DEDUP_REMOVED lines=8> */
[----:B------:R-:W-:-:S03]  /*1d360*/  IMAD.HI.U32 R10, R15, R10, R14 ;  /* 0x0000000a0f0a7227 */ /* 0x000fc600078e000e */
[----:B------:R-:W-:Y:S02]  /*1d370*/  ISETP.GE.AND P3, PT, R12, RZ, PT ;  /* 0x000000ff0c00720c */ /* 0x000fe40003f66270 */
[----:B------:R-:W2:Y:S01]  /*1d380*/  LD.E.64 R12, desc[UR8][R170.64+0x28] ;  /* 0x00002808aa0c7980 */ /* 0x000ea2000c101b00 */
[----:B------:R-:W-:-:S04]  /*1d390*/  IMAD.HI.U32 R9, R10, R5, RZ ;  /* 0x000000050a097227 */ /* 0x000fc800078e00ff */
[----:B------:R-:W-:-:S04]  /*1d3a0*/  IMAD.HI.U32 R10, R10, R7, RZ ;  /* 0x000000070a0a7227 */ /* 0x000fc800078e00ff */
[-C--:B------:R-:W-:Y:S02]  /*1d3b0*/  IMAD R5, R9, R6.reuse, R5 ;  /* 0x0000000609057224 */ /* 0x080fe400078e0205 */
[----:B------:R-:W-:-:S03]  /*1d3c0*/  IMAD R7, R10, R6, R7 ;  /* 0x000000060a077224 */ /* 0x000fc600078e0207 */
[C---:B------:R-:W-:Y:S02]  /*1d3d0*/  ISETP.GT.U32.AND P2, PT, R8.reuse, R5, PT ;  /* 0x000000050800720c */ /* 0x040fe40003f44070 */
[----:B------:R-:W-:-:S11]  /*1d3e0*/  ISETP.GT.U32.AND P4, PT, R8, R7, PT ;  /* 0x000000070800720c */ /* 0x000fd60003f84070 */
[----:B------:R-:W-:Y:S02]  /*1d3f0*/  @!P2 IMAD.IADD R5, R5, 0x1, -R8 ;  /* 0x000000010505a824 */ /* 0x000fe400078e0a08 */
[-C--:B------:R-:W-:Y:S01]  /*1d400*/  @!P4 IADD3 R7, R7, -R8.reuse, RZ ;  /* 0x800000080707c210 */ /* 0x080fe20007ffe0ff */
[----:B------:R-:W-:Y:S02]  /*1d410*/  @!P4 VIADD R10, R10, 0x1 ;  /* 0x000000010a0ac836 */ /* 0x000fe40000000000 */
[-C--:B------:R-:W-:Y:S01]  /*1d420*/  ISETP.GE.U32.AND P5, PT, R5, R8.reuse, PT ;  /* 0x000000080500720c */ /* 0x080fe20003fa6070 */
[----:B------:R-:W-:Y:S01]  /*1d430*/  @!P2 VIADD R9, R9, 0x1 ;  /* 0x000000010909a836 */ /* 0x000fe20000000000 */
[----:B------:R-:W-:Y:S02]  /*1d440*/  ISETP.GE.U32.AND P6, PT, R7, R8, PT ;  /* 0x000000080700720c */ /* 0x000fe40003fc6070 */
[----:B------:R-:W-:-:S09]  /*1d450*/  ISETP.NE.AND P2, PT, R11, RZ, PT ;  /* 0x000000ff0b00720c */ /* 0x000fd20003f45270 */
[----:B------:R-:W-:Y:S02]  /*1d460*/  @P5 VIADD R9, R9, 0x1 ;  /* 0x0000000109095836 */ /* 0x000fe40000000000 */
[----:B------:R-:W-:Y:S02]  /*1d470*/  @P6 IADD3 R10, R10, 0x1, RZ ;  /* 0x000000010a0a6810 */ /* 0x000fe40007ffe0ff */
[----:B------:R-:W-:-:S03]  /*1d480*/  @!P1 IMAD.MOV R9, RZ, RZ, -R9 ;  /* 0x000000ffff099224 */ /* 0x000fc600078e0a09 */
[----:B------:R-:W-:Y:S02]  /*1d490*/  @!P3 IMAD.MOV R10, RZ, RZ, -R10 ;  /* 0x000000ffff0ab224 */ /* 0x000fe400078e0a0a */
[C---:B------:R-:W-:Y:S02]  /*1d4a0*/  SEL R6, R4.reuse, R9, !P2 ;  /* 0x0000000904067207 */ /* 0x040fe40005000000 */
[----:B------:R-:W3:Y:S01]  /*1d4b0*/  LD.E.64 R8, desc[UR4][R170.64+0x40] ;  /* 0x00004004aa087980 */ /* 0x000ee2000c101b00 */
[----:B------:R-:W-:Y:S02]  /*1d4c0*/  SEL R7, R4, R10, !P2 ;  /* 0x0000000a04077207 */ /* 0x000fe40005000000 */
[----:B------:R-:W-:-:S04]  /*1d4d0*/  IMAD.WIDE R16, R6, 0x4, R244 ;  /* 0x0000000406107825 */ /* 0x000fc800078e02f4 */
[C---:B------:R-:W-:Y:S01]  /*1d4e0*/  IMAD.WIDE R14, R7.reuse, 0x4, R244 ;  /* 0x00000004070e7825 */ /* 0x040fe200078e02f4 */
[----:B------:R-:W4:Y:S04]  /*1d4f0*/  LD.E R4, desc[UR10][R16.64] ;  /* 0x0000000a10047980 */ /* 0x000f28000c101900 */
[----:B------:R-:W4:Y:S01]  /*1d500*/  LD.E R5, desc[UR12][R14.64] ;  /* 0x0000000c0e057980 */ /* 0x000f22000c101900 */
[----:B------:R-:W-:-:S05]  /*1d510*/  IADD3 R6, R7, -R6, RZ ;  /* 0x8000000607067210 */ /* 0x000fca0007ffe0ff */
[----:B------:R-:W-:-:S05]  /*1d520*/  IMAD R11, R11, R6, -0x40 ;  /* 0xffffffc00b0b7424 */ /* 0x000fca00078e0206 */
[----:B------:R-:W-:Y:S01]  /*1d530*/  SHF.R.S32.HI R7, RZ, 0x1f, R11 ;  /* 0x0000001fff077819 */ /* 0x000fe2000001140b */
[-C--:B---3--:R-:W-:Y:S02]  /*1d540*/  IMAD R6, R9, R11.reuse, RZ ;  /* 0x0000000b09067224 */ /* 0x088fe400078e02ff */
[----:B------:R-:W-:-:S04]  /*1d550*/  IMAD.WIDE.U32 R10, R8, R11, RZ ;  /* 0x0000000b080a7225 */ /* 0x000fc800078e00ff */
[----:B------:R-:W-:Y:S02]  /*1d560*/  IMAD R6, R8, R7, R6 ;  /* 0x0000000708067224 */ /* 0x000fe400078e0206 */
[----:B----4-:R-:W-:Y:S02]  /*1d570*/  IMAD.IADD R5, R4, 0x1, -R5 ;  /* 0x0000000104057824 */ /* 0x010fe400078e0a05 */
[----:B------:R-:W-:Y:S02]  /*1d580*/  IMAD.IADD R11, R11, 0x1, R6 ;  /* 0x000000010b0b7824 */ /* 0x000fe400078e0206 */
[----:B--2---:R-:W-:Y:S01]  /*1d590*/  IMAD R7, R13, R5, RZ ;  /* 0x000000050d077224 */ /* 0x004fe200078e02ff */
[----:B------:R-:W-:Y:S01]  /*1d5a0*/  SHF.R.S32.HI R4, RZ, 0x1f, R5 ;  /* 0x0000001fff047819 */ /* 0x000fe20000011405 */
[----:B------:R-:W-:-:S04]  /*1d5b0*/  IMAD.WIDE.U32 R10, R5, R12, R10 ;  /* 0x0000000c050a7225 */ /* 0x000fc800078e000a */
[----:B------:R-:W-:Y:S02]  /*1d5c0*/  IMAD R4, R12, R4, R7 ;  /* 0x000000040c047224 */ /* 0x000fe400078e0207 */
[----:B------:R-:W-:-:S03]  /*1d5d0*/  IMAD.MOV.U32 R5, RZ, RZ, R10 ;  /* 0x000000ffff057224 */ /* 0x000fc600078e000a */
[----:B------:R-:W-:Y:S01]  /*1d5e0*/  IADD3 R4, R11, R4, RZ ;  /* 0x000000040b047210 */ /* 0x000fe20007ffe0ff */
[----:B------:R-:W-:Y:S05]  /*1d5f0*/  BRA `(.L_x_1482) ;  /* 0x0000000000147947 */ /* 0x000fea0003800000 */
.L_x_1481:
[----:B--2---:R-:W-:Y:S02]  /*1d600*/  R2UR UR4, R166 ;  /* 0x00000000a60472ca */ /* 0x004fe400000e0000 */
[----:B------:R-:W-:-:S13]  /*1d610*/  R2UR UR5, R167 ;  /* 0x00000000a70572ca */ /* 0x000fda00000e0000 */
[----:B-1----:R-:W2:Y:S02]  /*1d620*/  LD.E R5, desc[UR4][R170.64+0x40] ;  /* 0x00004004aa057980 */ /* 0x002ea4000c101900 */
[----:B--2---:R-:W-:-:S05]  /*1d630*/  IMAD.U32 R5, R5, -0x40, RZ ;  /* 0xffffffc005057824 */ /* 0x004fca00078e00ff */
[----:B------:R-:W-:Y:S02]  /*1d640*/  SHF.R.S32.HI R4, RZ, 0x1f, R5 ;  /* 0x0000001fff047819 */ /* 0x000fe40000011405 */
.L_x_1482:
[----:B------:R-:W-:Y:S05]  /*1d650*/  BSYNC B0 ;  /* 0x0000000000007941 */ /* 0x000fea0003800000 */
.L_x_1480:
[C---:B------:R-:W-:Y:S02]  /*1d660*/  LOP3.LUT P3, RZ, R246.reuse, 0x1, RZ, 0xc0, !PT ;  /* 0x00000001f6ff7812 */ /* 0x040fe4000786c0ff */
[C---:B------:R-:W-:Y:S02]  /*1d670*/  LOP3.LUT P6, RZ, R246.reuse, 0x2, RZ, 0xc0, !PT ;  /* 0x00000002f6ff7812 */ /* 0x040fe400078cc0ff */
[C---:B------:R-:W-:Y:S02]  /*1d680*/  LOP3.LUT P5, RZ, R246.reuse, 0x4, RZ, 0xc0, !PT ;  /* 0x00000004f6ff7812 */ /* 0x040fe400078ac0ff */
[C---:B------:R-:W-:Y:S02]  /*1d690*/  IADD3 R7, P1, R5.reuse, R230, RZ ;  /* 0x000000e605077210 */ /* 0x040fe40007f3e0ff */
[C---:B------:R-:W-:Y:S02]  /*1d6a0*/  LEA R200, P2, R5.reuse, R188, 0x1 ;  /* 0x000000bc05c87211 */ /* 0x040fe400078408ff */
[----:B------:R-:W-:Y:S01]  /*1d6b0*/  LOP3.LUT P4, RZ, R246, 0x8, RZ, 0xc0, !PT ;  /* 0x00000008f6ff7812 */ /* 0x000fe2000788c0ff */
[----:B------:R-:W-:Y:S01]  /*1d6c0*/  IMAD.X R6, R4, 0x1, R231, P1 ;  /* 0x0000000104067824 */ /* 0x000fe200008e06e7 */
[----:B------:R-:W-:-:S02]  /*1d6d0*/  LEA.HI.X R201, R5, R189, R4, 0x1, P2 ;  /* 0x000000bd05c97211 */ /* 0x000fc400010f0c04 */
[CC--:B------:R-:W-:Y:S02]  /*1d6e0*/  @P3 LEA R14, P2, R7.reuse, R188.reuse, 0x1 ;  /* 0x000000bc070e3211 */ /* 0x0c0fe400078408ff */
[CC--:B------:R-:W-:Y:S02]  /*1d6f0*/  @P6 LEA R12, P1, R7.reuse, R188.reuse, 0x1 ;  /* 0x000000bc070c6211 */ /* 0x0c0fe400078208ff */
[CCC-:B------:R-:W-:Y:S02]  /*1d700*/  @P3 LEA.HI.X R15, R7.reuse, R189.reuse, R6.reuse, 0x1, P2 ;  /* 0x000000bd070f3211 */ /* 0x1c0fe400010f0c06 */
[C---:B------:R-:W-:Y:S02]  /*1d710*/  @P5 LEA R10, P2, R7.reuse, R188, 0x1 ;  /* 0x000000bc070a5211 */ /* 0x040fe400078408ff */
[CCC-:B------:R-:W-:Y:S02]  /*1d720*/  @P6 LEA.HI.X R13, R7.reuse, R189.reuse, R6.reuse, 0x1, P1 ;  /* 0x000000bd070d6211 */ /* 0x1c0fe400008f0c06 */
[----:B------:R-:W-:-:S02]  /*1d730*/  @P5 LEA.HI.X R11, R7, R189, R6, 0x1, P2 ;  /* 0x000000bd070b5211 */ /* 0x000fc400010f0c06 */
[C---:B------:R-:W-:Y:S02]  /*1d740*/  @P4 LEA R8, P1, R7.reuse, R188, 0x1 ;  /* 0x000000bc07084211 */ /* 0x040fe400078208ff */
[C---:B------:R-:W-:Y:S02]  /*1d750*/  IADD3 R5, P2, R7.reuse, R230, RZ ;  /* 0x000000e607057210 */ /* 0x040fe40007f5e0ff */
[----:B------:R-:W-:Y:S02]  /*1d760*/  @P4 LEA.HI.X R9, R7, R189, R6, 0x1, P1 ;  /* 0x000000bd07094211 */ /* 0x000fe400008f0c06 */
[CC--:B------:R-:W-:Y:S01]  /*1d770*/  @P6 LEA R20, P1, R5.reuse, R188.reuse, 0x1 ;  /* 0x000000bc05146211 */ /* 0x0c0fe200078208ff */
[----:B------:R-:W-:Y:S01]  /*1d780*/  IMAD.X R6, R6, 0x1, R231, P2 ;  /* 0x0000000106067824 */ /* 0x000fe200010e06e7 */
[----:B------:R-:W-:Y:S02]  /*1d790*/  @P3 LEA R22, P2, R5, R188, 0x1 ;  /* 0x000000bc05163211 */ /* 0x000fe400078408ff */
[----:B------:R-:W-:-:S02]  /*1d7a0*/  @P3 R2UR UR10, R166 ;  /* 0x00000000a60a32ca */ /* 0x000fc400000e0000 */
[CCC-:B------:R-:W-:Y:S02]  /*1d7b0*/  @P3 LEA.HI.X R23, R5.reuse, R189.reuse, R6.reuse, 0x1, P2 ;  /* 0x000000bd05173211 */ /* 0x1c0fe400010f0c06 */
[CC--:B------:R-:W-:Y:S02]  /*1d7c0*/  @P5 LEA R18, P2, R5.reuse, R188.reuse, 0x1 ;  /* 0x000000bc05125211 */ /* 0x0c0fe400078408ff */
[CCC-:B------:R-:W-:Y:S02]  /*1d7d0*/  @P6 LEA.HI.X R21, R5.reuse, R189.reuse, R6.reuse, 0x1, P1 ;  /* 0x000000bd05156211 */ /* 0x1c0fe400008f0c06 */
[C---:B------:R-:W-:Y:S02]  /*1d7e0*/  @P5 LEA.HI.X R19, R5.reuse, R189, R6, 0x1, P2 ;  /* 0x000000bd05135211 */ /* 0x040fe400010f0c06 */
[C---:B------:R-:W-:Y:S02]  /*1d7f0*/  @P4 LEA R16, P1, R5.reuse, R188, 0x1 ;  /* 0x000000bc05104211 */ /* 0x040fe400078208ff */
[----:B------:R-:W-:-:S02]  /*1d800*/  IADD3 R4, P2, R5, R230, RZ ;  /* 0x000000e605047210 */ /* 0x000fc40007f5e0ff */
[----:B------:R-:W-:Y:S01]  /*1d810*/  @P4 LEA.HI.X R17, R5, R189, R6, 0x1, P1 ;  /* 0x000000bd05114211 */ /* 0x000fe200008f0c06 */
[----:B------:R-:W-:Y:S01]  /*1d820*/  @P6 IMAD.MOV.U32 R5, RZ, RZ, R201 ;  /* 0x000000ffff056224 */ /* 0x000fe200078e00c9 */
[C---:B------:R-:W-:Y:S01]  /*1d830*/  @P3 R2UR UR11, R167.reuse ;  /* 0x00000000a70b32ca */ /* 0x040fe200000e0000 */
[----:B------:R-:W-:Y:S01]  /*1d840*/  IMAD.X R6, R6, 0x1, R231, P2 ;  /* 0x0000000106067824 */ /* 0x000fe200010e06e7 */
[CC--:B------:R-:W-:Y:S02]  /*1d850*/  @P3 LEA R26, P2, R4.reuse, R188.reuse, 0x1 ;  /* 0x000000bc041a3211 */ /* 0x0c0fe400078408ff */
[----:B------:R-:W-:Y:S02]  /*1d860*/  @P6 LEA R24, P1, R4, R188, 0x1 ;  /* 0x000000bc04186211 */ /* 0x000fe400078208ff */
[----:B------:R-:W-:Y:S02]  /*1d870*/  @P6 R2UR UR8, R166 ;  /* 0x00000000a60862ca */ /* 0x000fe400000e0000 */
[----:B------:R-:W-:-:S02]  /*1d880*/  @P6 R2UR UR9, R167 ;  /* 0x00000000a70962ca */ /* 0x000fc400000e0000 */
        /* <DEDUP_REMOVED lines=9> */
[----:B------:R-:W-:Y:S02]  /*1d920*/  @P5 R2UR UR4, R166 ;  /* 0x00000000a60452ca */ /* 0x000fe400000e0000 */
[----:B------:R-:W-:-:S02]  /*1d930*/  @P5 R2UR UR5, R167 ;  /* 0x00000000a70552ca */ /* 0x000fc400000e0000 */
[CCC-:B------:R-:W-:Y:S02]  /*1d940*/  @P5 LEA.HI.X R177, R4.reuse, R189.reuse, R6.reuse, 0x1, P2 ;  /* 0x000000bd04b15211 */ /* 0x1c0fe400010f0c06 */
[----:B------:R-:W-:Y:S01]  /*1d950*/  @P4 LEA.HI.X R179, R4, R189, R6, 0x1, P1 ;  /* 0x000000bd04b34211 */ /* 0x000fe200008f0c06 */
[--C-:B------:R-:W-:Y:S01]  /*1d960*/  @P6 IMAD.MOV.U32 R4, RZ, RZ, R200.reuse ;  /* 0x000000ffff046224 */ /* 0x100fe200078e00c8 */
[C---:B------:R-:W-:Y:S02]  /*1d970*/  @P4 R2UR UR12, R166.reuse ;  /* 0x00000000a60c42ca */ /* 0x040fe400000e0000 */
[C---:B------:R-:W-:Y:S02]  /*1d980*/  @P4 R2UR UR13, R167.reuse ;  /* 0x00000000a70d42ca */ /* 0x040fe400000e0000 */
[----:B------:R-:W-:Y:S01]  /*1d990*/  @!PT LDS RZ, [RZ] ;  /* 0x00000000fffff984 */ /* 0x000fe20000000800 */
[----:B------:R-:W-:Y:S01]  /*1d9a0*/  @!PT LDS RZ, [RZ] ;  /* 0x00000000fffff984 */ /* 0x000fe20000000800 */
[----:B------:R-:W-:Y:S01]  /*1d9b0*/  @!PT LDS RZ, [RZ] ;  /* 0x00000000fffff984 */ /* 0x000fe20000000800 */
[----:B------:R1:W-:Y:S01]  /*1d9c0*/  @P6 LDGSTS.E.BYPASS.LTC128B.128 [R241+0x12000], desc[UR8][R4.64+0x80] ;  /* 0x1200008004f16fae */ /* 0x0003e2000b901d48 */
[----:B------:R-:W-:Y:S02]  /*1d9d0*/  @P4 R2UR UR14, R166 ;  /* 0x00000000a60e42ca */ /* 0x000fe400000e0000 */
[----:B------:R-:W-:Y:S01]  /*1d9e0*/  @P4 R2UR UR15, R167 ;  /* 0x00000000a70f42ca */ /* 0x000fe200000e0000 */
[----:B------:R-:W-:Y:S01]  /*1d9f0*/  @!P6 STS.128 [R241+0x12000], RZ ;  /* 0x012000fff100e388 */ /* 0x000fe20000000c00 */
[----:B-1----:R-:W-:-:S02]  /*1da00*/  @P5 IMAD.MOV.U32 R4, RZ, RZ, R200 ;  /* 0x000000ffff045224 */ /* 0x002fc400078e00c8 */
        /* <DEDUP_REMOVED lines=45> */
[----:B------:R3:W-:Y:S01]  /*1dce0*/  @P6 LDGSTS.E.BYPASS.LTC128B.128 [R241+0x13000], desc[UR8][R20.64+0x80] ;  /* 0x1300008014f16fae */ /* 0x0007e2000b901d48 */
        /* <DEDUP_REMOVED lines=33> */
[----:B------:R5:W-:Y:S01]  /*1df00*/  @P4 LDGSTS.E.BYPASS.LTC128B.128 [R241+0x17800], desc[UR4][R178.64+0x180] ;  /* 0x17800180b2f14fae */ /* 0x000be2000b901d44 */
[----:B------:R-:W-:-:S02]  /*1df10*/  R2UR UR4, R166 ;  /* 0x00000000a60472ca */ /* 0x000fc400000e0000 */
[----:B------:R-:W-:Y:S01]  /*1df20*/  R2UR UR5, R167 ;  /* 0x00000000a70572ca */ /* 0x000fe200000e0000 */
[----:B------:R-:W-:Y:S04]  /*1df30*/  @!P4 STS.128 [R241+0x17800], RZ ;  /* 0x017800fff100c388 */ /* 0x000fe80000000c00 */
[----:B------:R-:W-:Y:S04]  /*1df40*/  LDSM.16.M88.4 R172, [R225] ;  /* 0x00000000e1ac783b */ /* 0x000fe80000000200 */
[----:B-1----:R-:W1:Y:S04]  /*1df50*/  LDSM.16.M88.4 R4, [R224+0x8800] ;  /* 0x00880000e004783b */ /* 0x002e680000000200 */
[----:B--2---:R-:W2:Y:S04]  /*1df60*/  LDSM.16.M88.4 R12, [R224+0x8000] ;  /* 0x00800000e00c783b */ /* 0x004ea80000000200 */
[----:B------:R-:W5:Y:S04]  /*1df70*/  LDSM.16.M88.4 R180, [R224+0x9000] ;  /* 0x00900000e0b4783b */ /* 0x000f680000000200 */
[----:B------:R-:W5:Y:S04]  /*1df80*/  LDSM.16.M88.4 R32, [R224+0x9800] ;  /* 0x00980000e020783b */ /* 0x000f680000000200 */
[----:B------:R-:W-:Y:S04]  /*1df90*/  LDSM.16.M88.4 R28, [R223] ;  /* 0x00000000df1c783b */ /* 0x000fe80000000200 */
[----:B---3--:R-:W3:Y:S04]  /*1dfa0*/  LDSM.16.M88.4 R20, [R218] ;  /* 0x00000000da14783b */ /* 0x008ee80000000200 */
[----:B----4-:R-:W4:Y:S04]  /*1dfb0*/  LDSM.16.M88.4 R24, [R222] ;  /* 0x00000000de18783b */ /* 0x010f280000000200 */
[----:B------:R-:W4:Y:S04]  /*1dfc0*/  LDSM.16.M88.4 R192, [R217] ;  /* 0x00000000d9c0783b */ /* 0x000f280000000200 */
[----:B------:R-:W4:Y:S04]  /*1dfd0*/  LDSM.16.M88.4 R188, [R216] ;  /* 0x00000000d8bc783b */ /* 0x000f280000000200 */
[----:B------:R-:W-:Y:S01]  /*1dfe0*/  LDSM.16.M88.4 R196, [R219+0x9000] ;  /* 0x00900000dbc4783b */ /* 0x000fe20000000200 */
[C---:B-1----:R-:W-:Y:S03]  /*1dff0*/  HMMA.16816.F32 R8, R172.reuse, R4, RZ ;  /* 0x00000004ac08723c */ /* 0x042fe600000018ff */
[----:B------:R-:W4:Y:S04]  /*1e000*/  LD.E R169, desc[UR4][R170.64+0x18c] ;  /* 0x00018c04aaa97980 */ /* 0x000f28000c101900 */
[----:B------:R-:W0:Y:S01]  /*1e010*/  LDGDEPBAR ;  /* 0x00000000000079af */ /* 0x000e220000000000 */
[C---:B------:R-:W-:Y:S06]  /*1e020*/  HMMA.16816.F32 R4, R172.reuse, R6, RZ ;  /* 0x00000006ac04723c */ /* 0x040fec00000018ff */
[C---:B--2---:R-:W-:Y:S06]  /*1e030*/  HMMA.16816.F32 R16, R172.reuse, R12, RZ ;  /* 0x0000000cac10723c */ /* 0x044fec00000018ff */
[C---:B------:R-:W-:Y:S06]  /*1e040*/  HMMA.16816.F32 R12, R172.reuse, R14, RZ ;  /* 0x0000000eac0c723c */ /* 0x040fec00000018ff */
[C---:B-----5:R-:W-:Y:S06]  /*1e050*/  HMMA.16816.F32 R184, R172.reuse, R180, RZ ;  /* 0x000000b4acb8723c */ /* 0x060fec00000018ff */
[C---:B------:R-:W-:Y:S06]  /*1e060*/  HMMA.16816.F32 R180, R172.reuse, R182, RZ ;  /* 0x000000b6acb4723c */ /* 0x040fec00000018ff */
[C---:B------:R-:W-:Y:S06]  /*1e070*/  HMMA.16816.F32 R176, R172.reuse, R32, RZ ;  /* 0x00000020acb0723c */ /* 0x040fec00000018ff */
[----:B------:R-:W-:Y:S01]  /*1e080*/  HMMA.16816.F32 R172, R172, R34, RZ ;  /* 0x00000022acac723c */ /* 0x000fe200000018ff */
[----:B------:R-:W-:Y:S05]  /*1e090*/  LDSM.16.M88.4 R32, [R221] ;  /* 0x00000000dd20783b */ /* 0x000fea0000000200 */
[C---:B---3--:R-:W-:Y:S06]  /*1e0a0*/  HMMA.16816.F32 R8, R28.reuse, R20, R8 ;  /* 0x000000141c08723c */ /* 0x048fec0000001808 */
[C---:B------:R-:W-:Y:S01]  /*1e0b0*/  HMMA.16816.F32 R4, R28.reuse, R22, R4 ;  /* 0x000000161c04723c */ /* 0x040fe20000001804 */
[----:B------:R-:W1:Y:S05]  /*1e0c0*/  LDSM.16.M88.4 R20, [R219+0x8800] ;  /* 0x00880000db14783b */ /* 0x000e6a0000000200 */
[C---:B----4-:R-:W-:Y:S06]  /*1e0d0*/  HMMA.16816.F32 R16, R28.reuse, R24, R16 ;  /* 0x000000181c10723c */ /* 0x050fec0000001810 */
        /* <DEDUP_REMOVED lines=79> */
[----:B------:R-:W-:Y:S05]  /*1e5d0*/  LDSM.16.M88.4 R196, [R223+0x4000] ;  /* 0x00400000dfc4783b */ /* 0x000fea0000000200 */
[C---:B-1----:R-:W-:Y:S06]  /*1e5e0*/  HMMA.16816.F32 R184, R32.reuse, R192, R184 ;  /* 0x000000c020b8723c */ /* 0x042fec00000018b8 */
[C---:B------:R-:W-:Y:S01]  /*1e5f0*/  HMMA.16816.F32 R180, R32.reuse, R194, R180 ;  /* 0x000000c220b4723c */ /* 0x040fe200000018b4 */
[----:B------:R-:W-:Y:S05]  /*1e600*/  LDSM.16.M88.4 R192, [R208] ;  /* 0x00000000d0c0783b */ /* 0x000fea0000000200 */
[C---:B---3--:R-:W-:Y:S06]  /*1e610*/  HMMA.16816.F32 R176, R32.reuse, R188, R176 ;  /* 0x000000bc20b0723c */ /* 0x048fec00000018b0 */
[----:B------:R-:W-:Y:S01]  /*1e620*/  HMMA.16816.F32 R172, R32, R190, R172 ;  /* 0x000000be20ac723c */ /* 0x000fe200000018ac */
[----:B------:R-:W1:Y:S04]  /*1e630*/  LDSM.16.M88.4 R188, [R224+0xd000] ;  /* 0x00d00000e0bc783b */ /* 0x000e680000000200 */
[----:B------:R-:W3:Y:S01]  /*1e640*/  LDSM.16.M88.4 R32, [R224+0xd800] ;  /* 0x00d80000e020783b */ /* 0x000ee20000000200 */
        /* <DEDUP_REMOVED lines=8> */
[----:B------:R-:W1:Y:S05]  /*1e6d0*/  LDSM.16.M88.4 R188, [R207] ;  /* 0x00000000cfbc783b */ /* 0x000e6a0000000200 */
[C---:B---3--:R-:W-:Y:S06]  /*1e6e0*/  HMMA.16816.F32 R176, R28.reuse, R32, R176 ;  /* 0x000000201cb0723c */ /* 0x048fec00000018b0 */
[----:B------:R-:W-:Y:S01]  /*1e6f0*/  HMMA.16816.F32 R172, R28, R34, R172 ;  /* 0x000000221cac723c */ /* 0x000fe200000018ac */
[----:B------:R-:W-:Y:S04]  /*1e700*/  LDSM.16.M88.4 R32, [R221+0x4000] ;  /* 0x00400000dd20783b */ /* 0x000fe80000000200 */
[----:B------:R-:W3:Y:S01]  /*1e710*/  LDSM.16.M88.4 R28, [R219+0xc000] ;  /* 0x00c00000db1c783b */ /* 0x000ee20000000200 */
        /* <DEDUP_REMOVED lines=9> */
[C---:B-1----:R-:W-:Y:S06]  /*1e7b0*/  HMMA.16816.F32 R176, R196.reuse, R188, R176 ;  /* 0x000000bcc4b0723c */ /* 0x042fec00000018b0 */
[----:B------:R-:W-:Y:S01]  /*1e7c0*/  HMMA.16816.F32 R172, R196, R190, R172 ;  /* 0x000000bec4ac723c */ /* 0x000fe200000018ac */
[----:B------:R-:W1:Y:S04]  /*1e7d0*/  LDSM.16.M88.4 R188, [R219+0xd800] ;  /* 0x00d80000dbbc783b */ /* 0x000e680000000200 */
[----:B------:R-:W-:Y:S01]  /*1e7e0*/  LDSM.16.M88.4 R196, [R220+0x4000] ;  /* 0x00400000dcc4783b */ /* 0x000fe20000000200 */
[C---:B---3--:R-:W-:Y:S06]  /*1e7f0*/  HMMA.16816.F32 R16, R32.reuse, R28, R16 ;  /* 0x0000001c2010723c */ /* 0x048fec0000001810 */
[C---:B------:R-:W-:Y:S01]  /*1e800*/  HMMA.16816.F32 R12, R32.reuse, R30, R12 ;  /* 0x0000001e200c723c */ /* 0x040fe2000000180c */
[----:B------:R-:W3:Y:S05]  /*1e810*/  LDSM.16.M88.4 R28, [R215+0x4800] ;  /* 0x00480000d71c783b */ /* 0x000eea0000000200 */
[C---:B----4-:R-:W-:Y:S06]  /*1e820*/  HMMA.16816.F32 R8, R32.reuse, R24, R8 ;  /* 0x000000182008723c */ /* 0x050fec0000001808 */
[C---:B------:R-:W-:Y:S01]  /*1e830*/  HMMA.16816.F32 R4, R32.reuse, R26, R4 ;  /* 0x0000001a2004723c */ /* 0x040fe20000001804 */
[----:B------:R-:W4:Y:S05]  /*1e840*/  LDSM.16.M88.4 R24, [R215+0x5000] ;  /* 0x00500000d718783b */ /* 0x000f2a0000000200 */
[C---:B--2---:R-:W-:Y:S06]  /*1e850*/  HMMA.16816.F32 R184, R32.reuse, R20, R184 ;  /* 0x0000001420b8723c */ /* 0x044fec00000018b8 */
[C---:B------:R-:W-:Y:S01]  /*1e860*/  HMMA.16816.F32 R180, R32.reuse, R22, R180 ;  /* 0x0000001620b4723c */ /* 0x040fe200000018b4 */
[----:B------:R-:W2:Y:S05]  /*1e870*/  LDSM.16.M88.4 R20, [R215+0x5800] ;  /* 0x00580000d714783b */ /* 0x000eaa0000000200 */
[C---:B-1----:R-:W-:Y:S06]  /*1e880*/  HMMA.16816.F32 R176, R32.reuse, R188, R176 ;  /* 0x000000bc20b0723c */ /* 0x042fec00000018b0 */
[----:B------:R-:W-:Y:S01]  /*1e890*/  HMMA.16816.F32 R172, R32, R190, R172 ;  /* 0x000000be20ac723c */ /* 0x000fe200000018ac */
[----:B------:R-:W-:Y:S04]  /*1e8a0*/  LDSM.16.M88.4 R32, [R225+0x6000] ;  /* 0x00600000e120783b */ /* 0x000fe80000000200 */
[----:B------:R-:W-:Y:S01]  /*1e8b0*/  LDSM.16.M88.4 R188, [R224+0xf000] ;  /* 0x00f00000e0bc783b */ /* 0x000fe20000000200 */
[C---:B---3--:R-:W-:Y:S06]  /*1e8c0*/  HMMA.16816.F32 R8, R196.reuse, R28, R8 ;  /* 0x0000001cc408723c */ /* 0x048fec0000001808 */
[C---:B------:R-:W-:Y:S01]  /*1e8d0*/  HMMA.16816.F32 R4, R196.reuse, R30, R4 ;  /* 0x0000001ec404723c */ /* 0x040fe20000001804 */
[----:B------:R-:W1:Y:S05]  /*1e8e0*/  LDSM.16.M88.4 R28, [R224+0xe000] ;  /* 0x00e00000e01c783b */ /* 0x000e6a0000000200 */
[C---:B----4-:R-:W-:Y:S06]  /*1e8f0*/  HMMA.16816.F32 R184, R196.reuse, R24, R184 ;  /* 0x00000018c4b8723c */ /* 0x050fec00000018b8 */
[C---:B------:R-:W-:Y:S01]  /*1e900*/  HMMA.16816.F32 R180, R196.reuse, R26, R180 ;  /* 0x0000001ac4b4723c */ /* 0x040fe200000018b4 */
[----:B------:R-:W3:Y:S05]  /*1e910*/  LDSM.16.M88.4 R24, [R224+0xe800] ;  /* 0x00e80000e018783b */ /* 0x000eea0000000200 */
[C---:B------:R-:W-:Y:S06]  /*1e920*/  HMMA.16816.F32 R16, R196.reuse, R192, R16 ;  /* 0x000000c0c410723c */ /* 0x040fec0000001810 */
[C---:B------:R-:W-:Y:S01]  /*1e930*/  HMMA.16816.F32 R12, R196.reuse, R194, R12 ;  /* 0x000000c2c40c723c */ /* 0x040fe2000000180c */
[----:B------:R-:W-:Y:S05]  /*1e940*/  LDSM.16.M88.4 R192, [R221+0x6000] ;  /* 0x00600000ddc0783b */ /* 0x000fea0000000200 */
[C---:B--2---:R-:W-:Y:S06]  /*1e950*/  HMMA.16816.F32 R176, R196.reuse, R20, R176 ;  /* 0x00000014c4b0723c */ /* 0x044fec00000018b0 */
[----:B------:R-:W-:Y:S01]  /*1e960*/  HMMA.16816.F32 R172, R196, R22, R172 ;  /* 0x00000016c4ac723c */ /* 0x000fe200000018ac */
[----:B------:R-:W2:Y:S05]  /*1e970*/  LDSM.16.M88.4 R20, [R224+0xf800] ;  /* 0x00f80000e014783b */ /* 0x000eaa0000000200 */
[C---:B-1----:R-:W-:Y:S06]  /*1e980*/  HMMA.16816.F32 R16, R32.reuse, R28, R16 ;  /* 0x0000001c2010723c */ /* 0x042fec0000001810 */
[C---:B------:R-:W-:Y:S01]  /*1e990*/  HMMA.16816.F32 R12, R32.reuse, R30, R12 ;  /* 0x0000001e200c723c */ /* 0x040fe2000000180c */
[----:B------:R-:W-:Y:S05]  /*1e9a0*/  LDSM.16.M88.4 R28, [R223+0x6000] ;  /* 0x00600000df1c783b */ /* 0x000fea0000000200 */
[C---:B---3--:R-:W-:Y:S06]  /*1e9b0*/  HMMA.16816.F32 R8, R32.reuse, R24, R8 ;  /* 0x000000182008723c */ /* 0x048fec0000001808 */
[C---:B------:R-:W-:Y:S01]  /*1e9c0*/  HMMA.16816.F32 R4, R32.reuse, R26, R4 ;  /* 0x0000001a2004723c */ /* 0x040fe20000001804 */
[----:B------:R-:W1:Y:S05]  /*1e9d0*/  LDSM.16.M88.4 R24, [R206] ;  /* 0x00000000ce18783b */ /* 0x000e6a0000000200 */
[C---:B------:R-:W-:Y:S06]  /*1e9e0*/  HMMA.16816.F32 R184, R32.reuse, R188, R184 ;  /* 0x000000bc20b8723c */ /* 0x040fec00000018b8 */
[C---:B------:R-:W-:Y:S01]  /*1e9f0*/  HMMA.16816.F32 R180, R32.reuse, R190, R180 ;  /* 0x000000be20b4723c */ /* 0x040fe200000018b4 */
[----:B------:R-:W3:Y:S05]  /*1ea00*/  LDSM.16.M88.4 R188, [R205] ;  /* 0x00000000cdbc783b */ /* 0x000eea0000000200 */
[C---:B--2---:R-:W-:Y:S06]  /*1ea10*/  HMMA.16816.F32 R176, R32.reuse, R20, R176 ;  /* 0x0000001420b0723c */ /* 0x044fec00000018b0 */
[----:B------:R-:W-:Y:S01]  /*1ea20*/  HMMA.16816.F32 R172, R32, R22, R172 ;  /* 0x0000001620ac723c */ /* 0x000fe200000018ac */
[----:B------:R-:W2:Y:S04]  /*1ea30*/  LDSM.16.M88.4 R32, [R204] ;  /* 0x00000000cc20783b */ /* 0x000ea80000000200 */
[----:B------:R-:W4:Y:S01]  /*1ea40*/  LDSM.16.M88.4 R20, [R168] ;  /* 0x00000000a814783b */ /* 0x000f220000000200 */
[C---:B-1----:R-:W-:Y:S06]  /*1ea50*/  HMMA.16816.F32 R16, R28.reuse, R24, R16 ;  /* 0x000000181c10723c */ /* 0x042fec0000001810 */
[C---:B------:R-:W-:Y:S01]  /*1ea60*/  HMMA.16816.F32 R12, R28.reuse, R26, R12 ;  /* 0x0000001a1c0c723c */ /* 0x040fe2000000180c */
[----:B------:R-:W1:Y:S05]  /*1ea70*/  LDSM.16.M88.4 R24, [R219+0xe000] ;  /* 0x00e00000db18783b */ /* 0x000e6a0000000200 */
[C---:B---3--:R-:W-:Y:S06]  /*1ea80*/  HMMA.16816.F32 R8, R28.reuse, R188, R8 ;  /* 0x000000bc1c08723c */ /* 0x048fec0000001808 */
[C---:B------:R-:W-:Y:S06]  /*1ea90*/  HMMA.16816.F32 R4, R28.reuse, R190, R4 ;  /* 0x000000be1c04723c */ /* 0x040fec0000001804 */
[C---:B--2---:R-:W-:Y:S06]  /*1eaa0*/  HMMA.16816.F32 R184, R28.reuse, R32, R184 ;  /* 0x000000201cb8723c */ /* 0x044fec00000018b8 */
[C---:B------:R-:W-:Y:S01]  /*1eab0*/  HMMA.16816.F32 R180, R28.reuse, R34, R180 ;  /* 0x000000221cb4723c */ /* 0x040fe200000018b4 */
[----:B------:R-:W-:Y:S05]  /*1eac0*/  LDSM.16.M88.4 R32, [R219+0xe800] ;  /* 0x00e80000db20783b */ /* 0x000fea0000000200 */
[C---:B----4-:R-:W-:Y:S06]  /*1ead0*/  HMMA.16816.F32 R176, R28.reuse, R20, R176 ;  /* 0x000000141cb0723c */ /* 0x050fec00000018b0 */
[----:B------:R-:W-:Y:S01]  /*1eae0*/  HMMA.16816.F32 R172, R28, R22, R172 ;  /* 0x000000161cac723c */ /* 0x000fe200000018ac */
[----:B------:R-:W-:Y:S04]  /*1eaf0*/  LDSM.16.M88.4 R28, [R220+0x6000] ;  /* 0x00600000dc1c783b */ /* 0x000fe80000000200 */
[----:B------:R-:W2:Y:S01]  /*1eb00*/  LDSM.16.M88.4 R20, [R215+0x6000] ;  /* 0x00600000d714783b */ /* 0x000ea20000000200 */
[C---:B-1----:R-:W-:Y:S06]  /*1eb10*/  HMMA.16816.F32 R16, R192.reuse, R24, R16 ;  /* 0x00000018c010723c */ /* 0x042fec0000001810 */
[----:B------:R-:W-:Y:S01]  /*1eb20*/  HMMA.16816.F32 R12, R192, R26, R12 ;  /* 0x0000001ac00c723c */ /* 0x000fe2000000180c */
[----:B------:R-:W-:-:S15]  /*1eb30*/  LDSM.16.M88.4 R24, [R215+0x6800] ;  /* 0x00680000d718783b */ /* 0x000fde0000000200 */
[----:B------:R-:W-:-:S02]  /*1eb40*/  NOP ;  /* 0x0000000000007918 */ /* 0x000fc40000000000 */
[C---:B--2---:R-:W-:Y:S06]  /*1eb50*/  HMMA.16816.F32 R16, R28.reuse, R20, R16 ;  /* 0x000000141c10723c */ /* 0x044fec0000001810 */
[----:B------:R-:W-:Y:S01]  /*1eb60*/  HMMA.16816.F32 R12, R28, R22, R12 ;  /* 0x000000161c0c723c */ /* 0x000fe2000000180c */
[----:B------:R-:W1:Y:S05]  /*1eb70*/  LDSM.16.M88.4 R20, [R219+0xf000] ;  /* 0x00f00000db14783b */ /* 0x000e6a0000000200 */
[----:B------:R-:W-:-:S12]  /*1eb80*/  HMMA.16816.F32 R8, R192, R32, R8 ;  /* 0x00000020c008723c */ /* 0x000fd80000001808 */
[-C--:B------:R-:W-:Y:S01]  /*1eb90*/  FMUL.FTZ R16, R16, R169.reuse ;  /* 0x000000a910107220 */ /* 0x080fe20000410000 */
[-C--:B------:R-:W-:Y:S01]  /*1eba0*/  FMUL.FTZ R17, R17, R169.reuse ;  /* 0x000000a911117220 */ /* 0x080fe20000410000 */
[-C--:B------:R-:W-:Y:S01]  /*1ebb0*/  FMUL.FTZ R32, R18, R169.reuse ;  /* 0x000000a912207220 */ /* 0x080fe20000410000 */
[-C--:B------:R-:W-:Y:S01]  /*1ebc0*/  FMUL.FTZ R188, R19, R169.reuse ;  /* 0x000000a913bc7220 */ /* 0x080fe20000410000 */
[----:B------:R-:W-:Y:S08]  /*1ebd0*/  MUFU.TANH R33, R16 ;  /* 0x0000001000217308 */ /* 0x000ff00000002400 */
[----:B------:R2:W3:Y:S02]  /*1ebe0*/  MUFU.TANH R189, R17 ;  /* 0x0000001100bd7308 */ /* 0x0004e40000002400 */
[----:B--2---:R-:W2:Y:S01]  /*1ebf0*/  LDSM.16.M88.4 R16, [R215+0x7000] ;  /* 0x00700000d710783b */ /* 0x004ea20000000200 */
[----:B-1----:R-:W-:Y:S01]  /*1ec00*/  HMMA.16816.F32 R184, R192, R20, R184 ;  /* 0x00000014c0b8723c */ /* 0x002fe200000018b8 */
[-C--:B------:R-:W-:Y:S01]  /*1ec10*/  FMUL.FTZ R12, R12, R169.reuse ;  /* 0x000000a90c0c7220 */ /* 0x080fe20000410000 */
[-C--:B------:R-:W-:Y:S01]  /*1ec20*/  FMUL.FTZ R13, R13, R169.reuse ;  /* 0x000000a90d0d7220 */ /* 0x080fe20000410000 */
[----:B------:R-:W-:-:S03]  /*1ec30*/  FMUL.FTZ R14, R14, R169 ;  /* 0x000000a90e0e7220 */ /* 0x000fc60000410000 */
[----:B------:R-:W-:Y:S01]  /*1ec40*/  HMMA.16816.F32 R8, R28, R24, R8 ;  /* 0x000000181c08723c */ /* 0x000fe20000001808 */
[----:B------:R-:W-:Y:S01]  /*1ec50*/  MUFU.TANH R24, R12 ;  /* 0x0000000c00187308 */ /* 0x000fe20000002400 */
[----:B------:R-:W-:-:S04]  /*1ec60*/  FMUL.FTZ R20, R15, R169 ;  /* 0x000000a90f147220 */ /* 0x000fc80000410000 */
[----:B------:R-:W-:Y:S03]  /*1ec70*/  HMMA.16816.F32 R4, R192, R34, R4 ;  /* 0x00000022c004723c */ /* 0x000fe60000001804 */
[----:B------:R-:W-:Y:S08]  /*1ec80*/  MUFU.TANH R25, R13 ;  /* 0x0000000d00197308 */ /* 0x000ff00000002400 */
[----:B------:R1:W-:Y:S02]  /*1ec90*/  MUFU.TANH R34, R14 ;  /* 0x0000000e00227308 */ /* 0x0003e40000002400 */
[----:B-1----:R-:W1:Y:S01]  /*1eca0*/  LDSM.16.M88.4 R12, [R219+0xf800] ;  /* 0x00f80000db0c783b */ /* 0x002e620000000200 */
[----:B--2---:R-:W-:Y:S01]  /*1ecb0*/  HMMA.16816.F32 R184, R28, R16, R184 ;  /* 0x000000101cb8723c */ /* 0x004fe200000018b8 */
[----:B------:R-:W2:Y:S03]  /*1ecc0*/  S2R R17, SR_TID.X ;  /* 0x0000000000117919 */ /* 0x000ea60000002100 */
[-C--:B------:R-:W-:Y:S01]  /*1ecd0*/  FMUL.FTZ R8, R8, R169.reuse ;  /* 0x000000a908087220 */ /* 0x080fe20000410000 */
[-C--:B------:R-:W-:Y:S01]  /*1ece0*/  FMUL.FTZ R9, R9, R169.reuse ;  /* 0x000000a909097220 */ /* 0x080fe20000410000 */
[----:B------:R-:W-:-:S04]  /*1ecf0*/  FMUL.FTZ R10, R10, R169 ;  /* 0x000000a90a0a7220 */ /* 0x000fc80000410000 */
[----:B------:R-:W-:Y:S01]  /*1ed00*/  HMMA.16816.F32 R4, R28, R26, R4 ;  /* 0x0000001a1c04723c */ /* 0x000fe20000001804 */
[----:B------:R-:W-:Y:S05]  /*1ed10*/  MUFU.TANH R26, R8 ;  /* 0x00000008001a7308 */ /* 0x000fea0000002400 */
[----:B------:R-:W-:Y:S03]  /*1ed20*/  HMMA.16816.F32 R180, R192, R22, R180 ;  /* 0x00000016c0b4723c */ /* 0x000fe600000018b4 */
[----:B------:R-:W-:Y:S04]  /*1ed30*/  MUFU.TANH R21, R9 ;  /* 0x0000000900157308 */ /* 0x000fe80000002400 */
[----:B------:R-:W-:-:S04]  /*1ed40*/  FMUL.FTZ R23, R11, R169 ;  /* 0x000000a90b177220 */ /* 0x000fc80000410000 */
[----:B------:R4:W-:Y:S02]  /*1ed50*/  MUFU.TANH R27, R10 ;  /* 0x0000000a001b7308 */ /* 0x0009e40000002400 */
[----:B----4-:R-:W4:Y:S01]  /*1ed60*/  LDSM.16.M88.4 R8, [R215+0x7800] ;  /* 0x00780000d708783b */ /* 0x010f220000000200 */
[C---:B-1----:R-:W-:Y:S05]  /*1ed70*/  HMMA.16816.F32 R176, R192.reuse, R12, R176 ;  /* 0x0000000cc0b0723c */ /* 0x042fea00000018b0 */
[----:B------:R-:W1:Y:S01]  /*1ed80*/  MUFU.TANH R188, R188 ;  /* 0x000000bc00bc7308 */ /* 0x000e620000002400 */
[-C--:B------:R-:W-:Y:S01]  /*1ed90*/  FMUL.FTZ R16, R4, R169.reuse ;  /* 0x000000a904107220 */ /* 0x080fe20000410000 */
[----:B------:R-:W-:Y:S01]  /*1eda0*/  FMUL.FTZ R7, R7, R169 ;  /* 0x000000a907077220 */ /* 0x000fe20000410000 */
[----:B------:R-:W-:Y:S01]  /*1edb0*/  HMMA.16816.F32 R172, R192, R14, R172 ;  /* 0x0000000ec0ac723c */ /* 0x000fe200000018ac */
[----:B--2---:R-:W-:-:S04]  /*1edc0*/  IMAD.SHL.U32 R12, R17, 0x2, RZ ;  /* 0x00000002110c7824 */ /* 0x004fc800078e00ff */
[----:B------:R-:W2:Y:S01]  /*1edd0*/  MUFU.TANH R20, R20 ;  /* 0x0000001400147308 */ /* 0x000ea20000002400 */
[-C--:B------:R-:W-:Y:S01]  /*1ede0*/  FMUL.FTZ R6, R6, R169.reuse ;  /* 0x000000a906067220 */ /* 0x080fe20000410000 */
[-C--:B------:R-:W-:Y:S01]  /*1edf0*/  FMUL.FTZ R185, R185, R169.reuse ;  /* 0x000000a9b9b97220 */ /* 0x080fe20000410000 */
[----:B------:R-:W-:Y:S01]  /*1ee00*/  LOP3.LUT R12, R12, 0x6, RZ, 0xc0, !PT ;  /* 0x000000060c0c7812 */ /* 0x000fe200078ec0ff */
[-C--:B------:R-:W-:Y:S01]  /*1ee10*/  FMUL.FTZ R4, R5, R169.reuse ;  /* 0x000000a905047220 */ /* 0x080fe20000410000 */
[----:B------:R-:W-:Y:S01]  /*1ee20*/  HMMA.16816.F32 R180, R28, R18, R180 ;  /* 0x000000121cb4723c */ /* 0x000fe200000018b4 */
[-C--:B------:R-:W-:Y:S01]  /*1ee30*/  FMUL.FTZ R186, R186, R169.reuse ;  /* 0x000000a9baba7220 */ /* 0x080fe20000410000 */
[----:B------:R-:W-:Y:S01]  /*1ee40*/  FMUL.FTZ R22, R187, R169 ;  /* 0x000000a9bb167220 */ /* 0x000fe20000410000 */
[----:B------:R-:W-:Y:S01]  /*1ee50*/  IMAD R13, R243, 0x40, R12 ;  /* 0x00000040f30d7824 */ /* 0x000fe200078e020c */
[----:B------:R-:W5:Y:S01]  /*1ee60*/  MUFU.TANH R23, R23 ;  /* 0x0000001700177308 */ /* 0x000f620000002400 */
[----:B------:R-:W-:-:S04]  /*1ee70*/  DEPBAR.LE SB0, 0x0 ;  /* 0x000080000000791a */ /* 0x000fc80000000000 */
[----:B------:R-:W-:-:S03]  /*1ee80*/  VIADD R5, R13, 0x1 ;  /* 0x000000010d057836 */ /* 0x000fc60000000000 */
[----:B------:R1:W-:Y:S02]  /*1ee90*/  MUFU.TANH R19, R7 ;  /* 0x0000000700137308 */ /* 0x0003e40000002400 */
[----:B------:R-:W-:Y:S01]  /*1eea0*/  ISETP.GE.AND P1, PT, R5, R0, PT ;  /* 0x000000000500720c */ /* 0x000fe20003f26270 */
[----:B------:R-:W-:Y:S01]  /*1eeb0*/  VIADD R35, R13, 0x9 ;  /* 0x000000090d237836 */ /* 0x000fe20000000000 */
[----:B------:R-:W-:Y:S02]  /*1eec0*/  ISETP.GE.AND P3, PT, R5, R2, PT ;  /* 0x000000020500720c */ /* 0x000fe40003f66270 */
[----:B---3--:R-:W-:Y:S02]  /*1eed0*/  FSEL R5, R189, -INF , !P1 ;  /* 0xff800000bd057808 */ /* 0x008fe40004800000 */
[----:B------:R-:W3:Y:S01]  /*1eee0*/  MUFU.TANH R16, R16 ;  /* 0x0000001000107308 */ /* 0x000ee20000002400 */
[----:B-1----:R-:W-:Y:S01]  /*1eef0*/  VIADD R7, R13, 0x8 ;  /* 0x000000080d077836 */ /* 0x002fe20000000000 */
[----:B----4-:R-:W-:Y:S04]  /*1ef00*/  HMMA.16816.F32 R176, R28, R8, R176 ;  /* 0x000000081cb0723c */ /* 0x010fe800000018b0 */
[----:B------:R-:W-:-:S02]  /*1ef10*/  ISETP.GE.AND P2, PT, R7, R0, PT ;  /* 0x000000000700720c */ /* 0x000fc40003f46270 */
[----:B------:R-:W-:Y:S01]  /*1ef20*/  ISETP.GE.AND P1, PT, R7, R2, PT ;  /* 0x000000020700720c */ /* 0x000fe20003f26270 */
[----:B------:R-:W-:Y:S01]  /*1ef30*/  VIADD R9, R13, 0x10 ;  /* 0x000000100d097836 */ /* 0x000fe20000000000 */
[----:B------:R-:W-:Y:S02]  /*1ef40*/  FSEL R7, R188, -INF , !P3 ;  /* 0xff800000bc077808 */ /* 0x000fe40005800000 */
[----:B------:R-:W-:Y:S02]  /*1ef50*/  ISETP.GE.AND P3, PT, R35, R0, PT ;  /* 0x000000002300720c */ /* 0x000fe40003f66270 */
[----:B------:R-:W-:Y:S02]  /*1ef60*/  FSEL R17, R24, -INF , !P2 ;  /* 0xff80000018117808 */ /* 0x000fe40005000000 */
[----:B------:R-:W-:Y:S02]  /*1ef70*/  FSEL R12, R34, -INF , !P1 ;  /* 0xff800000220c7808 */ /* 0x000fe40004800000 */
[----:B------:R-:W-:-:S02]  /*1ef80*/  FSEL R14, R25, -INF , !P3 ;  /* 0xff800000190e7808 */ /* 0x000fc40005800000 */
[----:B------:R-:W-:Y:S02]  /*1ef90*/  ISETP.GE.AND P2, PT, R35, R2, PT ;  /* 0x000000022300720c */ /* 0x000fe40003f46270 */
[C---:B------:R-:W-:Y:S02]  /*1efa0*/  ISETP.GE.AND P1, PT, R9.reuse, R0, PT ;  /* 0x000000000900720c */ /* 0x040fe40003f26270 */
[----:B------:R-:W-:Y:S01]  /*1efb0*/  ISETP.GE.AND P3, PT, R9, R2, PT ;  /* 0x000000020900720c */ /* 0x000fe20003f66270 */
[C---:B------:R-:W-:Y:S02]  /*1efc0*/  VIADD R9, R13.reuse, 0x11 ;  /* 0x000000110d097836 */ /* 0x040fe40000000000 */
[----:B------:R-:W-:Y:S01]  /*1efd0*/  VIADD R25, R13, 0x18 ;  /* 0x000000180d197836 */ /* 0x000fe20000000000 */
[----:B--2---:R-:W-:Y:S02]  /*1efe0*/  FSEL R15, R20, -INF , !P2 ;  /* 0xff800000140f7808 */ /* 0x004fe40005000000 */
[----:B------:R-:W-:Y:S01]  /*1eff0*/  FSEL R20, R26, -INF , !P1 ;  /* 0xff8000001a147808 */ /* 0x000fe20004800000 */
[----:B------:R-:W-:Y:S01]  /*1f000*/  FMUL.FTZ R18, R184, R169 ;  /* 0x000000a9b8127220 */ /* 0x000fe20000410000 */
[----:B------:R-:W-:-:S02]  /*1f010*/  ISETP.GE.AND P2, PT, R9, R0, PT ;  /* 0x000000000900720c */ /* 0x000fc40003f46270 */
[----:B------:R-:W-:Y:S01]  /*1f020*/  ISETP.GE.AND P1, PT, R9, R2, PT ;  /* 0x000000020900720c */ /* 0x000fe20003f26270 */
[----:B------:R-:W-:Y:S01]  /*1f030*/  VIADD R9, R13, 0x19 ;  /* 0x000000190d097836 */ /* 0x000fe20000000000 */
[----:B------:R-:W-:Y:S01]  /*1f040*/  FSEL R27, R27, -INF , !P3 ;  /* 0xff8000001b1b7808 */ /* 0x000fe20005800000 */
[----:B------:R-:W1:Y:S01]  /*1f050*/  MUFU.TANH R6, R6 ;  /* 0x0000000600067308 */ /* 0x000e620000002400 */
[-C--:B------:R-:W-:Y:S02]  /*1f060*/  ISETP.GE.AND P3, PT, R25, R0.reuse, PT ;  /* 0x000000001900720c */ /* 0x080fe40003f66270 */
[----:B-----5:R-:W-:Y:S02]  /*1f070*/  FSEL R23, R23, -INF , !P1 ;  /* 0xff80000017177808 */ /* 0x020fe40004800000 */
[----:B------:R-:W-:-:S03]  /*1f080*/  ISETP.GE.AND P1, PT, R9, R0, PT ;  /* 0x000000000900720c */ /* 0x000fc60003f26270 */
[----:B------:R3:W-:Y:S08]  /*1f090*/  MUFU.TANH R251, R185 ;  /* 0x000000b900fb7308 */ /* 0x0007f00000002400 */
[----:B------:R-:W2:Y:S01]  /*1f0a0*/  MUFU.TANH R4, R4 ;  /* 0x0000000400047308 */ /* 0x000ea20000002400 */
[----:B---3--:R-:W-:-:S07]  /*1f0b0*/  FSEL R185, R16, -INF , !P3 ;  /* 0xff80000010b97808 */ /* 0x008fce0005800000 */
[----:B------:R-:W3:Y:S01]  /*1f0c0*/  MUFU.TANH R18, R18 ;  /* 0x0000001200127308 */ /* 0x000ee20000002400 */
[-C--:B------:R-:W-:Y:S02]  /*1f0d0*/  ISETP.GE.AND P3, PT, R9, R2.reuse, PT ;  /* 0x000000020900720c */ /* 0x080fe40003f66270 */
[----:B------:R-:W-:Y:S01]  /*1f0e0*/  HMMA.16816.F32 R8, R28, R10, R172 ;  /* 0x0000000a1c08723c */ /* 0x000fe200000018ac */
[-C--:B------:R-:W-:Y:S01]  /*1f0f0*/  FMUL.FTZ R180, R180, R169.reuse ;  /* 0x000000a9b4b47220 */ /* 0x080fe20000410000 */
[----:B------:R-:W-:Y:S01]  /*1f100*/  FSEL R187, R21, -INF , !P2 ;  /* 0xff80000015bb7808 */ /* 0x000fe20005000000 */
[----:B------:R-:W-:Y:S02]  /*1f110*/  VIADD R21, R13, 0x20 ;  /* 0x000000200d157836 */ /* 0x000fe40000000000 */
[----:B------:R-:W4:Y:S01]  /*1f120*/  MUFU.TANH R197, R186 ;  /* 0x000000ba00c57308 */ /* 0x000f220000002400 */
[----:B------:R-:W-:Y:S01]  /*1f130*/  ISETP.GE.AND P2, PT, R25, R2, PT ;  /* 0x000000021900720c */ /* 0x000fe20003f46270 */
[-C--:B------:R-:W-:Y:S01]  /*1f140*/  FMUL.FTZ R183, R183, R169.reuse ;  /* 0x000000a9b7b77220 */ /* 0x080fe20000410000 */
[-C--:B------:R-:W-:Y:S01]  /*1f150*/  FMUL.FTZ R182, R182, R169.reuse ;  /* 0x000000a9b6b67220 */ /* 0x080fe20000410000 */
[----:B------:R-:W-:Y:S01]  /*1f160*/  FMUL.FTZ R181, R181, R169 ;  /* 0x000000a9b5b57220 */ /* 0x000fe20000410000 */
[----:B-1----:R-:W-:Y:S01]  /*1f170*/  FSEL R25, R6, -INF , !P2 ;  /* 0xff80000006197808 */ /* 0x002fe20005000000 */
[----:B------:R-:W-:-:S02]  /*1f180*/  VIADD R29, R13, 0x21 ;  /* 0x000000210d1d7836 */ /* 0x000fc40000000000 */
[----:B------:R-:W1:Y:S01]  /*1f190*/  MUFU.TANH R22, R22 ;  /* 0x0000001600167308 */ /* 0x000e620000002400 */
[----:B------:R-:W-:-:S07]  /*1f1a0*/  ISETP.GE.AND P2, PT, R21, R0, PT ;  /* 0x000000001500720c */ /* 0x000fce0003f46270 */
[----:B------:R-:W5:Y:S01]  /*1f1b0*/  MUFU.TANH R203, R180 ;  /* 0x000000b400cb7308 */ /* 0x000f620000002400 */
[----:B------:R-:W-:-:S07]  /*1f1c0*/  FMUL.FTZ R177, R177, R169 ;  /* 0x000000a9b1b17220 */ /* 0x000fce0000410000 */
[----:B------:R2:W-:Y:S01]  /*1f1d0*/  MUFU.TANH R191, R183 ;  /* 0x000000b700bf7308 */ /* 0x0005e20000002400 */
[----:B------:R-:W-:-:S07]  /*1f1e0*/  FMUL.FTZ R175, R178, R169 ;  /* 0x000000a9b2af7220 */ /* 0x000fce0000410000 */
[----:B------:R3:W5:Y:S01]  /*1f1f0*/  MUFU.TANH R193, R182 ;  /* 0x000000b600c17308 */ /* 0x0007620000002400 */
[----:B--2---:R-:W-:-:S07]  /*1f200*/  FSEL R183, R4, -INF , !P1 ;  /* 0xff80000004b77808 */ /* 0x004fce0004800000 */
[----:B------:R-:W2:Y:S01]  /*1f210*/  MUFU.TANH R199, R181 ;  /* 0x000000b500c77308 */ /* 0x000ea20000002400 */
[----:B------:R-:W-:Y:S02]  /*1f220*/  ISETP.GE.AND P1, PT, R21, R2, PT ;  /* 0x000000021500720c */ /* 0x000fe40003f26270 */
[----:B------:R-:W-:Y:S02]  /*1f230*/  FSEL R21, R19, -INF , !P3 ;  /* 0xff80000013157808 */ /* 0x000fe40005800000 */
[C---:B------:R-:W-:Y:S02]  /*1f240*/  ISETP.GE.AND P3, PT, R29.reuse, R0, PT ;  /* 0x000000001d00720c */ /* 0x040fe40003f66270 */
[----:B---3--:R-:W-:Y:S02]  /*1f250*/  FSEL R182, R18, -INF , !P2 ;  /* 0xff80000012b67808 */ /* 0x008fe40005000000 */
[----:B------:R-:W-:Y:S01]  /*1f260*/  ISETP.GE.AND P2, PT, R29, R2, PT ;  /* 0x000000021d00720c */ /* 0x000fe20003f46270 */
[----:B------:R-:W-:Y:S01]  /*1f270*/  VIADD R29, R13, 0x28 ;  /* 0x000000280d1d7836 */ /* 0x000fe20000000000 */
[----:B------:R-:W3:Y:S01]  /*1f280*/  MUFU.TANH R6, R177 ;  /* 0x000000b100067308 */ /* 0x000ee20000002400 */
[----:B----4-:R-:W-:Y:S01]  /*1f290*/  FSEL R197, R197, -INF , !P1 ;  /* 0xff800000c5c57808 */ /* 0x010fe20004800000 */
[----:B------:R-:W-:-:S02]  /*1f2a0*/  VIADD R19, R13, 0x29 ;  /* 0x000000290d137836 */ /* 0x000fc40000000000 */
[-C--:B------:R-:W-:Y:S01]  /*1f2b0*/  FMUL.FTZ R10, R10, R169.reuse ;  /* 0x000000a90a0a7220 */ /* 0x080fe20000410000 */
[----:B------:R-:W-:Y:S01]  /*1f2c0*/  ISETP.GE.AND P1, PT, R29, R0, PT ;  /* 0x000000001d00720c */ /* 0x000fe20003f26270 */
[-C--:B------:R-:W-:Y:S01]  /*1f2d0*/  FMUL.FTZ R176, R176, R169.reuse ;  /* 0x000000a9b0b07220 */ /* 0x080fe20000410000 */
[----:B------:R-:W-:Y:S01]  /*1f2e0*/  FSEL R251, R251, -INF , !P3 ;  /* 0xff800000fbfb7808 */ /* 0x000fe20005800000 */
[-C--:B------:R-:W-:Y:S01]  /*1f2f0*/  FMUL.FTZ R173, R179, R169.reuse ;  /* 0x000000a9b3ad7220 */ /* 0x080fe20000410000 */
[----:B------:R-:W-:Y:S01]  /*1f300*/  ISETP.GE.AND P3, PT, R29, R2, PT ;  /* 0x000000021d00720c */ /* 0x000fe20003f66270 */
[----:B------:R-:W-:Y:S01]  /*1f310*/  MUFU.TANH R181, R176 ;  /* 0x000000b000b57308 */ /* 0x000fe20000002400 */
[----:B-1----:R-:W-:Y:S02]  /*1f320*/  FSEL R195, R22, -INF , !P2 ;  /* 0xff80000016c37808 */ /* 0x002fe40005000000 */
[----:B-----5:R-:W-:Y:S01]  /*1f330*/  FSEL R203, R203, -INF , !P1 ;  /* 0xff800000cbcb7808 */ /* 0x020fe20004800000 */
[----:B------:R-:W-:Y:S01]  /*1f340*/  FMUL.FTZ R8, R8, R169 ;  /* 0x000000a908087220 */ /* 0x000fe20000410000 */
[----:B------:R-:W-:-:S02]  /*1f350*/  ISETP.GE.AND P2, PT, R19, R0, PT ;  /* 0x000000001300720c */ /* 0x000fc40003f46270 */
[----:B------:R-:W-:Y:S01]  /*1f360*/  ISETP.GE.AND P1, PT, R19, R2, PT ;  /* 0x000000021300720c */ /* 0x000fe20003f26270 */
[----:B------:R-:W1:Y:S01]  /*1f370*/  MUFU.TANH R29, R10 ;  /* 0x0000000a001d7308 */ /* 0x000e620000002400 */
[C---:B------:R-:W-:Y:S02]  /*1f380*/  VIADD R19, R13.reuse, 0x30 ;  /* 0x000000300d137836 */ /* 0x040fe40000000000 */
[----:B------:R-:W-:Y:S02]  /*1f390*/  VIADD R31, R13, 0x31 ;  /* 0x000000310d1f7836 */ /* 0x000fe40000000000 */
[----:B------:R-:W-:-:S03]  /*1f3a0*/  FMUL.FTZ R172, R9, R169 ;  /* 0x000000a909ac7220 */ /* 0x000fc60000410000 */
[----:B------:R-:W4:Y:S01]  /*1f3b0*/  MUFU.TANH R175, R175 ;  /* 0x000000af00af7308 */ /* 0x000f220000002400 */
[----:B------:R-:W-:Y:S02]  /*1f3c0*/  FSEL R193, R193, -INF , !P3 ;  /* 0xff800000c1c17808 */ /* 0x000fe40005800000 */
[----:B--2---:R-:W-:Y:S02]  /*1f3d0*/  FSEL R199, R199, -INF , !P2 ;  /* 0xff800000c7c77808 */ /* 0x004fe40005000000 */
[C---:B------:R-:W-:Y:S02]  /*1f3e0*/  ISETP.GE.AND P3, PT, R19.reuse, R0, PT ;  /* 0x000000001300720c */ /* 0x040fe40003f66270 */
[----:B------:R-:W-:Y:S01]  /*1f3f0*/  ISETP.GE.AND P2, PT, R19, R2, PT ;  /* 0x000000021300720c */ /* 0x000fe20003f46270 */
[----:B------:R-:W2:Y:S01]  /*1f400*/  MUFU.TANH R173, R173 ;  /* 0x000000ad00ad7308 */ /* 0x000ea20000002400 */
[----:B------:R-:W-:Y:S01]  /*1f410*/  FSEL R191, R191, -INF , !P1 ;  /* 0xff800000bfbf7808 */ /* 0x000fe20004800000 */
[----:B------:R-:W-:Y:S01]  /*1f420*/  VIADD R19, R13, 0x38 ;  /* 0x000000380d137836 */ /* 0x000fe20000000000 */
[----:B------:R-:W-:-:S05]  /*1f430*/  ISETP.GE.AND P1, PT, R31, R0, PT ;  /* 0x000000001f00720c */ /* 0x000fca0003f26270 */
[----:B------:R-:W5:Y:S01]  /*1f440*/  MUFU.TANH R177, R8 ;  /* 0x0000000800b17308 */ /* 0x000f620000002400 */
[----:B---3--:R-:W-:Y:S01]  /*1f450*/  FSEL R179, R6, -INF , !P1 ;  /* 0xff80000006b37808 */ /* 0x008fe20004800000 */
[----:B------:R-:W-:Y:S01]  /*1f460*/  FMUL.FTZ R11, R11, R169 ;  /* 0x000000a90b0b7220 */ /* 0x000fe20000410000 */
[----:B------:R-:W-:-:S05]  /*1f470*/  ISETP.GE.AND P1, PT, R19, R2, PT ;  /* 0x000000021300720c */ /* 0x000fca0003f26270 */
[----:B------:R-:W3:Y:S01]  /*1f480*/  MUFU.TANH R172, R172 ;  /* 0x000000ac00ac7308 */ /* 0x000ee20000002400 */
[----:B-1----:R-:W-:Y:S01]  /*1f490*/  FSEL R29, R29, -INF , !P1 ;  /* 0xff8000001d1d7808 */ /* 0x002fe20004800000 */
[----:B------:R-:W-:Y:S01]  /*1f4a0*/  VIADD R9, R13, 0x39 ;  /* 0x000000390d097836 */ /* 0x000fe20000000000 */
[----:B------:R-:W-:Y:S02]  /*1f4b0*/  FSEL R181, R181, -INF , !P3 ;  /* 0xff800000b5b57808 */ /* 0x000fe40005800000 */
[----:B----4-:R-:W-:-:S03]  /*1f4c0*/  FSEL R175, R175, -INF , !P2 ;  /* 0xff800000afaf7808 */ /* 0x010fc60005000000 */
[----:B------:R-:W1:Y:S01]  /*1f4d0*/  MUFU.TANH R32, R32 ;  /* 0x0000002000207308 */ /* 0x000e620000002400 */
[----:B------:R-:W-:Y:S01]  /*1f4e0*/  BAR.SYNC.DEFER_BLOCKING 0x0 ;  /* 0x0000000000007b1d */ /* 0x000fe20000010000 */
[----:B------:R-:W-:Y:S02]  /*1f4f0*/  ISETP.GE.AND P1, PT, R165, 0x3, PT ;  /* 0x00000003a500780c */ /* 0x000fe40003f26270 */
[----:B------:R-:W-:-:S04]  /*1f500*/  ISETP.GE.AND P3, PT, R31, R2, PT ;  /* 0x000000021f00720c */ /* 0x000fc80003f66270 */
[----:B------:R-:W4:Y:S01]  /*1f510*/  MUFU.TANH R28, R11 ;  /* 0x0000000b001c7308 */ /* 0x000f220000002400 */
[-C--:B------:R-:W-:Y:S02]  /*1f520*/  ISETP.GE.AND P2, PT, R19, R0.reuse, PT ;  /* 0x000000001300720c */ /* 0x080fe40003f46270 */
[----:B--2---:R-:W-:Y:S02]  /*1f530*/  FSEL R173, R173, -INF , !P3 ;  /* 0xff800000adad7808 */ /* 0x004fe40005800000 */
[----:B-----5:R-:W-:Y:S02]  /*1f540*/  FSEL R177, R177, -INF , !P2 ;  /* 0xff800000b1b17808 */ /* 0x020fe40005000000 */
[-C--:B------:R-:W-:Y:S02]  /*1f550*/  ISETP.GE.AND P3, PT, R13, R0.reuse, PT ;  /* 0x000000000d00720c */ /* 0x080fe40003f66270 */
[----:B------:R-:W-:Y:S02]  /*1f560*/  ISETP.GE.AND P2, PT, R9, R0, PT ;  /* 0x000000000900720c */ /* 0x000fe40003f46270 */
[----:B------:R-:W-:-:S02]  /*1f570*/  FSEL R33, R33, -INF , !P3 ;  /* 0xff80000021217808 */ /* 0x000fc40005800000 */
[----:B---3--:R-:W-:Y:S01]  /*1f580*/  FSEL R172, R172, -INF , !P2 ;  /* 0xff800000acac7808 */ /* 0x008fe20005000000 */
[----:B------:R-:W-:Y:S01]  /*1f590*/  BSSY B1, `(.L_x_1483) ;  /* 0x000010b000017945 */ /* 0x000fe20003800000 */
[-C--:B------:R-:W-:Y:S02]  /*1f5a0*/  ISETP.GE.AND P3, PT, R13, R2.reuse, PT ;  /* 0x000000020d00720c */ /* 0x080fe40003f66270 */
[----:B------:R-:W-:Y:S01]  /*1f5b0*/  ISETP.GE.AND P2, PT, R9, R2, PT ;  /* 0x000000020900720c */ /* 0x000fe20003f46270 */
[----:B------:R-:W-:Y:S01]  /*1f5c0*/  IMAD.MOV.U32 R188, RZ, RZ, R200 ;  /* 0x000000ffffbc7224 */ /* 0x000fe200078e00c8 */
[----:B-1----:R-:W-:Y:S01]  /*1f5d0*/  FSEL R9, R32, -INF , !P3 ;  /* 0xff80000020097808 */ /* 0x002fe20005800000 */
[----:B------:R-:W-:Y:S01]  /*1f5e0*/  IMAD.MOV.U32 R189, RZ, RZ, R201 ;  /* 0x000000ffffbd7224 */ /* 0x000fe200078e00c9 */
[----:B----4-:R-:W-:Y:S01]  /*1f5f0*/  FSEL R28, R28, -INF , !P2 ;  /* 0xff8000001c1c7808 */ /* 0x010fe20005000000 */
        /* <DEDUP_REMOVED lines=8> */
[C---:B------:R-:W-:Y:S01]  /*1f680*/  R2UR UR13, R167.reuse ;  /* 0x00000000a70d72ca */ /* 0x040fe200000e0000 */
[----:B------:R-:W-:Y:S01]  /*1f690*/  VIADD R8, R2, 0xffffffc0 ;  /* 0xffffffc002087836 */ /* 0x000fe20000000000 */
[C---:B------:R-:W-:Y:S02]  /*1f6a0*/  R2UR UR10, R166.reuse ;  /* 0x00000000a60a72ca */ /* 0x040fe400000e0000 */
[----:B------:R-:W-:Y:S02]  /*1f6b0*/  R2UR UR11, R167 ;  /* 0x00000000a70b72ca */ /* 0x000fe400000e0000 */
[----:B------:R-:W-:-:S02]  /*1f6c0*/  R2UR UR8, R166 ;  /* 0x00000000a60872ca */ /* 0x000fc400000e0000 */
[----:B------:R-:W-:-:S13]  /*1f6d0*/  R2UR UR9, R167 ;  /* 0x00000000a70972ca */ /* 0x000fda00000e0000 */
[----:B------:R-:W3:Y:S01]  /*1f6e0*/  LD.E.64 R34, desc[UR8][R170.64+0x20] ;  /* 0x00002008aa227980 */ /* 0x000ee2000c101b00 */
[-C--:B--2---:R-:W-:Y:S02]  /*1f6f0*/  IABS R6, R13.reuse ;  /* 0x0000000d00067213 */ /* 0x084fe40000000000 */
[----:B------:R-:W-:Y:S02]  /*1f700*/  IABS R4, R13 ;  /* 0x0000000d00047213 */ /* 0x000fe40000000000 */
[----:B------:R-:W1:Y:S03]  /*1f710*/  I2F.RP R0, R6 ;  /* 0x0000000600007306 */ /* 0x000e660000209400 */
[----:B------:R-:W-:-:S05]  /*1f720*/  IMAD.MOV R4, RZ, RZ, -R4 ;  /* 0x000000ffff047224 */ /* 0x000fca00078e0a04 */
[----:B-1----:R-:W1:Y:S02]  /*1f730*/  MUFU.RCP R18, R0 ;  /* 0x0000000000127308 */ /* 0x002e640000001000 */
[----:B-1----:R-:W-:Y:S01]  /*1f740*/  VIADD R18, R18, 0xffffffe ;  /* 0x0ffffffe12127836 */ /* 0x002fe20000000000 */
[----:B------:R-:W-:Y:S02]  /*1f750*/  IABS R0, R8 ;  /* 0x0000000800007213 */ /* 0x000fe40000000000 */
[----:B------:R-:W-:-:S03]  /*1f760*/  LOP3.LUT R8, R8, R13, RZ, 0x3c, !PT ;  /* 0x0000000d08087212 */ /* 0x000fc600078e3cff */
[----:B------:R-:W1:Y:S02]  /*1f770*/  F2I.FTZ.U32.TRUNC.NTZ R19, R18 ;  /* 0x0000001200137305 */ /* 0x000e64000021f000 */
[----:B-1----:R-:W-:Y:S01]  /*1f780*/  IMAD.MOV R11, RZ, RZ, -R19 ;  /* 0x000000ffff0b7224 */ /* 0x002fe200078e0a13 */
[----:B------:R-:W-:-:S03]  /*1f790*/  MOV R18, RZ ;  /* 0x000000ff00127202 */ /* 0x000fc60000000f00 */
[----:B------:R-:W-:Y:S01]  /*1f7a0*/  IMAD R16, R11, R6, RZ ;  /* 0x000000060b107224 */ /* 0x000fe200078e02ff */
[----:B------:R-:W-:Y:S02]  /*1f7b0*/  IABS R11, R2 ;  /* 0x00000002000b7213 */ /* 0x000fe40000000000 */
[----:B------:R-:W-:Y:S01]  /*1f7c0*/  LOP3.LUT R2, R2, R13, RZ, 0x3c, !PT ;  /* 0x0000000d02027212 */ /* 0x000fe200078e3cff */
[----:B------:R-:W-:-:S06]  /*1f7d0*/  IMAD.HI.U32 R16, R19, R16, R18 ;  /* 0x0000001013107227 */ /* 0x000fcc00078e0012 */
[----:B------:R-:W-:-:S04]  /*1f7e0*/  IMAD.HI.U32 R10, R16, R11, RZ ;  /* 0x0000000b100a7227 */ /* 0x000fc800078e00ff */
[----:B------:R-:W-:-:S04]  /*1f7f0*/  IMAD.HI.U32 R19, R16, R0, RZ ;  /* 0x0000000010137227 */ /* 0x000fc800078e00ff */
[-C--:B------:R-:W-:Y:S02]  /*1f800*/  IMAD R11, R10, R4.reuse, R11 ;  /* 0x000000040a0b7224 */ /* 0x080fe400078e020b */
[----:B------:R-:W-:-:S03]  /*1f810*/  IMAD R31, R19, R4, R0 ;  /* 0x00000004131f7224 */ /* 0x000fc600078e0200 */
[C---:B------:R-:W-:Y:S02]  /*1f820*/  ISETP.GT.U32.AND P2, PT, R6.reuse, R11, PT ;  /* 0x0000000b0600720c */ /* 0x040fe40003f44070 */
[----:B------:R-:W-:-:S11]  /*1f830*/  ISETP.GT.U32.AND P1, PT, R6, R31, PT ;  /* 0x0000001f0600720c */ /* 0x000fd60003f24070 */
[-C--:B------:R-:W-:Y:S01]  /*1f840*/  @!P2 IADD3 R11, R11, -R6.reuse, RZ ;  /* 0x800000060b0ba210 */ /* 0x080fe20007ffe0ff */
[----:B------:R-:W-:Y:S01]  /*1f850*/  @!P2 VIADD R10, R10, 0x1 ;  /* 0x000000010a0aa836 */ /* 0x000fe20000000000 */
[----:B------:R-:W-:Y:S01]  /*1f860*/  ISETP.GE.AND P2, PT, R2, RZ, PT ;  /* 0x000000ff0200720c */ /* 0x000fe20003f46270 */
[----:B------:R-:W-:Y:S01]  /*1f870*/  @!P1 IMAD.IADD R31, R31, 0x1, -R6 ;  /* 0x000000011f1f9824 */ /* 0x000fe200078e0a06 */
[-C--:B------:R-:W-:Y:S01]  /*1f880*/  ISETP.GE.U32.AND P0, PT, R11, R6.reuse, PT ;  /* 0x000000060b00720c */ /* 0x080fe20003f06070 */
[----:B------:R-:W-:Y:S01]  /*1f890*/  @!P1 VIADD R19, R19, 0x1 ;  /* 0x0000000113139836 */ /* 0x000fe20000000000 */
[----:B------:R-:W-:Y:S02]  /*1f8a0*/  ISETP.NE.AND P1, PT, R13, RZ, PT ;  /* 0x000000ff0d00720c */ /* 0x000fe40003f25270 */
[----:B------:R-:W-:Y:S02]  /*1f8b0*/  ISETP.GE.U32.AND P3, PT, R31, R6, PT ;  /* 0x000000061f00720c */ /* 0x000fe40003f66070 */
[----:B------:R-:W-:Y:S01]  /*1f8c0*/  LOP3.LUT R11, RZ, R13, RZ, 0x33, !PT ;  /* 0x0000000dff0b7212 */ /* 0x000fe200078e33ff */
[----:B------:R-:W2:Y:S06]  /*1f8d0*/  LD.E.64 R30, desc[UR4][R170.64+0x38] ;  /* 0x00003804aa1e7980 */ /* 0x000eac000c101b00 */
[----:B------:R-:W-:-:S02]  /*1f8e0*/  @P0 IADD3 R10, R10, 0x1, RZ ;  /* 0x000000010a0a0810 */ /* 0x000fc40007ffe0ff */
[----:B------:R-:W-:Y:S02]  /*1f8f0*/  ISETP.GE.AND P0, PT, R8, RZ, PT ;  /* 0x000000ff0800720c */ /* 0x000fe40003f06270 */
[----:B------:R-:W-:Y:S02]  /*1f900*/  @P3 VIADD R19, R19, 0x1 ;  /* 0x0000000113133836 */ /* 0x000fe40000000000 */
[----:B------:R-:W-:-:S03]  /*1f910*/  @!P2 IMAD.MOV R10, RZ, RZ, -R10 ;  /* 0x000000ffff0aa224 */ /* 0x000fc600078e0a0a */
[----:B------:R-:W-:Y:S02]  /*1f920*/  MOV R2, R19 ;  /* 0x0000001300027202 */ /* 0x000fe40000000f00 */
[----:B------:R-:W-:-:S04]  /*1f930*/  SEL R19, R11, R10, !P1 ;  /* 0x0000000a0b137207 */ /* 0x000fc80004800000 */
[----:B------:R-:W-:-:S05]  /*1f940*/  @!P0 IMAD.MOV R2, RZ, RZ, -R2 ;  /* 0x000000ffff028224 */ /* 0x000fca00078e0a02 */
[----:B------:R-:W-:Y:S01]  /*1f950*/  SEL R2, R11, R2, !P1 ;  /* 0x000000020b027207 */ /* 0x000fe20004800000 */
[----:B------:R-:W-:-:S04]  /*1f960*/  IMAD.WIDE R10, R19, 0x4, R244 ;  /* 0x00000004130a7825 */ /* 0x000fc800078e02f4 */
[----:B------:R-:W-:Y:S02]  /*1f970*/  IMAD.WIDE R200, R2, 0x4, R244 ;  /* 0x0000000402c87825 */ /* 0x000fe400078e02f4 */
[----:B------:R-:W4:Y:S04]  /*1f980*/  LD.E R11, desc[UR12][R10.64] ;  /* 0x0000000c0a0b7980 */ /* 0x000f28000c101900 */
[----:B------:R-:W4:Y:S01]  /*1f990*/  LD.E R0, desc[UR10][R200.64] ;  /* 0x0000000ac8007980 */ /* 0x000f22000c101900 */
[----:B------:R-:W-:-:S05]  /*1f9a0*/  IADD3 R4, R19, -R2, RZ ;  /* 0x8000000213047210 */ /* 0x000fca0007ffe0ff */
[----:B------:R-:W-:-:S05]  /*1f9b0*/  IMAD R4, R13, R4, -0x40 ;  /* 0xffffffc00d047424 */ /* 0x000fca00078e0204 */
[----:B------:R-:W-:Y:S01]  /*1f9c0*/  SHF.R.S32.HI R13, RZ, 0x1f, R4 ;  /* 0x0000001fff0d7819 */ /* 0x000fe20000011404 */
[-C--:B--2---:R-:W-:Y:S02]  /*1f9d0*/  IMAD R2, R31, R4.reuse, RZ ;  /* 0x000000041f027224 */ /* 0x084fe400078e02ff */
[----:B------:R-:W-:-:S04]  /*1f9e0*/  IMAD.WIDE.U32 R18, R30, R4, RZ ;  /* 0x000000041e127225 */ /* 0x000fc800078e00ff */
[----:B------:R-:W-:-:S04]  /*1f9f0*/  IMAD R2, R30, R13, R2 ;  /* 0x0000000d1e027224 */ /* 0x000fc800078e0202 */
[----:B------:R-:W-:Y:S02]  /*1fa00*/  IMAD.IADD R19, R19, 0x1, R2 ;  /* 0x0000000113137824 */ /* 0x000fe400078e0202 */
[----:B----4-:R-:W-:-:S04]  /*1fa10*/  IMAD.IADD R11, R0, 0x1, -R11 ;  /* 0x00000001000b7824 */ /* 0x010fc800078e0a0b */
[----:B---3--:R-:W-:Y:S01]  /*1fa20*/  IMAD R13, R35, R11, RZ ;  /* 0x0000000b230d7224 */ /* 0x008fe200078e02ff */
[----:B------:R-:W-:Y:S01]  /*1fa30*/  SHF.R.S32.HI R0, RZ, 0x1f, R11 ;  /* 0x0000001fff007819 */ /* 0x000fe2000001140b */
[----:B------:R-:W-:-:S04]  /*1fa40*/  IMAD.WIDE.U32 R18, R11, R34, R18 ;  /* 0x000000220b127225 */ /* 0x000fc800078e0012 */
[----:B------:R-:W-:Y:S02]  /*1fa50*/  IMAD R0, R34, R0, R13 ;  /* 0x0000000022007224 */ /* 0x000fe400078e020d */
[----:B------:R-:W-:-:S03]  /*1fa60*/  IMAD.MOV.U32 R13, RZ, RZ, R18 ;  /* 0x000000ffff0d7224 */ /* 0x000fc600078e0012 */
[----:B------:R-:W-:Y:S01]  /*1fa70*/  IADD3 R4, R19, R0, RZ ;  /* 0x0000000013047210 */ /* 0x000fe20007ffe0ff */
[----:B------:R-:W-:Y:S05]  /*1fa80*/  BRA `(.L_x_1487) ;  /* 0x0000000000147947 */ /* 0x000fea0003800000 */
.L_x_1486:
[----:B------:R-:W-:Y:S02]  /*1fa90*/  R2UR UR4, R166 ;  /* 0x00000000a60472ca */ /* 0x000fe400000e0000 */
[----:B------:R-:W-:-:S13]  /*1faa0*/  R2UR UR5, R167 ;  /* 0x00000000a70572ca */ /* 0x000fda00000e0000 */
[----:B------:R-:W2:Y:S02]  /*1fab0*/  LD.E R13, desc[UR4][R170.64+0x38] ;  /* 0x00003804aa0d7980 */ /* 0x000ea4000c101900 */
[----:B--2---:R-:W-:-:S05]  /*1fac0*/  IMAD.U32 R13, R13, -0x40, RZ ;  /* 0xffffffc00d0d7824 */ /* 0x004fca00078e00ff */
[----:B------:R-:W-:Y:S02]  /*1fad0*/  SHF.R.S32.HI R4, RZ, 0x1f, R13 ;  /* 0x0000001fff047819 */ /* 0x000fe4000001140d */
.L_x_1487:
[----:B------:R-:W-:Y:S05]  /*1fae0*/  BSYNC B0 ;  /* 0x0000000000007941 */ /* 0x000fea0003800000 */
.L_x_1485:
[----:B------:R-:W-:Y:S01]  /*1faf0*/  @P6 IADD3 R31, P0, R13, R232, RZ ;  /* 0x000000e80d1f6210 */ /* 0x000fe20007f1e0ff */
[----:B------:R-:W-:Y:S01]  /*1fb00*/  STL [R1+0x28], R27 ;  /* 0x0000281b01007387 */ /* 0x000fe20000100800 */
[----:B------:R-:W-:Y:S02]  /*1fb10*/  LOP3.LUT R2, R246, 0x1, RZ, 0xc0, !PT ;  /* 0x00000001f6027812 */ /* 0x000fe400078ec0ff */
[----:B------:R-:W-:Y:S01]  /*1fb20*/  @P6 LEA R22, P2, R31, R234, 0x1 ;  /* 0x000000ea1f166211 */ /* 0x000fe200078408ff */
[--C-:B------:R-:W-:Y:S01]  /*1fb30*/  @P6 IMAD.X R0, R4, 0x1, R233.reuse, P0 ;  /* 0x0000000104006824 */ /* 0x100fe200000e06e9 */
[CC--:B------:R-:W-:Y:S01]  /*1fb40*/  @P5 IADD3 R11, P0, R13.reuse, R232.reuse, RZ ;  /* 0x000000e80d0b5210 */ /* 0x0c0fe20007f1e0ff */
[----:B------:R-:W-:Y:S01]  /*1fb50*/  STL [R1+0x24], R25 ;  /* 0x0000241901007387 */ /* 0x000fe20000100800 */
[----:B------:R-:W-:Y:S02]  /*1fb60*/  ISETP.NE.U32.AND P3, PT, R2, 0x1, PT ;  /* 0x000000010200780c */ /* 0x000fe40003f65070 */
[----:B------:R-:W-:Y:S01]  /*1fb70*/  @P4 IADD3 R19, P1, R13, R232, RZ ;  /* 0x000000e80d134210 */ /* 0x000fe20007f3e0ff */
[----:B------:R-:W-:Y:S01]  /*1fb80*/  @P5 IMAD.X R2, R4, 0x1, R233, P0 ;  /* 0x0000000104025824 */ /* 0x000fe200000e06e9 */
[----:B------:R1:W-:Y:S01]  /*1fb90*/  STL [R1+0x20], R23 ;  /* 0x0000201701007387 */ /* 0x0003e20000100800 */
[----:B------:R-:W-:-:S02]  /*1fba0*/  @P5 LEA R200, P0, R11, R234, 0x1 ;  /* 0x000000ea0bc85211 */ /* 0x000fc400078008ff */
[C---:B------:R-:W-:Y:S01]  /*1fbb0*/  @P6 R2UR UR4, R166.reuse ;  /* 0x00000000a60462ca */ /* 0x040fe200000e0000 */
[----:B------:R2:W-:Y:S01]  /*1fbc0*/  STL.64 [R1+0x18], R20 ;  /* 0x0000181401007387 */ /* 0x0005e20000100a00 */
[----:B------:R-:W-:Y:S02]  /*1fbd0*/  @P5 LEA.HI.X R201, R11, R235, R2, 0x1, P0 ;  /* 0x000000eb0bc95211 */ /* 0x000fe400000f0c02 */
[C---:B------:R-:W-:Y:S01]  /*1fbe0*/  @P6 R2UR UR5, R167.reuse ;  /* 0x00000000a70562ca */ /* 0x040fe200000e0000 */
[----:B------:R-:W-:Y:S01]  /*1fbf0*/  STL [R1+0x10], R17 ;  /* 0x0000101101007387 */ /* 0x000fe20000100800 */
[C---:B------:R-:W-:Y:S02]  /*1fc00*/  @!P3 R2UR UR8, R166.reuse ;  /* 0x00000000a608b2ca */ /* 0x040fe400000e0000 */
[----:B------:R-:W-:Y:S01]  /*1fc10*/  @!P3 R2UR UR9, R167 ;  /* 0x00000000a709b2ca */ /* 0x000fe200000e0000 */
[----:B------:R3:W-:Y:S01]  /*1fc20*/  STL.64 [R1+0x8], R14 ;  /* 0x0000080e01007387 */ /* 0x0007e20000100a00 */
[----:B------:R-:W-:-:S02]  /*1fc30*/  @P5 R2UR UR12, R166 ;  /* 0x00000000a60c52ca */ /* 0x000fc400000e0000 */
[C---:B------:R-:W-:Y:S01]  /*1fc40*/  @P5 R2UR UR13, R167.reuse ;  /* 0x00000000a70d52ca */ /* 0x040fe200000e0000 */
[----:B------:R-:W-:Y:S01]  /*1fc50*/  STL [R1+0x4], R9 ;  /* 0x0000040901007387 */ /* 0x000fe20000100800 */
[----:B------:R-:W-:Y:S02]  /*1fc60*/  @P4 R2UR UR10, R166 ;  /* 0x00000000a60a42ca */ /* 0x000fe400000e0000 */
[----:B------:R-:W-:Y:S01]  /*1fc70*/  @P4 R2UR UR11, R167 ;  /* 0x00000000a70b42ca */ /* 0x000fe200000e0000 */
[----:B------:R4:W-:Y:S01]  /*1fc80*/  STL [R1], R7 ;  /* 0x0000000701007387 */ /* 0x0009e20000100800 */
[----:B-1----:R-:W-:Y:S01]  /*1fc90*/  @P6 LEA.HI.X R23, R31, R235, R0, 0x1, P2 ;  /* 0x000000eb1f176211 */ /* 0x002fe200010f0c00 */
[----:B------:R-:W-:Y:S01]  /*1fca0*/  @P4 IMAD.X R0, R4, 0x1, R233, P1 ;  /* 0x0000000104004824 */ /* 0x000fe200008e06e9 */
[----:B------:R-:W-:Y:S02]  /*1fcb0*/  @P4 LEA R34, P1, R19, R234, 0x1 ;  /* 0x000000ea13224211 */ /* 0x000fe400078208ff */
[----:B------:R-:W-:-:S02]  /*1fcc0*/  IADD3 R11, P2, P0, R232, R232, R13 ;  /* 0x000000e8e80b7210 */ /* 0x000fc4000785e00d */
[----:B------:R-:W-:Y:S02]  /*1fcd0*/  @P4 LEA.HI.X R35, R19, R235, R0, 0x1, P1 ;  /* 0x000000eb13234211 */ /* 0x000fe400008f0c00 */
[-C--:B--2---:R-:W-:Y:S02]  /*1fce0*/  LEA R20, P1, R13, R234.reuse, 0x1 ;  /* 0x000000ea0d147211 */ /* 0x084fe400078208ff */
[----:B------:R-:W-:Y:S02]  /*1fcf0*/  IADD3.X R2, R233, R233, R4, P2, P0 ;  /* 0x000000e9e9027210 */ /* 0x000fe400017e0404 */
[CC--:B------:R-:W-:Y:S01]  /*1fd00*/  @P6 LEA R30, P2, R11.reuse, R234.reuse, 0x1 ;  /* 0x000000ea0b1e6211 */ /* 0x0c0fe200078408ff */
[----:B------:R-:W-:Y:S01]  /*1fd10*/  @P6 IMAD.MOV.U32 R26, RZ, RZ, R20 ;  /* 0x000000ffff1a6224 */ /* 0x000fe200078e0014 */
[----:B---3--:R-:W-:Y:S02]  /*1fd20*/  @!P3 LEA R14, P0, R11, R234, 0x1 ;  /* 0x000000ea0b0eb211 */ /* 0x008fe400078008ff */
[----:B------:R-:W-:-:S02]  /*1fd30*/  LEA.HI.X R21, R13, R235, R4, 0x1, P1 ;  /* 0x000000eb0d157211 */ /* 0x000fc400008f0c04 */
[CC--:B------:R-:W-:Y:S02]  /*1fd40*/  @P5 LEA R18, P1, R11.reuse, R234.reuse, 0x1 ;  /* 0x000000ea0b125211 */ /* 0x0c0fe400078208ff */
[CCC-:B------:R-:W-:Y:S01]  /*1fd50*/  @!P3 LEA.HI.X R15, R11.reuse, R235.reuse, R2.reuse, 0x1, P0 ;  /* 0x000000eb0b0fb211 */ /* 0x1c0fe200000f0c02 */
[----:B------:R-:W-:Y:S01]  /*1fd60*/  @P6 IMAD.MOV.U32 R27, RZ, RZ, R21 ;  /* 0x000000ffff1b6224 */ /* 0x000fe200078e0015 */
[CCC-:B------:R-:W-:Y:S01]  /*1fd70*/  @P6 LEA.HI.X R31, R11.reuse, R235.reuse, R2.reuse, 0x1, P2 ;  /* 0x000000eb0b1f6211 */ /* 0x1c0fe200010f0c02 */
[----:B------:R-:W-:Y:S01]  /*1fd80*/  @!PT LDS RZ, [RZ] ;  /* 0x00000000fffff984 */ /* 0x000fe20000000800 */
[----:B------:R-:W-:Y:S01]  /*1fd90*/  @!PT LDS RZ, [RZ] ;  /* 0x00000000fffff984 */ /* 0x000fe20000000800 */
[----:B------:R-:W-:Y:S01]  /*1fda0*/  @!PT LDS RZ, [RZ] ;  /* 0x00000000fffff984 */ /* 0x000fe20000000800 */
[----:B------:R-:W-:Y:S01]  /*1fdb0*/  @!P3 LDGSTS.E.BYPASS.LTC128B.128 [R241+0x8000], desc[UR8][R20.64] ;  /* 0x0800000014f1bfae */ /* 0x000fe2000b901d48 */
[C---:B------:R-:W-:Y:S02]  /*1fdc0*/  @P4 LEA R10, P0, R11.reuse, R234, 0x1 ;  /* 0x000000ea0b0a4211 */ /* 0x040fe400078008ff */
[C---:B------:R-:W-:Y:S01]  /*1fdd0*/  IADD3 R0, P2, R11.reuse, R232, RZ ;  /* 0x000000e80b007210 */ /* 0x040fe20007f5e0ff */
[----:B------:R1:W-:Y:S01]  /*1fde0*/  @P3 STS.128 [R241+0x8000], RZ ;  /* 0x008000fff1003388 */ /* 0x0003e20000000c00 */
[----:B------:R-:W-:-:S02]  /*1fdf0*/  @P5 LEA.HI.X R19, R11, R235, R2, 0x1, P1 ;  /* 0x000000eb0b135211 */ /* 0x000fc400008f0c02 */
[-C--:B------:R-:W-:Y:S01]  /*1fe00*/  @P4 LEA.HI.X R11, R11, R235.reuse, R2, 0x1, P0 ;  /* 0x000000eb0b0b4211 */ /* 0x080fe200000f0c02 */
[--C-:B------:R-:W-:Y:S01]  /*1fe10*/  IMAD.X R2, R2, 0x1, R233.reuse, P2 ;  /* 0x0000000102027824 */ /* 0x100fe200010e06e9 */
[----:B------:R-:W-:Y:S01]  /*1fe20*/  @!P3 IADD3 R13, P1, R13, R232, RZ ;  /* 0x000000e80d0db210 */ /* 0x000fe20007f3e0ff */
[----:B------:R-:W-:Y:S01]  /*1fe30*/  @!PT LDS RZ, [RZ] ;  /* 0x00000000fffff984 */ /* 0x000fe20000000800 */
[----:B------:R-:W-:Y:S01]  /*1fe40*/  @!PT LDS RZ, [RZ] ;  /* 0x00000000fffff984 */ /* 0x000fe20000000800 */
[----:B------:R-:W-:Y:S01]  /*1fe50*/  @!PT LDS RZ, [RZ] ;  /* 0x00000000fffff984 */ /* 0x000fe20000000800 */
[----:B------:R2:W-:Y:S01]  /*1fe60*/  @P6 LDGSTS.E.BYPASS.LTC128B.128 [R241+0xa000], desc[UR4][R26.64+0x80] ;  /* 0x0a0000801af16fae */ /* 0x0005e2000b901d44 */
[CC--:B------:R-:W-:Y:S02]  /*1fe70*/  @!P3 LEA R6, P0, R0.reuse, R234.reuse, 0x1 ;  /* 0x000000ea0006b211 */ /* 0x0c0fe400078008ff */
[-C--:B------:R-:W-:Y:S01]  /*1fe80*/  @P6 LEA R8, P2, R0, R234.reuse, 0x1 ;  /* 0x000000ea00086211 */ /* 0x080fe200078408ff */
[----:B------:R-:W-:Y:S01]  /*1fe90*/  @!P3 IMAD.X R4, R4, 0x1, R233, P1 ;  /* 0x000000010404b824 */ /* 0x000fe200008e06e9 */
[C---:B----4-:R-:W-:Y:S01]  /*1fea0*/  @!P3 LEA.HI.X R7, R0.reuse, R235, R2, 0x1, P0 ;  /* 0x000000eb0007b211 */ /* 0x050fe200000f0c02 */
[----:B------:R1:W-:Y:S01]  /*1feb0*/  @!P6 STS.128 [R241+0xa000], RZ ;  /* 0x00a000fff100e388 */ /* 0x0003e20000000c00 */
[----:B------:R-:W-:-:S02]  /*1fec0*/  @P5 LEA R16, P1, R0, R234, 0x1 ;  /* 0x000000ea00105211 */ /* 0x000fc400078208ff */
[CC--:B------:R-:W-:Y:S02]  /*1fed0*/  @P4 LEA R24, P0, R0.reuse, R234.reuse, 0x1 ;  /* 0x000000ea00184211 */ /* 0x0c0fe400078008ff */
[CCC-:B------:R-:W-:Y:S02]  /*1fee0*/  @P6 LEA.HI.X R9, R0.reuse, R235.reuse, R2.reuse, 0x1, P2 ;  /* 0x000000eb00096211 */ /* 0x1c0fe400010f0c02 */
[C---:B------:R-:W-:Y:S02]  /*1fef0*/  @!P3 LEA R234, P2, R13.reuse, R234, 0x1 ;  /* 0x000000ea0deab211 */ /* 0x040fe400078408ff */
[CCC-:B------:R-:W-:Y:S02]  /*1ff00*/  @P5 LEA.HI.X R17, R0.reuse, R235.reuse, R2.reuse, 0x1, P1 ;  /* 0x000000eb00115211 */ /* 0x1c0fe400008f0c02 */
[-C--:B------:R-:W-:Y:S02]  /*1ff10*/  @P4 LEA.HI.X R25, R0, R235.reuse, R2, 0x1, P0 ;  /* 0x000000eb00194211 */ /* 0x080fe400000f0c02 */
[----:B------:R-:W-:Y:S01]  /*1ff20*/  @!P3 LEA.HI.X R235, R13, R235, R4, 0x1, P2 ;  /* 0x000000eb0debb211 */ /* 0x000fe200010f0c04 */
[----:B--2---:R-:W-:-:S02]  /*1ff30*/  @P5 IMAD.MOV.U32 R26, RZ, RZ, R20 ;  /* 0x000000ffff1a5224 */ /* 0x004fc400078e0014 */
[----:B------:R-:W-:-:S05]  /*1ff40*/  @P5 IMAD.MOV.U32 R27, RZ, RZ, R21 ;  /* 0x000000ffff1b5224 */ /* 0x000fca00078e0015 */
[----:B------:R-:W-:Y:S01]  /*1ff50*/  @!PT LDS RZ, [RZ] ;  /* 0x00000000fffff984 */ /* 0x000fe20000000800 */
[----:B------:R-:W-:Y:S01]  /*1ff60*/  @!PT LDS RZ, [RZ] ;  /* 0x00000000fffff984 */ /* 0x000fe20000000800 */
[----:B------:R-:W-:Y:S01]  /*1ff70*/  @!PT LDS RZ, [RZ] ;  /* 0x00000000fffff984 */ /* 0x000fe20000000800 */
[----:B------:R2:W-:Y:S04]  /*1ff80*/  @P5 LDGSTS.E.BYPASS.LTC128B.128 [R241+0xc000], desc[UR12][R26.64+0x100] ;  /* 0x0c0001001af15fae */ /* 0x0005e8000b901d4c */
[----:B------:R1:W-:Y:S01]  /*1ff90*/  @!P5 STS.128 [R241+0xc000], RZ ;  /* 0x00c000fff100d388 */ /* 0x0003e20000000c00 */
[----:B------:R-:W-:Y:S02]  /*1ffa0*/  @P4 R2UR UR12, R166 ;  /* 0x00000000a60c42ca */ /* 0x000fe400000e0000 */
[----:B------:R-:W-:Y:S01]  /*1ffb0*/  @P4 R2UR UR13, R167 ;  /* 0x00000000a70d42ca */ /* 0x000fe200000e0000 */
[----:B--2---:R-:W-:Y:S02]  /*1ffc0*/  @P4 IMAD.MOV.U32 R26, RZ, RZ, R20 ;  /* 0x000000ffff1a4224 */ /* 0x004fe400078e0014 */
[----:B------:R-:W-:-:S05]  /*1ffd0*/  @P4 IMAD.MOV.U32 R27, RZ, RZ, R21 ;  /* 0x000000ffff1b4224 */ /* 0x000fca00078e0015 */
[----:B------:R-:W-:Y:S01]  /*1ffe0*/  @!PT LDS RZ, [RZ] ;  /* 0x00000000fffff984 */ /* 0x000fe20000000800 */
[----:B------:R-:W-:Y:S01]  /*1fff0*/  @!PT LDS RZ, [RZ] ;  /* 0x00000000fffff984 */ /* 0x000fe20000000800 */
[----:B------:R-:W-:Y:S01]  /*20000*/  @!PT LDS RZ, [RZ] ;  /* 0x00000000fffff984 */ /* 0x000fe20000000800 */
[----:B------:R-:W-:Y:S04]  /*20010*/  @P4 LDGSTS.E.BYPASS.LTC128B.128 [R241+0xe000], desc[UR10][R26.64+0x180] ;  /* 0x0e0001801af14fae */ /* 0x000fe8000b901d4a */
        /* <DEDUP_REMOVED lines=9> */
[----:B------:R-:W-:Y:S01]  /*200b0*/  @P6 LDGSTS.E.BYPASS.LTC128B.128 [R241+0xa800], desc[UR4][R22.64+0x80] ;  /* 0x0a80008016f16fae */ /* 0x000fe2000b901d44 */
[----:B------:R-:W-:-:S02]  /*200c0*/  @P5 R2UR UR4, R166 ;  /* 0x00000000a60452ca */ /* 0x000fc400000e0000 */
[C---:B------:R-:W-:Y:S02]  /*200d0*/  @P5 R2UR UR5, R167.reuse ;  /* 0x00000000a70552ca */ /* 0x040fe400000e0000 */
[C---:B------:R-:W-:Y:S02]  /*200e0*/  @!P3 R2UR UR10, R166.reuse ;  /* 0x00000000a60ab2ca */ /* 0x040fe400000e0000 */
[C---:B------:R-:W-:Y:S02]  /*200f0*/  @!P3 R2UR UR11, R167.reuse ;  /* 0x00000000a70bb2ca */ /* 0x040fe400000e0000 */
[----:B------:R-:W-:Y:S02]  /*20100*/  @P6 R2UR UR8, R166 ;  /* 0x00000000a60862ca */ /* 0x000fe400000e0000 */
[----:B------:R-:W-:Y:S01]  /*20110*/  @P6 R2UR UR9, R167 ;  /* 0x00000000a70962ca */ /* 0x000fe200000e0000 */
[----:B------:R1:W-:Y:S04]  /*20120*/  @!P6 STS.128 [R241+0xa800], RZ ;  /* 0x00a800fff100e388 */ /* 0x0003e80000000c00 */
[----:B------:R-:W-:Y:S01]  /*20130*/  @!PT LDS RZ, [RZ] ;  /* 0x00000000fffff984 */ /* 0x000fe20000000800 */
[----:B------:R-:W-:Y:S01]  /*20140*/  @!PT LDS RZ, [RZ] ;  /* 0x00000000fffff984 */ /* 0x000fe20000000800 */
[----:B------:R-:W-:Y:S01]  /*20150*/  @!PT LDS RZ, [RZ] ;  /* 0x00000000fffff984 */ /* 0x000fe20000000800 */
[----:B------:R3:W-:Y:S04]  /*20160*/  @P5 LDGSTS.E.BYPASS.LTC128B.128 [R241+0xc800], desc[UR4][R200.64+0x100] ;  /* 0x0c800100c8f15fae */ /* 0x0007e8000b901d44 */
[----:B------:R1:W-:Y:S01]  /*20170*/  @!P5 STS.128 [R241+0xc800], RZ ;  /* 0x00c800fff100d388 */ /* 0x0003e20000000c00 */
[----:B--2---:R-:W-:-:S03]  /*20180*/  IMAD.MOV.U32 R235, RZ, RZ, R25 ;  /* 0x000000ffffeb7224 */ /* 0x004fc600078e0019 */
[----:B------:R-:W-:Y:S01]  /*20190*/  @!PT LDS RZ, [RZ] ;  /* 0x00000000fffff984 */ /* 0x000fe20000000800 */
[----:B------:R-:W-:Y:S01]  /*201a0*/  @!PT LDS RZ, [RZ] ;  /* 0x00000000fffff984 */ /* 0x000fe20000000800 */
[----:B------:R-:W-:Y:S01]  /*201b0*/  @!PT LDS RZ, [RZ] ;  /* 0x00000000fffff984 */ /* 0x000fe20000000800 */
[----:B------:R2:W-:Y:S04]  /*201c0*/  @P4 LDGSTS.E.BYPASS.LTC128B.128 [R241+0xe800], desc[UR12][R34.64+0x180] ;  /* 0x0e80018022f14fae */ /* 0x0005e8000b901d4c */
[----:B------:R-:W5:Y:S01]  /*201d0*/  LDL.LU R27, [R1+0x28] ;  /* 0x00002800011b7983 */ /* 0x000f620000300800 */
[----:B------:R-:W-:Y:S01]  /*201e0*/  @P4 R2UR UR14, R166 ;  /* 0x00000000a60e42ca */ /* 0x000fe200000e0000 */
[----:B------:R-:W-:Y:S02]  /*201f0*/  IMAD.MOV.U32 R234, RZ, RZ, R24 ;  /* 0x000000ffffea7224 */ /* 0x000fe400078e0018 */
[----:B------:R1:W-:Y:S04]  /*20200*/  @!P4 STS.128 [R241+0xe800], RZ ;  /* 0x00e800fff100c388 */ /* 0x0003e80000000c00 */
[----:B------:R-:W5:Y:S04]  /*20210*/  LDL.LU R25, [R1+0x24] ;  /* 0x0000240001197983 */ /* 0x000f680000300800 */
[----:B------:R-:W-:Y:S01]  /*20220*/  @!PT LDS RZ, [RZ] ;  /* 0x00000000fffff984 */ /* 0x000fe20000000800 */
[----:B------:R-:W-:Y:S01]  /*20230*/  @!PT LDS RZ, [RZ] ;  /* 0x00000000fffff984 */ /* 0x000fe20000000800 */
[----:B------:R-:W-:Y:S01]  /*20240*/  @!PT LDS RZ, [RZ] ;  /* 0x00000000fffff984 */ /* 0x000fe20000000800 */
[----:B------:R-:W-:Y:S01]  /*20250*/  @!P3 LDGSTS.E.BYPASS.LTC128B.128 [R241+0x9000], desc[UR10][R14.64] ;  /* 0x090000000ef1bfae */ /* 0x000fe2000b901d4a */
[----:B---3--:R-:W-:-:S03]  /*20260*/  IMAD.MOV.U32 R200, RZ, RZ, R20 ;  /* 0x000000ffffc87224 */ /* 0x008fc600078e0014 */
[----:B------:R-:W5:Y:S01]  /*20270*/  LDL.LU R23, [R1+0x20] ;  /* 0x0000200001177983 */ /* 0x000f620000300800 */
[----:B------:R-:W-:-:S03]  /*20280*/  IMAD.MOV.U32 R201, RZ, RZ, R21 ;  /* 0x000000ffffc97224 */ /* 0x000fc600078e0015 */
[----:B------:R1:W-:Y:S01]  /*20290*/  @P3 STS.128 [R241+0x9000], RZ ;  /* 0x009000fff1003388 */ /* 0x0003e20000000c00 */
[----:B--2---:R-:W-:-:S03]  /*202a0*/  IMAD.MOV.U32 R35, RZ, RZ, R17 ;  /* 0x000000ffff237224 */ /* 0x004fc600078e0011 */
[----:B------:R-:W5:Y:S01]  /*202b0*/  LDL.LU.64 R20, [R1+0x18] ;  /* 0x0000180001147983 */ /* 0x000f620000300a00 */
[----:B------:R-:W-:Y:S01]  /*202c0*/  @P4 R2UR UR15, R167 ;  /* 0x00000000a70f42ca */ /* 0x000fe200000e0000 */
[----:B------:R-:W-:Y:S02]  /*202d0*/  IMAD.MOV.U32 R34, RZ, RZ, R16 ;  /* 0x000000ffff227224 */ /* 0x000fe400078e0010 */
[----:B------:R-:W-:Y:S01]  /*202e0*/  @!PT LDS RZ, [RZ] ;  /* 0x00000000fffff984 */ /* 0x000fe20000000800 */
[----:B------:R-:W-:Y:S01]  /*202f0*/  @!PT LDS RZ, [RZ] ;  /* 0x00000000fffff984 */ /* 0x000fe20000000800 */
[----:B------:R-:W-:Y:S01]  /*20300*/  @!PT LDS RZ, [RZ] ;  /* 0x00000000fffff984 */ /* 0x000fe20000000800 */
[----:B------:R2:W-:Y:S04]  /*20310*/  @P6 LDGSTS.E.BYPASS.LTC128B.128 [R241+0xb000], desc[UR8][R30.64+0x80] ;  /* 0x0b0000801ef16fae */ /* 0x0005e8000b901d48 */
[----:B------:R-:W5:Y:S04]  /*20320*/  LDL.LU R17, [R1+0x10] ;  /* 0x0000100001117983 */ /* 0x000f680000300800 */
[----:B------:R1:W-:Y:S04]  /*20330*/  @!P6 STS.128 [R241+0xb000], RZ ;  /* 0x00b000fff100e388 */ /* 0x0003e80000000c00 */
[----:B------:R-:W5:Y:S01]  /*20340*/  LDL.LU.64 R14, [R1+0x8] ;  /* 0x00000800010e7983 */ /* 0x000f620000300a00 */
[----:B------:R-:W-:-:S02]  /*20350*/  @!P3 R2UR UR12, R166 ;  /* 0x00000000a60cb2ca */ /* 0x000fc400000e0000 */
[----:B------:R-:W-:Y:S01]  /*20360*/  @!P3 R2UR UR13, R167 ;  /* 0x00000000a70db2ca */ /* 0x000fe200000e0000 */
[----:B------:R-:W-:Y:S01]  /*20370*/  @!PT LDS RZ, [RZ] ;  /* 0x00000000fffff984 */ /* 0x000fe20000000800 */
[----:B------:R-:W-:Y:S01]  /*20380*/  @!PT LDS RZ, [RZ] ;  /* 0x00000000fffff984 */ /* 0x000fe20000000800 */
[----:B------:R-:W-:Y:S01]  /*20390*/  @!PT LDS RZ, [RZ] ;  /* 0x00000000fffff984 */ /* 0x000fe20000000800 */
[----:B------:R3:W-:Y:S01]  /*203a0*/  @P5 LDGSTS.E.BYPASS.LTC128B.128 [R241+0xd000], desc[UR4][R18.64+0x100] ;  /* 0x0d00010012f15fae */ /* 0x0007e2000b901d44 */
[----:B--2---:R-:W-:-:S03]  /*203b0*/  IMAD.MOV.U32 R31, RZ, RZ, R9 ;  /* 0x000000ffff1f7224 */ /* 0x004fc600078e0009 */
[----:B------:R-:W5:Y:S01]  /*203c0*/  LDL.LU R9, [R1+0x4] ;  /* 0x0000040001097983 */ /* 0x000f620000300800 */
[C---:B------:R-:W-:Y:S01]  /*203d0*/  @P6 R2UR UR10, R166.reuse ;  /* 0x00000000a60a62ca */ /* 0x040fe200000e0000 */
[----:B------:R-:W-:Y:S02]  /*203e0*/  IMAD.MOV.U32 R30, RZ, RZ, R8 ;  /* 0x000000ffff1e7224 */ /* 0x000fe400078e0008 */
[----:B---3--:R-:W-:Y:S02]  /*203f0*/  IMAD.MOV.U32 R19, RZ, RZ, R7 ;  /* 0x000000ffff137224 */ /* 0x008fe400078e0007 */
[----:B------:R-:W5:Y:S01]  /*20400*/  LDL.LU R7, [R1] ;  /* 0x0000000001077983 */ /* 0x000f620000300800 */
[C---:B------:R-:W-:Y:S02]  /*20410*/  @P6 R2UR UR11, R167.reuse ;  /* 0x00000000a70b62ca */ /* 0x040fe400000e0000 */
[----:B------:R-:W-:Y:S02]  /*20420*/  @P5 R2UR UR8, R166 ;  /* 0x00000000a60852ca */ /* 0x000fe400000e0000 */
[----:B------:R-:W-:-:S02]  /*20430*/  @P5 R2UR UR9, R167 ;  /* 0x00000000a70952ca */ /* 0x000fc400000e0000 */
[----:B------:R-:W-:Y:S02]  /*20440*/  @P4 R2UR UR4, R166 ;  /* 0x00000000a60442ca */ /* 0x000fe400000e0000 */
[----:B------:R-:W-:Y:S01]  /*20450*/  @P4 R2UR UR5, R167 ;  /* 0x00000000a70542ca */ /* 0x000fe200000e0000 */
[----:B------:R-:W-:Y:S01]  /*20460*/  IMAD.MOV.U32 R18, RZ, RZ, R6 ;  /* 0x000000ffff127224 */ /* 0x000fe200078e0006 */
[----:B------:R1:W-:Y:S04]  /*20470*/  @!P5 STS.128 [R241+0xd000], RZ ;  /* 0x00d000fff100d388 */ /* 0x0003e80000000c00 */
        /* <DEDUP_REMOVED lines=8> */
[----:B------:R-:W-:Y:S04]  /*20500*/  @!P3 LDGSTS.E.BYPASS.LTC128B.128 [R241+0x9800], desc[UR12][R18.64] ;  /* 0x0980000012f1bfae */ /* 0x000fe8000b901d4c */
[----:B------:R1:W-:Y:S04]  /*20510*/  @P3 STS.128 [R241+0x9800], RZ ;  /* 0x009800fff1003388 */ /* 0x0003e80000000c00 */
        /* <DEDUP_REMOVED lines=13> */
[----:B------:R2:W-:Y:S04]  /*205f0*/  @P4 LDGSTS.E.BYPASS.LTC128B.128 [R241+0xf800], desc[UR4][R234.64+0x180] ;  /* 0x0f800180eaf14fae */ /* 0x0005e8000b901d44 */
[----:B------:R1:W-:Y:S04]  /*20600*/  @!P4 STS.128 [R241+0xf800], RZ ;  /* 0x00f800fff100c388 */ /* 0x0003e80000000c00 */
[----:B------:R-:W0:Y:S01]  /*20610*/  LDGDEPBAR ;  /* 0x00000000000079af */ /* 0x000e220000000000 */
[----:B--2---:R-:W-:-:S02]  /*20620*/  IMAD.MOV.U32 R234, RZ, RZ, R200 ;  /* 0x000000ffffea7224 */ /* 0x004fc400078e00c8 */
[----:B-1----:R-:W-:Y:S02]  /*20630*/  IMAD.MOV.U32 R235, RZ, RZ, R201 ;  /* 0x000000ffffeb7224 */ /* 0x002fe400078e00c9 */
.L_x_1484:
[----:B------:R-:W-:Y:S05]  /*20640*/  BSYNC B1 ;  /* 0x0000000000017941 */ /* 0x000fea0003800000 */
.L_x_1483:
[----:B------:R-:W-:Y:S02]  /*20650*/  R2UR UR4, R166 ;  /* 0x00000000a60472ca */ /* 0x000fe400000e0000 */
[----:B------:R-:W-:-:S13]  /*20660*/  R2UR UR5, R167 ;  /* 0x00000000a70572ca */ /* 0x000fda00000e0000 */
[----:B------:R-:W2:Y:S01]  /*20670*/  LD.E R31, desc[UR4][R170.64+0xdc] ;  /* 0x0000dc04aa1f7980 */ /* 0x000ea2000c101900 */
[----:B------:R-:W-:-:S04]  /*20680*/  FMNMX.FTZ R0, R164, R33, !PT ;  /* 0x00000021a4007209 */ /* 0x000fc80007810000 */
[----:B------:R-:W-:-:S04]  /*20690*/  FMNMX.FTZ R0, R5, R0, !PT ;  /* 0x0000000005007209 */ /* 0x000fc80007810000 */
[----:B-----5:R-:W-:Y:S02]  /*206a0*/  FMNMX.FTZ R11, R17, R0, !PT ;  /* 0x00000000110b7209 */ /* 0x020fe40007810000 */
[----:B------:R-:W-:Y:S02]  /*206b0*/  FMNMX.FTZ R0, R3, R9, !PT ;  /* 0x0000000903007209 */ /* 0x000fe40007810000 */
[----:B------:R-:W-:-:S04]  /*206c0*/  FMNMX.FTZ R11, R14, R11, !PT ;  /* 0x0000000b0e0b7209 */ /* 0x000fc80007810000 */
        /* <DEDUP_REMOVED lines=23> */
[----:B------:R-:W-:-:S03]  /*20840*/  FMNMX.FTZ R0, R175, R0, !PT ;  /* 0x00000000af007209 */ /* 0x000fc60007810000 */
[----:B------:R-:W1:Y:S01]  /*20850*/  SHFL.BFLY PT, R2, R13, 0x2, 0x1f ;  /* 0x0c401f000d027f89 */ /* 0x000e6200000e0000 */
[----:B------:R-:W-:-:S04]  /*20860*/  FMNMX.FTZ R0, R173, R0, !PT ;  /* 0x00000000ad007209 */ /* 0x000fc80007810000 */
[----:B------:R-:W-:-:S04]  /*20870*/  FMNMX.FTZ R11, R29, R0, !PT ;  /* 0x000000001d0b7209 */ /* 0x000fc80007810000 */
[----:B------:R-:W-:-:S05]  /*20880*/  FMNMX.FTZ R11, R28, R11, !PT ;  /* 0x0000000b1c0b7209 */ /* 0x000fca0007810000 */
[----:B------:R-:W3:Y:S01]  /*20890*/  SHFL.BFLY PT, R0, R11, 0x2, 0x1f ;  /* 0x0c401f000b007f89 */ /* 0x000ee200000e0000 */
[----:B-1----:R-:W-:-:S05]  /*208a0*/  FMNMX.FTZ R2, R13, R2, !PT ;  /* 0x000000020d027209 */ /* 0x002fca0007810000 */
[----:B------:R-:W1:Y:S01]  /*208b0*/  SHFL.BFLY PT, R167, R2, 0x1, 0x1f ;  /* 0x0c201f0002a77f89 */ /* 0x000e6200000e0000 */
[----:B---3--:R-:W-:-:S05]  /*208c0*/  FMNMX.FTZ R0, R11, R0, !PT ;  /* 0x000000000b007209 */ /* 0x008fca0007810000 */
[----:B------:R-:W3:Y:S01]  /*208d0*/  SHFL.BFLY PT, R165, R0, 0x1, 0x1f ;  /* 0x0c201f0000a57f89 */ /* 0x000ee200000e0000 */
[----:B-1----:R-:W-:-:S04]  /*208e0*/  FMNMX.FTZ R167, R2, R167, !PT ;  /* 0x000000a702a77209 */ /* 0x002fc80007810000 */
[----:B------:R-:W-:Y:S02]  /*208f0*/  FSETP.NEU.FTZ.AND P1, PT, R167, -INF , PT ;  /* 0xff800000a700780b */ /* 0x000fe40003f3d000 */
[----:B---3--:R-:W-:-:S04]  /*20900*/  FMNMX.FTZ R165, R0, R165, !PT ;  /* 0x000000a500a57209 */ /* 0x008fc80007810000 */
[----:B------:R-:W-:-:S04]  /*20910*/  FSETP.NEU.FTZ.AND P0, PT, R165, -INF , PT ;  /* 0xff800000a500780b */ /* 0x000fc80003f1d000 */
[----:B------:R-:W-:-:S05]  /*20920*/  FSEL R6, R165, RZ, P0 ;  /* 0x000000ffa5067208 */ /* 0x000fca0000000000 */
[----:B------:R-:W-:Y:S01]  /*20930*/  FADD.FTZ R6, R3, -R6 ;  /* 0x8000000603067221 */ /* 0x000fe20000010000 */
[C---:B--2---:R-:W-:Y:S01]  /*20940*/  FMUL.FTZ R170, R31.reuse, R167 ;  /* 0x000000a71faa7220 */ /* 0x044fe20000410000 */
[C---:B------:R-:W-:Y:S02]  /*20950*/  FMUL.FTZ R30, R31.reuse, R165 ;  /* 0x000000a51f1e7220 */ /* 0x040fe40000410000 */
[----:B------:R-:W-:Y:S02]  /*20960*/  FMUL.FTZ R3, R31, R6 ;  /* 0x000000061f037220 */ /* 0x000fe40000410000 */
[----:B------:R-:W-:Y:S02]  /*20970*/  FSEL R170, R170, RZ, P1 ;  /* 0x000000ffaaaa7208 */ /* 0x000fe40000800000 */
[----:B------:R-:W-:Y:S02]  /*20980*/  FSEL R30, R30, RZ, P0 ;  /* 0x000000ff1e1e7208 */ /* 0x000fe40000000000 */
[----:B------:R-:W1:Y:S01]  /*20990*/  MUFU.EX2 R3, R3 ;  /* 0x0000000300037308 */ /* 0x000e620000000800 */
[-CC-:B------:R-:W-:Y:S01]  /*209a0*/  FFMA.FTZ R34, R17, R31.reuse, -R170.reuse ;  /* 0x0000001f11227223 */ /* 0x180fe200000108aa */
[-CC-:B------:R-:W-:Y:S01]  /*209b0*/  FFMA.FTZ R35, R5, R31.reuse, -R170.reuse ;  /* 0x0000001f05237223 */ /* 0x180fe200000108aa */
[----:B------:R-:W2:Y:S01]  /*209c0*/  LDSM.16.MT88.4 R16, [R229+0x10000] ;  /* 0x01000000e510783b */ /* 0x000ea20000004200 */
[----:B------:R-:W-:Y:S01]  /*209d0*/  FSEL R5, R167, RZ, P1 ;  /* 0x000000ffa7057208 */ /* 0x000fe20000800000 */
[-CC-:B------:R-:W-:Y:S01]  /*209e0*/  FFMA.FTZ R166, R33, R31.reuse, -R170.reuse ;  /* 0x0000001f21a67223 */ /* 0x180fe200000108aa */
[-C--:B------:R-:W-:Y:S01]  /*209f0*/  FFMA.FTZ R33, R14, R31.reuse, -R170 ;  /* 0x0000001f0e217223 */ /* 0x080fe200000108aa */
[-CC-:B------:R-:W-:Y:S01]  /*20a00*/  FFMA.FTZ R32, R9, R31.reuse, -R30.reuse ;  /* 0x0000001f09207223 */ /* 0x180fe2000001081e */
[-CC-:B------:R-:W-:Y:S01]  /*20a10*/  FFMA.FTZ R0, R12, R31.reuse, -R30.reuse ;  /* 0x0000001f0c007223 */ /* 0x180fe2000001081e */
[----:B------:R-:W-:Y:S01]  /*20a20*/  FADD.FTZ R4, R164, -R5 ;  /* 0x80000005a4047221 */ /* 0x000fe20000010000 */
[-CC-:B------:R-:W-:Y:S01]  /*20a30*/  FFMA.FTZ R169, R15, R31.reuse, -R30.reuse ;  /* 0x0000001f0fa97223 */ /* 0x180fe2000001081e */
[----:B------:R-:W-:Y:S01]  /*20a40*/  LDSM.16.MT88.4 R8, [R227+0x10000] ;  /* 0x01000000e308783b */ /* 0x000fe20000004200 */
[----:B------:R-:W-:Y:S01]  /*20a50*/  FFMA.FTZ R2, R7, R31, -R30 ;  /* 0x0000001f07027223 */ /* 0x000fe2000001081e */
[----:B------:R-:W-:Y:S01]  /*20a60*/  FMUL.FTZ R164, R31, R4 ;  /* 0x000000041fa47220 */ /* 0x000fe20000410000 */
[----:B------:R-:W-:Y:S01]  /*20a70*/  MUFU.EX2 R166, R166 ;  /* 0x000000a600a67308 */ /* 0x000fe20000000800 */
[----:B------:R-:W3:Y:S01]  /*20a80*/  LDSM.16.MT88.4 R12, [R228+0x10000] ;  /* 0x01000000e40c783b */ /* 0x000ee20000004200 */
[-C--:B-1----:R-:W-:Y:S01]  /*20a90*/  FMUL.FTZ R162, R162, R3.reuse ;  /* 0x00000003a2a27220 */ /* 0x082fe20000410000 */
[-C--:B------:R-:W-:Y:S01]  /*20aa0*/  FMUL.FTZ R163, R163, R3.reuse ;  /* 0x00000003a3a37220 */ /* 0x080fe20000410000 */
[-C--:B------:R-:W-:Y:S01]  /*20ab0*/  FMUL.FTZ R158, R158, R3.reuse ;  /* 0x000000039e9e7220 */ /* 0x080fe20000410000 */
[-C--:B------:R-:W-:Y:S01]  /*20ac0*/  FMUL.FTZ R159, R159, R3.reuse ;  /* 0x000000039f9f7220 */ /* 0x080fe20000410000 */
[-C--:B------:R-:W-:Y:S01]  /*20ad0*/  FMUL.FTZ R154, R154, R3.reuse ;  /* 0x000000039a9a7220 */ /* 0x080fe20000410000 */
[-C--:B------:R-:W-:Y:S01]  /*20ae0*/  FMUL.FTZ R155, R155, R3.reuse ;  /* 0x000000039b9b7220 */ /* 0x080fe20000410000 */
[----:B------:R-:W1:Y:S01]  /*20af0*/  MUFU.EX2 R35, R35 ;  /* 0x0000002300237308 */ /* 0x000e620000000800 */
[-C--:B------:R-:W-:Y:S01]  /*20b00*/  FMUL.FTZ R150, R150, R3.reuse ;  /* 0x0000000396967220 */ /* 0x080fe20000410000 */
[-C--:B------:R-:W-:Y:S01]  /*20b10*/  FMUL.FTZ R151, R151, R3.reuse ;  /* 0x0000000397977220 */ /* 0x080fe20000410000 */
[-C--:B------:R-:W-:Y:S01]  /*20b20*/  FMUL.FTZ R146, R146, R3.reuse ;  /* 0x0000000392927220 */ /* 0x080fe20000410000 */
[-C--:B------:R-:W-:Y:S01]  /*20b30*/  FMUL.FTZ R147, R147, R3.reuse ;  /* 0x0000000393937220 */ /* 0x080fe20000410000 */
[-C--:B------:R-:W-:Y:S01]  /*20b40*/  FMUL.FTZ R142, R142, R3.reuse ;  /* 0x000000038e8e7220 */ /* 0x080fe20000410000 */
[-C--:B------:R-:W-:Y:S01]  /*20b50*/  FMUL.FTZ R143, R143, R3.reuse ;  /* 0x000000038f8f7220 */ /* 0x080fe20000410000 */
[-C--:B------:R-:W-:Y:S01]  /*20b60*/  FMUL.FTZ R138, R138, R3.reuse ;  /* 0x000000038a8a7220 */ /* 0x080fe20000410000 */
[----:B------:R-:W-:Y:S01]  /*20b70*/  MUFU.EX2 R34, R34 ;  /* 0x0000002200227308 */ /* 0x000fe20000000800 */
[-C--:B------:R-:W-:Y:S01]  /*20b80*/  FMUL.FTZ R139, R139, R3.reuse ;  /* 0x000000038b8b7220 */ /* 0x080fe20000410000 */
[-C--:B------:R-:W-:Y:S01]  /*20b90*/  FMUL.FTZ R134, R134, R3.reuse ;  /* 0x0000000386867220 */ /* 0x080fe20000410000 */
[-C--:B------:R-:W-:Y:S01]  /*20ba0*/  FMUL.FTZ R135, R135, R3.reuse ;  /* 0x0000000387877220 */ /* 0x080fe20000410000 */
[-C--:B------:R-:W-:Y:S01]  /*20bb0*/  FMUL.FTZ R38, R38, R3.reuse ;  /* 0x0000000326267220 */ /* 0x080fe20000410000 */
[-C--:B------:R-:W-:Y:S01]  /*20bc0*/  FMUL.FTZ R39, R39, R3.reuse ;  /* 0x0000000327277220 */ /* 0x080fe20000410000 */
[-C--:B------:R-:W-:Y:S01]  /*20bd0*/  FMUL.FTZ R42, R42, R3.reuse ;  /* 0x000000032a2a7220 */ /* 0x080fe20000410000 */
[-C--:B------:R-:W-:Y:S01]  /*20be0*/  FMUL.FTZ R43, R43, R3.reuse ;  /* 0x000000032b2b7220 */ /* 0x080fe20000410000 */
[----:B------:R-:W4:Y:S01]  /*20bf0*/  MUFU.EX2 R33, R33 ;  /* 0x0000002100217308 */ /* 0x000f220000000800 */
[----:B-1----:R-:W-:Y:S01]  /*20c00*/  F2FP.F16.F32.PACK_AB R4, R35, R166 ;  /* 0x000000a62304723e */ /* 0x002fe200000000ff */
        /* <DEDUP_REMOVED lines=14> */
[----:B------:R-:W1:Y:S01]  /*20cf0*/  MUFU.EX2 R2, R2 ;  /* 0x0000000200027308 */ /* 0x000e620000000800 */
[----:B----4-:R-:W-:Y:S01]  /*20d00*/  F2FP.F16.F32.PACK_AB R6, R33, R34 ;  /* 0x000000222106723e */ /* 0x010fe200000000ff */
        /* <DEDUP_REMOVED lines=31> */
[----:B----4-:R-:W-:Y:S01]  /*20f00*/  F2FP.F16.F32.PACK_AB R7, R169, R0 ;  /* 0x00000000a907723e */ /* 0x010fe200000000ff */
[-CC-:B------:R-:W-:Y:S01]  /*20f10*/  FFMA.FTZ R174, R187, R31.reuse, -R170.reuse ;  /* 0x0000001fbbae7223 */ /* 0x180fe200000108aa */
[-CC-:B------:R-:W-:Y:S01]  /*20f20*/  FFMA.FTZ R176, R185, R31.reuse, -R170.reuse ;  /* 0x0000001fb9b07223 */ /* 0x180fe200000108aa */
[-CC-:B------:R-:W-:Y:S01]  /*20f30*/  FFMA.FTZ R171, R20, R31.reuse, -R170.reuse ;  /* 0x0000001f14ab7223 */ /* 0x180fe200000108aa */
[-C--:B------:R-:W-:Y:S01]  /*20f40*/  FFMA.FTZ R183, R183, R31.reuse, -R170 ;  /* 0x0000001fb7b77223 */ /* 0x080fe200000108aa */
[-CC-:B------:R-:W-:Y:S01]  /*20f50*/  FFMA.FTZ R178, R27, R31.reuse, -R30.reuse ;  /* 0x0000001f1bb27223 */ /* 0x180fe2000001081e */
[-CC-:B------:R-:W-:Y:S01]  /*20f60*/  FFMA.FTZ R185, R23, R31.reuse, -R30.reuse ;  /* 0x0000001f17b97223 */ /* 0x180fe2000001081e */
[-CC-:B------:R-:W-:Y:S01]  /*20f70*/  FFMA.FTZ R180, R25, R31.reuse, -R30.reuse ;  /* 0x0000001f19b47223 */ /* 0x180fe2000001081e */
[-C--:B-1----:R-:W-:Y:S01]  /*20f80*/  FMUL.FTZ R160, R160, R164.reuse ;  /* 0x000000a4a0a07220 */ /* 0x082fe20000410000 */
[-C--:B------:R-:W-:Y:S01]  /*20f90*/  FMUL.FTZ R161, R161, R164.reuse ;  /* 0x000000a4a1a17220 */ /* 0x080fe20000410000 */
[-C--:B------:R-:W-:Y:S01]  /*20fa0*/  FMUL.FTZ R156, R156, R164.reuse ;  /* 0x000000a49c9c7220 */ /* 0x080fe20000410000 */
[-C--:B------:R-:W-:Y:S01]  /*20fb0*/  FMUL.FTZ R157, R157, R164.reuse ;  /* 0x000000a49d9d7220 */ /* 0x080fe20000410000 */
        /* <DEDUP_REMOVED lines=71> */
[----:B------:R-:W-:Y:S01]  /*21430*/  FFMA.FTZ R187, R21, R31, -R30 ;  /* 0x0000001f15bb7223 */ /* 0x000fe2000001081e */
[----:B------:R-:W4:Y:S01]  /*21440*/  MUFU.EX2 R171, R171 ;  /* 0x000000ab00ab7308 */ /* 0x000f220000000800 */
[-C--:B------:R-:W-:Y:S01]  /*21450*/  FMUL.FTZ R124, R124, R164.reuse ;  /* 0x000000a47c7c7220 */ /* 0x080fe20000410000 */
[-C--:B------:R-:W-:Y:S01]  /*21460*/  FMUL.FTZ R125, R125, R164.reuse ;  /* 0x000000a47d7d7220 */ /* 0x080fe20000410000 */
[C---:B---3--:R-:W-:Y:S01]  /*21470*/  HMMA.16816.F32 R44, R4.reuse, R8, R44 ;  /* 0x00000008042c723c */ /* 0x048fe2000000182c */
[-C--:B------:R-:W-:Y:S01]  /*21480*/  FMUL.FTZ R128, R128, R164.reuse ;  /* 0x000000a480807220 */ /* 0x080fe20000410000 */
[-C--:B------:R-:W-:Y:S01]  /*21490*/  FMUL.FTZ R129, R129, R164.reuse ;  /* 0x000000a481817220 */ /* 0x080fe20000410000 */
[-C--:B------:R-:W-:Y:S01]  /*214a0*/  FMUL.FTZ R126, R126, R3.reuse ;  /* 0x000000037e7e7220 */ /* 0x080fe20000410000 */
[-C--:B------:R-:W-:Y:S01]  /*214b0*/  FMUL.FTZ R127, R127, R3.reuse ;  /* 0x000000037f7f7220 */ /* 0x080fe20000410000 */
[----:B------:R-:W3:Y:S01]  /*214c0*/  MUFU.EX2 R174, R174 ;  /* 0x000000ae00ae7308 */ /* 0x000ee20000000800 */
[C---:B------:R-:W-:Y:S01]  /*214d0*/  HMMA.16816.F32 R48, R4.reuse, R10, R48 ;  /* 0x0000000a0430723c */ /* 0x040fe20000001830 */
[----:B------:R-:W4:Y:S01]  /*214e0*/  LDSM.16.MT88.4 R8, [R229+0x14000] ;  /* 0x01400000e508783b */ /* 0x000f220000004200 */
[-C--:B------:R-:W-:Y:S01]  /*214f0*/  FMUL.FTZ R130, R130, R3.reuse ;  /* 0x0000000382827220 */ /* 0x080fe20000410000 */
[----:B------:R-:W-:Y:S01]  /*21500*/  FMUL.FTZ R131, R131, R3 ;  /* 0x0000000383837220 */ /* 0x000fe20000410000 */
[-CC-:B------:R-:W-:Y:S01]  /*21510*/  FFMA.FTZ R182, R182, R31.reuse, -R170.reuse ;  /* 0x0000001fb6b67223 */ /* 0x180fe200000108aa */
[----:B------:R-:W-:Y:S01]  /*21520*/  LDSM.16.MT88.4 R20, [R227+0x10800] ;  /* 0x01080000e314783b */ /* 0x000fe20000004200 */
[-CC-:B------:R-:W-:Y:S01]  /*21530*/  FFMA.FTZ R201, R251, R31.reuse, -R170.reuse ;  /* 0x0000001ffbc97223 */ /* 0x180fe200000108aa */
[----:B------:R-:W-:Y:S01]  /*21540*/  MUFU.EX2 R176, R176 ;  /* 0x000000b000b07308 */ /* 0x000fe20000000800 */
[-CC-:B------:R-:W-:Y:S01]  /*21550*/  FFMA.FTZ R184, R203, R31.reuse, -R170.reuse ;  /* 0x0000001fcbb87223 */ /* 0x180fe200000108aa */
[----:B------:R-:W-:Y:S01]  /*21560*/  LDSM.16.MT88.4 R24, [R226+0x10800] ;  /* 0x01080000e218783b */ /* 0x000fe20000004200 */
[-C--:B------:R-:W-:Y:S01]  /*21570*/  FFMA.FTZ R199, R199, R31.reuse, -R170 ;  /* 0x0000001fc7c77223 */ /* 0x080fe200000108aa */
[-CC-:B------:R-:W-:Y:S01]  /*21580*/  FFMA.FTZ R186, R197, R31.reuse, -R30.reuse ;  /* 0x0000001fc5ba7223 */ /* 0x180fe2000001081e */
[-CC-:B------:R-:W-:Y:S01]  /*21590*/  FFMA.FTZ R195, R195, R31.reuse, -R30.reuse ;  /* 0x0000001fc3c37223 */ /* 0x180fe2000001081e */
[-CC-:B------:R-:W-:Y:S01]  /*215a0*/  FFMA.FTZ R190, R193, R31.reuse, -R30.reuse ;  /* 0x0000001fc1be7223 */ /* 0x180fe2000001081e */
[-C--:B------:R-:W-:Y:S01]  /*215b0*/  FFMA.FTZ R191, R191, R31.reuse, -R30 ;  /* 0x0000001fbfbf7223 */ /* 0x080fe2000001081e */
[----:B------:R-:W-:Y:S01]  /*215c0*/  MUFU.EX2 R183, R183 ;  /* 0x000000b700b77308 */ /* 0x000fe20000000800 */
[-CC-:B------:R-:W-:Y:S01]  /*215d0*/  FFMA.FTZ R181, R181, R31.reuse, -R170.reuse ;  /* 0x0000001fb5b57223 */ /* 0x180fe200000108aa */
[C---:B-1----:R-:W-:Y:S01]  /*215e0*/  HMMA.16816.F32 R52, R4.reuse, R16, R52 ;  /* 0x000000100434723c */ /* 0x042fe20000001834 */
[-CC-:B------:R-:W-:Y:S01]  /*215f0*/  FFMA.FTZ R192, R179, R31.reuse, -R170.reuse ;  /* 0x0000001fb3c07223 */ /* 0x180fe200000108aa */
[-CC-:B------:R-:W-:Y:S01]  /*21600*/  FFMA.FTZ R177, R177, R31.reuse, -R170.reuse ;  /* 0x0000001fb1b17223 */ /* 0x180fe200000108aa */
[-C--:B------:R-:W-:Y:S01]  /*21610*/  FFMA.FTZ R170, R172, R31.reuse, -R170 ;  /* 0x0000001facaa7223 */ /* 0x080fe200000108aa */
[-CC-:B------:R-:W-:Y:S01]  /*21620*/  FFMA.FTZ R172, R175, R31.reuse, -R30.reuse ;  /* 0x0000001fafac7223 */ /* 0x180fe2000001081e */
[-CC-:B------:R-:W-:Y:S01]  /*21630*/  FFMA.FTZ R173, R173, R31.reuse, -R30.reuse ;  /* 0x0000001fadad7223 */ /* 0x180fe2000001081e */
[C---:B------:R-:W-:Y:S01]  /*21640*/  HMMA.16816.F32 R56, R4.reuse, R18, R56 ;  /* 0x000000120438723c */ /* 0x040fe20000001838 */
[----:B------:R-:W1:Y:S01]  /*21650*/  LDSM.16.MT88.4 R16, [R228+0x14000] ;  /* 0x01400000e410783b */ /* 0x000e620000004200 */
[----:B------:R-:W-:Y:S01]  /*21660*/  MUFU.EX2 R178, R178 ;  /* 0x000000b200b27308 */ /* 0x000fe20000000800 */
[-CC-:B------:R-:W-:Y:S01]  /*21670*/  FFMA.FTZ R175, R29, R31.reuse, -R30.reuse ;  /* 0x0000001f1daf7223 */ /* 0x180fe2000001081e */
[----:B------:R-:W-:Y:S01]  /*21680*/  FFMA.FTZ R194, R28, R31, -R30 ;  /* 0x0000001f1cc27223 */ /* 0x000fe2000001081e */
[----:B------:R-:W-:Y:S01]  /*21690*/  FFMA.FTZ R164, R249, R164, R166 ;  /* 0x000000a4f9a47223 */ /* 0x000fe200000100a6 */
[C---:B--2---:R-:W-:Y:S01]  /*216a0*/  HMMA.16816.F32 R60, R4.reuse, R12, R60 ;  /* 0x0000000c043c723c */ /* 0x044fe2000000183c */
[----:B------:R-:W-:Y:S01]  /*216b0*/  FFMA.FTZ R3, R247, R3, R32 ;  /* 0x00000003f7037223 */ /* 0x000fe20000010020 */
[----:B------:R-:W-:Y:S01]  /*216c0*/  LDSM.16.MT88.4 R28, [R228+0x13800] ;  /* 0x01380000e41c783b */ /* 0x000fe20000004200 */
[----:B------:R-:W-:Y:S01]  /*216d0*/  FADD.FTZ R35, R35, R164 ;  /* 0x000000a423237221 */ /* 0x000fe20000010000 */
[----:B------:R-:W2:Y:S01]  /*216e0*/  MUFU.EX2 R185, R185 ;  /* 0x000000b900b97308 */ /* 0x000ea20000000800 */
[----:B------:R-:W-:Y:S01]  /*216f0*/  FADD.FTZ R3, R2, R3 ;  /* 0x0000000302037221 */ /* 0x000fe20000010000 */
[----:B------:R-:W-:Y:S01]  /*21700*/  HMMA.16816.F32 R64, R4, R14, R64 ;  /* 0x0000000e0440723c */ /* 0x000fe20000001840 */
[----:B------:R-:W2:Y:S01]  /*21710*/  LDSM.16.MT88.4 R12, [R227+0x14000] ;  /* 0x01400000e30c783b */ /* 0x000ea20000004200 */
[----:B------:R-:W-:Y:S01]  /*21720*/  FADD.FTZ R34, R34, R35 ;  /* 0x0000002322227221 */ /* 0x000fe20000010000 */
[----:B------:R-:W-:Y:S01]  /*21730*/  FADD.FTZ R0, R0, R3 ;  /* 0x0000000300007221 */ /* 0x000fe20000010000 */
[----:B------:R-:W-:-:S02]  /*21740*/  MOV R164, R167 ;  /* 0x000000a700a47202 */ /* 0x000fc40000000f00 */
[----:B----4-:R-:W-:Y:S01]  /*21750*/  HMMA.16816.F32 R68, R4, R8, R68 ;  /* 0x000000080444723c */ /* 0x010fe20000001844 */
[----:B------:R-:W-:Y:S01]  /*21760*/  MUFU.EX2 R180, R180 ;  /* 0x000000b400b47308 */ /* 0x000fe20000000800 */
[----:B------:R-:W-:Y:S01]  /*21770*/  FADD.FTZ R34, R33, R34 ;  /* 0x0000002221227221 */ /* 0x000fe20000010000 */
[----:B------:R-:W-:-:S03]  /*21780*/  FADD.FTZ R169, R169, R0 ;  /* 0x00000000a9a97221 */ /* 0x000fc60000010000 */
[----:B------:R-:W-:Y:S01]  /*21790*/  HMMA.16816.F32 R72, R4, R10, R72 ;  /* 0x0000000a0448723c */ /* 0x000fe20000001848 */
[----:B------:R-:W4:Y:S01]  /*217a0*/  LDSM.16.MT88.4 R8, [R226+0x14000] ;  /* 0x01400000e208783b */ /* 0x000f220000004200 */
[----:B------:R-:W-:Y:S01]  /*217b0*/  FADD.FTZ R3, R171, R34 ;  /* 0x00000022ab037221 */ /* 0x000fe20000010000 */
[----:B------:R-:W4:Y:S03]  /*217c0*/  MUFU.EX2 R187, R187 ;  /* 0x000000bb00bb7308 */ /* 0x000f260000000800 */
[----:B---3--:R-:W-:-:S05]  /*217d0*/  FADD.FTZ R3, R174, R3 ;  /* 0x00000003ae037221 */ /* 0x008fca0000010000 */
[----:B------:R-:W-:Y:S01]  /*217e0*/  MUFU.EX2 R182, R182 ;  /* 0x000000b600b67308 */ /* 0x000fe20000000800 */
[C---:B-1----:R-:W-:Y:S07]  /*217f0*/  HMMA.16816.F32 R76, R4.reuse, R16, R76 ;  /* 0x00000010044c723c */ /* 0x042fee000000184c */
[----:B------:R-:W1:Y:S01]  /*21800*/  MUFU.EX2 R201, R201 ;  /* 0x000000c900c97308 */ /* 0x000e620000000800 */
[C---:B------:R-:W-:Y:S01]  /*21810*/  HMMA.16816.F32 R80, R4.reuse, R18, R80 ;  /* 0x000000120450723c */ /* 0x040fe20000001850 */
[----:B------:R-:W3:Y:S06]  /*21820*/  LDSM.16.MT88.4 R16, [R229+0x16000] ;  /* 0x01600000e510783b */ /* 0x000eec0000004200 */
[----:B------:R-:W-:Y:S01]  /*21830*/  MUFU.EX2 R184, R184 ;  /* 0x000000b800b87308 */ /* 0x000fe20000000800 */
[C---:B--2---:R-:W-:Y:S06]  /*21840*/  HMMA.16816.F32 R84, R4.reuse, R12, R84 ;  /* 0x0000000c0454723c */ /* 0x044fec0000001854 */
[C---:B------:R-:W-:Y:S01]  /*21850*/  HMMA.16816.F32 R88, R4.reuse, R14, R88 ;  /* 0x0000000e0458723c */ /* 0x040fe20000001858 */
[----:B------:R-:W2:Y:S01]  /*21860*/  LDSM.16.MT88.4 R12, [R228+0x16000] ;  /* 0x01600000e40c783b */ /* 0x000ea20000004200 */
[----:B------:R-:W-:Y:S04]  /*21870*/  MUFU.EX2 R199, R199 ;  /* 0x000000c700c77308 */ /* 0x000fe80000000800 */
[C---:B----4-:R-:W-:Y:S04]  /*21880*/  HMMA.16816.F32 R92, R4.reuse, R8, R92 ;  /* 0x00000008045c723c */ /* 0x050fe8000000185c */
[----:B------:R-:W-:Y:S02]  /*21890*/  MUFU.EX2 R186, R186 ;  /* 0x000000ba00ba7308 */ /* 0x000fe40000000800 */
[C---:B------:R-:W-:Y:S01]  /*218a0*/  HMMA.16816.F32 R96, R4.reuse, R10, R96 ;  /* 0x0000000a0460723c */ /* 0x040fe20000001860 */
[----:B------:R-:W4:Y:S05]  /*218b0*/  LDSM.16.MT88.4 R8, [R227+0x16000] ;  /* 0x01600000e308783b */ /* 0x000f2a0000004200 */
[----:B------:R-:W1:Y:S08]  /*218c0*/  MUFU.EX2 R195, R195 ;  /* 0x000000c300c37308 */ /* 0x000e700000000800 */
[----:B------:R-:W-:Y:S01]  /*218d0*/  MUFU.EX2 R190, R190 ;  /* 0x000000be00be7308 */ /* 0x000fe20000000800 */
[C---:B---3--:R-:W-:Y:S07]  /*218e0*/  HMMA.16816.F32 R100, R4.reuse, R16, R100 ;  /* 0x000000100464723c */ /* 0x048fee0000001864 */
[----:B------:R-:W3:Y:S01]  /*218f0*/  MUFU.EX2 R191, R191 ;  /* 0x000000bf00bf7308 */ /* 0x000ee20000000800 */
[C---:B------:R-:W-:Y:S01]  /*21900*/  HMMA.16816.F32 R104, R4.reuse, R18, R104 ;  /* 0x000000120468723c */ /* 0x040fe20000001868 */
[----:B------:R-:W1:Y:S05]  /*21910*/  LDSM.16.MT88.4 R16, [R226+0x16000] ;  /* 0x01600000e210783b */ /* 0x000e6a0000004200 */
[C---:B--2---:R-:W-:Y:S01]  /*21920*/  HMMA.16816.F32 R108, R4.reuse, R12, R108 ;  /* 0x0000000c046c723c */ /* 0x044fe2000000186c */
[----:B------:R-:W-:Y:S05]  /*21930*/  MUFU.EX2 R181, R181 ;  /* 0x000000b500b57308 */ /* 0x000fea0000000800 */
[C---:B------:R-:W-:Y:S01]  /*21940*/  HMMA.16816.F32 R112, R4.reuse, R14, R112 ;  /* 0x0000000e0470723c */ /* 0x040fe20000001870 */
[----:B------:R-:W2:Y:S02]  /*21950*/  LDSM.16.MT88.4 R12, [R229+0x10800] ;  /* 0x01080000e50c783b */ /* 0x000ea40000004200 */
[----:B------:R-:W3:Y:S03]  /*21960*/  MUFU.EX2 R192, R192 ;  /* 0x000000c000c07308 */ /* 0x000ee60000000800 */
[C---:B----4-:R-:W-:Y:S05]  /*21970*/  HMMA.16816.F32 R116, R4.reuse, R8, R116 ;  /* 0x000000080474723c */ /* 0x050fea0000001874 */
[----:B------:R-:W-:Y:S01]  /*21980*/  MUFU.EX2 R177, R177 ;  /* 0x000000b100b17308 */ /* 0x000fe20000000800 */
[C---:B------:R-:W-:Y:S01]  /*21990*/  HMMA.16816.F32 R120, R4.reuse, R10, R120 ;  /* 0x0000000a0478723c */ /* 0x040fe20000001878 */
[----:B------:R-:W4:Y:S06]  /*219a0*/  LDSM.16.MT88.4 R8, [R228+0x10800] ;  /* 0x01080000e408783b */ /* 0x000f2c0000004200 */
[----:B------:R-:W-:Y:S08]  /*219b0*/  MUFU.EX2 R170, R170 ;  /* 0x000000aa00aa7308 */ /* 0x000ff00000000800 */
[----:B------:R-:W-:Y:S01]  /*219c0*/  MUFU.EX2 R172, R172 ;  /* 0x000000ac00ac7308 */ /* 0x000fe20000000800 */
[C---:B-1----:R-:W-:Y:S06]  /*219d0*/  HMMA.16816.F32 R124, R4.reuse, R16, R124 ;  /* 0x00000010047c723c */ /* 0x042fec000000187c */
[----:B------:R-:W-:Y:S01]  /*219e0*/  HMMA.16816.F32 R128, R4, R18, R128 ;  /* 0x000000120480723c */ /* 0x000fe20000001880 */
[----:B------:R-:W1:Y:S01]  /*219f0*/  LDSM.16.MT88.4 R16, [R227+0x12800] ;  /* 0x01280000e310783b */ /* 0x000e620000004200 */
[----:B------:R-:W3:Y:S05]  /*21a00*/  MUFU.EX2 R173, R173 ;  /* 0x000000ad00ad7308 */ /* 0x000eea0000000800 */
[----:B------:R-:W-:-:S02]  /*21a10*/  F2FP.F16.F32.PACK_AB R4, R174, R171 ;  /* 0x000000abae04723e */ /* 0x000fc400000000ff */
[----:B------:R-:W-:Y:S01]  /*21a20*/  F2FP.F16.F32.PACK_AB R5, R185, R178 ;  /* 0x000000b2b905723e */ /* 0x000fe200000000ff */
[----:B------:R-:W-:Y:S01]  /*21a30*/  MUFU.EX2 R175, R175 ;  /* 0x000000af00af7308 */ /* 0x000fe20000000800 */
[----:B------:R-:W-:Y:S01]  /*21a40*/  F2FP.F16.F32.PACK_AB R6, R183, R176 ;  /* 0x000000b0b706723e */ /* 0x000fe200000000ff */
[----:B------:R-:W-:Y:S01]  /*21a50*/  FADD.FTZ R178, R178, R169 ;  /* 0x000000a9b2b27221 */ /* 0x000fe20000010000 */
[----:B------:R-:W-:Y:S01]  /*21a60*/  F2FP.F16.F32.PACK_AB R7, R187, R180 ;  /* 0x000000b4bb07723e */ /* 0x000fe200000000ff */
[----:B------:R-:W-:Y:S01]  /*21a70*/  FADD.FTZ R176, R176, R3 ;  /* 0x00000003b0b07221 */ /* 0x000fe20000010000 */
[----:B------:R-:W-:Y:S01]  /*21a80*/  MOV R3, R165 ;  /* 0x000000a500037202 */ /* 0x000fe20000000f00 */
[----:B------:R-:W-:Y:S02]  /*21a90*/  FADD.FTZ R185, R185, R178 ;  /* 0x000000b2b9b97221 */ /* 0x000fe40000010000 */
[----:B------:R-:W3:Y:S01]  /*21aa0*/  MUFU.EX2 R194, R194 ;  /* 0x000000c200c27308 */ /* 0x000ee20000000800 */
[----:B------:R-:W-:Y:S01]  /*21ab0*/  FADD.FTZ R183, R183, R176 ;  /* 0x000000b0b7b77221 */ /* 0x000fe20000010000 */
[----:B--2---:R-:W-:Y:S01]  /*21ac0*/  HMMA.16816.F32 R160, R4, R12, R160 ;  /* 0x0000000c04a0723c */ /* 0x004fe200000018a0 */
[----:B------:R-:W-:-:S04]  /*21ad0*/  FADD.FTZ R180, R180, R185 ;  /* 0x000000b9b4b47221 */ /* 0x000fc80000010000 */
[----:B------:R-:W-:Y:S01]  /*21ae0*/  FADD.FTZ R187, R187, R180 ;  /* 0x000000b4bbbb7221 */ /* 0x000fe20000010000 */
[C---:B------:R-:W-:Y:S01]  /*21af0*/  HMMA.16816.F32 R156, R4.reuse, R14, R156 ;  /* 0x0000000e049c723c */ /* 0x040fe2000000189c */
[----:B------:R-:W2:Y:S05]  /*21b00*/  LDSM.16.MT88.4 R12, [R229+0x12800] ;  /* 0x01280000e50c783b */ /* 0x000eaa0000004200 */
[C---:B----4-:R-:W-:Y:S06]  /*21b10*/  HMMA.16816.F32 R152, R4.reuse, R8, R152 ;  /* 0x000000080498723c */ /* 0x050fec0000001898 */
[C---:B------:R-:W-:Y:S01]  /*21b20*/  HMMA.16816.F32 R148, R4.reuse, R10, R148 ;  /* 0x0000000a0494723c */ /* 0x040fe20000001894 */
[----:B------:R-:W4:Y:S05]  /*21b30*/  LDSM.16.MT88.4 R8, [R228+0x12800] ;  /* 0x01280000e408783b */ /* 0x000f2a0000004200 */
[C---:B------:R-:W-:Y:S06]  /*21b40*/  HMMA.16816.F32 R144, R4.reuse, R20, R144 ;  /* 0x000000140490723c */ /* 0x040fec0000001890 */
[C---:B------:R-:W-:Y:S01]  /*21b50*/  HMMA.16816.F32 R140, R4.reuse, R22, R140 ;  /* 0x00000016048c723c */ /* 0x040fe2000000188c */
[----:B------:R-:W3:Y:S05]  /*21b60*/  LDSM.16.MT88.4 R20, [R226+0x12800] ;  /* 0x01280000e214783b */ /* 0x000eea0000004200 */
[C---:B-1----:R-:W-:Y:S06]  /*21b70*/  HMMA.16816.F32 R52, R4.reuse, R16, R52 ;  /* 0x000000100434723c */ /* 0x042fec0000001834 */
[C---:B------:R-:W-:Y:S01]  /*21b80*/  HMMA.16816.F32 R56, R4.reuse, R18, R56 ;  /* 0x000000120438723c */ /* 0x040fe20000001838 */
[----:B------:R-:W1:Y:S05]  /*21b90*/  LDSM.16.MT88.4 R16, [R227+0x14800] ;  /* 0x01480000e310783b */ /* 0x000e6a0000004200 */
[C---:B--2---:R-:W-:Y:S06]  /*21ba0*/  HMMA.16816.F32 R36, R4.reuse, R12, R36 ;  /* 0x0000000c0424723c */ /* 0x044fec0000001824 */
[C---:B------:R-:W-:Y:S01]  /*21bb0*/  HMMA.16816.F32 R40, R4.reuse, R14, R40 ;  /* 0x0000000e0428723c */ /* 0x040fe20000001828 */
[----:B------:R-:W2:Y:S05]  /*21bc0*/  LDSM.16.MT88.4 R12, [R229+0x14800] ;  /* 0x01480000e50c783b */ /* 0x000eaa0000004200 */
[C---:B----4-:R-:W-:Y:S06]  /*21bd0*/  HMMA.16816.F32 R44, R4.reuse, R8, R44 ;  /* 0x00000008042c723c */ /* 0x050fec000000182c */
[C---:B------:R-:W-:Y:S01]  /*21be0*/  HMMA.16816.F32 R48, R4.reuse, R10, R48 ;  /* 0x0000000a0430723c */ /* 0x040fe20000001830 */
[----:B------:R-:W4:Y:S05]  /*21bf0*/  LDSM.16.MT88.4 R8, [R228+0x14800] ;  /* 0x01480000e408783b */ /* 0x000f2a0000004200 */
[C---:B---3--:R-:W-:Y:S06]  /*21c00*/  HMMA.16816.F32 R60, R4.reuse, R20, R60 ;  /* 0x00000014043c723c */ /* 0x048fec000000183c */
[C---:B------:R-:W-:Y:S01]  /*21c10*/  HMMA.16816.F32 R64, R4.reuse, R22, R64 ;  /* 0x000000160440723c */ /* 0x040fe20000001840 */
[----:B------:R-:W3:Y:S05]  /*21c20*/  LDSM.16.MT88.4 R20, [R226+0x14800] ;  /* 0x01480000e214783b */ /* 0x000eea0000004200 */
[C---:B-1----:R-:W-:Y:S06]  /*21c30*/  HMMA.16816.F32 R84, R4.reuse, R16, R84 ;  /* 0x000000100454723c */ /* 0x042fec0000001854 */
[C---:B------:R-:W-:Y:S01]  /*21c40*/  HMMA.16816.F32 R88, R4.reuse, R18, R88 ;  /* 0x000000120458723c */ /* 0x040fe20000001858 */
[----:B------:R-:W-:Y:S05]  /*21c50*/  LDSM.16.MT88.4 R16, [R227+0x16800] ;  /* 0x01680000e310783b */ /* 0x000fea0000004200 */
[C---:B--2---:R-:W-:Y:S06]  /*21c60*/  HMMA.16816.F32 R68, R4.reuse, R12, R68 ;  /* 0x0000000c0444723c */ /* 0x044fec0000001844 */
        /* <DEDUP_REMOVED lines=19> */
[----:B------:R-:W4:Y:S05]  /*21da0*/  LDSM.16.MT88.4 R16, [R227+0x11000] ;  /* 0x01100000e310783b */ /* 0x000f2a0000004200 */
[C---:B---3--:R-:W-:Y:S06]  /*21db0*/  HMMA.16816.F32 R124, R4.reuse, R20, R124 ;  /* 0x00000014047c723c */ /* 0x048fec000000187c */
[----:B------:R-:W-:Y:S01]  /*21dc0*/  HMMA.16816.F32 R128, R4, R22, R128 ;  /* 0x000000160480723c */ /* 0x000fe20000001880 */
[----:B------:R-:W-:Y:S06]  /*21dd0*/  LDSM.16.MT88.4 R20, [R227+0x13000] ;  /* 0x01300000e314783b */ /* 0x000fec0000004200 */
        /* <DEDUP_REMOVED lines=10> */
[----:B-1----:R-:W-:Y:S01]  /*21e80*/  HMMA.16816.F32 R160, R4, R12, R160 ;  /* 0x0000000c04a0723c */ /* 0x002fe200000018a0 */
[----:B------:R-:W-:Y:S01]  /*21e90*/  FADD.FTZ R0, R199, R0 ;  /* 0x00000000c7007221 */ /* 0x000fe20000010000 */
[----:B------:R-:W-:-:S04]  /*21ea0*/  FADD.FTZ R191, R191, R190 ;  /* 0x000000bebfbf7221 */ /* 0x000fc80000010000 */
[C---:B------:R-:W-:Y:S01]  /*21eb0*/  HMMA.16816.F32 R156, R4.reuse, R14, R156 ;  /* 0x0000000e049c723c */ /* 0x040fe2000000189c */
[----:B------:R-:W1:Y:S05]  /*21ec0*/  LDSM.16.MT88.4 R12, [R229+0x13000] ;  /* 0x01300000e50c783b */ /* 0x000e6a0000004200 */
[C---:B--2---:R-:W-:Y:S06]  /*21ed0*/  HMMA.16816.F32 R152, R4.reuse, R8, R152 ;  /* 0x000000080498723c */ /* 0x044fec0000001898 */
[C---:B------:R-:W-:Y:S01]  /*21ee0*/  HMMA.16816.F32 R148, R4.reuse, R10, R148 ;  /* 0x0000000a0494723c */ /* 0x040fe20000001894 */
[----:B------:R-:W2:Y:S05]  /*21ef0*/  LDSM.16.MT88.4 R8, [R228+0x13000] ;  /* 0x01300000e408783b */ /* 0x000eaa0000004200 */
[C---:B----4-:R-:W-:Y:S06]  /*21f00*/  HMMA.16816.F32 R144, R4.reuse, R16, R144 ;  /* 0x000000100490723c */ /* 0x050fec0000001890 */
[C---:B------:R-:W-:Y:S01]  /*21f10*/  HMMA.16816.F32 R140, R4.reuse, R18, R140 ;  /* 0x00000012048c723c */ /* 0x040fe2000000188c */
[----:B------:R-:W-:Y:S05]  /*21f20*/  LDSM.16.MT88.4 R16, [R229+0x15000] ;  /* 0x01500000e510783b */ /* 0x000fea0000004200 */
[C---:B------:R-:W-:Y:S06]  /*21f30*/  HMMA.16816.F32 R136, R4.reuse, R24, R136 ;  /* 0x000000180488723c */ /* 0x040fec0000001888 */
        /* <DEDUP_REMOVED lines=13> */
[----:B------:R-:W-:Y:S05]  /*22010*/  LDSM.16.MT88.4 R24, [R226+0x17000] ;  /* 0x01700000e218783b */ /* 0x000fea0000004200 */
[C---:B------:R-:W-:Y:S06]  /*22020*/  HMMA.16816.F32 R68, R4.reuse, R16, R68 ;  /* 0x000000100444723c */ /* 0x040fec0000001844 */
[C---:B------:R-:W-:Y:S01]  /*22030*/  HMMA.16816.F32 R72, R4.reuse, R18, R72 ;  /* 0x000000120448723c */ /* 0x040fe20000001848 */
[----:B------:R-:W3:Y:S05]  /*22040*/  LDSM.16.MT88.4 R16, [R229+0x17000] ;  /* 0x01700000e510783b */ /* 0x000eea0000004200 */
        /* <DEDUP_REMOVED lines=21> */
[----:B------:R-:W-:Y:S01]  /*221a0*/  F2FP.F16.F32.PACK_AB R4, R192, R181 ;  /* 0x000000b5c004723e */ /* 0x000fe200000000ff */
        /* <DEDUP_REMOVED lines=42> */
[C---:B------:R-:W-:Y:S06]  /*22450*/  HMMA.16816.F32 R48, R4.reuse, R30, R48 ;  /* 0x0000001e0430723c */ /* 0x040fec0000001830 */
[C---:B------:R-:W-:Y:S06]  /*22460*/  HMMA.16816.F32 R84, R4.reuse, R24, R84 ;  /* 0x000000180454723c */ /* 0x040fec0000001854 */
[C---:B------:R-:W-:Y:S06]  /*22470*/  HMMA.16816.F32 R88, R4.reuse, R26, R88 ;  /* 0x0000001a0458723c */ /* 0x040fec0000001858 */
[C---:B---3--:R-:W-:Y:S06]  /*22480*/  HMMA.16816.F32 R100, R4.reuse, R16, R100 ;  /* 0x000000100464723c */ /* 0x048fec0000001864 */
[C---:B------:R-:W-:Y:S06]  /*22490*/  HMMA.16816.F32 R104, R4.reuse, R18, R104 ;  /* 0x000000120468723c */ /* 0x040fec0000001868 */
[C---:B-1----:R-:W-:Y:S06]  /*224a0*/  HMMA.16816.F32 R108, R4.reuse, R8, R108 ;  /* 0x00000008046c723c */ /* 0x042fec000000186c */
[C---:B------:R-:W-:Y:S06]  /*224b0*/  HMMA.16816.F32 R112, R4.reuse, R10, R112 ;  /* 0x0000000a0470723c */ /* 0x040fec0000001870 */
[C---:B----4-:R-:W-:Y:S06]  /*224c0*/  HMMA.16816.F32 R116, R4.reuse, R12, R116 ;  /* 0x0000000c0474723c */ /* 0x050fec0000001874 */
[C---:B------:R-:W-:Y:S06]  /*224d0*/  HMMA.16816.F32 R120, R4.reuse, R14, R120 ;  /* 0x0000000e0478723c */ /* 0x040fec0000001878 */
[C---:B--2---:R-:W-:Y:S06]  /*224e0*/  HMMA.16816.F32 R124, R4.reuse, R20, R124 ;  /* 0x00000014047c723c */ /* 0x044fec000000187c */
[----:B------:R-:W-:-:S15]  /*224f0*/  HMMA.16816.F32 R128, R4, R22, R128 ;  /* 0x000000160480723c */ /* 0x000fde0000001880 */
[----:B------:R-:W-:-:S09]  /*22500*/  NOP ;  /* 0x0000000000007918 */ /* 0x000fd20000000000 */
.L_x_1479:
[----:B------:R-:W-:-:S13]  /*22510*/  ISETP.GE.AND P0, PT, R243, 0x1, PT ;  /* 0x00000001f300780c */ /* 0x000fda0003f06270 */
[----:B------:R-:W-:Y:S05]  /*22520*/  @!P0 BRA `(.L_x_1488) ;  /* 0x0000004c00948947 */ /* 0x000fea0003800000 */
[----:B------:R-:W-:Y:S02]  /*22530*/  MOV R0, R3 ;  /* 0x0000000300007202 */ /* 0x000fe40000000f00 */
[----:B------:R-:W-:-:S07]  /*22540*/  MOV R169, R164 ;  /* 0x000000a400a97202 */ /* 0x000fce0000000f00 */
.L_x_1497:
        /* <DEDUP_REMOVED lines=11> */
[C---:B--2---:R-:W-:Y:S02]  /*22600*/  R2UR UR4, R170.reuse ;  /* 0x00000000aa0472ca */ /* 0x044fe400000e0000 */
[C---:B------:R-:W-:Y:S02]  /*22610*/  R2UR UR5, R171.reuse ;  /* 0x00000000ab0572ca */ /* 0x040fe400000e0000 */
[C---:B------:R-:W-:Y:S02]  /*22620*/  R2UR UR10, R170.reuse ;  /* 0x00000000aa0a72ca */ /* 0x040fe400000e0000 */
[C---:B------:R-:W-:Y:S02]  /*22630*/  R2UR UR11, R171.reuse ;  /* 0x00000000ab0b72ca */ /* 0x040fe400000e0000 */
[C---:B------:R-:W-:Y:S02]  /*22640*/  R2UR UR12, R170.reuse ;  /* 0x00000000aa0c72ca */ /* 0x040fe400000e0000 */
[C---:B------:R-:W-:Y:S02]  /*22650*/  R2UR UR13, R171.reuse ;  /* 0x00000000ab0d72ca */ /* 0x040fe400000e0000 */
[----:B------:R-:W-:Y:S02]  /*22660*/  R2UR UR8, R170 ;  /* 0x00000000aa0872ca */ /* 0x000fe400000e0000 */
[----:B------:R-:W-:Y:S01]  /*22670*/  R2UR UR9, R171 ;  /* 0x00000000ab0972ca */ /* 0x000fe200000e0000 */
[----:B-1----:R-:W2:Y:S02]  /*22680*/  LD.E R11, desc[UR4][R2.64+0x170] ;  /* 0x00017004020b7980 */ /* 0x002ea4000c101900 */
[-C--:B--2---:R-:W-:Y:S02]  /*22690*/  IABS R8, R11.reuse ;  /* 0x0000000b00087213 */ /* 0x084fe40000000000 */
[-C--:B------:R-:W-:Y:S02]  /*226a0*/  IABS R6, R11.reuse ;  /* 0x0000000b00067213 */ /* 0x080fe40000000000 */
[----:B------:R-:W1:Y:S03]  /*226b0*/  I2F.RP R7, R8 ;  /* 0x0000000800077306 */ /* 0x000e660000209400 */
[----:B------:R-:W-:Y:S07]  /*226c0*/  IMAD.MOV R6, RZ, RZ, -R6 ;  /* 0x000000ffff067224 */ /* 0x000fee00078e0a06 */
[----:B-1----:R-:W1:Y:S02]  /*226d0*/  MUFU.RCP R4, R7 ;  /* 0x0000000700047308 */ /* 0x002e640000001000 */
[----:B-1----:R-:W-:Y:S01]  /*226e0*/  VIADD R14, R4, 0xffffffe ;  /* 0x0ffffffe040e7836 */ /* 0x002fe20000000000 */
[----:B------:R-:W-:Y:S01]  /*226f0*/  IABS R7, R12 ;  /* 0x0000000c00077213 */ /* 0x000fe20000000000 */
[C---:B------:R-:W-:Y:S01]  /*22700*/  VIADD R4, R12.reuse, 0xffffffc0 ;  /* 0xffffffc00c047836 */ /* 0x040fe20000000000 */
[-C--:B------:R-:W-:Y:S05]  /*22710*/  LOP3.LUT R12, R12, R11.reuse, RZ, 0x3c, !PT ;  /* 0x0000000b0c0c7212 */ /* 0x080fea00078e3cff */
[----:B------:R-:W1:Y:S02]  /*22720*/  F2I.FTZ.U32.TRUNC.NTZ R15, R14 ;  /* 0x0000000e000f7305 */ /* 0x000e64000021f000 */
[--C-:B-1----:R-:W-:Y:S02]  /*22730*/  IMAD.MOV R5, RZ, RZ, -R15.reuse ;  /* 0x000000ffff057224 */ /* 0x102fe400078e0a0f */
[----:B------:R-:W-:Y:S02]  /*22740*/  IMAD.MOV.U32 R14, RZ, RZ, RZ ;  /* 0x000000ffff0e7224 */ /* 0x000fe400078e00ff */
[----:B------:R-:W-:Y:S01]  /*22750*/  IMAD R10, R5, R8, RZ ;  /* 0x00000008050a7224 */ /* 0x000fe200078e02ff */
[----:B------:R-:W-:Y:S02]  /*22760*/  IABS R5, R4 ;  /* 0x0000000400057213 */ /* 0x000fe40000000000 */
[----:B------:R-:W-:Y:S01]  /*22770*/  LOP3.LUT R4, R4, R11, RZ, 0x3c, !PT ;  /* 0x0000000b04047212 */ /* 0x000fe200078e3cff */
[----:B------:R-:W-:Y:S02]  /*22780*/  IMAD.HI.U32 R10, R15, R10, R14 ;  /* 0x0000000a0f0a7227 */ /* 0x000fe400078e000e */
[----:B------:R-:W2:Y:S01]  /*22790*/  LD.E.64 R14, desc[UR8][R2.64+0x28] ;  /* 0x00002808020e7980 */ /* 0x000ea2000c101b00 */
[----:B------:R-:W-:Y:S03]  /*227a0*/  ISETP.GE.AND P0, PT, R4, RZ, PT ;  /* 0x000000ff0400720c */ /* 0x000fe60003f06270 */
        /* <DEDUP_REMOVED lines=13> */
[----:B------:R-:W3:Y:S01]  /*22880*/  LD.E.64 R12, desc[UR4][R2.64+0x40] ;  /* 0x00004004020c7980 */ /* 0x000ee2000c101b00 */
[----:B------:R-:W-:Y:S02]  /*22890*/  ISETP.NE.AND P2, PT, R11, RZ, PT ;  /* 0x000000ff0b00720c */ /* 0x000fe40003f45270 */
[----:B------:R-:W-:Y:S04]  /*228a0*/  LOP3.LUT R7, RZ, R11, RZ, 0x33, !PT ;  /* 0x0000000bff077212 */ /* 0x000fe800078e33ff */
[----:B------:R-:W-:Y:S02]  /*228b0*/  @P3 VIADD R9, R9, 0x1 ;  /* 0x0000000109093836 */ /* 0x000fe40000000000 */
[----:B------:R-:W-:Y:S02]  /*228c0*/  @P4 VIADD R10, R10, 0x1 ;  /* 0x000000010a0a4836 */ /* 0x000fe40000000000 */
[----:B------:R-:W-:Y:S02]  /*228d0*/  @!P0 IMAD.MOV R9, RZ, RZ, -R9 ;  /* 0x000000ffff098224 */ /* 0x000fe400078e0a09 */
[----:B------:R-:W-:Y:S03]  /*228e0*/  @!P1 IMAD.MOV R10, RZ, RZ, -R10 ;  /* 0x000000ffff0a9224 */ /* 0x000fe600078e0a0a */
[C---:B------:R-:W-:Y:S02]  /*228f0*/  SEL R9, R7.reuse, R9, !P2 ;  /* 0x0000000907097207 */ /* 0x040fe40005000000 */
[----:B------:R-:W-:Y:S02]  /*22900*/  SEL R7, R7, R10, !P2 ;  /* 0x0000000a07077207 */ /* 0x000fe40005000000 */
[-C--:B------:R-:W-:Y:S02]  /*22910*/  LEA R18, P1, R9, R244.reuse, 0x2 ;  /* 0x000000f409127211 */ /* 0x080fe400078210ff */
[----:B------:R-:W-:Y:S02]  /*22920*/  LEA R16, P0, R7, R244, 0x2 ;  /* 0x000000f407107211 */ /* 0x000fe400078010ff */
[-C--:B------:R-:W-:Y:S02]  /*22930*/  LEA.HI.X.SX32 R19, R9, R245.reuse, 0x2, P1 ;  /* 0x000000f509137211 */ /* 0x080fe400008f16ff */
[C---:B------:R-:W-:Y:S02]  /*22940*/  LEA.HI.X.SX32 R17, R7.reuse, R245, 0x2, P0 ;  /* 0x000000f507117211 */ /* 0x040fe400000f16ff */
[----:B------:R-:W-:Y:S01]  /*22950*/  IADD3 R6, R7, -R9, RZ ;  /* 0x8000000907067210 */ /* 0x000fe20007ffe0ff */
[----:B------:R-:W4:Y:S04]  /*22960*/  LD.E R4, desc[UR10][R18.64] ;  /* 0x0000000a12047980 */ /* 0x000f28000c101900 */
[----:B------:R-:W-:Y:S01]  /*22970*/  IMAD R11, R11, R6, -0x40 ;  /* 0xffffffc00b0b7424 */ /* 0x000fe200078e0206 */
[----:B------:R-:W4:Y:S04]  /*22980*/  LD.E R5, desc[UR12][R16.64] ;  /* 0x0000000c10057980 */ /* 0x000f28000c101900 */
[----:B------:R-:W-:Y:S01]  /*22990*/  SHF.R.S32.HI R7, RZ, 0x1f, R11 ;  /* 0x0000001fff077819 */ /* 0x000fe2000001140b */
[-C--:B---3--:R-:W-:Y:S02]  /*229a0*/  IMAD R6, R13, R11.reuse, RZ ;  /* 0x0000000b0d067224 */ /* 0x088fe400078e02ff */
[C---:B------:R-:W-:Y:S04]  /*229b0*/  IMAD.WIDE.U32 R8, R12.reuse, R11, RZ ;  /* 0x0000000b0c087225 */ /* 0x040fe800078e00ff */
[----:B------:R-:W-:Y:S04]  /*229c0*/  IMAD R6, R12, R7, R6 ;  /* 0x000000070c067224 */ /* 0x000fe800078e0206 */
[----:B------:R-:W-:Y:S02]  /*229d0*/  IMAD.IADD R9, R9, 0x1, R6 ;  /* 0x0000000109097824 */ /* 0x000fe400078e0206 */
[----:B----4-:R-:W-:Y:S04]  /*229e0*/  IMAD.IADD R5, R4, 0x1, -R5 ;  /* 0x0000000104057824 */ /* 0x010fe800078e0a05 */
[----:B--2---:R-:W-:Y:S01]  /*229f0*/  IMAD R7, R15, R5, RZ ;  /* 0x000000050f077224 */ /* 0x004fe200078e02ff */
[----:B------:R-:W-:Y:S01]  /*22a00*/  SHF.R.S32.HI R4, RZ, 0x1f, R5 ;  /* 0x0000001fff047819 */ /* 0x000fe20000011405 */
[----:B------:R-:W-:Y:S04]  /*22a10*/  IMAD.WIDE.U32 R8, R5, R14, R8 ;  /* 0x0000000e05087225 */ /* 0x000fe800078e0008 */
[----:B------:R-:W-:Y:S04]  /*22a20*/  IMAD R7, R14, R4, R7 ;  /* 0x000000040e077224 */ /* 0x000fe800078e0207 */
[----:B------:R-:W-:Y:S01]  /*22a30*/  IMAD.IADD R6, R9, 0x1, R7 ;  /* 0x0000000109067824 */ /* 0x000fe200078e0207 */
[----:B------:R-:W-:Y:S05]  /*22a40*/  BRA `(.L_x_1491) ;  /* 0x0000000000187947 */ /* 0x000fea0003800000 */
.L_x_1490:
[----:B--2---:R-:W-:Y:S02]  /*22a50*/  R2UR UR4, R170 ;  /* 0x00000000aa0472ca */ /* 0x004fe400000e0000 */
[----:B------:R-:W-:Y:S11]  /*22a60*/  R2UR UR5, R171 ;  /* 0x00000000ab0572ca */ /* 0x000ff600000e0000 */
[----:B------:R-:W-:Y:S02]  /*22a70*/  @!UPT UIADD3 URZ, URZ, URZ, URZ ;  /* 0x0000003f3f3ff290 */ /* 0x000fe4000fffe03f */
[----:B-1----:R-:W2:Y:S02]  /*22a80*/  LD.E R8, desc[UR4][R2.64+0x40] ;  /* 0x0000400402087980 */ /* 0x002ea4000c101900 */
[----:B--2---:R-:W-:Y:S05]  /*22a90*/  IMAD.U32 R8, R8, -0x40, RZ ;  /* 0xffffffc008087824 */ /* 0x004fea00078e00ff */
[----:B------:R-:W-:Y:S02]  /*22aa0*/  SHF.R.S32.HI R6, RZ, 0x1f, R8 ;  /* 0x0000001fff067819 */ /* 0x000fe40000011408 */
.L_x_1491:
[----:B------:R-:W-:Y:S05]  /*22ab0*/  BSYNC B0 ;  /* 0x0000000000007941 */ /* 0x000fea0003800000 */
.L_x_1489:
[C---:B------:R-:W-:Y:S01]  /*22ac0*/  LOP3.LUT P6, RZ, R246.reuse, 0x1, RZ, 0xc0, !PT ;  /* 0x00000001f6ff7812 */ /* 0x040fe200078cc0ff */
[----:B------:R-:W-:Y:S01]  /*22ad0*/  BSSY B1, `(.L_x_1492) ;  /* 0x000027c000017945 */ /* 0x000fe20003800000 */
[C---:B------:R-:W-:Y:S02]  /*22ae0*/  LOP3.LUT P5, RZ, R246.reuse, 0x2, RZ, 0xc0, !PT ;  /* 0x00000002f6ff7812 */ /* 0x040fe400078ac0ff */
[----:B------:R-:W-:Y:S02]  /*22af0*/  LOP3.LUT P4, RZ, R246, 0x4, RZ, 0xc0, !PT ;  /* 0x00000004f6ff7812 */ /* 0x000fe4000788c0ff */
[----:B------:R-:W-:Y:S02]  /*22b00*/  LEA R250, P1, R8, R188, 0x1 ;  /* 0x000000bc08fa7211 */ /* 0x000fe400078208ff */
[----:B------:R-:W-:Y:S02]  /*22b10*/  LOP3.LUT P3, RZ, R246, 0x8, RZ, 0xc0, !PT ;  /* 0x00000008f6ff7812 */ /* 0x000fe4000786c0ff */
[CC--:B------:R-:W-:Y:S02]  /*22b20*/  LEA.HI.X R251, R8.reuse, R189.reuse, R6, 0x1, P1 ;  /* 0x000000bd08fb7211 */ /* 0x0c0fe400008f0c06 */
[----:B------:R-:W-:Y:S02]  /*22b30*/  IADD3 R7, P0, R8, R230, RZ ;  /* 0x000000e608077210 */ /* 0x000fe40007f1e0ff */
[----:B------:R-:W-:Y:S02]  /*22b40*/  @P6 R2UR UR4, R170 ;  /* 0x00000000aa0462ca */ /* 0x000fe400000e0000 */
[C---:B------:R-:W-:Y:S01]  /*22b50*/  @P6 R2UR UR5, R171.reuse ;  /* 0x00000000ab0562ca */ /* 0x040fe200000e0000 */
[--C-:B------:R-:W-:Y:S01]  /*22b60*/  IMAD.X R6, R6, 0x1, R231.reuse, P0 ;  /* 0x0000000106067824 */ /* 0x100fe200000e06e7 */
        /* <DEDUP_REMOVED lines=37> */
[--C-:B------:R-:W-:Y:S01]  /*22dc0*/  IMAD.X R6, R6, 0x1, R231.reuse, P2 ;  /* 0x0000000106067824 */ /* 0x100fe200010e06e7 */
        /* <DEDUP_REMOVED lines=21> */
[-C--:B------:R-:W-:Y:S01]  /*22f20*/  @P6 LEA R24, P0, R4, R188.reuse, 0x1 ;  /* 0x000000bc04186211 */ /* 0x080fe200078008ff */
        /* <DEDUP_REMOVED lines=12> */
[----:B------:R1:W-:Y:S01]  /*22ff0*/  @P3 LDGSTS.E.BYPASS.LTC128B.128 [R241+0x16800], desc[UR12][R8.64+0x180] ;  /* 0x1680018008f13fae */ /* 0x0003e2000b901d4c */
[----:B------:R-:W-:Y:S02]  /*23000*/  @P6 R2UR UR12, R170 ;  /* 0x00000000aa0c62ca */ /* 0x000fe400000e0000 */
[C---:B------:R-:W-:Y:S01]  /*23010*/  @P6 R2UR UR13, R171.reuse ;  /* 0x00000000ab0d62ca */ /* 0x040fe200000e0000 */
[----:B------:R-:W-:Y:S01]  /*23020*/  @!P3 STS.128 [R241+0x16800], RZ ;  /* 0x016800fff100b388 */ /* 0x000fe20000000c00 */
[CCC-:B------:R-:W-:Y:S02]  /*23030*/  @P5 LEA.HI.X R31, R4.reuse, R189.reuse, R6.reuse, 0x1, P2 ;  /* 0x000000bd041f5211 */ /* 0x1c0fe400010f0c06 */
[-CC-:B------:R-:W-:Y:S01]  /*23040*/  @P4 LEA.HI.X R29, R4, R189.reuse, R6.reuse, 0x1, P1 ;  /* 0x000000bd041d4211 */ /* 0x180fe200008f0c06 */
[----:B------:R-:W-:Y:S01]  /*23050*/  @!PT LDS RZ, [RZ] ;  /* 0x00000000fffff984 */ /* 0x000fe20000000800 */
[----:B------:R-:W-:Y:S01]  /*23060*/  @!PT LDS RZ, [RZ] ;  /* 0x00000000fffff984 */ /* 0x000fe20000000800 */
[----:B------:R-:W-:Y:S01]  /*23070*/  @!PT LDS RZ, [RZ] ;  /* 0x00000000fffff984 */ /* 0x000fe20000000800 */
[----:B------:R-:W-:Y:S01]  /*23080*/  @P6 LDGSTS.E.BYPASS.LTC128B.128 [R241+0x11000], desc[UR10][R22.64] ;  /* 0x1100000016f16fae */ /* 0x000fe2000b901d4a */
[----:B------:R-:W-:Y:S02]  /*23090*/  @P5 R2UR UR10, R170 ;  /* 0x00000000aa0a52ca */ /* 0x000fe400000e0000 */
[C---:B------:R-:W-:Y:S01]  /*230a0*/  @P5 R2UR UR11, R171.reuse ;  /* 0x00000000ab0b52ca */ /* 0x040fe200000e0000 */
        /* <DEDUP_REMOVED lines=14> */
[----:B------:R-:W-:Y:S01]  /*23190*/  @P4 LDGSTS.E.BYPASS.LTC128B.128 [R241+0x15000], desc[UR4][R18.64+0x100] ;  /* 0x1500010012f14fae */ /* 0x000fe2000b901d44 */
[C---:B------:R-:W-:Y:S02]  /*231a0*/  @P3 R2UR UR4, R170.reuse ;  /* 0x00000000aa0432ca */ /* 0x040fe400000e0000 */
[C---:B------:R-:W-:Y:S01]  /*231b0*/  @P3 R2UR UR5, R171.reuse ;  /* 0x00000000ab0532ca */ /* 0x040fe200000e0000 */
        /* <DEDUP_REMOVED lines=25> */
[----:B------:R-:W-:Y:S02]  /*23350*/  R2UR UR4, R170 ;  /* 0x00000000aa0472ca */ /* 0x000fe400000e0000 */
[----:B------:R-:W-:Y:S01]  /*23360*/  R2UR UR5, R171 ;  /* 0x00000000ab0572ca */ /* 0x000fe200000e0000 */
[----:B------:R-:W-:Y:S04]  /*23370*/  @!P3 STS.128 [R241+0x17800], RZ ;  /* 0x017800fff100b388 */ /* 0x000fe80000000c00 */
[----:B------:R-:W-:Y:S04]  /*23380*/  LDSM.16.M88.4 R32, [R225] ;  /* 0x00000000e120783b */ /* 0x000fe80000000200 */
[----:B-1----:R-:W1:Y:S04]  /*23390*/  LDSM.16.M88.4 R8, [R224+0x8000] ;  /* 0x00800000e008783b */ /* 0x002e680000000200 */
[----:B--2---:R-:W2:Y:S04]  /*233a0*/  LDSM.16.M88.4 R16, [R224+0x8800] ;  /* 0x00880000e010783b */ /* 0x004ea80000000200 */
[----:B---3--:R-:W3:Y:S04]  /*233b0*/  LDSM.16.M88.4 R24, [R224+0x9000] ;  /* 0x00900000e018783b */ /* 0x008ee80000000200 */
[----:B------:R-:W5:Y:S04]  /*233c0*/  LDSM.16.M88.4 R164, [R224+0x9800] ;  /* 0x00980000e0a4783b */ /* 0x000f680000000200 */
[----:B------:R-:W0:Y:S04]  /*233d0*/  LDGDEPBAR ;  /* 0x00000000000079af */ /* 0x000e280000000000 */
[----:B------:R-:W-:Y:S04]  /*233e0*/  LDSM.16.M88.4 R172, [R223] ;  /* 0x00000000dfac783b */ /* 0x000fe80000000200 */
[----:B------:R-:W5:Y:S04]  /*233f0*/  LDSM.16.M88.4 R176, [R222] ;  /* 0x00000000deb0783b */ /* 0x000f680000000200 */
[----:B------:R-:W5:Y:S04]  /*23400*/  LDSM.16.M88.4 R180, [R218] ;  /* 0x00000000dab4783b */ /* 0x000f680000000200 */
[----:B------:R-:W5:Y:S04]  /*23410*/  LDSM.16.M88.4 R184, [R217] ;  /* 0x00000000d9b8783b */ /* 0x000f680000000200 */
[----:B----4-:R-:W4:Y:S01]  /*23420*/  LDSM.16.M88.4 R188, [R216] ;  /* 0x00000000d8bc783b */ /* 0x010f220000000200 */
[C---:B-1----:R-:W-:Y:S03]  /*23430*/  HMMA.16816.F32 R4, R32.reuse, R8, RZ ;  /* 0x000000082004723c */ /* 0x042fe600000018ff */
[----:B------:R-:W-:Y:S04]  /*23440*/  LDSM.16.M88.4 R192, [R221] ;  /* 0x00000000ddc0783b */ /* 0x000fe80000000200 */
[----:B------:R-:W1:Y:S01]  /*23450*/  LDSM.16.M88.4 R196, [R219+0x8000] ;  /* 0x00800000dbc4783b */ /* 0x000e620000000200 */
[C---:B------:R-:W-:Y:S03]  /*23460*/  HMMA.16816.F32 R8, R32.reuse, R10, RZ ;  /* 0x0000000a2008723c */ /* 0x040fe600000018ff */
[----:B------:R-:W-:Y:S03]  /*23470*/  LDSM.16.M88.4 R200, [R215] ;  /* 0x00000000d7c8783b */ /* 0x000fe60000000200 */
[C---:B--2---:R-:W-:Y:S01]  /*23480*/  HMMA.16816.F32 R12, R32.reuse, R16, RZ ;  /* 0x00000010200c723c */ /* 0x044fe200000018ff */
[----:B------:R-:W2:Y:S05]  /*23490*/  LD.E R248, desc[UR4][R2.64+0x18c] ;  /* 0x00018c0402f87980 */ /* 0x000eaa000c101900 */
[C---:B------:R-:W-:Y:S06]  /*234a0*/  HMMA.16816.F32 R16, R32.reuse, R18, RZ ;  /* 0x000000122010723c */ /* 0x040fec00000018ff */
[C---:B---3--:R-:W-:Y:S06]  /*234b0*/  HMMA.16816.F32 R20, R32.reuse, R24, RZ ;  /* 0x000000182014723c */ /* 0x048fec00000018ff */
[C---:B------:R-:W-:Y:S06]  /*234c0*/  HMMA.16816.F32 R24, R32.reuse, R26, RZ ;  /* 0x0000001a2018723c */ /* 0x040fec00000018ff */
[C---:B-----5:R-:W-:Y:S06]  /*234d0*/  HMMA.16816.F32 R28, R32.reuse, R164, RZ ;  /* 0x000000a4201c723c */ /* 0x060fec00000018ff */
[----:B------:R-:W-:Y:S01]  /*234e0*/  HMMA.16816.F32 R32, R32, R166, RZ ;  /* 0x000000a62020723c */ /* 0x000fe200000018ff */
[----:B------:R-:W3:Y:S05]  /*234f0*/  LDSM.16.M88.4 R164, [R219+0x8800] ;  /* 0x00880000dba4783b */ /* 0x000eea0000000200 */
[C---:B------:R-:W-:Y:S06]  /*23500*/  HMMA.16816.F32 R4, R172.reuse, R176, R4 ;  /* 0x000000b0ac04723c */ /* 0x040fec0000001804 */
[C---:B------:R-:W-:Y:S01]  /*23510*/  HMMA.16816.F32 R8, R172.reuse, R178, R8 ;  /* 0x000000b2ac08723c */ /* 0x040fe20000001808 */
[----:B------:R-:W5:Y:S05]  /*23520*/  LDSM.16.M88.4 R176, [R219+0x9000] ;  /* 0x00900000dbb0783b */ /* 0x000f6a0000000200 */
[C---:B------:R-:W-:Y:S06]  /*23530*/  HMMA.16816.F32 R12, R172.reuse, R180, R12 ;  /* 0x000000b4ac0c723c */ /* 0x040fec000000180c */
[C---:B------:R-:W-:Y:S01]  /*23540*/  HMMA.16816.F32 R16, R172.reuse, R182, R16 ;  /* 0x000000b6ac10723c */ /* 0x040fe20000001810 */
[----:B------:R-:W5:Y:S05]  /*23550*/  LDSM.16.M88.4 R180, [R219+0x9800] ;  /* 0x00980000dbb4783b */ /* 0x000f6a0000000200 */
[C---:B------:R-:W-:Y:S06]  /*23560*/  HMMA.16816.F32 R20, R172.reuse, R184, R20 ;  /* 0x000000b8ac14723c */ /* 0x040fec0000001814 */
[C---:B------:R-:W-:Y:S01]  /*23570*/  HMMA.16816.F32 R24, R172.reuse, R186, R24 ;  /* 0x000000baac18723c */ /* 0x040fe20000001818 */
[----:B------:R-:W5:Y:S05]  /*23580*/  LDSM.16.M88.4 R184, [R220] ;  /* 0x00000000dcb8783b */ /* 0x000f6a0000000200 */
[C---:B----4-:R-:W-:Y:S06]  /*23590*/  HMMA.16816.F32 R28, R172.reuse, R188, R28 ;  /* 0x000000bcac1c723c */ /* 0x050fec000000181c */
[----:B------:R-:W-:Y:S01]  /*235a0*/  HMMA.16816.F32 R32, R172, R190, R32 ;  /* 0x000000beac20723c */ /* 0x000fe20000001820 */
[----:B------:R-:W4:Y:S04]  /*235b0*/  LDSM.16.M88.4 R172, [R215+0x800] ;  /* 0x00080000d7ac783b */ /* 0x000f280000000200 */
[----:B------:R-:W4:Y:S01]  /*235c0*/  LDSM.16.M88.4 R188, [R215+0x1000] ;  /* 0x00100000d7bc783b */ /* 0x000f220000000200 */
[C---:B-1----:R-:W-:Y:S06]  /*235d0*/  HMMA.16816.F32 R4, R192.reuse, R196, R4 ;  /* 0x000000c4c004723c */ /* 0x042fec0000001804 */
[C---:B------:R-:W-:Y:S01]  /*235e0*/  HMMA.16816.F32 R8, R192.reuse, R198, R8 ;  /* 0x000000c6c008723c */ /* 0x040fe20000001808 */
[----:B------:R-:W1:Y:S05]  /*235f0*/  LDSM.16.M88.4 R196, [R215+0x1800] ;  /* 0x00180000d7c4783b */ /* 0x000e6a0000000200 */
[C---:B---3--:R-:W-:Y:S06]  /*23600*/  HMMA.16816.F32 R12, R192.reuse, R164, R12 ;  /* 0x000000a4c00c723c */ /* 0x048fec000000180c */
[C---:B------:R-:W-:Y:S01]  /*23610*/  HMMA.16816.F32 R16, R192.reuse, R166, R16 ;  /* 0x000000a6c010723c */ /* 0x040fe20000001810 */
[----:B------:R-:W-:Y:S05]  /*23620*/  LDSM.16.M88.4 R164, [R225+0x2000] ;  /* 0x00200000e1a4783b */ /* 0x000fea0000000200 */
[C---:B-----5:R-:W-:Y:S06]  /*23630*/  HMMA.16816.F32 R20, R192.reuse, R176, R20 ;  /* 0x000000b0c014723c */ /* 0x060fec0000001814 */
[C---:B------:R-:W-:Y:S01]  /*23640*/  HMMA.16816.F32 R24, R192.reuse, R178, R24 ;  /* 0x000000b2c018723c */ /* 0x040fe20000001818 */
[----:B------:R-:W3:Y:S05]  /*23650*/  LDSM.16.M88.4 R176, [R224+0xa000] ;  /* 0x00a00000e0b0783b */ /* 0x000eea0000000200 */
[C---:B------:R-:W-:Y:S06]  /*23660*/  HMMA.16816.F32 R28, R192.reuse, R180, R28 ;  /* 0x000000b4c01c723c */ /* 0x040fec000000181c */
[----:B------:R-:W-:Y:S01]  /*23670*/  HMMA.16816.F32 R32, R192, R182, R32 ;  /* 0x000000b6c020723c */ /* 0x000fe20000001820 */
[----:B------:R-:W5:Y:S04]  /*23680*/  LDSM.16.M88.4 R180, [R224+0xa800] ;  /* 0x00a80000e0b4783b */ /* 0x000f680000000200 */
[----:B------:R-:W5:Y:S01]  /*23690*/  LDSM.16.M88.4 R192, [R224+0xb000] ;  /* 0x00b00000e0c0783b */ /* 0x000f620000000200 */
[C---:B------:R-:W-:Y:S06]  /*236a0*/  HMMA.16816.F32 R4, R184.reuse, R200, R4 ;  /* 0x000000c8b804723c */ /* 0x040fec0000001804 */
[C---:B------:R-:W-:Y:S01]  /*236b0*/  HMMA.16816.F32 R8, R184.reuse, R202, R8 ;  /* 0x000000cab808723c */ /* 0x040fe20000001808 */
[----:B------:R-:W5:Y:S05]  /*236c0*/  LDSM.16.M88.4 R200, [R224+0xb800] ;  /* 0x00b80000e0c8783b */ /* 0x000f6a0000000200 */
[C---:B----4-:R-:W-:Y:S06]  /*236d0*/  HMMA.16816.F32 R12, R184.reuse, R172, R12 ;  /* 0x000000acb80c723c */ /* 0x050fec000000180c */
[C---:B------:R-:W-:Y:S01]  /*236e0*/  HMMA.16816.F32 R16, R184.reuse, R174, R16 ;  /* 0x000000aeb810723c */ /* 0x040fe20000001810 */
[----:B------:R-:W-:Y:S05]  /*236f0*/  LDSM.16.M88.4 R172, [R223+0x2000] ;  /* 0x00200000dfac783b */ /* 0x000fea0000000200 */
[C---:B------:R-:W-:Y:S06]  /*23700*/  HMMA.16816.F32 R20, R184.reuse, R188, R20 ;  /* 0x000000bcb814723c */ /* 0x040fec0000001814 */
[C---:B------:R-:W-:Y:S01]  /*23710*/  HMMA.16816.F32 R24, R184.reuse, R190, R24 ;  /* 0x000000beb818723c */ /* 0x040fe20000001818 */
[----:B------:R-:W4:Y:S05]  /*23720*/  LDSM.16.M88.4 R188, [R214] ;  /* 0x00000000d6bc783b */ /* 0x000f2a0000000200 */
[C---:B-1----:R-:W-:Y:S06]  /*23730*/  HMMA.16816.F32 R28, R184.reuse, R196, R28 ;  /* 0x000000c4b81c723c */ /* 0x042fec000000181c */
[----:B------:R-:W-:Y:S01]  /*23740*/  HMMA.16816.F32 R32, R184, R198, R32 ;  /* 0x000000c6b820723c */ /* 0x000fe20000001820 */
[----:B------:R-:W1:Y:S04]  /*23750*/  LDSM.16.M88.4 R184, [R213] ;  /* 0x00000000d5b8783b */ /* 0x000e680000000200 */
[----:B------:R-:W1:Y:S01]  /*23760*/  LDSM.16.M88.4 R196, [R212] ;  /* 0x00000000d4c4783b */ /* 0x000e620000000200 */
[C---:B---3--:R-:W-:Y:S06]  /*23770*/  HMMA.16816.F32 R4, R164.reuse, R176, R4 ;  /* 0x000000b0a404723c */ /* 0x048fec0000001804 */
[C---:B------:R-:W-:Y:S01]  /*23780*/  HMMA.16816.F32 R8, R164.reuse, R178, R8 ;  /* 0x000000b2a408723c */ /* 0x040fe20000001808 */
[----:B------:R-:W3:Y:S05]  /*23790*/  LDSM.16.M88.4 R176, [R211] ;  /* 0x00000000d3b0783b */ /* 0x000eea0000000200 */
        /* <DEDUP_REMOVED lines=9> */
[----:B------:R-:W-:Y:S01]  /*23830*/  LDSM.16.M88.4 R200, [R215+0x2000] ;  /* 0x00200000d7c8783b */ /* 0x000fe20000000200 */
        /* <DEDUP_REMOVED lines=9> */
[C---:B---3--:R-:W-:Y:S06]  /*238d0*/  HMMA.16816.F32 R28, R172.reuse, R176, R28 ;  /* 0x000000b0ac1c723c */ /* 0x048fec000000181c */
[----:B------:R-:W-:Y:S01]  /*238e0*/  HMMA.16816.F32 R32, R172, R178, R32 ;  /* 0x000000b2ac20723c */ /* 0x000fe20000001820 */
[----:B------:R-:W3:Y:S04]  /*238f0*/  LDSM.16.M88.4 R172, [R215+0x2800] ;  /* 0x00280000d7ac783b */ /* 0x000ee80000000200 */
[----:B------:R-:W2:Y:S01]  /*23900*/  LDSM.16.M88.4 R176, [R215+0x3000] ;  /* 0x00300000d7b0783b */ /* 0x000ea20000000200 */
[C---:B-----5:R-:W-:Y:S06]  /*23910*/  HMMA.16816.F32 R4, R180.reuse, R192, R4 ;  /* 0x000000c0b404723c */ /* 0x060fec0000001804 */
[C---:B------:R-:W-:Y:S01]  /*23920*/  HMMA.16816.F32 R8, R180.reuse, R194, R8 ;  /* 0x000000c2b408723c */ /* 0x040fe20000001808 */
[----:B------:R-:W5:Y:S05]  /*23930*/  LDSM.16.M88.4 R192, [R215+0x3800] ;  /* 0x00380000d7c0783b */ /* 0x000f6a0000000200 */
[C---:B------:R-:W-:Y:S06]  /*23940*/  HMMA.16816.F32 R12, R180.reuse, R164, R12 ;  /* 0x000000a4b40c723c */ /* 0x040fec000000180c */
[C---:B------:R-:W-:Y:S01]  /*23950*/  HMMA.16816.F32 R16, R180.reuse, R166, R16 ;  /* 0x000000a6b410723c */ /* 0x040fe20000001810 */
[----:B------:R-:W-:Y:S05]  /*23960*/  LDSM.16.M88.4 R164, [R225+0x4000] ;  /* 0x00400000e1a4783b */ /* 0x000fea0000000200 */
[C---:B-1----:R-:W-:Y:S06]  /*23970*/  HMMA.16816.F32 R20, R180.reuse, R184, R20 ;  /* 0x000000b8b414723c */ /* 0x042fec0000001814 */
[C---:B------:R-:W-:Y:S01]  /*23980*/  HMMA.16816.F32 R24, R180.reuse, R186, R24 ;  /* 0x000000bab418723c */ /* 0x040fe20000001818 */
[----:B------:R-:W-:Y:S05]  /*23990*/  LDSM.16.M88.4 R184, [R224+0xc800] ;  /* 0x00c80000e0b8783b */ /* 0x000fea0000000200 */
[C---:B------:R-:W-:Y:S06]  /*239a0*/  HMMA.16816.F32 R28, R180.reuse, R188, R28 ;  /* 0x000000bcb41c723c */ /* 0x040fec000000181c */
[----:B------:R-:W-:Y:S01]  /*239b0*/  HMMA.16816.F32 R32, R180, R190, R32 ;  /* 0x000000beb420723c */ /* 0x000fe20000001820 */
[----:B------:R-:W1:Y:S04]  /*239c0*/  LDSM.16.M88.4 R180, [R224+0xc000] ;  /* 0x00c00000e0b4783b */ /* 0x000e680000000200 */
[----:B------:R-:W1:Y:S01]  /*239d0*/  LDSM.16.M88.4 R188, [R224+0xd000] ;  /* 0x00d00000e0bc783b */ /* 0x000e620000000200 */
[C---:B----4-:R-:W-:Y:S06]  /*239e0*/  HMMA.16816.F32 R4, R196.reuse, R200, R4 ;  /* 0x000000c8c404723c */ /* 0x050fec0000001804 */
[C---:B------:R-:W-:Y:S01]  /*239f0*/  HMMA.16816.F32 R8, R196.reuse, R202, R8 ;  /* 0x000000cac408723c */ /* 0x040fe20000001808 */
[----:B------:R-:W-:Y:S05]  /*23a00*/  LDSM.16.M88.4 R200, [R210] ;  /* 0x00000000d2c8783b */ /* 0x000fea0000000200 */
[C---:B---3--:R-:W-:Y:S06]  /*23a10*/  HMMA.16816.F32 R12, R196.reuse, R172, R12 ;  /* 0x000000acc40c723c */ /* 0x048fec000000180c */
[C---:B------:R-:W-:Y:S01]  /*23a20*/  HMMA.16816.F32 R16, R196.reuse, R174, R16 ;  /* 0x000000aec410723c */ /* 0x040fe20000001810 */
[----:B------:R-:W3:Y:S05]  /*23a30*/  LDSM.16.M88.4 R172, [R224+0xd800] ;  /* 0x00d80000e0ac783b */ /* 0x000eea0000000200 */
[C---:B--2---:R-:W-:Y:S06]  /*23a40*/  HMMA.16816.F32 R20, R196.reuse, R176, R20 ;  /* 0x000000b0c414723c */ /* 0x044fec0000001814 */
[C---:B------:R-:W-:Y:S01]  /*23a50*/  HMMA.16816.F32 R24, R196.reuse, R178, R24 ;  /* 0x000000b2c418723c */ /* 0x040fe20000001818 */
[----:B------:R-:W2:Y:S05]  /*23a60*/  LDSM.16.M88.4 R176, [R223+0x4000] ;  /* 0x00400000dfb0783b */ /* 0x000eaa0000000200 */
[C---:B-----5:R-:W-:Y:S06]  /*23a70*/  HMMA.16816.F32 R28, R196.reuse, R192, R28 ;  /* 0x000000c0c41c723c */ /* 0x060fec000000181c */
[----:B------:R-:W-:Y:S01]  /*23a80*/  HMMA.16816.F32 R32, R196, R194, R32 ;  /* 0x000000c2c420723c */ /* 0x000fe20000001820 */
[----:B------:R-:W4:Y:S04]  /*23a90*/  LDSM.16.M88.4 R192, [R209] ;  /* 0x00000000d1c0783b */ /* 0x000f280000000200 */
[----:B------:R-:W-:Y:S01]  /*23aa0*/  LDSM.16.M88.4 R196, [R207] ;  /* 0x00000000cfc4783b */ /* 0x000fe20000000200 */
[C---:B-1----:R-:W-:Y:S06]  /*23ab0*/  HMMA.16816.F32 R4, R164.reuse, R180, R4 ;  /* 0x000000b4a404723c */ /* 0x042fec0000001804 */
[C---:B------:R-:W-:Y:S01]  /*23ac0*/  HMMA.16816.F32 R8, R164.reuse, R182, R8 ;  /* 0x000000b6a408723c */ /* 0x040fe20000001808 */
[----:B------:R-:W1:Y:S05]  /*23ad0*/  LDSM.16.M88.4 R180, [R208] ;  /* 0x00000000d0b4783b */ /* 0x000e6a0000000200 */
[C---:B------:R-:W-:Y:S06]  /*23ae0*/  HMMA.16816.F32 R12, R164.reuse, R184, R12 ;  /* 0x000000b8a40c723c */ /* 0x040fec000000180c */
[C---:B------:R-:W-:Y:S01]  /*23af0*/  HMMA.16816.F32 R16, R164.reuse, R186, R16 ;  /* 0x000000baa410723c */ /* 0x040fe20000001810 */
[----:B------:R-:W-:Y:S05]  /*23b00*/  LDSM.16.M88.4 R184, [R221+0x4000] ;  /* 0x00400000ddb8783b */ /* 0x000fea0000000200 */
[C---:B------:R-:W-:Y:S06]  /*23b10*/  HMMA.16816.F32 R20, R164.reuse, R188, R20 ;  /* 0x000000bca414723c */ /* 0x040fec0000001814 */
[C---:B------:R-:W-:Y:S01]  /*23b20*/  HMMA.16816.F32 R24, R164.reuse, R190, R24 ;  /* 0x000000bea418723c */ /* 0x040fe20000001818 */
[----:B------:R-:W5:Y:S05]  /*23b30*/  LDSM.16.M88.4 R188, [R219+0xc000] ;  /* 0x00c00000dbbc783b */ /* 0x000f6a0000000200 */
[C---:B---3--:R-:W-:Y:S06]  /*23b40*/  HMMA.16816.F32 R28, R164.reuse, R172, R28 ;  /* 0x000000aca41c723c */ /* 0x048fec000000181c */
[----:B------:R-:W-:Y:S01]  /*23b50*/  HMMA.16816.F32 R32, R164, R174, R32 ;  /* 0x000000aea420723c */ /* 0x000fe20000001820 */
[----:B------:R-:W3:Y:S04]  /*23b60*/  LDSM.16.M88.4 R164, [R219+0xc800] ;  /* 0x00c80000dba4783b */ /* 0x000ee80000000200 */
[----:B------:R-:W3:Y:S01]  /*23b70*/  LDSM.16.M88.4 R172, [R219+0xd000] ;  /* 0x00d00000dbac783b */ /* 0x000ee20000000200 */
[C---:B--2---:R-:W-:Y:S06]  /*23b80*/  HMMA.16816.F32 R4, R176.reuse, R200, R4 ;  /* 0x000000c8b004723c */ /* 0x044fec0000001804 */
[C---:B------:R-:W-:Y:S01]  /*23b90*/  HMMA.16816.F32 R8, R176.reuse, R202, R8 ;  /* 0x000000cab008723c */ /* 0x040fe20000001808 */
[----:B------:R-:W2:Y:S05]  /*23ba0*/  LDSM.16.M88.4 R200, [R219+0xd800] ;  /* 0x00d80000dbc8783b */ /* 0x000eaa0000000200 */
        /* <DEDUP_REMOVED lines=8> */
[----:B------:R-:W-:Y:S04]  /*23c30*/  LDSM.16.M88.4 R176, [R215+0x5800] ;  /* 0x00580000d7b0783b */ /* 0x000fe80000000200 */
[----:B------:R-:W-:Y:S01]  /*23c40*/  LDSM.16.M88.4 R196, [R224+0xe000] ;  /* 0x00e00000e0c4783b */ /* 0x000fe20000000200 */
[C---:B-----5:R-:W-:Y:S06]  /*23c50*/  HMMA.16816.F32 R4, R184.reuse, R188, R4 ;  /* 0x000000bcb804723c */ /* 0x060fec0000001804 */
[C---:B------:R-:W-:Y:S01]  /*23c60*/  HMMA.16816.F32 R8, R184.reuse, R190, R8 ;  /* 0x000000beb808723c */ /* 0x040fe20000001808 */
[----:B------:R-:W-:Y:S05]  /*23c70*/  LDSM.16.M88.4 R188, [R225+0x6000] ;  /* 0x00600000e1bc783b */ /* 0x000fea0000000200 */
[C---:B---3--:R-:W-:Y:S06]  /*23c80*/  HMMA.16816.F32 R12, R184.reuse, R164, R12 ;  /* 0x000000a4b80c723c */ /* 0x048fec000000180c */
        /* <DEDUP_REMOVED lines=8> */
[----:B------:R-:W-:Y:S01]  /*23d10*/  LDSM.16.M88.4 R200, [R224+0xf800] ;  /* 0x00f80000e0c8783b */ /* 0x000fe20000000200 */
[C---:B-1----:R-:W-:Y:S06]  /*23d20*/  HMMA.16816.F32 R4, R180.reuse, R192, R4 ;  /* 0x000000c0b404723c */ /* 0x042fec0000001804 */
[C---:B------:R-:W-:Y:S01]  /*23d30*/  HMMA.16816.F32 R8, R180.reuse, R194, R8 ;  /* 0x000000c2b408723c */ /* 0x040fe20000001808 */
[----:B------:R-:W1:Y:S05]  /*23d40*/  LDSM.16.M88.4 R192, [R224+0xf000] ;  /* 0x00f00000e0c0783b */ /* 0x000e6a0000000200 */
[C---:B---3--:R-:W-:Y:S06]  /*23d50*/  HMMA.16816.F32 R12, R180.reuse, R164, R12 ;  /* 0x000000a4b40c723c */ /* 0x048fec000000180c */
[C---:B------:R-:W-:Y:S01]  /*23d60*/  HMMA.16816.F32 R16, R180.reuse, R166, R16 ;  /* 0x000000a6b410723c */ /* 0x040fe20000001810 */
[----:B------:R-:W-:Y:S05]  /*23d70*/  LDSM.16.M88.4 R164, [R223+0x6000] ;  /* 0x00600000dfa4783b */ /* 0x000fea0000000200 */
[C---:B----4-:R-:W-:Y:S06]  /*23d80*/  HMMA.16816.F32 R20, R180.reuse, R172, R20 ;  /* 0x000000acb414723c */ /* 0x050fec0000001814 */
[C---:B------:R-:W-:Y:S01]  /*23d90*/  HMMA.16816.F32 R24, R180.reuse, R174, R24 ;  /* 0x000000aeb418723c */ /* 0x040fe20000001818 */
[----:B------:R-:W3:Y:S05]  /*23da0*/  LDSM.16.M88.4 R172, [R206] ;  /* 0x00000000ceac783b */ /* 0x000eea0000000200 */
[C---:B------:R-:W-:Y:S06]  /*23db0*/  HMMA.16816.F32 R28, R180.reuse, R176, R28 ;  /* 0x000000b0b41c723c */ /* 0x040fec000000181c */
[----:B------:R-:W-:Y:S01]  /*23dc0*/  HMMA.16816.F32 R32, R180, R178, R32 ;  /* 0x000000b2b420723c */ /* 0x000fe20000001820 */
[----:B------:R-:W4:Y:S04]  /*23dd0*/  LDSM.16.M88.4 R176, [R205] ;  /* 0x00000000cdb0783b */ /* 0x000f280000000200 */
[----:B------:R-:W5:Y:S01]  /*23de0*/  LDSM.16.M88.4 R180, [R204] ;  /* 0x00000000ccb4783b */ /* 0x000f620000000200 */
[C---:B------:R-:W-:Y:S06]  /*23df0*/  HMMA.16816.F32 R4, R188.reuse, R196, R4 ;  /* 0x000000c4bc04723c */ /* 0x040fec0000001804 */
[C---:B------:R-:W-:Y:S01]  /*23e00*/  HMMA.16816.F32 R8, R188.reuse, R198, R8 ;  /* 0x000000c6bc08723c */ /* 0x040fe20000001808 */
[----:B------:R-:W5:Y:S05]  /*23e10*/  LDSM.16.M88.4 R196, [R168] ;  /* 0x00000000a8c4783b */ /* 0x000f6a0000000200 */
[C---:B--2---:R-:W-:Y:S06]  /*23e20*/  HMMA.16816.F32 R12, R188.reuse, R184, R12 ;  /* 0x000000b8bc0c723c */ /* 0x044fec000000180c */
        /* <DEDUP_REMOVED lines=9> */
[C---:B---3--:R-:W-:Y:S06]  /*23ec0*/  HMMA.16816.F32 R4, R164.reuse, R172, R4 ;  /* 0x000000aca404723c */ /* 0x048fec0000001804 */
[C---:B------:R-:W-:Y:S01]  /*23ed0*/  HMMA.16816.F32 R8, R164.reuse, R174, R8 ;  /* 0x000000aea408723c */ /* 0x040fe20000001808 */
[----:B------:R-:W2:Y:S05]  /*23ee0*/  LDSM.16.M88.4 R172, [R219+0xe800] ;  /* 0x00e80000dbac783b */ /* 0x000eaa0000000200 */
[C---:B----4-:R-:W-:Y:S06]  /*23ef0*/  HMMA.16816.F32 R12, R164.reuse, R176, R12 ;  /* 0x000000b0a40c723c */ /* 0x050fec000000180c */
[C---:B------:R-:W-:Y:S01]  /*23f00*/  HMMA.16816.F32 R16, R164.reuse, R178, R16 ;  /* 0x000000b2a410723c */ /* 0x040fe20000001810 */
[----:B------:R-:W3:Y:S05]  /*23f10*/  LDSM.16.M88.4 R176, [R219+0xf000] ;  /* 0x00f00000dbb0783b */ /* 0x000eea0000000200 */
[C---:B-----5:R-:W-:Y:S06]  /*23f20*/  HMMA.16816.F32 R20, R164.reuse, R180, R20 ;  /* 0x000000b4a414723c */ /* 0x060fec0000001814 */
[C---:B------:R-:W-:Y:S01]  /*23f30*/  HMMA.16816.F32 R24, R164.reuse, R182, R24 ;  /* 0x000000b6a418723c */ /* 0x040fe20000001818 */
[----:B------:R-:W4:Y:S05]  /*23f40*/  LDSM.16.M88.4 R180, [R219+0xf800] ;  /* 0x00f80000dbb4783b */ /* 0x000f2a0000000200 */
[C---:B------:R-:W-:Y:S06]  /*23f50*/  HMMA.16816.F32 R28, R164.reuse, R196, R28 ;  /* 0x000000c4a41c723c */ /* 0x040fec000000181c */
[----:B------:R-:W-:Y:S01]  /*23f60*/  HMMA.16816.F32 R32, R164, R198, R32 ;  /* 0x000000c6a420723c */ /* 0x000fe20000001820 */
[----:B------:R-:W5:Y:S05]  /*23f70*/  LDSM.16.M88.4 R164, [R215+0x6800] ;  /* 0x00680000d7a4783b */ /* 0x000f6a0000000200 */
[C---:B-1----:R-:W-:Y:S06]  /*23f80*/  HMMA.16816.F32 R4, R184.reuse, R192, R4 ;  /* 0x000000c0b804723c */ /* 0x042fec0000001804 */
[C---:B------:R-:W-:Y:S06]  /*23f90*/  HMMA.16816.F32 R8, R184.reuse, R194, R8 ;  /* 0x000000c2b808723c */ /* 0x040fec0000001808 */
[C---:B--2---:R-:W-:Y:S06]  /*23fa0*/  HMMA.16816.F32 R12, R184.reuse, R172, R12 ;  /* 0x000000acb80c723c */ /* 0x044fec000000180c */
[C---:B------:R-:W-:Y:S06]  /*23fb0*/  HMMA.16816.F32 R16, R184.reuse, R174, R16 ;  /* 0x000000aeb810723c */ /* 0x040fec0000001810 */
[C---:B---3--:R-:W-:Y:S06]  /*23fc0*/  HMMA.16816.F32 R20, R184.reuse, R176, R20 ;  /* 0x000000b0b814723c */ /* 0x048fec0000001814 */
[C---:B------:R-:W-:Y:S06]  /*23fd0*/  HMMA.16816.F32 R24, R184.reuse, R178, R24 ;  /* 0x000000b2b818723c */ /* 0x040fec0000001818 */
[C---:B----4-:R-:W-:Y:S06]  /*23fe0*/  HMMA.16816.F32 R28, R184.reuse, R180, R28 ;  /* 0x000000b4b81c723c */ /* 0x050fec000000181c */
[----:B------:R-:W-:Y:S06]  /*23ff0*/  HMMA.16816.F32 R32, R184, R182, R32 ;  /* 0x000000b6b820723c */ /* 0x000fec0000001820 */
[C---:B------:R-:W-:Y:S06]  /*24000*/  HMMA.16816.F32 R4, R188.reuse, R200, R4 ;  /* 0x000000c8bc04723c */ /* 0x040fec0000001804 */
[C---:B------:R-:W-:Y:S06]  /*24010*/  HMMA.16816.F32 R8, R188.reuse, R202, R8 ;  /* 0x000000cabc08723c */ /* 0x040fec0000001808 */
[C---:B-----5:R-:W-:Y:S06]  /*24020*/  HMMA.16816.F32 R12, R188.reuse, R164, R12 ;  /* 0x000000a4bc0c723c */ /* 0x060fec000000180c */
[C---:B------:R-:W-:Y:S06]  /*24030*/  HMMA.16816.F32 R16, R188.reuse, R166, R16 ;  /* 0x000000a6bc10723c */ /* 0x040fec0000001810 */
[-C--:B------:R-:W-:Y:S01]  /*24040*/  FMUL.FTZ R181, R4, R248.reuse ;  /* 0x000000f804b57220 */ /* 0x080fe20000410000 */
[-C--:B------:R-:W-:Y:S01]  /*24050*/  FMUL.FTZ R194, R5, R248.reuse ;  /* 0x000000f805c27220 */ /* 0x080fe20000410000 */
[-C--:B------:R-:W-:Y:S03]  /*24060*/  FMUL.FTZ R192, R6, R248.reuse ;  /* 0x000000f806c07220 */ /* 0x080fe60000410000 */
[-C--:B------:R-:W-:Y:S01]  /*24070*/  FMUL.FTZ R203, R7, R248.reuse ;  /* 0x000000f807cb7220 */ /* 0x080fe20000410000 */
[----:B------:R-:W1:Y:S01]  /*24080*/  MUFU.TANH R181, R181 ;  /* 0x000000b500b57308 */ /* 0x000e620000002400 */
[----:B------:R-:W2:Y:S01]  /*24090*/  LDSM.16.M88.4 R4, [R215+0x7000] ;  /* 0x00700000d704783b */ /* 0x000ea20000000200 */
[-C--:B------:R-:W-:Y:S01]  /*240a0*/  FMUL.FTZ R8, R8, R248.reuse ;  /* 0x000000f808087220 */ /* 0x080fe20000410000 */
[-C--:B------:R-:W-:Y:S01]  /*240b0*/  FMUL.FTZ R9, R9, R248.reuse ;  /* 0x000000f809097220 */ /* 0x080fe20000410000 */
[-C--:B------:R-:W-:Y:S01]  /*240c0*/  FMUL.FTZ R10, R10, R248.reuse ;  /* 0x000000f80a0a7220 */ /* 0x080fe20000410000 */
[-C--:B------:R-:W-:Y:S01]  /*240d0*/  FMUL.FTZ R11, R11, R248.reuse ;  /* 0x000000f80b0b7220 */ /* 0x080fe20000410000 */
[-C--:B------:R-:W-:Y:S01]  /*240e0*/  FMUL.FTZ R12, R12, R248.reuse ;  /* 0x000000f80c0c7220 */ /* 0x080fe20000410000 */
[-C--:B------:R-:W-:Y:S03]  /*240f0*/  FMUL.FTZ R13, R13, R248.reuse ;  /* 0x000000f80d0d7220 */ /* 0x080fe60000410000 */
[----:B------:R-:W3:Y:S01]  /*24100*/  MUFU.TANH R193, R8 ;  /* 0x0000000800c17308 */ /* 0x000ee20000002400 */
[-C--:B------:R-:W-:Y:S01]  /*24110*/  FMUL.FTZ R14, R14, R248.reuse ;  /* 0x000000f80e0e7220 */ /* 0x080fe20000410000 */
[-C--:B------:R-:W-:Y:S01]  /*24120*/  FMUL.FTZ R15, R15, R248.reuse ;  /* 0x000000f80f0f7220 */ /* 0x080fe20000410000 */
[-C--:B------:R-:W-:Y:S01]  /*24130*/  FMUL.FTZ R16, R16, R248.reuse ;  /* 0x000000f810107220 */ /* 0x080fe20000410000 */
[-C--:B------:R-:W-:Y:S01]  /*24140*/  FMUL.FTZ R17, R17, R248.reuse ;  /* 0x000000f811117220 */ /* 0x080fe20000410000 */
[-C--:B------:R-:W-:Y:S01]  /*24150*/  FMUL.FTZ R18, R18, R248.reuse ;  /* 0x000000f812127220 */ /* 0x080fe20000410000 */
[-C--:B------:R-:W-:Y:S04]  /*24160*/  FMUL.FTZ R19, R19, R248.reuse ;  /* 0x000000f813137220 */ /* 0x080fe80000410000 */
[----:B------:R-:W4:Y:S10]  /*24170*/  MUFU.TANH R201, R9 ;  /* 0x0000000900c97308 */ /* 0x000f340000002400 */
[----:B------:R-:W1:Y:S10]  /*24180*/  MUFU.TANH R199, R10 ;  /* 0x0000000a00c77308 */ /* 0x000e740000002400 */
[----:B------:R5:W1:Y:S10]  /*24190*/  MUFU.TANH R164, R11 ;  /* 0x0000000b00a47308 */ /* 0x000a740000002400 */
[----:B------:R-:W1:Y:S01]  /*241a0*/  MUFU.TANH R194, R194 ;  /* 0x000000c200c27308 */ /* 0x000e620000002400 */
[C---:B--2---:R-:W-:Y:S06]  /*241b0*/  HMMA.16816.F32 R20, R188.reuse, R4, R20 ;  /* 0x00000004bc14723c */ /* 0x044fec0000001814 */
[C---:B------:R-:W-:Y:S03]  /*241c0*/  HMMA.16816.F32 R24, R188.reuse, R6, R24 ;  /* 0x00000006bc18723c */ /* 0x040fe60000001818 */
[----:B------:R-:W2:Y:S01]  /*241d0*/  MUFU.TANH R192, R192 ;  /* 0x000000c000c07308 */ /* 0x000ea20000002400 */
[----:B-----5:R-:W5:Y:S02]  /*241e0*/  LDSM.16.M88.4 R8, [R215+0x7800] ;  /* 0x00780000d708783b */ /* 0x020f640000000200 */
[----:B------:R-:W-:Y:S07]  /*241f0*/  DEPBAR.LE SB0, 0x0 ;  /* 0x000080000000791a */ /* 0x000fee0000000000 */
[----:B------:R-:W1:Y:S01]  /*24200*/  MUFU.TANH R203, R203 ;  /* 0x000000cb00cb7308 */ /* 0x000e620000002400 */
[----:B------:R-:W-:Y:S09]  /*24210*/  BAR.SYNC.DEFER_BLOCKING 0x0 ;  /* 0x0000000000007b1d */ /* 0x000ff20000010000 */
[----:B------:R1:W1:Y:S01]  /*24220*/  MUFU.TANH R196, R12 ;  /* 0x0000000c00c47308 */ /* 0x0002620000002400 */
[-C--:B------:R-:W-:Y:S01]  /*24230*/  FMUL.FTZ R20, R20, R248.reuse ;  /* 0x000000f814147220 */ /* 0x080fe20000410000 */
[-C--:B------:R-:W-:Y:S01]  /*24240*/  FMUL.FTZ R21, R21, R248.reuse ;  /* 0x000000f815157220 */ /* 0x080fe20000410000 */
[-C--:B------:R-:W-:Y:S01]  /*24250*/  FMUL.FTZ R22, R22, R248.reuse ;  /* 0x000000f816167220 */ /* 0x080fe20000410000 */
[-C--:B------:R-:W-:Y:S01]  /*24260*/  FMUL.FTZ R23, R23, R248.reuse ;  /* 0x000000f817177220 */ /* 0x080fe20000410000 */
[-C--:B------:R-:W-:Y:S01]  /*24270*/  FMUL.FTZ R24, R24, R248.reuse ;  /* 0x000000f818187220 */ /* 0x080fe20000410000 */
[-C--:B------:R-:W-:Y:S04]  /*24280*/  FMUL.FTZ R25, R25, R248.reuse ;  /* 0x000000f819197220 */ /* 0x080fe80000410000 */
[----:B------:R1:W1:Y:S01]  /*24290*/  MUFU.TANH R175, R13 ;  /* 0x0000000d00af7308 */ /* 0x0002620000002400 */
[-C--:B------:R-:W-:Y:S01]  /*242a0*/  FMUL.FTZ R26, R26, R248.reuse ;  /* 0x000000f81a1a7220 */ /* 0x080fe20000410000 */
[-C--:B------:R-:W-:Y:S08]  /*242b0*/  FMUL.FTZ R27, R27, R248.reuse ;  /* 0x000000f81b1b7220 */ /* 0x080ff00000410000 */
[----:B------:R1:W1:Y:S10]  /*242c0*/  MUFU.TANH R173, R14 ;  /* 0x0000000e00ad7308 */ /* 0x0002740000002400 */
[----:B------:R1:W1:Y:S01]  /*242d0*/  MUFU.TANH R198, R15 ;  /* 0x0000000f00c67308 */ /* 0x0002620000002400 */
[C---:B-----5:R-:W-:Y:S06]  /*242e0*/  HMMA.16816.F32 R28, R188.reuse, R8, R28 ;  /* 0x00000008bc1c723c */ /* 0x060fec000000181c */
[----:B------:R-:W-:Y:S03]  /*242f0*/  HMMA.16816.F32 R32, R188, R10, R32 ;  /* 0x0000000abc20723c */ /* 0x000fe60000001820 */
[----:B------:R1:W1:Y:S04]  /*24300*/  MUFU.TANH R200, R16 ;  /* 0x0000001000c87308 */ /* 0x0002680000002400 */
[----:B------:R-:W-:Y:S06]  /*24310*/  IMAD.MOV.U32 R188, RZ, RZ, R250 ;  /* 0x000000ffffbc7224 */ /* 0x000fec00078e00fa */
[----:B------:R1:W1:Y:S01]  /*24320*/  MUFU.TANH R202, R17 ;  /* 0x0000001100ca7308 */ /* 0x0002620000002400 */
[----:B------:R-:W-:Y:S09]  /*24330*/  IMAD.MOV.U32 R189, RZ, RZ, R251 ;  /* 0x000000ffffbd7224 */ /* 0x000ff200078e00fb */
[----:B------:R1:W1:Y:S01]  /*24340*/  MUFU.TANH R174, R18 ;  /* 0x0000001200ae7308 */ /* 0x0002620000002400 */
[-C--:B------:R-:W-:Y:S01]  /*24350*/  FMUL.FTZ R28, R28, R248.reuse ;  /* 0x000000f81c1c7220 */ /* 0x080fe20000410000 */
[-C--:B------:R-:W-:Y:S01]  /*24360*/  FMUL.FTZ R29, R29, R248.reuse ;  /* 0x000000f81d1d7220 */ /* 0x080fe20000410000 */
[-C--:B------:R-:W-:Y:S01]  /*24370*/  FMUL.FTZ R30, R30, R248.reuse ;  /* 0x000000f81e1e7220 */ /* 0x080fe20000410000 */
[-C--:B------:R-:W-:Y:S01]  /*24380*/  FMUL.FTZ R31, R31, R248.reuse ;  /* 0x000000f81f1f7220 */ /* 0x080fe20000410000 */
[-C--:B------:R-:W-:Y:S05]  /*24390*/  FMUL.FTZ R32, R32, R248.reuse ;  /* 0x000000f820207220 */ /* 0x080fea0000410000 */
[----:B------:R1:W1:Y:S01]  /*243a0*/  MUFU.TANH R172, R19 ;  /* 0x0000001300ac7308 */ /* 0x0002620000002400 */
[-C--:B------:R-:W-:Y:S01]  /*243b0*/  FMUL.FTZ R33, R33, R248.reuse ;  /* 0x000000f821217220 */ /* 0x080fe20000410000 */
[-C--:B------:R-:W-:Y:S01]  /*243c0*/  FMUL.FTZ R34, R34, R248.reuse ;  /* 0x000000f822227220 */ /* 0x080fe20000410000 */
[----:B------:R-:W-:Y:S07]  /*243d0*/  FMUL.FTZ R35, R35, R248 ;  /* 0x000000f823237220 */ /* 0x000fee0000410000 */
        /* <DEDUP_REMOVED lines=15> */
[----:B------:R1:W1:Y:S01]  /*244d0*/  MUFU.TANH R165, R35 ;  /* 0x0000002300a57308 */ /* 0x0002620000002400 */
[----:B--234-:R-:W-:Y:S05]  /*244e0*/  @!P0 BRA `(.L_x_1493) ;  /* 0x0000000c00688947 */ /* 0x01cfea0003800000 */
        /* <DEDUP_REMOVED lines=13> */
[C---:B------:R-:W-:Y:S02]  /*245c0*/  R2UR UR12, R170.reuse ;  /* 0x00000000aa0c72ca */ /* 0x040fe400000e0000 */
[C---:B------:R-:W-:Y:S02]  /*245d0*/  R2UR UR13, R171.reuse ;  /* 0x00000000ab0d72ca */ /* 0x040fe400000e0000 */
[----:B------:R-:W-:Y:S01]  /*245e0*/  R2UR UR8, R170 ;  /* 0x00000000aa0872ca */ /* 0x000fe200000e0000 */
[----:B-1----:R-:W2:Y:S01]  /*245f0*/  LD.E R12, desc[UR4][R2.64+0x170] ;  /* 0x00017004020c7980 */ /* 0x002ea2000c101900 */
[----:B------:R-:W-:Y:S02]  /*24600*/  R2UR UR9, R171 ;  /* 0x00000000ab0972ca */ /* 0x000fe400000e0000 */
[-C--:B--2---:R-:W-:Y:S02]  /*24610*/  IABS R7, R12.reuse ;  /* 0x0000000c00077213 */ /* 0x084fe40000000000 */
[-C--:B------:R-:W-:Y:S02]  /*24620*/  IABS R6, R12.reuse ;  /* 0x0000000c00067213 */ /* 0x080fe40000000000 */
[----:B------:R-:W1:Y:S01]  /*24630*/  I2F.RP R4, R7 ;  /* 0x0000000700047306 */ /* 0x000e620000209400 */
[-C--:B------:R-:W-:Y:S02]  /*24640*/  LOP3.LUT R9, R9, R12.reuse, RZ, 0x3c, !PT ;  /* 0x0000000c09097212 */ /* 0x080fe400078e3cff */
[----:B------:R-:W-:Y:S07]  /*24650*/  IMAD.MOV R6, RZ, RZ, -R6 ;  /* 0x000000ffff067224 */ /* 0x000fee00078e0a06 */
[----:B-1----:R-:W1:Y:S02]  /*24660*/  MUFU.RCP R4, R4 ;  /* 0x0000000400047308 */ /* 0x002e640000001000 */
[----:B-1----:R-:W-:Y:S01]  /*24670*/  VIADD R14, R4, 0xffffffe ;  /* 0x0ffffffe040e7836 */ /* 0x002fe20000000000 */
[----:B------:R-:W-:Y:S02]  /*24680*/  IABS R4, R11 ;  /* 0x0000000b00047213 */ /* 0x000fe40000000000 */
[----:B------:R-:W-:Y:S05]  /*24690*/  LOP3.LUT R11, R11, R12, RZ, 0x3c, !PT ;  /* 0x0000000c0b0b7212 */ /* 0x000fea00078e3cff */
[----:B------:R-:W1:Y:S02]  /*246a0*/  F2I.FTZ.U32.TRUNC.NTZ R15, R14 ;  /* 0x0000000e000f7305 */ /* 0x000e64000021f000 */
[--C-:B-1----:R-:W-:Y:S02]  /*246b0*/  IMAD.MOV R10, RZ, RZ, -R15.reuse ;  /* 0x000000ffff0a7224 */ /* 0x102fe400078e0a0f */
[----:B------:R-:W-:Y:S02]  /*246c0*/  IMAD.MOV.U32 R14, RZ, RZ, RZ ;  /* 0x000000ffff0e7224 */ /* 0x000fe400078e00ff */
[----:B------:R-:W-:Y:S04]  /*246d0*/  IMAD R10, R10, R7, RZ ;  /* 0x000000070a0a7224 */ /* 0x000fe800078e02ff */
[----:B------:R-:W-:Y:S06]  /*246e0*/  IMAD.HI.U32 R10, R15, R10, R14 ;  /* 0x0000000a0f0a7227 */ /* 0x000fec00078e000e */
[----:B------:R-:W-:Y:S04]  /*246f0*/  IMAD.HI.U32 R8, R10, R5, RZ ;  /* 0x000000050a087227 */ /* 0x000fe800078e00ff */
[----:B------:R-:W-:Y:S02]  /*24700*/  IMAD R5, R8, R6, R5 ;  /* 0x0000000608057224 */ /* 0x000fe400078e0205 */
[----:B------:R-:W-:Y:S03]  /*24710*/  IMAD.HI.U32 R13, R10, R4, RZ ;  /* 0x000000040a0d7227 */ /* 0x000fe600078e00ff */
[----:B------:R-:W-:Y:S01]  /*24720*/  ISETP.GT.U32.AND P2, PT, R7, R5, PT ;  /* 0x000000050700720c */ /* 0x000fe20003f44070 */
        /* <DEDUP_REMOVED lines=11> */
[----:B------:R-:W-:Y:S02]  /*247e0*/  ISETP.GE.AND P1, PT, R11, RZ, PT ;  /* 0x000000ff0b00720c */ /* 0x000fe40003f26270 */
[----:B------:R-:W2:Y:S01]  /*247f0*/  LD.E.64 R10, desc[UR8][R2.64+0x20] ;  /* 0x00002008020a7980 */ /* 0x000ea2000c101b00 */
[----:B------:R-:W-:Y:S02]  /*24800*/  @!P0 IMAD.MOV R8, RZ, RZ, -R8 ;  /* 0x000000ffff088224 */ /* 0x000fe400078e0a08 */
[----:B------:R-:W-:Y:S01]  /*24810*/  @P2 VIADD R13, R13, 0x1 ;  /* 0x000000010d0d2836 */ /* 0x000fe20000000000 */
[----:B------:R-:W-:Y:S04]  /*24820*/  ISETP.NE.AND P2, PT, R12, RZ, PT ;  /* 0x000000ff0c00720c */ /* 0x000fe80003f45270 */
[C---:B------:R-:W-:Y:S02]  /*24830*/  SEL R7, R4.reuse, R8, !P2 ;  /* 0x0000000804077207 */ /* 0x040fe40005000000 */
[----:B------:R-:W3:Y:S01]  /*24840*/  LD.E.64 R8, desc[UR4][R2.64+0x38] ;  /* 0x0000380402087980 */ /* 0x000ee2000c101b00 */
[----:B------:R-:W-:Y:S01]  /*24850*/  @!P1 IMAD.MOV R13, RZ, RZ, -R13 ;  /* 0x000000ffff0d9224 */ /* 0x000fe200078e0a0d */
[CC--:B------:R-:W-:Y:S04]  /*24860*/  LEA R16, P1, R7.reuse, R244.reuse, 0x2 ;  /* 0x000000f407107211 */ /* 0x0c0fe800078210ff */
[----:B------:R-:W-:Y:S02]  /*24870*/  SEL R13, R4, R13, !P2 ;  /* 0x0000000d040d7207 */ /* 0x000fe40005000000 */
[----:B------:R-:W-:Y:S02]  /*24880*/  LEA.HI.X.SX32 R17, R7, R245, 0x2, P1 ;  /* 0x000000f507117211 */ /* 0x000fe400008f16ff */
[C---:B------:R-:W-:Y:S02]  /*24890*/  LEA R14, P0, R13.reuse, R244, 0x2 ;  /* 0x000000f40d0e7211 */ /* 0x040fe400078010ff */
[C---:B------:R-:W-:Y:S01]  /*248a0*/  IADD3 R7, R13.reuse, -R7, RZ ;  /* 0x800000070d077210 */ /* 0x040fe20007ffe0ff */
[----:B------:R-:W4:Y:S01]  /*248b0*/  LD.E R4, desc[UR10][R16.64] ;  /* 0x0000000a10047980 */ /* 0x000f22000c101900 */
[----:B------:R-:W-:Y:S03]  /*248c0*/  LEA.HI.X.SX32 R15, R13, R245, 0x2, P0 ;  /* 0x000000f50d0f7211 */ /* 0x000fe600000f16ff */
[----:B------:R-:W-:Y:S02]  /*248d0*/  IMAD R12, R12, R7, -0x40 ;  /* 0xffffffc00c0c7424 */ /* 0x000fe400078e0207 */
[----:B------:R-:W4:Y:S03]  /*248e0*/  LD.E R5, desc[UR12][R14.64] ;  /* 0x0000000c0e057980 */ /* 0x000f26000c101900 */
        /* <DEDUP_REMOVED lines=12> */
.L_x_1495:
[----:B------:R-:W-:Y:S02]  /*249b0*/  R2UR UR4, R170 ;  /* 0x00000000aa0472ca */ /* 0x000fe400000e0000 */
[----:B------:R-:W-:Y:S11]  /*249c0*/  R2UR UR5, R171 ;  /* 0x00000000ab0572ca */ /* 0x000ff600000e0000 */
[----:B------:R-:W-:Y:S02]  /*249d0*/  @!UPT UIADD3 URZ, URZ, URZ, URZ ;  /* 0x0000003f3f3ff290 */ /* 0x000fe4000fffe03f */
[----:B-1----:R-:W2:Y:S02]  /*249e0*/  LD.E R12, desc[UR4][R2.64+0x38] ;  /* 0x00003804020c7980 */ /* 0x002ea4000c101900 */
[----:B--2---:R-:W-:Y:S05]  /*249f0*/  IMAD.U32 R12, R12, -0x40, RZ ;  /* 0xffffffc00c0c7824 */ /* 0x004fea00078e00ff */
[----:B------:R-:W-:Y:S02]  /*24a00*/  SHF.R.S32.HI R6, RZ, 0x1f, R12 ;  /* 0x0000001fff067819 */ /* 0x000fe4000001140c */
.L_x_1496:
[----:B------:R-:W-:Y:S05]  /*24a10*/  BSYNC B0 ;  /* 0x0000000000007941 */ /* 0x000fea0003800000 */
.L_x_1494:
[----:B------:R-:W-:Y:S02]  /*24a20*/  @P6 R2UR UR4, R170 ;  /* 0x00000000aa0462ca */ /* 0x000fe400000e0000 */
[C---:B------:R-:W-:Y:S02]  /*24a30*/  @P6 R2UR UR5, R171.reuse ;  /* 0x00000000ab0562ca */ /* 0x040fe400000e0000 */
[----:B------:R-:W-:Y:S02]  /*24a40*/  LEA R16, P1, R12, R234, 0x1 ;  /* 0x000000ea0c107211 */ /* 0x000fe400078208ff */
[----:B------:R-:W-:Y:S02]  /*24a50*/  @P5 R2UR UR8, R170 ;  /* 0x00000000aa0852ca */ /* 0x000fe400000e0000 */
[-C--:B------:R-:W-:Y:S02]  /*24a60*/  LEA.HI.X R17, R12, R235.reuse, R6, 0x1, P1 ;  /* 0x000000eb0c117211 */ /* 0x080fe400008f0c06 */
        /* <DEDUP_REMOVED lines=25> */
[--C-:B------:R-:W-:Y:S01]  /*24c00*/  IMAD.X R6, R6, 0x1, R233.reuse, P0 ;  /* 0x0000000106067824 */ /* 0x100fe200000e06e9 */
        /* <DEDUP_REMOVED lines=9> */
[CCC-:B------:R-:W-:Y:S01]  /*24ca0*/  @P4 LEA.HI.X R11, R7.reuse, R235.reuse, R6.reuse, 0x1, P1 ;  /* 0x000000eb070b4211 */ /* 0x1c0fe200008f0c06 */
[----:B------:R2:W-:Y:S01]  /*24cb0*/  @!P3 STS.128 [R241+0xe000], RZ ;  /* 0x00e000fff100b388 */ /* 0x0005e20000000c00 */
[C---:B------:R-:W-:Y:S02]  /*24cc0*/  @P3 LEA R8, P0, R7.reuse, R234, 0x1 ;  /* 0x000000ea07083211 */ /* 0x040fe400078008ff */
        /* <DEDUP_REMOVED lines=9> */
[--C-:B------:R-:W-:Y:S01]  /*24d60*/  IMAD.X R6, R6, 0x1, R233.reuse, P2 ;  /* 0x0000000106067824 */ /* 0x100fe200010e06e9 */
        /* <DEDUP_REMOVED lines=8> */
[CCC-:B------:R-:W-:Y:S01]  /*24df0*/  @P4 LEA.HI.X R21, R5.reuse, R235.reuse, R6.reuse, 0x1, P1 ;  /* 0x000000eb05154211 */ /* 0x1c0fe200008f0c06 */
[----:B------:R-:W-:Y:S01]  /*24e00*/  @!PT LDS RZ, [RZ] ;  /* 0x00000000fffff984 */ /* 0x000fe20000000800 */
[----:B------:R-:W-:Y:S01]  /*24e10*/  @!PT LDS RZ, [RZ] ;  /* 0x00000000fffff984 */ /* 0x000fe20000000800 */
[----:B------:R-:W-:Y:S01]  /*24e20*/  @!PT LDS RZ, [RZ] ;  /* 0x00000000fffff984 */ /* 0x000fe20000000800 */
[----:B------:R2:W-:Y:S01]  /*24e30*/  @P4 LDGSTS.E.BYPASS.LTC128B.128 [R241+0xc800], desc[UR4][R10.64+0x100] ;  /* 0x0c8001000af14fae */ /* 0x0005e2000b901d44 */
[C---:B------:R-:W-:Y:S02]  /*24e40*/  @P3 LEA R18, P0, R5.reuse, R234, 0x1 ;  /* 0x000000ea05123211 */ /* 0x040fe400078008ff */
        /* <DEDUP_REMOVED lines=10> */
[C---:B------:R-:W-:Y:S01]  /*24ef0*/  @P6 R2UR UR13, R171.reuse ;  /* 0x00000000ab0d62ca */ /* 0x040fe200000e0000 */
[----:B------:R2:W-:Y:S01]  /*24f00*/  @!P3 STS.128 [R241+0xe800], RZ ;  /* 0x00e800fff100b388 */ /* 0x0005e20000000c00 */
        /* <DEDUP_REMOVED lines=8> */
[----:B------:R2:W-:Y:S01]  /*24f90*/  @!P6 STS.128 [R241+0x9000], RZ ;  /* 0x009000fff100e388 */ /* 0x0005e20000000c00 */
[CCC-:B------:R-:W-:Y:S02]  /*24fa0*/  @P5 LEA.HI.X R29, R4.reuse, R235.reuse, R6.reuse, 0x1, P2 ;  /* 0x000000eb041d5211 */ /* 0x1c0fe400010f0c06 */
[-C--:B------:R-:W-:Y:S01]  /*24fb0*/  @P4 LEA R26, P1, R4, R234.reuse, 0x1 ;  /* 0x000000ea041a4211 */ /* 0x080fe200078208ff */
[----:B------:R-:W-:Y:S01]  /*24fc0*/  @!PT LDS RZ, [RZ] ;  /* 0x00000000fffff984 */ /* 0x000fe20000000800 */
[----:B------:R-:W-:Y:S01]  /*24fd0*/  @!PT LDS RZ, [RZ] ;  /* 0x00000000fffff984 */ /* 0x000fe20000000800 */
[----:B------:R-:W-:Y:S01]  /*24fe0*/  @!PT LDS RZ, [RZ] ;  /* 0x00000000fffff984 */ /* 0x000fe20000000800 */
[----:B------:R2:W-:Y:S01]  /*24ff0*/  @P5 LDGSTS.E.BYPASS.LTC128B.128 [R241+0xb000], desc[UR8][R22.64+0x80] ;  /* 0x0b00008016f15fae */ /* 0x0005e2000b901d48 */
[----:B------:R-:W-:Y:S02]  /*25000*/  @P4 R2UR UR8, R170 ;  /* 0x00000000aa0842ca */ /* 0x000fe400000e0000 */
[C---:B------:R-:W-:Y:S01]  /*25010*/  @P4 R2UR UR9, R171.reuse ;  /* 0x00000000ab0942ca */ /* 0x040fe200000e0000 */
        /* <DEDUP_REMOVED lines=39> */
.L_x_1493:
[----:B------:R-:W-:Y:S05]  /*25290*/  BSYNC B1 ;  /* 0x0000000000017941 */ /* 0x000fea0003800000 */
.L_x_1492:
[----:B------:R-:W-:Y:S01]  /*252a0*/  R2UR UR4, R170 ;  /* 0x00000000aa0472ca */ /* 0x000fe200000e0000 */
[----:B-12---:R-:W-:Y:S01]  /*252b0*/  LDSM.16.MT88.4 R12, [R229+0x10000] ;  /* 0x01000000e50c783b */ /* 0x006fe20000004200 */
[----:B------:R-:W-:Y:S02]  /*252c0*/  R2UR UR5, R171 ;  /* 0x00000000ab0572ca */ /* 0x000fe400000e0000 */
[----:B------:R-:W-:Y:S02]  /*252d0*/  FMNMX.FTZ R5, R181, R169, !PT ;  /* 0x000000a9b5057209 */ /* 0x000fe40007810000 */
[----:B------:R-:W-:Y:S02]  /*252e0*/  FMNMX.FTZ R4, R192, R0, !PT ;  /* 0x00000000c0047209 */ /* 0x000fe40007810000 */
[----:B------:R-:W-:Y:S01]  /*252f0*/  FMNMX.FTZ R6, R194, R5, !PT ;  /* 0x00000005c2067209 */ /* 0x000fe20007810000 */
[----:B------:R-:W-:Y:S01]  /*25300*/  LDSM.16.MT88.4 R20, [R228+0x10000] ;  /* 0x01000000e414783b */ /* 0x000fe20000004200 */
[----:B------:R-:W-:Y:S02]  /*25310*/  FMNMX.FTZ R4, R203, R4, !PT ;  /* 0x00000004cb047209 */ /* 0x000fe40007810000 */
[----:B------:R-:W-:Y:S02]  /*25320*/  FMNMX.FTZ R6, R193, R6, !PT ;  /* 0x00000006c1067209 */ /* 0x000fe40007810000 */
[----:B------:R-:W-:Y:S02]  /*25330*/  MOV R10, R164 ;  /* 0x000000a4000a7202 */ /* 0x000fe40000000f00 */
[----:B------:R-:W-:Y:S01]  /*25340*/  FMNMX.FTZ R5, R201, R6, !PT ;  /* 0x00000006c9057209 */ /* 0x000fe20007810000 */
[----:B------:R1:W2:Y:S01]  /*25350*/  LD.E R166, desc[UR4][R2.64+0xdc] ;  /* 0x0000dc0402a67980 */ /* 0x0002a2000c101900 */
[----:B------:R-:W-:Y:S02]  /*25360*/  FMNMX.FTZ R4, R199, R4, !PT ;  /* 0x00000004c7047209 */ /* 0x000fe40007810000 */
[----:B------:R-:W-:Y:S01]  /*25370*/  FMNMX.FTZ R6, R196, R5, !PT ;  /* 0x00000005c4067209 */ /* 0x000fe20007810000 */
[----:B------:R-:W-:Y:S01]  /*25380*/  LDSM.16.MT88.4 R28, [R227+0x10000] ;  /* 0x01000000e31c783b */ /* 0x000fe20000004200 */
[----:B------:R-:W-:Y:S02]  /*25390*/  FMNMX.FTZ R4, R10, R4, !PT ;  /* 0x000000040a047209 */ /* 0x000fe40007810000 */
[----:B------:R-:W-:Y:S02]  /*253a0*/  FMNMX.FTZ R5, R175, R6, !PT ;  /* 0x00000006af057209 */ /* 0x000fe40007810000 */
[----:B------:R-:W-:Y:S02]  /*253b0*/  MOV R248, R187 ;  /* 0x000000bb00f87202 */ /* 0x000fe40000000f00 */
[----:B------:R-:W-:Y:S02]  /*253c0*/  FMNMX.FTZ R5, R200, R5, !PT ;  /* 0x00000005c8057209 */ /* 0x000fe40007810000 */
[----:B------:R-:W-:Y:S02]  /*253d0*/  MOV R250, R195 ;  /* 0x000000c300fa7202 */ /* 0x000fe40000000f00 */
[----:B------:R-:W-:Y:S02]  /*253e0*/  FMNMX.FTZ R5, R202, R5, !PT ;  /* 0x00000005ca057209 */ /* 0x000fe40007810000 */
[----:B------:R-:W-:Y:S02]  /*253f0*/  MOV R237, R197 ;  /* 0x000000c500ed7202 */ /* 0x000fe40000000f00 */
[----:B------:R-:W-:Y:S04]  /*25400*/  FMNMX.FTZ R5, R248, R5, !PT ;  /* 0x00000005f8057209 */ /* 0x000fe80007810000 */
[----:B------:R-:W-:Y:S02]  /*25410*/  FMNMX.FTZ R5, R250, R5, !PT ;  /* 0x00000005fa057209 */ /* 0x000fe40007810000 */
[----:B-1----:R-:W-:Y:S02]  /*25420*/  FMNMX.FTZ R3, R173, R4, !PT ;  /* 0x00000004ad037209 */ /* 0x002fe40007810000 */
        /* <DEDUP_REMOVED lines=11> */
[----:B------:R-:W-:Y:S04]  /*254e0*/  FMNMX.FTZ R3, R182, R3, !PT ;  /* 0x00000003b6037209 */ /* 0x000fe80007810000 */
[----:B------:R-:W-:Y:S04]  /*254f0*/  FMNMX.FTZ R3, R180, R3, !PT ;  /* 0x00000003b4037209 */ /* 0x000fe80007810000 */
[----:B------:R-:W-:Y:S04]  /*25500*/  FMNMX.FTZ R3, R178, R3, !PT ;  /* 0x00000003b2037209 */ /* 0x000fe80007810000 */
[----:B------:R-:W-:Y:S02]  /*25510*/  FMNMX.FTZ R2, R176, R3, !PT ;  /* 0x00000003b0027209 */ /* 0x000fe40007810000 */
[----:B------:R-:W1:Y:S02]  /*25520*/  SHFL.BFLY PT, R3, R6, 0x2, 0x1f ;  /* 0x0c401f0006037f89 */ /* 0x000e6400000e0000 */
[----:B------:R-:W-:Y:S04]  /*25530*/  FMNMX.FTZ R2, R167, R2, !PT ;  /* 0x00000002a7027209 */ /* 0x000fe80007810000 */
[----:B------:R-:W-:Y:S05]  /*25540*/  FMNMX.FTZ R7, R165, R2, !PT ;  /* 0x00000002a5077209 */ /* 0x000fea0007810000 */
[----:B------:R-:W3:Y:S01]  /*25550*/  SHFL.BFLY PT, R2, R7, 0x2, 0x1f ;  /* 0x0c401f0007027f89 */ /* 0x000ee200000e0000 */
[----:B-1----:R-:W-:Y:S07]  /*25560*/  FMNMX.FTZ R9, R6, R3, !PT ;  /* 0x0000000306097209 */ /* 0x002fee0007810000 */
[----:B------:R-:W1:Y:S01]  /*25570*/  SHFL.BFLY PT, R164, R9, 0x1, 0x1f ;  /* 0x0c201f0009a47f89 */ /* 0x000e6200000e0000 */
[----:B---3--:R-:W-:Y:S07]  /*25580*/  FMNMX.FTZ R4, R7, R2, !PT ;  /* 0x0000000207047209 */ /* 0x008fee0007810000 */
[----:B------:R-:W3:Y:S01]  /*25590*/  SHFL.BFLY PT, R3, R4, 0x1, 0x1f ;  /* 0x0c201f0004037f89 */ /* 0x000ee200000e0000 */
[----:B-1----:R-:W-:Y:S04]  /*255a0*/  FMNMX.FTZ R164, R9, R164, !PT ;  /* 0x000000a409a47209 */ /* 0x002fe80007810000 */
[C---:B------:R-:W-:Y:S01]  /*255b0*/  FSETP.NEU.FTZ.AND P0, PT, R164.reuse, -INF , PT ;  /* 0xff800000a400780b */ /* 0x040fe20003f1d000 */
[----:B------:R-:W-:Y:S01]  /*255c0*/  FADD.FTZ R5, -R164, R169 ;  /* 0x000000a9a4057221 */ /* 0x000fe20000010100 */
[----:B---3--:R-:W-:Y:S01]  /*255d0*/  FMNMX.FTZ R3, R4, R3, !PT ;  /* 0x0000000304037209 */ /* 0x008fe20007810000 */
[C---:B--2---:R-:W-:Y:S04]  /*255e0*/  FMUL.FTZ R187, R166.reuse, R164 ;  /* 0x000000a4a6bb7220 */ /* 0x044fe80000410000 */
[C---:B------:R-:W-:Y:S01]  /*255f0*/  FMUL.FTZ R4, R166.reuse, R3 ;  /* 0x00000003a6047220 */ /* 0x040fe20000410000 */
[C---:B------:R-:W-:Y:S01]  /*25600*/  FMUL.FTZ R2, R166.reuse, R5 ;  /* 0x00000005a6027220 */ /* 0x040fe20000410000 */
[----:B------:R-:W-:Y:S01]  /*25610*/  FADD.FTZ R5, -R3, R0 ;  /* 0x0000000003057221 */ /* 0x000fe20000010100 */
[----:B------:R-:W-:Y:S02]  /*25620*/  FSEL R187, R187, RZ, P0 ;  /* 0x000000ffbbbb7208 */ /* 0x000fe40000000000 */
[----:B------:R-:W-:Y:S01]  /*25630*/  FSETP.NEU.FTZ.AND P0, PT, R3, -INF , PT ;  /* 0xff8000000300780b */ /* 0x000fe20003f1d000 */
[----:B------:R-:W-:Y:S01]  /*25640*/  FMUL.FTZ R0, R166, R5 ;  /* 0x00000005a6007220 */ /* 0x000fe20000410000 */
[----:B------:R-:W1:Y:S01]  /*25650*/  MUFU.EX2 R2, R2 ;  /* 0x0000000200027308 */ /* 0x000e620000000800 */
[-CC-:B------:R-:W-:Y:S01]  /*25660*/  FFMA.FTZ R197, R181, R166.reuse, -R187.reuse ;  /* 0x000000a6b5c57223 */ /* 0x180fe200000108bb */
[----:B------:R-:W-:Y:S01]  /*25670*/  FSEL R181, R4, RZ, P0 ;  /* 0x000000ff04b57208 */ /* 0x000fe20000000000 */
[-CC-:B------:R-:W-:Y:S01]  /*25680*/  FFMA.FTZ R194, R194, R166.reuse, -R187.reuse ;  /* 0x000000a6c2c27223 */ /* 0x180fe200000108bb */
[-CC-:B------:R-:W-:Y:S01]  /*25690*/  FFMA.FTZ R193, R193, R166.reuse, -R187.reuse ;  /* 0x000000a6c1c17223 */ /* 0x180fe200000108bb */
[-CC-:B------:R-:W-:Y:S01]  /*256a0*/  FFMA.FTZ R185, R185, R166.reuse, -R187.reuse ;  /* 0x000000a6b9b97223 */ /* 0x180fe200000108bb */
[-C--:B------:R-:W-:Y:S01]  /*256b0*/  FFMA.FTZ R183, R183, R166.reuse, -R187 ;  /* 0x000000a6b7b77223 */ /* 0x080fe200000108bb */
[-CC-:B------:R-:W-:Y:S01]  /*256c0*/  FFMA.FTZ R195, R192, R166.reuse, -R181.reuse ;  /* 0x000000a6c0c37223 */ /* 0x180fe200000108b5 */
[-C--:B------:R-:W-:Y:S01]  /*256d0*/  FFMA.FTZ R191, R203, R166.reuse, -R181 ;  /* 0x000000a6cbbf7223 */ /* 0x080fe200000108b5 */
[-C--:B------:R-:W-:Y:S01]  /*256e0*/  FFMA.FTZ R192, R201, R166.reuse, -R187 ;  /* 0x000000a6c9c07223 */ /* 0x080fe200000108bb */
[-CC-:B------:R-:W-:Y:S01]  /*256f0*/  FFMA.FTZ R190, R199, R166.reuse, -R181.reuse ;  /* 0x000000a6c7be7223 */ /* 0x180fe200000108b5 */
[-CC-:B------:R-:W-:Y:S01]  /*25700*/  FFMA.FTZ R169, R10, R166.reuse, -R181.reuse ;  /* 0x000000a60aa97223 */ /* 0x180fe200000108b5 */
[----:B------:R-:W2:Y:S01]  /*25710*/  MUFU.EX2 R0, R0 ;  /* 0x0000000000007308 */ /* 0x000ea20000000800 */
[-CC-:B------:R-:W-:Y:S01]  /*25720*/  FFMA.FTZ R201, R173, R166.reuse, -R181.reuse ;  /* 0x000000a6adc97223 */ /* 0x180fe200000108b5 */
[-C--:B------:R-:W-:Y:S01]  /*25730*/  FFMA.FTZ R251, R172, R166.reuse, -R181 ;  /* 0x000000a6acfb7223 */ /* 0x080fe200000108b5 */
[-C--:B------:R-:W-:Y:S01]  /*25740*/  FFMA.FTZ R177, R177, R166.reuse, -R187 ;  /* 0x000000a6b1b17223 */ /* 0x080fe200000108bb */
        /* <DEDUP_REMOVED lines=18> */
[C---:B------:R-:W-:Y:S01]  /*25870*/  FMUL.FTZ R19, R0.reuse, R151 ;  /* 0x0000009700137220 */ /* 0x040fe20000410000 */
[----:B------:R-:W2:Y:S03]  /*25880*/  LDSM.16.MT88.4 R156, [R226+0x10000] ;  /* 0x01000000e29c783b */ /* 0x000ea60000004200 */
[----:B------:R-:W-:Y:S01]  /*25890*/  MUFU.EX2 R195, R195 ;  /* 0x000000c300c37308 */ /* 0x000fe20000000800 */
[C---:B------:R-:W-:Y:S01]  /*258a0*/  FMUL.FTZ R26, R0.reuse, R142 ;  /* 0x0000008e001a7220 */ /* 0x040fe20000410000 */
[C---:B------:R-:W-:Y:S01]  /*258b0*/  FMUL.FTZ R27, R0.reuse, R143 ;  /* 0x0000008f001b7220 */ /* 0x040fe20000410000 */
[C---:B------:R-:W-:Y:S01]  /*258c0*/  FMUL.FTZ R34, R0.reuse, R134 ;  /* 0x0000008600227220 */ /* 0x040fe20000410000 */
[----:B------:R-:W-:Y:S01]  /*258d0*/  FMUL.FTZ R35, R0, R135 ;  /* 0x0000008700237220 */ /* 0x000fe20000410000 */
[C---:B------:R-:W-:Y:S01]  /*258e0*/  FMUL.FTZ R36, R2.reuse, R36 ;  /* 0x0000002402247220 */ /* 0x040fe20000410000 */
[----:B------:R-:W-:Y:S01]  /*258f0*/  FMUL.FTZ R37, R2, R37 ;  /* 0x0000002502257220 */ /* 0x000fe20000410000 */
[----:B------:R-:W3:Y:S03]  /*25900*/  LDSM.16.MT88.4 R148, [R229+0x12000] ;  /* 0x01200000e594783b */ /* 0x000ee60000004200 */
[----:B------:R-:W4:Y:S01]  /*25910*/  MUFU.EX2 R191, R191 ;  /* 0x000000bf00bf7308 */ /* 0x000f220000000800 */
[----:B-1----:R-:W-:Y:S01]  /*25920*/  F2FP.F16.F32.PACK_AB R160, R194, R197 ;  /* 0x000000c5c2a0723e */ /* 0x002fe200000000ff */
[C---:B------:R-:W-:Y:S01]  /*25930*/  FMUL.FTZ R38, R0.reuse, R38 ;  /* 0x0000002600267220 */ /* 0x040fe20000410000 */
[----:B------:R-:W-:Y:S01]  /*25940*/  FMUL.FTZ R39, R0, R39 ;  /* 0x0000002700277220 */ /* 0x000fe20000410000 */
[C---:B------:R-:W-:Y:S01]  /*25950*/  FMUL.FTZ R40, R2.reuse, R40 ;  /* 0x0000002802287220 */ /* 0x040fe20000410000 */
[----:B------:R-:W-:Y:S01]  /*25960*/  FMUL.FTZ R41, R2, R41 ;  /* 0x0000002902297220 */ /* 0x000fe20000410000 */
[C---:B------:R-:W-:Y:S01]  /*25970*/  FMUL.FTZ R42, R0.reuse, R42 ;  /* 0x0000002a002a7220 */ /* 0x040fe20000410000 */
[----:B------:R-:W1:Y:S03]  /*25980*/  LDSM.16.MT88.4 R140, [R228+0x12000] ;  /* 0x01200000e48c783b */ /* 0x000e660000004200 */
[----:B------:R-:W-:Y:S01]  /*25990*/  MUFU.EX2 R193, R193 ;  /* 0x000000c100c17308 */ /* 0x000fe20000000800 */
[----:B------:R-:W-:Y:S01]  /*259a0*/  FMUL.FTZ R43, R0, R43 ;  /* 0x0000002b002b7220 */ /* 0x000fe20000410000 */
[C---:B------:R-:W-:Y:S01]  /*259b0*/  FMUL.FTZ R44, R2.reuse, R44 ;  /* 0x0000002c022c7220 */ /* 0x040fe20000410000 */
[----:B------:R-:W-:Y:S01]  /*259c0*/  FMUL.FTZ R45, R2, R45 ;  /* 0x0000002d022d7220 */ /* 0x000fe20000410000 */
[C---:B------:R-:W-:Y:S01]  /*259d0*/  FMUL.FTZ R46, R0.reuse, R46 ;  /* 0x0000002e002e7220 */ /* 0x040fe20000410000 */
[----:B------:R-:W-:Y:S01]  /*259e0*/  FMUL.FTZ R47, R0, R47 ;  /* 0x0000002f002f7220 */ /* 0x000fe20000410000 */
[----:B------:R-:W-:Y:S01]  /*259f0*/  FFMA.FTZ R176, R176, R166, -R181 ;  /* 0x000000a6b0b07223 */ /* 0x000fe200000108b5 */
[----:B------:R-:W5:Y:S03]  /*25a00*/  LDSM.16.MT88.4 R132, [R227+0x12000] ;  /* 0x01200000e384783b */ /* 0x000f660000004200 */
[----:B------:R-:W2:Y:S01]  /*25a10*/  MUFU.EX2 R192, R192 ;  /* 0x000000c000c07308 */ /* 0x000ea20000000800 */
[----:B----4-:R-:W-:Y:S01]  /*25a20*/  F2FP.F16.F32.PACK_AB R161, R191, R195 ;  /* 0x000000c3bfa1723e */ /* 0x010fe200000000ff */
[C---:B------:R-:W-:Y:S01]  /*25a30*/  FMUL.FTZ R48, R2.reuse, R48 ;  /* 0x0000003002307220 */ /* 0x040fe20000410000 */
[----:B------:R-:W-:Y:S01]  /*25a40*/  FMUL.FTZ R49, R2, R49 ;  /* 0x0000003102317220 */ /* 0x000fe20000410000 */
[C---:B------:R-:W-:Y:S01]  /*25a50*/  FMUL.FTZ R50, R0.reuse, R50 ;  /* 0x0000003200327220 */ /* 0x040fe20000410000 */
[----:B------:R-:W-:Y:S01]  /*25a60*/  FMUL.FTZ R51, R0, R51 ;  /* 0x0000003300337220 */ /* 0x000fe20000410000 */
[C---:B------:R-:W-:Y:S01]  /*25a70*/  FMUL.FTZ R52, R2.reuse, R52 ;  /* 0x0000003402347220 */ /* 0x040fe20000410000 */
[----:B------:R-:W-:Y:S03]  /*25a80*/  FMUL.FTZ R53, R2, R53 ;  /* 0x0000003502357220 */ /* 0x000fe60000410000 */
[----:B------:R-:W-:Y:S01]  /*25a90*/  MUFU.EX2 R190, R190 ;  /* 0x000000be00be7308 */ /* 0x000fe20000000800 */
[C---:B------:R-:W-:Y:S01]  /*25aa0*/  FMUL.FTZ R54, R0.reuse, R54 ;  /* 0x0000003600367220 */ /* 0x040fe20000410000 */
[----:B------:R-:W-:Y:S01]  /*25ab0*/  FMUL.FTZ R55, R0, R55 ;  /* 0x0000003700377220 */ /* 0x000fe20000410000 */
[C---:B------:R-:W-:Y:S01]  /*25ac0*/  FMUL.FTZ R56, R2.reuse, R56 ;  /* 0x0000003802387220 */ /* 0x040fe20000410000 */
[----:B------:R-:W-:Y:S01]  /*25ad0*/  FMUL.FTZ R57, R2, R57 ;  /* 0x0000003902397220 */ /* 0x000fe20000410000 */
[C---:B------:R-:W-:Y:S01]  /*25ae0*/  FMUL.FTZ R58, R0.reuse, R58 ;  /* 0x0000003a003a7220 */ /* 0x040fe20000410000 */
[----:B------:R-:W-:Y:S01]  /*25af0*/  FMUL.FTZ R59, R0, R59 ;  /* 0x0000003b003b7220 */ /* 0x000fe20000410000 */
[----:B------:R-:W-:Y:S03]  /*25b00*/  FMUL.FTZ R60, R2, R60 ;  /* 0x0000003c023c7220 */ /* 0x000fe60000410000 */
[----:B------:R-:W4:Y:S01]  /*25b10*/  MUFU.EX2 R169, R169 ;  /* 0x000000a900a97308 */ /* 0x000f220000000800 */
[----:B--2---:R-:W-:Y:S01]  /*25b20*/  F2FP.F16.F32.PACK_AB R162, R192, R193 ;  /* 0x000000c1c0a2723e */ /* 0x004fe200000000ff */
        /* <DEDUP_REMOVED lines=15> */
[----:B----4-:R-:W-:Y:S01]  /*25c20*/  F2FP.F16.F32.PACK_AB R163, R169, R190 ;  /* 0x000000bea9a3723e */ /* 0x010fe200000000ff */
[C---:B------:R-:W-:Y:S01]  /*25c30*/  FMUL.FTZ R76, R2.reuse, R76 ;  /* 0x0000004c024c7220 */ /* 0x040fe20000410000 */
[----:B------:R-:W-:Y:S01]  /*25c40*/  FMUL.FTZ R77, R2, R77 ;  /* 0x0000004d024d7220 */ /* 0x000fe20000410000 */
[C---:B------:R-:W-:Y:S01]  /*25c50*/  FMUL.FTZ R78, R0.reuse, R78 ;  /* 0x0000004e004e7220 */ /* 0x040fe20000410000 */
[----:B------:R-:W-:Y:S01]  /*25c60*/  FMUL.FTZ R79, R0, R79 ;  /* 0x0000004f004f7220 */ /* 0x000fe20000410000 */
[C---:B------:R-:W-:Y:S01]  /*25c70*/  FMUL.FTZ R80, R2.reuse, R80 ;  /* 0x0000005002507220 */ /* 0x040fe20000410000 */
[----:B------:R-:W-:Y:S01]  /*25c80*/  FMUL.FTZ R81, R2, R81 ;  /* 0x0000005102517220 */ /* 0x000fe20000410000 */
[C---:B------:R-:W-:Y:S01]  /*25c90*/  HMMA.16816.F32 R4, R160.reuse, R12, R4 ;  /* 0x0000000ca004723c */ /* 0x040fe20000001804 */
[----:B------:R-:W-:Y:S04]  /*25ca0*/  MUFU.EX2 R201, R201 ;  /* 0x000000c900c97308 */ /* 0x000fe80000000800 */
[----:B------:R-:W-:Y:S01]  /*25cb0*/  FMUL.FTZ R82, R0, R82 ;  /* 0x0000005200527220 */ /* 0x000fe20000410000 */
[C---:B------:R-:W-:Y:S05]  /*25cc0*/  HMMA.16816.F32 R8, R160.reuse, R14, R8 ;  /* 0x0000000ea008723c */ /* 0x040fea0000001808 */
[----:B------:R-:W-:Y:S01]  /*25cd0*/  MUFU.EX2 R251, R251 ;  /* 0x000000fb00fb7308 */ /* 0x000fe20000000800 */
[----:B------:R-:W-:Y:S01]  /*25ce0*/  ISETP.GT.AND P0, PT, R243, 0x1, PT ;  /* 0x00000001f300780c */ /* 0x000fe20003f04270 */
[C---:B------:R-:W-:Y:S01]  /*25cf0*/  FMUL.FTZ R12, R2.reuse, R152 ;  /* 0x00000098020c7220 */ /* 0x040fe20000410000 */
[----:B------:R-:W-:Y:S03]  /*25d00*/  FMUL.FTZ R13, R2, R153 ;  /* 0x00000099020d7220 */ /* 0x000fe60000410000 */
[C---:B------:R-:W-:Y:S01]  /*25d10*/  FMUL.FTZ R14, R0.reuse, R154 ;  /* 0x0000009a000e7220 */ /* 0x040fe20000410000 */
[C---:B------:R-:W-:Y:S02]  /*25d20*/  FMUL.FTZ R15, R0.reuse, R155 ;  /* 0x0000009b000f7220 */ /* 0x040fe40000410000 */
[----:B------:R-:W-:Y:S01]  /*25d30*/  LDSM.16.MT88.4 R152, [R227+0x10800] ;  /* 0x01080000e398783b */ /* 0x000fe20000004200 */
[----:B------:R-:W-:Y:S01]  /*25d40*/  FMUL.FTZ R83, R0, R83 ;  /* 0x0000005300537220 */ /* 0x000fe20000410000 */
[C---:B------:R-:W-:Y:S01]  /*25d50*/  FMUL.FTZ R84, R2.reuse, R84 ;  /* 0x0000005402547220 */ /* 0x040fe20000410000 */
[----:B------:R-:W-:Y:S01]  /*25d60*/  FMUL.FTZ R85, R2, R85 ;  /* 0x0000005502557220 */ /* 0x000fe20000410000 */
[C---:B------:R-:W-:Y:S01]  /*25d70*/  FMUL.FTZ R86, R0.reuse, R86 ;  /* 0x0000005600567220 */ /* 0x040fe20000410000 */
[C---:B------:R-:W-:Y:S03]  /*25d80*/  HMMA.16816.F32 R12, R160.reuse, R20, R12 ;  /* 0x00000014a00c723c */ /* 0x040fe6000000180c */
[----:B------:R-:W-:Y:S01]  /*25d90*/  FMUL.FTZ R87, R0, R87 ;  /* 0x0000005700577220 */ /* 0x000fe20000410000 */
[C---:B------:R-:W-:Y:S01]  /*25da0*/  FMUL.FTZ R88, R2.reuse, R88 ;  /* 0x0000005802587220 */ /* 0x040fe20000410000 */
[C---:B------:R-:W-:Y:S01]  /*25db0*/  FMUL.FTZ R89, R2.reuse, R89 ;  /* 0x0000005902597220 */ /* 0x040fe20000410000 */
[C---:B------:R-:W-:Y:S05]  /*25dc0*/  HMMA.16816.F32 R16, R160.reuse, R22, R16 ;  /* 0x00000016a010723c */ /* 0x040fea0000001810 */
[C---:B------:R-:W-:Y:S01]  /*25dd0*/  FMUL.FTZ R20, R2.reuse, R144 ;  /* 0x0000009002147220 */ /* 0x040fe20000410000 */
[----:B------:R-:W-:Y:S01]  /*25de0*/  FMUL.FTZ R21, R2, R145 ;  /* 0x0000009102157220 */ /* 0x000fe20000410000 */
[C---:B------:R-:W-:Y:S01]  /*25df0*/  FMUL.FTZ R22, R0.reuse, R146 ;  /* 0x0000009200167220 */ /* 0x040fe20000410000 */
[C---:B------:R-:W-:Y:S02]  /*25e00*/  FMUL.FTZ R23, R0.reuse, R147 ;  /* 0x0000009300177220 */ /* 0x040fe40000410000 */
[----:B------:R-:W-:Y:S01]  /*25e10*/  LDSM.16.MT88.4 R144, [R229+0x10800] ;  /* 0x01080000e590783b */ /* 0x000fe20000004200 */
[C---:B------:R-:W-:Y:S01]  /*25e20*/  FMUL.FTZ R90, R0.reuse, R90 ;  /* 0x0000005a005a7220 */ /* 0x040fe20000410000 */
[----:B------:R-:W-:Y:S01]  /*25e30*/  FMUL.FTZ R91, R0, R91 ;  /* 0x0000005b005b7220 */ /* 0x000fe20000410000 */
[C---:B------:R-:W-:Y:S01]  /*25e40*/  FMUL.FTZ R92, R2.reuse, R92 ;  /* 0x0000005c025c7220 */ /* 0x040fe20000410000 */
[----:B------:R-:W-:Y:S01]  /*25e50*/  FMUL.FTZ R93, R2, R93 ;  /* 0x0000005d025d7220 */ /* 0x000fe20000410000 */
[C---:B------:R-:W-:Y:S03]  /*25e60*/  HMMA.16816.F32 R20, R160.reuse, R28, R20 ;  /* 0x0000001ca014723c */ /* 0x040fe60000001814 */
[C---:B------:R-:W-:Y:S01]  /*25e70*/  FMUL.FTZ R94, R0.reuse, R94 ;  /* 0x0000005e005e7220 */ /* 0x040fe20000410000 */
[----:B------:R-:W-:Y:S01]  /*25e80*/  FMUL.FTZ R95, R0, R95 ;  /* 0x0000005f005f7220 */ /* 0x000fe20000410000 */
[C---:B------:R-:W-:Y:S01]  /*25e90*/  FMUL.FTZ R96, R2.reuse, R96 ;  /* 0x0000006002607220 */ /* 0x040fe20000410000 */
[C---:B------:R-:W-:Y:S05]  /*25ea0*/  HMMA.16816.F32 R24, R160.reuse, R30, R24 ;  /* 0x0000001ea018723c */ /* 0x040fea0000001818 */
[C---:B------:R-:W-:Y:S01]  /*25eb0*/  FMUL.FTZ R28, R2.reuse, R136 ;  /* 0x00000088021c7220 */ /* 0x040fe20000410000 */
[----:B------:R-:W-:Y:S01]  /*25ec0*/  FMUL.FTZ R29, R2, R137 ;  /* 0x00000089021d7220 */ /* 0x000fe20000410000 */
[C---:B------:R-:W-:Y:S01]  /*25ed0*/  FMUL.FTZ R30, R0.reuse, R138 ;  /* 0x0000008a001e7220 */ /* 0x040fe20000410000 */
[----:B------:R-:W-:Y:S02]  /*25ee0*/  FMUL.FTZ R31, R0, R139 ;  /* 0x0000008b001f7220 */ /* 0x000fe40000410000 */
[----:B------:R-:W2:Y:S01]  /*25ef0*/  LDSM.16.MT88.4 R136, [R226+0x12000] ;  /* 0x01200000e288783b */ /* 0x000ea20000004200 */
[----:B------:R-:W-:Y:S01]  /*25f00*/  FMUL.FTZ R97, R2, R97 ;  /* 0x0000006102617220 */ /* 0x000fe20000410000 */
[C---:B------:R-:W-:Y:S01]  /*25f10*/  FMUL.FTZ R98, R0.reuse, R98 ;  /* 0x0000006200627220 */ /* 0x040fe20000410000 */
[----:B------:R-:W-:Y:S01]  /*25f20*/  FMUL.FTZ R99, R0, R99 ;  /* 0x0000006300637220 */ /* 0x000fe20000410000 */
[C---:B------:R-:W-:Y:S01]  /*25f30*/  FMUL.FTZ R100, R2.reuse, R100 ;  /* 0x0000006402647220 */ /* 0x040fe20000410000 */
[C---:B------:R-:W-:Y:S03]  /*25f40*/  HMMA.16816.F32 R28, R160.reuse, R156, R28 ;  /* 0x0000009ca01c723c */ /* 0x040fe6000000181c */
[----:B------:R-:W-:Y:S01]  /*25f50*/  FMUL.FTZ R101, R2, R101 ;  /* 0x0000006502657220 */ /* 0x000fe20000410000 */
[C---:B------:R-:W-:Y:S01]  /*25f60*/  FMUL.FTZ R102, R0.reuse, R102 ;  /* 0x0000006600667220 */ /* 0x040fe20000410000 */
[----:B------:R-:W-:Y:S01]  /*25f70*/  FMUL.FTZ R103, R0, R103 ;  /* 0x0000006700677220 */ /* 0x000fe20000410000 */
[C---:B------:R-:W-:Y:S01]  /*25f80*/  HMMA.16816.F32 R32, R160.reuse, R158, R32 ;  /* 0x0000009ea020723c */ /* 0x040fe20000001820 */
[----:B------:R-:W-:Y:S04]  /*25f90*/  LDSM.16.MT88.4 R156, [R226+0x12800] ;  /* 0x01280000e29c783b */ /* 0x000fe80000004200 */
[C---:B------:R-:W-:Y:S01]  /*25fa0*/  FMUL.FTZ R104, R2.reuse, R104 ;  /* 0x0000006802687220 */ /* 0x040fe20000410000 */
[C---:B---3--:R-:W-:Y:S05]  /*25fb0*/  HMMA.16816.F32 R36, R160.reuse, R148, R36 ;  /* 0x00000094a024723c */ /* 0x048fea0000001824 */
[----:B------:R-:W-:Y:S01]  /*25fc0*/  FMUL.FTZ R105, R2, R105 ;  /* 0x0000006902697220 */ /* 0x000fe20000410000 */
[C---:B------:R-:W-:Y:S01]  /*25fd0*/  HMMA.16816.F32 R40, R160.reuse, R150, R40 ;  /* 0x00000096a028723c */ /* 0x040fe20000001828 */
[----:B------:R-:W-:Y:S04]  /*25fe0*/  LDSM.16.MT88.4 R148, [R228+0x10800] ;  /* 0x01080000e494783b */ /* 0x000fe80000004200 */
[C---:B------:R-:W-:Y:S01]  /*25ff0*/  FMUL.FTZ R106, R0.reuse, R106 ;  /* 0x0000006a006a7220 */ /* 0x040fe20000410000 */
[C---:B-1----:R-:W-:Y:S05]  /*26000*/  HMMA.16816.F32 R44, R160.reuse, R140, R44 ;  /* 0x0000008ca02c723c */ /* 0x042fea000000182c */
[----:B------:R-:W-:Y:S01]  /*26010*/  FMUL.FTZ R107, R0, R107 ;  /* 0x0000006b006b7220 */ /* 0x000fe20000410000 */
[C---:B------:R-:W-:Y:S01]  /*26020*/  HMMA.16816.F32 R48, R160.reuse, R142, R48 ;  /* 0x0000008ea030723c */ /* 0x040fe20000001830 */
[----:B------:R-:W1:Y:S04]  /*26030*/  LDSM.16.MT88.4 R140, [R229+0x14000] ;  /* 0x01400000e58c783b */ /* 0x000e680000004200 */
[C---:B------:R-:W-:Y:S01]  /*26040*/  FMUL.FTZ R108, R2.reuse, R108 ;  /* 0x0000006c026c7220 */ /* 0x040fe20000410000 */
[C---:B-----5:R-:W-:Y:S05]  /*26050*/  HMMA.16816.F32 R52, R160.reuse, R132, R52 ;  /* 0x00000084a034723c */ /* 0x060fea0000001834 */
[----:B------:R-:W-:Y:S01]  /*26060*/  FMUL.FTZ R109, R2, R109 ;  /* 0x0000006d026d7220 */ /* 0x000fe20000410000 */
[C---:B------:R-:W-:Y:S01]  /*26070*/  HMMA.16816.F32 R56, R160.reuse, R134, R56 ;  /* 0x00000086a038723c */ /* 0x040fe20000001838 */
[----:B------:R-:W3:Y:S04]  /*26080*/  LDSM.16.MT88.4 R132, [R228+0x14000] ;  /* 0x01400000e484783b */ /* 0x000ee80000004200 */
[C---:B------:R-:W-:Y:S01]  /*26090*/  FMUL.FTZ R110, R0.reuse, R110 ;  /* 0x0000006e006e7220 */ /* 0x040fe20000410000 */
[C---:B--2---:R-:W-:Y:S05]  /*260a0*/  HMMA.16816.F32 R60, R160.reuse, R136, R60 ;  /* 0x00000088a03c723c */ /* 0x044fea000000183c */
[----:B------:R-:W-:Y:S01]  /*260b0*/  FMUL.FTZ R111, R0, R111 ;  /* 0x0000006f006f7220 */ /* 0x000fe20000410000 */
[C---:B------:R-:W-:Y:S01]  /*260c0*/  HMMA.16816.F32 R64, R160.reuse, R138, R64 ;  /* 0x0000008aa040723c */ /* 0x040fe20000001840 */
[----:B------:R-:W2:Y:S04]  /*260d0*/  LDSM.16.MT88.4 R136, [R227+0x14000] ;  /* 0x01400000e388783b */ /* 0x000ea80000004200 */
[C---:B------:R-:W-:Y:S01]  /*260e0*/  FMUL.FTZ R112, R2.reuse, R112 ;  /* 0x0000007002707220 */ /* 0x040fe20000410000 */
[----:B------:R-:W-:Y:S01]  /*260f0*/  FMUL.FTZ R113, R2, R113 ;  /* 0x0000007102717220 */ /* 0x000fe20000410000 */
[C---:B------:R-:W-:Y:S01]  /*26100*/  FMUL.FTZ R114, R0.reuse, R114 ;  /* 0x0000007200727220 */ /* 0x040fe20000410000 */
[----:B------:R-:W-:Y:S03]  /*26110*/  FMUL.FTZ R115, R0, R115 ;  /* 0x0000007300737220 */ /* 0x000fe60000410000 */
[-CC-:B------:R-:W-:Y:S01]  /*26120*/  FFMA.FTZ R199, R196, R166.reuse, -R187.reuse ;  /* 0x000000a6c4c77223 */ /* 0x180fe200000108bb */
[--C-:B------:R-:W-:Y:S01]  /*26130*/  FFMA.FTZ R196, R175, R166, -R187.reuse ;  /* 0x000000a6afc47223 */ /* 0x100fe200000108bb */
[C---:B------:R-:W-:Y:S01]  /*26140*/  FMUL.FTZ R116, R2.reuse, R116 ;  /* 0x0000007402747220 */ /* 0x040fe20000410000 */
[----:B------:R-:W-:Y:S01]  /*26150*/  FMUL.FTZ R117, R2, R117 ;  /* 0x0000007502757220 */ /* 0x000fe20000410000 */
[C---:B------:R-:W-:Y:S01]  /*26160*/  FMUL.FTZ R118, R0.reuse, R118 ;  /* 0x0000007600767220 */ /* 0x040fe20000410000 */
[----:B------:R-:W-:Y:S01]  /*26170*/  FMUL.FTZ R119, R0, R119 ;  /* 0x0000007700777220 */ /* 0x000fe20000410000 */
[C---:B-1----:R-:W-:Y:S01]  /*26180*/  HMMA.16816.F32 R68, R160.reuse, R140, R68 ;  /* 0x0000008ca044723c */ /* 0x042fe20000001844 */
[----:B------:R-:W-:Y:S02]  /*26190*/  MUFU.EX2 R199, R199 ;  /* 0x000000c700c77308 */ /* 0x000fe40000000800 */
[-C--:B------:R-:W-:Y:S01]  /*261a0*/  FFMA.FTZ R203, R202, R166.reuse, -R187 ;  /* 0x000000a6cacb7223 */ /* 0x080fe200000108bb */
[-CC-:B------:R-:W-:Y:S01]  /*261b0*/  FFMA.FTZ R202, R174, R166.reuse, -R181.reuse ;  /* 0x000000a6aeca7223 */ /* 0x180fe200000108b5 */
[-C--:B------:R-:W-:Y:S01]  /*261c0*/  FFMA.FTZ R198, R198, R166.reuse, -R181 ;  /* 0x000000a6c6c67223 */ /* 0x080fe200000108b5 */
[C---:B------:R-:W-:Y:S01]  /*261d0*/  HMMA.16816.F32 R72, R160.reuse, R142, R72 ;  /* 0x0000008ea048723c */ /* 0x040fe20000001848 */
[----:B------:R-:W1:Y:S04]  /*261e0*/  LDSM.16.MT88.4 R140, [R226+0x14000] ;  /* 0x01400000e28c783b */ /* 0x000e680000004200 */
[----:B------:R-:W4:Y:S01]  /*261f0*/  MUFU.EX2 R196, R196 ;  /* 0x000000c400c47308 */ /* 0x000f220000000800 */
[--C-:B------:R-:W-:Y:S01]  /*26200*/  FFMA.FTZ R200, R200, R166, -R187.reuse ;  /* 0x000000a6c8c87223 */ /* 0x100fe200000108bb */
[C---:B---3--:R-:W-:Y:S02]  /*26210*/  HMMA.16816.F32 R76, R160.reuse, R132, R76 ;  /* 0x00000084a04c723c */ /* 0x048fe4000000184c */
[----:B------:R-:W-:Y:S02]  /*26220*/  LDSM.16.MT88.4 R172, [R228+0x14800] ;  /* 0x01480000e4ac783b */ /* 0x000fe40000004200 */
[C---:B------:R-:W-:Y:S02]  /*26230*/  FMUL.FTZ R120, R2.reuse, R120 ;  /* 0x0000007802787220 */ /* 0x040fe40000410000 */
[C---:B------:R-:W-:Y:S02]  /*26240*/  HMMA.16816.F32 R80, R160.reuse, R134, R80 ;  /* 0x00000086a050723c */ /* 0x040fe40000001850 */
[----:B------:R-:W3:Y:S02]  /*26250*/  MUFU.EX2 R198, R198 ;  /* 0x000000c600c67308 */ /* 0x000ee40000000800 */
[----:B------:R-:W5:Y:S02]  /*26260*/  LDSM.16.MT88.4 R132, [R229+0x16000] ;  /* 0x01600000e584783b */ /* 0x000f640000004200 */
[C---:B--2---:R-:W-:Y:S06]  /*26270*/  HMMA.16816.F32 R84, R160.reuse, R136, R84 ;  /* 0x00000088a054723c */ /* 0x044fec0000001854 */
[----:B------:R-:W-:Y:S01]  /*26280*/  MUFU.EX2 R200, R200 ;  /* 0x000000c800c87308 */ /* 0x000fe20000000800 */
[----:B------:R-:W-:Y:S01]  /*26290*/  FMUL.FTZ R121, R2, R121 ;  /* 0x0000007902797220 */ /* 0x000fe20000410000 */
[C---:B------:R-:W-:Y:S01]  /*262a0*/  HMMA.16816.F32 R88, R160.reuse, R138, R88 ;  /* 0x0000008aa058723c */ /* 0x040fe20000001858 */
[----:B------:R-:W2:Y:S02]  /*262b0*/  LDSM.16.MT88.4 R136, [R228+0x16000] ;  /* 0x01600000e488783b */ /* 0x000ea40000004200 */
[C---:B------:R-:W-:Y:S01]  /*262c0*/  FMUL.FTZ R122, R0.reuse, R122 ;  /* 0x0000007a007a7220 */ /* 0x040fe20000410000 */
[----:B------:R-:W-:Y:S04]  /*262d0*/  FMUL.FTZ R123, R0, R123 ;  /* 0x0000007b007b7220 */ /* 0x000fe80000410000 */
[----:B------:R-:W3:Y:S03]  /*262e0*/  MUFU.EX2 R203, R203 ;  /* 0x000000cb00cb7308 */ /* 0x000ee60000000800 */
[C---:B------:R-:W-:Y:S01]  /*262f0*/  FMUL.FTZ R124, R2.reuse, R124 ;  /* 0x0000007c027c7220 */ /* 0x040fe20000410000 */
[----:B------:R-:W-:Y:S01]  /*26300*/  FMUL.FTZ R125, R2, R125 ;  /* 0x0000007d027d7220 */ /* 0x000fe20000410000 */
[C---:B------:R-:W-:Y:S01]  /*26310*/  FMUL.FTZ R126, R0.reuse, R126 ;  /* 0x0000007e007e7220 */ /* 0x040fe20000410000 */
[----:B------:R-:W-:Y:S01]  /*26320*/  FMUL.FTZ R127, R0, R127 ;  /* 0x0000007f007f7220 */ /* 0x000fe20000410000 */
[C---:B------:R-:W-:Y:S03]  /*26330*/  FMUL.FTZ R128, R2.reuse, R128 ;  /* 0x0000008002807220 */ /* 0x040fe60000410000 */
[----:B------:R-:W3:Y:S01]  /*26340*/  MUFU.EX2 R202, R202 ;  /* 0x000000ca00ca7308 */ /* 0x000ee20000000800 */
[----:B------:R-:W-:Y:S01]  /*26350*/  FMUL.FTZ R129, R2, R129 ;  /* 0x0000008102817220 */ /* 0x000fe20000410000 */
[C---:B-1----:R-:W-:Y:S03]  /*26360*/  HMMA.16816.F32 R92, R160.reuse, R140, R92 ;  /* 0x0000008ca05c723c */ /* 0x042fe6000000185c */
[C---:B------:R-:W-:Y:S01]  /*26370*/  FMUL.FTZ R130, R0.reuse, R130 ;  /* 0x0000008200827220 */ /* 0x040fe20000410000 */
[----:B------:R-:W-:Y:S01]  /*26380*/  FMUL.FTZ R131, R0, R131 ;  /* 0x0000008300837220 */ /* 0x000fe20000410000 */
[-CC-:B------:R-:W-:Y:S01]  /*26390*/  FFMA.FTZ R248, R248, R166.reuse, -R187.reuse ;  /* 0x000000a6f8f87223 */ /* 0x180fe200000108bb */
[C---:B------:R-:W-:Y:S01]  /*263a0*/  HMMA.16816.F32 R96, R160.reuse, R142, R96 ;  /* 0x0000008ea060723c */ /* 0x040fe20000001860 */
[----:B------:R-:W1:Y:S04]  /*263b0*/  LDSM.16.MT88.4 R140, [R227+0x16000] ;  /* 0x01600000e38c783b */ /* 0x000e680000004200 */
[-C--:B------:R-:W-:Y:S01]  /*263c0*/  FFMA.FTZ R250, R250, R166.reuse, -R187 ;  /* 0x000000a6fafa7223 */ /* 0x080fe200000108bb */
[-CC-:B------:R-:W-:Y:S01]  /*263d0*/  FFMA.FTZ R252, R252, R166.reuse, -R181.reuse ;  /* 0x000000a6fcfc7223 */ /* 0x180fe200000108b5 */
[-C--:B------:R-:W-:Y:S01]  /*263e0*/  FFMA.FTZ R182, R182, R166.reuse, -R181 ;  /* 0x000000a6b6b67223 */ /* 0x080fe200000108b5 */
[-CC-:B------:R-:W-:Y:S01]  /*263f0*/  FFMA.FTZ R186, R186, R166.reuse, -R187.reuse ;  /* 0x000000a6baba7223 */ /* 0x180fe200000108bb */
[----:B------:R-:W1:Y:S01]  /*26400*/  MUFU.EX2 R248, R248 ;  /* 0x000000f800f87308 */ /* 0x000e620000000800 */
[C---:B-----5:R-:W-:Y:S03]  /*26410*/  HMMA.16816.F32 R100, R160.reuse, R132, R100 ;  /* 0x00000084a064723c */ /* 0x060fe60000001864 */
[-CC-:B------:R-:W-:Y:S01]  /*26420*/  FFMA.FTZ R184, R184, R166.reuse, -R187.reuse ;  /* 0x000000a6b8b87223 */ /* 0x180fe200000108bb */
[-C--:B------:R-:W-:Y:S01]  /*26430*/  FFMA.FTZ R187, R179, R166.reuse, -R187 ;  /* 0x000000a6b3bb7223 */ /* 0x080fe200000108bb */
[-CC-:B------:R-:W-:Y:S01]  /*26440*/  FFMA.FTZ R180, R180, R166.reuse, -R181.reuse ;  /* 0x000000a6b4b47223 */ /* 0x180fe200000108b5 */
[C---:B------:R-:W-:Y:S01]  /*26450*/  HMMA.16816.F32 R104, R160.reuse, R134, R104 ;  /* 0x00000086a068723c */ /* 0x040fe20000001868 */
[----:B------:R-:W5:Y:S02]  /*26460*/  LDSM.16.MT88.4 R132, [R226+0x16000] ;  /* 0x01600000e284783b */ /* 0x000f640000004200 */
[----:B------:R-:W-:Y:S02]  /*26470*/  MUFU.EX2 R171, R186 ;  /* 0x000000ba00ab7308 */ /* 0x000fe40000000800 */
[----:B------:R-:W-:Y:S01]  /*26480*/  FFMA.FTZ R167, R167, R166, -R181 ;  /* 0x000000a6a7a77223 */ /* 0x000fe200000108b5 */
[C---:B--2---:R-:W-:Y:S07]  /*26490*/  HMMA.16816.F32 R108, R160.reuse, R136, R108 ;  /* 0x00000088a06c723c */ /* 0x044fee000000186c */
[----:B------:R-:W-:Y:S01]  /*264a0*/  MUFU.EX2 R186, R176 ;  /* 0x000000b000ba7308 */ /* 0x000fe20000000800 */
[----:B------:R-:W-:Y:S01]  /*264b0*/  FFMA.FTZ R195, R0, R247, R195 ;  /* 0x000000f700c37223 */ /* 0x000fe200000100c3 */
[C---:B------:R-:W-:Y:S03]  /*264c0*/  HMMA.16816.F32 R112, R160.reuse, R138, R112 ;  /* 0x0000008aa070723c */ /* 0x040fe60000001870 */
[----:B----4-:R-:W-:Y:S05]  /*264d0*/  F2FP.F16.F32.PACK_AB R136, R196, R199 ;  /* 0x000000c7c488723e */ /* 0x010fea00000000ff */
[----:B------:R-:W-:Y:S03]  /*264e0*/  MUFU.EX2 R236, R184 ;  /* 0x000000b800ec7308 */ /* 0x000fe60000000800 */
[----:B---3--:R-:W-:Y:S01]  /*264f0*/  F2FP.F16.F32.PACK_AB R137, R198, R201 ;  /* 0x000000c9c689723e */ /* 0x008fe200000000ff */
[----:B------:R-:W-:Y:S01]  /*26500*/  FFMA.FTZ R197, R2, R249, R197 ;  /* 0x000000f902c57223 */ /* 0x000fe200000100c5 */
[----:B------:R-:W-:Y:S01]  /*26510*/  F2FP.F16.F32.PACK_AB R138, R203, R200 ;  /* 0x000000c8cb8a723e */ /* 0x000fe200000000ff */
[----:B------:R-:W-:Y:S01]  /*26520*/  FADD.FTZ R195, R191, R195 ;  /* 0x000000c3bfc37221 */ /* 0x000fe20000010000 */
[C---:B-1----:R-:W-:Y:S03]  /*26530*/  HMMA.16816.F32 R116, R160.reuse, R140, R116 ;  /* 0x0000008ca074723c */ /* 0x042fe60000001874 */
[----:B------:R-:W-:Y:S01]  /*26540*/  MUFU.EX2 R184, R177 ;  /* 0x000000b100b87308 */ /* 0x000fe20000000800 */
[----:B------:R-:W-:Y:S01]  /*26550*/  F2FP.F16.F32.PACK_AB R139, R251, R202 ;  /* 0x000000cafb8b723e */ /* 0x000fe200000000ff */
[----:B------:R-:W-:Y:S01]  /*26560*/  FADD.FTZ R194, R194, R197 ;  /* 0x000000c5c2c27221 */ /* 0x000fe20000010000 */
[----:B------:R-:W-:Y:S01]  /*26570*/  FADD.FTZ R190, R190, R195 ;  /* 0x000000c3bebe7221 */ /* 0x000fe20000010000 */
[C---:B------:R-:W-:Y:S01]  /*26580*/  HMMA.16816.F32 R120, R160.reuse, R142, R120 ;  /* 0x0000008ea078723c */ /* 0x040fe20000001878 */
[----:B------:R-:W1:Y:S05]  /*26590*/  LDSM.16.MT88.4 R140, [R226+0x10800] ;  /* 0x01080000e28c783b */ /* 0x000e6a0000004200 */
[----:B------:R-:W-:Y:S01]  /*265a0*/  MUFU.EX2 R250, R250 ;  /* 0x000000fa00fa7308 */ /* 0x000fe20000000800 */
[----:B------:R-:W-:Y:S01]  /*265b0*/  FADD.FTZ R193, R193, R194 ;  /* 0x000000c2c1c17221 */ /* 0x000fe20000010000 */
[----:B------:R-:W-:Y:S03]  /*265c0*/  FADD.FTZ R190, R169, R190 ;  /* 0x000000bea9be7221 */ /* 0x000fe60000010000 */
[----:B------:R-:W-:Y:S01]  /*265d0*/  MOV R169, R164 ;  /* 0x000000a400a97202 */ /* 0x000fe20000000f00 */
[C---:B-----5:R-:W-:Y:S04]  /*265e0*/  HMMA.16816.F32 R124, R160.reuse, R132, R124 ;  /* 0x00000084a07c723c */ /* 0x060fe8000000187c */
[----:B------:R-:W-:Y:S01]  /*265f0*/  MUFU.EX2 R252, R252 ;  /* 0x000000fc00fc7308 */ /* 0x000fe20000000800 */
[----:B------:R-:W-:Y:S01]  /*26600*/  FADD.FTZ R192, R192, R193 ;  /* 0x000000c1c0c07221 */ /* 0x000fe20000010000 */
[----:B------:R-:W-:Y:S01]  /*26610*/  FADD.FTZ R201, R201, R190 ;  /* 0x000000bec9c97221 */ /* 0x000fe20000010000 */
[----:B------:R-:W-:Y:S01]  /*26620*/  HMMA.16816.F32 R128, R160, R134, R128 ;  /* 0x00000086a080723c */ /* 0x000fe20000001880 */
[----:B------:R-:W2:Y:S06]  /*26630*/  LDSM.16.MT88.4 R132, [R229+0x12800] ;  /* 0x01280000e584783b */ /* 0x000eac0000004200 */
[----:B------:R-:W-:Y:S01]  /*26640*/  MUFU.EX2 R167, R167 ;  /* 0x000000a700a77308 */ /* 0x000fe20000000800 */
[----:B------:R-:W-:Y:S01]  /*26650*/  FADD.FTZ R199, R199, R192 ;  /* 0x000000c0c7c77221 */ /* 0x000fe20000010000 */
[C---:B------:R-:W-:Y:S01]  /*26660*/  HMMA.16816.F32 R4, R136.reuse, R144, R4 ;  /* 0x000000908804723c */ /* 0x040fe20000001804 */
[----:B------:R-:W-:Y:S04]  /*26670*/  LDSM.16.MT88.4 R160, [R229+0x14800] ;  /* 0x01480000e5a0783b */ /* 0x000fe80000004200 */
[----:B------:R-:W-:Y:S01]  /*26680*/  FADD.FTZ R201, R198, R201 ;  /* 0x000000c9c6c97221 */ /* 0x000fe20000010000 */
[C---:B------:R-:W-:Y:S03]  /*26690*/  HMMA.16816.F32 R8, R136.reuse, R146, R8 ;  /* 0x000000928808723c */ /* 0x040fe60000001808 */
[----:B------:R-:W3:Y:S03]  /*266a0*/  LDSM.16.MT88.4 R144, [R228+0x12800] ;  /* 0x01280000e490783b */ /* 0x000ee60000004200 */
[C---:B------:R-:W-:Y:S05]  /*266b0*/  HMMA.16816.F32 R12, R136.reuse, R148, R12 ;  /* 0x00000094880c723c */ /* 0x040fea000000180c */
[----:B------:R-:W-:Y:S01]  /*266c0*/  FADD.FTZ R199, R196, R199 ;  /* 0x000000c7c4c77221 */ /* 0x000fe20000010000 */
[C---:B------:R-:W-:Y:S01]  /*266d0*/  HMMA.16816.F32 R16, R136.reuse, R150, R16 ;  /* 0x000000968810723c */ /* 0x040fe20000001810 */
[----:B------:R-:W4:Y:S04]  /*266e0*/  LDSM.16.MT88.4 R148, [R227+0x12800] ;  /* 0x01280000e394783b */ /* 0x000f280000004200 */
[----:B------:R-:W-:Y:S01]  /*266f0*/  FADD.FTZ R202, R202, R201 ;  /* 0x000000c9caca7221 */ /* 0x000fe20000010000 */
[C---:B------:R-:W-:Y:S05]  /*26700*/  HMMA.16816.F32 R20, R136.reuse, R152, R20 ;  /* 0x000000988814723c */ /* 0x040fea0000001814 */
[----:B------:R-:W-:Y:S01]  /*26710*/  FADD.FTZ R200, R200, R199 ;  /* 0x000000c7c8c87221 */ /* 0x000fe20000010000 */
[C---:B------:R-:W-:Y:S01]  /*26720*/  HMMA.16816.F32 R24, R136.reuse, R154, R24 ;  /* 0x0000009a8818723c */ /* 0x040fe20000001818 */
[----:B------:R-:W5:Y:S04]  /*26730*/  LDSM.16.MT88.4 R152, [R227+0x14800] ;  /* 0x01480000e398783b */ /* 0x000f680000004200 */
[----:B------:R-:W-:Y:S01]  /*26740*/  FADD.FTZ R251, R251, R202 ;  /* 0x000000cafbfb7221 */ /* 0x000fe20000010000 */
[C---:B-1----:R-:W-:Y:S05]  /*26750*/  HMMA.16816.F32 R28, R136.reuse, R140, R28 ;  /* 0x0000008c881c723c */ /* 0x042fea000000181c */
[----:B------:R-:W-:Y:S01]  /*26760*/  FADD.FTZ R203, R203, R200 ;  /* 0x000000c8cbcb7221 */ /* 0x000fe20000010000 */
[C---:B------:R-:W-:Y:S01]  /*26770*/  HMMA.16816.F32 R32, R136.reuse, R142, R32 ;  /* 0x0000008e8820723c */ /* 0x040fe20000001820 */
[----:B------:R-:W-:Y:S04]  /*26780*/  LDSM.16.MT88.4 R140, [R229+0x16800] ;  /* 0x01680000e58c783b */ /* 0x000fe80000004200 */
[----:B------:R-:W-:Y:S01]  /*26790*/  FADD.FTZ R203, R248, R203 ;  /* 0x000000cbf8cb7221 */ /* 0x000fe20000010000 */
[C---:B--2---:R-:W-:Y:S06]  /*267a0*/  HMMA.16816.F32 R36, R136.reuse, R132, R36 ;  /* 0x000000848824723c */ /* 0x044fec0000001824 */
[C---:B------:R-:W-:Y:S01]  /*267b0*/  HMMA.16816.F32 R40, R136.reuse, R134, R40 ;  /* 0x000000868828723c */ /* 0x040fe20000001828 */
[----:B------:R-:W1:Y:S05]  /*267c0*/  LDSM.16.MT88.4 R132, [R226+0x14800] ;  /* 0x01480000e284783b */ /* 0x000e6a0000004200 */
[C---:B---3--:R-:W-:Y:S06]  /*267d0*/  HMMA.16816.F32 R44, R136.reuse, R144, R44 ;  /* 0x00000090882c723c */ /* 0x048fec000000182c */
[C---:B------:R-:W-:Y:S01]  /*267e0*/  HMMA.16816.F32 R48, R136.reuse, R146, R48 ;  /* 0x000000928830723c */ /* 0x040fe20000001830 */
[----:B------:R-:W2:Y:S05]  /*267f0*/  LDSM.16.MT88.4 R144, [R228+0x16800] ;  /* 0x01680000e490783b */ /* 0x000eaa0000004200 */
[C---:B----4-:R-:W-:Y:S06]  /*26800*/  HMMA.16816.F32 R52, R136.reuse, R148, R52 ;  /* 0x000000948834723c */ /* 0x050fec0000001834 */
[C---:B------:R-:W-:Y:S01]  /*26810*/  HMMA.16816.F32 R56, R136.reuse, R150, R56 ;  /* 0x000000968838723c */ /* 0x040fe20000001838 */
[----:B------:R-:W3:Y:S05]  /*26820*/  LDSM.16.MT88.4 R148, [R227+0x16800] ;  /* 0x01680000e394783b */ /* 0x000eea0000004200 */
[C---:B------:R-:W-:Y:S06]  /*26830*/  HMMA.16816.F32 R60, R136.reuse, R156, R60 ;  /* 0x0000009c883c723c */ /* 0x040fec000000183c */
[C---:B------:R-:W-:Y:S05]  /*26840*/  HMMA.16816.F32 R64, R136.reuse, R158, R64 ;  /* 0x0000009e8840723c */ /* 0x040fea0000001840 */
[-CC-:B------:R-:W-:Y:S01]  /*26850*/  FFMA.FTZ R156, R237, R166.reuse, -R181.reuse ;  /* 0x000000a6ed9c7223 */ /* 0x180fe200000108b5 */
[C---:B------:R-:W-:Y:S01]  /*26860*/  HMMA.16816.F32 R68, R136.reuse, R160, R68 ;  /* 0x000000a08844723c */ /* 0x040fe20000001844 */
[----:B------:R-:W-:Y:S04]  /*26870*/  MUFU.EX2 R237, R182 ;  /* 0x000000b600ed7308 */ /* 0x000fe80000000800 */
[----:B------:R-:W-:Y:S01]  /*26880*/  FFMA.FTZ R181, R165, R166, -R181 ;  /* 0x000000a6a5b57223 */ /* 0x000fe200000108b5 */
[C---:B------:R-:W-:Y:S01]  /*26890*/  HMMA.16816.F32 R72, R136.reuse, R162, R72 ;  /* 0x000000a28848723c */ /* 0x040fe20000001848 */
[----:B------:R-:W-:Y:S04]  /*268a0*/  LDSM.16.MT88.4 R160, [R228+0x11000] ;  /* 0x01100000e4a0783b */ /* 0x000fe80000004200 */
[----:B------:R4:W1:Y:S01]  /*268b0*/  MUFU.EX2 R170, R156 ;  /* 0x0000009c00aa7308 */ /* 0x0008620000000800 */
[C---:B------:R-:W-:Y:S09]  /*268c0*/  HMMA.16816.F32 R76, R136.reuse, R172, R76 ;  /* 0x000000ac884c723c */ /* 0x040ff2000000184c */
[----:B------:R-:W2:Y:S01]  /*268d0*/  MUFU.EX2 R182, R180 ;  /* 0x000000b400b67308 */ /* 0x000ea20000000800 */
[C---:B------:R-:W-:Y:S01]  /*268e0*/  HMMA.16816.F32 R80, R136.reuse, R174, R80 ;  /* 0x000000ae8850723c */ /* 0x040fe20000001850 */
[----:B------:R-:W-:Y:S05]  /*268f0*/  LDSM.16.MT88.4 R172, [R226+0x11000] ;  /* 0x01100000e2ac783b */ /* 0x000fea0000004200 */
[C---:B-----5:R-:W-:Y:S03]  /*26900*/  HMMA.16816.F32 R84, R136.reuse, R152, R84 ;  /* 0x000000988854723c */ /* 0x060fe60000001854 */
[----:B------:R-:W-:Y:S01]  /*26910*/  MUFU.EX2 R180, R185 ;  /* 0x000000b900b47308 */ /* 0x000fe20000000800 */
[----:B----4-:R-:W-:Y:S01]  /*26920*/  LDSM.16.MT88.4 R156, [R229+0x11000] ;  /* 0x01100000e59c783b */ /* 0x010fe20000004200 */
[----:B-1----:R-:W-:Y:S01]  /*26930*/  FADD.FTZ R251, R170, R251 ;  /* 0x000000fbaafb7221 */ /* 0x002fe20000010000 */
[C---:B------:R-:W-:Y:S07]  /*26940*/  HMMA.16816.F32 R88, R136.reuse, R154, R88 ;  /* 0x0000009a8858723c */ /* 0x040fee0000001858 */
[----:B------:R-:W-:Y:S01]  /*26950*/  MUFU.EX2 R166, R181 ;  /* 0x000000b500a67308 */ /* 0x000fe20000000800 */
[----:B------:R-:W1:Y:S01]  /*26960*/  LDSM.16.MT88.4 R152, [R226+0x16800] ;  /* 0x01680000e298783b */ /* 0x000e620000004200 */
[C---:B------:R-:W-:Y:S03]  /*26970*/  HMMA.16816.F32 R92, R136.reuse, R132, R92 ;  /* 0x00000084885c723c */ /* 0x040fe6000000185c */
[----:B------:R-:W-:Y:S03]  /*26980*/  FADD.FTZ R0, R252, R251 ;  /* 0x000000fbfc007221 */ /* 0x000fe60000010000 */
[C---:B------:R-:W-:Y:S05]  /*26990*/  HMMA.16816.F32 R96, R136.reuse, R134, R96 ;  /* 0x000000868860723c */ /* 0x040fea0000001860 */
[----:B------:R-:W-:Y:S01]  /*269a0*/  F2FP.F16.F32.PACK_AB R132, R250, R248 ;  /* 0x000000f8fa84723e */ /* 0x000fe200000000ff */
[C---:B------:R-:W-:Y:S05]  /*269b0*/  HMMA.16816.F32 R100, R136.reuse, R140, R100 ;  /* 0x0000008c8864723c */ /* 0x040fea0000001864 */
[----:B--2---:R-:W-:Y:S01]  /*269c0*/  F2FP.F16.F32.PACK_AB R135, R182, R237 ;  /* 0x000000edb687723e */ /* 0x004fe200000000ff */
[C---:B------:R-:W-:Y:S01]  /*269d0*/  HMMA.16816.F32 R104, R136.reuse, R142, R104 ;  /* 0x0000008e8868723c */ /* 0x040fe20000001868 */
[----:B------:R-:W2:Y:S04]  /*269e0*/  LDSM.16.MT88.4 R140, [R227+0x11000] ;  /* 0x01100000e38c783b */ /* 0x000ea80000004200 */
[----:B------:R-:W-:Y:S01]  /*269f0*/  F2FP.F16.F32.PACK_AB R133, R252, R170 ;  /* 0x000000aafc85723e */ /* 0x000fe200000000ff */
[C---:B------:R-:W-:Y:S05]  /*26a00*/  HMMA.16816.F32 R108, R136.reuse, R144, R108 ;  /* 0x00000090886c723c */ /* 0x040fea000000186c */
[----:B------:R-:W-:Y:S01]  /*26a10*/  F2FP.F16.F32.PACK_AB R134, R236, R171 ;  /* 0x000000abec86723e */ /* 0x000fe200000000ff */
[C---:B------:R-:W-:Y:S01]  /*26a20*/  HMMA.16816.F32 R112, R136.reuse, R146, R112 ;  /* 0x000000928870723c */ /* 0x040fe20000001870 */
[----:B------:R-:W4:Y:S04]  /*26a30*/  LDSM.16.MT88.4 R144, [R229+0x13000] ;  /* 0x01300000e590783b */ /* 0x000f280000004200 */
[----:B------:R-:W-:Y:S01]  /*26a40*/  FADD.FTZ R250, R250, R203 ;  /* 0x000000cbfafa7221 */ /* 0x000fe20000010000 */
[C---:B---3--:R-:W-:Y:S05]  /*26a50*/  HMMA.16816.F32 R116, R136.reuse, R148, R116 ;  /* 0x000000948874723c */ /* 0x048fea0000001874 */
[----:B------:R-:W-:Y:S01]  /*26a60*/  FADD.FTZ R250, R171, R250 ;  /* 0x000000faabfa7221 */ /* 0x000fe20000010000 */
[C---:B------:R-:W-:Y:S01]  /*26a70*/  HMMA.16816.F32 R120, R136.reuse, R150, R120 ;  /* 0x000000968878723c */ /* 0x040fe20000001878 */
[----:B------:R-:W-:Y:S05]  /*26a80*/  LDSM.16.MT88.4 R148, [R227+0x13000] ;  /* 0x01300000e394783b */ /* 0x000fea0000004200 */
[C---:B-1----:R-:W-:Y:S06]  /*26a90*/  HMMA.16816.F32 R124, R136.reuse, R152, R124 ;  /* 0x00000098887c723c */ /* 0x042fec000000187c */
[----:B------:R-:W-:Y:S01]  /*26aa0*/  HMMA.16816.F32 R128, R136, R154, R128 ;  /* 0x0000009a8880723c */ /* 0x000fe20000001880 */
[----:B------:R-:W1:Y:S05]  /*26ab0*/  LDSM.16.MT88.4 R136, [R228+0x13000] ;  /* 0x01300000e488783b */ /* 0x000e6a0000004200 */
[C---:B------:R-:W-:Y:S03]  /*26ac0*/  HMMA.16816.F32 R4, R132.reuse, R156, R4 ;  /* 0x0000009c8404723c */ /* 0x040fe60000001804 */
[----:B------:R-:W3:Y:S03]  /*26ad0*/  LDSM.16.MT88.4 R152, [R226+0x13000] ;  /* 0x01300000e298783b */ /* 0x000ee60000004200 */
[C---:B------:R-:W-:Y:S05]  /*26ae0*/  HMMA.16816.F32 R8, R132.reuse, R158, R8 ;  /* 0x0000009e8408723c */ /* 0x040fea0000001808 */
[----:B------:R-:W-:Y:S01]  /*26af0*/  LDSM.16.MT88.4 R156, [R228+0x15000] ;  /* 0x01500000e49c783b */ /* 0x000fe20000004200 */
        /* <DEDUP_REMOVED lines=20> */
[----:B------:R-:W3:Y:S04]  /*26c40*/  MUFU.EX2 R155, R187 ;  /* 0x000000bb009b7308 */ /* 0x000ee80000000800 */
[----:B------:R-:W-:Y:S01]  /*26c50*/  MOV R153, R237 ;  /* 0x000000ed00997202 */ /* 0x000fe20000000f00 */
[C---:B--2---:R-:W-:Y:S05]  /*26c60*/  HMMA.16816.F32 R68, R132.reuse, R140, R68 ;  /* 0x0000008c8444723c */ /* 0x044fea0000001844 */
[----:B------:R-:W-:Y:S01]  /*26c70*/  MUFU.EX2 R237, R183 ;  /* 0x000000b700ed7308 */ /* 0x000fe20000000800 */
[----:B------:R-:W-:Y:S01]  /*26c80*/  MOV R152, R236 ;  /* 0x000000ec00987202 */ /* 0x000fe20000000f00 */
[C---:B------:R-:W-:Y:S01]  /*26c90*/  HMMA.16816.F32 R72, R132.reuse, R142, R72 ;  /* 0x0000008e8448723c */ /* 0x040fe20000001848 */
[----:B------:R-:W2:Y:S07]  /*26ca0*/  LDSM.16.MT88.4 R140, [R228+0x17000] ;  /* 0x01700000e48c783b */ /* 0x000eae0000004200 */
[----:B------:R4:W1:Y:S01]  /*26cb0*/  MUFU.EX2 R236, R178 ;  /* 0x000000b200ec7308 */ /* 0x0008620000000800 */
[C---:B------:R-:W-:Y:S03]  /*26cc0*/  HMMA.16816.F32 R76, R132.reuse, R156, R76 ;  /* 0x0000009c844c723c */ /* 0x040fe6000000184c */
[----:B---3--:R-:W-:Y:S03]  /*26cd0*/  MOV R165, R155 ;  /* 0x0000009b00a57202 */ /* 0x008fe60000000f00 */
[C---:B------:R-:W-:Y:S01]  /*26ce0*/  HMMA.16816.F32 R80, R132.reuse, R158, R80 ;  /* 0x0000009e8450723c */ /* 0x040fe20000001850 */
[----:B------:R-:W3:Y:S05]  /*26cf0*/  LDSM.16.MT88.4 R156, [R229+0x11800] ;  /* 0x01180000e59c783b */ /* 0x000eea0000004200 */
[C---:B------:R-:W-:Y:S03]  /*26d00*/  HMMA.16816.F32 R84, R132.reuse, R160, R84 ;  /* 0x000000a08454723c */ /* 0x040fe60000001854 */
[----:B----4-:R-:W-:Y:S03]  /*26d10*/  LDSM.16.MT88.4 R176, [R226+0x11800] ;  /* 0x01180000e2b0783b */ /* 0x010fe60000004200 */
[C---:B------:R-:W-:Y:S06]  /*26d20*/  HMMA.16816.F32 R88, R132.reuse, R162, R88 ;  /* 0x000000a28458723c */ /* 0x040fec0000001858 */
[C---:B-----5:R-:W-:Y:S06]  /*26d30*/  HMMA.16816.F32 R92, R132.reuse, R172, R92 ;  /* 0x000000ac845c723c */ /* 0x060fec000000185c */
[C---:B------:R-:W-:Y:S05]  /*26d40*/  HMMA.16816.F32 R96, R132.reuse, R174, R96 ;  /* 0x000000ae8460723c */ /* 0x040fea0000001860 */
[----:B-1----:R-:W-:Y:S01]  /*26d50*/  F2FP.F16.F32.PACK_AB R173, R186, R236 ;  /* 0x000000ecbaad723e */ /* 0x002fe200000000ff */
[C---:B------:R-:W-:Y:S05]  /*26d60*/  HMMA.16816.F32 R100, R132.reuse, R136, R100 ;  /* 0x000000888464723c */ /* 0x040fea0000001864 */
[----:B------:R-:W-:Y:S01]  /*26d70*/  F2FP.F16.F32.PACK_AB R174, R165, R184 ;  /* 0x000000b8a5ae723e */ /* 0x000fe200000000ff */
[C---:B------:R-:W-:Y:S01]  /*26d80*/  HMMA.16816.F32 R104, R132.reuse, R138, R104 ;  /* 0x0000008a8468723c */ /* 0x040fe20000001868 */
[----:B------:R-:W1:Y:S04]  /*26d90*/  LDSM.16.MT88.4 R136, [R228+0x11800] ;  /* 0x01180000e488783b */ /* 0x000e680000004200 */
[----:B------:R-:W-:Y:S01]  /*26da0*/  F2FP.F16.F32.PACK_AB R175, R166, R167 ;  /* 0x000000a7a6af723e */ /* 0x000fe200000000ff */
[C---:B--2---:R-:W-:Y:S06]  /*26db0*/  HMMA.16816.F32 R108, R132.reuse, R140, R108 ;  /* 0x0000008c846c723c */ /* 0x044fec000000186c */
[C---:B------:R-:W-:Y:S01]  /*26dc0*/  HMMA.16816.F32 R112, R132.reuse, R142, R112 ;  /* 0x0000008e8470723c */ /* 0x040fe20000001870 */
[----:B------:R-:W2:Y:S05]  /*26dd0*/  LDSM.16.MT88.4 R140, [R227+0x11800] ;  /* 0x01180000e38c783b */ /* 0x000eaa0000004200 */
[C---:B------:R-:W-:Y:S06]  /*26de0*/  HMMA.16816.F32 R116, R132.reuse, R144, R116 ;  /* 0x000000908474723c */ /* 0x040fec0000001874 */
[C---:B------:R-:W-:Y:S05]  /*26df0*/  HMMA.16816.F32 R120, R132.reuse, R146, R120 ;  /* 0x000000928478723c */ /* 0x040fea0000001878 */
[----:B------:R-:W-:Y:S01]  /*26e00*/  MOV R144, R180 ;  /* 0x000000b400907202 */ /* 0x000fe20000000f00 */
[C---:B------:R-:W-:Y:S05]  /*26e10*/  HMMA.16816.F32 R124, R132.reuse, R148, R124 ;  /* 0x00000094847c723c */ /* 0x040fea000000187c */
[----:B------:R-:W-:Y:S01]  /*26e20*/  F2FP.F16.F32.PACK_AB R172, R237, R144 ;  /* 0x00000090edac723e */ /* 0x000fe200000000ff */
[----:B------:R-:W-:Y:S05]  /*26e30*/  HMMA.16816.F32 R128, R132, R150, R128 ;  /* 0x000000968480723c */ /* 0x000fea0000001880 */
[----:B------:R-:W-:Y:S01]  /*26e40*/  MOV R145, R182 ;  /* 0x000000b600917202 */ /* 0x000fe20000000f00 */
[C---:B---3--:R-:W-:Y:S01]  /*26e50*/  HMMA.16816.F32 R160, R172.reuse, R156, R4 ;  /* 0x0000009caca0723c */ /* 0x048fe20000001804 */
[----:B------:R-:W3:Y:S04]  /*26e60*/  LDSM.16.MT88.4 R180, [R229+0x13800] ;  /* 0x01380000e5b4783b */ /* 0x000ee80000004200 */
[----:B------:R-:W-:Y:S01]  /*26e70*/  MOV R134, R184 ;  /* 0x000000b800867202 */ /* 0x000fe20000000f00 */
[C---:B------:R-:W-:Y:S03]  /*26e80*/  HMMA.16816.F32 R156, R172.reuse, R158, R8 ;  /* 0x0000009eac9c723c */ /* 0x040fe60000001808 */
[----:B------:R-:W-:Y:S02]  /*26e90*/  LDSM.16.MT88.4 R4, [R227+0x13800] ;  /* 0x01380000e304783b */ /* 0x000fe40000004200 */
[----:B------:R-:W-:Y:S02]  /*26ea0*/  MOV R132, R152 ;  /* 0x0000009800847202 */ /* 0x000fe40000000f00 */
[----:B------:R-:W-:Y:S02]  /*26eb0*/  MOV R133, R153 ;  /* 0x0000009900857202 */ /* 0x000fe40000000f00 */
[C---:B-1----:R-:W-:Y:S02]  /*26ec0*/  HMMA.16816.F32 R152, R172.reuse, R136, R12 ;  /* 0x00000088ac98723c */ /* 0x042fe4000000180c */
[----:B------:R-:W-:Y:S01]  /*26ed0*/  LDSM.16.MT88.4 R8, [R226+0x13800] ;  /* 0x01380000e208783b */ /* 0x000fe20000004200 */
[----:B------:R-:W-:Y:S03]  /*26ee0*/  MOV R135, R186 ;  /* 0x000000ba00877202 */ /* 0x000fe60000000f00 */
[C---:B------:R-:W-:Y:S04]  /*26ef0*/  HMMA.16816.F32 R148, R172.reuse, R138, R16 ;  /* 0x0000008aac94723c */ /* 0x040fe80000001810 */
[----:B------:R-:W1:Y:S01]  /*26f00*/  LDSM.16.MT88.4 R184, [R228+0x13800] ;  /* 0x01380000e4b8783b */ /* 0x000e620000004200 */
[----:B------:R-:W-:Y:S02]  /*26f10*/  MOV R136, R144 ;  /* 0x0000009000887202 */ /* 0x000fe40000000f00 */
[----:B------:R-:W-:Y:S02]  /*26f20*/  MOV R137, R145 ;  /* 0x0000009100897202 */ /* 0x000fe40000000f00 */
[C---:B--2---:R-:W-:Y:S03]  /*26f30*/  HMMA.16816.F32 R144, R172.reuse, R140, R20 ;  /* 0x0000008cac90723c */ /* 0x044fe60000001814 */
[----:B------:R-:W2:Y:S03]  /*26f40*/  LDSM.16.MT88.4 R12, [R229+0x15800] ;  /* 0x01580000e50c783b */ /* 0x000ea60000004200 */
[C---:B------:R-:W-:Y:S05]  /*26f50*/  HMMA.16816.F32 R140, R172.reuse, R142, R24 ;  /* 0x0000008eac8c723c */ /* 0x040fea0000001818 */
[----:B------:R-:W4:Y:S02]  /*26f60*/  LDSM.16.MT88.4 R16, [R228+0x15800] ;  /* 0x01580000e410783b */ /* 0x000f240000004200 */
[----:B------:R-:W-:Y:S04]  /*26f70*/  MOV R26, R136 ;  /* 0x00000088001a7202 */ /* 0x000fe80000000f00 */
[----:B------:R-:W-:Y:S02]  /*26f80*/  MOV R27, R137 ;  /* 0x00000089001b7202 */ /* 0x000fe40000000f00 */
[C---:B------:R-:W-:Y:S01]  /*26f90*/  HMMA.16816.F32 R136, R172.reuse, R176, R28 ;  /* 0x000000b0ac88723c */ /* 0x040fe2000000181c */
[----:B------:R-:W5:Y:S06]  /*26fa0*/  LDSM.16.MT88.4 R20, [R227+0x15800] ;  /* 0x01580000e314783b */ /* 0x000f6c0000004200 */
[----:B------:R-:W-:Y:S04]  /*26fb0*/  MOV R30, R132 ;  /* 0x00000084001e7202 */ /* 0x000fe80000000f00 */
[----:B------:R-:W-:Y:S02]  /*26fc0*/  MOV R31, R133 ;  /* 0x00000085001f7202 */ /* 0x000fe40000000f00 */
[----:B------:R-:W-:Y:S02]  /*26fd0*/  MOV R177, R134 ;  /* 0x0000008600b17202 */ /* 0x000fe40000000f00 */
[----:B------:R-:W-:Y:S02]  /*26fe0*/  MOV R176, R135 ;  /* 0x0000008700b07202 */ /* 0x000fe40000000f00 */
[C---:B------:R-:W-:Y:S03]  /*26ff0*/  HMMA.16816.F32 R132, R172.reuse, R178, R32 ;  /* 0x000000b2ac84723c */ /* 0x040fe60000001820 */
[----:B------:R-:W-:Y:S02]  /*27000*/  MOV R28, R26 ;  /* 0x0000001a001c7202 */ /* 0x000fe40000000f00 */
[----:B------:R-:W-:Y:S01]  /*27010*/  MOV R29, R27 ;  /* 0x0000001b001d7202 */ /* 0x000fe20000000f00 */
[C---:B---3--:R-:W-:Y:S01]  /*27020*/  HMMA.16816.F32 R36, R172.reuse, R180, R36 ;  /* 0x000000b4ac24723c */ /* 0x048fe20000001824 */
[----:B------:R-:W3:Y:S04]  /*27030*/  LDSM.16.MT88.4 R24, [R226+0x15800] ;  /* 0x01580000e218783b */ /* 0x000ee80000004200 */
[----:B------:R-:W-:Y:S01]  /*27040*/  MOV R33, R28 ;  /* 0x0000001c00217202 */ /* 0x000fe20000000f00 */
[C---:B------:R-:W-:Y:S05]  /*27050*/  HMMA.16816.F32 R40, R172.reuse, R182, R40 ;  /* 0x000000b6ac28723c */ /* 0x040fea0000001828 */
[----:B------:R-:W-:Y:S01]  /*27060*/  MOV R32, R29 ;  /* 0x0000001d00207202 */ /* 0x000fe20000000f00 */
[C---:B-1----:R-:W-:Y:S05]  /*27070*/  HMMA.16816.F32 R44, R172.reuse, R184, R44 ;  /* 0x000000b8ac2c723c */ /* 0x042fea000000182c */
[----:B------:R-:W-:Y:S01]  /*27080*/  MOV R179, R30 ;  /* 0x0000001e00b37202 */ /* 0x000fe20000000f00 */
[C---:B------:R-:W-:Y:S05]  /*27090*/  HMMA.16816.F32 R48, R172.reuse, R186, R48 ;  /* 0x000000baac30723c */ /* 0x040fea0000001830 */
[----:B------:R-:W-:Y:S01]  /*270a0*/  MOV R178, R31 ;  /* 0x0000001f00b27202 */ /* 0x000fe20000000f00 */
[C---:B------:R-:W-:Y:S01]  /*270b0*/  HMMA.16816.F32 R52, R172.reuse, R4, R52 ;  /* 0x00000004ac34723c */ /* 0x040fe20000001834 */
[----:B------:R-:W1:Y:S04]  /*270c0*/  LDSM.16.MT88.4 R28, [R229+0x17800] ;  /* 0x01780000e51c783b */ /* 0x000e680000004200 */
[----:B------:R-:W-:Y:S01]  /*270d0*/  MOV R35, R237 ;  /* 0x000000ed00237202 */ /* 0x000fe20000000f00 */
[C---:B------:R-:W-:Y:S03]  /*270e0*/  HMMA.16816.F32 R56, R172.reuse, R6, R56 ;  /* 0x00000006ac38723c */ /* 0x040fe60000001838 */
[----:B------:R-:W1:Y:S02]  /*270f0*/  LDSM.16.MT88.4 R4, [R228+0x17800] ;  /* 0x01780000e404783b */ /* 0x000e640000004200 */
[----:B------:R-:W-:Y:S01]  /*27100*/  FADD.FTZ R0, R178, R0 ;  /* 0x00000000b2007221 */ /* 0x000fe20000010000 */
[C---:B------:R-:W-:Y:S01]  /*27110*/  HMMA.16816.F32 R60, R172.reuse, R8, R60 ;  /* 0x00000008ac3c723c */ /* 0x040fe2000000183c */
[----:B------:R-:W1:Y:S05]  /*27120*/  S2R R237, SR_CTAID.Z ;  /* 0x0000000000ed7919 */ /* 0x000e6a0000002700 */
[C---:B------:R-:W-:Y:S01]  /*27130*/  HMMA.16816.F32 R64, R172.reuse, R10, R64 ;  /* 0x0000000aac40723c */ /* 0x040fe20000001840 */
[----:B------:R-:W1:Y:S04]  /*27140*/  LDSM.16.MT88.4 R8, [R227+0x17800] ;  /* 0x01780000e308783b */ /* 0x000e680000004200 */
[----:B------:R-:W-:Y:S01]  /*27150*/  MOV R34, R236 ;  /* 0x000000ec00227202 */ /* 0x000fe20000000f00 */
[C---:B--2---:R-:W-:Y:S01]  /*27160*/  HMMA.16816.F32 R68, R172.reuse, R12, R68 ;  /* 0x0000000cac44723c */ /* 0x044fe20000001844 */
[----:B------:R-:W-:Y:S04]  /*27170*/  MOV R236, 0x90 ;  /* 0x0000009000ec7802 */ /* 0x000fe80000000f00 */
[----:B------:R-:W-:Y:S01]  /*27180*/  FADD.FTZ R0, R32, R0 ;  /* 0x0000000020007221 */ /* 0x000fe20000010000 */
[C---:B------:R-:W-:Y:S01]  /*27190*/  HMMA.16816.F32 R72, R172.reuse, R14, R72 ;  /* 0x0000000eac48723c */ /* 0x040fe20000001848 */
[----:B------:R-:W2:Y:S04]  /*271a0*/  LDSM.16.MT88.4 R12, [R226+0x17800] ;  /* 0x01780000e20c783b */ /* 0x000ea80000004200 */
[----:B------:R-:W-:Y:S01]  /*271b0*/  FADD.FTZ R2, R179, R250 ;  /* 0x000000fab3027221 */ /* 0x000fe20000010000 */
[C---:B----4-:R-:W-:Y:S05]  /*271c0*/  HMMA.16816.F32 R76, R172.reuse, R16, R76 ;  /* 0x00000010ac4c723c */ /* 0x050fea000000184c */
[----:B------:R-:W-:Y:S01]  /*271d0*/  FADD.FTZ R0, R34, R0 ;  /* 0x0000000022007221 */ /* 0x000fe20000010000 */
[C---:B------:R-:W-:Y:S05]  /*271e0*/  HMMA.16816.F32 R80, R172.reuse, R18, R80 ;  /* 0x00000012ac50723c */ /* 0x040fea0000001850 */
[----:B------:R-:W-:Y:S01]  /*271f0*/  FADD.FTZ R2, R33, R2 ;  /* 0x0000000221027221 */ /* 0x000fe20000010000 */
[C---:B-----5:R-:W-:Y:S05]  /*27200*/  HMMA.16816.F32 R84, R172.reuse, R20, R84 ;  /* 0x00000014ac54723c */ /* 0x060fea0000001854 */
[----:B------:R-:W-:Y:S01]  /*27210*/  FADD.FTZ R0, R176, R0 ;  /* 0x00000000b0007221 */ /* 0x000fe20000010000 */
[C---:B------:R-:W-:Y:S05]  /*27220*/  HMMA.16816.F32 R88, R172.reuse, R22, R88 ;  /* 0x00000016ac58723c */ /* 0x040fea0000001858 */
[----:B------:R-:W-:Y:S01]  /*27230*/  FADD.FTZ R2, R35, R2 ;  /* 0x0000000223027221 */ /* 0x000fe20000010000 */
[C---:B---3--:R-:W-:Y:S05]  /*27240*/  HMMA.16816.F32 R92, R172.reuse, R24, R92 ;  /* 0x00000018ac5c723c */ /* 0x048fea000000185c */
[----:B------:R-:W-:Y:S01]  /*27250*/  FADD.FTZ R167, R167, R0 ;  /* 0x00000000a7a77221 */ /* 0x000fe20000010000 */
[C---:B------:R-:W-:Y:S05]  /*27260*/  HMMA.16816.F32 R96, R172.reuse, R26, R96 ;  /* 0x0000001aac60723c */ /* 0x040fea0000001860 */
[----:B------:R-:W-:Y:S01]  /*27270*/  IADD3 R0, R243, -0x1, RZ ;  /* 0xfffffffff3007810 */ /* 0x000fe20007ffe0ff */
[C---:B-1----:R-:W-:Y:S05]  /*27280*/  HMMA.16816.F32 R100, R172.reuse, R28, R100 ;  /* 0x0000001cac64723c */ /* 0x042fea0000001864 */
[----:B------:R-:W-:Y:S01]  /*27290*/  FADD.FTZ R2, R177, R2 ;  /* 0x00000002b1027221 */ /* 0x000fe20000010000 */
[C---:B------:R-:W-:Y:S05]  /*272a0*/  HMMA.16816.F32 R104, R172.reuse, R30, R104 ;  /* 0x0000001eac68723c */ /* 0x040fea0000001868 */
[----:B------:R-:W-:Y:S01]  /*272b0*/  MOV R243, R0 ;  /* 0x0000000000f37202 */ /* 0x000fe20000000f00 */
[C---:B------:R-:W-:Y:S05]  /*272c0*/  HMMA.16816.F32 R108, R172.reuse, R4, R108 ;  /* 0x00000004ac6c723c */ /* 0x040fea000000186c */
[----:B------:R-:W-:Y:S01]  /*272d0*/  FADD.FTZ R249, R165, R2 ;  /* 0x00000002a5f97221 */ /* 0x000fe20000010000 */
[C---:B------:R-:W-:Y:S05]  /*272e0*/  HMMA.16816.F32 R112, R172.reuse, R6, R112 ;  /* 0x00000006ac70723c */ /* 0x040fea0000001870 */
[----:B------:R-:W-:Y:S01]  /*272f0*/  FADD.FTZ R247, R166, R167 ;  /* 0x000000a7a6f77221 */ /* 0x000fe20000010000 */
[C---:B------:R-:W-:Y:S05]  /*27300*/  HMMA.16816.F32 R116, R172.reuse, R8, R116 ;  /* 0x00000008ac74723c */ /* 0x040fea0000001874 */
[----:B------:R-:W-:Y:S01]  /*27310*/  MOV R0, R3 ;  /* 0x0000000300007202 */ /* 0x000fe20000000f00 */
[C---:B------:R-:W-:Y:S06]  /*27320*/  HMMA.16816.F32 R120, R172.reuse, R10, R120 ;  /* 0x0000000aac78723c */ /* 0x040fec0000001878 */
[C---:B--2---:R-:W-:Y:S06]  /*27330*/  HMMA.16816.F32 R124, R172.reuse, R12, R124 ;  /* 0x0000000cac7c723c */ /* 0x044fec000000187c */
[----:B------:R-:W-:Y:S01]  /*27340*/  HMMA.16816.F32 R128, R172, R14, R128 ;  /* 0x0000000eac80723c */ /* 0x000fe20000001880 */
[----:B------:R-:W-:Y:S11]  /*27350*/  @!UPT UIADD3 URZ, URZ, URZ, URZ ;  /* 0x0000003f3f3ff290 */ /* 0x000ff6000fffe03f */
[----:B------:R-:W-:Y:S01]  /*27360*/  @!UPT UIADD3 URZ, URZ, URZ, URZ ;  /* 0x0000003f3f3ff290 */ /* 0x000fe2000fffe03f */
[----:B------:R-:W-:Y:S11]  /*27370*/  @P0 BRA `(.L_x_1497) ;  /* 0xffffffb000740947 */ /* 0x000ff6000383ffff */
.L_x_1488:
        /* <DEDUP_REMOVED lines=14> */
.L_x_1514:
[----:B------:R-:W2:Y:S01]  /*27460*/  S2R R2, SR_TID.X ;  /* 0x0000000000027919 */ /* 0x000ea20000002100 */
[----:B------:R-:W-:Y:S01]  /*27470*/  FSETP.NE.FTZ.AND P4, PT, R8, RZ, PT ;  /* 0x000000ff0800720b */ /* 0x000fe20003f95000 */
[----:B----4-:R-:W-:Y:S01]  /*27480*/  FADD.FTZ R13, R12, R13 ;  /* 0x0000000d0c0d7221 */ /* 0x010fe20000010000 */
[----:B------:R-:W-:Y:S01]  /*27490*/  MOV R0, 0x3f800000 ;  /* 0x3f80000000007802 */ /* 0x000fe20000000f00 */
[----:B------:R-:W4:Y:S01]  /*274a0*/  S2UR UR4, SR_CgaCtaId ;  /* 0x00000000000479c3 */ /* 0x000f220000008800 */
[----:B------:R-:W-:Y:S01]  /*274b0*/  UMOV UR5, 0x400 ;  /* 0x0000040000057882 */ /* 0x000fe20000000000 */
[----:B------:R-:W-:Y:S02]  /*274c0*/  R2UR UR10, R6 ;  /* 0x00000000060a72ca */ /* 0x000fe400000e0000 */
[----:B------:R-:W-:Y:S02]  /*274d0*/  FSETP.NE.FTZ.AND P3, PT, R13, RZ, PT ;  /* 0x000000ff0d00720b */ /* 0x000fe40003f75000 */
[----:B------:R-:W-:-:S04]  /*274e0*/  R2UR UR11, R7 ;  /* 0x00000000070b72ca */ /* 0x000fc800000e0000 */
[----:B------:R-:W1:Y:S01]  /*274f0*/  @P4 MUFU.RCP R0, R8 ;  /* 0x0000000800004308 */ /* 0x000e620000001000 */
[----:B----4-:R-:W-:Y:S01]  /*27500*/  ULEA UR4, UR4, UR5, 0x18 ;  /* 0x0000000504047291 */ /* 0x010fe2000f8ec03f */
[----:B------:R-:W-:Y:S01]  /*27510*/  R2UR UR5, R7 ;  /* 0x00000000070572ca */ /* 0x000fe200000e0000 */
[C---:B-1----:R-:W-:Y:S01]  /*27520*/  FMUL.FTZ R160, R0.reuse, R160 ;  /* 0x000000a000a07220 */ /* 0x042fe20000410000 */
[----:B--2---:R-:W-:Y:S01]  /*27530*/  SHF.R.S32.HI R5, RZ, 0x1f, R2 ;  /* 0x0000001fff057819 */ /* 0x004fe20000011402 */
[C---:B------:R-:W-:Y:S01]  /*27540*/  FMUL.FTZ R161, R0.reuse, R161 ;  /* 0x000000a100a17220 */ /* 0x040fe20000410000 */
[C---:B------:R-:W-:Y:S01]  /*27550*/  FMUL.FTZ R156, R0.reuse, R156 ;  /* 0x0000009c009c7220 */ /* 0x040fe20000410000 */
[C---:B------:R-:W-:Y:S01]  /*27560*/  FMUL.FTZ R157, R0.reuse, R157 ;  /* 0x0000009d009d7220 */ /* 0x040fe20000410000 */
[----:B------:R-:W-:Y:S01]  /*27570*/  LEA.HI R9, R5, R2, RZ, 0x2 ;  /* 0x0000000205097211 */ /* 0x000fe200078f10ff */
[C---:B------:R-:W-:Y:S01]  /*27580*/  FMUL.FTZ R152, R0.reuse, R152 ;  /* 0x0000009800987220 */ /* 0x040fe20000410000 */
[C---:B------:R-:W-:Y:S01]  /*27590*/  FMUL.FTZ R153, R0.reuse, R153 ;  /* 0x0000009900997220 */ /* 0x040fe20000410000 */
[C---:B------:R-:W-:Y:S01]  /*275a0*/  FMUL.FTZ R148, R0.reuse, R148 ;  /* 0x0000009400947220 */ /* 0x040fe20000410000 */
[--C-:B------:R-:W-:Y:S01]  /*275b0*/  SHF.R.S32.HI R15, RZ, 0x2, R9.reuse ;  /* 0x00000002ff0f7819 */ /* 0x100fe20000011409 */
[C---:B------:R-:W-:Y:S01]  /*275c0*/  FMUL.FTZ R149, R0.reuse, R149 ;  /* 0x0000009500957220 */ /* 0x040fe20000410000 */
[----:B---3--:R-:W-:Y:S01]  /*275d0*/  SHF.R.S32.HI R12, RZ, 0x1f, R9 ;  /* 0x0000001fff0c7819 */ /* 0x008fe20000011409 */
[C---:B------:R-:W-:Y:S01]  /*275e0*/  FMUL.FTZ R144, R0.reuse, R144 ;  /* 0x0000009000907220 */ /* 0x040fe20000410000 */
[C---:B------:R-:W-:Y:S01]  /*275f0*/  FMUL.FTZ R145, R0.reuse, R145 ;  /* 0x0000009100917220 */ /* 0x040fe20000410000 */
[----:B------:R-:W-:Y:S01]  /*27600*/  FMUL.FTZ R140, R0, R140 ;  /* 0x0000008c008c7220 */ /* 0x000fe20000410000 */
[----:B------:R-:W-:Y:S01]  /*27610*/  LEA.HI R12, R12, R15, RZ, 0x3 ;  /* 0x0000000f0c0c7211 */ /* 0x000fe200078f18ff */
[C---:B------:R-:W-:Y:S01]  /*27620*/  FMUL.FTZ R141, R0.reuse, R141 ;  /* 0x0000008d008d7220 */ /* 0x040fe20000410000 */
[C---:B------:R-:W-:Y:S01]  /*27630*/  FMUL.FTZ R136, R0.reuse, R136 ;  /* 0x0000008800887220 */ /* 0x040fe20000410000 */
[----:B------:R-:W-:Y:S01]  /*27640*/  FMUL.FTZ R137, R0, R137 ;  /* 0x0000008900897220 */ /* 0x000fe20000410000 */
[----:B------:R-:W-:Y:S01]  /*27650*/  LOP3.LUT R12, R12, 0xfffffff8, RZ, 0xc0, !PT ;  /* 0xfffffff80c0c7812 */ /* 0x000fe200078ec0ff */
        /* <DEDUP_REMOVED lines=50> */
[----:B------:R-:W-:-:S02]  /*27980*/  MOV R0, 0x3f800000 ;  /* 0x3f80000000007802 */ /* 0x000fc40000000f00 */
[----:B------:R-:W-:Y:S02]  /*27990*/  IADD3 R15, R15, -R12, RZ ;  /* 0x8000000c0f0f7210 */ /* 0x000fe40007ffe0ff */
[-C--:B------:R-:W-:Y:S02]  /*279a0*/  LEA.HI R12, R5, R2.reuse, RZ, 0x5 ;  /* 0x00000002050c7211 */ /* 0x080fe400078f28ff */
[----:B------:R-:W1:Y:S01]  /*279b0*/  @P3 MUFU.RCP R0, R13 ;  /* 0x0000000d00003308 */ /* 0x000e620000001000 */
[----:B------:R-:W-:Y:S02]  /*279c0*/  LOP3.LUT R9, R9, 0x3ffffffc, RZ, 0xc0, !PT ;  /* 0x3ffffffc09097812 */ /* 0x000fe400078ec0ff */
[----:B------:R-:W-:Y:S02]  /*279d0*/  SHF.L.U32 R16, R15, 0x6, RZ ;  /* 0x000000060f107819 */ /* 0x000fe400000006ff */
[----:B------:R-:W-:Y:S02]  /*279e0*/  SHF.R.S32.HI R14, RZ, 0x5, R12 ;  /* 0x00000005ff0e7819 */ /* 0x000fe4000001140c */
[----:B------:R-:W-:-:S02]  /*279f0*/  IADD3 R9, -R9, R2, RZ ;  /* 0x0000000209097210 */ /* 0x000fc40007ffe1ff */
[----:B------:R-:W-:Y:S02]  /*27a00*/  LOP3.LUT R16, R16, 0x1c0, RZ, 0xc0, !PT ;  /* 0x000001c010107812 */ /* 0x000fe400078ec0ff */
[----:B------:R-:W-:Y:S02]  /*27a10*/  LOP3.LUT R17, R15, 0x1, RZ, 0xc0, !PT ;  /* 0x000000010f117812 */ /* 0x000fe400078ec0ff */
[----:B------:R-:W-:Y:S02]  /*27a20*/  LEA R9, R14, R9, 0x9 ;  /* 0x000000090e097211 */ /* 0x000fe400078e48ff */
[----:B------:R-:W-:Y:S02]  /*27a30*/  LEA.HI R16, R16, R16, RZ, 0x1d ;  /* 0x0000001010107211 */ /* 0x000fe400078fe8ff */
[----:B------:R-:W-:Y:S01]  /*27a40*/  ISETP.NE.U32.AND P0, PT, R17, 0x1, PT ;  /* 0x000000011100780c */ /* 0x000fe20003f05070 */
[C---:B-1----:R-:W-:Y:S01]  /*27a50*/  FMUL.FTZ R163, R0.reuse, R163 ;  /* 0x000000a300a37220 */ /* 0x042fe20000410000 */
[----:B------:R-:W-:Y:S01]  /*27a60*/  LEA R9, R9, R16, 0x1 ;  /* 0x0000001009097211 */ /* 0x000fe200078e08ff */
[C---:B------:R-:W-:Y:S01]  /*27a70*/  FMUL.FTZ R162, R0.reuse, R162 ;  /* 0x000000a200a27220 */ /* 0x040fe20000410000 */
[----:B------:R-:W-:Y:S01]  /*27a80*/  R2P PR, R15, 0x6 ;  /* 0x000000060f007804 */ /* 0x000fe20000000000 */
[C---:B------:R-:W-:Y:S01]  /*27a90*/  FMUL.FTZ R159, R0.reuse, R159 ;  /* 0x0000009f009f7220 */ /* 0x040fe20000410000 */
[----:B------:R-:W-:Y:S01]  /*27aa0*/  MOV R15, 0x20 ;  /* 0x00000020000f7802 */ /* 0x000fe20000000f00 */
[C---:B------:R-:W-:Y:S01]  /*27ab0*/  FMUL.FTZ R158, R0.reuse, R158 ;  /* 0x0000009e009e7220 */ /* 0x040fe20000410000 */
[----:B------:R-:W-:Y:S01]  /*27ac0*/  LEA R9, R9, UR4, 0x1 ;  /* 0x0000000409097c11 */ /* 0x000fe2000f8e08ff */
[C---:B------:R-:W-:Y:S01]  /*27ad0*/  FMUL.FTZ R155, R0.reuse, R155 ;  /* 0x0000009b009b7220 */ /* 0x040fe20000410000 */
[----:B------:R-:W-:Y:S01]  /*27ae0*/  SEL R16, R15, 0xffffffe0, !P1 ;  /* 0xffffffe00f107807 */ /* 0x000fe20004800000 */
[C---:B------:R-:W-:Y:S01]  /*27af0*/  FMUL.FTZ R154, R0.reuse, R154 ;  /* 0x0000009a009a7220 */ /* 0x040fe20000410000 */
[----:B------:R-:W-:Y:S01]  /*27b00*/  MOV R15, 0x40 ;  /* 0x00000040000f7802 */ /* 0x000fe20000000f00 */
[C---:B------:R-:W-:Y:S01]  /*27b10*/  FMUL.FTZ R151, R0.reuse, R151 ;  /* 0x0000009700977220 */ /* 0x040fe20000410000 */
[C---:B------:R-:W-:Y:S01]  /*27b20*/  FMUL.FTZ R150, R0.reuse, R150 ;  /* 0x0000009600967220 */ /* 0x040fe20000410000 */
[C---:B------:R-:W-:Y:S01]  /*27b30*/  IADD3 R17, R9.reuse, -0x10, RZ ;  /* 0xfffffff009117810 */ /* 0x040fe20007ffe0ff */
[C---:B------:R-:W-:Y:S01]  /*27b40*/  FMUL.FTZ R147, R0.reuse, R147 ;  /* 0x0000009300937220 */ /* 0x040fe20000410000 */
[C---:B------:R-:W-:Y:S01]  /*27b50*/  FMUL.FTZ R146, R0.reuse, R146 ;  /* 0x0000009200927220 */ /* 0x040fe20000410000 */
[----:B------:R-:W-:Y:S01]  /*27b60*/  @P0 IADD3 R17, R9, 0x10, RZ ;  /* 0x0000001009110810 */ /* 0x000fe20007ffe0ff */
[C---:B------:R-:W-:Y:S01]  /*27b70*/  FMUL.FTZ R143, R0.reuse, R143 ;  /* 0x0000008f008f7220 */ /* 0x040fe20000410000 */
[----:B------:R-:W-:Y:S01]  /*27b80*/  F2FP.F16.F32.PACK_AB R160, R161, R160 ;  /* 0x000000a0a1a0723e */ /* 0x000fe200000000ff */
[C---:B------:R-:W-:Y:S01]  /*27b90*/  FMUL.FTZ R142, R0.reuse, R142 ;  /* 0x0000008e008e7220 */ /* 0x040fe20000410000 */
[----:B------:R-:W-:Y:S01]  /*27ba0*/  F2FP.F16.F32.PACK_AB R162, R163, R162 ;  /* 0x000000a2a3a2723e */ /* 0x000fe200000000ff */
[C---:B------:R-:W-:Y:S01]  /*27bb0*/  FMUL.FTZ R139, R0.reuse, R139 ;  /* 0x0000008b008b7220 */ /* 0x040fe20000410000 */
[----:B------:R-:W-:Y:S01]  /*27bc0*/  SEL R18, R15, 0xffffffc0, !P2 ;  /* 0xffffffc00f127807 */ /* 0x000fe20005000000 */
[C---:B------:R-:W-:Y:S01]  /*27bd0*/  FMUL.FTZ R138, R0.reuse, R138 ;  /* 0x0000008a008a7220 */ /* 0x040fe20000410000 */
[----:B------:R-:W-:Y:S01]  /*27be0*/  F2FP.F16.F32.PACK_AB R156, R157, R156 ;  /* 0x0000009c9d9c723e */ /* 0x000fe200000000ff */
[C---:B------:R-:W-:Y:S01]  /*27bf0*/  FMUL.FTZ R135, R0.reuse, R135 ;  /* 0x0000008700877220 */ /* 0x040fe20000410000 */
[----:B------:R-:W-:Y:S01]  /*27c00*/  F2FP.F16.F32.PACK_AB R158, R159, R158 ;  /* 0x0000009e9f9e723e */ /* 0x000fe200000000ff */
[C---:B------:R-:W-:Y:S01]  /*27c10*/  FMUL.FTZ R134, R0.reuse, R134 ;  /* 0x0000008600867220 */ /* 0x040fe20000410000 */
[----:B------:R-:W-:Y:S01]  /*27c20*/  F2FP.F16.F32.PACK_AB R152, R153, R152 ;  /* 0x000000989998723e */ /* 0x000fe200000000ff */
[C---:B------:R-:W-:Y:S01]  /*27c30*/  FMUL.FTZ R39, R0.reuse, R39 ;  /* 0x0000002700277220 */ /* 0x040fe20000410000 */
[----:B------:R-:W-:Y:S01]  /*27c40*/  F2FP.F16.F32.PACK_AB R154, R155, R154 ;  /* 0x0000009a9b9a723e */ /* 0x000fe200000000ff */
[C---:B------:R-:W-:Y:S01]  /*27c50*/  FMUL.FTZ R38, R0.reuse, R38 ;  /* 0x0000002600267220 */ /* 0x040fe20000410000 */
[----:B------:R-:W-:Y:S01]  /*27c60*/  IADD3 R19, R9, R16, RZ ;  /* 0x0000001009137210 */ /* 0x000fe20007ffe0ff */
[C---:B------:R-:W-:Y:S01]  /*27c70*/  FMUL.FTZ R43, R0.reuse, R43 ;  /* 0x0000002b002b7220 */ /* 0x040fe20000410000 */
[----:B------:R-:W-:Y:S01]  /*27c80*/  F2FP.F16.F32.PACK_AB R148, R149, R148 ;  /* 0x000000949594723e */ /* 0x000fe200000000ff */
[C---:B------:R-:W-:Y:S01]  /*27c90*/  FMUL.FTZ R42, R0.reuse, R42 ;  /* 0x0000002a002a7220 */ /* 0x040fe20000410000 */
[----:B------:R-:W-:Y:S01]  /*27ca0*/  F2FP.F16.F32.PACK_AB R150, R151, R150 ;  /* 0x000000969796723e */ /* 0x000fe200000000ff */
[----:B------:R-:W-:Y:S01]  /*27cb0*/  FMUL.FTZ R47, R0, R47 ;  /* 0x0000002f002f7220 */ /* 0x000fe20000410000 */
[----:B------:R-:W-:Y:S01]  /*27cc0*/  IADD3 R15, R16, R17, RZ ;  /* 0x00000011100f7210 */ /* 0x000fe20007ffe0ff */
[C---:B------:R-:W-:Y:S01]  /*27cd0*/  FMUL.FTZ R46, R0.reuse, R46 ;  /* 0x0000002e002e7220 */ /* 0x040fe20000410000 */
[----:B------:R-:W-:Y:S01]  /*27ce0*/  F2FP.F16.F32.PACK_AB R144, R145, R144 ;  /* 0x000000909190723e */ /* 0x000fe200000000ff */
[----:B------:R-:W-:Y:S01]  /*27cf0*/  STS [R9], R160 ;  /* 0x000000a009007388 */ /* 0x000fe20000000800 */
[----:B------:R-:W-:Y:S01]  /*27d00*/  F2FP.F16.F32.PACK_AB R146, R147, R146 ;  /* 0x000000929392723e */ /* 0x000fe200000000ff */
[C---:B------:R-:W-:Y:S01]  /*27d10*/  FMUL.FTZ R51, R0.reuse, R51 ;  /* 0x0000003300337220 */ /* 0x040fe20000410000 */
[----:B------:R-:W-:Y:S01]  /*27d20*/  IADD3 R21, R9, R18, RZ ;  /* 0x0000001209157210 */ /* 0x000fe20007ffe0ff */
[----:B------:R-:W-:Y:S01]  /*27d30*/  STS [R9+0x400], R162 ;  /* 0x000400a209007388 */ /* 0x000fe20000000800 */
[----:B------:R-:W-:Y:S01]  /*27d40*/  F2FP.F16.F32.PACK_AB R140, R141, R140 ;  /* 0x0000008c8d8c723e */ /* 0x000fe200000000ff */
[----:B------:R-:W-:Y:S01]  /*27d50*/  FMUL.FTZ R50, R0, R50 ;  /* 0x0000003200327220 */ /* 0x000fe20000410000 */
[----:B------:R-:W-:Y:S01]  /*27d60*/  F2FP.F16.F32.PACK_AB R142, R143, R142 ;  /* 0x0000008e8f8e723e */ /* 0x000fe200000000ff */
[----:B------:R-:W-:Y:S01]  /*27d70*/  STS [R17], R156 ;  /* 0x0000009c11007388 */ /* 0x000fe20000000800 */
[----:B------:R-:W-:Y:S01]  /*27d80*/  IADD3 R23, R18, R17, RZ ;  /* 0x0000001112177210 */ /* 0x000fe20007ffe0ff */
[C---:B------:R-:W-:Y:S01]  /*27d90*/  FMUL.FTZ R55, R0.reuse, R55 ;  /* 0x0000003700377220 */ /* 0x040fe20000410000 */
[----:B------:R-:W-:Y:S01]  /*27da0*/  F2FP.F16.F32.PACK_AB R136, R137, R136 ;  /* 0x000000888988723e */ /* 0x000fe200000000ff */
[----:B------:R-:W-:Y:S01]  /*27db0*/  STS [R17+0x400], R158 ;  /* 0x0004009e11007388 */ /* 0x000fe20000000800 */
[----:B------:R-:W-:Y:S01]  /*27dc0*/  F2FP.F16.F32.PACK_AB R138, R139, R138 ;  /* 0x0000008a8b8a723e */ /* 0x000fe200000000ff */
[C---:B------:R-:W-:Y:S01]  /*27dd0*/  FMUL.FTZ R54, R0.reuse, R54 ;  /* 0x0000003600367220 */ /* 0x040fe20000410000 */
[----:B------:R-:W-:Y:S01]  /*27de0*/  IADD3 R25, R19, R18, RZ ;  /* 0x0000001213197210 */ /* 0x000fe20007ffe0ff */
[----:B------:R-:W-:Y:S01]  /*27df0*/  STS [R19], R152 ;  /* 0x0000009813007388 */ /* 0x000fe20000000800 */
[----:B------:R-:W-:Y:S01]  /*27e00*/  F2FP.F16.F32.PACK_AB R132, R133, R132 ;  /* 0x000000848584723e */ /* 0x000fe200000000ff */
[C---:B------:R-:W-:Y:S01]  /*27e10*/  FMUL.FTZ R59, R0.reuse, R59 ;  /* 0x0000003b003b7220 */ /* 0x040fe20000410000 */
[----:B------:R-:W-:Y:S01]  /*27e20*/  F2FP.F16.F32.PACK_AB R134, R135, R134 ;  /* 0x000000868786723e */ /* 0x000fe200000000ff */
[----:B------:R-:W-:Y:S01]  /*27e30*/  STS [R19+0x400], R154 ;  /* 0x0004009a13007388 */ /* 0x000fe20000000800 */
[----:B------:R-:W-:Y:S01]  /*27e40*/  IADD3 R27, R15, R18, RZ ;  /* 0x000000120f1b7210 */ /* 0x000fe20007ffe0ff */
[C---:B------:R-:W-:Y:S01]  /*27e50*/  FMUL.FTZ R58, R0.reuse, R58 ;  /* 0x0000003a003a7220 */ /* 0x040fe20000410000 */
[----:B------:R-:W-:Y:S01]  /*27e60*/  F2FP.F16.F32.PACK_AB R36, R37, R36 ;  /* 0x000000242524723e */ /* 0x000fe200000000ff */
[----:B------:R-:W-:Y:S01]  /*27e70*/  STS [R15], R148 ;  /* 0x000000940f007388 */ /* 0x000fe20000000800 */
[----:B------:R-:W-:Y:S01]  /*27e80*/  F2FP.F16.F32.PACK_AB R38, R39, R38 ;  /* 0x000000262726723e */ /* 0x000fe200000000ff */
[C---:B------:R-:W-:Y:S01]  /*27e90*/  FMUL.FTZ R63, R0.reuse, R63 ;  /* 0x0000003f003f7220 */ /* 0x040fe20000410000 */
[----:B------:R-:W-:Y:S01]  /*27ea0*/  F2FP.F16.F32.PACK_AB R40, R41, R40 ;  /* 0x000000282928723e */ /* 0x000fe200000000ff */
[----:B------:R-:W-:Y:S01]  /*27eb0*/  STS [R15+0x400], R150 ;  /* 0x000400960f007388 */ /* 0x000fe20000000800 */
[C---:B------:R-:W-:Y:S01]  /*27ec0*/  FMUL.FTZ R62, R0.reuse, R62 ;  /* 0x0000003e003e7220 */ /* 0x040fe20000410000 */
[----:B------:R-:W-:Y:S01]  /*27ed0*/  F2FP.F16.F32.PACK_AB R42, R43, R42 ;  /* 0x0000002a2b2a723e */ /* 0x000fe200000000ff */
[C---:B------:R-:W-:Y:S01]  /*27ee0*/  FMUL.FTZ R67, R0.reuse, R67 ;  /* 0x0000004300437220 */ /* 0x040fe20000410000 */
[----:B------:R-:W-:Y:S01]  /*27ef0*/  STS [R21], R144 ;  /* 0x0000009015007388 */ /* 0x000fe20000000800 */
[----:B------:R-:W-:Y:S01]  /*27f00*/  F2FP.F16.F32.PACK_AB R44, R45, R44 ;  /* 0x0000002c2d2c723e */ /* 0x000fe200000000ff */
[C---:B------:R-:W-:Y:S01]  /*27f10*/  FMUL.FTZ R66, R0.reuse, R66 ;  /* 0x0000004200427220 */ /* 0x040fe20000410000 */
[----:B------:R-:W-:Y:S01]  /*27f20*/  F2FP.F16.F32.PACK_AB R46, R47, R46 ;  /* 0x0000002e2f2e723e */ /* 0x000fe200000000ff */
[----:B------:R-:W-:Y:S01]  /*27f30*/  STS [R21+0x400], R146 ;  /* 0x0004009215007388 */ /* 0x000fe20000000800 */
[----:B------:R-:W-:Y:S01]  /*27f40*/  F2FP.F16.F32.PACK_AB R48, R49, R48 ;  /* 0x000000303130723e */ /* 0x000fe200000000ff */
[C---:B------:R-:W-:Y:S01]  /*27f50*/  FMUL.FTZ R71, R0.reuse, R71 ;  /* 0x0000004700477220 */ /* 0x040fe20000410000 */
[C---:B------:R-:W-:Y:S01]  /*27f60*/  FMUL.FTZ R70, R0.reuse, R70 ;  /* 0x0000004600467220 */ /* 0x040fe20000410000 */
        /* <DEDUP_REMOVED lines=23> */
[----:B------:R-:W-:Y:S01]  /*280e0*/  FMUL.FTZ R91, R0, R91 ;  /* 0x0000005b005b7220 */ /* 0x000fe20000410000 */
[----:B------:R-:W-:Y:S01]  /*280f0*/  STS [R9+0x2000], R36 ;  /* 0x0020002409007388 */ /* 0x000fe20000000800 */
[----:B------:R-:W-:Y:S01]  /*28100*/  ISETP.NE.AND P0, PT, R242, -0x1, PT ;  /* 0xfffffffff200780c */ /* 0x000fe20003f05270 */
[C---:B------:R-:W-:Y:S01]  /*28110*/  FMUL.FTZ R90, R0.reuse, R90 ;  /* 0x0000005a005a7220 */ /* 0x040fe20000410000 */
[----:B------:R-:W-:Y:S01]  /*28120*/  F2FP.F16.F32.PACK_AB R68, R69, R68 ;  /* 0x000000444544723e */ /* 0x000fe200000000ff */
[----:B------:R-:W-:Y:S01]  /*28130*/  STS [R9+0x2400], R38 ;  /* 0x0024002609007388 */ /* 0x000fe20000000800 */
[----:B------:R-:W-:Y:S01]  /*28140*/  F2FP.F16.F32.PACK_AB R70, R71, R70 ;  /* 0x000000464746723e */ /* 0x000fe200000000ff */
[C---:B------:R-:W-:Y:S01]  /*28150*/  FMUL.FTZ R95, R0.reuse, R95 ;  /* 0x0000005f005f7220 */ /* 0x040fe20000410000 */
[----:B------:R-:W-:Y:S01]  /*28160*/  F2FP.F16.F32.PACK_AB R72, R73, R72 ;  /* 0x000000484948723e */ /* 0x000fe200000000ff */
[----:B------:R-:W-:Y:S01]  /*28170*/  STS [R17+0x2000], R40 ;  /* 0x0020002811007388 */ /* 0x000fe20000000800 */
[C---:B------:R-:W-:Y:S01]  /*28180*/  FMUL.FTZ R94, R0.reuse, R94 ;  /* 0x0000005e005e7220 */ /* 0x040fe20000410000 */
[----:B------:R-:W-:Y:S01]  /*28190*/  F2FP.F16.F32.PACK_AB R74, R75, R74 ;  /* 0x0000004a4b4a723e */ /* 0x000fe200000000ff */
[C---:B------:R-:W-:Y:S01]  /*281a0*/  FMUL.FTZ R99, R0.reuse, R99 ;  /* 0x0000006300637220 */ /* 0x040fe20000410000 */
[----:B------:R-:W-:Y:S01]  /*281b0*/  STS [R17+0x2400], R42 ;  /* 0x0024002a11007388 */ /* 0x000fe20000000800 */
[----:B------:R-:W-:Y:S01]  /*281c0*/  F2FP.F16.F32.PACK_AB R76, R77, R76 ;  /* 0x0000004c4d4c723e */ /* 0x000fe200000000ff */
[C---:B------:R-:W-:Y:S01]  /*281d0*/  FMUL.FTZ R98, R0.reuse, R98 ;  /* 0x0000006200627220 */ /* 0x040fe20000410000 */
[----:B------:R-:W-:Y:S01]  /*281e0*/  F2FP.F16.F32.PACK_AB R78, R79, R78 ;  /* 0x0000004e4f4e723e */ /* 0x000fe200000000ff */
[----:B------:R-:W-:Y:S01]  /*281f0*/  STS [R19+0x2000], R44 ;  /* 0x0020002c13007388 */ /* 0x000fe20000000800 */
[----:B------:R-:W-:Y:S01]  /*28200*/  F2FP.F16.F32.PACK_AB R80, R81, R80 ;  /* 0x000000505150723e */ /* 0x000fe200000000ff */
[C---:B------:R-:W-:Y:S01]  /*28210*/  FMUL.FTZ R103, R0.reuse, R103 ;  /* 0x0000006700677220 */ /* 0x040fe20000410000 */
[C---:B------:R-:W-:Y:S01]  /*28220*/  FMUL.FTZ R102, R0.reuse, R102 ;  /* 0x0000006600667220 */ /* 0x040fe20000410000 */
        /* <DEDUP_REMOVED lines=26> */
[----:B------:R-:W-:Y:S01]  /*283d0*/  FMUL.FTZ R122, R0, R122 ;  /* 0x0000007a007a7220 */ /* 0x000fe20000410000 */
[----:B------:R-:W-:Y:S01]  /*283e0*/  F2FP.F16.F32.PACK_AB R102, R103, R102 ;  /* 0x000000666766723e */ /* 0x000fe200000000ff */
[----:B------:R-:W-:Y:S01]  /*283f0*/  STS [R25+0x2000], R60 ;  /* 0x0020003c19007388 */ /* 0x000fe20000000800 */
[----:B------:R-:W-:Y:S01]  /*28400*/  R2UR UR4, R6 ;  /* 0x00000000060472ca */ /* 0x000fe200000e0000 */
[C---:B------:R-:W-:Y:S01]  /*28410*/  FMUL.FTZ R127, R0.reuse, R127 ;  /* 0x0000007f007f7220 */ /* 0x040fe20000410000 */
[----:B------:R-:W-:Y:S01]  /*28420*/  F2FP.F16.F32.PACK_AB R104, R105, R104 ;  /* 0x000000686968723e */ /* 0x000fe200000000ff */
[----:B------:R-:W-:Y:S01]  /*28430*/  STS [R25+0x2400], R62 ;  /* 0x0024003e19007388 */ /* 0x000fe20000000800 */
[C---:B------:R-:W-:Y:S01]  /*28440*/  FMUL.FTZ R126, R0.reuse, R126 ;  /* 0x0000007e007e7220 */ /* 0x040fe20000410000 */
[C---:B------:R-:W-:Y:S01]  /*28450*/  FMUL.FTZ R131, R0.reuse, R131 ;  /* 0x0000008300837220 */ /* 0x040fe20000410000 */
[----:B------:R-:W-:Y:S01]  /*28460*/  F2FP.F16.F32.PACK_AB R106, R107, R106 ;  /* 0x0000006a6b6a723e */ /* 0x000fe200000000ff */
[----:B------:R-:W-:Y:S01]  /*28470*/  STS [R27+0x2000], R64 ;  /* 0x002000401b007388 */ /* 0x000fe20000000800 */
[----:B------:R-:W-:Y:S01]  /*28480*/  F2FP.F16.F32.PACK_AB R108, R109, R108 ;  /* 0x0000006c6d6c723e */ /* 0x000fe200000000ff */
[----:B------:R-:W-:Y:S01]  /*28490*/  FMUL.FTZ R0, R0, R130 ;  /* 0x0000008200007220 */ /* 0x000fe20000410000 */
        /* <DEDUP_REMOVED lines=8> */
[----:B------:R-:W-:Y:S02]  /*28520*/  @!P0 R2UR UR8, R6 ;  /* 0x00000000060882ca */ /* 0x000fe400000e0000 */
[----:B------:R-:W-:Y:S01]  /*28530*/  @!P0 R2UR UR9, R7 ;  /* 0x00000000070982ca */ /* 0x000fe200000e0000 */
        /* <DEDUP_REMOVED lines=23> */
[----:B------:R-:W-:Y:S04]  /*286b0*/  STS [R17+0x6400], R106 ;  /* 0x0064006a11007388 */ /* 0x000fe80000000800 */
[----:B------:R-:W-:Y:S04]  /*286c0*/  STS [R19+0x6000], R108 ;  /* 0x0060006c13007388 */ /* 0x000fe80000000800 */
[----:B------:R2:W-:Y:S04]  /*286d0*/  STS [R19+0x6400], R110 ;  /* 0x0064006e13007388 */ /* 0x0005e80000000800 */
        /* <DEDUP_REMOVED lines=10> */
[----:B-1----:R-:W3:Y:S04]  /*28780*/  LD.E.U8 R9, desc[UR4][R10.64+0x1c8] ;  /* 0x0001c8040a097980 */ /* 0x002ee8000c101100 */
[----:B--2---:R-:W2:Y:S04]  /*28790*/  @!P0 LD.E.64 R18, desc[UR8][R10.64+0x80] ;  /* 0x000080080a128980 */ /* 0x004ea8000c101b00 */
[----:B------:R-:W4:Y:S01]  /*287a0*/  LD.E.64 R84, desc[UR10][R10.64+0x88] ;  /* 0x0000880a0a547980 */ /* 0x000f22000c101b00 */
[----:B------:R-:W1:Y:S08]  /*287b0*/  @P4 MUFU.LG2 R17, R8 ;  /* 0x0000000800114308 */ /* 0x000e700000000c00 */
[----:B------:R-:W1:Y:S01]  /*287c0*/  @P3 MUFU.LG2 R16, R13 ;  /* 0x0000000d00103308 */ /* 0x000e620000000c00 */
[----:B------:R-:W-:Y:S01]  /*287d0*/  @!P0 SHF.R.S32.HI R20, RZ, 0x1f, R238 ;  /* 0x0000001fff148819 */ /* 0x000fe200000114ee */
[----:B------:R2:W5:Y:S01]  /*287e0*/  LD.E.64 R82, desc[UR4][R10.64+0x90] ;  /* 0x000090040a527980 */ /* 0x000562000c101b00 */
[----:B------:R-:W-:Y:S01]  /*287f0*/  BSSY B0, `(.L_x_1499) ;  /* 0x0000024000007945 */ /* 0x000fe20003800000 */
[----:B------:R-:W-:Y:S01]  /*28800*/  MOV R76, 0x7f800000 ;  /* 0x7f800000004c7802 */ /* 0x000fe20000000f00 */
[----:B-1----:R-:W-:Y:S01]  /*28810*/  @P4 FMUL.FTZ R17, R17, 0.69314718246459960938 ;  /* 0x3f31721811114820 */ /* 0x002fe20000410000 */
[----:B------:R-:W-:-:S04]  /*28820*/  @P3 FMUL.FTZ R16, R16, 0.69314718246459960938 ;  /* 0x3f31721810103820 */ /* 0x000fc80000410000 */
[----:B-----5:R-:W-:Y:S01]  /*28830*/  @P3 FFMA.FTZ R76, R4, R3, R16 ;  /* 0x00000003044c3223 */ /* 0x020fe20000010010 */
[----:B---3--:R-:W-:Y:S01]  /*28840*/  ISETP.NE.AND P1, PT, R9, RZ, PT ;  /* 0x000000ff0900720c */ /* 0x008fe20003f25270 */
[----:B--2---:R-:W-:-:S04]  /*28850*/  @!P0 IMAD R15, R19, R238, RZ ;  /* 0x000000ee130f8224 */ /* 0x004fc800078e02ff */
[----:B------:R-:W-:Y:S02]  /*28860*/  @!P0 IMAD R15, R18, R20, R15 ;  /* 0x00000014120f8224 */ /* 0x000fe400078e020f */
[-C--:B----4-:R-:W-:Y:S02]  /*28870*/  @P0 IMAD R0, R85, R242.reuse, RZ ;  /* 0x000000f255000224 */ /* 0x090fe400078e02ff */
[----:B------:R-:W-:-:S04]  /*28880*/  @P0 IMAD.WIDE.U32 R20, R84, R242, RZ ;  /* 0x000000f254140225 */ /* 0x000fc800078e00ff */
[----:B------:R-:W-:Y:S01]  /*28890*/  @!P0 IMAD.WIDE.U32 R18, R18, R238, RZ ;  /* 0x000000ee12128225 */ /* 0x000fe200078e00ff */
[----:B------:R-:W-:-:S03]  /*288a0*/  MOV R9, 0x7f800000 ;  /* 0x7f80000000097802 */ /* 0x000fc60000000f00 */
[----:B------:R-:W-:Y:S01]  /*288b0*/  @P4 FFMA.FTZ R9, R4, R164, R17 ;  /* 0x000000a404094223 */ /* 0x000fe20000010011 */
[----:B------:R-:W-:Y:S02]  /*288c0*/  @P0 IADD3 R0, R21, R0, RZ ;  /* 0x0000000015000210 */ /* 0x000fe40007ffe0ff */
[----:B------:R-:W-:Y:S02]  /*288d0*/  @P0 MOV R8, R20 ;  /* 0x0000001400080202 */ /* 0x000fe40000000f00 */
        /* <DEDUP_REMOVED lines=13> */
.L_x_1500:
        /* <DEDUP_REMOVED lines=8> */
.L_x_1501:
[----:B------:R-:W-:Y:S05]  /*28a30*/  BSYNC B0 ;  /* 0x0000000000007941 */ /* 0x000fea0003800000 */
.L_x_1499:
[----:B------:R-:W1:Y:S01]  /*28a40*/  S2R R4, SR_TID.X ;  /* 0x0000000000047919 */ /* 0x000e620000002100 */
[C---:B------:R-:W-:Y:S02]  /*28a50*/  R2UR UR8, R6.reuse ;  /* 0x00000000060872ca */ /* 0x040fe400000e0000 */
[C---:B------:R-:W-:Y:S02]  /*28a60*/  R2UR UR9, R7.reuse ;  /* 0x00000000070972ca */ /* 0x040fe400000e0000 */
[----:B------:R-:W-:Y:S02]  /*28a70*/  R2UR UR4, R6 ;  /* 0x00000000060472ca */ /* 0x000fe400000e0000 */
[----:B------:R-:W-:Y:S02]  /*28a80*/  R2UR UR5, R7 ;  /* 0x00000000070572ca */ /* 0x000fe400000e0000 */
[----:B------:R-:W-:Y:S02]  /*28a90*/  LOP3.LUT R15, R12, 0xffffffe0, RZ, 0xc0, !PT ;  /* 0xffffffe00c0f7812 */ /* 0x000fe400078ec0ff */
[----:B------:R-:W-:-:S03]  /*28aa0*/  SHF.R.S32.HI R13, RZ, 0x1f, R14 ;  /* 0x0000001fff0d7819 */ /* 0x000fc6000001140e */
[----:B------:R-:W-:Y:S01]  /*28ab0*/  IMAD.IADD R15, R2, 0x1, -R15 ;  /* 0x00000001020f7824 */ /* 0x000fe200078e0a0f */
[----:B------:R-:W-:Y:S01]  /*28ac0*/  LEA.HI R13, R13, R14, RZ, 0x2 ;  /* 0x0000000e0d0d7211 */ /* 0x000fe200078f10ff */
[----:B------:R2:W5:Y:S03]  /*28ad0*/  LD.E.64 R86, desc[UR8][R10.64+0x70] ;  /* 0x000070080a567980 */ /* 0x000566000c101b00 */
[----:B------:R-:W-:Y:S01]  /*28ae0*/  LOP3.LUT R13, R13, 0xffffffc, RZ, 0xc0, !PT ;  /* 0x0ffffffc0d0d7812 */ /* 0x000fe200078ec0ff */
        /* <DEDUP_REMOVED lines=31> */
[----:B------:R-:W-:Y:S02]  /*28ce0*/  IMAD R78, R239, -0x40, R240 ;  /* 0xffffffc0ef4e7824 */ /* 0x000fe400078e02f0 */
[----:B------:R-:W-:Y:S02]  /*28cf0*/  VIADD R79, R77, 0x8 ;  /* 0x000000084d4f7836 */ /* 0x000fe40000000000 */
        /* <DEDUP_REMOVED lines=14> */
.L_x_1503:
[----:B------:R-:W-:Y:S05]  /*28de0*/  BSYNC B0 ;  /* 0x0000000000007941 */ /* 0x000fea0003800000 */
.L_x_1502:
[----:B------:R-:W-:Y:S02]  /*28df0*/  LEA.HI R5, R5, R2, RZ, 0x3 ;  /* 0x0000000205057211 */ /* 0x000fe400078f18ff */
[----:B------:R-:W-:Y:S02]  /*28e00*/  R2UR UR4, R6 ;  /* 0x00000000060472ca */ /* 0x000fe400000e0000 */
[----:B------:R-:W-:Y:S02]  /*28e10*/  LOP3.LUT R5, R5, 0xfffffff8, RZ, 0xc0, !PT ;  /* 0xfffffff805057812 */ /* 0x000fe400078ec0ff */
[----:B------:R-:W-:-:S03]  /*28e20*/  R2UR UR5, R7 ;  /* 0x00000000070572ca */ /* 0x000fc600000e0000 */
[----:B------:R-:W-:-:S04]  /*28e30*/  IMAD.IADD R5, R2, 0x1, -R5 ;  /* 0x0000000102057824 */ /* 0x000fc800078e0a05 */
[----:B---3--:R-:W-:Y:S02]  /*28e40*/  IMAD.SHL.U32 R80, R5, 0x8, RZ ;  /* 0x0000000805507824 */ /* 0x008fe400078e00ff */
[----:B------:R-:W-:-:S03]  /*28e50*/  IMAD.SHL.U32 R239, R239, 0x40, RZ ;  /* 0x00000040efef7824 */ /* 0x000fc600078e00ff */
[--C-:B------:R-:W-:Y:S01]  /*28e60*/  SHF.R.S32.HI R81, RZ, 0x1f, R80.reuse ;  /* 0x0000001fff517819 */ /* 0x100fe20000011450 */
[-C--:B------:R-:W-:Y:S01]  /*28e70*/  IMAD R76, R85, R239.reuse, RZ ;  /* 0x000000ef554c7224 */ /* 0x080fe200078e02ff */
[----:B------:R-:W-:Y:S01]  /*28e80*/  SHF.R.S32.HI R9, RZ, 0x1f, R239 ;  /* 0x0000001fff097819 */ /* 0x000fe200000114ef */
[----:B--2---:R2:W5:Y:S01]  /*28e90*/  LD.E R10, desc[UR4][R10.64+0xc0] ;  /* 0x0000c0040a0a7980 */ /* 0x004562000c101900 */
[----:B------:R-:W-:Y:S01]  /*28ea0*/  LEA.HI R3, R3, R4, RZ, 0x3 ;  /* 0x0000000403037211 */ /* 0x000fe200078f18ff */
[C---:B------:R-:W-:Y:S01]  /*28eb0*/  IMAD.WIDE.U32 R78, R84.reuse, R239, R80 ;  /* 0x000000ef544e7225 */ /* 0x040fe200078e0050 */
[----:B------:R-:W-:Y:S01]  /*28ec0*/  SHF.R.S32.HI R5, RZ, 0x1f, R237 ;  /* 0x0000001fff057819 */ /* 0x000fe200000114ed */
[----:B------:R-:W-:Y:S02]  /*28ed0*/  BSSY B0, `(.L_x_1504) ;  /* 0x0000030000007945 */ /* 0x000fe40003800000 */
[----:B------:R-:W-:Y:S01]  /*28ee0*/  IMAD R9, R84, R9, R76 ;  /* 0x0000000954097224 */ /* 0x000fe200078e024c */
[----:B------:R-:W-:Y:S01]  /*28ef0*/  IADD3 R8, P1, R8, R78, RZ ;  /* 0x0000004e08087210 */ /* 0x000fe20007f3e0ff */
[----:B------:R-:W-:-:S02]  /*28f00*/  IMAD.IADD R240, R240, 0x1, -R239 ;  /* 0x00000001f0f07824 */ /* 0x000fc400078e0aef */
[----:B------:R-:W-:Y:S01]  /*28f10*/  IMAD R2, R83, R237, RZ ;  /* 0x000000ed53027224 */ /* 0x000fe200078e02ff */
[----:B------:R-:W-:-:S03]  /*28f20*/  IADD3.X R9, R0, R79, R9, P1, !PT ;  /* 0x0000004f00097210 */ /* 0x000fc60000ffe409 */
[C---:B------:R-:W-:Y:S02]  /*28f30*/  IMAD R2, R82.reuse, R5, R2 ;  /* 0x0000000552027224 */ /* 0x040fe400078e0202 */
[----:B------:R-:W-:-:S04]  /*28f40*/  IMAD.WIDE.U32 R82, R82, R237, R8 ;  /* 0x000000ed52527225 */ /* 0x000fc800078e0008 */
[----:B-----5:R-:W-:Y:S01]  /*28f50*/  IMAD.IADD R89, R83, 0x1, R2 ;  /* 0x0000000153597824 */ /* 0x020fe200078e0202 */
[----:B--2---:R-:W-:Y:S02]  /*28f60*/  SHF.R.S32.HI R11, RZ, 0x3, R3 ;  /* 0x00000003ff0b7819 */ /* 0x004fe40000011403 */
[----:B------:R-:W-:Y:S02]  /*28f70*/  LOP3.LUT R3, R3, 0xfffffff8, RZ, 0xc0, !PT ;  /* 0xfffffff803037812 */ /* 0x000fe400078ec0ff */
[C---:B------:R-:W-:Y:S01]  /*28f80*/  ISETP.GE.AND P1, PT, R11.reuse, R240, PT ;  /* 0x000000f00b00720c */ /* 0x040fe20003f26270 */
[C---:B------:R-:W-:Y:S01]  /*28f90*/  VIADD R5, R11.reuse, 0x10 ;  /* 0x000000100b057836 */ /* 0x040fe20000000000 */
[----:B------:R-:W-:Y:S01]  /*28fa0*/  IADD3 R77, R11, 0x20, RZ ;  /* 0x000000200b4d7810 */ /* 0x000fe20007ffe0ff */
[----:B------:R-:W-:-:S03]  /*28fb0*/  IMAD.IADD R3, R4, 0x1, -R3 ;  /* 0x0000000104037824 */ /* 0x000fc600078e0a03 */
[-C--:B------:R-:W-:Y:S01]  /*28fc0*/  ISETP.GE.AND P0, PT, R5, R240.reuse, PT ;  /* 0x000000f00500720c */ /* 0x080fe20003f06270 */
[----:B------:R-:W-:Y:S01]  /*28fd0*/  VIADD R5, R11, 0x30 ;  /* 0x000000300b057836 */ /* 0x000fe20000000000 */
[-C--:B------:R-:W-:Y:S01]  /*28fe0*/  ISETP.GE.AND P6, PT, R77, R240.reuse, PT ;  /* 0x000000f04d00720c */ /* 0x080fe20003fc6270 */
[----:B------:R-:W-:Y:S01]  /*28ff0*/  IMAD.SHL.U32 R3, R3, 0x8, RZ ;  /* 0x0000000803037824 */ /* 0x000fe200078e00ff */
[----:B------:R-:W-:Y:S02]  /*29000*/  SHF.R.S32.HI R77, RZ, 0x1f, R11 ;  /* 0x0000001fff4d7819 */ /* 0x000fe4000001140b */
[----:B------:R-:W-:Y:S01]  /*29010*/  ISETP.GE.AND P5, PT, R5, R240, PT ;  /* 0x000000f00500720c */ /* 0x000fe20003fa6270 */
[C---:B------:R-:W-:Y:S01]  /*29020*/  VIADD R9, R3.reuse, 0x40 ;  /* 0x0000004003097836 */ /* 0x040fe20000000000 */
[C---:B------:R-:W-:Y:S01]  /*29030*/  IADD3 R5, R3.reuse, 0x80, RZ ;  /* 0x0000008003057810 */ /* 0x040fe20007ffe0ff */
[----:B------:R-:W-:Y:S01]  /*29040*/  VIADD R3, R3, 0xc0 ;  /* 0x000000c003037836 */ /* 0x000fe20000000000 */
[----:B------:R-:W-:Y:S09]  /*29050*/  @P1 BRA `(.L_x_1505) ;  /* 0x00000000005c1947 */ /* 0x000ff20003800000 */
[----:B------:R-:W-:Y:S01]  /*29060*/  IMAD R0, R85, R11, RZ ;  /* 0x0000000b55007224 */ /* 0x000fe200078e02ff */
[-C--:B------:R-:W-:Y:S01]  /*29070*/  ISETP.GE.AND P4, PT, R80, R10.reuse, PT ;  /* 0x0000000a5000720c */ /* 0x080fe20003f86270 */
[----:B------:R-:W-:Y:S01]  /*29080*/  IMAD.MOV.U32 R88, RZ, RZ, R82 ;  /* 0x000000ffff587224 */ /* 0x000fe200078e0052 */
[-C--:B------:R-:W-:Y:S01]  /*29090*/  ISETP.GE.AND P3, PT, R9, R10.reuse, PT ;  /* 0x0000000a0900720c */ /* 0x080fe20003f66270 */
        /* <DEDUP_REMOVED lines=19> */
.L_x_1505:
[----:B------:R-:W-:Y:S05]  /*291d0*/  BSYNC B0 ;  /* 0x0000000000007941 */ /* 0x000fea0003800000 */
.L_x_1504:
[----:B------:R-:W-:Y:S04]  /*291e0*/  BSSY B0, `(.L_x_1506) ;  /* 0x000001c000007945 */ /* 0x000fe80003800000 */
[----:B------:R-:W-:Y:S05]  /*291f0*/  @P0 BRA `(.L_x_1507) ;  /* 0x0000000000680947 */ /* 0x000fea0003800000 */
[----:B-12---:R-:W-:Y:S01]  /*29200*/  IADD3 R23, P3, R11, 0x10, RZ ;  /* 0x000000100b177810 */ /* 0x006fe20007f7e0ff */
        /* <DEDUP_REMOVED lines=20> */
[----:B------:R-:W-:-:S05]  /*29350*/  LEA.HI.X R21, R36, R87, R21, 0x1, P3 ;  /* 0x0000005724157211 */ /* 0x000fca00018f0c15 */
[----:B------:R3:W-:Y:S04]  /*29360*/  @!P4 ST.E.128 desc[UR12][R20.64], R64 ;  /* 0x000000401400c985 */ /* 0x0007e8000c101d0c */
[----:B------:R3:W-:Y:S04]  /*29370*/  @!P2 ST.E.128 desc[UR10][R20.64+0x80], R48 ;  /* 0x000080301400a985 */ /* 0x0007e8000c101d0a */
[----:B------:R3:W-:Y:S04]  /*29380*/  @!P1 ST.E.128 desc[UR8][R20.64+0x100], R32 ;  /* 0x0001002014009985 */ /* 0x0007e8000c101d08 */
[----:B------:R3:W-:Y:S02]  /*29390*/  @!P0 ST.E.128 desc[UR4][R20.64+0x180], R16 ;  /* 0x0001801014008985 */ /* 0x0007e4000c101d04 */
.L_x_1507:
[----:B------:R-:W-:Y:S05]  /*293a0*/  BSYNC B0 ;  /* 0x0000000000007941 */ /* 0x000fea0003800000 */
.L_x_1506:
[----:B------:R-:W-:Y:S04]  /*293b0*/  BSSY B0, `(.L_x_1508) ;  /* 0x000001c000007945 */ /* 0x000fe80003800000 */
[----:B------:R-:W-:Y:S05]  /*293c0*/  @P6 BRA `(.L_x_1509) ;  /* 0x0000000000686947 */ /* 0x000fea0003800000 */
[----:B-1-3--:R-:W-:Y:S01]  /*293d0*/  IADD3 R19, P3, R11, 0x20, RZ ;  /* 0x000000200b137810 */ /* 0x00afe20007f7e0ff */
[----:B--2---:R-:W-:Y:S01]  /*293e0*/  IMAD.MOV.U32 R20, RZ, RZ, R82 ;  /* 0x000000ffff147224 */ /* 0x004fe200078e0052 */
        /* <DEDUP_REMOVED lines=24> */
.L_x_1509:
[----:B------:R-:W-:Y:S05]  /*29570*/  BSYNC B0 ;  /* 0x0000000000007941 */ /* 0x000fea0003800000 */
.L_x_1508:
[----:B------:R-:W-:-:S04]  /*29580*/  MOV R237, 0x0 ;  /* 0x0000000000ed7802 */ /* 0x000fc80000000f00 */
[----:B-1234-:R-:W-:Y:S05]  /*29590*/  @P5 RET.REL.NODEC R236 `(_ZN5flash24flash_fwd_splitkv_kernelI23Flash_fwd_kernel_traitsILi256ELi64ELi64ELi4ELb0ELb0EN7cutlass6half_tE19Flash_kernel_traitsILi256ELi64ELi64ELi4ES3_EELb1ELb0ELb0ELb0ELb0ELb1ELb0ELb1EEEvNS_16Flash_fwd_paramsE) ;  /* 0xfffffd68ec985950 */ /* 0x01efea0003c3ffff */
[----:B------:R-:W-:Y:S01]  /*295a0*/  IADD3 R11, P0, R11, 0x30, RZ ;  /* 0x000000300b0b7810 */ /* 0x000fe20007f1e0ff */
[----:B------:R-:W-:Y:S01]  /*295b0*/  IMAD.MOV.U32 R4, RZ, RZ, R82 ;  /* 0x000000ffff047224 */ /* 0x000fe200078e0052 */
[-C--:B------:R-:W-:Y:S01]  /*295c0*/  ISETP.GE.AND P3, PT, R80, R10.reuse, PT ;  /* 0x0000000a5000720c */ /* 0x080fe20003f66270 */
[----:B------:R-:W-:Y:S01]  /*295d0*/  IMAD.MOV.U32 R237, RZ, RZ, 0x0 ;  /* 0x00000000ffed7424 */ /* 0x000fe200078e00ff */
        /* <DEDUP_REMOVED lines=15> */
[----:B------:R-:W-:-:S04]  /*296d0*/  LEA R2, P4, R4, R86, 0x1 ;  /* 0x0000005604027211 */ /* 0x000fc800078808ff */
[----:B------:R-:W-:-:S05]  /*296e0*/  LEA.HI.X R3, R4, R87, R77, 0x1, P4 ;  /* 0x0000005704037211 */ /* 0x000fca00020f0c4d */
[----:B------:R-:W-:Y:S04]  /*296f0*/  @!P3 ST.E.128 desc[UR10][R2.64], R56 ;  /* 0x000000380200b985 */ /* 0x000fe8000c101d0a */
[----:B------:R-:W-:Y:S04]  /*29700*/  @!P2 ST.E.128 desc[UR8][R2.64+0x80], R40 ;  /* 0x000080280200a985 */ /* 0x000fe8000c101d08 */
[----:B------:R1:W-:Y:S02]  /*29710*/  @!P1 ST.E.128 desc[UR4][R2.64+0x100], R24 ;  /* 0x0001001802009985 */ /* 0x0003e4000c101d04 */
[----:B-1----:R-:W-:Y:S05]  /*29720*/  @P0 RET.REL.NODEC R236 `(_ZN5flash24flash_fwd_splitkv_kernelI23Flash_fwd_kernel_traitsILi256ELi64ELi64ELi4ELb0ELb0EN7cutlass6half_tE19Flash_kernel_traitsILi256ELi64ELi64ELi4ES3_EELb1ELb0ELb0ELb0ELb0ELb1ELb0ELb1EEEvNS_16Flash_fwd_paramsE) ;  /* 0xfffffd68ec340950 */ /* 0x002fea0003c3ffff */
[----:B------:R-:W-:Y:S01]  /*29730*/  R2UR UR4, R6 ;  /* 0x00000000060472ca */ /* 0x000fe200000e0000 */
[----:B------:R-:W-:Y:S01]  /*29740*/  IMAD.MOV.U32 R237, RZ, RZ, 0x0 ;  /* 0x00000000ffed7424 */ /* 0x000fe200078e00ff */
[----:B------:R-:W-:-:S13]  /*29750*/  R2UR UR5, R7 ;  /* 0x00000000070572ca */ /* 0x000fda00000e0000 */
[----:B------:R1:W-:Y:S02]  /*29760*/  ST.E.128 desc[UR4][R2.64+0x180], R72 ;  /* 0x0001804802007985 */ /* 0x0003e4000c101d04 */
[----:B-1----:R-:W-:Y:S05]  /*29770*/  RET.REL.NODEC R236 `(_ZN5flash24flash_fwd_splitkv_kernelI23Flash_fwd_kernel_traitsILi256ELi64ELi64ELi4ELb0ELb0EN7cutlass6half_tE19Flash_kernel_traitsILi256ELi64ELi64ELi4ES3_EELb1ELb0ELb0ELb0ELb0ELb1ELb0ELb1EEEvNS_16Flash_fwd_paramsE) ;  /* 0xfffffd68ec207950 */ /* 0x002fea0003c3ffff */
.L_x_1498:
[----:B------:R-:W-:Y:S01]  /*29780*/  MOV R5, 0x2 ;  /* 0x0000000200057802 */ /* 0x000fe20000000f00 */
[----:B------:R-:W-:Y:S01]  /*29790*/  IMAD.MOV.U32 R0, RZ, RZ, 0x1f ;  /* 0x0000001fff007424 */ /* 0x000fe200078e00ff */
[----:B------:R-:W-:-:S07]  /*297a0*/  MOV R2, 0xffffffff ;  /* 0xffffffff00027802 */ /* 0x000fce0000000f00 */
[----:B-1---5:R-:W-:Y:S05]  /*297b0*/  WARPSYNC.COLLECTIVE R2, `(.L_x_1510) ;  /* 0x0000000002087348 */ /* 0x022fea0003c00000 */
[----:B------:R2:W3:Y:S02]  /*297c0*/  SHFL.BFLY P0, R13, R249, R5, R0 ;  /* 0x0c000005f90d7389 */ /* 0x0004e40000000000 */
[----:B-123-5:R-:W-:Y:S01]  /*297d0*/  ENDCOLLECTIVE ;  /* 0x000000000000791b */ /* 0x02efe20003800000 */
.L_x_1510:
[----:B------:R-:W-:Y:S02]  /*297e0*/  IMAD.MOV.U32 R8, RZ, RZ, R13 ;  /* 0x000000ffff087224 */ /* 0x000fe400078e000d */
[----:B------:R-:W-:Y:S02]  /*297f0*/  IMAD.MOV.U32 R5, RZ, RZ, 0x1 ;  /* 0x00000001ff057424 */ /* 0x000fe400078e00ff */
[----:B------:R-:W-:-:S05]  /*29800*/  FADD.FTZ R9, R8, R249 ;  /* 0x000000f908097221 */ /* 0x000fca0000010000 */
[----:B------:R-:W-:-:S07]  /*29810*/  MOV R249, R9 ;  /* 0x0000000900f97202 */ /* 0x000fce0000000f00 */
[----:B------:R-:W-:Y:S05]  /*29820*/  WARPSYNC.COLLECTIVE R2, `(.L_x_1511) ;  /* 0x0000000002087348 */ /* 0x000fea0003c00000 */
[----:B------:R1:W2:Y:S02]  /*29830*/  SHFL.BFLY P0, R13, R249, R5, R0 ;  /* 0x0c000005f90d7389 */ /* 0x0002a40000000000 */
[----:B-12---:R-:W-:Y:S01]  /*29840*/  ENDCOLLECTIVE ;  /* 0x000000000000791b */ /* 0x006fe20003800000 */
.L_x_1511:
[----:B------:R-:W-:Y:S01]  /*29850*/  MOV R249, R247 ;  /* 0x000000f700f97202 */ /* 0x000fe20000000f00 */
[----:B------:R-:W-:Y:S01]  /*29860*/  IMAD.MOV.U32 R5, RZ, RZ, 0x2 ;  /* 0x00000002ff057424 */ /* 0x000fe200078e00ff */
[----:B------:R-:W-:-:S07]  /*29870*/  MOV R8, R13 ;  /* 0x0000000d00087202 */ /* 0x000fce0000000f00 */
[----:B------:R-:W-:Y:S05]  /*29880*/  WARPSYNC.COLLECTIVE R2, `(.L_x_1512) ;  /* 0x0000000002087348 */ /* 0x000fea0003c00000 */
[----:B------:R1:W2:Y:S02]  /*29890*/  SHFL.BFLY P0, R13, R249, R5, R0 ;  /* 0x0c000005f90d7389 */ /* 0x0002a40000000000 */
[----:B-12---:R-:W-:Y:S01]  /*298a0*/  ENDCOLLECTIVE ;  /* 0x000000000000791b */ /* 0x006fe20003800000 */
.L_x_1512:
[----:B------:R-:W-:Y:S01]  /*298b0*/  FADD.FTZ R8, R9, R8 ;  /* 0x0000000809087221 */ /* 0x000fe20000010000 */
[----:B------:R-:W-:Y:S01]  /*298c0*/  FADD.FTZ R12, R13, R247 ;  /* 0x000000f70d0c7221 */ /* 0x000fe20000010000 */
[----:B------:R-:W-:-:S04]  /*298d0*/  MOV R5, 0x1 ;  /* 0x0000000100057802 */ /* 0x000fc80000000f00 */
[----:B------:R-:W-:-:S07]  /*298e0*/  MOV R249, R12 ;  /* 0x0000000c00f97202 */ /* 0x000fce0000000f00 */
[----:B------:R-:W-:Y:S05]  /*298f0*/  WARPSYNC.COLLECTIVE R2, `(.L_x_1513) ;  /* 0x0000000002087348 */ /* 0x000fea0003c00000 */
[----:B------:R1:W2:Y:S02]  /*29900*/  SHFL.BFLY P0, R13, R249, R5, R0 ;  /* 0x0c000005f90d7389 */ /* 0x0002a40000000000 */
[----:B-12---:R-:W-:Y:S01]  /*29910*/  ENDCOLLECTIVE ;  /* 0x000000000000791b */ /* 0x006fe20003800000 */
.L_x_1513:
[----:B------:R-:W-:Y:S05]  /*29920*/  BRA `(.L_x_1514) ;  /* 0xffffffd800cc7947 */ /* 0x000fea000383ffff */
.L_x_1515:
        /* <DEDUP_REMOVED lines=13> */
.L_x_4875:


//--------------------- .text._ZN5flash24flash_fwd_splitkv_kernelI23Flash_fwd_kernel_traitsILi256ELi64ELi64ELi4ELb0ELb0EN7cutlass6half_tE19Flash_kernel_traitsILi256ELi64ELi64ELi4ES3_EELb1ELb0ELb0ELb0ELb0ELb0ELb1ELb0EEEvNS_16Flash_fwd_paramsE --------------------------
	.section	.text._ZN5flash24flash_fwd_splitkv_kernelI23Flash_fwd_kernel_traitsILi256ELi64ELi64ELi4ELb0ELb0EN7cutlass6half_tE19Flash_kernel_traitsILi256ELi64ELi64ELi4ES3_EELb1ELb0ELb0ELb0ELb0ELb0ELb1ELb0EEEvNS_16Flash_fwd_paramsE,"ax",@progbits
	.align	128
        .global         _ZN5flash24flash_fwd_splitkv_kernelI23Flash_fwd_kernel_traitsILi256ELi64ELi64ELi4ELb0ELb0EN7cutlass6half_tE19Flash_kernel_traitsILi256ELi64ELi64ELi4ES3_EELb1ELb0ELb0ELb0ELb0ELb0ELb1ELb0EEEvNS_16Flash_fwd_paramsE
        .type           _ZN5flash24flash_fwd_splitkv_kernelI23Flash_fwd_kernel_traitsILi256ELi64ELi64ELi4ELb0ELb0EN7cutlass6half_tE19Flash_kernel_traitsILi256ELi64ELi64ELi4ES3_EELb1ELb0ELb0ELb0ELb0ELb0ELb1ELb0EEEvNS_16Flash_fwd_paramsE,@function
        .size           _ZN5flash24flash_fwd_splitkv_kernelI23Flash_fwd_kernel_traitsILi256ELi64ELi64ELi4ELb0ELb0EN7cutlass6half_tE19Flash_kernel_traitsILi256ELi64ELi64ELi4ES3_EELb1ELb0ELb0ELb0ELb0ELb0ELb1ELb0EEEvNS_16Flash_fwd_paramsE,(.L_x_4901 - _ZN5flash24flash_fwd_splitkv_kernelI23Flash_fwd_kernel_traitsILi256ELi64ELi64ELi4ELb0ELb0EN7cutlass6half_tE19Flash_kernel_traitsILi256ELi64ELi64ELi4ES3_EELb1ELb0ELb0ELb0ELb0ELb0ELb1ELb0EEEvNS_16Flash_fwd_paramsE)
        .other          _ZN5flash24flash_fwd_splitkv_kernelI23Flash_fwd_kernel_traitsILi256ELi64ELi64ELi4ELb0ELb0EN7cutlass6half_tE19Flash_kernel_traitsILi256ELi64ELi64ELi4ES3_EELb1ELb0ELb0ELb0ELb0ELb0ELb1ELb0EEEvNS_16Flash_fwd_paramsE,@"STO_CUDA_ENTRY STV_DEFAULT"
_ZN5flash24flash_fwd_splitkv_kernelI23Flash_fwd_kernel_traitsILi256ELi64ELi64ELi4ELb0ELb0EN7cutlass6half_tE19Flash_kernel_traitsILi256ELi64ELi64ELi4ES3_EELb1ELb0ELb0ELb0ELb0ELb0ELb1ELb0EEEvNS_16Flash_fwd_paramsE:
.text._ZN5flash24flash_fwd_splitkv_kernelI23Flash_fwd_kernel_traitsILi256ELi64ELi64ELi4ELb0ELb0EN7cutlass6half_tE19Flash_kernel_traitsILi256ELi64ELi64ELi4ES3_EELb1ELb0ELb0ELb0ELb0ELb0ELb1ELb0EEEvNS_16Flash_fwd_paramsE:
[----:B------:R-:W-:Y:S01]  /*0000*/  LDC R1, c[0x0][0x28] ;  /* 0x00000a00ff017b82 */ /* 0x000fe20000000800 */
[----:B------:R-:W-:-:S07]  /*0010*/  ULDC UR6, c[0x0][0x270] ;  /* 0x00009c0000067ab9 */ /* 0x000fce0000000800 */
[----:B------:R-:W1:Y:S01]  /*0020*/  S2UR UR14, SR_CTAID.Z ;  /* 0x00000000000e79c3 */ /* 0x000e620000002700 */
[----:B------:R-:W2:Y:S01]  /*0030*/  I2F.U32.RP R2, UR6 ;  /* 0x0000000600027d06 */ /* 0x000ea20008209000 */
[----:B------:R-:W-:Y:S01]  /*0040*/  UISETP.NE.U32.AND UP2, UPT, UR6, URZ, UPT ;  /* 0x0000003f0600728c */ /* 0x000fe2000bf45070 */
[----:B------:R-:W-:Y:S01]  /*0050*/  ULDC.64 UR8, c[0x0][0x2f0] ;  /* 0x0000bc0000087ab9 */ /* 0x000fe20000000a00 */
[----:B------:R-:W-:-:S05]  /*0060*/  ULDC.64 UR22, c[0x0][0x208] ;  /* 0x0000820000167ab9 */ /* 0x000fca0000000a00 */
[----:B--2---:R-:W2:Y:S02]  /*0070*/  MUFU.RCP R0, R2 ;  /* 0x0000000200007308 */ /* 0x004ea40000001000 */
[----:B--2---:R-:W-:-:S06]  /*0080*/  VIADD R0, R0, 0xffffffe ;  /* 0x0ffffffe00007836 */ /* 0x004fcc0000000000 */
[----:B------:R-:W2:Y:S02]  /*0090*/  F2I.FTZ.U32.TRUNC.NTZ R0, R0 ;  /* 0x0000000000007305 */ /* 0x000ea4000021f000 */
[----:B--2---:R-:W-:-:S13]  /*00a0*/  R2UR UR5, R0 ;  /* 0x00000000000572ca */ /* 0x004fda00000e0000 */
[----:B------:R-:W-:-:S04]  /*00b0*/  UIADD3 UR4, URZ, -UR5, URZ ;  /* 0x800000053f047290 */ /* 0x000fc8000fffe03f */
[----:B------:R-:W-:-:S03]  /*00c0*/  UIMAD UR7, UR4, UR6, URZ ;  /* 0x00000006040772a4 */ /* 0x000fc6000f8e023f */
[----:B------:R-:W-:Y:S02]  /*00d0*/  UMOV UR4, URZ ;  /* 0x0000003f00047c82 */ /* 0x000fe40008000000 */
[----:B------:R-:W-:-:S04]  /*00e0*/  UIMAD.WIDE.U32 UR4, UR5, UR7, UR4 ;  /* 0x00000007050472a5 */ /* 0x000fc8000f8e0004 */
[----:B-1----:R-:W-:-:S03]  /*00f0*/  UIMAD.WIDE.U32 UR12, UR5, UR14, URZ ;  /* 0x0000000e050c72a5 */ /* 0x002fc6000f8e003f */
[----:B------:R-:W-:Y:S01]  /*0100*/  ULDC.64 UR4, c[0x0][0x2f0] ;  /* 0x0000bc0000047ab9 */ /* 0x000fe20000000a00 */
[----:B------:R-:W-:Y:S02]  /*0110*/  UIADD3 UR7, -UR13, URZ, URZ ;  /* 0x0000003f0d077290 */ /* 0x000fe4000fffe13f */
[----:B------:R-:W-:Y:S02]  /*0120*/  UISETP.NE.U32.AND UP1, UPT, UR4, URZ, UPT ;  /* 0x0000003f0400728c */ /* 0x000fe4000bf25070 */
[----:B------:R-:W-:Y:S02]  /*0130*/  UIMAD UR7, UR6, UR7, UR14 ;  /* 0x00000007060772a4 */ /* 0x000fe4000f8e020e */
[----:B------:R-:W-:Y:S02]  /*0140*/  UISETP.NE.AND.EX UP1, UPT, UR5, URZ, UPT, UP1 ;  /* 0x0000003f0500728c */ /* 0x000fe4000bf25310 */
[----:B------:R-:W-:Y:S01]  /*0150*/  UISETP.GE.U32.AND UP0, UPT, UR7, UR6, UPT ;  /* 0x000000060700728c */ /* 0x000fe2000bf06070 */
[----:B------:R-:W-:-:S03]  /*0160*/  ULDC.64 UR4, c[0x0][0x300] ;  /* 0x0000c00000047ab9 */ /* 0x000fc60000000a00 */
[----:B------:R-:W-:-:S07]  /*0170*/  PLOP3.LUT P2, PT, PT, PT, UP1, 0x80, 0x0 ;  /* 0x000000000000781c */ /* 0x000fce0003f4f018 */
[----:B------:R-:W-:Y:S02]  /*0180*/  @UP0 UIADD3 UR7, UR7, -UR6, URZ ;  /* 0x8000000607070290 */ /* 0x000fe4000fffe03f */
[----:B------:R-:W-:Y:S02]  /*0190*/  @UP0 UIADD3 UR13, UR13, 0x1, URZ ;  /* 0x000000010d0d0890 */ /* 0x000fe4000fffe03f */
[----:B------:R-:W-:Y:S02]  /*01a0*/  UISETP.GE.U32.AND UP3, UPT, UR7, UR6, UPT ;  /* 0x000000060700728c */ /* 0x000fe4000bf66070 */
[----:B------:R-:W-:Y:S01]  /*01b0*/  UISETP.NE.U32.AND UP0, UPT, UR4, URZ, UPT ;  /* 0x0000003f0400728c */ /* 0x000fe2000bf05070 */
[----:B------:R-:W-:-:S03]  /*01c0*/  ULDC.U8 UR7, c[0x0][0x3c2] ;  /* 0x0000f08000077ab9 */ /* 0x000fc60000000000 */
[----:B------:R-:W-:-:S03]  /*01d0*/  UISETP.NE.AND.EX UP0, UPT, UR5, URZ, UPT, UP0 ;  /* 0x0000003f0500728c */ /* 0x000fc6000bf05300 */
[----:B------:R-:W-:Y:S02]  /*01e0*/  ULDC.64 UR4, c[0x0][0x2f8] ;  /* 0x0000be0000047ab9 */ /* 0x000fe40000000a00 */
[----:B------:R-:W-:Y:S01]  /*01f0*/  @UP3 UIADD3 UR13, UR13, 0x1, URZ ;  /* 0x000000010d0d3890 */ /* 0x000fe2000fffe03f */
[----:B------:R-:W-:Y:S01]  /*0200*/  PLOP3.LUT P0, PT, PT, PT, UP0, 0x80, 0x0 ;  /* 0x000000000000781c */ /* 0x000fe20003f0f008 */
[----:B------:R-:W-:Y:S02]  /*0210*/  @!UP2 ULOP3.LUT UR13, URZ, UR6, URZ, 0x33, !UPT ;  /* 0x000000063f0da292 */ /* 0x000fe4000f8e333f */
[----:B------:R-:W-:Y:S02]  /*0220*/  UISETP.NE.AND UP3, UPT, UR7, URZ, UPT ;  /* 0x0000003f0700728c */ /* 0x000fe4000bf65270 */
[----:B------:R-:W-:Y:S01]  /*0230*/  UIMAD.WIDE UR8, UR13, 0x4, UR8 ;  /* 0x000000040d0878a5 */ /* 0x000fe2000f8e0208 */
[----:B------:R-:W-:Y:S01]  /*0240*/  @UP0 ULDC.64 UR10, c[0x0][0x300] ;  /* 0x0000c000000a0ab9 */ /* 0x000fe20000000a00 */
[----:B------:R-:W-:-:S02]  /*0250*/  UISETP.EQ.U32.AND UP2, UPT, UR4, URZ, UPT ;  /* 0x0000003f0400728c */ /* 0x000fc4000bf42070 */
[----:B------:R-:W-:Y:S02]  /*0260*/  @UP0 UIMAD.WIDE UR10, UR13, 0x4, UR10 ;  /* 0x000000040d0a08a5 */ /* 0x000fe4000f8e020a */
[----:B------:R-:W-:Y:S01]  /*0270*/  IMAD.U32 R10, RZ, RZ, UR8 ;  /* 0x00000008ff0a7e24 */ /* 0x000fe2000f8e00ff */
[----:B------:R-:W-:Y:S01]  /*0280*/  UISETP.EQ.OR.EX UP2, UPT, UR5, URZ, !UP3, UP2 ;  /* 0x0000003f0500728c */ /* 0x000fe2000df42720 */
[----:B------:R-:W-:Y:S01]  /*0290*/  IMAD.U32 R11, RZ, RZ, UR9 ;  /* 0x00000009ff0b7e24 */ /* 0x000fe2000f8e00ff */
[----:B------:R-:W-:Y:S01]  /*02a0*/  ULDC.64 UR8, c[0x0][0x2f8] ;  /* 0x0000be0000087ab9 */ /* 0x000fe20000000a00 */
[----:B------:R-:W-:Y:S02]  /*02b0*/  IMAD.U32 R8, RZ, RZ, UR10 ;  /* 0x0000000aff087e24 */ /* 0x000fe4000f8e00ff */
[----:B------:R-:W-:Y:S01]  /*02c0*/  IMAD.U32 R9, RZ, RZ, UR11 ;  /* 0x0000000bff097e24 */ /* 0x000fe2000f8e00ff */
[----:B------:R-:W2:Y:S04]  /*02d0*/  @P2 LDG.E R4, desc[UR22][R10.64] ;  /* 0x000000160a042981 */ /* 0x000ea8000c1e1900 */
[----:B------:R-:W3:Y:S01]  /*02e0*/  @P2 LDG.E R0, desc[UR22][R10.64+0x4] ;  /* 0x000004160a002981 */ /* 0x000ee2000c1e1900 */
[----:B------:R-:W-:Y:S01]  /*02f0*/  PLOP3.LUT P1, PT, PT, PT, UP2, 0x80, 0x0 ;  /* 0x000000000000781c */ /* 0x000fe20003f2f028 */
[----:B------:R-:W-:-:S02]  /*0300*/  UIMAD.WIDE UR8, UR13, 0x4, UR8 ;  /* 0x000000040d0878a5 */ /* 0x000fc4000f8e0208 */
[----:B------:R-:W4:Y:S04]  /*0310*/  @P0 LDG.E R2, desc[UR22][R8.64] ;  /* 0x0000001608020981 */ /* 0x000f28000c1e1900 */
[----:B------:R-:W-:Y:S02]  /*0320*/  IMAD.U32 R6, RZ, RZ, UR8 ;  /* 0x00000008ff067e24 */ /* 0x000fe4000f8e00ff */
[----:B------:R-:W-:-:S05]  /*0330*/  IMAD.U32 R7, RZ, RZ, UR9 ;  /* 0x00000009ff077e24 */ /* 0x000fca000f8e00ff */
[----:B------:R-:W5:Y:S01]  /*0340*/  @!P1 LDG.E R3, desc[UR22][R6.64] ;  /* 0x0000001606039981 */ /* 0x000f62000c1e1900 */
[----:B------:R-:W-:Y:S01]  /*0350*/  UMOV UR11, 0xffffffff ;  /* 0xffffffff000b7882 */ /* 0x000fe20000000000 */
[----:B------:R-:W-:Y:S01]  /*0360*/  UMOV UR26, URZ ;  /* 0x0000003f001a7c82 */ /* 0x000fe20008000000 */
[----:B------:R-:W-:Y:S01]  /*0370*/  UMOV UR27, 0xffffffff ;  /* 0xffffffff001b7882 */ /* 0x000fe20000000000 */
[----:B------:R-:W1:Y:S08]  /*0380*/  S2UR UR17, SR_CTAID.X ;  /* 0x00000000001179c3 */ /* 0x000e700000002500 */
[----:B------:R-:W1:Y:S01]  /*0390*/  S2UR UR7, SR_CTAID.Y ;  /* 0x00000000000779c3 */ /* 0x000e620000002600 */
[----:B--2---:R-:W-:-:S02]  /*03a0*/  @P2 R2UR UR11, R4 ;  /* 0x00000000040b22ca */ /* 0x004fc400000e0000 */
[----:B---3--:R-:W-:Y:S02]  /*03b0*/  @P2 R2UR UR21, R0 ;  /* 0x00000000001522ca */ /* 0x008fe400000e0000 */
[----:B----4-:R-:W-:Y:S02]  /*03c0*/  @P0 R2UR UR26, R2 ;  /* 0x00000000021a02ca */ /* 0x010fe400000e0000 */
[----:B------:R-:W-:-:S04]  /*03d0*/  ISETP.NE.U32.AND P0, PT, RZ, UR4, PT ;  /* 0x00000004ff007c0c */ /* 0x000fc8000bf05070 */
[----:B------:R-:W-:-:S05]  /*03e0*/  ISETP.NE.AND.EX P0, PT, RZ, UR5, PT, P0 ;  /* 0x00000005ff007c0c */ /* 0x000fca000bf05300 */
[----:B------:R-:W-:Y:S02]  /*03f0*/  @UP1 UIADD3 UR21, UR21, -UR11, URZ ;  /* 0x8000000b15151290 */ /* 0x000fe4000fffe03f */
[----:B------:R-:W-:Y:S01]  /*0400*/  UIADD3 UR4, -UR13, URZ, URZ ;  /* 0x0000003f0d047290 */ /* 0x000fe2000fffe13f */
[----:B-----5:R-:W-:-:S03]  /*0410*/  @!P1 R2UR UR27, R3 ;  /* 0x00000000031b92ca */ /* 0x020fc600000e0000 */
[----:B------:R-:W-:Y:S01]  /*0420*/  UIMAD UR14, UR6, UR4, UR14 ;  /* 0x00000004060e72a4 */ /* 0x000fe2000f8e020e */
[----:B------:R-:W-:Y:S01]  /*0430*/  @!UP1 ULDC UR21, c[0x0][0x2c4] ;  /* 0x0000b10000159ab9 */ /* 0x000fe20000000800 */
[----:B-1----:R-:W-:Y:S10]  /*0440*/  @!P0 BRA `(.L_x_1516) ;  /* 0x00000000001c8947 */ /* 0x002ff40003800000 */
[----:B------:R-:W-:-:S13]  /*0450*/  PLOP3.LUT P0, PT, PT, PT, UP3, 0x80, 0x0 ;  /* 0x000000000000781c */ /* 0x000fda0003f0f038 */
[----:B------:R-:W2:Y:S04]  /*0460*/  @P0 LDG.E R0, desc[UR22][R6.64+0x4] ;  /* 0x0000041606000981 */ /* 0x000ea8000c1e1900 */
[----:B------:R-:W3:Y:S01]  /*0470*/  @!P0 LDG.E R2, desc[UR22][R6.64] ;  /* 0x0000001606028981 */ /* 0x000ee2000c1e1900 */
[----:B--2---:R-:W-:-:S13]  /*0480*/  @P0 R2UR UR8, R0 ;  /* 0x00000000000802ca */ /* 0x004fda00000e0000 */
[----:B------:R-:W-:-:S07]  /*0490*/  @UP3 UIADD3 UR8, UR8, -UR27, URZ ;  /* 0x8000001b08083290 */ /* 0x000fce000fffe03f */
[----:B---3--:R-:W-:Y:S01]  /*04a0*/  @!P0 R2UR UR8, R2 ;  /* 0x00000000020882ca */ /* 0x008fe200000e0000 */
[----:B------:R-:W-:-:S14]  /*04b0*/  BRA `(.L_x_1517) ;  /* 0x0000000000047947 */ /* 0x000fdc0003800000 */
.L_x_1516:
[----:B------:R-:W-:-:S04]  /*04c0*/  ULDC UR8, c[0x0][0x2c8] ;  /* 0x0000b20000087ab9 */ /* 0x000fc80000000800 */
.L_x_1517:
[----:B------:R-:W-:Y:S02]  /*04d0*/  ULDC.64 UR4, c[0x0][0x308] ;  /* 0x0000c20000047ab9 */ /* 0x000fe40000000a00 */
[----:B------:R-:W-:-:S04]  /*04e0*/  UISETP.NE.U32.AND UP2, UPT, UR4, URZ, UPT ;  /* 0x0000003f0400728c */ /* 0x000fc8000bf45070 */
[----:B------:R-:W-:-:S06]  /*04f0*/  UISETP.NE.AND.EX UP2, UPT, UR5, URZ, UPT, UP2 ;  /* 0x0000003f0500728c */ /* 0x000fcc000bf45320 */
[----:B------:R-:W-:-:S05]  /*0500*/  PLOP3.LUT P1, PT, PT, PT, UP2, 0x80, 0x0 ;  /* 0x000000000000781c */ /* 0x000fca0003f2f028 */
[----:B------:R-:W-:Y:S02]  /*0510*/  @UP2 ULDC.64 UR4, c[0x0][0x308] ;  /* 0x0000c20000042ab9 */ /* 0x000fe40000000a00 */
[----:B------:R-:W-:-:S06]  /*0520*/  @UP2 UIMAD.WIDE UR4, UR13, 0x4, UR4 ;  /* 0x000000040d0428a5 */ /* 0x000fcc000f8e0204 */
[----:B------:R-:W-:Y:S02]  /*0530*/  IMAD.U32 R3, RZ, RZ, UR5 ;  /* 0x00000005ff037e24 */ /* 0x000fe4000f8e00ff */
[----:B------:R-:W-:-:S05]  /*0540*/  IMAD.U32 R2, RZ, RZ, UR4 ;  /* 0x00000004ff027e24 */ /* 0x000fca000f8e00ff */
[----:B------:R1:W5:Y:S01]  /*0550*/  @P1 LDG.E R3, desc[UR22][R2.64] ;  /* 0x0000001602031981 */ /* 0x000362000c1e1900 */
[----:B------:R-:W-:-:S04]  /*0560*/  USHF.L.U32 UR17, UR17, 0x6, URZ ;  /* 0x0000000611117899 */ /* 0x000fc8000800063f */
[----:B------:R-:W-:-:S06]  /*0570*/  UISETP.GT.AND UP0, UPT, UR21, UR17, UPT ;  /* 0x000000111500728c */ /* 0x000fcc000bf04270 */
[----:B------:R-:W-:-:S13]  /*0580*/  PLOP3.LUT P0, PT, PT, PT, UP0, 0x80, 0x0 ;  /* 0x000000000000781c */ /* 0x000fda0003f0f008 */
[----:B------:R-:W-:Y:S05]  /*0590*/  @!P0 EXIT ;  /* 0x000000000000894d */ /* 0x000fea0003800000 */
[----:B------:R-:W-:Y:S01]  /*05a0*/  ULDC UR10, c[0x0][0x10] ;  /* 0x00000400000a7ab9 */ /* 0x000fe20000000800 */
[----:B------:R-:W1:Y:S01]  /*05b0*/  LDC R0, c[0x0][0x10] ;  /* 0x00000400ff007b82 */ /* 0x000e620000000800 */
[----:B------:R-:W-:Y:S01]  /*05c0*/  ULDC UR5, c[0x0][0x2c8] ;  /* 0x0000b20000057ab9 */ /* 0x000fe20000000800 */
[----:B-----5:R-:W-:Y:S01]  /*05d0*/  @P1 R2UR UR20, R3 ;  /* 0x00000000031412ca */ /* 0x020fe200000e0000 */
[----:B------:R-:W-:Y:S01]  /*05e0*/  UIADD3 UR5, UR5, 0x3f, URZ ;  /* 0x0000003f05057890 */ /* 0x000fe2000fffe03f */
[----:B------:R-:W2:Y:S03]  /*05f0*/  S2R R81, SR_TID.X ;  /* 0x0000000000517919 */ /* 0x000ea60000002100 */
[----:B------:R-:W-:-:S04]  /*0600*/  USHF.R.S32.HI UR4, URZ, 0x1f, UR5 ;  /* 0x0000001f3f047899 */ /* 0x000fc80008011405 */
[----:B------:R-:W-:-:S04]  /*0610*/  ULEA.HI UR4, UR4, UR5, URZ, 0x6 ;  /* 0x0000000504047291 */ /* 0x000fc8000f8f303f */
[----:B------:R-:W-:Y:S02]  /*0620*/  ULEA.HI.SX32 UR16, UR4, UR10, 0x1a ;  /* 0x0000000a04107291 */ /* 0x000fe4000f8fd23f */
[----:B------:R-:W-:Y:S02]  /*0630*/  @UP2 UIADD3 UR20, UR20, -UR26, URZ ;  /* 0x8000001a14142290 */ /* 0x000fe4000fffe03f */
[----:B------:R-:W-:Y:S01]  /*0640*/  UIADD3 UR16, UR16, -0x1, URZ ;  /* 0xffffffff10107890 */ /* 0x000fe2000fffe03f */
[-C--:B-1----:R-:W-:Y:S02]  /*0650*/  IABS R2, R0.reuse ;  /* 0x0000000000027213 */ /* 0x082fe40000000000 */
[----:B------:R-:W-:Y:S02]  /*0660*/  IABS R0, R0 ;  /* 0x0000000000007213 */ /* 0x000fe40000000000 */
[----:B------:R-:W-:-:S03]  /*0670*/  R2UR UR9, R2 ;  /* 0x00000000020972ca */ /* 0x000fc600000e0000 */
[----:B------:R-:W-:-:S10]  /*0680*/  IMAD.MOV R0, RZ, RZ, -R0 ;  /* 0x000000ffff007224 */ /* 0x000fd400078e0a00 */
        /* <DEDUP_REMOVED lines=10> */
[----:B------:R-:W-:-:S03]  /*0730*/  UIMAD UR15, UR4, UR9, URZ ;  /* 0x00000009040f72a4 */ /* 0x000fc6000f8e023f */
[----:B------:R-:W-:Y:S02]  /*0740*/  UMOV UR4, URZ ;  /* 0x0000003f00047c82 */ /* 0x000fe40008000000 */
[----:B------:R-:W-:Y:S01]  /*0750*/  UIMAD.WIDE.U32 UR18, UR5, UR15, UR4 ;  /* 0x0000000f051272a5 */ /* 0x000fe2000f8e0004 */
[----:B------:R-:W-:-:S06]  /*0760*/  R2UR UR4, R0 ;  /* 0x00000000000472ca */ /* 0x000fcc00000e0000 */
[----:B------:R-:W-:Y:S02]  /*0770*/  UMOV UR5, UR19 ;  /* 0x0000001300057c82 */ /* 0x000fe40008000000 */
[----:B------:R-:W-:-:S07]  /*0780*/  UIMAD.WIDE.U32 UR18, UR5, UR12, URZ ;  /* 0x0000000c051272a5 */ /* 0x000fce000f8e003f */
[----:B------:R-:W-:Y:S02]  /*0790*/  UMOV UR15, UR19 ;  /* 0x00000013000f7c82 */ /* 0x000fe40008000000 */
[----:B------:R-:W-:-:S03]  /*07a0*/  UIMAD UR12, UR15, UR4, UR12 ;  /* 0x000000040f0c72a4 */ /* 0x000fc6000f8e020c */
[----:B------:R-:W-:Y:S01]  /*07b0*/  @!UP2 ULDC.64 UR4, c[0x0][0x318] ;  /* 0x0000c6000004aab9 */ /* 0x000fe20000000a00 */
[----:B------:R-:W-:Y:S02]  /*07c0*/  UISETP.GT.U32.AND UP0, UPT, UR9, UR12, UPT ;  /* 0x0000000c0900728c */ /* 0x000fe4000bf04070 */
[----:B------:R-:W-:-:S03]  /*07d0*/  @!UP2 UISETP.NE.U32.AND UP1, UPT, UR4, URZ, UPT ;  /* 0x0000003f0400a28c */ /* 0x000fc6000bf25070 */
[----:B------:R-:W-:Y:S01]  /*07e0*/  @!UP2 ULDC UR4, c[0x0][0x2cc] ;  /* 0x0000b3000004aab9 */ /* 0x000fe20000000800 */
[----:B------:R-:W-:-:S04]  /*07f0*/  @!UP2 UISETP.NE.AND.EX UP1, UPT, UR5, URZ, UPT, UP1 ;  /* 0x0000003f0500a28c */ /* 0x000fc8000bf25310 */
[----:B------:R-:W-:Y:S02]  /*0800*/  @!UP2 USEL UR4, UR4, URZ, UP1 ;  /* 0x0000003f0404a287 */ /* 0x000fe40008800000 */
[----:B------:R-:W-:Y:S02]  /*0810*/  @!UP0 UIADD3 UR12, UR12, -UR9, URZ ;  /* 0x800000090c0c8290 */ /* 0x000fe4000fffe03f */
[----:B------:R-:W-:Y:S02]  /*0820*/  @!UP2 UIADD3 UR20, UR4, UR8, -UR26 ;  /* 0x000000080414a290 */ /* 0x000fe4000fffe81a */
[----:B------:R-:W-:Y:S02]  /*0830*/  UISETP.GE.U32.AND UP2, UPT, UR12, UR9, UPT ;  /* 0x000000090c00728c */ /* 0x000fe4000bf46070 */
[----:B------:R-:W-:Y:S02]  /*0840*/  @!UP0 UIADD3 UR15, UR15, 0x1, URZ ;  /* 0x000000010f0f8890 */ /* 0x000fe4000fffe03f */
[----:B------:R-:W-:-:S02]  /*0850*/  UIADD3 UR4, UR20, 0x3f, URZ ;  /* 0x0000003f14047890 */ /* 0x000fc4000fffe03f */
[----:B------:R-:W-:Y:S02]  /*0860*/  UISETP.GE.AND UP0, UPT, UR16, URZ, UPT ;  /* 0x0000003f1000728c */ /* 0x000fe4000bf06270 */
[----:B------:R-:W-:Y:S02]  /*0870*/  UISETP.NE.AND UP1, UPT, UR10, URZ, UPT ;  /* 0x0000003f0a00728c */ /* 0x000fe4000bf25270 */
[----:B------:R-:W-:Y:S02]  /*0880*/  USHF.R.S32.HI UR5, URZ, 0x1f, UR4 ;  /* 0x0000001f3f057899 */ /* 0x000fe40008011404 */
[----:B------:R-:W-:Y:S02]  /*0890*/  @UP2 UIADD3 UR15, UR15, 0x1, URZ ;  /* 0x000000010f0f2890 */ /* 0x000fe4000fffe03f */
[----:B------:R-:W-:Y:S02]  /*08a0*/  ULEA.HI UR4, UR5, UR4, URZ, 0x6 ;  /* 0x0000000405047291 */ /* 0x000fe4000f8f303f */
[----:B------:R-:W-:-:S02]  /*08b0*/  UIADD3 UR5, -UR21, 0x7f, UR17 ;  /* 0x0000007f15057890 */ /* 0x000fc4000fffe111 */
[----:B------:R-:W-:Y:S02]  /*08c0*/  @!UP0 UIADD3 UR15, -UR15, URZ, URZ ;  /* 0x0000003f0f0f8290 */ /* 0x000fe4000fffe13f */
[----:B------:R-:W-:Y:S02]  /*08d0*/  USHF.R.S32.HI UR4, URZ, 0x6, UR4 ;  /* 0x000000063f047899 */ /* 0x000fe40008011404 */
[----:B------:R-:W-:Y:S01]  /*08e0*/  @!UP1 ULOP3.LUT UR15, URZ, UR10, URZ, 0x33, !UPT ;  /* 0x0000000a3f0f9292 */ /* 0x000fe2000f8e333f */
[----:B------:R-:W-:-:S03]  /*08f0*/  ULDC UR16, c[0x0][0x398] ;  /* 0x0000e60000107ab9 */ /* 0x000fc60000000800 */
[----:B------:R-:W-:Y:S01]  /*0900*/  UIMAD UR10, UR15, UR7, URZ ;  /* 0x000000070f0a72a4 */ /* 0x000fe2000f8e023f */
[----:B------:R-:W-:Y:S01]  /*0910*/  IMAD.U32 R3, RZ, RZ, UR4 ;  /* 0x00000004ff037e24 */ /* 0x000fe2000f8e00ff */
[----:B------:R-:W-:Y:S01]  /*0920*/  UIADD3 UR5, UR5, UR16, UR20 ;  /* 0x0000001005057290 */ /* 0x000fe2000fffe014 */
[----:B------:R-:W-:-:S03]  /*0930*/  IMAD.U32 R0, RZ, RZ, UR15 ;  /* 0x0000000fff007e24 */ /* 0x000fc6000f8e00ff */
[----:B------:R-:W-:Y:S02]  /*0940*/  USHF.R.S32.HI UR4, URZ, 0x1f, UR5 ;  /* 0x0000001f3f047899 */ /* 0x000fe40008011405 */
[----:B------:R-:W-:Y:S02]  /*0950*/  VIADDMNMX R0, R0, UR10, R3, PT ;  /* 0x0000000a00007c46 */ /* 0x000fe4000b800103 */
[----:B------:R-:W-:Y:S02]  /*0960*/  ULEA.HI UR4, UR4, UR5, URZ, 0x6 ;  /* 0x0000000504047291 */ /* 0x000fe4000f8f303f */
[----:B------:R-:W-:Y:S02]  /*0970*/  R2UR UR15, R0 ;  /* 0x00000000000f72ca */ /* 0x000fe400000e0000 */
[----:B------:R-:W-:-:S11]  /*0980*/  USHF.R.S32.HI UR4, URZ, 0x6, UR4 ;  /* 0x000000063f047899 */ /* 0x000fd60008011404 */
[----:B------:R-:W-:-:S04]  /*0990*/  UISETP.LT.AND UP0, UPT, UR15, UR4, UPT ;  /* 0x000000040f00728c */ /* 0x000fc8000bf01270 */
[----:B------:R-:W-:-:S04]  /*09a0*/  USEL UR15, UR15, UR4, UP0 ;  /* 0x000000040f0f7287 */ /* 0x000fc80008000000 */
[----:B------:R-:W-:-:S06]  /*09b0*/  UISETP.GE.AND UP0, UPT, UR10, UR15, UPT ;  /* 0x0000000f0a00728c */ /* 0x000fcc000bf06270 */
[----:B------:R-:W-:-:S13]  /*09c0*/  PLOP3.LUT P0, PT, PT, PT, UP0, 0x80, 0x0 ;  /* 0x000000000000781c */ /* 0x000fda0003f0f008 */
[----:B--2---:R-:W-:Y:S05]  /*09d0*/  @!P0 BRA `(.L_x_1518) ;  /* 0x0000000800a08947 */ /* 0x004fea0003800000 */
[----:B------:R-:W-:Y:S01]  /*09e0*/  SHF.R.S32.HI R0, RZ, 0x1f, R81 ;  /* 0x0000001fff007819 */ /* 0x000fe20000011451 */
[----:B------:R-:W-:Y:S01]  /*09f0*/  ULDC.64 UR4, c[0x0][0x2c0] ;  /* 0x0000b00000047ab9 */ /* 0x000fe20000000a00 */
[----:B------:R-:W-:Y:S01]  /*0a00*/  BSSY B0, `(.L_x_1519) ;  /* 0x000002e000007945 */ /* 0x000fe20003800000 */
[----:B------:R-:W-:Y:S01]  /*0a10*/  UIMAD UR4, UR7, UR4, UR13 ;  /* 0x00000004070472a4 */ /* 0x000fe2000f8e020d */
[----:B------:R-:W-:-:S03]  /*0a20*/  LEA.HI R11, R0, R81, RZ, 0x4 ;  /* 0x00000051000b7211 */ /* 0x000fc600078f20ff */
[----:B------:R-:W-:Y:S01]  /*0a30*/  UIMAD UR6, UR4, UR6, UR14 ;  /* 0x00000006040672a4 */ /* 0x000fe2000f8e020e */
[----:B------:R-:W-:Y:S02]  /*0a40*/  LOP3.LUT R0, R11, 0xfffffff0, RZ, 0xc0, !PT ;  /* 0xfffffff00b007812 */ /* 0x000fe400078ec0ff */
[----:B------:R-:W-:Y:S01]  /*0a50*/  SHF.R.S32.HI R11, RZ, 0x4, R11 ;  /* 0x00000004ff0b7819 */ /* 0x000fe2000001140b */
[----:B------:R-:W-:Y:S02]  /*0a60*/  UIMAD UR6, UR6, UR5, UR17 ;  /* 0x00000005060672a4 */ /* 0x000fe4000f8e0211 */
[----:B------:R-:W-:Y:S01]  /*0a70*/  IMAD.IADD R81, R81, 0x1, -R0 ;  /* 0x0000000151517824 */ /* 0x000fe200078e0a00 */
[----:B------:R-:W-:Y:S01]  /*0a80*/  ULDC UR4, c[0x0][0x2dc] ;  /* 0x0000b70000047ab9 */ /* 0x000fe20000000800 */
[----:B------:R-:W-:Y:S01]  /*0a90*/  UIADD3 UR17, -UR17, UR21, URZ ;  /* 0x0000001511117290 */ /* 0x000fe2000fffe13f */
[----:B------:R-:W-:Y:S01]  /*0aa0*/  VIADD R7, R11, 0x8 ;  /* 0x000000080b077836 */ /* 0x000fe20000000000 */
[----:B------:R-:W-:Y:S01]  /*0ab0*/  UIMAD UR4, UR6, UR4, URZ ;  /* 0x00000004060472a4 */ /* 0x000fe2000f8e023f */
[C---:B------:R-:W-:Y:S01]  /*0ac0*/  IMAD.SHL.U32 R14, R81.reuse, 0x4, RZ ;  /* 0x00000004510e7824 */ /* 0x040fe200078e00ff */
[----:B------:R-:W-:Y:S01]  /*0ad0*/  ISETP.NE.AND P6, PT, R81, RZ, PT ;  /* 0x000000ff5100720c */ /* 0x000fe20003fc5270 */
[C---:B------:R-:W-:Y:S01]  /*0ae0*/  VIADD R6, R11.reuse, 0x10 ;  /* 0x000000100b067836 */ /* 0x040fe20000000000 */
[C---:B------:R-:W-:Y:S01]  /*0af0*/  ISETP.GE.AND P3, PT, R11.reuse, UR17, PT ;  /* 0x000000110b007c0c */ /* 0x040fe2000bf66270 */
[----:B------:R-:W-:Y:S01]  /*0b00*/  VIADD R2, R11, 0x30 ;  /* 0x000000300b027836 */ /* 0x000fe20000000000 */
[--C-:B------:R-:W-:Y:S01]  /*0b10*/  SHF.R.S32.HI R15, RZ, 0x1f, R14.reuse ;  /* 0x0000001fff0f7819 */ /* 0x100fe2000001140e */
[----:B------:R-:W-:Y:S01]  /*0b20*/  IMAD.U32 R0, RZ, RZ, UR4 ;  /* 0x00000004ff007e24 */ /* 0x000fe2000f8e00ff */
[----:B------:R-:W-:Y:S01]  /*0b30*/  ISETP.GE.AND P4, PT, R7, UR17, PT ;  /* 0x0000001107007c0c */ /* 0x000fe2000bf86270 */
[----:B------:R-:W-:Y:S01]  /*0b40*/  VIADD R10, R14, 0x40 ;  /* 0x000000400e0a7836 */ /* 0x000fe20000000000 */
[----:B------:R-:W-:Y:S01]  /*0b50*/  ISETP.GE.AND P5, PT, R6, UR17, PT ;  /* 0x0000001106007c0c */ /* 0x000fe2000bfa6270 */
[----:B------:R-:W-:-:S04]  /*0b60*/  IMAD.WIDE R4, R11, 0x100, R14 ;  /* 0x000001000b047825 */ /* 0x000fc800078e020e */
[----:B------:R-:W-:Y:S01]  /*0b70*/  VIADD R9, R14, 0x80 ;  /* 0x000000800e097836 */ /* 0x000fe20000000000 */
[----:B------:R-:W-:Y:S01]  /*0b80*/  IADD3 R3, P0, R4, UR4, RZ ;  /* 0x0000000404037c10 */ /* 0x000fe2000ff1e0ff */
[----:B------:R-:W-:Y:S01]  /*0b90*/  ULDC.64 UR4, c[0x0][0x288] ;  /* 0x0000a20000047ab9 */ /* 0x000fe20000000a00 */
[C---:B------:R-:W-:Y:S02]  /*0ba0*/  VIADD R4, R11.reuse, 0x20 ;  /* 0x000000200b047836 */ /* 0x040fe40000000000 */
[----:B------:R-:W-:Y:S01]  /*0bb0*/  LEA.HI.X.SX32 R0, R0, R5, 0x1, P0 ;  /* 0x0000000500007211 */ /* 0x000fe200000f0eff */
[----:B------:R-:W-:Y:S01]  /*0bc0*/  VIADD R5, R11, 0x18 ;  /* 0x000000180b057836 */ /* 0x000fe20000000000 */
[C---:B------:R-:W-:Y:S01]  /*0bd0*/  LEA R12, P0, R3.reuse, UR4, 0x2 ;  /* 0x00000004030c7c11 */ /* 0x040fe2000f8010ff */
[----:B------:R-:W-:Y:S01]  /*0be0*/  VIADD R8, R14, 0xc0 ;  /* 0x000000c00e087836 */ /* 0x000fe20000000000 */
[----:B------:R-:W-:Y:S02]  /*0bf0*/  ISETP.GE.AND P1, PT, R4, UR17, PT ;  /* 0x0000001104007c0c */ /* 0x000fe4000bf26270 */
[----:B------:R-:W-:Y:S01]  /*0c00*/  LEA.HI.X R13, R3, UR5, R0, 0x2, P0 ;  /* 0x00000005030d7c11 */ /* 0x000fe200080f1400 */
[----:B------:R-:W-:Y:S01]  /*0c10*/  VIADD R3, R11, 0x28 ;  /* 0x000000280b037836 */ /* 0x000fe20000000000 */
[----:B------:R-:W-:-:S04]  /*0c20*/  ISETP.GE.AND P0, PT, R5, UR17, PT ;  /* 0x0000001105007c0c */ /* 0x000fc8000bf06270 */
[----:B------:R-:W-:Y:S01]  /*0c30*/  ISETP.GE.AND P2, PT, R3, UR17, PT ;  /* 0x0000001103007c0c */ /* 0x000fe2000bf46270 */
[----:B------:R-:W-:-:S12]  /*0c40*/  @P3 BRA `(.L_x_1520) ;  /* 0x0000000000243947 */ /* 0x000fd80003800000 */
[----:B------:R-:W-:Y:S02]  /*0c50*/  ULDC UR4, c[0x0][0x2d0] ;  /* 0x0000b40000047ab9 */ /* 0x000fe40000000800 */
[----:B------:R-:W-:-:S13]  /*0c60*/  ISETP.GE.AND P3, PT, R14, UR4, PT ;  /* 0x000000040e007c0c */ /* 0x000fda000bf66270 */
[----:B------:R1:W-:Y:S01]  /*0c70*/  @!P3 STG.E.128 desc[UR22][R12.64], RZ ;  /* 0x000000ff0c00b986 */ /* 0x0003e2000c101d16 */
[----:B------:R-:W-:-:S13]  /*0c80*/  ISETP.GE.AND P3, PT, R10, UR4, PT ;  /* 0x000000040a007c0c */ /* 0x000fda000bf66270 */
[----:B------:R1:W-:Y:S01]  /*0c90*/  @!P3 STG.E.128 desc[UR22][R12.64+0x100], RZ ;  /* 0x000100ff0c00b986 */ /* 0x0003e2000c101d16 */
[----:B------:R-:W-:-:S13]  /*0ca0*/  ISETP.GE.AND P3, PT, R9, UR4, PT ;  /* 0x0000000409007c0c */ /* 0x000fda000bf66270 */
[----:B------:R1:W-:Y:S01]  /*0cb0*/  @!P3 STG.E.128 desc[UR22][R12.64+0x200], RZ ;  /* 0x000200ff0c00b986 */ /* 0x0003e2000c101d16 */
[----:B------:R-:W-:-:S13]  /*0cc0*/  ISETP.GE.AND P3, PT, R8, UR4, PT ;  /* 0x0000000408007c0c */ /* 0x000fda000bf66270 */
[----:B------:R1:W-:Y:S02]  /*0cd0*/  @!P3 STG.E.128 desc[UR22][R12.64+0x300], RZ ;  /* 0x000300ff0c00b986 */ /* 0x0003e4000c101d16 */
.L_x_1520:
[----:B------:R-:W-:Y:S05]  /*0ce0*/  BSYNC B0 ;  /* 0x0000000000007941 */ /* 0x000fea0003800000 */
.L_x_1519:
[----:B------:R-:W-:Y:S01]  /*0cf0*/  BSSY B0, `(.L_x_1521) ;  /* 0x000000d000007945 */ /* 0x000fe20003800000 */
[----:B------:R-:W-:Y:S02]  /*0d00*/  ISETP.GE.AND P3, PT, R2, UR17, PT ;  /* 0x0000001102007c0c */ /* 0x000fe4000bf66270 */
[----:B------:R-:W-:Y:S01]  /*0d10*/  IADD3 R0, R11, 0x38, RZ ;  /* 0x000000380b007810 */ /* 0x000fe20007ffe0ff */
[----:B------:R-:W-:Y:S05]  /*0d20*/  @P4 BRA `(.L_x_1522) ;  /* 0x0000000000244947 */ /* 0x000fea0003800000 */
        /* <DEDUP_REMOVED lines=9> */
.L_x_1522:
[----:B------:R-:W-:Y:S05]  /*0dc0*/  BSYNC B0 ;  /* 0x0000000000007941 */ /* 0x000fea0003800000 */
.L_x_1521:
[----:B------:R-:W-:Y:S01]  /*0dd0*/  BSSY B0, `(.L_x_1523) ;  /* 0x000000c000007945 */ /* 0x000fe20003800000 */
[----:B------:R-:W-:-:S03]  /*0de0*/  ISETP.GE.AND P4, PT, R0, UR17, PT ;  /* 0x0000001100007c0c */ /* 0x000fc6000bf86270 */
[----:B------:R-:W-:Y:S10]  /*0df0*/  @P5 BRA `(.L_x_1524) ;  /* 0x0000000000245947 */ /* 0x000ff40003800000 */
        /* <DEDUP_REMOVED lines=9> */
.L_x_1524:
[----:B------:R-:W-:Y:S05]  /*0e90*/  BSYNC B0 ;  /* 0x0000000000007941 */ /* 0x000fea0003800000 */
.L_x_1523:
[----:B------:R-:W-:Y:S01]  /*0ea0*/  BSSY B0, `(.L_x_1525) ;  /* 0x000000c000007945 */ /* 0x000fe20003800000 */
[----:B------:R-:W-:-:S03]  /*0eb0*/  ISETP.GE.OR P5, PT, R11, UR17, P6 ;  /* 0x000000110b007c0c */ /* 0x000fc6000b7a6670 */
        /* <DEDUP_REMOVED lines=10> */
.L_x_1526:
[----:B------:R-:W-:Y:S05]  /*0f60*/  BSYNC B0 ;  /* 0x0000000000007941 */ /* 0x000fea0003800000 */
.L_x_1525:
[----:B------:R-:W-:Y:S04]  /*0f70*/  BSSY B0, `(.L_x_1527) ;  /* 0x000000b000007945 */ /* 0x000fe80003800000 */
[----:B------:R-:W-:Y:S05]  /*0f80*/  @P1 BRA `(.L_x_1528) ;  /* 0x0000000000241947 */ /* 0x000fea0003800000 */
[----:B------:R-:W-:Y:S02]  /*0f90*/  ULDC UR4, c[0x0][0x2d0] ;  /* 0x0000b40000047ab9 */ /* 0x000fe40000000800 */
[----:B------:R-:W-:Y:S02]  /*0fa0*/  ISETP.GE.AND P1, PT, R14, UR4, PT ;  /* 0x000000040e007c0c */ /* 0x000fe4000bf26270 */
[----:B------:R-:W-:-:S11]  /*0fb0*/  ISETP.GE.AND P0, PT, R10, UR4, PT ;  /* 0x000000040a007c0c */ /* 0x000fd6000bf06270 */
[----:B------:R1:W-:Y:S01]  /*0fc0*/  @!P1 STG.E.128 desc[UR22][R12.64+0x8000], RZ ;  /* 0x008000ff0c009986 */ /* 0x0003e2000c101d16 */
[----:B------:R-:W-:-:S03]  /*0fd0*/  ISETP.GE.AND P1, PT, R9, UR4, PT ;  /* 0x0000000409007c0c */ /* 0x000fc6000bf26270 */
[----:B------:R1:W-:Y:S01]  /*0fe0*/  @!P0 STG.E.128 desc[UR22][R12.64+0x8100], RZ ;  /* 0x008100ff0c008986 */ /* 0x0003e2000c101d16 */
[----:B------:R-:W-:-:S09]  /*0ff0*/  ISETP.GE.AND P0, PT, R8, UR4, PT ;  /* 0x0000000408007c0c */ /* 0x000fd2000bf06270 */
[----:B------:R1:W-:Y:S04]  /*1000*/  @!P1 STG.E.128 desc[UR22][R12.64+0x8200], RZ ;  /* 0x008200ff0c009986 */ /* 0x0003e8000c101d16 */
[----:B------:R1:W-:Y:S02]  /*1010*/  @!P0 STG.E.128 desc[UR22][R12.64+0x8300], RZ ;  /* 0x008300ff0c008986 */ /* 0x0003e4000c101d16 */
.L_x_1528:
[----:B------:R-:W-:Y:S05]  /*1020*/  BSYNC B0 ;  /* 0x0000000000007941 */ /* 0x000fea0003800000 */
.L_x_1527:
[----:B------:R-:W-:Y:S04]  /*1030*/  BSSY B0, `(.L_x_1529) ;  /* 0x000000b000007945 */ /* 0x000fe80003800000 */
[----:B------:R-:W-:Y:S05]  /*1040*/  @P2 BRA `(.L_x_1530) ;  /* 0x0000000000242947 */ /* 0x000fea0003800000 */
[----:B------:R-:W-:Y:S02]  /*1050*/  ULDC UR4, c[0x0][0x2d0] ;  /* 0x0000b40000047ab9 */ /* 0x000fe40000000800 */
[----:B------:R-:W-:Y:S02]  /*1060*/  ISETP.GE.AND P0, PT, R14, UR4, PT ;  /* 0x000000040e007c0c */ /* 0x000fe4000bf06270 */
[----:B------:R-:W-:Y:S02]  /*1070*/  ISETP.GE.AND P2, PT, R10, UR4, PT ;  /* 0x000000040a007c0c */ /* 0x000fe4000bf46270 */
[----:B------:R-:W-:-:S09]  /*1080*/  ISETP.GE.AND P1, PT, R9, UR4, PT ;  /* 0x0000000409007c0c */ /* 0x000fd2000bf26270 */
[----:B------:R1:W-:Y:S01]  /*1090*/  @!P0 STG.E.128 desc[UR22][R12.64+0xa000], RZ ;  /* 0x00a000ff0c008986 */ /* 0x0003e2000c101d16 */
[----:B------:R-:W-:-:S03]  /*10a0*/  ISETP.GE.AND P0, PT, R8, UR4, PT ;  /* 0x0000000408007c0c */ /* 0x000fc6000bf06270 */
[----:B------:R1:W-:Y:S04]  /*10b0*/  @!P2 STG.E.128 desc[UR22][R12.64+0xa100], RZ ;  /* 0x00a100ff0c00a986 */ /* 0x0003e8000c101d16 */
[----:B------:R1:W-:Y:S06]  /*10c0*/  @!P1 STG.E.128 desc[UR22][R12.64+0xa200], RZ ;  /* 0x00a200ff0c009986 */ /* 0x0003ec000c101d16 */
[----:B------:R1:W-:Y:S02]  /*10d0*/  @!P0 STG.E.128 desc[UR22][R12.64+0xa300], RZ ;  /* 0x00a300ff0c008986 */ /* 0x0003e4000c101d16 */
.L_x_1530:
[----:B------:R-:W-:Y:S05]  /*10e0*/  BSYNC B0 ;  /* 0x0000000000007941 */ /* 0x000fea0003800000 */
.L_x_1529:
[----:B------:R-:W-:Y:S04]  /*10f0*/  BSSY B0, `(.L_x_1531) ;  /* 0x000000b000007945 */ /* 0x000fe80003800000 */
[----:B------:R-:W-:Y:S05]  /*1100*/  @P3 BRA `(.L_x_1532) ;  /* 0x0000000000243947 */ /* 0x000fea0003800000 */
[----:B------:R-:W-:Y:S02]  /*1110*/  ULDC UR4, c[0x0][0x2d0] ;  /* 0x0000b40000047ab9 */ /* 0x000fe40000000800 */
[----:B------:R-:W-:Y:S02]  /*1120*/  ISETP.GE.AND P3, PT, R14, UR4, PT ;  /* 0x000000040e007c0c */ /* 0x000fe4000bf66270 */
[----:B------:R-:W-:Y:S02]  /*1130*/  ISETP.GE.AND P2, PT, R10, UR4, PT ;  /* 0x000000040a007c0c */ /* 0x000fe4000bf46270 */
[----:B------:R-:W-:Y:S02]  /*1140*/  ISETP.GE.AND P1, PT, R9, UR4, PT ;  /* 0x0000000409007c0c */ /* 0x000fe4000bf26270 */
[----:B------:R-:W-:-:S07]  /*1150*/  ISETP.GE.AND P0, PT, R8, UR4, PT ;  /* 0x0000000408007c0c */ /* 0x000fce000bf06270 */
[----:B------:R1:W-:Y:S04]  /*1160*/  @!P3 STG.E.128 desc[UR22][R12.64+0xc000], RZ ;  /* 0x00c000ff0c00b986 */ /* 0x0003e8000c101d16 */
[----:B------:R1:W-:Y:S04]  /*1170*/  @!P2 STG.E.128 desc[UR22][R12.64+0xc100], RZ ;  /* 0x00c100ff0c00a986 */ /* 0x0003e8000c101d16 */
[----:B------:R1:W-:Y:S04]  /*1180*/  @!P1 STG.E.128 desc[UR22][R12.64+0xc200], RZ ;  /* 0x00c200ff0c009986 */ /* 0x0003e8000c101d16 */
[----:B------:R1:W-:Y:S02]  /*1190*/  @!P0 STG.E.128 desc[UR22][R12.64+0xc300], RZ ;  /* 0x00c300ff0c008986 */ /* 0x0003e4000c101d16 */
.L_x_1532:
[----:B------:R-:W-:Y:S05]  /*11a0*/  BSYNC B0 ;  /* 0x0000000000007941 */ /* 0x000fea0003800000 */
.L_x_1531:
        /* <DEDUP_REMOVED lines=11> */
.L_x_1534:
[----:B------:R-:W-:Y:S05]  /*1260*/  BSYNC B0 ;  /* 0x0000000000007941 */ /* 0x000fea0003800000 */
.L_x_1533:
[----:B------:R-:W-:Y:S01]  /*1270*/  USHF.R.S32.HI UR7, URZ, 0x1f, UR6 ;  /* 0x0000001f3f077899 */ /* 0x000fe20008011406 */
[----:B------:R-:W-:Y:S01]  /*1280*/  IADD3 R8, P0, R11, UR6, RZ ;  /* 0x000000060b087c10 */ /* 0x000fe2000ff1e0ff */
[----:B------:R-:W-:Y:S01]  /*1290*/  ULDC.64 UR4, c[0x0][0x2b8] ;  /* 0x0000ae0000047ab9 */ /* 0x000fe20000000a00 */
[----:B------:R-:W-:Y:S01]  /*12a0*/  ISETP.GE.OR P4, PT, R7, UR17, P6 ;  /* 0x0000001107007c0c */ /* 0x000fe2000b786670 */
[----:B------:R-:W-:Y:S01]  /*12b0*/  @!P5 IMAD.MOV.U32 R7, RZ, RZ, -0x800000 ;  /* 0xff800000ff07d424 */ /* 0x000fe200078e00ff */
[----:B------:R-:W-:Y:S02]  /*12c0*/  ISETP.GE.OR P3, PT, R6, UR17, P6 ;  /* 0x0000001106007c0c */ /* 0x000fe4000b766670 */
[----:B------:R-:W-:Y:S02]  /*12d0*/  LEA.HI.X.SX32 R11, R11, UR7, 0x1, P0 ;  /* 0x000000070b0b7c11 */ /* 0x000fe400080f0eff */
[----:B------:R-:W-:Y:S02]  /*12e0*/  LEA R10, P0, R8, UR4, 0x2 ;  /* 0x00000004080a7c11 */ /* 0x000fe4000f8010ff */
[----:B------:R-:W-:-:S02]  /*12f0*/  ISETP.GE.OR P2, PT, R5, UR17, P6 ;  /* 0x0000001105007c0c */ /* 0x000fc4000b746670 */
[----:B------:R-:W-:Y:S02]  /*1300*/  LEA.HI.X R11, R8, UR5, R11, 0x2, P0 ;  /* 0x00000005080b7c11 */ /* 0x000fe400080f140b */
[----:B------:R-:W-:Y:S01]  /*1310*/  ISETP.GE.OR P1, PT, R4, UR17, P6 ;  /* 0x0000001104007c0c */ /* 0x000fe2000b726670 */
[----:B------:R-:W-:Y:S01]  /*1320*/  @!P4 IMAD.MOV.U32 R17, RZ, RZ, -0x800000 ;  /* 0xff800000ff11c424 */ /* 0x000fe200078e00ff */
[----:B------:R-:W-:Y:S01]  /*1330*/  ISETP.GE.OR P0, PT, R3, UR17, P6 ;  /* 0x0000001103007c0c */ /* 0x000fe2000b706670 */
[----:B------:R1:W-:Y:S01]  /*1340*/  @!P5 STG.E desc[UR22][R10.64], R7 ;  /* 0x000000070a00d986 */ /* 0x0003e2000c101916 */
[----:B------:R-:W-:Y:S01]  /*1350*/  ISETP.GE.OR P5, PT, R2, UR17, P6 ;  /* 0x0000001102007c0c */ /* 0x000fe2000b7a6670 */
[----:B------:R-:W-:Y:S01]  /*1360*/  @!P3 IMAD.MOV.U32 R15, RZ, RZ, -0x800000 ;  /* 0xff800000ff0fb424 */ /* 0x000fe200078e00ff */
[----:B------:R-:W-:Y:S01]  /*1370*/  ISETP.GE.OR P6, PT, R0, UR17, P6 ;  /* 0x0000001100007c0c */ /* 0x000fe2000b7c6670 */
[----:B------:R1:W-:Y:S02]  /*1380*/  @!P4 STG.E desc[UR22][R10.64+0x20], R17 ;  /* 0x000020110a00c986 */ /* 0x0003e4000c101916 */
[----:B-1234-:R-:W-:-:S02]  /*1390*/  @!P2 IMAD.MOV.U32 R13, RZ, RZ, -0x800000 ;  /* 0xff800000ff0da424 */ /* 0x01efc400078e00ff */
[----:B------:R1:W-:Y:S02]  /*13a0*/  @!P3 STG.E desc[UR22][R10.64+0x40], R15 ;  /* 0x0000400f0a00b986 */ /* 0x0003e4000c101916 */
[----:B------:R-:W-:Y:S02]  /*13b0*/  @!P1 IMAD.MOV.U32 R9, RZ, RZ, -0x800000 ;  /* 0xff800000ff099424 */ /* 0x000fe400078e00ff */
[----:B------:R-:W-:Y:S01]  /*13c0*/  @!P0 IMAD.MOV.U32 R5, RZ, RZ, -0x800000 ;  /* 0xff800000ff058424 */ /* 0x000fe200078e00ff */
[----:B------:R1:W-:Y:S01]  /*13d0*/  @!P2 STG.E desc[UR22][R10.64+0x60], R13 ;  /* 0x0000600d0a00a986 */ /* 0x0003e2000c101916 */
[----:B------:R-:W-:-:S03]  /*13e0*/  @!P5 IMAD.MOV.U32 R3, RZ, RZ, -0x800000 ;  /* 0xff800000ff03d424 */ /* 0x000fc600078e00ff */
[----:B------:R1:W-:Y:S04]  /*13f0*/  @!P1 STG.E desc[UR22][R10.64+0x80], R9 ;  /* 0x000080090a009986 */ /* 0x0003e8000c101916 */
[----:B------:R1:W-:Y:S04]  /*1400*/  @!P0 STG.E desc[UR22][R10.64+0xa0], R5 ;  /* 0x0000a0050a008986 */ /* 0x0003e8000c101916 */
[----:B------:R1:W-:Y:S01]  /*1410*/  @!P5 STG.E desc[UR22][R10.64+0xc0], R3 ;  /* 0x0000c0030a00d986 */ /* 0x0003e2000c101916 */
[----:B------:R-:W-:Y:S05]  /*1420*/  @P6 EXIT ;  /* 0x000000000000694d */ /* 0x000fea0003800000 */
[----:B-1----:R-:W-:-:S05]  /*1430*/  MOV R3, 0xff800000 ;  /* 0xff80000000037802 */ /* 0x002fca0000000f00 */
[----:B------:R-:W-:Y:S01]  /*1440*/  STG.E desc[UR22][R10.64+0xe0], R3 ;  /* 0x0000e0030a007986 */ /* 0x000fe2000c101916 */
[----:B------:R-:W-:Y:S05]  /*1450*/  EXIT ;  /* 0x000000000000794d */ /* 0x000fea0003800000 */
.L_x_1518:
        /* <DEDUP_REMOVED lines=14> */
[----:B------:R-:W-:Y:S01]  /*1540*/  ISETP.NE.AND.EX P1, PT, RZ, UR7, PT, P1 ;  /* 0x00000007ff007c0c */ /* 0x000fe2000bf25310 */
[----:B------:R-:W-:Y:S01]  /*1550*/  UPLOP3.LUT UP6, UPT, UPT, UPT, UPT, 0x40, 0x0 ;  /* 0x000000000000789c */ /* 0x000fe20003fce870 */
[----:B--2---:R-:W-:-:S11]  /*1560*/  @P0 R2UR UR25, R2 ;  /* 0x00000000021902ca */ /* 0x004fd600000e0000 */
[----:B------:R-:W-:Y:S05]  /*1570*/  @!P1 BRA `(.L_x_1535) ;  /* 0x00000000002c9947 */ /* 0x000fea0003800000 */
[----:B------:R-:W-:Y:S01]  /*1580*/  USHF.R.S32.HI UR8, URZ, 0x1f, UR13 ;  /* 0x0000001f3f087899 */ /* 0x000fe2000801140d */
[----:B------:R-:W-:-:S03]  /*1590*/  ULDC.64 UR4, c[0x0][0x378] ;  /* 0x0000de0000047ab9 */ /* 0x000fc60000000a00 */
[----:B------:R-:W-:Y:S02]  /*15a0*/  UIMAD UR8, UR8, UR4, URZ ;  /* 0x00000004080872a4 */ /* 0x000fe4000f8e023f */
[----:B------:R-:W-:Y:S02]  /*15b0*/  UIMAD.WIDE.U32 UR18, UR13, UR4, URZ ;  /* 0x000000040d1272a5 */ /* 0x000fe4000f8e003f */
[----:B------:R-:W-:Y:S02]  /*15c0*/  UIMAD UR5, UR13, UR5, UR8 ;  /* 0x000000050d0572a4 */ /* 0x000fe4000f8e0208 */
[----:B------:R-:W-:Y:S02]  /*15d0*/  ULEA UR4, UP0, UR18, UR6, 0x2 ;  /* 0x0000000612047291 */ /* 0x000fe4000f80103f */
[----:B------:R-:W-:Y:S02]  /*15e0*/  UIADD3 UR5, UR19, UR5, URZ ;  /* 0x0000000513057290 */ /* 0x000fe4000fffe03f */
[----:B------:R-:W-:-:S02]  /*15f0*/  UISETP.NE.U32.AND UP6, UPT, UR4, URZ, UPT ;  /* 0x0000003f0400728c */ /* 0x000fc4000bfc5070 */
[----:B------:R-:W-:-:S04]  /*1600*/  USHF.L.U64.HI UR5, UR18, 0x2, UR5 ;  /* 0x0000000212057899 */ /* 0x000fc80008010205 */
[----:B------:R-:W-:-:S04]  /*1610*/  UIADD3.X UR19, UR5, UR7, URZ, UP0, !UPT ;  /* 0x0000000705137290 */ /* 0x000fc800087fe43f */
[----:B------:R-:W-:-:S11]  /*1620*/  UISETP.NE.AND.EX UP6, UPT, UR19, URZ, UPT, UP6 ;  /* 0x0000003f1300728c */ /* 0x000fd6000bfc5360 */
.L_x_1535:
[----:B------:R-:W-:Y:S01]  /*1630*/  PLOP3.LUT P0, PT, PT, PT, UP6, 0x40, 0x0 ;  /* 0x000000000000781c */ /* 0x000fe20003f0e868 */
[----:B------:R-:W-:-:S12]  /*1640*/  UMOV UR18, UR4 ;  /* 0x0000000400127c82 */ /* 0x000fd80008000000 */
[----:B------:R-:W-:Y:S05]  /*1650*/  @P0 BRA `(.L_x_1536) ;  /* 0x0000000400740947 */ /* 0x000fea0003800000 */
        /* <DEDUP_REMOVED lines=11> */
[----:B--2---:R-:W-:Y:S02]  /*1710*/  R2UR UR25, R0 ;  /* 0x00000000001972ca */ /* 0x004fe400000e0000 */
[----:B------:R-:W-:-:S04]  /*1720*/  MOV R0, UR12 ;  /* 0x0000000c00007c02 */ /* 0x000fc80008000f00 */
        /* <DEDUP_REMOVED lines=21> */
[----:B------:R-:W-:Y:S02]  /*1880*/  IMAD.U32 R2, RZ, RZ, UR4 ;  /* 0x00000004ff027e24 */ /* 0x000fe4000f8e00ff */
[----:B------:R-:W-:Y:S01]  /*1890*/  IMAD.U32 R3, RZ, RZ, UR5 ;  /* 0x00000005ff037e24 */ /* 0x000fe2000f8e00ff */
[----:B-1----:R-:W-:Y:S01]  /*18a0*/  IABS R5, R4 ;  /* 0x0000000400057213 */ /* 0x002fe20000000000 */
[----:B------:R-:W-:Y:S01]  /*18b0*/  IMAD.U32 R0, RZ, RZ, UR14 ;  /* 0x0000000eff007e24 */ /* 0x000fe2000f8e00ff */
[----:B------:R-:W-:Y:S02]  /*18c0*/  UIADD3 UR8, -UR8, URZ, URZ ;  /* 0x0000003f08087290 */ /* 0x000fe4000fffe13f */
[----:B------:R1:W2:Y:S01]  /*18d0*/  LDG.E R2, desc[UR22][R2.64] ;  /* 0x0000001602027981 */ /* 0x0002a2000c1e1900 */
[----:B------:R-:W3:Y:S01]  /*18e0*/  I2F.RP R8, R5 ;  /* 0x0000000500087306 */ /* 0x000ee20000209400 */
[----:B------:R-:W-:Y:S01]  /*18f0*/  IABS R0, R0 ;  /* 0x0000000000007213 */ /* 0x000fe20000000000 */
[----:B------:R-:W-:Y:S01]  /*1900*/  ULDC.64 UR4, c[0x0][0x230] ;  /* 0x00008c0000047ab9 */ /* 0x000fe20000000a00 */
[----:B------:R-:W-:-:S03]  /*1910*/  UIMAD UR12, UR9, UR8, UR12 ;  /* 0x00000008090c72a4 */ /* 0x000fc6000f8e020c */
[----:B------:R-:W-:Y:S02]  /*1920*/  ULDC.64 UR8, c[0x0][0x248] ;  /* 0x0000920000087ab9 */ /* 0x000fe40000000a00 */
[----:B---3--:R-:W3:Y:S02]  /*1930*/  MUFU.RCP R7, R8 ;  /* 0x0000000800077308 */ /* 0x008ee40000001000 */
[----:B---3--:R-:W-:-:S06]  /*1940*/  IADD3 R7, R7, 0xffffffe, RZ ;  /* 0x0ffffffe07077810 */ /* 0x008fcc0007ffe0ff */
[----:B------:R-:W3:Y:S02]  /*1950*/  F2I.FTZ.U32.TRUNC.NTZ R7, R7 ;  /* 0x0000000700077305 */ /* 0x000ee4000021f000 */
[----:B---3--:R-:W-:-:S04]  /*1960*/  IMAD.MOV R6, RZ, RZ, -R7 ;  /* 0x000000ffff067224 */ /* 0x008fc800078e0a07 */
[----:B-1----:R-:W-:Y:S01]  /*1970*/  IMAD R3, R6, R5, RZ ;  /* 0x0000000506037224 */ /* 0x002fe200078e02ff */
[----:B------:R-:W-:-:S05]  /*1980*/  MOV R6, RZ ;  /* 0x000000ff00067202 */ /* 0x000fca0000000f00 */
[----:B------:R-:W-:-:S04]  /*1990*/  IMAD.HI.U32 R6, R7, R3, R6 ;  /* 0x0000000307067227 */ /* 0x000fc800078e0006 */
[----:B------:R-:W-:-:S04]  /*19a0*/  IMAD.MOV.U32 R3, RZ, RZ, R0 ;  /* 0x000000ffff037224 */ /* 0x000fc800078e0000 */
[----:B------:R-:W-:-:S04]  /*19b0*/  IMAD.HI.U32 R6, R6, R3, RZ ;  /* 0x0000000306067227 */ /* 0x000fc800078e00ff */
[----:B------:R-:W-:-:S04]  /*19c0*/  IMAD.MOV R0, RZ, RZ, -R6 ;  /* 0x000000ffff007224 */ /* 0x000fc800078e0a06 */
[----:B------:R-:W-:-:S05]  /*19d0*/  IMAD R0, R5, R0, R3 ;  /* 0x0000000005007224 */ /* 0x000fca00078e0203 */
[----:B------:R-:W-:-:S13]  /*19e0*/  ISETP.GT.U32.AND P1, PT, R5, R0, PT ;  /* 0x000000000500720c */ /* 0x000fda0003f24070 */
[-C--:B------:R-:W-:Y:S01]  /*19f0*/  @!P1 IADD3 R0, R0, -R5.reuse, RZ ;  /* 0x8000000500009210 */ /* 0x080fe20007ffe0ff */
[----:B------:R-:W-:Y:S01]  /*1a00*/  @!P1 VIADD R6, R6, 0x1 ;  /* 0x0000000106069836 */ /* 0x000fe20000000000 */
[----:B------:R-:W-:Y:S02]  /*1a10*/  ISETP.NE.AND P1, PT, R4, RZ, PT ;  /* 0x000000ff0400720c */ /* 0x000fe40003f25270 */
[----:B------:R-:W-:Y:S02]  /*1a20*/  ISETP.GE.U32.AND P2, PT, R0, R5, PT ;  /* 0x000000050000720c */ /* 0x000fe40003f46070 */
[----:B------:R-:W-:-:S04]  /*1a30*/  LOP3.LUT R0, R4, UR14, RZ, 0x3c, !PT ;  /* 0x0000000e04007c12 */ /* 0x000fc8000f8e3cff */
[----:B------:R-:W-:-:S07]  /*1a40*/  ISETP.GE.AND P0, PT, R0, RZ, PT ;  /* 0x000000ff0000720c */ /* 0x000fce0003f06270 */
[----:B------:R-:W-:-:S06]  /*1a50*/  @P2 VIADD R6, R6, 0x1 ;  /* 0x0000000106062836 */ /* 0x000fcc0000000000 */
        /* <DEDUP_REMOVED lines=8> */
[----:B------:R-:W-:Y:S02]  /*1ae0*/  UIMAD UR5, UR26, UR5, UR24 ;  /* 0x000000051a0572a4 */ /* 0x000fe4000f8e0218 */
[----:B------:R-:W-:Y:S02]  /*1af0*/  USHF.R.S32.HI UR24, URZ, 0x1f, UR12 ;  /* 0x0000001f3f187899 */ /* 0x000fe4000801140c */
[----:B------:R-:W-:Y:S02]  /*1b00*/  UIADD3 UR7, UR7, UR5, URZ ;  /* 0x0000000507077290 */ /* 0x000fe4000fffe03f */
[----:B------:R-:W-:Y:S02]  /*1b10*/  UIMAD UR27, UR24, UR8, URZ ;  /* 0x00000008181b72a4 */ /* 0x000fe4000f8e023f */
[----:B------:R-:W-:Y:S02]  /*1b20*/  UIMAD.WIDE.U32 UR28, UR12, UR8, UR6 ;  /* 0x000000080c1c72a5 */ /* 0x000fe4000f8e0006 */
[----:B------:R-:W-:Y:S01]  /*1b30*/  UIMAD UR27, UR12, UR9, UR27 ;  /* 0x000000090c1b72a4 */ /* 0x000fe2000f8e021b */
[----:B------:R-:W-:Y:S01]  /*1b40*/  ULDC.64 UR6, c[0x0][0x260] ;  /* 0x0000980000067ab9 */ /* 0x000fe20000000a00 */
[----:B------:R-:W-:-:S02]  /*1b50*/  ULDC.64 UR4, c[0x0][0x238] ;  /* 0x00008e0000047ab9 */ /* 0x000fc40000000a00 */
[----:B------:R-:W-:Y:S01]  /*1b60*/  UIADD3 UR27, UR29, UR27, URZ ;  /* 0x0000001b1d1b7290 */ /* 0x000fe2000fffe03f */
[----:B------:R-:W-:Y:S01]  /*1b70*/  IMAD.U32 R3, RZ, RZ, UR29 ;  /* 0x0000001dff037e24 */ /* 0x000fe2000f8e00ff */
[----:B------:R-:W-:Y:S01]  /*1b80*/  UIMAD UR25, UR25, UR4, URZ ;  /* 0x00000004191972a4 */ /* 0x000fe2000f8e023f */
[----:B------:R-:W-:Y:S01]  /*1b90*/  IMAD.U32 R2, RZ, RZ, UR28 ;  /* 0x0000001cff027e24 */ /* 0x000fe2000f8e00ff */
[----:B------:R-:W-:Y:S01]  /*1ba0*/  UIMAD.WIDE.U32 UR28, UR26, UR4, URZ ;  /* 0x000000041a1c72a5 */ /* 0x000fe2000f8e003f */
[----:B------:R-:W-:Y:S01]  /*1bb0*/  IMAD R25, R17, UR6, RZ ;  /* 0x0000000611197c24 */ /* 0x000fe2000f8e02ff */
[----:B------:R-:W-:Y:S01]  /*1bc0*/  MOV R3, UR27 ;  /* 0x0000001b00037c02 */ /* 0x000fe20008000f00 */
[----:B------:R-:W-:Y:S02]  /*1bd0*/  UIMAD UR5, UR26, UR5, UR25 ;  /* 0x000000051a0572a4 */ /* 0x000fe4000f8e0219 */
[C---:B------:R-:W-:Y:S02]  /*1be0*/  IMAD R25, R6.reuse, UR7, R25 ;  /* 0x0000000706197c24 */ /* 0x040fe4000f8e0219 */
[----:B------:R-:W-:Y:S01]  /*1bf0*/  IMAD.WIDE.U32 R36, R6, UR6, R2 ;  /* 0x0000000606247c25 */ /* 0x000fe2000f8e0002 */
[----:B------:R-:W-:-:S03]  /*1c00*/  UIADD3 UR27, UR29, UR5, URZ ;  /* 0x000000051d1b7290 */ /* 0x000fc6000fffe03f */
[----:B------:R-:W-:Y:S01]  /*1c10*/  IMAD.IADD R25, R37, 0x1, R25 ;  /* 0x0000000125197824 */ /* 0x000fe200078e0219 */
[----:B------:R-:W-:Y:S08]  /*1c20*/  BRA `(.L_x_1537) ;  /* 0x0000000400407947 */ /* 0x000ff00003800000 */
.L_x_1536:
[----:B------:R-:W1:Y:S01]  /*1c30*/  LDC R6, c[0x0][0x278] ;  /* 0x00009e00ff067b82 */ /* 0x000e620000000800 */
[----:B------:R-:W-:Y:S01]  /*1c40*/  IMAD.MOV.U32 R4, RZ, RZ, RZ ;  /* 0x000000ffff047224 */ /* 0x000fe200078e00ff */
[----:B------:R-:W-:Y:S01]  /*1c50*/  MOV R0, UR14 ;  /* 0x0000000e00007c02 */ /* 0x000fe20008000f00 */
[----:B------:R-:W-:Y:S02]  /*1c60*/  UISETP.NE.AND UP0, UPT, UR27, -0x1, UPT ;  /* 0xffffffff1b00788c */ /* 0x000fe4000bf05270 */
[----:B------:R-:W-:Y:S01]  /*1c70*/  ULEA UR12, UR15, 0xffffffc0, 0x6 ;  /* 0xffffffc00f0c7891 */ /* 0x000fe2000f8e303f */
[----:B------:R-:W-:-:S03]  /*1c80*/  IABS R0, R0 ;  /* 0x0000000000007213 */ /* 0x000fc60000000000 */
[----:B------:R-:W-:Y:S01]  /*1c90*/  PLOP3.LUT P0, PT, PT, PT, UP0, 0x80, 0x0 ;  /* 0x000000000000781c */ /* 0x000fe20003f0f008 */
[----:B------:R-:W-:-:S04]  /*1ca0*/  USHF.R.S32.HI UR24, URZ, 0x1f, UR12 ;  /* 0x0000001f3f187899 */ /* 0x000fc8000801140c */
[----:B------:R-:W-:Y:S01]  /*1cb0*/  @UP0 UIADD3 UR5, UR26, UR27, URZ ;  /* 0x0000001b1a050290 */ /* 0x000fe2000fffe03f */
[----:B------:R-:W-:-:S03]  /*1cc0*/  @UP0 ULDC.64 UR8, c[0x0][0x248] ;  /* 0x0000920000080ab9 */ /* 0x000fc60000000a00 */
[----:B------:R-:W-:Y:S02]  /*1cd0*/  @UP0 UIMAD.WIDE.U32 UR6, UR5, UR8, URZ ;  /* 0x00000008050602a5 */ /* 0x000fe4000f8e003f */
[----:B------:R-:W-:Y:S01]  /*1ce0*/  @UP0 UIMAD UR5, UR5, UR9, URZ ;  /* 0x00000009050502a4 */ /* 0x000fe2000f8e023f */
[----:B-1----:R-:W-:-:S03]  /*1cf0*/  IABS R7, R6 ;  /* 0x0000000600077213 */ /* 0x002fc60000000000 */
[----:B------:R-:W-:Y:S01]  /*1d00*/  @UP0 UIADD3 UR5, UR7, UR5, URZ ;  /* 0x0000000507050290 */ /* 0x000fe2000fffe03f */
[----:B------:R-:W-:Y:S01]  /*1d10*/  ISETP.NE.AND P1, PT, R6, RZ, PT ;  /* 0x000000ff0600720c */ /* 0x000fe20003f25270 */
[----:B------:R-:W1:Y:S08]  /*1d20*/  I2F.RP R8, R7 ;  /* 0x0000000700087306 */ /* 0x000e700000209400 */
[----:B-1----:R-:W1:Y:S02]  /*1d30*/  MUFU.RCP R3, R8 ;  /* 0x0000000800037308 */ /* 0x002e640000001000 */
[----:B-1----:R-:W-:-:S06]  /*1d40*/  VIADD R3, R3, 0xffffffe ;  /* 0x0ffffffe03037836 */ /* 0x002fcc0000000000 */
[----:B------:R-:W1:Y:S02]  /*1d50*/  F2I.FTZ.U32.TRUNC.NTZ R5, R3 ;  /* 0x0000000300057305 */ /* 0x000e64000021f000 */
[----:B-1----:R-:W-:-:S04]  /*1d60*/  IMAD.MOV R2, RZ, RZ, -R5 ;  /* 0x000000ffff027224 */ /* 0x002fc800078e0a05 */
[----:B------:R-:W-:-:S04]  /*1d70*/  IMAD R2, R2, R7, RZ ;  /* 0x0000000702027224 */ /* 0x000fc800078e02ff */
[----:B------:R-:W-:Y:S02]  /*1d80*/  IMAD.HI.U32 R5, R5, R2, R4 ;  /* 0x0000000205057227 */ /* 0x000fe400078e0004 */
[----:B------:R-:W1:Y:S04]  /*1d90*/  LDC.64 R2, c[0x0][0x260] ;  /* 0x00009800ff027b82 */ /* 0x000e680000000a00 */
[----:B------:R-:W-:-:S04]  /*1da0*/  IMAD.HI.U32 R5, R5, R0, RZ ;  /* 0x0000000005057227 */ /* 0x000fc800078e00ff */
        /* <DEDUP_REMOVED lines=9> */
[----:B-1----:R-:W-:Y:S06]  /*1e40*/  @P0 BRA `(.L_x_1538) ;  /* 0x0000000000300947 */ /* 0x002fec0003800000 */
        /* <DEDUP_REMOVED lines=12> */
.L_x_1538:
        /* <DEDUP_REMOVED lines=11> */
[----:B------:R-:W-:Y:S01]  /*1fc0*/  IMAD R0, R17, R2, RZ ;  /* 0x0000000211007224 */ /* 0x000fe200078e02ff */
        /* <DEDUP_REMOVED lines=17> */
[----:B------:R-:W-:Y:S01]  /*20e0*/  UIMAD UR6, UR6, UR4, URZ ;  /* 0x00000004060672a4 */ /* 0x000fe2000f8e023f */
[----:B------:R-:W-:-:S03]  /*20f0*/  UMOV UR26, UR28 ;  /* 0x0000001c001a7c82 */ /* 0x000fc60008000000 */
[----:B------:R-:W-:Y:S02]  /*2100*/  UIMAD UR5, UR25, UR5, UR6 ;  /* 0x00000005190572a4 */ /* 0x000fe4000f8e0206 */
[----:B------:R-:W-:-:S04]  /*2110*/  UIMAD.WIDE.U32 UR28, UR25, UR4, UR26 ;  /* 0x00000004191c72a5 */ /* 0x000fc8000f8e001a */
[----:B------:R-:W-:-:S12]  /*2120*/  UIADD3 UR27, UR29, UR5, URZ ;  /* 0x000000051d1b7290 */ /* 0x000fd8000fffe03f */
.L_x_1537:
[----:B------:R-:W-:Y:S01]  /*2130*/  SHF.R.S32.HI R24, RZ, 0x1f, R81 ;  /* 0x0000001fff187819 */ /* 0x000fe20000011451 */
[----:B------:R-:W-:Y:S01]  /*2140*/  UISETP.NE.AND UP0, UPT, UR11, -0x1, UPT ;  /* 0xffffffff0b00788c */ /* 0x000fe2000bf05270 */
[----:B------:R-:W1:Y:S01]  /*2150*/  S2R R31, SR_CTAID.X ;  /* 0x00000000001f7919 */ /* 0x000e620000002500 */
[----:B------:R-:W-:Y:S01]  /*2160*/  USHF.R.S32.HI UR29, URZ, 0x1f, UR14 ;  /* 0x0000001f3f1d7899 */ /* 0x000fe2000801140e */
[CC--:B------:R-:W-:Y:S01]  /*2170*/  LEA.HI R8, R24.reuse, R81.reuse, RZ, 0x3 ;  /* 0x0000005118087211 */ /* 0x0c0fe200078f18ff */
[----:B------:R-:W2:Y:S01]  /*2180*/  S2UR UR25, SR_CgaCtaId ;  /* 0x00000000001979c3 */ /* 0x000ea20000008800 */
[----:B------:R-:W-:Y:S01]  /*2190*/  LEA.HI R16, R24, R81, RZ, 0x4 ;  /* 0x0000005118107211 */ /* 0x000fe200078f20ff */
[----:B------:R-:W-:Y:S01]  /*21a0*/  ULDC.64 UR6, c[0x0][0x268] ;  /* 0x00009a0000067ab9 */ /* 0x000fe20000000a00 */
[----:B------:R-:W-:Y:S01]  /*21b0*/  SHF.R.S32.HI R22, RZ, 0x3, R8 ;  /* 0x00000003ff167819 */ /* 0x000fe20000011408 */
[----:B------:R-:W-:Y:S01]  /*21c0*/  IMAD R17, R17, UR6, RZ ;  /* 0x0000000611117c24 */ /* 0x000fe2000f8e02ff */
[----:B------:R-:W-:Y:S01]  /*21d0*/  LOP3.LUT R8, R8, 0xfffffff8, RZ, 0xc0, !PT ;  /* 0xfffffff808087812 */ /* 0x000fe200078ec0ff */
[----:B------:R-:W-:Y:S01]  /*21e0*/  IMAD.MOV.U32 R7, RZ, RZ, 0x10 ;  /* 0x00000010ff077424 */ /* 0x000fe200078e00ff */
[----:B------:R-:W-:Y:S01]  /*21f0*/  @UP0 ULDC.64 UR4, c[0x0][0x240] ;  /* 0x0000900000040ab9 */ /* 0x000fe20000000a00 */
[----:B------:R-:W-:Y:S01]  /*2200*/  IMAD.SHL.U32 R235, R22, 0x40, RZ ;  /* 0x0000004016eb7824 */ /* 0x000fe200078e00ff */
[----:B------:R-:W-:Y:S01]  /*2210*/  @UP0 UIMAD.WIDE.U32 UR30, UR11, UR4, URZ ;  /* 0x000000040b1e02a5 */ /* 0x000fe2000f8e003f */
[----:B------:R-:W-:Y:S01]  /*2220*/  IMAD.IADD R8, R81, 0x1, -R8 ;  /* 0x0000000151087824 */ /* 0x000fe200078e0a08 */
[----:B------:R-:W-:Y:S01]  /*2230*/  @!UP0 USHF.R.S32.HI UR26, URZ, 0x1f, UR13 ;  /* 0x0000001f3f1a8899 */ /* 0x000fe2000801140d */
[----:B------:R-:W-:Y:S01]  /*2240*/  LOP3.LUT R0, R16, 0xfffffff0, RZ, 0xc0, !PT ;  /* 0xfffffff010007812 */ /* 0x000fe200078ec0ff */
[----:B------:R-:W-:Y:S01]  /*2250*/  @UP0 UIMAD UR11, UR11, UR5, UR31 ;  /* 0x000000050b0b02a4 */ /* 0x000fe2000f8e021f */
[----:B------:R-:W-:Y:S01]  /*2260*/  IMAD.SHL.U32 R236, R8, 0x8, RZ ;  /* 0x0000000808ec7824 */ /* 0x000fe200078e00ff */
[----:B------:R-:W-:Y:S01]  /*2270*/  LOP3.LUT R235, R235, 0x1c0, RZ, 0xc0, !PT ;  /* 0x000001c0ebeb7812 */ /* 0x000fe200078ec0ff */
[----:B------:R-:W-:Y:S01]  /*2280*/  @!UP0 ULDC.64 UR4, c[0x0][0x228] ;  /* 0x00008a0000048ab9 */ /* 0x000fe20000000a00 */
[----:B------:R-:W-:Y:S01]  /*2290*/  IMAD.IADD R21, R81, 0x1, -R0 ;  /* 0x0000000151157824 */ /* 0x000fe200078e0a00 */
[----:B------:R-:W-:Y:S01]  /*22a0*/  @!UP0 UIMAD UR26, UR26, UR4, URZ ;  /* 0x000000041a1a82a4 */ /* 0x000fe2000f8e023f */
[--C-:B------:R-:W-:Y:S01]  /*22b0*/  LOP3.LUT R2, R235, 0x38, R236.reuse, 0xf8, !PT ;  /* 0x00000038eb027812 */ /* 0x100fe200078ef8ec */
[----:B------:R-:W-:Y:S01]  /*22c0*/  @!UP0 UIMAD.WIDE.U32 UR32, UR13, UR4, URZ ;  /* 0x000000040d2082a5 */ /* 0x000fe2000f8e003f */
[----:B------:R-:W-:Y:S01]  /*22d0*/  SHF.R.U32.HI R235, RZ, 0x3, R235 ;  /* 0x00000003ffeb7819 */ /* 0x000fe200000116eb */
[----:B------:R-:W-:Y:S01]  /*22e0*/  @!UP0 UIMAD UR26, UR13, UR5, UR26 ;  /* 0x000000050d1a82a4 */ /* 0x000fe2000f8e021a */
[----:B------:R-:W-:Y:S01]  /*22f0*/  SHF.R.S32.HI R0, RZ, 0x1f, R21 ;  /* 0x0000001fff007819 */ /* 0x000fe20000011415 */
[----:B------:R-:W-:Y:S01]  /*2300*/  VIADD R33, R22, 0x10 ;  /* 0x0000001016217836 */ /* 0x000fe20000000000 */
[----:B------:R-:W-:Y:S01]  /*2310*/  LOP3.LUT R235, R2, R235, RZ, 0x3c, !PT ;  /* 0x000000eb02eb7212 */ /* 0x000fe200078e3cff */
[----:B------:R-:W-:Y:S01]  /*2320*/  ULDC.64 UR4, c[0x0][0x258] ;  /* 0x0000960000047ab9 */ /* 0x000fe20000000a00 */
[----:B------:R-:W-:Y:S01]  /*2330*/  LEA.HI R2, R24, R81, RZ, 0x6 ;  /* 0x0000005118027211 */ /* 0x000fe200078f30ff */
[----:B------:R-:W-:Y:S01]  /*2340*/  @!UP0 UIADD3 UR11, UR33, UR26, URZ ;  /* 0x0000001a210b8290 */ /* 0x000fe2000fffe03f */
[----:B------:R-:W-:Y:S01]  /*2350*/  LEA.HI R0, R0, R21, RZ, 0x3 ;  /* 0x0000001500007211 */ /* 0x000fe200078f18ff */
[----:B------:R-:W-:Y:S01]  /*2360*/  UIMAD UR26, UR29, UR4, URZ ;  /* 0x000000041d1a72a4 */ /* 0x000fe2000f8e023f */
[----:B------:R-:W-:Y:S01]  /*2370*/  SHF.R.S32.HI R32, RZ, 0x1f, R236 ;  /* 0x0000001fff207819 */ /* 0x000fe200000114ec */
[----:B------:R-:W-:Y:S01]  /*2380*/  IMAD.SHL.U32 R2, R2, 0x8, RZ ;  /* 0x0000000802027824 */ /* 0x000fe200078e00ff */
[----:B------:R-:W-:Y:S01]  /*2390*/  @!UP0 UMOV UR30, UR32 ;  /* 0x00000020001e8c82 */ /* 0x000fe20008000000 */
[----:B------:R-:W-:Y:S01]  /*23a0*/  UIMAD UR26, UR14, UR5, UR26 ;  /* 0x000000050e1a72a4 */ /* 0x000fe2000f8e021a */
[----:B------:R-:W-:Y:S01]  /*23b0*/  LOP3.LUT R4, R0, 0xfffffff8, RZ, 0xc0, !PT ;  /* 0xfffffff800047812 */ /* 0x000fe200078ec0ff */
[----:B------:R-:W-:Y:S01]  /*23c0*/  UIADD3 UR5, -UR17, UR21, URZ ;  /* 0x0000001511057290 */ /* 0x000fe2000fffe13f */
[----:B------:R-:W-:Y:S01]  /*23d0*/  LOP3.LUT R235, R235, 0xfffffe00, R2, 0xf8, !PT ;  /* 0xfffffe00ebeb7812 */ /* 0x000fe200078ef802 */
[----:B------:R-:W-:Y:S01]  /*23e0*/  IMAD.U32 R26, RZ, RZ, UR4 ;  /* 0x00000004ff1a7e24 */ /* 0x000fe2000f8e00ff */
[C---:B------:R-:W-:Y:S01]  /*23f0*/  IADD3 R2, P0, R236.reuse, UR30, RZ ;  /* 0x0000001eec027c10 */ /* 0x040fe2000ff1e0ff */
[----:B------:R-:W-:Y:S01]  /*2400*/  IMAD.IADD R21, R21, 0x1, -R4 ;  /* 0x0000000115157824 */ /* 0x000fe200078e0a04 */
[----:B------:R-:W-:Y:S01]  /*2410*/  IADD3 R4, P1, R236, UR28, RZ ;  /* 0x0000001cec047c10 */ /* 0x000fe2000ff3e0ff */
[----:B------:R-:W-:Y:S01]  /*2420*/  UMOV UR4, 0x400 ;  /* 0x0000040000047882 */ /* 0x000fe20000000000 */
[----:B------:R-:W-:Y:S01]  /*2430*/  IADD3.X R3, R32, UR11, RZ, P0, !PT ;  /* 0x0000000b20037c10 */ /* 0x000fe200087fe4ff */
[----:B------:R-:W-:Y:S01]  /*2440*/  UIADD3 UR11, UR15, -0x1, URZ ;  /* 0xffffffff0f0b7890 */ /* 0x000fe2000fffe03f */
[----:B------:R-:W-:Y:S01]  /*2450*/  ISETP.GE.AND P0, PT, R22, UR5, PT ;  /* 0x0000000516007c0c */ /* 0x000fe2000bf06270 */
[----:B--2---:R-:W-:Y:S01]  /*2460*/  ULEA UR4, UR25, UR4, 0x18 ;  /* 0x0000000419047291 */ /* 0x004fe2000f8ec03f */
[----:B------:R-:W-:Y:S01]  /*2470*/  IADD3.X R5, R32, UR27, RZ, P1, !PT ;  /* 0x0000001b20057c10 */ /* 0x000fe20008ffe4ff */
[----:B------:R-:W-:Y:S01]  /*2480*/  IMAD.WIDE.U32 R26, R26, UR14, R2 ;  /* 0x0000000e1a1a7c25 */ /* 0x000fe2000f8e0002 */
[----:B------:R-:W-:Y:S01]  /*2490*/  SHF.R.S32.HI R23, RZ, 0x1f, R22 ;  /* 0x0000001fff177819 */ /* 0x000fe20000011416 */
[----:B------:R-:W-:Y:S01]  /*24a0*/  USHF.L.U32 UR14, UR11, 0x6, URZ ;  /* 0x000000060b0e7899 */ /* 0x000fe2000800063f */
[----:B------:R-:W-:Y:S01]  /*24b0*/  IADD3 R174, P1, R22, UR12, RZ ;  /* 0x0000000c16ae7c10 */ /* 0x000fe2000ff3e0ff */
[----:B------:R-:W-:Y:S01]  /*24c0*/  IMAD.MOV.U32 R2, RZ, RZ, 0x20 ;  /* 0x00000020ff027424 */ /* 0x000fe200078e00ff */
[----:B------:R-:W-:Y:S01]  /*24d0*/  ISETP.GE.AND P3, PT, R33, UR5, PT ;  /* 0x0000000521007c0c */ /* 0x000fe2000bf66270 */
[----:B------:R-:W-:Y:S01]  /*24e0*/  IMAD R17, R18, UR7, R17 ;  /* 0x0000000712117c24 */ /* 0x000fe2000f8e0211 */
[----:B------:R-:W-:Y:S01]  /*24f0*/  IADD3 R36, P5, R236, R36, RZ ;  /* 0x00000024ec247210 */ /* 0x000fe20007fbe0ff */
[----:B------:R-:W-:Y:S01]  /*2500*/  IMAD.WIDE.U32 R18, R18, UR6, R4 ;  /* 0x0000000612127c25 */ /* 0x000fe2000f8e0004 */
[----:B------:R-:W-:Y:S01]  /*2510*/  IADD3.X R9, R23, UR24, RZ, P1, !PT ;  /* 0x0000001817097c10 */ /* 0x000fe20008ffe4ff */
[----:B------:R-:W-:Y:S01]  /*2520*/  UIADD3 UR12, -UR14, UR20, URZ ;  /* 0x000000140e0c7290 */ /* 0x000fe2000fffe13f */
[----:B------:R-:W-:Y:S01]  /*2530*/  R2P PR, R21, 0x6 ;  /* 0x0000000615007804 */ /* 0x000fe20000000000 */
[----:B------:R-:W-:Y:S01]  /*2540*/  VIADD R29, R27, UR26 ;  /* 0x0000001a1b1d7c36 */ /* 0x000fe20008000000 */
[----:B------:R-:W-:Y:S01]  /*2550*/  BSSY B0, `(.L_x_1539) ;  /* 0x0000035000007945 */ /* 0x000fe20003800000 */
[----:B-1----:R-:W-:Y:S01]  /*2560*/  IMAD.WIDE R30, R31, 0x40, R22 ;  /* 0x000000401f1e7825 */ /* 0x002fe200078e0216 */
[----:B------:R-:W-:-:S02]  /*2570*/  LEA R235, R235, UR4, 0x1 ;  /* 0x00000004ebeb7c11 */ /* 0x000fc4000f8e08ff */
[----:B------:R-:W-:Y:S01]  /*2580*/  SEL R7, R7, 0xfffffff0, !P1 ;  /* 0xfffffff007077807 */ /* 0x000fe20004800000 */
[----:B------:R-:W-:Y:S01]  /*2590*/  VIADD R6, R236, 0x40 ;  /* 0x00000040ec067836 */ /* 0x000fe20000000000 */
[----:B------:R-:W-:Y:S01]  /*25a0*/  SEL R5, R2, 0xffffffe0, !P2 ;  /* 0xffffffe002057807 */ /* 0x000fe20005000000 */
        /* <DEDUP_REMOVED lines=47> */
.L_x_1540:
[----:B------:R-:W-:Y:S05]  /*28a0*/  BSYNC B0 ;  /* 0x0000000000007941 */ /* 0x000fea0003800000 */
.L_x_1539:
[----:B------:R-:W-:Y:S01]  /*28b0*/  IMAD.X R37, R32, 0x1, R25, P5 ;  /* 0x0000000120257824 */ /* 0x000fe200028e0619 */
[C---:B------:R-:W-:Y:S01]  /*28c0*/  IADD3 R25, R22.reuse, 0x20, RZ ;  /* 0x0000002016197810 */ /* 0x040fe20007ffe0ff */
[----:B-12---:R-:W-:Y:S01]  /*28d0*/  IMAD R11, R23, UR8, RZ ;  /* 0x00000008170b7c24 */ /* 0x006fe2000f8e02ff */
[----:B------:R-:W-:Y:S01]  /*28e0*/  BSSY B0, `(.L_x_1541) ;  /* 0x000003b000007945 */ /* 0x000fe20003800000 */
[C---:B------:R-:W-:Y:S01]  /*28f0*/  VIADD R20, R22.reuse, 0x30 ;  /* 0x0000003016147836 */ /* 0x040fe20000000000 */
[C---:B------:R-:W-:Y:S01]  /*2900*/  ISETP.GE.AND P0, PT, R33.reuse, UR12, PT ;  /* 0x0000000c21007c0c */ /* 0x040fe2000bf06270 */
[C---:B------:R-:W-:Y:S01]  /*2910*/  IMAD R166, R22.reuse, UR9, R11 ;  /* 0x0000000916a67c24 */ /* 0x040fe2000f8e020b */
[----:B------:R-:W-:Y:S01]  /*2920*/  ISETP.GE.AND P4, PT, R33, UR12, PT ;  /* 0x0000000c21007c0c */ /* 0x000fe2000bf86270 */
[C---:B------:R-:W-:Y:S01]  /*2930*/  IMAD.WIDE.U32 R36, R22.reuse, UR8, R36 ;  /* 0x0000000816247c25 */ /* 0x040fe2000f8e0024 */
[----:B------:R-:W-:Y:S02]  /*2940*/  ISETP.GE.AND P6, PT, R22, UR12, PT ;  /* 0x0000000c16007c0c */ /* 0x000fe4000bfc6270 */
[----:B------:R-:W-:Y:S01]  /*2950*/  ISETP.GE.AND P1, PT, R25, UR5, PT ;  /* 0x0000000519007c0c */ /* 0x000fe2000bf26270 */
[----:B------:R-:W-:Y:S01]  /*2960*/  IMAD.MOV.U32 R165, RZ, RZ, R36 ;  /* 0x000000ffffa57224 */ /* 0x000fe200078e0024 */
[----:B------:R-:W-:-:S02]  /*2970*/  ISETP.GE.AND P5, PT, R20, UR5, PT ;  /* 0x0000000514007c0c */ /* 0x000fc4000bfa6270 */
[----:B------:R-:W-:Y:S01]  /*2980*/  IADD3 R166, R37, R166, RZ ;  /* 0x000000a625a67210 */ /* 0x000fe20007ffe0ff */
[----:B------:R-:W-:Y:S10]  /*2990*/  @P3 BRA `(.L_x_1542) ;  /* 0x0000000000bc3947 */ /* 0x000ff40003800000 */
[----:B------:R-:W-:Y:S01]  /*29a0*/  ULDC UR24, c[0x0][0x2d0] ;  /* 0x0000b40000187ab9 */ /* 0x000fe20000000800 */
[----:B------:R-:W-:Y:S01]  /*29b0*/  IADD3 R13, P2, R30, 0x10, RZ ;  /* 0x000000101e0d7810 */ /* 0x000fe20007f5e0ff */
[----:B------:R-:W-:Y:S01]  /*29c0*/  ULDC.64 UR6, c[0x0][0x240] ;  /* 0x0000900000067ab9 */ /* 0x000fe20000000a00 */
[----:B------:R-:W-:Y:S01]  /*29d0*/  ISETP.GE.AND P3, PT, R236, UR24, PT ;  /* 0x00000018ec007c0c */ /* 0x000fe2000bf66270 */
[----:B------:R-:W-:Y:S02]  /*29e0*/  IMAD.MOV.U32 R14, RZ, RZ, R26 ;  /* 0x000000ffff0e7224 */ /* 0x000fe400078e001a */
[----:B------:R-:W-:Y:S02]  /*29f0*/  IMAD.X R12, RZ, RZ, R31, P2 ;  /* 0x000000ffff0c7224 */ /* 0x000fe400010e061f */
[----:B------:R-:W-:Y:S02]  /*2a00*/  IMAD.MOV.U32 R15, RZ, RZ, R29 ;  /* 0x000000ffff0f7224 */ /* 0x000fe400078e001d */
[----:B------:R-:W-:-:S02]  /*2a10*/  IMAD R12, R12, UR6, RZ ;  /* 0x000000060c0c7c24 */ /* 0x000fc4000f8e02ff */
[----:B------:R-:W-:-:S04]  /*2a20*/  IMAD.WIDE.U32 R14, R13, UR6, R14 ;  /* 0x000000060d0e7c25 */ /* 0x000fc8000f8e000e */
[----:B------:R-:W1:Y:S01]  /*2a30*/  @!P3 LDC.64 R10, c[0x0][0x210] ;  /* 0x00008400ff0abb82 */ /* 0x000e620000000a00 */
        /* <DEDUP_REMOVED lines=37> */
.L_x_1542:
[----:B------:R-:W-:Y:S05]  /*2c90*/  BSYNC B0 ;  /* 0x0000000000007941 */ /* 0x000fea0003800000 */
.L_x_1541:
[----:B------:R-:W-:Y:S04]  /*2ca0*/  BSSY B0, `(.L_x_1543) ;  /* 0x0000031000007945 */ /* 0x000fe80003800000 */
[----:B------:R-:W-:Y:S05]  /*2cb0*/  @P1 BRA `(.L_x_1544) ;  /* 0x0000000000bc1947 */ /* 0x000fea0003800000 */
[----:B------:R-:W-:Y:S01]  /*2cc0*/  ULDC UR24, c[0x0][0x2d0] ;  /* 0x0000b40000187ab9 */ /* 0x000fe20000000800 */
[----:B------:R-:W-:Y:S01]  /*2cd0*/  IADD3 R13, P2, R30, 0x20, RZ ;  /* 0x000000201e0d7810 */ /* 0x000fe20007f5e0ff */
[----:B------:R-:W-:Y:S01]  /*2ce0*/  ULDC.64 UR6, c[0x0][0x240] ;  /* 0x0000900000067ab9 */ /* 0x000fe20000000a00 */
[----:B------:R-:W-:Y:S01]  /*2cf0*/  ISETP.GE.AND P1, PT, R236, UR24, PT ;  /* 0x00000018ec007c0c */ /* 0x000fe2000bf26270 */
[----:B--2---:R-:W-:Y:S01]  /*2d00*/  IMAD.MOV.U32 R32, RZ, RZ, R26 ;  /* 0x000000ffff207224 */ /* 0x004fe200078e001a */
[----:B------:R-:W-:Y:S01]  /*2d10*/  ISETP.GE.AND P3, PT, R6, UR24, PT ;  /* 0x0000001806007c0c */ /* 0x000fe2000bf66270 */
[----:B------:R-:W-:Y:S02]  /*2d20*/  IMAD.X R12, RZ, RZ, R31, P2 ;  /* 0x000000ffff0c7224 */ /* 0x000fe400010e061f */
[----:B------:R-:W-:Y:S02]  /*2d30*/  IMAD.MOV.U32 R33, RZ, RZ, R29 ;  /* 0x000000ffff217224 */ /* 0x000fe400078e001d */
[----:B------:R-:W-:-:S02]  /*2d40*/  IMAD R12, R12, UR6, RZ ;  /* 0x000000060c0c7c24 */ /* 0x000fc4000f8e02ff */
[----:B------:R-:W-:-:S04]  /*2d50*/  IMAD.WIDE.U32 R32, R13, UR6, R32 ;  /* 0x000000060d207c25 */ /* 0x000fc8000f8e0020 */
[----:B-1----:R-:W1:Y:S01]  /*2d60*/  @!P1 LDC.64 R10, c[0x0][0x210] ;  /* 0x00008400ff0a9b82 */ /* 0x002e620000000a00 */
[----:B------:R-:W-:Y:S01]  /*2d70*/  IMAD R13, R13, UR7, R12 ;  /* 0x000000070d0d7c24 */ /* 0x000fe2000f8e020c */
[----:B------:R3:W-:Y:S03]  /*2d80*/  @P1 STS.128 [R235+0x1000], RZ ;  /* 0x001000ffeb001388 */ /* 0x0007e60000000c00 */
[----:B------:R-:W-:-:S03]  /*2d90*/  IMAD.IADD R14, R33, 0x1, R13 ;  /* 0x00000001210e7824 */ /* 0x000fc600078e020d */
[----:B------:R-:W2:Y:S01]  /*2da0*/  @!P3 LDC.64 R12, c[0x0][0x210] ;  /* 0x00008400ff0cbb82 */ /* 0x000ea20000000a00 */
[----:B-1----:R-:W-:-:S04]  /*2db0*/  @!P1 LEA R34, P2, R32, R10, 0x1 ;  /* 0x0000000a20229211 */ /* 0x002fc800078408ff */
[----:B------:R-:W-:Y:S02]  /*2dc0*/  @!P1 LEA.HI.X R35, R32, R11, R14, 0x1, P2 ;  /* 0x0000000b20239211 */ /* 0x000fe400010f0c0e */
[----:B------:R-:W-:-:S03]  /*2dd0*/  ISETP.GE.AND P2, PT, R4, UR24, PT ;  /* 0x0000001804007c0c */ /* 0x000fc6000bf46270 */
[----:B------:R-:W-:Y:S01]  /*2de0*/  @!PT LDS RZ, [RZ] ;  /* 0x00000000fffff984 */ /* 0x000fe20000000800 */
[----:B------:R-:W-:Y:S01]  /*2df0*/  @!PT LDS RZ, [RZ] ;  /* 0x00000000fffff984 */ /* 0x000fe20000000800 */
[----:B------:R-:W-:Y:S01]  /*2e00*/  @!PT LDS RZ, [RZ] ;  /* 0x00000000fffff984 */ /* 0x000fe20000000800 */
[----:B------:R3:W-:Y:S01]  /*2e10*/  @!P1 LDGSTS.E.BYPASS.LTC128B.128 [R235+0x1000], desc[UR22][R34.64] ;  /* 0x0100000022eb9fae */ /* 0x0007e2000b901d56 */
[----:B--2---:R-:W-:-:S03]  /*2e20*/  @!P3 LEA R12, P1, R32, R12, 0x1 ;  /* 0x0000000c200cb211 */ /* 0x004fc600078208ff */
        /* <DEDUP_REMOVED lines=24> */
.L_x_1544:
[----:B------:R-:W-:Y:S05]  /*2fb0*/  BSYNC B0 ;  /* 0x0000000000007941 */ /* 0x000fea0003800000 */
.L_x_1543:
        /* <DEDUP_REMOVED lines=13> */
[----:B------:R-:W5:Y:S01]  /*3090*/  @!P2 LDC.64 R14, c[0x0][0x210] ;  /* 0x00008400ff0eab82 */ /* 0x000f620000000a00 */
[----:B------:R-:W-:Y:S01]  /*30a0*/  IMAD R28, R27, UR7, R28 ;  /* 0x000000071b1c7c24 */ /* 0x000fe2000f8e021c */
[----:B------:R5:W-:Y:S03]  /*30b0*/  @P2 STS.128 [R235+0x1800], RZ ;  /* 0x001800ffeb002388 */ /* 0x000be60000000c00 */
[----:B------:R-:W-:-:S03]  /*30c0*/  IMAD.IADD R27, R31, 0x1, R28 ;  /* 0x000000011f1b7824 */ /* 0x000fc600078e021c */
[----:B---3--:R-:W3:Y:S08]  /*30d0*/  @!P5 LDC.64 R12, c[0x0][0x210] ;  /* 0x00008400ff0cdb82 */ /* 0x008ef00000000a00 */
[----:B-12-4-:R-:W1:Y:S01]  /*30e0*/  @!P3 LDC.64 R10, c[0x0][0x210] ;  /* 0x00008400ff0abb82 */ /* 0x016e620000000a00 */
        /* <DEDUP_REMOVED lines=30> */
.L_x_1546:
[----:B------:R-:W-:Y:S05]  /*32d0*/  BSYNC B0 ;  /* 0x0000000000007941 */ /* 0x000fea0003800000 */
.L_x_1545:
[----:B------:R-:W-:Y:S04]  /*32e0*/  BSSY B0, `(.L_x_1547) ;  /* 0x0000028000007945 */ /* 0x000fe80003800000 */
[----:B------:R-:W-:Y:S05]  /*32f0*/  @P6 BRA `(.L_x_1548) ;  /* 0x0000000000986947 */ /* 0x000fea0003800000 */
[----:B------:R-:W-:Y:S02]  /*3300*/  ULDC UR6, c[0x0][0x2d0] ;  /* 0x0000b40000067ab9 */ /* 0x000fe40000000800 */
[----:B------:R-:W-:Y:S02]  /*3310*/  ISETP.GE.AND P5, PT, R6, UR6, PT ;  /* 0x0000000606007c0c */ /* 0x000fe4000bfa6270 */
[----:B------:R-:W-:Y:S02]  /*3320*/  ISETP.GE.AND P6, PT, R236, UR6, PT ;  /* 0x00000006ec007c0c */ /* 0x000fe4000bfc6270 */
[----:B------:R-:W-:-:S09]  /*3330*/  ISETP.GE.AND P3, PT, R4, UR6, PT ;  /* 0x0000000604007c0c */ /* 0x000fd2000bf66270 */
[----:B--23--:R-:W2:Y:S02]  /*3340*/  @!P5 LDC.64 R12, c[0x0][0x218] ;  /* 0x00008600ff0cdb82 */ /* 0x00cea40000000a00 */
[----:B------:R3:W-:Y:S06]  /*3350*/  @P6 STS.128 [R235+0x8000], RZ ;  /* 0x008000ffeb006388 */ /* 0x0007ec0000000c00 */
[----:B------:R-:W5:Y:S08]  /*3360*/  @!P6 LDC.64 R14, c[0x0][0x218] ;  /* 0x00008600ff0eeb82 */ /* 0x000f700000000a00 */
[----:B-1--4-:R-:W1:Y:S01]  /*3370*/  @!P3 LDC.64 R10, c[0x0][0x218] ;  /* 0x00008600ff0abb82 */ /* 0x012e620000000a00 */
        /* <DEDUP_REMOVED lines=30> */
.L_x_1548:
[----:B------:R-:W-:Y:S05]  /*3560*/  BSYNC B0 ;  /* 0x0000000000007941 */ /* 0x000fea0003800000 */
.L_x_1547:
[----:B------:R-:W-:Y:S01]  /*3570*/  LEA.HI R26, R24, R81, RZ, 0x5 ;  /* 0x00000051181a7211 */ /* 0x000fe200078f28ff */
[----:B------:R-:W-:Y:S01]  /*3580*/  USHF.L.U64.HI UR26, UR8, 0x4, UR9 ;  /* 0x00000004081a7899 */ /* 0x000fe20008010209 */
[----:B------:R-:W-:Y:S01]  /*3590*/  BSSY B0, `(.L_x_1549) ;  /* 0x0000030000007945 */ /* 0x000fe20003800000 */
[----:B------:R-:W-:Y:S01]  /*35a0*/  USHF.L.U32 UR27, UR8, 0x4, URZ ;  /* 0x00000004081b7899 */ /* 0x000fe2000800063f */
[C---:B------:R-:W-:Y:S02]  /*35b0*/  ISETP.GE.AND P3, PT, R25.reuse, UR12, PT ;  /* 0x0000000c19007c0c */ /* 0x040fe4000bf66270 */
[----:B------:R-:W-:Y:S02]  /*35c0*/  ISETP.GE.AND P5, PT, R25, UR12, PT ;  /* 0x0000000c19007c0c */ /* 0x000fe4000bfa6270 */
[----:B------:R-:W-:Y:S02]  /*35d0*/  ISETP.GE.AND P6, PT, R20, UR12, PT ;  /* 0x0000000c14007c0c */ /* 0x000fe4000bfc6270 */
[----:B------:R-:W-:-:S02]  /*35e0*/  SHF.R.S32.HI R25, RZ, 0x4, R16 ;  /* 0x00000004ff197819 */ /* 0x000fc40000011410 */
[----:B------:R-:W-:Y:S01]  /*35f0*/  LOP3.LUT R24, R26, 0xffffffe0, RZ, 0xc0, !PT ;  /* 0xffffffe01a187812 */ /* 0x000fe200078ec0ff */
[----:B------:R-:W-:Y:S08]  /*3600*/  @P0 BRA `(.L_x_1550) ;  /* 0x0000000000a00947 */ /* 0x000ff00003800000 */
[----:B------:R-:W-:Y:S01]  /*3610*/  ULDC UR6, c[0x0][0x2d0] ;  /* 0x0000b40000067ab9 */ /* 0x000fe20000000800 */
[----:B--23--:R-:W-:Y:S02]  /*3620*/  IADD3 R15, P1, R165, UR27, RZ ;  /* 0x0000001ba50f7c10 */ /* 0x00cfe4000ff3e0ff */
[----:B------:R-:W-:Y:S02]  /*3630*/  ISETP.GE.AND P0, PT, R236, UR6, PT ;  /* 0x00000006ec007c0c */ /* 0x000fe4000bf06270 */
[----:B------:R-:W-:Y:S02]  /*3640*/  IADD3.X R14, R166, UR26, RZ, P1, !PT ;  /* 0x0000001aa60e7c10 */ /* 0x000fe40008ffe4ff */
[----:B------:R-:W-:-:S09]  /*3650*/  ISETP.GE.AND P2, PT, R6, UR6, PT ;  /* 0x0000000606007c0c */ /* 0x000fd2000bf46270 */
[----:B-1--4-:R-:W1:Y:S01]  /*3660*/  @!P0 LDC.64 R10, c[0x0][0x218] ;  /* 0x00008600ff0a8b82 */ /* 0x012e620000000a00 */
        /* <DEDUP_REMOVED lines=34> */
.L_x_1550:
[----:B------:R-:W-:Y:S05]  /*3890*/  BSYNC B0 ;  /* 0x0000000000007941 */ /* 0x000fea0003800000 */
.L_x_1549:
        /* <DEDUP_REMOVED lines=11> */
[----:B---3--:R-:W2:Y:S01]  /*3950*/  @!P1 LDC.64 R14, c[0x0][0x218] ;  /* 0x00008600ff0e9b82 */ /* 0x008ea20000000a00 */
[----:B------:R3:W-:Y:S07]  /*3960*/  @P1 STS.128 [R235+0x9000], RZ ;  /* 0x009000ffeb001388 */ /* 0x0007ee0000000c00 */
[----:B------:R-:W5:Y:S08]  /*3970*/  @!P3 LDC.64 R12, c[0x0][0x218] ;  /* 0x00008600ff0cbb82 */ /* 0x000f700000000a00 */
[----:B-1--4-:R-:W1:Y:S01]  /*3980*/  @!P2 LDC.64 R10, c[0x0][0x218] ;  /* 0x00008600ff0aab82 */ /* 0x012e620000000a00 */
        /* <DEDUP_REMOVED lines=30> */
.L_x_1552:
[----:B------:R-:W-:Y:S05]  /*3b70*/  BSYNC B0 ;  /* 0x0000000000007941 */ /* 0x000fea0003800000 */
.L_x_1551:
[----:B------:R-:W-:Y:S04]  /*3b80*/  BSSY B0, `(.L_x_1553) ;  /* 0x000002e000007945 */ /* 0x000fe80003800000 */
[----:B------:R-:W-:Y:S05]  /*3b90*/  @P6 BRA `(.L_x_1554) ;  /* 0x0000000000b06947 */ /* 0x000fea0003800000 */
[----:B------:R-:W-:Y:S01]  /*3ba0*/  ULDC UR6, c[0x0][0x2d0] ;  /* 0x0000b40000067ab9 */ /* 0x000fe20000000800 */
[----:B------:R-:W-:Y:S01]  /*3bb0*/  IMAD.U32 R27, RZ, RZ, UR8 ;  /* 0x00000008ff1b7e24 */ /* 0x000fe2000f8e00ff */
[----:B------:R-:W-:Y:S01]  /*3bc0*/  ISETP.GE.AND P3, PT, R6, UR6, PT ;  /* 0x0000000606007c0c */ /* 0x000fe2000bf66270 */
[----:B--2---:R-:W-:Y:S01]  /*3bd0*/  IMAD.MOV.U32 R28, RZ, RZ, R165 ;  /* 0x000000ffff1c7224 */ /* 0x004fe200078e00a5 */
[----:B------:R-:W-:Y:S01]  /*3be0*/  ISETP.GE.AND P6, PT, R236, UR6, PT ;  /* 0x00000006ec007c0c */ /* 0x000fe2000bfc6270 */
[----:B------:R-:W-:Y:S01]  /*3bf0*/  IMAD.MOV.U32 R29, RZ, RZ, R166 ;  /* 0x000000ffff1d7224 */ /* 0x000fe200078e00a6 */
[----:B------:R-:W-:Y:S01]  /*3c00*/  ISETP.GE.AND P2, PT, R4, UR6, PT ;  /* 0x0000000604007c0c */ /* 0x000fe2000bf46270 */
[----:B------:R-:W-:Y:S01]  /*3c10*/  UIMAD UR7, UR9, 0x30, URZ ;  /* 0x00000030090778a4 */ /* 0x000fe2000f8e023f */
[----:B------:R-:W-:-:S05]  /*3c20*/  IMAD.WIDE.U32 R30, R27, 0x30, R28 ;  /* 0x000000301b1e7825 */ /* 0x000fca00078e001c */
[----:B------:R-:W-:Y:S02]  /*3c30*/  VIADD R28, R31, UR7 ;  /* 0x000000071f1c7c36 */ /* 0x000fe40008000000 */
[----:B---3--:R-:W2:Y:S02]  /*3c40*/  @!P3 LDC.64 R12, c[0x0][0x218] ;  /* 0x00008600ff0cbb82 */ /* 0x008ea40000000a00 */
[----:B------:R3:W-:Y:S06]  /*3c50*/  @P6 STS.128 [R235+0x9800], RZ ;  /* 0x009800ffeb006388 */ /* 0x0007ec0000000c00 */
[----:B------:R-:W5:Y:S08]  /*3c60*/  @!P6 LDC.64 R14, c[0x0][0x218] ;  /* 0x00008600ff0eeb82 */ /* 0x000f700000000a00 */
[----:B-1--4-:R-:W1:Y:S01]  /*3c70*/  @!P2 LDC.64 R10, c[0x0][0x218] ;  /* 0x00008600ff0aab82 */ /* 0x012e620000000a00 */
[----:B--2---:R-:W-:-:S04]  /*3c80*/  @!P3 LEA R12, P0, R30, R12, 0x1 ;  /* 0x0000000c1e0cb211 */ /* 0x004fc800078008ff */
[C---:B------:R-:W-:Y:S02]  /*3c90*/  @!P3 LEA.HI.X R13, R30.reuse, R13, R28, 0x1, P0 ;  /* 0x0000000d1e0db211 */ /* 0x040fe400000f0c1c */
        /* <DEDUP_REMOVED lines=28> */
.L_x_1554:
[----:B------:R-:W-:Y:S05]  /*3e60*/  BSYNC B0 ;  /* 0x0000000000007941 */ /* 0x000fea0003800000 */
.L_x_1553:
[----:B------:R-:W0:Y:S01]  /*3e70*/  LDGDEPBAR ;  /* 0x00000000000079af */ /* 0x000e220000000000 */
[----:B--23--:R-:W-:Y:S01]  /*3e80*/  LEA.HI R12, R16, R25, RZ, 0x1 ;  /* 0x00000019100c7211 */ /* 0x00cfe200078f08ff */
[----:B-1--4-:R-:W-:Y:S01]  /*3e90*/  IMAD.SHL.U32 R10, R8, 0x40, RZ ;  /* 0x00000040080a7824 */ /* 0x012fe200078e00ff */
[C---:B------:R-:W-:Y:S01]  /*3ea0*/  ISETP.GE.AND P1, PT, R22.reuse, UR12, PT ;  /* 0x0000000c16007c0c */ /* 0x040fe2000bf26270 */
[----:B------:R-:W-:Y:S01]  /*3eb0*/  IMAD.SHL.U32 R22, R22, 0x8, RZ ;  /* 0x0000000816167824 */ /* 0x000fe200078e00ff */
[----:B------:R-:W-:Y:S01]  /*3ec0*/  LOP3.LUT R12, R12, 0xfffffffe, RZ, 0xc0, !PT ;  /* 0xfffffffe0c0c7812 */ /* 0x000fe200078ec0ff */
[----:B------:R-:W-:Y:S01]  /*3ed0*/  IMAD.IADD R24, R81, 0x1, -R24 ;  /* 0x0000000151187824 */ /* 0x000fe200078e0a18 */
[----:B------:R-:W-:Y:S01]  /*3ee0*/  LOP3.LUT R15, R10, 0x1c0, RZ, 0xc0, !PT ;  /* 0x000001c00a0f7812 */ /* 0x000fe200078ec0ff */
[----:B------:R-:W-:Y:S01]  /*3ef0*/  IMAD.SHL.U32 R21, R21, 0x40, RZ ;  /* 0x0000004015157824 */ /* 0x000fe200078e00ff */
[----:B------:R-:W-:Y:S01]  /*3f00*/  SHF.R.S32.HI R11, RZ, 0x5, R26 ;  /* 0x00000005ff0b7819 */ /* 0x000fe2000001141a */
[----:B------:R-:W-:Y:S01]  /*3f10*/  IMAD.IADD R12, R25, 0x1, -R12 ;  /* 0x00000001190c7824 */ /* 0x000fe200078e0a0c */
[----:B------:R-:W-:Y:S01]  /*3f20*/  LOP3.LUT R22, R15, 0x8, R22, 0xf8, !PT ;  /* 0x000000080f167812 */ /* 0x000fe200078ef816 */
[----:B------:R-:W-:Y:S01]  /*3f30*/  ULDC.64 UR6, c[0x0][0x250] ;  /* 0x0000940000067ab9 */ /* 0x000fe20000000a00 */
[----:B------:R-:W-:Y:S01]  /*3f40*/  SHF.R.U32.HI R15, RZ, 0x3, R15 ;  /* 0x00000003ff0f7819 */ /* 0x000fe2000001160f */
[----:B------:R-:W-:Y:S01]  /*3f50*/  IMAD.SHL.U32 R14, R12, 0x8, RZ ;  /* 0x000000080c0e7824 */ /* 0x000fe200078e00ff */
[----:B------:R-:W-:Y:S01]  /*3f60*/  SHF.R.S32.HI R13, RZ, 0x1f, R24 ;  /* 0x0000001fff0d7819 */ /* 0x000fe20000011418 */
[----:B------:R-:W-:Y:S01]  /*3f70*/  IMAD R9, R9, UR6, RZ ;  /* 0x0000000609097c24 */ /* 0x000fe2000f8e02ff */
[----:B------:R-:W-:Y:S01]  /*3f80*/  LOP3.LUT R21, R21, 0x1c0, RZ, 0xc0, !PT ;  /* 0x000001c015157812 */ /* 0x000fe200078ec0ff */
[----:B------:R-:W-:Y:S01]  /*3f90*/  IMAD.IADD R19, R19, 0x1, R17 ;  /* 0x0000000113137824 */ /* 0x000fe200078e0211 */
[----:B------:R-:W-:Y:S01]  /*3fa0*/  LOP3.LUT R15, R22, R15, RZ, 0x3c, !PT ;  /* 0x0000000f160f7212 */ /* 0x000fe200078e3cff */
[C---:B------:R-:W-:Y:S01]  /*3fb0*/  IMAD R9, R174.reuse, UR7, R9 ;  /* 0x00000007ae097c24 */ /* 0x040fe2000f8e0209 */
[----:B------:R-:W-:Y:S01]  /*3fc0*/  LEA.HI R13, R13, R24, RZ, 0x2 ;  /* 0x000000180d0d7211 */ /* 0x000fe200078f10ff */
[----:B------:R-:W-:Y:S01]  /*3fd0*/  IMAD.WIDE.U32 R174, R174, UR6, R18 ;  /* 0x00000006aeae7c25 */ /* 0x000fe2000f8e0012 */
[----:B------:R-:W-:Y:S01]  /*3fe0*/  LOP3.LUT R14, R21, 0x8, R14, 0xf8, !PT ;  /* 0x00000008150e7812 */ /* 0x000fe200078ef80e */
[----:B------:R-:W-:-:S04]  /*3ff0*/  DEPBAR.LE SB0, 0x0 ;  /* 0x000080000000791a */ /* 0x000fc80000000000 */
[----:B------:R-:W-:Y:S01]  /*4000*/  BAR.SYNC.DEFER_BLOCKING 0x0 ;  /* 0x0000000000007b1d */ /* 0x000fe20000010000 */
[----:B------:R-:W-:Y:S01]  /*4010*/  SHF.R.U32.HI R21, RZ, 0x3, R21 ;  /* 0x00000003ff157819 */ /* 0x000fe20000011615 */
[----:B------:R-:W-:Y:S01]  /*4020*/  IMAD R233, R12, 0x200, R15 ;  /* 0x000002000ce97824 */ /* 0x000fe200078e020f */
[----:B------:R-:W-:Y:S01]  /*4030*/  LEA R10, R11, UR17, 0x4 ;  /* 0x000000110b0a7c11 */ /* 0x000fe2000f8e20ff */
[----:B------:R-:W-:Y:S01]  /*4040*/  IMAD.SHL.U32 R15, R0, 0x40, RZ ;  /* 0x00000040000f7824 */ /* 0x000fe200078e00ff */
[----:B------:R-:W-:Y:S01]  /*4050*/  SHF.R.S32.HI R13, RZ, 0x2, R13 ;  /* 0x00000002ff0d7819 */ /* 0x000fe2000001140d */
[----:B------:R-:W-:Y:S01]  /*4060*/  ULDC.64 UR24, c[0x0][0x220] ;  /* 0x0000880000187ab9 */ /* 0x000fe20000000a00 */
[----:B------:R-:W-:Y:S01]  /*4070*/  LOP3.LUT R14, R14, R21, RZ, 0x3c, !PT ;  /* 0x000000150e0e7212 */ /* 0x000fe200078e3cff */
[----:B------:R-:W-:Y:S01]  /*4080*/  IMAD.IADD R172, R175, 0x1, R9 ;  /* 0x00000001afac7824 */ /* 0x000fe200078e0209 */
[----:B------:R-:W-:Y:S01]  /*4090*/  IADD3 R10, R10, 0x1, R13 ;  /* 0x000000010a0a7810 */ /* 0x000fe20007ffe00d */
[----:B------:R-:W-:Y:S01]  /*40a0*/  IMAD.U32 R13, RZ, RZ, UR21 ;  /* 0x00000015ff0d7e24 */ /* 0x000fe2000f8e00ff */
[----:B------:R-:W-:Y:S01]  /*40b0*/  LOP3.LUT R0, R14, 0xfffffe00, R15, 0xf8, !PT ;  /* 0xfffffe000e007812 */ /* 0x000fe200078ef80f */
[----:B------:R-:W-:Y:S01]  /*40c0*/  USHF.L.U64.HI UR21, UR6, 0x4, UR7 ;  /* 0x0000000406157899 */ /* 0x000fe20008010207 */
[----:B------:R-:W-:Y:S01]  /*40d0*/  LEA R242, P0, R174, UR24, 0x1 ;  /* 0x00000018aef27c11 */ /* 0x000fe2000f8008ff */
[----:B------:R-:W-:Y:S01]  /*40e0*/  USHF.L.U32 UR28, UR6, 0x4, URZ ;  /* 0x00000004061c7899 */ /* 0x000fe2000800063f */
[----:B------:R-:W-:Y:S01]  /*40f0*/  IADD3 R10, R10, UR20, -R13 ;  /* 0x000000140a0a7c10 */ /* 0x000fe2000fffe80d */
[----:B------:R-:W-:Y:S01]  /*4100*/  IMAD R234, R11, 0x400, R0 ;  /* 0x000004000bea7824 */ /* 0x000fe200078e0200 */
[----:B------:R-:W-:Y:S01]  /*4110*/  BSSY B0, `(.L_x_1555) ;  /* 0x0000029000007945 */ /* 0x000fe20003800000 */
[----:B------:R-:W-:-:S02]  /*4120*/  ISETP.GE.AND P6, PT, R20, UR12, PT ;  /* 0x0000000c14007c0c */ /* 0x000fc4000bfc6270 */
[----:B------:R-:W-:Y:S01]  /*4130*/  VIADD R80, R10, UR16 ;  /* 0x000000100a507c36 */ /* 0x000fe20008000000 */
[----:B------:R-:W-:Y:S02]  /*4140*/  LEA R233, R233, UR4, 0x1 ;  /* 0x00000004e9e97c11 */ /* 0x000fe4000f8e08ff */
[----:B------:R-:W-:Y:S01]  /*4150*/  LEA.HI.X R245, R174, UR25, R172, 0x1, P0 ;  /* 0x00000019aef57c11 */ /* 0x000fe200080f0cac */
[----:B------:R1:W-:Y:S01]  /*4160*/  @P1 STS.128 [R235+0x10000], RZ ;  /* 0x010000ffeb001388 */ /* 0x0003e20000000c00 */
[----:B------:R-:W-:-:S03]  /*4170*/  LEA R234, R234, UR4, 0x1 ;  /* 0x00000004eaea7c11 */ /* 0x000fc6000f8e08ff */
        /* <DEDUP_REMOVED lines=9> */
[----:B------:R-:W-:Y:S01]  /*4210*/  @!P3 IMAD.MOV.U32 R243, RZ, RZ, R245 ;  /* 0x000000fffff3b224 */ /* 0x000fe200078e00f5 */
[----:B------:R2:W-:Y:S01]  /*4220*/  @P3 STS.128 [R235+0x10000], RZ ;  /* 0x010000ffeb003388 */ /* 0x0005e20000000c00 */
[----:B------:R-:W-:-:S03]  /*4230*/  @!P2 IMAD.MOV.U32 R244, RZ, RZ, R242 ;  /* 0x000000fffff4a224 */ /* 0x000fc600078e00f2 */
        /* <DEDUP_REMOVED lines=10> */
[----:B---3--:R-:W-:-:S05]  /*42e0*/  @!P1 IMAD.MOV.U32 R243, RZ, RZ, R245 ;  /* 0x000000fffff39224 */ /* 0x008fca00078e00f5 */
[----:B------:R-:W-:Y:S01]  /*42f0*/  @!PT LDS RZ, [RZ] ;  /* 0x00000000fffff984 */ /* 0x000fe20000000800 */
[----:B------:R-:W-:Y:S01]  /*4300*/  @!PT LDS RZ, [RZ] ;  /* 0x00000000fffff984 */ /* 0x000fe20000000800 */
[----:B------:R-:W-:Y:S01]  /*4310*/  @!PT LDS RZ, [RZ] ;  /* 0x00000000fffff984 */ /* 0x000fe20000000800 */
[----:B------:R2:W-:Y:S04]  /*4320*/  @!P1 LDGSTS.E.BYPASS.LTC128B.128 [R235+0x14000], desc[UR22][R242.64+0x100] ;  /* 0x14000100f2eb9fae */ /* 0x0005e8000b901d56 */
[----:B------:R2:W-:Y:S01]  /*4330*/  @P0 STS.128 [R235+0x16000], RZ ;  /* 0x016000ffeb000388 */ /* 0x0005e20000000c00 */
[----:B------:R-:W-:Y:S05]  /*4340*/  @P0 BRA `(.L_x_1556) ;  /* 0x0000000000140947 */ /* 0x000fea0003800000 */
[----:B--2---:R-:W-:-:S05]  /*4350*/  MOV R243, R245 ;  /* 0x000000f500f37202 */ /* 0x004fca0000000f00 */
[----:B------:R-:W-:Y:S01]  /*4360*/  @!PT LDS RZ, [RZ] ;  /* 0x00000000fffff984 */ /* 0x000fe20000000800 */
[----:B------:R-:W-:Y:S01]  /*4370*/  @!PT LDS RZ, [RZ] ;  /* 0x00000000fffff984 */ /* 0x000fe20000000800 */
[----:B------:R-:W-:Y:S01]  /*4380*/  @!PT LDS RZ, [RZ] ;  /* 0x00000000fffff984 */ /* 0x000fe20000000800 */
[----:B------:R3:W-:Y:S02]  /*4390*/  LDGSTS.E.BYPASS.LTC128B.128 [R235+0x16000], desc[UR22][R242.64+0x180] ;  /* 0x16000180f2eb7fae */ /* 0x0007e4000b901d56 */
.L_x_1556:
[----:B------:R-:W-:Y:S05]  /*43a0*/  BSYNC B0 ;  /* 0x0000000000007941 */ /* 0x000fea0003800000 */
.L_x_1555:
        /* <DEDUP_REMOVED lines=11> */
[----:B------:R-:W-:Y:S01]  /*4460*/  IMAD.U32 R9, RZ, RZ, UR28 ;  /* 0x0000001cff097e24 */ /* 0x000fe2000f8e00ff */
        /* <DEDUP_REMOVED lines=28> */
[----:B------:R-:W-:Y:S01]  /*4630*/  IMAD.U32 R11, RZ, RZ, UR28 ;  /* 0x0000001cff0b7e24 */ /* 0x000fe2000f8e00ff */
[----:B------:R-:W-:Y:S01]  /*4640*/  MOV R9, UR28 ;  /* 0x0000001c00097c02 */ /* 0x000fe20008000f00 */
[----:B------:R-:W-:-:S03]  /*4650*/  IMAD.U32 R10, RZ, RZ, UR21 ;  /* 0x00000015ff0a7e24 */ /* 0x000fc6000f8e00ff */
[----:B-1----:R-:W-:-:S04]  /*4660*/  LEA R12, P0, R11, R242, 0x1 ;  /* 0x000000f20b0c7211 */ /* 0x002fc800078008ff */
[----:B------:R-:W-:-:S05]  /*4670*/  LEA.HI.X R13, R9, R245, R10, 0x1, P0 ;  /* 0x000000f5090d7211 */ /* 0x000fca00000f0c0a */
[----:B------:R-:W-:Y:S01]  /*4680*/  @!PT LDS RZ, [RZ] ;  /* 0x00000000fffff984 */ /* 0x000fe20000000800 */
[----:B------:R-:W-:Y:S01]  /*4690*/  @!PT LDS RZ, [RZ] ;  /* 0x00000000fffff984 */ /* 0x000fe20000000800 */
[----:B------:R-:W-:Y:S01]  /*46a0*/  @!PT LDS RZ, [RZ] ;  /* 0x00000000fffff984 */ /* 0x000fe20000000800 */
[----:B------:R1:W-:Y:S04]  /*46b0*/  LDGSTS.E.BYPASS.LTC128B.128 [R235+0x16800], desc[UR22][R12.64+0x180] ;  /* 0x168001800ceb7fae */ /* 0x0003e8000b901d56 */
.L_x_1558:
[----:B------:R-:W-:Y:S05]  /*46c0*/  BSYNC B0 ;  /* 0x0000000000007941 */ /* 0x000fea0003800000 */
.L_x_1557:
        /* <DEDUP_REMOVED lines=13> */
[----:B------:R-:W-:-:S03]  /*47a0*/  IMAD.SHL.U32 R9, R9, 0x20, RZ ;  /* 0x0000002009097824 */ /* 0x000fc600078e00ff */
[----:B------:R-:W-:-:S05]  /*47b0*/  SHF.L.U64.HI R10, R11, 0x5, R10 ;  /* 0x000000050b0a7819 */ /* 0x000fca000001020a */
[CC--:B-1----:R-:W-:Y:S01]  /*47c0*/  @!P5 LEA R16, P0, R9.reuse, R242.reuse, 0x1 ;  /* 0x000000f20910d211 */ /* 0x0c2fe200078008ff */
[----:B------:R1:W-:Y:S01]  /*47d0*/  @P5 STS.128 [R235+0x11000], RZ ;  /* 0x011000ffeb005388 */ /* 0x0003e20000000c00 */
[CC--:B------:R-:W-:Y:S02]  /*47e0*/  @!P4 LEA R14, P3, R9.reuse, R242.reuse, 0x1 ;  /* 0x000000f2090ec211 */ /* 0x0c0fe400078608ff */
[-CC-:B------:R-:W-:Y:S02]  /*47f0*/  @!P5 LEA.HI.X R17, R9, R245.reuse, R10.reuse, 0x1, P0 ;  /* 0x000000f50911d211 */ /* 0x180fe400000f0c0a */
[----:B------:R-:W-:Y:S02]  /*4800*/  ISETP.GE.AND P0, PT, R3, UR16, PT ;  /* 0x0000001003007c0c */ /* 0x000fe4000bf06270 */
[C---:B------:R-:W-:Y:S01]  /*4810*/  @!P2 LEA R12, P1, R9.reuse, R242, 0x1 ;  /* 0x000000f2090ca211 */ /* 0x040fe200078208ff */
[----:B------:R-:W-:Y:S01]  /*4820*/  @!PT LDS RZ, [RZ] ;  /* 0x00000000fffff984 */ /* 0x000fe20000000800 */
[----:B------:R-:W-:Y:S01]  /*4830*/  @!PT LDS RZ, [RZ] ;  /* 0x00000000fffff984 */ /* 0x000fe20000000800 */
[----:B------:R-:W-:Y:S01]  /*4840*/  @!PT LDS RZ, [RZ] ;  /* 0x00000000fffff984 */ /* 0x000fe20000000800 */
[----:B------:R1:W-:Y:S01]  /*4850*/  @!P5 LDGSTS.E.BYPASS.LTC128B.128 [R235+0x11000], desc[UR22][R16.64] ;  /* 0x1100000010ebdfae */ /* 0x0003e2000b901d56 */
[----:B------:R-:W-:-:S02]  /*4860*/  @!P4 LEA.HI.X R15, R9, R245, R10, 0x1, P3 ;  /* 0x000000f5090fc211 */ /* 0x000fc400018f0c0a */
[----:B------:R-:W-:Y:S01]  /*4870*/  @!P2 LEA.HI.X R13, R9, R245, R10, 0x1, P1 ;  /* 0x000000f5090da211 */ /* 0x000fe200008f0c0a */
        /* <DEDUP_REMOVED lines=18> */
.L_x_1560:
[----:B------:R-:W-:Y:S05]  /*49a0*/  BSYNC B0 ;  /* 0x0000000000007941 */ /* 0x000fea0003800000 */
.L_x_1559:
[----:B------:R1:W-:Y:S01]  /*49b0*/  @P6 STS.128 [R235+0x11800], RZ ;  /* 0x011800ffeb006388 */ /* 0x0003e20000000c00 */
[----:B------:R-:W-:Y:S03]  /*49c0*/  BSSY B0, `(.L_x_1561) ;  /* 0x0000036000007945 */ /* 0x000fe60003800000 */
[----:B------:R1:W-:Y:S04]  /*49d0*/  @P6 STS.128 [R235+0x13800], RZ ;  /* 0x013800ffeb006388 */ /* 0x0003e80000000c00 */
[----:B------:R1:W-:Y:S04]  /*49e0*/  @P6 STS.128 [R235+0x15800], RZ ;  /* 0x015800ffeb006388 */ /* 0x0003e80000000c00 */
[----:B------:R1:W-:Y:S01]  /*49f0*/  @P6 STS.128 [R235+0x17800], RZ ;  /* 0x017800ffeb006388 */ /* 0x0003e20000000c00 */
[----:B------:R-:W-:Y:S05]  /*4a00*/  @P6 BRA `(.L_x_1562) ;  /* 0x0000000000c46947 */ /* 0x000fea0003800000 */
[----:B------:R-:W-:Y:S01]  /*4a10*/  ULDC UR17, c[0x0][0x2d0] ;  /* 0x0000b40000117ab9 */ /* 0x000fe20000000800 */
[----:B-1----:R-:W-:Y:S01]  /*4a20*/  IMAD.U32 R12, RZ, RZ, UR6 ;  /* 0x00000006ff0c7e24 */ /* 0x002fe2000f8e00ff */
[----:B------:R-:W-:Y:S01]  /*4a30*/  ISETP.GE.AND P3, PT, R236, UR17, PT ;  /* 0x00000011ec007c0c */ /* 0x000fe2000bf66270 */
[----:B------:R-:W-:Y:S01]  /*4a40*/  IMAD.U32 R10, RZ, RZ, UR6 ;  /* 0x00000006ff0a7e24 */ /* 0x000fe2000f8e00ff */
[----:B------:R-:W-:Y:S02]  /*4a50*/  ISETP.GE.AND P2, PT, R6, UR17, PT ;  /* 0x0000001106007c0c */ /* 0x000fe4000bf46270 */
[----:B------:R-:W-:Y:S02]  /*4a60*/  ISETP.GE.AND P1, PT, R4, UR17, PT ;  /* 0x0000001104007c0c */ /* 0x000fe4000bf26270 */
[----:B------:R-:W-:Y:S02]  /*4a70*/  MOV R9, UR6 ;  /* 0x0000000600097c02 */ /* 0x000fe40008000f00 */
[----:B------:R-:W-:-:S05]  /*4a80*/  ISETP.GE.AND P0, PT, R3, UR17, PT ;  /* 0x0000001103007c0c */ /* 0x000fca000bf06270 */
[----:B--23--:R-:W-:Y:S01]  /*4a90*/  @!P3 MOV R243, R245 ;  /* 0x000000f500f3b202 */ /* 0x00cfe20000000f00 */
[----:B------:R-:W-:Y:S01]  /*4aa0*/  VOTEU.ALL UP2, P3 ;  /* 0x00000000003f7886 */ /* 0x000fe20001840000 */
[----:B------:R-:W-:Y:S01]  /*4ab0*/  VOTEU.ALL UP1, P2 ;  /* 0x00000000003f7886 */ /* 0x000fe20001020000 */
[----:B------:R1:W-:Y:S01]  /*4ac0*/  @P3 STS.128 [R235+0x11800], RZ ;  /* 0x011800ffeb003388 */ /* 0x0003e20000000c00 */
[----:B------:R-:W-:Y:S01]  /*4ad0*/  VOTEU.ALL UP0, P1 ;  /* 0x00000000003f7886 */ /* 0x000fe20000800000 */
[----:B------:R-:W-:Y:S01]  /*4ae0*/  @!P3 IMAD.WIDE.U32 R12, R12, 0x60, R242 ;  /* 0x000000600c0cb825 */ /* 0x000fe200078e00f2 */
[----:B------:R-:W-:Y:S02]  /*4af0*/  @!UP2 UIMAD UR29, UR7, 0x60, URZ ;  /* 0x00000060071da8a4 */ /* 0x000fe4000f8e023f */
[----:B------:R-:W-:Y:S01]  /*4b00*/  @!UP1 UIMAD UR16, UR7, 0x60, URZ ;  /* 0x00000060071098a4 */ /* 0x000fe2000f8e023f */
[----:B------:R-:W-:Y:S01]  /*4b10*/  @!P2 IMAD.MOV.U32 R243, RZ, RZ, R245 ;  /* 0x000000fffff3a224 */ /* 0x000fe200078e00f5 */
[----:B------:R-:W-:-:S02]  /*4b20*/  @!UP0 UIMAD UR12, UR7, 0x60, URZ ;  /* 0x00000060070c88a4 */ /* 0x000fc4000f8e023f */
[----:B------:R-:W-:Y:S02]  /*4b30*/  @!P3 VIADD R13, R13, UR29 ;  /* 0x0000001d0d0dbc36 */ /* 0x000fe40008000000 */
[----:B------:R-:W-:Y:S01]  /*4b40*/  @!P2 IMAD.WIDE.U32 R10, R10, 0x60, R242 ;  /* 0x000000600a0aa825 */ /* 0x000fe200078e00f2 */
[----:B------:R-:W-:Y:S02]  /*4b50*/  @!P1 MOV R243, R245 ;  /* 0x000000f500f39202 */ /* 0x000fe40000000f00 */
[----:B------:R-:W-:Y:S01]  /*4b60*/  @!PT LDS RZ, [RZ] ;  /* 0x00000000fffff984 */ /* 0x000fe20000000800 */
[----:B------:R-:W-:Y:S01]  /*4b70*/  @!PT LDS RZ, [RZ] ;  /* 0x00000000fffff984 */ /* 0x000fe20000000800 */
[----:B------:R-:W-:Y:S01]  /*4b80*/  @!PT LDS RZ, [RZ] ;  /* 0x00000000fffff984 */ /* 0x000fe20000000800 */
[----:B------:R1:W-:Y:S02]  /*4b90*/  @!P3 LDGSTS.E.BYPASS.LTC128B.128 [R235+0x11800], desc[UR22][R12.64] ;  /* 0x118000000cebbfae */ /* 0x0003e4000b901d56 */
[----:B------:R-:W-:Y:S01]  /*4ba0*/  @!P2 IADD3 R11, R11, UR16, RZ ;  /* 0x000000100b0bac10 */ /* 0x000fe2000fffe0ff */
[----:B------:R-:W-:Y:S01]  /*4bb0*/  @!P1 IMAD.WIDE.U32 R14, R9, 0x60, R242 ;  /* 0x00000060090e9825 */ /* 0x000fe200078e00f2 */
[----:B------:R1:W-:Y:S03]  /*4bc0*/  @P2 STS.128 [R235+0x13800], RZ ;  /* 0x013800ffeb002388 */ /* 0x0003e60000000c00 */
[----:B------:R-:W-:Y:S01]  /*4bd0*/  @!P1 VIADD R15, R15, UR12 ;  /* 0x0000000c0f0f9c36 */ /* 0x000fe20008000000 */
        /* <DEDUP_REMOVED lines=12> */
[----:B------:R-:W-:Y:S01]  /*4ca0*/  UIMAD UR12, UR7, 0x60, URZ ;  /* 0x00000060070c78a4 */ /* 0x000fe2000f8e023f */
[----:B------:R-:W-:-:S03]  /*4cb0*/  MOV R243, R245 ;  /* 0x000000f500f37202 */ /* 0x000fc60000000f00 */
[----:B-1----:R-:W-:-:S05]  /*4cc0*/  IMAD.WIDE.U32 R10, R9, 0x60, R242 ;  /* 0x00000060090a7825 */ /* 0x002fca00078e00f2 */
[----:B------:R-:W-:-:S05]  /*4cd0*/  IADD3 R11, R11, UR12, RZ ;  /* 0x0000000c0b0b7c10 */ /* 0x000fca000fffe0ff */
[----:B------:R-:W-:Y:S01]  /*4ce0*/  @!PT LDS RZ, [RZ] ;  /* 0x00000000fffff984 */ /* 0x000fe20000000800 */
[----:B------:R-:W-:Y:S01]  /*4cf0*/  @!PT LDS RZ, [RZ] ;  /* 0x00000000fffff984 */ /* 0x000fe20000000800 */
[----:B------:R-:W-:Y:S01]  /*4d00*/  @!PT LDS RZ, [RZ] ;  /* 0x00000000fffff984 */ /* 0x000fe20000000800 */
[----:B------:R1:W-:Y:S02]  /*4d10*/  LDGSTS.E.BYPASS.LTC128B.128 [R235+0x17800], desc[UR22][R10.64+0x180] ;  /* 0x178001800aeb7fae */ /* 0x0003e4000b901d56 */
.L_x_1562:
[----:B------:R-:W-:Y:S05]  /*4d20*/  BSYNC B0 ;  /* 0x0000000000007941 */ /* 0x000fea0003800000 */
.L_x_1561:
[----:B------:R-:W-:Y:S01]  /*4d30*/  LDSM.16.M88.4 R76, [R234] ;  /* 0x00000000ea4c783b */ /* 0x000fe20000000200 */
[----:B------:R-:W-:Y:S01]  /*4d40*/  LOP3.LUT P0, RZ, R8, 0x2, RZ, 0xc0, !PT ;  /* 0x0000000208ff7812 */ /* 0x000fe2000780c0ff */
[----:B------:R-:W-:Y:S01]  /*4d50*/  VIADD R9, R233, 0x8000 ;  /* 0x00008000e9097836 */ /* 0x000fe20000000000 */
[----:B------:R-:W-:Y:S01]  /*4d60*/  LEA R232, R7, R234, 0x1 ;  /* 0x000000ea07e87211 */ /* 0x000fe200078e08ff */
[----:B------:R-:W5:Y:S01]  /*4d70*/  LDSM.16.M88.4 R28, [R233+0x8000] ;  /* 0x00800000e91c783b */ /* 0x000f620000000200 */
[----:B------:R-:W-:Y:S01]  /*4d80*/  VIADD R231, R233, 0x8020 ;  /* 0x00008020e9e77836 */ /* 0x000fe20000000000 */
[----:B------:R-:W-:Y:S01]  /*4d90*/  UISETP.GT.AND UP0, UPT, UR11, UR10, UPT ;  /* 0x0000000a0b00728c */ /* 0x000fe2000bf04270 */
[C---:B------:R-:W-:Y:S01]  /*4da0*/  IMAD R230, R5.reuse, 0x2, R234 ;  /* 0x0000000205e67824 */ /* 0x040fe200078e02ea */
[----:B------:R-:W2:Y:S01]  /*4db0*/  LDSM.16.M88.4 R20, [R233+0x8800] ;  /* 0x00880000e914783b */ /* 0x000ea20000000200 */
[----:B------:R-:W-:Y:S01]  /*4dc0*/  IMAD R229, R5, 0x2, R232 ;  /* 0x0000000205e57824 */ /* 0x000fe200078e02e8 */
[----:B------:R-:W-:-:S02]  /*4dd0*/  VIMNMX R167, R80, UR20, PT ;  /* 0x0000001450a77c48 */ /* 0x000fc4000bfe0100 */
[----:B-1----:R-:W1:Y:S01]  /*4de0*/  LDSM.16.M88.4 R12, [R233+0x9000] ;  /* 0x00900000e90c783b */ /* 0x002e620000000200 */
[----:B------:R-:W-:Y:S01]  /*4df0*/  PLOP3.LUT P6, PT, PT, PT, UP0, 0x80, 0x0 ;  /* 0x000000000000781c */ /* 0x000fe20003fcf008 */
[----:B------:R-:W-:Y:S01]  /*4e00*/  @P0 VIADD R231, R9, 0xffffffe0 ;  /* 0xffffffe009e70836 */ /* 0x000fe20000000000 */
[----:B------:R-:W-:Y:S01]  /*4e10*/  LOP3.LUT P0, RZ, R8, 0x4, RZ, 0xc0, !PT ;  /* 0x0000000408ff7812 */ /* 0x000fe2000780c0ff */
[----:B------:R-:W3:Y:S02]  /*4e20*/  LDSM.16.M88.4 R36, [R233+0x9800] ;  /* 0x00980000e924783b */ /* 0x000ee40000000200 */
[C---:B------:R-:W-:Y:S01]  /*4e30*/  VIADD R223, R231.reuse, 0x800 ;  /* 0x00000800e7df7836 */ /* 0x040fe20000000000 */
[----:B------:R-:W-:Y:S01]  /*4e40*/  SEL R2, R2, 0xffffffe0, !P0 ;  /* 0xffffffe002027807 */ /* 0x000fe20004000000 */
[----:B------:R-:W-:Y:S01]  /*4e50*/  LDSM.16.M88.4 R56, [R232] ;  /* 0x00000000e838783b */ /* 0x000fe20000000200 */
[C---:B------:R-:W-:Y:S01]  /*4e60*/  IADD3 R222, R231.reuse, 0x1000, RZ ;  /* 0x00001000e7de7810 */ /* 0x040fe20007ffe0ff */
[C---:B------:R-:W-:Y:S01]  /*4e70*/  VIADD R221, R231.reuse, 0x1800 ;  /* 0x00001800e7dd7836 */ /* 0x040fe20000000000 */
[C---:B------:R-:W-:Y:S01]  /*4e80*/  LEA R227, R2.reuse, R233, 0x1 ;  /* 0x000000e902e37211 */ /* 0x040fe200078e08ff */
[----:B------:R-:W4:Y:S01]  /*4e90*/  LDSM.16.M88.4 R68, [R231+0x800] ;  /* 0x00080000e744783b */ /* 0x000f220000000200 */
[----:B------:R-:W-:Y:S01]  /*4ea0*/  IMAD R220, R2, 0x2, R231 ;  /* 0x0000000202dc7824 */ /* 0x000fe200078e02e7 */
[C---:B------:R-:W-:Y:S01]  /*4eb0*/  IADD3 R218, R231.reuse, 0x2800, RZ ;  /* 0x00002800e7da7810 */ /* 0x040fe20007ffe0ff */
[C---:B------:R-:W-:Y:S01]  /*4ec0*/  VIADD R219, R231.reuse, 0x2000 ;  /* 0x00002000e7db7836 */ /* 0x040fe20000000000 */
[----:B------:R-:W4:Y:S01]  /*4ed0*/  LDSM.16.M88.4 R64, [R231+0x1000] ;  /* 0x00100000e740783b */ /* 0x000f220000000200 */
[C---:B------:R-:W-:Y:S01]  /*4ee0*/  VIADD R217, R231.reuse, 0x3000 ;  /* 0x00003000e7d97836 */ /* 0x040fe20000000000 */
[C---:B------:R-:W-:Y:S01]  /*4ef0*/  IADD3 R216, R231.reuse, 0x3800, RZ ;  /* 0x00003800e7d87810 */ /* 0x040fe20007ffe0ff */
[C---:B------:R-:W-:Y:S01]  /*4f00*/  VIADD R215, R231.reuse, 0x4000 ;  /* 0x00004000e7d77836 */ /* 0x040fe20000000000 */
[----:B------:R-:W4:Y:S01]  /*4f10*/  LDSM.16.M88.4 R72, [R231] ;  /* 0x00000000e748783b */ /* 0x000f220000000200 */
[C---:B------:R-:W-:Y:S01]  /*4f20*/  IADD3 R214, R231.reuse, 0x4800, RZ ;  /* 0x00004800e7d67810 */ /* 0x040fe20007ffe0ff */
[C---:B------:R-:W-:Y:S01]  /*4f30*/  VIADD R213, R231.reuse, 0x5000 ;  /* 0x00005000e7d57836 */ /* 0x040fe20000000000 */
[C---:B------:R-:W-:Y:S01]  /*4f40*/  IADD3 R212, R231.reuse, 0x5800, RZ ;  /* 0x00005800e7d47810 */ /* 0x040fe20007ffe0ff */
[----:B------:R-:W4:Y:S01]  /*4f50*/  LDSM.16.M88.4 R60, [R231+0x1800] ;  /* 0x00180000e73c783b */ /* 0x000f220000000200 */
[C---:B------:R-:W-:Y:S01]  /*4f60*/  VIADD R211, R231.reuse, 0x6000 ;  /* 0x00006000e7d37836 */ /* 0x040fe20000000000 */
[C---:B------:R-:W-:Y:S01]  /*4f70*/  IADD3 R210, R231.reuse, 0x6800, RZ ;  /* 0x00006800e7d27810 */ /* 0x040fe20007ffe0ff */
[C---:B------:R-:W-:Y:S01]  /*4f80*/  VIADD R209, R231.reuse, 0x7000 ;  /* 0x00007000e7d17836 */ /* 0x040fe20000000000 */
[----:B------:R-:W-:Y:S01]  /*4f90*/  LDSM.16.M88.4 R52, [R230] ;  /* 0x00000000e634783b */ /* 0x000fe20000000200 */
[----:B------:R-:W-:Y:S01]  /*4fa0*/  IADD3 R208, R231, 0x7800, RZ ;  /* 0x00007800e7d07810 */ /* 0x000fe20007ffe0ff */
[C---:B-----5:R-:W-:Y:S02]  /*4fb0*/  HMMA.16816.F32 R32, R76.reuse, R28, RZ ;  /* 0x0000001c4c20723c */ /* 0x060fe400000018ff */
[----:B------:R-:W5:Y:S04]  /*4fc0*/  LDSM.16.M88.4 R44, [R227+0x8800] ;  /* 0x00880000e32c783b */ /* 0x000f680000000200 */
[----:B------:R-:W5:Y:S01]  /*4fd0*/  LDSM.16.M88.4 R40, [R227+0x9000] ;  /* 0x00900000e328783b */ /* 0x000f620000000200 */
[C---:B--2---:R-:W-:Y:S03]  /*4fe0*/  HMMA.16816.F32 R24, R76.reuse, R20, RZ ;  /* 0x000000144c18723c */ /* 0x044fe600000018ff */
[----:B------:R-:W2:Y:S03]  /*4ff0*/  LDSM.16.M88.4 R48, [R227+0x8000] ;  /* 0x00800000e330783b */ /* 0x000ea60000000200 */
[C---:B-1----:R-:W-:Y:S01]  /*5000*/  HMMA.16816.F32 R16, R76.reuse, R12, RZ ;  /* 0x0000000c4c10723c */ /* 0x042fe200000018ff */
[----:B------:R-:W0:Y:S05]  /*5010*/  LDGDEPBAR ;  /* 0x00000000000079af */ /* 0x000e2a0000000000 */
[C---:B------:R-:W-:Y:S06]  /*5020*/  HMMA.16816.F32 R28, R76.reuse, R30, RZ ;  /* 0x0000001e4c1c723c */ /* 0x040fec00000018ff */
[C---:B------:R-:W-:Y:S06]  /*5030*/  HMMA.16816.F32 R20, R76.reuse, R22, RZ ;  /* 0x000000164c14723c */ /* 0x040fec00000018ff */
[C---:B------:R-:W-:Y:S06]  /*5040*/  HMMA.16816.F32 R12, R76.reuse, R14, RZ ;  /* 0x0000000e4c0c723c */ /* 0x040fec00000018ff */
[C---:B---3--:R-:W-:Y:S06]  /*5050*/  HMMA.16816.F32 R8, R76.reuse, R36, RZ ;  /* 0x000000244c08723c */ /* 0x048fec00000018ff */
[----:B------:R-:W-:Y:S01]  /*5060*/  HMMA.16816.F32 R76, R76, R38, RZ ;  /* 0x000000264c4c723c */ /* 0x000fe200000018ff */
[----:B------:R-:W1:Y:S05]  /*5070*/  LDSM.16.M88.4 R36, [R227+0x9800] ;  /* 0x00980000e324783b */ /* 0x000e6a0000000200 */
[C---:B----4-:R-:W-:Y:S06]  /*5080*/  HMMA.16816.F32 R24, R56.reuse, R68, R24 ;  /* 0x000000443818723c */ /* 0x050fec0000001818 */
[C---:B------:R-:W-:Y:S01]  /*5090*/  HMMA.16816.F32 R20, R56.reuse, R70, R20 ;  /* 0x000000463814723c */ /* 0x040fe20000001814 */
[----:B------:R-:W-:Y:S05]  /*50a0*/  LDSM.16.M88.4 R68, [R220] ;  /* 0x00000000dc44783b */ /* 0x000fea0000000200 */
        /* <DEDUP_REMOVED lines=11> */
[C---:B------:R-:W-:Y:S06]  /*5160*/  HMMA.16816.F32 R20, R52.reuse, R46, R20 ;  /* 0x0000002e3414723c */ /* 0x040fec0000001814 */
[C---:B------:R-:W-:Y:S06]  /*5170*/  HMMA.16816.F32 R16, R52.reuse, R40, R16 ;  /* 0x000000283410723c */ /* 0x040fec0000001810 */
[C---:B------:R-:W-:Y:S01]  /*5180*/  HMMA.16816.F32 R12, R52.reuse, R42, R12 ;  /* 0x0000002a340c723c */ /* 0x040fe2000000180c */
[----:B------:R-:W-:Y:S05]  /*5190*/  LDSM.16.M88.4 R40, [R234+0x2000] ;  /* 0x00200000ea28783b */ /* 0x000fea0000000200 */
[C---:B--2---:R-:W-:Y:S06]  /*51a0*/  HMMA.16816.F32 R32, R52.reuse, R48, R32 ;  /* 0x000000303420723c */ /* 0x044fec0000001820 */
[C---:B------:R-:W-:Y:S01]  /*51b0*/  HMMA.16816.F32 R28, R52.reuse, R50, R28 ;  /* 0x00000032341c723c */ /* 0x040fe2000000181c */
[----:B------:R-:W2:Y:S05]  /*51c0*/  LDSM.16.M88.4 R48, [R233+0xb000] ;  /* 0x00b00000e930783b */ /* 0x000eaa0000000200 */
[C---:B-1----:R-:W-:Y:S01]  /*51d0*/  HMMA.16816.F32 R44, R52.reuse, R36, R8 ;  /* 0x00000024342c723c */ /* 0x042fe20000001808 */
[----:B------:R-:W1:Y:S05]  /*51e0*/  LDSM.16.M88.4 R8, [R233+0xa000] ;  /* 0x00a00000e908783b */ /* 0x000e6a0000000200 */
[----:B------:R-:W-:Y:S01]  /*51f0*/  HMMA.16816.F32 R76, R52, R38, R76 ;  /* 0x00000026344c723c */ /* 0x000fe2000000184c */
[----:B------:R-:W5:Y:S04]  /*5200*/  LDSM.16.M88.4 R52, [R233+0xa800] ;  /* 0x00a80000e934783b */ /* 0x000f680000000200 */
[----:B------:R-:W5:Y:S01]  /*5210*/  LDSM.16.M88.4 R36, [R233+0xb800] ;  /* 0x00b80000e924783b */ /* 0x000f620000000200 */
[C---:B---3--:R-:W-:Y:S06]  /*5220*/  HMMA.16816.F32 R24, R72.reuse, R64, R24 ;  /* 0x000000404818723c */ /* 0x048fec0000001818 */
[C---:B------:R-:W-:Y:S06]  /*5230*/  HMMA.16816.F32 R20, R72.reuse, R66, R20 ;  /* 0x000000424814723c */ /* 0x040fec0000001814 */
[C---:B----4-:R-:W-:Y:S06]  /*5240*/  HMMA.16816.F32 R16, R72.reuse, R60, R16 ;  /* 0x0000003c4810723c */ /* 0x050fec0000001810 */
[C---:B------:R-:W-:Y:S01]  /*5250*/  HMMA.16816.F32 R12, R72.reuse, R62, R12 ;  /* 0x0000003e480c723c */ /* 0x040fe2000000180c */
[----:B------:R-:W-:Y:S05]  /*5260*/  LDSM.16.M88.4 R60, [R232+0x2000] ;  /* 0x00200000e83c783b */ /* 0x000fea0000000200 */
[C---:B------:R-:W-:Y:S06]  /*5270*/  HMMA.16816.F32 R32, R72.reuse, R68, R32 ;  /* 0x000000444820723c */ /* 0x040fec0000001820 */
[C---:B------:R-:W-:Y:S01]  /*5280*/  HMMA.16816.F32 R28, R72.reuse, R70, R28 ;  /* 0x00000046481c723c */ /* 0x040fe2000000181c */
[----:B------:R-:W3:Y:S05]  /*5290*/  LDSM.16.M88.4 R68, [R231+0x3000] ;  /* 0x00300000e744783b */ /* 0x000eea0000000200 */
[C---:B------:R-:W-:Y:S01]  /*52a0*/  HMMA.16816.F32 R64, R72.reuse, R56, R44 ;  /* 0x000000384840723c */ /* 0x040fe2000000182c */
[----:B------:R-:W4:Y:S05]  /*52b0*/  LDSM.16.M88.4 R44, [R231+0x2000] ;  /* 0x00200000e72c783b */ /* 0x000f2a0000000200 */
[----:B------:R-:W-:Y:S01]  /*52c0*/  HMMA.16816.F32 R76, R72, R58, R76 ;  /* 0x0000003a484c723c */ /* 0x000fe2000000184c */
[----:B------:R-:W4:Y:S04]  /*52d0*/  LDSM.16.M88.4 R72, [R231+0x2800] ;  /* 0x00280000e748783b */ /* 0x000f280000000200 */
[----:B------:R-:W4:Y:S01]  /*52e0*/  LDSM.16.M88.4 R56, [R231+0x3800] ;  /* 0x00380000e738783b */ /* 0x000f220000000200 */
[C---:B--2---:R-:W-:Y:S06]  /*52f0*/  HMMA.16816.F32 R16, R40.reuse, R48, R16 ;  /* 0x000000302810723c */ /* 0x044fec0000001810 */
[C---:B------:R-:W-:Y:S01]  /*5300*/  HMMA.16816.F32 R12, R40.reuse, R50, R12 ;  /* 0x00000032280c723c */ /* 0x040fe2000000180c */
[----:B------:R-:W-:Y:S05]  /*5310*/  LDSM.16.M88.4 R48, [R230+0x2000] ;  /* 0x00200000e630783b */ /* 0x000fea0000000200 */
[C---:B-1----:R-:W-:Y:S06]  /*5320*/  HMMA.16816.F32 R32, R40.reuse, R8, R32 ;  /* 0x000000082820723c */ /* 0x042fec0000001820 */
        /* <DEDUP_REMOVED lines=16> */
[----:B------:R-:W-:Y:S05]  /*5430*/  LDSM.16.M88.4 R72, [R220+0x2800] ;  /* 0x00280000dc48783b */ /* 0x000fea0000000200 */
[C---:B------:R-:W-:Y:S01]  /*5440*/  HMMA.16816.F32 R68, R60.reuse, R56, R64 ;  /* 0x000000383c44723c */ /* 0x040fe20000001840 */
[----:B------:R-:W3:Y:S05]  /*5450*/  LDSM.16.M88.4 R64, [R229+0x2000] ;  /* 0x00200000e540783b */ /* 0x000eea0000000200 */
        /* <DEDUP_REMOVED lines=8> */
[----:B------:R-:W-:Y:S05]  /*54e0*/  LDSM.16.M88.4 R52, [R233+0xc800] ;  /* 0x00c80000e934783b */ /* 0x000fea0000000200 */
[C---:B-----5:R-:W-:Y:S06]  /*54f0*/  HMMA.16816.F32 R16, R48.reuse, R40, R16 ;  /* 0x000000283010723c */ /* 0x060fec0000001810 */
[C---:B------:R-:W-:Y:S01]  /*5500*/  HMMA.16816.F32 R12, R48.reuse, R42, R12 ;  /* 0x0000002a300c723c */ /* 0x040fe2000000180c */
[----:B------:R-:W1:Y:S05]  /*5510*/  LDSM.16.M88.4 R40, [R234+0x4000] ;  /* 0x00400000ea28783b */ /* 0x000e6a0000000200 */
[C---:B------:R-:W-:Y:S06]  /*5520*/  HMMA.16816.F32 R68, R48.reuse, R36, R68 ;  /* 0x000000243044723c */ /* 0x040fec0000001844 */
[----:B------:R-:W-:Y:S01]  /*5530*/  HMMA.16816.F32 R76, R48, R38, R76 ;  /* 0x00000026304c723c */ /* 0x000fe2000000184c */
[----:B------:R-:W2:Y:S04]  /*5540*/  LDSM.16.M88.4 R48, [R233+0xd000] ;  /* 0x00d00000e930783b */ /* 0x000ea80000000200 */
[----:B------:R-:W5:Y:S01]  /*5550*/  LDSM.16.M88.4 R36, [R233+0xd800] ;  /* 0x00d80000e924783b */ /* 0x000f620000000200 */
[C---:B---3--:R-:W-:Y:S06]  /*5560*/  HMMA.16816.F32 R32, R64.reuse, R44, R32 ;  /* 0x0000002c4020723c */ /* 0x048fec0000001820 */
[C---:B------:R-:W-:Y:S01]  /*5570*/  HMMA.16816.F32 R28, R64.reuse, R46, R28 ;  /* 0x0000002e401c723c */ /* 0x040fe2000000181c */
[----:B------:R-:W-:Y:S05]  /*5580*/  LDSM.16.M88.4 R44, [R231+0x4000] ;  /* 0x00400000e72c783b */ /* 0x000fea0000000200 */
[C---:B------:R-:W-:Y:S06]  /*5590*/  HMMA.16816.F32 R24, R64.reuse, R72, R24 ;  /* 0x000000484018723c */ /* 0x040fec0000001818 */
[C---:B------:R-:W-:Y:S01]  /*55a0*/  HMMA.16816.F32 R20, R64.reuse, R74, R20 ;  /* 0x0000004a4014723c */ /* 0x040fe20000001814 */
[----:B------:R-:W-:Y:S05]  /*55b0*/  LDSM.16.M88.4 R72, [R231+0x4800] ;  /* 0x00480000e748783b */ /* 0x000fea0000000200 */
[C---:B----4-:R-:W-:Y:S06]  /*55c0*/  HMMA.16816.F32 R16, R64.reuse, R60, R16 ;  /* 0x0000003c4010723c */ /* 0x050fec0000001810 */
[C---:B------:R-:W-:Y:S01]  /*55d0*/  HMMA.16816.F32 R12, R64.reuse, R62, R12 ;  /* 0x0000003e400c723c */ /* 0x040fe2000000180c */
[----:B------:R-:W3:Y:S05]  /*55e0*/  LDSM.16.M88.4 R60, [R232+0x4000] ;  /* 0x00400000e83c783b */ /* 0x000eea0000000200 */
[C---:B------:R-:W-:Y:S06]  /*55f0*/  HMMA.16816.F32 R68, R64.reuse, R56, R68 ;  /* 0x000000384044723c */ /* 0x040fec0000001844 */
[----:B------:R-:W-:Y:S01]  /*5600*/  HMMA.16816.F32 R76, R64, R58, R76 ;  /* 0x0000003a404c723c */ /* 0x000fe2000000184c */
[----:B------:R-:W4:Y:S04]  /*5610*/  LDSM.16.M88.4 R64, [R231+0x5000] ;  /* 0x00500000e740783b */ /* 0x000f280000000200 */
[----:B------:R-:W4:Y:S01]  /*5620*/  LDSM.16.M88.4 R56, [R231+0x5800] ;  /* 0x00580000e738783b */ /* 0x000f220000000200 */
        /* <DEDUP_REMOVED lines=9> */
[C---:B-----5:R-:W-:Y:S06]  /*56c0*/  HMMA.16816.F32 R68, R40.reuse, R36, R68 ;  /* 0x000000242844723c */ /* 0x060fec0000001844 */
        /* <DEDUP_REMOVED lines=68> */
[----:B-1----:R-:W-:Y:S01]  /*5b10*/  HMMA.16816.F32 R32, R48, R8, R32 ;  /* 0x000000083020723c */ /* 0x002fe20000001820 */
[----:B------:R-:W-:-:S05]  /*5b20*/  DEPBAR.LE SB0, 0x0 ;  /* 0x000080000000791a */ /* 0x000fca0000000000 */
[----:B------:R-:W-:Y:S01]  /*5b30*/  HMMA.16816.F32 R28, R48, R10, R28 ;  /* 0x0000000a301c723c */ /* 0x000fe2000000181c */
[----:B------:R-:W-:-:S05]  /*5b40*/  IMAD.U32 R9, RZ, RZ, UR20 ;  /* 0x00000014ff097e24 */ /* 0x000fca000f8e00ff */
[----:B------:R-:W-:Y:S01]  /*5b50*/  HMMA.16816.F32 R24, R48, R52, R24 ;  /* 0x000000343018723c */ /* 0x000fe20000001818 */
[----:B------:R-:W-:-:S05]  /*5b60*/  VIADDMNMX R2, R80, 0x8, R9, PT ;  /* 0x0000000850027846 */ /* 0x000fca0003800109 */
[C---:B------:R-:W-:Y:S06]  /*5b70*/  HMMA.16816.F32 R20, R48.reuse, R54, R20 ;  /* 0x000000363014723c */ /* 0x040fec0000001814 */
[C---:B--2---:R-:W-:Y:S06]  /*5b80*/  HMMA.16816.F32 R16, R48.reuse, R40, R16 ;  /* 0x000000283010723c */ /* 0x044fec0000001810 */
[----:B------:R-:W-:Y:S01]  /*5b90*/  HMMA.16816.F32 R12, R48, R42, R12 ;  /* 0x0000002a300c723c */ /* 0x000fe2000000180c */
[----:B------:R-:W-:-:S04]  /*5ba0*/  SHF.L.U32 R40, R81, 0x1, RZ ;  /* 0x0000000151287819 */ /* 0x000fc800000006ff */
[----:B------:R-:W-:Y:S01]  /*5bb0*/  LOP3.LUT R40, R40, 0x6, RZ, 0xc0, !PT ;  /* 0x0000000628287812 */ /* 0x000fe200078ec0ff */
[C---:B-----5:R-:W-:Y:S06]  /*5bc0*/  HMMA.16816.F32 R68, R48.reuse, R36, R68 ;  /* 0x000000243044723c */ /* 0x060fec0000001844 */
[----:B------:R-:W-:Y:S06]  /*5bd0*/  HMMA.16816.F32 R76, R48, R38, R76 ;  /* 0x00000026304c723c */ /* 0x000fec000000184c */
[C---:B---3--:R-:W-:Y:S06]  /*5be0*/  HMMA.16816.F32 R32, R64.reuse, R44, R32 ;  /* 0x0000002c4020723c */ /* 0x048fec0000001820 */
[C---:B------:R-:W-:Y:S06]  /*5bf0*/  HMMA.16816.F32 R28, R64.reuse, R46, R28 ;  /* 0x0000002e401c723c */ /* 0x040fec000000181c */
[C---:B------:R-:W-:Y:S06]  /*5c00*/  HMMA.16816.F32 R24, R64.reuse, R72, R24 ;  /* 0x000000484018723c */ /* 0x040fec0000001818 */
[C---:B------:R-:W-:Y:S06]  /*5c10*/  HMMA.16816.F32 R20, R64.reuse, R74, R20 ;  /* 0x0000004a4014723c */ /* 0x040fec0000001814 */
[C---:B----4-:R-:W-:Y:S06]  /*5c20*/  HMMA.16816.F32 R16, R64.reuse, R60, R16 ;  /* 0x0000003c4010723c */ /* 0x050fec0000001810 */
[C---:B------:R-:W-:Y:S06]  /*5c30*/  HMMA.16816.F32 R12, R64.reuse, R62, R12 ;  /* 0x0000003e400c723c */ /* 0x040fec000000180c */
[C---:B------:R-:W-:Y:S06]  /*5c40*/  HMMA.16816.F32 R68, R64.reuse, R56, R68 ;  /* 0x000000384044723c */ /* 0x040fec0000001844 */
[----:B------:R-:W-:Y:S01]  /*5c50*/  HMMA.16816.F32 R76, R64, R58, R76 ;  /* 0x0000003a404c723c */ /* 0x000fe2000000184c */
[----:B------:R-:W-:Y:S06]  /*5c60*/  BAR.SYNC.DEFER_BLOCKING 0x0 ;  /* 0x0000000000007b1d */ /* 0x000fec0000010000 */
[----:B------:R-:W-:-:S02]  /*5c70*/  NOP ;  /* 0x0000000000007918 */ /* 0x000fc40000000000 */
[----:B------:R-:W-:-:S15]  /*5c80*/  @!P6 BRA `(.L_x_1563) ;  /* 0x000000100004e947 */ /* 0x000fde0003800000 */
[----:B------:R-:W-:-:S13]  /*5c90*/  PLOP3.LUT P0, PT, PT, PT, UP6, 0x40, 0x0 ;  /* 0x000000000000781c */ /* 0x000fda0003f0e868 */
[----:B------:R-:W-:Y:S05]  /*5ca0*/  @P0 BRA `(.L_x_1564) ;  /* 0x0000000400280947 */ /* 0x000fea0003800000 */
        /* <DEDUP_REMOVED lines=52> */
[----:B------:R-:W-:Y:S02]  /*5ff0*/  IMAD.U32 R10, RZ, RZ, UR34 ;  /* 0x00000022ff0a7e24 */ /* 0x000fe4000f8e00ff */
[----:B------:R-:W-:Y:S02]  /*6000*/  IMAD.U32 R11, RZ, RZ, UR35 ;  /* 0x00000023ff0b7e24 */ /* 0x000fe4000f8e00ff */
[----:B------:R-:W2:Y:S04]  /*6010*/  LDG.E R9, desc[UR22][R36.64] ;  /* 0x0000001624097981 */ /* 0x000ea8000c1e1900 */
[----:B------:R1:W2:Y:S01]  /*6020*/  LDG.E R8, desc[UR22][R10.64] ;  /* 0x000000160a087981 */ /* 0x0002a2000c1e1900 */
        /* <DEDUP_REMOVED lines=9> */
[----:B------:R-:W-:-:S04]  /*60c0*/  IMAD.U32 R10, RZ, RZ, UR30 ;  /* 0x0000001eff0a7e24 */ /* 0x000fc8000f8e00ff */
[----:B------:R-:W-:Y:S01]  /*60d0*/  IMAD.U32 R11, RZ, RZ, UR12 ;  /* 0x0000000cff0b7e24 */ /* 0x000fe2000f8e00ff */
[----:B--2---:R-:W-:-:S04]  /*60e0*/  IADD3 R8, -R9, R8, RZ ;  /* 0x0000000809087210 */ /* 0x004fc80007ffe1ff */
[----:B------:R-:W-:Y:S01]  /*60f0*/  SHF.R.S32.HI R41, RZ, 0x1f, R8 ;  /* 0x0000001fff297819 */ /* 0x000fe20000011408 */
[----:B------:R-:W-:-:S04]  /*6100*/  IMAD.WIDE.U32 R42, R8, UR16, R10 ;  /* 0x00000010082a7c25 */ /* 0x000fc8000f8e000a */
[----:B------:R-:W-:-:S04]  /*6110*/  IMAD R41, R41, UR16, RZ ;  /* 0x0000001029297c24 */ /* 0x000fc8000f8e02ff */
[----:B------:R-:W-:-:S05]  /*6120*/  IMAD R41, R8, UR17, R41 ;  /* 0x0000001108297c24 */ /* 0x000fca000f8e0229 */
[----:B------:R-:W-:Y:S01]  /*6130*/  IADD3 R41, R43, R41, RZ ;  /* 0x000000292b297210 */ /* 0x000fe20007ffe0ff */
[----:B------:R-:W-:Y:S06]  /*6140*/  BRA `(.L_x_1565) ;  /* 0x0000000000107947 */ /* 0x000fec0003800000 */
.L_x_1564:
[----:B------:R-:W-:-:S04]  /*6150*/  ULEA UR12, -UR8, URZ, 0x6 ;  /* 0x0000003f080c7291 */ /* 0x000fc8000f8e313f */
[----:B------:R-:W-:Y:S02]  /*6160*/  USHF.R.S32.HI UR16, URZ, 0x1f, UR12 ;  /* 0x0000001f3f107899 */ /* 0x000fe4000801140c */
[----:B------:R-:W-:-:S04]  /*6170*/  MOV R42, UR12 ;  /* 0x0000000c002a7c02 */ /* 0x000fc80008000f00 */
[----:B------:R-:W-:-:S07]  /*6180*/  MOV R41, UR16 ;  /* 0x0000001000297c02 */ /* 0x000fce0008000f00 */
.L_x_1565:
[----:B------:R-:W-:Y:S01]  /*6190*/  ULDC UR12, c[0x0][0x2d0] ;  /* 0x0000b400000c7ab9 */ /* 0x000fe20000000800 */
[----:B------:R-:W-:Y:S01]  /*61a0*/  BSSY B0, `(.L_x_1566) ;  /* 0x00000ac000007945 */ /* 0x000fe20003800000 */
[----:B------:R-:W-:Y:S02]  /*61b0*/  ISETP.GE.AND P4, PT, R6, UR12, PT ;  /* 0x0000000c06007c0c */ /* 0x000fe4000bf86270 */
[----:B------:R-:W-:Y:S02]  /*61c0*/  ISETP.GE.AND P5, PT, R236, UR12, PT ;  /* 0x0000000cec007c0c */ /* 0x000fe4000bfa6270 */
[----:B------:R-:W-:Y:S02]  /*61d0*/  ISETP.GE.AND P3, PT, R4, UR12, PT ;  /* 0x0000000c04007c0c */ /* 0x000fe4000bf66270 */
[----:B------:R-:W-:-:S07]  /*61e0*/  ISETP.GE.AND P2, PT, R3, UR12, PT ;  /* 0x0000000c03007c0c */ /* 0x000fce000bf46270 */
[----:B------:R-:W1:Y:S01]  /*61f0*/  @!P4 LDC.64 R8, c[0x0][0x218] ;  /* 0x00008600ff08cb82 */ /* 0x000e620000000a00 */
[CC--:B------:R-:W-:Y:S01]  /*6200*/  @!P4 IADD3 R43, P0, R42.reuse, R165.reuse, RZ ;  /* 0x000000a52a2bc210 */ /* 0x0c0fe20007f1e0ff */
[----:B------:R2:W-:Y:S01]  /*6210*/  @P5 STS.128 [R235+0x8000], RZ ;  /* 0x008000ffeb005388 */ /* 0x0005e20000000c00 */
[----:B------:R-:W-:-:S03]  /*6220*/  @!P5 IADD3 R3, P1, R42, R165, RZ ;  /* 0x000000a52a03d210 */ /* 0x000fc60007f3e0ff */
[C-C-:B------:R-:W-:Y:S02]  /*6230*/  @!P4 IMAD.X R4, R41.reuse, 0x1, R166.reuse, P0 ;  /* 0x000000012904c824 */ /* 0x140fe400000e06a6 */
[----:B------:R-:W3:Y:S01]  /*6240*/  @!P5 LDC.64 R10, c[0x0][0x218] ;  /* 0x00008600ff0adb82 */ /* 0x000ee20000000a00 */
[----:B------:R-:W-:-:S07]  /*6250*/  @!P5 IMAD.X R6, R41, 0x1, R166, P1 ;  /* 0x000000012906d824 */ /* 0x000fce00008e06a6 */
[----:B------:R-:W4:Y:S08]  /*6260*/  @!P3 LDC.64 R38, c[0x0][0x218] ;  /* 0x00008600ff26bb82 */ /* 0x000f300000000a00 */
[----:B------:R-:W5:Y:S01]  /*6270*/  @!P2 LDC.64 R36, c[0x0][0x218] ;  /* 0x00008600ff24ab82 */ /* 0x000f620000000a00 */
[----:B-1----:R-:W-:-:S04]  /*6280*/  @!P4 LEA R44, P0, R43, R8, 0x1 ;  /* 0x000000082b2cc211 */ /* 0x002fc800078008ff */
[----:B------:R-:W-:Y:S02]  /*6290*/  @!P4 LEA.HI.X R45, R43, R9, R4, 0x1, P0 ;  /* 0x000000092b2dc211 */ /* 0x000fe400000f0c04 */
[----:B------:R-:W-:Y:S01]  /*62a0*/  @!P3 IADD3 R4, P0, R42, R165, RZ ;  /* 0x000000a52a04b210 */ /* 0x000fe20007f1e0ff */
[----:B------:R-:W1:Y:S01]  /*62b0*/  @!P5 LDC.64 R8, c[0x0][0x218] ;  /* 0x00008600ff08db82 */ /* 0x000e620000000a00 */
[----:B---3--:R-:W-:-:S04]  /*62c0*/  @!P5 LEA R58, P1, R3, R10, 0x1 ;  /* 0x0000000a033ad211 */ /* 0x008fc800078208ff */
[----:B------:R-:W-:Y:S01]  /*62d0*/  @!P5 LEA.HI.X R59, R3, R11, R6, 0x1, P1 ;  /* 0x0000000b033bd211 */ /* 0x000fe200008f0c06 */
[C---:B------:R-:W-:Y:S01]  /*62e0*/  @!P3 IMAD.X R6, R41.reuse, 0x1, R166, P0 ;  /* 0x000000012906b824 */ /* 0x040fe200000e06a6 */
[----:B------:R-:W-:Y:S01]  /*62f0*/  @!P2 IADD3 R3, P0, R42, R165, RZ ;  /* 0x000000a52a03a210 */ /* 0x000fe20007f1e0ff */
[----:B------:R-:W3:Y:S01]  /*6300*/  @!P4 LDC.64 R10, c[0x0][0x218] ;  /* 0x00008600ff0acb82 */ /* 0x000ee20000000a00 */
[C---:B----4-:R-:W-:Y:S01]  /*6310*/  @!P3 LEA R50, P1, R4.reuse, R38, 0x1 ;  /* 0x000000260432b211 */ /* 0x050fe200078208ff */
[----:B------:R-:W-:Y:S01]  /*6320*/  @!PT LDS RZ, [RZ] ;  /* 0x00000000fffff984 */ /* 0x000fe20000000800 */
[----:B------:R-:W-:Y:S01]  /*6330*/  @!PT LDS RZ, [RZ] ;  /* 0x00000000fffff984 */ /* 0x000fe20000000800 */
[----:B------:R-:W-:Y:S01]  /*6340*/  @!PT LDS RZ, [RZ] ;  /* 0x00000000fffff984 */ /* 0x000fe20000000800 */
[----:B------:R4:W-:Y:S03]  /*6350*/  @!P5 LDGSTS.E.BYPASS.LTC128B.128 [R235+0x8000], desc[UR22][R58.64] ;  /* 0x080000003aebdfae */ /* 0x0009e6000b901d56 */
[----:B------:R-:W-:Y:S01]  /*6360*/  @!P3 LEA.HI.X R51, R4, R39, R6, 0x1, P1 ;  /* 0x000000270433b211 */ /* 0x000fe200008f0c06 */
[----:B------:R-:W-:Y:S01]  /*6370*/  @!P2 IMAD.X R6, R41, 0x1, R166, P0 ;  /* 0x000000012906a824 */ /* 0x000fe200000e06a6 */
[----:B------:R-:W-:Y:S01]  /*6380*/  IADD3 R4, P1, R42, UR27, RZ ;  /* 0x0000001b2a047c10 */ /* 0x000fe2000ff3e0ff */
[----:B------:R-:W2:Y:S01]  /*6390*/  @!P3 LDC.64 R38, c[0x0][0x218] ;  /* 0x00008600ff26bb82 */ /* 0x000ea20000000a00 */
[C---:B-----5:R-:W-:Y:S01]  /*63a0*/  @!P2 LEA R48, P0, R3.reuse, R36, 0x1 ;  /* 0x000000240330a211 */ /* 0x060fe200078008ff */
[----:B------:R1:W-:Y:S03]  /*63b0*/  @P4 STS.128 [R235+0xa000], RZ ;  /* 0x00a000ffeb004388 */ /* 0x0003e60000000c00 */
[----:B------:R-:W-:Y:S01]  /*63c0*/  @!P2 LEA.HI.X R49, R3, R37, R6, 0x1, P0 ;  /* 0x000000250331a211 */ /* 0x000fe200000f0c06 */
[----:B------:R-:W-:Y:S01]  /*63d0*/  @!PT LDS RZ, [RZ] ;  /* 0x00000000fffff984 */ /* 0x000fe20000000800 */
[----:B------:R-:W-:Y:S01]  /*63e0*/  @!PT LDS RZ, [RZ] ;  /* 0x00000000fffff984 */ /* 0x000fe20000000800 */
[----:B------:R-:W-:Y:S01]  /*63f0*/  @!PT LDS RZ, [RZ] ;  /* 0x00000000fffff984 */ /* 0x000fe20000000800 */
[----:B------:R5:W-:Y:S01]  /*6400*/  @!P4 LDGSTS.E.BYPASS.LTC128B.128 [R235+0xa000], desc[UR22][R44.64+0x80] ;  /* 0x0a0000802cebcfae */ /* 0x000be2000b901d56 */
[----:B------:R-:W-:Y:S01]  /*6410*/  IADD3.X R3, R41, UR26, RZ, P1, !PT ;  /* 0x0000001a29037c10 */ /* 0x000fe20008ffe4ff */
[----:B------:R-:W4:Y:S01]  /*6420*/  @!P2 LDC.64 R36, c[0x0][0x218] ;  /* 0x00008600ff24ab82 */ /* 0x000f220000000a00 */
[CC--:B------:R-:W-:Y:S01]  /*6430*/  @!P5 IADD3 R43, P0, R4.reuse, R165.reuse, RZ ;  /* 0x000000a5042bd210 */ /* 0x0c0fe20007f1e0ff */
[----:B------:R2:W-:Y:S03]  /*6440*/  @P3 STS.128 [R235+0xc000], RZ ;  /* 0x00c000ffeb003388 */ /* 0x0005e60000000c00 */
[----:B-1----:R-:W-:Y:S01]  /*6450*/  @!P5 LEA R54, P1, R43, R8, 0x1 ;  /* 0x000000082b36d211 */ /* 0x002fe200078208ff */
[----:B------:R-:W-:Y:S01]  /*6460*/  @!P5 IMAD.X R46, R3, 0x1, R166, P0 ;  /* 0x00000001032ed824 */ /* 0x000fe200000e06a6 */
[----:B------:R-:W-:Y:S01]  /*6470*/  @!P4 IADD3 R6, P0, R4, R165, RZ ;  /* 0x000000a50406c210 */ /* 0x000fe20007f1e0ff */
[----:B------:R-:W-:Y:S01]  /*6480*/  @!PT LDS RZ, [RZ] ;  /* 0x00000000fffff984 */ /* 0x000fe20000000800 */
[----:B------:R-:W-:Y:S01]  /*6490*/  @!PT LDS RZ, [RZ] ;  /* 0x00000000fffff984 */ /* 0x000fe20000000800 */
[----:B------:R-:W-:Y:S01]  /*64a0*/  @!PT LDS RZ, [RZ] ;  /* 0x00000000fffff984 */ /* 0x000fe20000000800 */
[----:B------:R1:W-:Y:S03]  /*64b0*/  @!P3 LDGSTS.E.BYPASS.LTC128B.128 [R235+0xc000], desc[UR22][R50.64+0x100] ;  /* 0x0c00010032ebbfae */ /* 0x0003e6000b901d56 */
[----:B------:R-:W-:Y:S01]  /*64c0*/  @!P5 LEA.HI.X R55, R43, R9, R46, 0x1, P1 ;  /* 0x000000092b37d211 */ /* 0x000fe200008f0c2e */
[----:B------:R-:W-:Y:S01]  /*64d0*/  @!P4 IMAD.X R8, R3, 0x1, R166, P0 ;  /* 0x000000010308c824 */ /* 0x000fe200000e06a6 */
[----:B---3--:R-:W-:Y:S01]  /*64e0*/  @!P4 LEA R52, P1, R6, R10, 0x1 ;  /* 0x0000000a0634c211 */ /* 0x008fe200078208ff */
[----:B------:R3:W-:Y:S01]  /*64f0*/  @P2 STS.128 [R235+0xe000], RZ ;  /* 0x00e000ffeb002388 */ /* 0x0007e20000000c00 */
[----:B------:R-:W-:-:S02]  /*6500*/  @!P3 IADD3 R10, P0, R4, R165, RZ ;  /* 0x000000a5040ab210 */ /* 0x000fc40007f1e0ff */
[----:B------:R-:W-:Y:S01]  /*6510*/  @!P4 LEA.HI.X R53, R6, R11, R8, 0x1, P1 ;  /* 0x0000000b0635c211 */ /* 0x000fe200008f0c08 */
[----:B------:R-:W-:Y:S01]  /*6520*/  @!PT LDS RZ, [RZ] ;  /* 0x00000000fffff984 */ /* 0x000fe20000000800 */
[----:B------:R-:W-:Y:S01]  /*6530*/  @!PT LDS RZ, [RZ] ;  /* 0x00000000fffff984 */ /* 0x000fe20000000800 */
[----:B------:R-:W-:Y:S01]  /*6540*/  @!PT LDS RZ, [RZ] ;  /* 0x00000000fffff984 */ /* 0x000fe20000000800 */
[----:B------:R3:W-:Y:S01]  /*6550*/  @!P2 LDGSTS.E.BYPASS.LTC128B.128 [R235+0xe000], desc[UR22][R48.64+0x180] ;  /* 0x0e00018030ebafae */ /* 0x0007e2000b901d56 */
[----:B--2---:R-:W-:Y:S01]  /*6560*/  @!P3 LEA R46, P1, R10, R38, 0x1 ;  /* 0x000000260a2eb211 */ /* 0x004fe200078208ff */
[C-C-:B------:R-:W-:Y:S01]  /*6570*/  @!P3 IMAD.X R11, R3.reuse, 0x1, R166.reuse, P0 ;  /* 0x00000001030bb824 */ /* 0x140fe200000e06a6 */
[----:B------:R-:W2:Y:S01]  /*6580*/  @!P5 LDC.64 R8, c[0x0][0x218] ;  /* 0x00008600ff08db82 */ /* 0x000ea20000000a00 */
[----:B------:R-:W-:Y:S01]  /*6590*/  @!P2 IADD3 R6, P0, R4, R165, RZ ;  /* 0x000000a50406a210 */ /* 0x000fe20007f1e0ff */
[----:B------:R1:W-:Y:S02]  /*65a0*/  @P5 STS.128 [R235+0x8800], RZ ;  /* 0x008800ffeb005388 */ /* 0x0003e40000000c00 */
[----:B------:R-:W-:Y:S02]  /*65b0*/  @!P3 LEA.HI.X R47, R10, R39, R11, 0x1, P1 ;  /* 0x000000270a2fb211 */ /* 0x000fe400008f0c0b */
[----:B------:R-:W-:Y:S01]  /*65c0*/  @!P2 IMAD.X R43, R3, 0x1, R166, P0 ;  /* 0x00000001032ba824 */ /* 0x000fe200000e06a6 */
[----:B----4-:R-:W-:Y:S01]  /*65d0*/  @!P2 LEA R56, P0, R6, R36, 0x1 ;  /* 0x000000240638a211 */ /* 0x010fe200078008ff */
[----:B------:R-:W5:Y:S01]  /*65e0*/  @!P4 LDC.64 R10, c[0x0][0x218] ;  /* 0x00008600ff0acb82 */ /* 0x000f620000000a00 */
[----:B------:R-:W-:Y:S01]  /*65f0*/  IADD3 R4, P1, R4, UR27, RZ ;  /* 0x0000001b04047c10 */ /* 0x000fe2000ff3e0ff */
[----:B------:R-:W-:Y:S01]  /*6600*/  @!PT LDS RZ, [RZ] ;  /* 0x00000000fffff984 */ /* 0x000fe20000000800 */
[----:B------:R-:W-:Y:S01]  /*6610*/  @!PT LDS RZ, [RZ] ;  /* 0x00000000fffff984 */ /* 0x000fe20000000800 */
[----:B------:R-:W-:Y:S01]  /*6620*/  @!PT LDS RZ, [RZ] ;  /* 0x00000000fffff984 */ /* 0x000fe20000000800 */
[----:B------:R-:W-:Y:S01]  /*6630*/  @!P5 LDGSTS.E.BYPASS.LTC128B.128 [R235+0x8800], desc[UR22][R54.64] ;  /* 0x0880000036ebdfae */ /* 0x000fe2000b901d56 */
[----:B------:R-:W-:-:S02]  /*6640*/  @!P2 LEA.HI.X R57, R6, R37, R43, 0x1, P0 ;  /* 0x000000250639a211 */ /* 0x000fc400000f0c2b */
[----:B------:R-:W-:Y:S01]  /*6650*/  IADD3.X R3, R3, UR26, RZ, P1, !PT ;  /* 0x0000001a03037c10 */ /* 0x000fe20008ffe4ff */
[----:B------:R4:W-:Y:S01]  /*6660*/  @P4 STS.128 [R235+0xa800], RZ ;  /* 0x00a800ffeb004388 */ /* 0x0009e20000000c00 */
[CC--:B------:R-:W-:Y:S01]  /*6670*/  @!P5 IADD3 R6, P0, R4.reuse, R165.reuse, RZ ;  /* 0x000000a50406d210 */ /* 0x0c0fe20007f1e0ff */
[----:B------:R-:W1:Y:S01]  /*6680*/  @!P3 LDC.64 R38, c[0x0][0x218] ;  /* 0x00008600ff26bb82 */ /* 0x000e620000000a00 */
[----:B------:R-:W-:Y:S01]  /*6690*/  @!P4 IADD3 R43, P1, R4, R165, RZ ;  /* 0x000000a5042bc210 */ /* 0x000fe20007f3e0ff */
[----:B------:R-:W-:Y:S01]  /*66a0*/  @!PT LDS RZ, [RZ] ;  /* 0x00000000fffff984 */ /* 0x000fe20000000800 */
[----:B------:R-:W-:Y:S01]  /*66b0*/  @!PT LDS RZ, [RZ] ;  /* 0x00000000fffff984 */ /* 0x000fe20000000800 */
[----:B------:R-:W-:Y:S01]  /*66c0*/  @!PT LDS RZ, [RZ] ;  /* 0x00000000fffff984 */ /* 0x000fe20000000800 */
[----:B------:R4:W-:Y:S02]  /*66d0*/  @!P4 LDGSTS.E.BYPASS.LTC128B.128 [R235+0xa800], desc[UR22][R52.64+0x80] ;  /* 0x0a80008034ebcfae */ /* 0x0009e4000b901d56 */
[C-C-:B------:R-:W-:Y:S02]  /*66e0*/  @!P5 IMAD.X R58, R3.reuse, 0x1, R166.reuse, P0 ;  /* 0x00000001033ad824 */ /* 0x140fe400000e06a6 */
[----:B------:R1:W-:Y:S02]  /*66f0*/  @P3 STS.128 [R235+0xc800], RZ ;  /* 0x00c800ffeb003388 */ /* 0x0003e40000000c00 */
[----:B------:R-:W4:Y:S01]  /*6700*/  @!P2 LDC.64 R36, c[0x0][0x218] ;  /* 0x00008600ff24ab82 */ /* 0x000f220000000a00 */
[C---:B--2---:R-:W-:Y:S01]  /*6710*/  @!P5 LEA R60, P0, R6.reuse, R8, 0x1 ;  /* 0x00000008063cd211 */ /* 0x044fe200078008ff */
[----:B------:R-:W-:Y:S01]  /*6720*/  @!P4 IMAD.X R8, R3, 0x1, R166, P1 ;  /* 0x000000010308c824 */ /* 0x000fe200008e06a6 */
[----:B------:R-:W-:Y:S01]  /*6730*/  @!PT LDS RZ, [RZ] ;  /* 0x00000000fffff984 */ /* 0x000fe20000000800 */
[----:B------:R-:W-:Y:S01]  /*6740*/  @!PT LDS RZ, [RZ] ;  /* 0x00000000fffff984 */ /* 0x000fe20000000800 */
[----:B------:R-:W-:Y:S01]  /*6750*/  @!PT LDS RZ, [RZ] ;  /* 0x00000000fffff984 */ /* 0x000fe20000000800 */
[----:B------:R2:W-:Y:S02]  /*6760*/  @!P3 LDGSTS.E.BYPASS.LTC128B.128 [R235+0xc800], desc[UR22][R46.64+0x100] ;  /* 0x0c8001002eebbfae */ /* 0x0005e4000b901d56 */
[----:B------:R-:W-:-:S02]  /*6770*/  @!P5 LEA.HI.X R61, R6, R9, R58, 0x1, P0 ;  /* 0x00000009063dd211 */ /* 0x000fc400000f0c3a */
[----:B------:R-:W-:Y:S01]  /*6780*/  @!P3 IADD3 R6, P0, R4, R165, RZ ;  /* 0x000000a50406b210 */ /* 0x000fe20007f1e0ff */
[----:B------:R2:W-:Y:S01]  /*6790*/  @P2 STS.128 [R235+0xe800], RZ ;  /* 0x00e800ffeb002388 */ /* 0x0005e20000000c00 */
[----:B-----5:R-:W-:-:S03]  /*67a0*/  @!P4 LEA R44, P1, R43, R10, 0x1 ;  /* 0x0000000a2b2cc211 */ /* 0x020fc600078208ff */
[----:B------:R-:W-:Y:S01]  /*67b0*/  @!PT LDS RZ, [RZ] ;  /* 0x00000000fffff984 */ /* 0x000fe20000000800 */
[----:B------:R-:W-:Y:S01]  /*67c0*/  @!PT LDS RZ, [RZ] ;  /* 0x00000000fffff984 */ /* 0x000fe20000000800 */
[----:B------:R-:W-:Y:S01]  /*67d0*/  @!PT LDS RZ, [RZ] ;  /* 0x00000000fffff984 */ /* 0x000fe20000000800 */
[----:B------:R2:W-:Y:S01]  /*67e0*/  @!P2 LDGSTS.E.BYPASS.LTC128B.128 [R235+0xe800], desc[UR22][R56.64+0x180] ;  /* 0x0e80018038ebafae */ /* 0x0005e2000b901d56 */
[----:B------:R-:W-:Y:S01]  /*67f0*/  @!P4 LEA.HI.X R45, R43, R11, R8, 0x1, P1 ;  /* 0x0000000b2b2dc211 */ /* 0x000fe200008f0c08 */
[C-C-:B------:R-:W-:Y:S01]  /*6800*/  @!P3 IMAD.X R43, R3.reuse, 0x1, R166.reuse, P0 ;  /* 0x00000001032bb824 */ /* 0x140fe200000e06a6 */
[----:B------:R-:W5:Y:S01]  /*6810*/  @!P5 LDC.64 R8, c[0x0][0x218] ;  /* 0x00008600ff08db82 */ /* 0x000f620000000a00 */
[----:B-1----:R-:W-:Y:S01]  /*6820*/  @!P3 LEA R50, P1, R6, R38, 0x1 ;  /* 0x000000260632b211 */ /* 0x002fe200078208ff */
[----:B------:R2:W-:Y:S01]  /*6830*/  @P5 STS.128 [R235+0x9000], RZ ;  /* 0x009000ffeb005388 */ /* 0x0005e20000000c00 */
[----:B---3--:R-:W-:Y:S02]  /*6840*/  @!P2 IADD3 R48, P0, R4, R165, RZ ;  /* 0x000000a50430a210 */ /* 0x008fe40007f1e0ff */
[----:B------:R-:W-:Y:S01]  /*6850*/  @!P3 LEA.HI.X R51, R6, R39, R43, 0x1, P1 ;  /* 0x000000270633b211 */ /* 0x000fe200008f0c2b */
[----:B------:R-:W-:Y:S01]  /*6860*/  @!PT LDS RZ, [RZ] ;  /* 0x00000000fffff984 */ /* 0x000fe20000000800 */
[----:B------:R-:W-:Y:S01]  /*6870*/  @!PT LDS RZ, [RZ] ;  /* 0x00000000fffff984 */ /* 0x000fe20000000800 */
[----:B------:R-:W-:Y:S01]  /*6880*/  @!PT LDS RZ, [RZ] ;  /* 0x00000000fffff984 */ /* 0x000fe20000000800 */
[----:B------:R2:W-:Y:S01]  /*6890*/  @!P5 LDGSTS.E.BYPASS.LTC128B.128 [R235+0x9000], desc[UR22][R60.64] ;  /* 0x090000003cebdfae */ /* 0x0005e2000b901d56 */
[----:B------:R-:W-:Y:S01]  /*68a0*/  IADD3 R6, P1, R4, UR27, RZ ;  /* 0x0000001b04067c10 */ /* 0x000fe2000ff3e0ff */
[----:B------:R-:W1:Y:S01]  /*68b0*/  @!P4 LDC.64 R10, c[0x0][0x218] ;  /* 0x00008600ff0acb82 */ /* 0x000e620000000a00 */
[C---:B------:R-:W-:Y:S01]  /*68c0*/  @!P2 IMAD.X R4, R3.reuse, 0x1, R166, P0 ;  /* 0x000000010304a824 */ /* 0x040fe200000e06a6 */
[----:B----4-:R-:W-:Y:S01]  /*68d0*/  @!P2 LEA R36, P0, R48, R36, 0x1 ;  /* 0x000000243024a211 */ /* 0x010fe200078008ff */
[----:B------:R2:W-:Y:S01]  /*68e0*/  @P4 STS.128 [R235+0xb000], RZ ;  /* 0x00b000ffeb004388 */ /* 0x0005e20000000c00 */
[----:B------:R-:W-:-:S02]  /*68f0*/  IADD3.X R3, R3, UR26, RZ, P1, !PT ;  /* 0x0000001a03037c10 */ /* 0x000fc40008ffe4ff */
[----:B------:R-:W-:Y:S01]  /*6900*/  @!P2 LEA.HI.X R37, R48, R37, R4, 0x1, P0 ;  /* 0x000000253025a211 */ /* 0x000fe200000f0c04 */
[----:B------:R-:W-:Y:S01]  /*6910*/  @!PT LDS RZ, [RZ] ;  /* 0x00000000fffff984 */ /* 0x000fe20000000800 */
[----:B------:R-:W-:Y:S01]  /*6920*/  @!PT LDS RZ, [RZ] ;  /* 0x00000000fffff984 */ /* 0x000fe20000000800 */
[----:B------:R-:W-:Y:S01]  /*6930*/  @!PT LDS RZ, [RZ] ;  /* 0x00000000fffff984 */ /* 0x000fe20000000800 */
[----:B------:R2:W-:Y:S01]  /*6940*/  @!P4 LDGSTS.E.BYPASS.LTC128B.128 [R235+0xb000], desc[UR22][R44.64+0x80] ;  /* 0x0b0000802cebcfae */ /* 0x0005e2000b901d56 */
[----:B------:R-:W3:Y:S01]  /*6950*/  @!P3 LDC.64 R38, c[0x0][0x218] ;  /* 0x00008600ff26bb82 */ /* 0x000ee20000000a00 */
[CC--:B------:R-:W-:Y:S02]  /*6960*/  @!P5 IADD3 R4, P0, R6.reuse, R165.reuse, RZ ;  /* 0x000000a50604d210 */ /* 0x0c0fe40007f1e0ff */
[----:B------:R-:W-:Y:S01]  /*6970*/  @!P4 IADD3 R43, P1, R6, R165, RZ ;  /* 0x000000a5062bc210 */ /* 0x000fe20007f3e0ff */
[----:B------:R2:W-:Y:S02]  /*6980*/  @P3 STS.128 [R235+0xd000], RZ ;  /* 0x00d000ffeb003388 */ /* 0x0005e40000000c00 */
[C-C-:B------:R-:W-:Y:S01]  /*6990*/  @!P5 IMAD.X R48, R3.reuse, 0x1, R166.reuse, P0 ;  /* 0x000000010330d824 */ /* 0x140fe200000e06a6 */
[C---:B-----5:R-:W-:Y:S01]  /*69a0*/  @!P5 LEA R52, P0, R4.reuse, R8, 0x1 ;  /* 0x000000080434d211 */ /* 0x060fe200078008ff */
        /* <DEDUP_REMOVED lines=8> */
[----:B-1----:R-:W-:-:S03]  /*6a30*/  @!P4 LEA R10, P1, R43, R10, 0x1 ;  /* 0x0000000a2b0ac211 */ /* 0x002fc600078208ff */
[----:B------:R-:W-:Y:S01]  /*6a40*/  @!PT LDS RZ, [RZ] ;  /* 0x00000000fffff984 */ /* 0x000fe20000000800 */
[----:B------:R-:W-:Y:S01]  /*6a50*/  @!PT LDS RZ, [RZ] ;  /* 0x00000000fffff984 */ /* 0x000fe20000000800 */
[----:B------:R-:W-:Y:S01]  /*6a60*/  @!PT LDS RZ, [RZ] ;  /* 0x00000000fffff984 */ /* 0x000fe20000000800 */
[----:B------:R2:W-:Y:S01]  /*6a70*/  @!P2 LDGSTS.E.BYPASS.LTC128B.128 [R235+0xf000], desc[UR22][R36.64+0x180] ;  /* 0x0f00018024ebafae */ /* 0x0005e2000b901d56 */
[----:B------:R-:W-:Y:S01]  /*6a80*/  @!P4 LEA.HI.X R11, R43, R11, R8, 0x1, P1 ;  /* 0x0000000b2b0bc211 */ /* 0x000fe200008f0c08 */
[----:B------:R-:W-:Y:S02]  /*6a90*/  @!P3 IMAD.X R8, R3, 0x1, R166, P0 ;  /* 0x000000010308b824 */ /* 0x000fe400000e06a6 */
[----:B------:R2:W-:Y:S01]  /*6aa0*/  @P5 STS.128 [R235+0x9800], RZ ;  /* 0x009800ffeb005388 */ /* 0x0005e20000000c00 */
        /* <DEDUP_REMOVED lines=21> */
[----:B------:R-:W-:-:S04]  /*6c00*/  LEA R8, P0, R6, UR16, 0x1 ;  /* 0x0000001006087c11 */ /* 0x000fc8000f8008ff */
[----:B------:R-:W-:-:S05]  /*6c10*/  LEA.HI.X R9, R6, UR17, R3, 0x1, P0 ;  /* 0x0000001106097c11 */ /* 0x000fca00080f0c03 */
[----:B------:R-:W-:Y:S01]  /*6c20*/  @!PT LDS RZ, [RZ] ;  /* 0x00000000fffff984 */ /* 0x000fe20000000800 */
[----:B------:R-:W-:Y:S01]  /*6c30*/  @!PT LDS RZ, [RZ] ;  /* 0x00000000fffff984 */ /* 0x000fe20000000800 */
[----:B------:R-:W-:Y:S01]  /*6c40*/  @!PT LDS RZ, [RZ] ;  /* 0x00000000fffff984 */ /* 0x000fe20000000800 */
[----:B------:R1:W-:Y:S04]  /*6c50*/  LDGSTS.E.BYPASS.LTC128B.128 [R235+0xf800], desc[UR22][R8.64+0x180] ;  /* 0x0f80018008eb7fae */ /* 0x0003e8000b901d56 */
.L_x_1567:
[----:B------:R-:W-:Y:S05]  /*6c60*/  BSYNC B0 ;  /* 0x0000000000007941 */ /* 0x000fea0003800000 */
.L_x_1566:
[----:B------:R-:W0:Y:S01]  /*6c70*/  LDGDEPBAR ;  /* 0x00000000000079af */ /* 0x000e220000000000 */
[----:B------:R-:W-:-:S04]  /*6c80*/  IADD3 R165, P0, R42, R165, RZ ;  /* 0x000000a52aa57210 */ /* 0x000fc80007f1e0ff */
[----:B------:R-:W-:-:S09]  /*6c90*/  IADD3.X R166, R41, R166, RZ, P0, !PT ;  /* 0x000000a629a67210 */ /* 0x000fd200007fe4ff */
.L_x_1563:
[----:B------:R-:W-:Y:S01]  /*6ca0*/  VIADD R40, R40, UR14 ;  /* 0x0000000e28287c36 */ /* 0x000fe20008000000 */
[----:B------:R-:W-:Y:S01]  /*6cb0*/  ULDC UR12, c[0x0][0x2ec] ;  /* 0x0000bb00000c7ab9 */ /* 0x000fe20000000800 */
[----:B------:R-:W-:Y:S01]  /*6cc0*/  LEA R228, R0, UR4, 0x1 ;  /* 0x0000000400e47c11 */ /* 0x000fe2000f8e08ff */
[----:B------:R-:W-:Y:S01]  /*6cd0*/  ULDC.64 UR16, c[0x0][0x218] ;  /* 0x0000860000107ab9 */ /* 0x000fe20000000a00 */
[C---:B------:R-:W-:Y:S02]  /*6ce0*/  VIADD R4, R40.reuse, 0x1 ;  /* 0x0000000128047836 */ /* 0x040fe40000000000 */
[C---:B------:R-:W-:Y:S01]  /*6cf0*/  VIADD R3, R40.reuse, 0x8 ;  /* 0x0000000828037836 */ /* 0x040fe20000000000 */
[----:B------:R-:W-:Y:S01]  /*6d00*/  LDSM.16.MT88.4 R100, [R228+0x14000] ;  /* 0x01400000e464783b */ /* 0x000fe20000004200 */
[----:B------:R-:W-:Y:S01]  /*6d10*/  VIADD R6, R40, 0x20 ;  /* 0x0000002028067836 */ /* 0x000fe20000000000 */
[-C--:B------:R-:W-:Y:S01]  /*6d20*/  ISETP.GE.AND P1, PT, R4, R167.reuse, PT ;  /* 0x000000a70400720c */ /* 0x080fe20003f26270 */
[----:B-1----:R-:W-:Y:S01]  /*6d30*/  VIADD R8, R40, 0x30 ;  /* 0x0000003028087836 */ /* 0x002fe20000000000 */
[-C--:B------:R-:W-:Y:S01]  /*6d40*/  ISETP.GE.AND P4, PT, R4, R2.reuse, PT ;  /* 0x000000020400720c */ /* 0x080fe20003f86270 */
[C---:B------:R-:W-:Y:S01]  /*6d50*/  VIADD R4, R40.reuse, 0x9 ;  /* 0x0000000928047836 */ /* 0x040fe20000000000 */
[-C--:B------:R-:W-:Y:S01]  /*6d60*/  ISETP.GE.AND P0, PT, R3, R167.reuse, PT ;  /* 0x000000a70300720c */ /* 0x080fe20003f06270 */
[--C-:B------:R-:W-:Y:S01]  /*6d70*/  IMAD R226, R7, 0x2, R228.reuse ;  /* 0x0000000207e27824 */ /* 0x100fe200078e02e4 */
[-C--:B------:R-:W-:Y:S01]  /*6d80*/  ISETP.GE.AND P2, PT, R3, R2.reuse, PT ;  /* 0x000000020300720c */ /* 0x080fe20003f46270 */
[----:B------:R-:W-:Y:S01]  /*6d90*/  VIADD R3, R40, 0x10 ;  /* 0x0000001028037836 */ /* 0x000fe20000000000 */
[CC--:B------:R-:W-:Y:S01]  /*6da0*/  ISETP.GE.AND P5, PT, R4.reuse, R167.reuse, PT ;  /* 0x000000a70400720c */ /* 0x0c0fe20003fa6270 */
[C---:B------:R-:W-:Y:S01]  /*6db0*/  IMAD R225, R5.reuse, 0x2, R228 ;  /* 0x0000000205e17824 */ /* 0x040fe200078e02e4 */
[----:B------:R-:W-:Y:S01]  /*6dc0*/  ISETP.GE.AND P3, PT, R4, R2, PT ;  /* 0x000000020400720c */ /* 0x000fe20003f66270 */
[----:B------:R-:W-:Y:S01]  /*6dd0*/  VIADD R4, R40, 0x11 ;  /* 0x0000001128047836 */ /* 0x000fe20000000000 */
[----:B--2---:R-:W-:Y:S01]  /*6de0*/  FSEL R39, R28, -INF , !P0 ;  /* 0xff8000001c277808 */ /* 0x004fe20004000000 */
[----:B------:R-:W-:Y:S01]  /*6df0*/  IMAD R224, R5, 0x2, R226 ;  /* 0x0000000205e07824 */ /* 0x000fe200078e02e2 */
[----:B------:R-:W-:Y:S01]  /*6e00*/  FSEL R43, R30, -INF , !P2 ;  /* 0xff8000001e2b7808 */ /* 0x000fe20005000000 */
[----:B------:R-:W-:Y:S01]  /*6e10*/  LDSM.16.MT88.4 R52, [R225+0x10000] ;  /* 0x01000000e134783b */ /* 0x000fe20000004200 */
[----:B------:R-:W-:-:S02]  /*6e20*/  ISETP.GE.AND P0, PT, R3, R167, PT ;  /* 0x000000a70300720c */ /* 0x000fc40003f06270 */
[----:B------:R-:W-:Y:S01]  /*6e30*/  ISETP.GE.AND P2, PT, R3, R2, PT ;  /* 0x000000020300720c */ /* 0x000fe20003f46270 */
[----:B------:R-:W-:Y:S01]  /*6e40*/  VIADD R3, R40, 0x18 ;  /* 0x0000001828037836 */ /* 0x000fe20000000000 */
[----:B------:R-:W-:Y:S01]  /*6e50*/  FSEL R37, R29, -INF , !P5 ;  /* 0xff8000001d257808 */ /* 0x000fe20006800000 */
[----:B------:R-:W-:Y:S01]  /*6e60*/  LDSM.16.MT88.4 R60, [R224+0x10000] ;  /* 0x01000000e03c783b */ /* 0x000fe20000004200 */
[----:B------:R-:W-:Y:S02]  /*6e70*/  FSEL R41, R31, -INF , !P3 ;  /* 0xff8000001f297808 */ /* 0x000fe40005800000 */
[-C--:B------:R-:W-:Y:S01]  /*6e80*/  ISETP.GE.AND P5, PT, R4, R167.reuse, PT ;  /* 0x000000a70400720c */ /* 0x080fe20003fa6270 */
[----:B------:R-:W-:Y:S01]  /*6e90*/  LDSM.16.MT88.4 R84, [R225+0x12000] ;  /* 0x01200000e154783b */ /* 0x000fe20000004200 */
[----:B------:R-:W-:Y:S02]  /*6ea0*/  FSEL R31, R24, -INF , !P0 ;  /* 0xff800000181f7808 */ /* 0x000fe40004000000 */
[----:B------:R-:W-:Y:S01]  /*6eb0*/  FSEL R11, R26, -INF , !P2 ;  /* 0xff8000001a0b7808 */ /* 0x000fe20005000000 */
[----:B------:R-:W-:Y:S01]  /*6ec0*/  LDSM.16.MT88.4 R92, [R224+0x12000] ;  /* 0x01200000e05c783b */ /* 0x000fe20000004200 */
[----:B------:R-:W-:-:S02]  /*6ed0*/  ISETP.GE.AND P0, PT, R3, R167, PT ;  /* 0x000000a70300720c */ /* 0x000fc40003f06270 */
[-C--:B------:R-:W-:Y:S01]  /*6ee0*/  ISETP.GE.AND P2, PT, R3, R2.reuse, PT ;  /* 0x000000020300720c */ /* 0x080fe20003f46270 */
[----:B------:R-:W-:Y:S01]  /*6ef0*/  VIADD R3, R40, 0x19 ;  /* 0x0000001928037836 */ /* 0x000fe20000000000 */
[----:B------:R-:W-:Y:S01]  /*6f00*/  ISETP.GE.AND P3, PT, R4, R2, PT ;  /* 0x000000020400720c */ /* 0x000fe20003f66270 */
[C---:B------:R-:W-:Y:S01]  /*6f10*/  VIADD R4, R40.reuse, 0x21 ;  /* 0x0000002128047836 */ /* 0x040fe20000000000 */
[----:B------:R-:W-:Y:S01]  /*6f20*/  FSEL R29, R25, -INF , !P5 ;  /* 0xff800000191d7808 */ /* 0x000fe20006800000 */
[----:B------:R-:W-:Y:S01]  /*6f30*/  LDSM.16.MT88.4 R108, [R226+0x14000] ;  /* 0x01400000e26c783b */ /* 0x000fe20000004200 */
[----:B------:R-:W-:Y:S02]  /*6f40*/  ISETP.GE.AND P5, PT, R40, R167, PT ;  /* 0x000000a72800720c */ /* 0x000fe40003fa6270 */
        /* <DEDUP_REMOVED lines=12> */
[----:B------:R-:W-:Y:S01]  /*7010*/  ISETP.GE.AND P2, PT, R6, R2, PT ;  /* 0x000000020600720c */ /* 0x000fe20003f46270 */
[----:B------:R-:W-:Y:S01]  /*7020*/  LDSM.16.MT88.4 R144, [R225+0x16000] ;  /* 0x01600000e190783b */ /* 0x000fe20000004200 */
[----:B------:R-:W-:Y:S02]  /*7030*/  FMNMX.FTZ R6, R3, R33, !PT ;  /* 0x0000002103067209 */ /* 0x000fe40007810000 */
[----:B------:R-:W-:Y:S02]  /*7040*/  FSEL R23, R23, -INF , !P3 ;  /* 0xff80000017177808 */ /* 0x000fe40005800000 */
[----:B------:R-:W-:Y:S02]  /*7050*/  FMNMX.FTZ R6, R39, R6, !PT ;  /* 0x0000000627067209 */ /* 0x000fe40007810000 */
[----:B------:R-:W-:Y:S02]  /*7060*/  ISETP.GE.AND P3, PT, R40, R2, PT ;  /* 0x000000022800720c */ /* 0x000fe40003f66270 */
[----:B------:R-:W-:-:S02]  /*7070*/  FMNMX.FTZ R6, R37, R6, !PT ;  /* 0x0000000625067209 */ /* 0x000fc40007810000 */
[----:B------:R-:W-:Y:S02]  /*7080*/  FSEL R247, R16, -INF , !P0 ;  /* 0xff80000010f77808 */ /* 0x000fe40004000000 */
[----:B------:R-:W-:Y:S02]  /*7090*/  FSEL R35, R35, -INF , !P4 ;  /* 0xff80000023237808 */ /* 0x000fe40006000000 */
[----:B------:R-:W-:Y:S01]  /*70a0*/  FMNMX.FTZ R16, R31, R6, !PT ;  /* 0x000000061f107209 */ /* 0x000fe20007810000 */
[----:B------:R-:W-:Y:S01]  /*70b0*/  VIADD R6, R40, 0x31 ;  /* 0x0000003128067836 */ /* 0x000fe20000000000 */
[----:B------:R-:W-:Y:S02]  /*70c0*/  FSEL R45, R34, -INF , !P3 ;  /* 0xff800000222d7808 */ /* 0x000fe40005800000 */
[----:B------:R-:W-:Y:S02]  /*70d0*/  FMNMX.FTZ R16, R29, R16, !PT ;  /* 0x000000101d107209 */ /* 0x000fe40007810000 */
[----:B------:R-:W-:-:S02]  /*70e0*/  FMNMX.FTZ R10, R45, R35, !PT ;  /* 0x000000232d0a7209 */ /* 0x000fc40007810000 */
[----:B------:R-:W-:Y:S02]  /*70f0*/  FSEL R21, R21, -INF , !P1 ;  /* 0xff80000015157808 */ /* 0x000fe40004800000 */
[C---:B------:R-:W-:Y:S02]  /*7100*/  ISETP.GE.AND P5, PT, R4.reuse, R167, PT ;  /* 0x000000a70400720c */ /* 0x040fe40003fa6270 */
[----:B------:R-:W-:Y:S01]  /*7110*/  ISETP.GE.AND P1, PT, R4, R2, PT ;  /* 0x000000020400720c */ /* 0x000fe20003f26270 */
[----:B------:R-:W-:Y:S01]  /*7120*/  VIADD R4, R40, 0x28 ;  /* 0x0000002828047836 */ /* 0x000fe20000000000 */
[----:B------:R-:W-:Y:S02]  /*7130*/  FMNMX.FTZ R16, R25, R16, !PT ;  /* 0x0000001019107209 */ /* 0x000fe40007810000 */
[----:B------:R-:W-:Y:S02]  /*7140*/  FMNMX.FTZ R10, R43, R10, !PT ;  /* 0x0000000a2b0a7209 */ /* 0x000fe40007810000 */
[----:B------:R-:W-:-:S02]  /*7150*/  FMNMX.FTZ R16, R21, R16, !PT ;  /* 0x0000001015107209 */ /* 0x000fc40007810000 */
[----:B------:R-:W-:Y:S02]  /*7160*/  FMNMX.FTZ R10, R41, R10, !PT ;  /* 0x0000000a290a7209 */ /* 0x000fe40007810000 */
[C---:B------:R-:W-:Y:S02]  /*7170*/  ISETP.GE.AND P4, PT, R4.reuse, R167, PT ;  /* 0x000000a70400720c */ /* 0x040fe40003f86270 */
[----:B------:R-:W-:Y:S01]  /*7180*/  ISETP.GE.AND P0, PT, R4, R2, PT ;  /* 0x000000020400720c */ /* 0x000fe20003f06270 */
[----:B------:R-:W-:Y:S01]  /*7190*/  VIADD R4, R40, 0x29 ;  /* 0x0000002928047836 */ /* 0x000fe20000000000 */
[----:B------:R-:W-:Y:S02]  /*71a0*/  FSEL R191, R17, -INF , !P5 ;  /* 0xff80000011bf7808 */ /* 0x000fe40006800000 */
[----:B------:R-:W-:Y:S02]  /*71b0*/  FMNMX.FTZ R16, R247, R16, !PT ;  /* 0x00000010f7107209 */ /* 0x000fe40007810000 */
[----:B------:R-:W-:-:S02]  /*71c0*/  FMNMX.FTZ R10, R11, R10, !PT ;  /* 0x0000000a0b0a7209 */ /* 0x000fc40007810000 */
[----:B------:R-:W-:Y:S02]  /*71d0*/  FSEL R241, R18, -INF , !P2 ;  /* 0xff80000012f17808 */ /* 0x000fe40005000000 */
[----:B------:R-:W-:Y:S02]  /*71e0*/  FSEL R243, R12, -INF , !P4 ;  /* 0xff8000000cf37808 */ /* 0x000fe40006000000 */
[----:B------:R-:W-:Y:S02]  /*71f0*/  ISETP.GE.AND P2, PT, R4, R167, PT ;  /* 0x000000a70400720c */ /* 0x000fe40003f46270 */
[----:B------:R-:W-:Y:S02]  /*7200*/  FMNMX.FTZ R12, R191, R16, !PT ;  /* 0x00000010bf0c7209 */ /* 0x000fe40007810000 */
[----:B------:R-:W-:Y:S02]  /*7210*/  FMNMX.FTZ R10, R27, R10, !PT ;  /* 0x0000000a1b0a7209 */ /* 0x000fe40007810000 */
[----:B------:R-:W-:-:S02]  /*7220*/  FSEL R195, R19, -INF , !P1 ;  /* 0xff80000013c37808 */ /* 0x000fc40004800000 */
[-C--:B------:R-:W-:Y:S02]  /*7230*/  ISETP.GE.AND P1, PT, R8, R167.reuse, PT ;  /* 0x000000a70800720c */ /* 0x080fe40003f26270 */
[----:B------:R-:W-:Y:S02]  /*7240*/  FSEL R193, R13, -INF , !P2 ;  /* 0xff8000000dc17808 */ /* 0x000fe40005000000 */
[----:B------:R-:W-:Y:S02]  /*7250*/  FMNMX.FTZ R12, R243, R12, !PT ;  /* 0x0000000cf30c7209 */ /* 0x000fe40007810000 */
[----:B------:R-:W-:Y:S02]  /*7260*/  FMNMX.FTZ R10, R9, R10, !PT ;  /* 0x0000000a090a7209 */ /* 0x000fe40007810000 */
[----:B------:R-:W-:Y:S01]  /*7270*/  ISETP.GE.AND P3, PT, R4, R2, PT ;  /* 0x000000020400720c */ /* 0x000fe20003f66270 */
[----:B------:R-:W-:Y:S01]  /*7280*/  VIADD R4, R40, 0x38 ;  /* 0x0000003828047836 */ /* 0x000fe20000000000 */
[----:B------:R-:W-:Y:S01]  /*7290*/  ISETP.GE.AND P2, PT, R6, R167, PT ;  /* 0x000000a70600720c */ /* 0x000fe20003f46270 */
[----:B------:R-:W-:Y:S01]  /*72a0*/  VIADD R40, R40, 0x39 ;  /* 0x0000003928287836 */ /* 0x000fe20000000000 */
[----:B------:R-:W-:-:S02]  /*72b0*/  FSEL R237, R68, -INF , !P1 ;  /* 0xff80000044ed7808 */ /* 0x000fc40004800000 */
[----:B------:R-:W-:Y:S02]  /*72c0*/  FMNMX.FTZ R12, R193, R12, !PT ;  /* 0x0000000cc10c7209 */ /* 0x000fe40007810000 */
[----:B------:R-:W-:Y:S02]  /*72d0*/  FMNMX.FTZ R10, R23, R10, !PT ;  /* 0x0000000a170a7209 */ /* 0x000fe40007810000 */
[----:B------:R-:W-:Y:S02]  /*72e0*/  ISETP.GE.AND P1, PT, R4, R167, PT ;  /* 0x000000a70400720c */ /* 0x000fe40003f26270 */
[----:B------:R-:W-:Y:S02]  /*72f0*/  FSEL R207, R69, -INF , !P2 ;  /* 0xff80000045cf7808 */ /* 0x000fe40005000000 */
[----:B------:R-:W-:Y:S02]  /*7300*/  FMNMX.FTZ R12, R237, R12, !PT ;  /* 0x0000000ced0c7209 */ /* 0x000fe40007810000 */
[----:B------:R-:W-:-:S02]  /*7310*/  FMNMX.FTZ R10, R241, R10, !PT ;  /* 0x0000000af10a7209 */ /* 0x000fc40007810000 */
[----:B------:R-:W-:Y:S02]  /*7320*/  ISETP.GE.AND P2, PT, R40, R167, PT ;  /* 0x000000a72800720c */ /* 0x000fe40003f46270 */
[----:B------:R-:W-:Y:S02]  /*7330*/  FSEL R205, R76, -INF , !P1 ;  /* 0xff8000004ccd7808 */ /* 0x000fe40004800000 */
[----:B------:R-:W-:Y:S02]  /*7340*/  FMNMX.FTZ R12, R207, R12, !PT ;  /* 0x0000000ccf0c7209 */ /* 0x000fe40007810000 */
[----:B------:R-:W-:Y:S02]  /*7350*/  FSEL R239, R14, -INF , !P0 ;  /* 0xff8000000eef7808 */ /* 0x000fe40004000000 */
[----:B------:R-:W-:Y:S02]  /*7360*/  FMNMX.FTZ R10, R195, R10, !PT ;  /* 0x0000000ac30a7209 */ /* 0x000fe40007810000 */
[----:B------:R-:W-:-:S02]  /*7370*/  FSEL R203, R77, -INF , !P2 ;  /* 0xff8000004dcb7808 */ /* 0x000fc40005000000 */
[----:B------:R-:W-:Y:S02]  /*7380*/  FMNMX.FTZ R12, R205, R12, !PT ;  /* 0x0000000ccd0c7209 */ /* 0x000fe40007810000 */
[----:B------:R-:W-:Y:S02]  /*7390*/  ISETP.GE.AND P0, PT, R8, R2, PT ;  /* 0x000000020800720c */ /* 0x000fe40003f06270 */
[----:B------:R-:W-:Y:S02]  /*73a0*/  FSEL R197, R15, -INF , !P3 ;  /* 0xff8000000fc57808 */ /* 0x000fe40005800000 */
[----:B------:R-:W-:Y:S02]  /*73b0*/  FMNMX.FTZ R10, R239, R10, !PT ;  /* 0x0000000aef0a7209 */ /* 0x000fe40007810000 */
[----:B------:R-:W-:Y:S02]  /*73c0*/  FMNMX.FTZ R8, R203, R12, !PT ;  /* 0x0000000ccb087209 */ /* 0x000fe40007810000 */
[----:B------:R-:W-:-:S02]  /*73d0*/  ISETP.GE.AND P1, PT, R6, R2, PT ;  /* 0x000000020600720c */ /* 0x000fc40003f26270 */
[----:B------:R-:W-:Y:S01]  /*73e0*/  FSEL R201, R70, -INF , !P0 ;  /* 0xff80000046c97808 */ /* 0x000fe20004000000 */
[----:B------:R-:W1:Y:S01]  /*73f0*/  SHFL.BFLY PT, R13, R8, 0x2, 0x1f ;  /* 0x0c401f00080d7f89 */ /* 0x000e6200000e0000 */
[----:B------:R-:W-:Y:S02]  /*7400*/  FMNMX.FTZ R10, R197, R10, !PT ;  /* 0x0000000ac50a7209 */ /* 0x000fe40007810000 */
[----:B------:R-:W-:Y:S02]  /*7410*/  ISETP.GE.AND P0, PT, R4, R2, PT ;  /* 0x000000020400720c */ /* 0x000fe40003f06270 */
[----:B------:R-:W-:Y:S02]  /*7420*/  FSEL R199, R71, -INF , !P1 ;  /* 0xff80000047c77808 */ /* 0x000fe40004800000 */
[----:B------:R-:W-:Y:S01]  /*7430*/  FMNMX.FTZ R10, R201, R10, !PT ;  /* 0x0000000ac90a7209 */ /* 0x000fe20007810000 */
[----:B------:R-:W-:Y:S01]  /*7440*/  LDSM.16.MT88.4 R68, [R228+0x12000] ;  /* 0x01200000e444783b */ /* 0x000fe20000004200 */
[----:B------:R-:W-:-:S02]  /*7450*/  ISETP.GE.AND P1, PT, R40, R2, PT ;  /* 0x000000022800720c */ /* 0x000fc40003f26270 */
[----:B------:R-:W-:Y:S02]  /*7460*/  FSEL R171, R78, -INF , !P0 ;  /* 0xff8000004eab7808 */ /* 0x000fe40004000000 */
[----:B------:R-:W-:Y:S02]  /*7470*/  FMNMX.FTZ R10, R199, R10, !PT ;  /* 0x0000000ac70a7209 */ /* 0x000fe40007810000 */
[----:B------:R-:W-:Y:S02]  /*7480*/  FSEL R169, R79, -INF , !P1 ;  /* 0xff8000004fa97808 */ /* 0x000fe40004800000 */
[----:B------:R-:W-:Y:S01]  /*7490*/  FMNMX.FTZ R10, R171, R10, !PT ;  /* 0x0000000aab0a7209 */ /* 0x000fe20007810000 */
[----:B------:R-:W-:Y:S03]  /*74a0*/  LDSM.16.MT88.4 R76, [R226+0x12000] ;  /* 0x01200000e24c783b */ /* 0x000fe60000004200 */
[----:B------:R-:W-:-:S02]  /*74b0*/  FMNMX.FTZ R17, R169, R10, !PT ;  /* 0x0000000aa9117209 */ /* 0x000fc40007810000 */
[----:B-1----:R-:W-:-:S03]  /*74c0*/  FMNMX.FTZ R15, R8, R13, !PT ;  /* 0x0000000d080f7209 */ /* 0x002fc60007810000 */
[----:B------:R-:W1:Y:S04]  /*74d0*/  SHFL.BFLY PT, R4, R17, 0x2, 0x1f ;  /* 0x0c401f0011047f89 */ /* 0x000e6800000e0000 */
[----:B------:R-:W2:Y:S01]  /*74e0*/  SHFL.BFLY PT, R164, R15, 0x1, 0x1f ;  /* 0x0c201f000fa47f89 */ /* 0x000ea200000e0000 */
[----:B-1----:R-:W-:-:S03]  /*74f0*/  FMNMX.FTZ R13, R17, R4, !PT ;  /* 0x00000004110d7209 */ /* 0x002fc60007810000 */
[----:B------:R-:W-:Y:S01]  /*7500*/  LDSM.16.MT88.4 R16, [R224+0x16000] ;  /* 0x01600000e010783b */ /* 0x000fe20000004200 */
[----:B--2---:R-:W-:-:S03]  /*7510*/  FMNMX.FTZ R164, R15, R164, !PT ;  /* 0x000000a40fa47209 */ /* 0x004fc60007810000 */
[----:B------:R-:W1:Y:S01]  /*7520*/  SHFL.BFLY PT, R4, R13, 0x1, 0x1f ;  /* 0x0c201f000d047f89 */ /* 0x000e6200000e0000 */
[C---:B------:R-:W-:Y:S01]  /*7530*/  FSETP.NEU.FTZ.AND P0, PT, R164.reuse, -INF , PT ;  /* 0xff800000a400780b */ /* 0x040fe20003f1d000 */
[----:B------:R-:W-:-:S05]  /*7540*/  FMUL.FTZ R170, R164, UR12 ;  /* 0x0000000ca4aa7c20 */ /* 0x000fca0008410000 */
[----:B------:R-:W-:-:S05]  /*7550*/  FSEL R170, R170, RZ, P0 ;  /* 0x000000ffaaaa7208 */ /* 0x000fca0000000000 */
[--C-:B------:R-:W-:Y:S01]  /*7560*/  FFMA.FTZ R187, R3, UR12, -R170.reuse ;  /* 0x0000000c03bb7c23 */ /* 0x100fe200080108aa */
[--C-:B------:R-:W-:Y:S01]  /*7570*/  FFMA.FTZ R185, R39, UR12, -R170.reuse ;  /* 0x0000000c27b97c23 */ /* 0x100fe200080108aa */
[--C-:B------:R-:W-:Y:S01]  /*7580*/  FFMA.FTZ R182, R37, UR12, -R170.reuse ;  /* 0x0000000c25b67c23 */ /* 0x100fe200080108aa */
[--C-:B------:R-:W-:Y:S01]  /*7590*/  FFMA.FTZ R186, R33, UR12, -R170.reuse ;  /* 0x0000000c21ba7c23 */ /* 0x100fe200080108aa */
[----:B------:R-:W2:Y:S01]  /*75a0*/  LDSM.16.MT88.4 R36, [R228+0x10000] ;  /* 0x01000000e424783b */ /* 0x000ea20000004200 */
[--C-:B------:R-:W-:Y:S01]  /*75b0*/  FFMA.FTZ R181, R31, UR12, -R170.reuse ;  /* 0x0000000c1fb57c23 */ /* 0x100fe200080108aa */
[----:B------:R-:W-:Y:S01]  /*75c0*/  MUFU.EX2 R187, R187 ;  /* 0x000000bb00bb7308 */ /* 0x000fe20000000800 */
[--C-:B------:R-:W-:Y:S01]  /*75d0*/  FFMA.FTZ R180, R29, UR12, -R170.reuse ;  /* 0x0000000c1db47c23 */ /* 0x100fe200080108aa */
[--C-:B------:R-:W-:Y:S01]  /*75e0*/  FFMA.FTZ R178, R25, UR12, -R170.reuse ;  /* 0x0000000c19b27c23 */ /* 0x100fe200080108aa */
[--C-:B------:R-:W-:Y:S01]  /*75f0*/  FFMA.FTZ R173, R21, UR12, -R170.reuse ;  /* 0x0000000c15ad7c23 */ /* 0x100fe200080108aa */
[--C-:B------:R-:W-:Y:S01]  /*7600*/  FFMA.FTZ R190, R247, UR12, -R170.reuse ;  /* 0x0000000cf7be7c23 */ /* 0x100fe200080108aa */
[----:B-1----:R-:W-:Y:S01]  /*7610*/  FMNMX.FTZ R3, R13, R4, !PT ;  /* 0x000000040d037209 */ /* 0x002fe20007810000 */
[--C-:B------:R-:W-:Y:S01]  /*7620*/  FFMA.FTZ R191, R191, UR12, -R170.reuse ;  /* 0x0000000cbfbf7c23 */ /* 0x100fe200080108aa */
[----:B------:R-:W-:Y:S01]  /*7630*/  LDSM.16.MT88.4 R12, [R228+0x10800] ;  /* 0x01080000e40c783b */ /* 0x000fe20000004200 */
[----:B------:R-:W1:Y:S01]  /*7640*/  MUFU.EX2 R186, R186 ;  /* 0x000000ba00ba7308 */ /* 0x000e620000000800 */
[C---:B------:R-:W-:Y:S01]  /*7650*/  FSETP.NEU.FTZ.AND P0, PT, R3.reuse, -INF , PT ;  /* 0xff8000000300780b */ /* 0x040fe20003f1d000 */
[----:B------:R-:W-:Y:S01]  /*7660*/  FMUL.FTZ R168, R3, UR12 ;  /* 0x0000000c03a87c20 */ /* 0x000fe20008410000 */
[----:B------:R-:W-:Y:S01]  /*7670*/  LDSM.16.MT88.4 R4, [R225+0x10800] ;  /* 0x01080000e104783b */ /* 0x000fe20000004200 */
[--C-:B------:R-:W-:Y:S01]  /*7680*/  FFMA.FTZ R192, R243, UR12, -R170.reuse ;  /* 0x0000000cf3c07c23 */ /* 0x100fe200080108aa */
[--C-:B------:R-:W-:Y:S01]  /*7690*/  FFMA.FTZ R193, R193, UR12, -R170.reuse ;  /* 0x0000000cc1c17c23 */ /* 0x100fe200080108aa */
[--C-:B------:R-:W-:Y:S01]  /*76a0*/  FFMA.FTZ R198, R237, UR12, -R170.reuse ;  /* 0x0000000cedc67c23 */ /* 0x100fe200080108aa */
[----:B------:R-:W-:Y:S01]  /*76b0*/  FSEL R168, R168, RZ, P0 ;  /* 0x000000ffa8a87208 */ /* 0x000fe20000000000 */
[----:B------:R-:W-:Y:S01]  /*76c0*/  MUFU.EX2 R185, R185 ;  /* 0x000000b900b97308 */ /* 0x000fe20000000800 */
[--C-:B------:R-:W-:Y:S01]  /*76d0*/  FFMA.FTZ R207, R207, UR12, -R170.reuse ;  /* 0x0000000ccfcf7c23 */ /* 0x100fe200080108aa */
[--C-:B------:R-:W-:Y:S01]  /*76e0*/  FFMA.FTZ R200, R205, UR12, -R170.reuse ;  /* 0x0000000ccdc87c23 */ /* 0x100fe200080108aa */
[----:B------:R-:W-:Y:S01]  /*76f0*/  FFMA.FTZ R243, R203, UR12, -R170 ;  /* 0x0000000ccbf37c23 */ /* 0x000fe200080108aa */
[--C-:B------:R-:W-:Y:S01]  /*7700*/  FFMA.FTZ R188, R45, UR12, -R168.reuse ;  /* 0x0000000c2dbc7c23 */ /* 0x100fe200080108a8 */
[--C-:B------:R-:W-:Y:S01]  /*7710*/  FFMA.FTZ R189, R35, UR12, -R168.reuse ;  /* 0x0000000c23bd7c23 */ /* 0x100fe200080108a8 */
[----:B------:R-:W3:Y:S01]  /*7720*/  LDSM.16.MT88.4 R44, [R226+0x10000] ;  /* 0x01000000e22c783b */ /* 0x000ee20000004200 */
[--C-:B------:R-:W-:Y:S01]  /*7730*/  FFMA.FTZ R184, R43, UR12, -R168.reuse ;  /* 0x0000000c2bb87c23 */ /* 0x100fe200080108a8 */
[--C-:B------:R-:W-:Y:S01]  /*7740*/  FFMA.FTZ R183, R41, UR12, -R168.reuse ;  /* 0x0000000c29b77c23 */ /* 0x100fe200080108a8 */
[----:B------:R-:W4:Y:S01]  /*7750*/  MUFU.EX2 R182, R182 ;  /* 0x000000b600b67308 */ /* 0x000f220000000800 */
[--C-:B------:R-:W-:Y:S01]  /*7760*/  FFMA.FTZ R179, R11, UR12, -R168.reuse ;  /* 0x0000000c0bb37c23 */ /* 0x100fe200080108a8 */
[--C-:B------:R-:W-:Y:S01]  /*7770*/  FFMA.FTZ R177, R9, UR12, -R168.reuse ;  /* 0x0000000c09b17c23 */ /* 0x100fe200080108a8 */
[----:B-1----:R-:W-:Y:S01]  /*7780*/  F2FP.F16.F32.PACK_AB R152, R186, R187 ;  /* 0x000000bbba98723e */ /* 0x002fe200000000ff */
[----:B------:R-:W1:Y:S01]  /*7790*/  LDSM.16.MT88.4 R8, [R226+0x10800] ;  /* 0x01080000e208783b */ /* 0x000e620000004200 */
[--C-:B------:R-:W-:Y:S01]  /*77a0*/  FFMA.FTZ R176, R27, UR12, -R168.reuse ;  /* 0x0000000c1bb07c23 */ /* 0x100fe200080108a8 */
[--C-:B------:R-:W-:Y:S01]  /*77b0*/  FFMA.FTZ R0, R23, UR12, -R168.reuse ;  /* 0x0000000c17007c23 */ /* 0x100fe200080108a8 */
[--C-:B------:R-:W-:Y:S01]  /*77c0*/  FFMA.FTZ R194, R241, UR12, -R168.reuse ;  /* 0x0000000cf1c27c23 */ /* 0x100fe200080108a8 */
[----:B------:R-:W-:Y:S01]  /*77d0*/  MUFU.EX2 R188, R188 ;  /* 0x000000bc00bc7308 */ /* 0x000fe20000000800 */
[----:B------:R-:W5:Y:S01]  /*77e0*/  LDSM.16.MT88.4 R20, [R224+0x10800] ;  /* 0x01080000e014783b */ /* 0x000f620000004200 */
[--C-:B------:R-:W-:Y:S01]  /*77f0*/  FFMA.FTZ R195, R195, UR12, -R168.reuse ;  /* 0x0000000cc3c37c23 */ /* 0x100fe200080108a8 */
[--C-:B------:R-:W-:Y:S01]  /*7800*/  FFMA.FTZ R196, R239, UR12, -R168.reuse ;  /* 0x0000000cefc47c23 */ /* 0x100fe200080108a8 */
[--C-:B------:R-:W-:Y:S01]  /*7810*/  FFMA.FTZ R197, R197, UR12, -R168.reuse ;  /* 0x0000000cc5c57c23 */ /* 0x100fe200080108a8 */
[----:B------:R-:W-:Y:S01]  /*7820*/  LDSM.16.MT88.4 R32, [R228+0x12800] ;  /* 0x01280000e420783b */ /* 0x000fe20000004200 */
[--C-:B------:R-:W-:Y:S01]  /*7830*/  FFMA.FTZ R202, R199, UR12, -R168.reuse ;  /* 0x0000000cc7ca7c23 */ /* 0x100fe200080108a8 */
[--C-:B------:R-:W-:Y:S01]  /*7840*/  FFMA.FTZ R201, R201, UR12, -R168.reuse ;  /* 0x0000000cc9c97c23 */ /* 0x100fe200080108a8 */
[----:B------:R-:W2:Y:S01]  /*7850*/  MUFU.EX2 R189, R189 ;  /* 0x000000bd00bd7308 */ /* 0x000ea20000000800 */
[----:B----4-:R-:W-:Y:S01]  /*7860*/  F2FP.F16.F32.PACK_AB R154, R182, R185 ;  /* 0x000000b9b69a723e */ /* 0x010fe200000000ff */
[----:B------:R-:W-:Y:S01]  /*7870*/  LDSM.16.MT88.4 R24, [R226+0x12800] ;  /* 0x01280000e218783b */ /* 0x000fe20000004200 */
[--C-:B------:R-:W-:Y:S01]  /*7880*/  FFMA.FTZ R199, R171, UR12, -R168.reuse ;  /* 0x0000000cabc77c23 */ /* 0x100fe200080108a8 */
[----:B------:R-:W-:Y:S01]  /*7890*/  FFMA.FTZ R204, R169, UR12, -R168 ;  /* 0x0000000ca9cc7c23 */ /* 0x000fe200080108a8 */
[----:B------:R-:W-:Y:S01]  /*78a0*/  FADD.FTZ R186, R187, R186 ;  /* 0x000000babbba7221 */ /* 0x000fe20000010000 */
[----:B------:R-:W-:Y:S01]  /*78b0*/  LDSM.16.MT88.4 R168, [R225+0x13800] ;  /* 0x01380000e1a8783b */ /* 0x000fe20000004200 */
[----:B------:R-:W-:Y:S01]  /*78c0*/  LEA R240, P0, R165, UR16, 0x1 ;  /* 0x00000010a5f07c11 */ /* 0x000fe2000f8008ff */
[----:B------:R-:W-:Y:S01]  /*78d0*/  MUFU.EX2 R184, R184 ;  /* 0x000000b800b87308 */ /* 0x000fe20000000800 */
[----:B------:R-:W-:-:S02]  /*78e0*/  FADD.FTZ R185, R185, R186 ;  /* 0x000000bab9b97221 */ /* 0x000fc40000010000 */
[----:B------:R-:W-:Y:S02]  /*78f0*/  LEA.HI.X R239, R165, UR17, R166, 0x1, P0 ;  /* 0x00000011a5ef7c11 */ /* 0x000fe400080f0ca6 */
[----:B------:R-:W-:-:S03]  /*7900*/  FADD.FTZ R182, R182, R185 ;  /* 0x000000b9b6b67221 */ /* 0x000fc60000010000 */
[----:B------:R-:W4:Y:S01]  /*7910*/  MUFU.EX2 R183, R183 ;  /* 0x000000b700b77308 */ /* 0x000f220000000800 */
[----:B--2---:R-:W-:Y:S01]  /*7920*/  F2FP.F16.F32.PACK_AB R153, R189, R188 ;  /* 0x000000bcbd99723e */ /* 0x004fe200000000ff */
[----:B------:R-:W-:-:S06]  /*7930*/  FADD.FTZ R189, R188, R189 ;  /* 0x000000bdbcbd7221 */ /* 0x000fcc0000010000 */
[----:B------:R-:W-:Y:S08]  /*7940*/  MUFU.EX2 R181, R181 ;  /* 0x000000b500b57308 */ /* 0x000ff00000000800 */
[----:B------:R-:W2:Y:S01]  /*7950*/  MUFU.EX2 R180, R180 ;  /* 0x000000b400b47308 */ /* 0x000ea20000000800 */
[----:B----4-:R-:W-:-:S07]  /*7960*/  F2FP.F16.F32.PACK_AB R155, R183, R184 ;  /* 0x000000b8b79b723e */ /* 0x010fce00000000ff */
[C---:B------:R-:W-:Y:S01]  /*7970*/  HMMA.16816.F32 R160, R152.reuse, R36, RZ ;  /* 0x0000002498a0723c */ /* 0x040fe200000018ff */
[----:B------:R-:W-:Y:S05]  /*7980*/  MUFU.EX2 R178, R178 ;  /* 0x000000b200b27308 */ /* 0x000fea0000000800 */
[----:B---3--:R-:W-:Y:S03]  /*7990*/  HMMA.16816.F32 R40, R152, R44, RZ ;  /* 0x0000002c9828723c */ /* 0x008fe600000018ff */
[----:B------:R-:W3:Y:S01]  /*79a0*/  MUFU.EX2 R173, R173 ;  /* 0x000000ad00ad7308 */ /* 0x000ee20000000800 */
[----:B--2---:R-:W-:-:S02]  /*79b0*/  F2FP.F16.F32.PACK_AB R28, R180, R181 ;  /* 0x000000b5b41c723e */ /* 0x004fc400000000ff */
[C---:B------:R-:W-:Y:S05]  /*79c0*/  HMMA.16816.F32 R36, R152.reuse, R38, RZ ;  /* 0x000000269824723c */ /* 0x040fea00000018ff */
[----:B------:R-:W-:Y:S01]  /*79d0*/  MUFU.EX2 R179, R179 ;  /* 0x000000b300b37308 */ /* 0x000fe20000000800 */
[C---:B------:R-:W-:Y:S06]  /*79e0*/  HMMA.16816.F32 R44, R152.reuse, R46, RZ ;  /* 0x0000002e982c723c */ /* 0x040fec00000018ff */
[----:B------:R-:W-:Y:S01]  /*79f0*/  HMMA.16816.F32 R48, R152, R52, RZ ;  /* 0x000000349830723c */ /* 0x000fe200000018ff */
[----:B------:R-:W2:Y:S01]  /*7a00*/  MUFU.EX2 R176, R176 ;  /* 0x000000b000b07308 */ /* 0x000ea20000000800 */
[----:B---3--:R-:W-:-:S04]  /*7a10*/  F2FP.F16.F32.PACK_AB R30, R173, R178 ;  /* 0x000000b2ad1e723e */ /* 0x008fc800000000ff */
[C---:B------:R-:W-:Y:S03]  /*7a20*/  HMMA.16816.F32 R56, R152.reuse, R60, RZ ;  /* 0x0000003c9838723c */ /* 0x040fe600000018ff */
[----:B------:R-:W-:Y:S03]  /*7a30*/  MUFU.EX2 R177, R177 ;  /* 0x000000b100b17308 */ /* 0x000fe60000000800 */
[C---:B------:R-:W-:Y:S05]  /*7a40*/  HMMA.16816.F32 R64, R152.reuse, R68, RZ ;  /* 0x000000449840723c */ /* 0x040fea00000018ff */
[----:B------:R-:W3:Y:S01]  /*7a50*/  MUFU.EX2 R0, R0 ;  /* 0x0000000000007308 */ /* 0x000ee20000000800 */
[----:B--2---:R-:W-:Y:S01]  /*7a60*/  F2FP.F16.F32.PACK_AB R29, R176, R179 ;  /* 0x000000b3b01d723e */ /* 0x004fe200000000ff */
[C---:B------:R-:W-:Y:S06]  /*7a70*/  HMMA.16816.F32 R72, R152.reuse, R76, RZ ;  /* 0x0000004c9848723c */ /* 0x040fec00000018ff */
[C---:B------:R-:W-:Y:S01]  /*7a80*/  HMMA.16816.F32 R80, R152.reuse, R84, RZ ;  /* 0x000000549850723c */ /* 0x040fe200000018ff */
[----:B------:R-:W-:Y:S05]  /*7a90*/  MUFU.EX2 R190, R190 ;  /* 0x000000be00be7308 */ /* 0x000fea0000000800 */
[----:B------:R-:W-:Y:S01]  /*7aa0*/  HMMA.16816.F32 R88, R152, R92, RZ ;  /* 0x0000005c9858723c */ /* 0x000fe200000018ff */
[----:B---3--:R-:W-:-:S02]  /*7ab0*/  F2FP.F16.F32.PACK_AB R31, R0, R177 ;  /* 0x000000b1001f723e */ /* 0x008fc400000000ff */
[----:B------:R-:W2:Y:S03]  /*7ac0*/  MUFU.EX2 R191, R191 ;  /* 0x000000bf00bf7308 */ /* 0x000ea60000000800 */
        /* <DEDUP_REMOVED lines=9> */
[----:B------:R-:W3:Y:S05]  /*7b60*/  MUFU.EX2 R195, R195 ;  /* 0x000000c300c37308 */ /* 0x000eea0000000800 */
[C---:B------:R-:W-:Y:S03]  /*7b70*/  HMMA.16816.F32 R140, R152.reuse, R144, RZ ;  /* 0x00000090988c723c */ /* 0x040fe600000018ff */
[----:B------:R-:W-:Y:S03]  /*7b80*/  MUFU.EX2 R196, R196 ;  /* 0x000000c400c47308 */ /* 0x000fe60000000800 */
[C---:B------:R-:W-:Y:S05]  /*7b90*/  HMMA.16816.F32 R52, R152.reuse, R54, RZ ;  /* 0x000000369834723c */ /* 0x040fea00000018ff */
[----:B------:R-:W4:Y:S01]  /*7ba0*/  MUFU.EX2 R197, R197 ;  /* 0x000000c500c57308 */ /* 0x000f220000000800 */
[C---:B------:R-:W-:Y:S06]  /*7bb0*/  HMMA.16816.F32 R60, R152.reuse, R62, RZ ;  /* 0x0000003e983c723c */ /* 0x040fec00000018ff */
[C---:B------:R-:W-:Y:S01]  /*7bc0*/  HMMA.16816.F32 R68, R152.reuse, R70, RZ ;  /* 0x000000469844723c */ /* 0x040fe200000018ff */
[----:B------:R-:W-:Y:S05]  /*7bd0*/  MUFU.EX2 R198, R198 ;  /* 0x000000c600c67308 */ /* 0x000fea0000000800 */
[C---:B------:R-:W-:Y:S03]  /*7be0*/  HMMA.16816.F32 R76, R152.reuse, R78, RZ ;  /* 0x0000004e984c723c */ /* 0x040fe600000018ff */
[----:B------:R-:W4:Y:S03]  /*7bf0*/  MUFU.EX2 R207, R207 ;  /* 0x000000cf00cf7308 */ /* 0x000f260000000800 */
[C---:B------:R-:W-:Y:S05]  /*7c00*/  HMMA.16816.F32 R84, R152.reuse, R86, RZ ;  /* 0x000000569854723c */ /* 0x040fea00000018ff */
[----:B------:R-:W-:Y:S01]  /*7c10*/  MUFU.EX2 R200, R200 ;  /* 0x000000c800c87308 */ /* 0x000fe20000000800 */
[C---:B------:R-:W-:Y:S06]  /*7c20*/  HMMA.16816.F32 R92, R152.reuse, R94, RZ ;  /* 0x0000005e985c723c */ /* 0x040fec00000018ff */
[C---:B------:R-:W-:Y:S01]  /*7c30*/  HMMA.16816.F32 R100, R152.reuse, R102, RZ ;  /* 0x000000669864723c */ /* 0x040fe200000018ff */
[----:B------:R-:W4:Y:S05]  /*7c40*/  MUFU.EX2 R243, R243 ;  /* 0x000000f300f37308 */ /* 0x000f2a0000000800 */
        /* <DEDUP_REMOVED lines=9> */
[C---:B------:R-:W-:Y:S06]  /*7ce0*/  HMMA.16816.F32 R144, R152.reuse, R146, RZ ;  /* 0x000000929890723c */ /* 0x040fec00000018ff */
[C---:B------:R-:W-:Y:S06]  /*7cf0*/  HMMA.16816.F32 R148, R152.reuse, R16, RZ ;  /* 0x000000109894723c */ /* 0x040fec00000018ff */
[----:B------:R-:W-:Y:S01]  /*7d00*/  HMMA.16816.F32 R152, R152, R18, RZ ;  /* 0x000000129898723c */ /* 0x000fe200000018ff */
[----:B------:R-:W2:Y:S05]  /*7d10*/  LDSM.16.MT88.4 R16, [R224+0x12800] ;  /* 0x01280000e010783b */ /* 0x000eaa0000004200 */
        /* <DEDUP_REMOVED lines=9> */
[C---:B-----5:R-:W-:Y:S06]  /*7db0*/  HMMA.16816.F32 R56, R28.reuse, R20, R56 ;  /* 0x000000141c38723c */ /* 0x060fec0000001838 */
[C---:B------:R-:W-:Y:S01]  /*7dc0*/  HMMA.16816.F32 R60, R28.reuse, R22, R60 ;  /* 0x000000161c3c723c */ /* 0x040fe2000000183c */
[----:B------:R-:W5:Y:S05]  /*7dd0*/  LDSM.16.MT88.4 R20, [R225+0x14800] ;  /* 0x01480000e114783b */ /* 0x000f6a0000004200 */
        /* <DEDUP_REMOVED lines=26> */
[----:B------:R-:W-:Y:S05]  /*7f80*/  LDSM.16.MT88.4 R32, [R224+0x16800] ;  /* 0x01680000e020783b */ /* 0x000fea0000004200 */
[C---:B----4-:R-:W-:Y:S06]  /*7f90*/  HMMA.16816.F32 R140, R28.reuse, R4, R140 ;  /* 0x000000041c8c723c */ /* 0x050fec000000188c */
[----:B------:R-:W-:Y:S01]  /*7fa0*/  HMMA.16816.F32 R144, R28, R6, R144 ;  /* 0x000000061c90723c */ /* 0x000fe20000001890 */
[----:B------:R-:W-:-:S02]  /*7fb0*/  F2FP.F16.F32.PACK_AB R4, R191, R190 ;  /* 0x000000bebf04723e */ /* 0x000fc400000000ff */
[----:B------:R-:W-:-:S03]  /*7fc0*/  F2FP.F16.F32.PACK_AB R5, R195, R194 ;  /* 0x000000c2c305723e */ /* 0x000fc600000000ff */
[----:B------:R-:W-:Y:S01]  /*7fd0*/  HMMA.16816.F32 R72, R28, R24, R72 ;  /* 0x000000181c48723c */ /* 0x000fe20000001848 */
[----:B------:R-:W-:Y:S02]  /*7fe0*/  F2FP.F16.F32.PACK_AB R6, R193, R192 ;  /* 0x000000c0c106723e */ /* 0x000fe400000000ff */
[----:B------:R-:W-:-:S03]  /*7ff0*/  F2FP.F16.F32.PACK_AB R7, R197, R196 ;  /* 0x000000c4c507723e */ /* 0x000fc600000000ff */
[----:B------:R-:W-:Y:S01]  /*8000*/  HMMA.16816.F32 R76, R28, R26, R76 ;  /* 0x0000001a1c4c723c */ /* 0x000fe2000000184c */
[----:B------:R-:W-:Y:S05]  /*8010*/  LDSM.16.MT88.4 R24, [R226+0x11000] ;  /* 0x01100000e218783b */ /* 0x000fea0000004200 */
[C---:B-----5:R-:W-:Y:S06]  /*8020*/  HMMA.16816.F32 R160, R4.reuse, R20, R160 ;  /* 0x0000001404a0723c */ /* 0x060fec00000018a0 */
        /* <DEDUP_REMOVED lines=21> */
[----:B------:R-:W-:Y:S01]  /*8180*/  HMMA.16816.F32 R116, R4, R10, R116 ;  /* 0x0000000a0474723c */ /* 0x000fe20000001874 */
[----:B------:R-:W1:Y:S05]  /*8190*/  LDSM.16.MT88.4 R8, [R225+0x17000] ;  /* 0x01700000e108783b */ /* 0x000e6a0000004200 */
[C---:B------:R-:W-:Y:S06]  /*81a0*/  HMMA.16816.F32 R148, R28.reuse, R32, R148 ;  /* 0x000000201c94723c */ /* 0x040fec0000001894 */
[----:B------:R-:W-:Y:S01]  /*81b0*/  HMMA.16816.F32 R152, R28, R34, R152 ;  /* 0x000000221c98723c */ /* 0x000fe20000001898 */
[----:B------:R-:W5:Y:S04]  /*81c0*/  LDSM.16.MT88.4 R32, [R225+0x13000] ;  /* 0x01300000e120783b */ /* 0x000f680000004200 */
[----:B------:R-:W5:Y:S01]  /*81d0*/  LDSM.16.MT88.4 R28, [R224+0x13000] ;  /* 0x01300000e01c783b */ /* 0x000f620000004200 */
        /* <DEDUP_REMOVED lines=15> */
[C---:B-----5:R-:W-:Y:S06]  /*82d0*/  HMMA.16816.F32 R80, R4.reuse, R32, R80 ;  /* 0x000000200450723c */ /* 0x060fec0000001850 */
[C---:B------:R-:W-:Y:S01]  /*82e0*/  HMMA.16816.F32 R84, R4.reuse, R34, R84 ;  /* 0x000000220454723c */ /* 0x040fe20000001854 */
[----:B------:R-:W-:Y:S05]  /*82f0*/  LDSM.16.MT88.4 R32, [R224+0x13800] ;  /* 0x01380000e020783b */ /* 0x000fea0000004200 */
[C---:B------:R-:W-:Y:S06]  /*8300*/  HMMA.16816.F32 R88, R4.reuse, R28, R88 ;  /* 0x0000001c0458723c */ /* 0x040fec0000001858 */
[C---:B------:R-:W-:Y:S01]  /*8310*/  HMMA.16816.F32 R92, R4.reuse, R30, R92 ;  /* 0x0000001e045c723c */ /* 0x040fe2000000185c */
[----:B------:R-:W-:Y:S05]  /*8320*/  LDSM.16.MT88.4 R28, [R228+0x11800] ;  /* 0x01180000e41c783b */ /* 0x000fea0000004200 */
[C---:B------:R-:W-:Y:S06]  /*8330*/  HMMA.16816.F32 R96, R4.reuse, R24, R96 ;  /* 0x000000180460723c */ /* 0x040fec0000001860 */
[----:B------:R-:W-:Y:S01]  /*8340*/  HMMA.16816.F32 R100, R4, R26, R100 ;  /* 0x0000001a0464723c */ /* 0x000fe20000001864 */
[----:B------:R-:W-:Y:S06]  /*8350*/  LDSM.16.MT88.4 R24, [R226+0x11800] ;  /* 0x01180000e218783b */ /* 0x000fec0000004200 */
[----:B------:R-:W-:-:S02]  /*8360*/  F2FP.F16.F32.PACK_AB R4, R207, R198 ;  /* 0x000000c6cf04723e */ /* 0x000fc400000000ff */
[----:B------:R-:W-:Y:S02]  /*8370*/  F2FP.F16.F32.PACK_AB R6, R243, R200 ;  /* 0x000000c8f306723e */ /* 0x000fe400000000ff */
[----:B------:R-:W-:Y:S02]  /*8380*/  F2FP.F16.F32.PACK_AB R5, R202, R201 ;  /* 0x000000c9ca05723e */ /* 0x000fe400000000ff */
[----:B------:R-:W-:-:S07]  /*8390*/  F2FP.F16.F32.PACK_AB R7, R204, R199 ;  /* 0x000000c7cc07723e */ /* 0x000fce00000000ff */
        /* <DEDUP_REMOVED lines=13> */
[----:B------:R-:W-:Y:S01]  /*8470*/  HMMA.16816.F32 R160, R4, R28, R160 ;  /* 0x0000001c04a0723c */ /* 0x000fe200000018a0 */
[----:B------:R-:W-:-:S04]  /*8480*/  FADD.FTZ R20, R184, R189 ;  /* 0x000000bdb8147221 */ /* 0x000fc80000010000 */
[----:B------:R-:W-:Y:S01]  /*8490*/  FADD.FTZ R20, R183, R20 ;  /* 0x00000014b7147221 */ /* 0x000fe20000010000 */
[----:B--2---:R-:W-:Y:S03]  /*84a0*/  HMMA.16816.F32 R132, R4, R16, R132 ;  /* 0x000000100484723c */ /* 0x004fe60000001884 */
[----:B------:R-:W-:-:S03]  /*84b0*/  FADD.FTZ R179, R179, R20 ;  /* 0x00000014b3b37221 */ /* 0x000fc60000010000 */
[C---:B------:R-:W-:Y:S01]  /*84c0*/  HMMA.16816.F32 R36, R4.reuse, R30, R36 ;  /* 0x0000001e0424723c */ /* 0x040fe20000001824 */
[----:B------:R-:W-:Y:S01]  /*84d0*/  FADD.FTZ R17, R181, R182 ;  /* 0x000000b6b5117221 */ /* 0x000fe20000010000 */
[----:B------:R-:W2:Y:S01]  /*84e0*/  LDSM.16.MT88.4 R28, [R226+0x15800] ;  /* 0x01580000e21c783b */ /* 0x000ea20000004200 */
[----:B------:R-:W-:Y:S02]  /*84f0*/  FADD.FTZ R176, R176, R179 ;  /* 0x000000b3b0b07221 */ /* 0x000fe40000010000 */
[----:B------:R-:W-:Y:S01]  /*8500*/  FADD.FTZ R17, R180, R17 ;  /* 0x00000011b4117221 */ /* 0x000fe20000010000 */
[C---:B------:R-:W-:Y:S01]  /*8510*/  HMMA.16816.F32 R40, R4.reuse, R24, R40 ;  /* 0x000000180428723c */ /* 0x040fe20000001828 */
[----:B------:R-:W-:Y:S02]  /*8520*/  FADD.FTZ R177, R177, R176 ;  /* 0x000000b0b1b17221 */ /* 0x000fe40000010000 */
[----:B------:R-:W-:Y:S02]  /*8530*/  FADD.FTZ R178, R178, R17 ;  /* 0x00000011b2b27221 */ /* 0x000fe40000010000 */
[----:B------:R-:W-:Y:S01]  /*8540*/  FADD.FTZ R177, R0, R177 ;  /* 0x000000b100b17221 */ /* 0x000fe20000010000 */
[----:B------:R-:W-:Y:S01]  /*8550*/  HMMA.16816.F32 R44, R4, R26, R44 ;  /* 0x0000001a042c723c */ /* 0x000fe2000000182c */
[----:B------:R-:W4:Y:S01]  /*8560*/  LDSM.16.MT88.4 R24, [R225+0x15800] ;  /* 0x01580000e118783b */ /* 0x000f220000004200 */
[----:B------:R-:W-:Y:S01]  /*8570*/  FADD.FTZ R173, R173, R178 ;  /* 0x000000b2adad7221 */ /* 0x000fe20000010000 */
[----:B------:R-:W-:-:S03]  /*8580*/  FADD.FTZ R194, R194, R177 ;  /* 0x000000b1c2c27221 */ /* 0x000fc60000010000 */
        /* <DEDUP_REMOVED lines=8> */
[----:B-1----:R-:W-:Y:S01]  /*8610*/  HMMA.16816.F32 R156, R4, R8, R156 ;  /* 0x00000008049c723c */ /* 0x002fe2000000189c */
[----:B------:R-:W-:Y:S01]  /*8620*/  FADD.FTZ R193, R193, R192 ;  /* 0x000000c0c1c17221 */ /* 0x000fe20000010000 */
[----:B------:R-:W-:-:S03]  /*8630*/  FADD.FTZ R196, R197, R196 ;  /* 0x000000c4c5c47221 */ /* 0x000fc60000010000 */
[----:B------:R-:W-:Y:S01]  /*8640*/  FADD.FTZ R198, R198, R193 ;  /* 0x000000c1c6c67221 */ /* 0x000fe20000010000 */
[----:B------:R-:W-:Y:S01]  /*8650*/  HMMA.16816.F32 R120, R4, R10, R120 ;  /* 0x0000000a0478723c */ /* 0x000fe20000001878 */
[----:B------:R-:W1:Y:S01]  /*8660*/  LDSM.16.MT88.4 R8, [R224+0x17800] ;  /* 0x01780000e008783b */ /* 0x000e620000004200 */
[----:B------:R-:W-:Y:S01]  /*8670*/  FADD.FTZ R201, R201, R196 ;  /* 0x000000c4c9c97221 */ /* 0x000fe20000010000 */
[----:B------:R-:W-:-:S03]  /*8680*/  FADD.FTZ R207, R207, R198 ;  /* 0x000000c6cfcf7221 */ /* 0x000fc60000010000 */
[----:B------:R-:W-:Y:S01]  /*8690*/  FADD.FTZ R202, R202, R201 ;  /* 0x000000c9caca7221 */ /* 0x000fe20000010000 */
[----:B------:R-:W-:Y:S01]  /*86a0*/  FADD.FTZ R200, R200, R207 ;  /* 0x000000cfc8c87221 */ /* 0x000fe20000010000 */
[----:B------:R-:W-:Y:S02]  /*86b0*/  HMMA.16816.F32 R80, R4, R168, R80 ;  /* 0x000000a80450723c */ /* 0x000fe40000001850 */
[----:B------:R-:W-:Y:S01]  /*86c0*/  FADD.FTZ R199, R199, R202 ;  /* 0x000000cac7c77221 */ /* 0x000fe20000010000 */
[----:B------:R-:W-:-:S03]  /*86d0*/  FADD.FTZ R243, R243, R200 ;  /* 0x000000c8f3f37221 */ /* 0x000fc60000010000 */
[----:B------:R-:W-:Y:S01]  /*86e0*/  HMMA.16816.F32 R84, R4, R170, R84 ;  /* 0x000000aa0454723c */ /* 0x000fe20000001854 */
[----:B------:R-:W-:-:S05]  /*86f0*/  FADD.FTZ R241, R204, R199 ;  /* 0x000000c7ccf17221 */ /* 0x000fca0000010000 */
[C---:B------:R-:W-:Y:S06]  /*8700*/  HMMA.16816.F32 R88, R4.reuse, R32, R88 ;  /* 0x000000200458723c */ /* 0x040fec0000001858 */
[C---:B------:R-:W-:Y:S06]  /*8710*/  HMMA.16816.F32 R92, R4.reuse, R34, R92 ;  /* 0x00000022045c723c */ /* 0x040fec000000185c */
[C---:B--2---:R-:W-:Y:S06]  /*8720*/  HMMA.16816.F32 R104, R4.reuse, R28, R104 ;  /* 0x0000001c0468723c */ /* 0x044fec0000001868 */
[C---:B------:R-:W-:Y:S06]  /*8730*/  HMMA.16816.F32 R108, R4.reuse, R30, R108 ;  /* 0x0000001e046c723c */ /* 0x040fec000000186c */
[C---:B----4-:R-:W-:Y:S06]  /*8740*/  HMMA.16816.F32 R112, R4.reuse, R24, R112 ;  /* 0x000000180470723c */ /* 0x050fec0000001870 */
[C---:B------:R-:W-:Y:S06]  /*8750*/  HMMA.16816.F32 R116, R4.reuse, R26, R116 ;  /* 0x0000001a0474723c */ /* 0x040fec0000001874 */
[C---:B------:R-:W-:Y:S06]  /*8760*/  HMMA.16816.F32 R128, R4.reuse, R22, R128 ;  /* 0x000000160480723c */ /* 0x040fec0000001880 */
[C---:B------:R-:W-:Y:S06]  /*8770*/  HMMA.16816.F32 R136, R4.reuse, R18, R136 ;  /* 0x000000120488723c */ /* 0x040fec0000001888 */
[C---:B---3--:R-:W-:Y:S06]  /*8780*/  HMMA.16816.F32 R140, R4.reuse, R12, R140 ;  /* 0x0000000c048c723c */ /* 0x048fec000000188c */
[C---:B------:R-:W-:Y:S06]  /*8790*/  HMMA.16816.F32 R144, R4.reuse, R14, R144 ;  /* 0x0000000e0490723c */ /* 0x040fec0000001890 */
[C---:B-1----:R-:W-:Y:S06]  /*87a0*/  HMMA.16816.F32 R148, R4.reuse, R8, R148 ;  /* 0x000000080494723c */ /* 0x042fec0000001894 */
[----:B------:R-:W-:Y:S01]  /*87b0*/  HMMA.16816.F32 R152, R4, R10, R152 ;  /* 0x0000000a0498723c */ /* 0x000fe20000001898 */
[----:B------:R-:W-:-:S08]  /*87c0*/  NOP ;  /* 0x0000000000007918 */ /* 0x000fd00000000000 */
[----:B------:R-:W-:-:S15]  /*87d0*/  @!P6 BRA `(.L_x_1568) ;  /* 0x0000004c00b8e947 */ /* 0x000fde0003800000 */
[----:B------:R-:W-:Y:S01]  /*87e0*/  PLOP3.LUT P0, PT, PT, PT, UP6, 0x40, 0x0 ;  /* 0x000000000000781c */ /* 0x000fe20003f0e868 */
[----:B------:R-:W-:-:S04]  /*87f0*/  DEPBAR.LE SB0, 0x0 ;  /* 0x000080000000791a */ /* 0x000fc80000000000 */
[----:B------:R-:W-:Y:S01]  /*8800*/  UIADD3 UR11, UR15, -0x2, URZ ;  /* 0xfffffffe0f0b7890 */ /* 0x000fe2000fffe03f */
[----:B------:R-:W-:Y:S07]  /*8810*/  BAR.SYNC.DEFER_BLOCKING 0x0 ;  /* 0x0000000000007b1d */ /* 0x000fee0000010000 */
[----:B------:R-:W-:Y:S05]  /*8820*/  @P0 BRA `(.L_x_1569) ;  /* 0x00000004002c0947 */ /* 0x000fea0003800000 */
        /* <DEDUP_REMOVED lines=75> */
.L_x_1569:
[----:B------:R-:W-:-:S04]  /*8ce0*/  ULEA UR4, -UR6, URZ, 0x6 ;  /* 0x0000003f06047291 */ /* 0x000fc8000f8e313f */
[----:B------:R-:W-:Y:S02]  /*8cf0*/  USHF.R.S32.HI UR7, URZ, 0x1f, UR4 ;  /* 0x0000001f3f077899 */ /* 0x000fe40008011404 */
[----:B------:R-:W-:-:S04]  /*8d00*/  MOV R7, UR4 ;  /* 0x0000000400077c02 */ /* 0x000fc80008000f00 */
[----:B------:R-:W-:-:S07]  /*8d10*/  MOV R11, UR7 ;  /* 0x00000007000b7c02 */ /* 0x000fce0008000f00 */
.L_x_1570:
[C---:B------:R-:W-:Y:S01]  /*8d20*/  VIADD R0, R236.reuse, 0x40 ;  /* 0x00000040ec007836 */ /* 0x040fe20000000000 */
[----:B------:R-:W-:Y:S01]  /*8d30*/  ULDC UR4, c[0x0][0x2d0] ;  /* 0x0000b40000047ab9 */ /* 0x000fe20000000800 */
[----:B------:R-:W-:Y:S01]  /*8d40*/  VIADD R4, R236, 0x80 ;  /* 0x00000080ec047836 */ /* 0x000fe20000000000 */
[C---:B------:R-:W-:Y:S01]  /*8d50*/  LEA R204, P5, R7.reuse, R242, 0x1 ;  /* 0x000000f207cc7211 */ /* 0x040fe200078a08ff */
[----:B------:R-:W-:Y:S01]  /*8d60*/  UISETP.GT.AND UP0, UPT, UR11, UR10, UPT ;  /* 0x0000000a0b00728c */ /* 0x000fe2000bf04270 */
[----:B------:R-:W-:Y:S01]  /*8d70*/  ISETP.GE.AND P4, PT, R0, UR4, PT ;  /* 0x0000000400007c0c */ /* 0x000fe2000bf86270 */
[----:B------:R-:W-:Y:S01]  /*8d80*/  VIADD R0, R236, 0xc0 ;  /* 0x000000c0ec007836 */ /* 0x000fe20000000000 */
[----:B------:R-:W-:Y:S02]  /*8d90*/  ISETP.GE.AND P3, PT, R4, UR4, PT ;  /* 0x0000000404007c0c */ /* 0x000fe4000bf66270 */
[----:B------:R-:W-:Y:S02]  /*8da0*/  LEA.HI.X R205, R7, R245, R11, 0x1, P5 ;  /* 0x000000f507cd7211 */ /* 0x000fe400028f0c0b */
[----:B------:R-:W-:-:S02]  /*8db0*/  ISETP.GE.AND P2, PT, R0, UR4, PT ;  /* 0x0000000400007c0c */ /* 0x000fc4000bf46270 */
[----:B------:R-:W-:-:S05]  /*8dc0*/  ISETP.GE.AND P5, PT, R236, UR4, PT ;  /* 0x00000004ec007c0c */ /* 0x000fca000bfa6270 */
[CC--:B------:R-:W-:Y:S02]  /*8dd0*/  @!P4 IADD3 R5, P0, R7.reuse, R174.reuse, RZ ;  /* 0x000000ae0705c210 */ /* 0x0c0fe40007f1e0ff */
[----:B------:R-:W-:-:S03]  /*8de0*/  @!P3 IADD3 R9, P1, R7, R174, RZ ;  /* 0x000000ae0709b210 */ /* 0x000fc60007f3e0ff */
[--C-:B------:R-:W-:Y:S01]  /*8df0*/  @!P4 IMAD.X R4, R11, 0x1, R172.reuse, P0 ;  /* 0x000000010b04c824 */ /* 0x100fe200000e06ac */
[----:B------:R-:W-:Y:S01]  /*8e00*/  @!P4 LEA R30, P0, R5, UR24, 0x1 ;  /* 0x00000018051ecc11 */ /* 0x000fe2000f8008ff */
[----:B------:R-:W-:Y:S01]  /*8e10*/  @!P3 IMAD.X R0, R11, 0x1, R172, P1 ;  /* 0x000000010b00b824 */ /* 0x000fe200008e06ac */
[----:B------:R-:W-:Y:S01]  /*8e20*/  @!P3 LEA R18, P1, R9, UR24, 0x1 ;  /* 0x000000180912bc11 */ /* 0x000fe2000f8208ff */
[----:B------:R-:W-:Y:S01]  /*8e30*/  @P5 STS.128 [R235+0x10000], RZ ;  /* 0x010000ffeb005388 */ /* 0x000fe20000000c00 */
[----:B------:R-:W-:Y:S02]  /*8e40*/  @!P4 LEA.HI.X R31, R5, UR25, R4, 0x1, P0 ;  /* 0x00000019051fcc11 */ /* 0x000fe400080f0c04 */
[----:B------:R-:W-:Y:S01]  /*8e50*/  @!P2 IADD3 R5, P0, R7, R174, RZ ;  /* 0x000000ae0705a210 */ /* 0x000fe20007f1e0ff */
[----:B------:R-:W-:Y:S01]  /*8e60*/  @!PT LDS RZ, [RZ] ;  /* 0x00000000fffff984 */ /* 0x000fe20000000800 */
[----:B------:R-:W-:Y:S01]  /*8e70*/  @!PT LDS RZ, [RZ] ;  /* 0x00000000fffff984 */ /* 0x000fe20000000800 */
[----:B------:R-:W-:Y:S01]  /*8e80*/  @!PT LDS RZ, [RZ] ;  /* 0x00000000fffff984 */ /* 0x000fe20000000800 */
[----:B------:R-:W-:Y:S01]  /*8e90*/  @!P5 LDGSTS.E.BYPASS.LTC128B.128 [R235+0x10000], desc[UR22][R204.64] ;  /* 0x10000000ccebdfae */ /* 0x000fe2000b901d56 */
[----:B------:R-:W-:Y:S02]  /*8ea0*/  @!P3 LEA.HI.X R19, R9, UR25, R0, 0x1, P1 ;  /* 0x000000190913bc11 */ /* 0x000fe400088f0c00 */
[----:B------:R-:W-:Y:S01]  /*8eb0*/  IADD3 R13, P1, R7, UR28, RZ ;  /* 0x0000001c070d7c10 */ /* 0x000fe2000ff3e0ff */
[----:B------:R-:W-:Y:S01]  /*8ec0*/  @!P2 IMAD.X R0, R11, 0x1, R172, P0 ;  /* 0x000000010b00a824 */ /* 0x000fe200000e06ac */
[----:B------:R-:W-:Y:S01]  /*8ed0*/  @!P2 LEA R16, P0, R5, UR24, 0x1 ;  /* 0x000000180510ac11 */ /* 0x000fe2000f8008ff */
[----:B------:R-:W-:Y:S01]  /*8ee0*/  @P4 STS.128 [R235+0x12000], RZ ;  /* 0x012000ffeb004388 */ /* 0x000fe20000000c00 */
[----:B------:R-:W-:-:S02]  /*8ef0*/  IADD3.X R11, R11, UR21, RZ, P1, !PT ;  /* 0x000000150b0b7c10 */ /* 0x000fc40008ffe4ff */
[----:B------:R-:W-:Y:S01]  /*8f00*/  @!P2 LEA.HI.X R17, R5, UR25, R0, 0x1, P0 ;  /* 0x000000190511ac11 */ /* 0x000fe200080f0c00 */
[----:B------:R-:W-:Y:S01]  /*8f10*/  @!PT LDS RZ, [RZ] ;  /* 0x00000000fffff984 */ /* 0x000fe20000000800 */
[----:B------:R-:W-:Y:S01]  /*8f20*/  @!PT LDS RZ, [RZ] ;  /* 0x00000000fffff984 */ /* 0x000fe20000000800 */
[----:B------:R-:W-:Y:S01]  /*8f30*/  @!PT LDS RZ, [RZ] ;  /* 0x00000000fffff984 */ /* 0x000fe20000000800 */
[----:B------:R-:W-:Y:S01]  /*8f40*/  @!P4 LDGSTS.E.BYPASS.LTC128B.128 [R235+0x12000], desc[UR22][R30.64+0x80] ;  /* 0x120000801eebcfae */ /* 0x000fe2000b901d56 */
[CC--:B------:R-:W-:Y:S02]  /*8f50*/  @!P3 IADD3 R5, P0, R13.reuse, R174.reuse, RZ ;  /* 0x000000ae0d05b210 */ /* 0x0c0fe40007f1e0ff */
[C---:B------:R-:W-:Y:S01]  /*8f60*/  @!P4 IADD3 R7, P1, R13.reuse, R174, RZ ;  /* 0x000000ae0d07c210 */ /* 0x040fe20007f3e0ff */
[----:B------:R-:W-:Y:S01]  /*8f70*/  @P3 STS.128 [R235+0x14000], RZ ;  /* 0x014000ffeb003388 */ /* 0x000fe20000000c00 */
[----:B------:R-:W-:Y:S01]  /*8f80*/  @!P5 LEA R26, P6, R13, R242, 0x1 ;  /* 0x000000f20d1ad211 */ /* 0x000fe200078c08ff */
[--C-:B------:R-:W-:Y:S01]  /*8f90*/  @!P3 IMAD.X R0, R11, 0x1, R172.reuse, P0 ;  /* 0x000000010b00b824 */ /* 0x100fe200000e06ac */
[----:B------:R-:W-:Y:S01]  /*8fa0*/  @!P3 LEA R14, P0, R5, UR24, 0x1 ;  /* 0x00000018050ebc11 */ /* 0x000fe2000f8008ff */
[----:B------:R-:W-:Y:S01]  /*8fb0*/  @!P4 IMAD.X R4, R11, 0x1, R172, P1 ;  /* 0x000000010b04c824 */ /* 0x000fe200008e06ac */
[----:B------:R-:W-:Y:S01]  /*8fc0*/  @!P4 LEA R24, P1, R7, UR24, 0x1 ;  /* 0x000000180718cc11 */ /* 0x000fe2000f8208ff */
[----:B------:R-:W-:Y:S01]  /*8fd0*/  @!PT LDS RZ, [RZ] ;  /* 0x00000000fffff984 */ /* 0x000fe20000000800 */
[----:B------:R-:W-:Y:S01]  /*8fe0*/  @!PT LDS RZ, [RZ] ;  /* 0x00000000fffff984 */ /* 0x000fe20000000800 */
[----:B------:R-:W-:Y:S01]  /*8ff0*/  @!PT LDS RZ, [RZ] ;  /* 0x00000000fffff984 */ /* 0x000fe20000000800 */
[----:B------:R-:W-:Y:S01]  /*9000*/  @!P3 LDGSTS.E.BYPASS.LTC128B.128 [R235+0x14000], desc[UR22][R18.64+0x100] ;  /* 0x1400010012ebbfae */ /* 0x000fe2000b901d56 */
[----:B------:R-:W-:-:S02]  /*9010*/  @!P3 LEA.HI.X R15, R5, UR25, R0, 0x1, P0 ;  /* 0x00000019050fbc11 */ /* 0x000fc400080f0c00 */
[-C--:B------:R-:W-:Y:S01]  /*9020*/  @!P2 IADD3 R5, P0, R13, R174.reuse, RZ ;  /* 0x000000ae0d05a210 */ /* 0x080fe20007f1e0ff */
[----:B------:R-:W-:Y:S01]  /*9030*/  @P2 STS.128 [R235+0x16000], RZ ;  /* 0x016000ffeb002388 */ /* 0x000fe20000000c00 */
[----:B------:R-:W-:Y:S02]  /*9040*/  @!P4 LEA.HI.X R25, R7, UR25, R4, 0x1, P1 ;  /* 0x000000190719cc11 */ /* 0x000fe400088f0c04 */
        /* <DEDUP_REMOVED lines=8> */
[----:B------:R-:W-:Y:S01]  /*90d0*/  @!P5 LEA.HI.X R27, R13, R245, R11, 0x1, P6 ;  /* 0x000000f50d1bd211 */ /* 0x000fe200030f0c0b */
[----:B------:R-:W-:Y:S01]  /*90e0*/  @P5 STS.128 [R235+0x10800], RZ ;  /* 0x010800ffeb005388 */ /* 0x000fe20000000c00 */
[----:B------:R-:W-:-:S02]  /*90f0*/  @!P4 IADD3 R11, P1, R9, R174, RZ ;  /* 0x000000ae090bc210 */ /* 0x000fc40007f3e0ff */
[----:B------:R-:W-:Y:S01]  /*9100*/  @!P2 LEA.HI.X R13, R5, UR25, R0, 0x1, P0 ;  /* 0x00000019050dac11 */ /* 0x000fe200080f0c00 */
[----:B------:R-:W-:Y:S01]  /*9110*/  @!PT LDS RZ, [RZ] ;  /* 0x00000000fffff984 */ /* 0x000fe20000000800 */
[----:B------:R-:W-:Y:S01]  /*9120*/  @!PT LDS RZ, [RZ] ;  /* 0x00000000fffff984 */ /* 0x000fe20000000800 */
[----:B------:R-:W-:Y:S01]  /*9130*/  @!PT LDS RZ, [RZ] ;  /* 0x00000000fffff984 */ /* 0x000fe20000000800 */
[----:B------:R-:W-:Y:S01]  /*9140*/  @!P5 LDGSTS.E.BYPASS.LTC128B.128 [R235+0x10800], desc[UR22][R26.64] ;  /* 0x108000001aebdfae */ /* 0x000fe2000b901d56 */
[----:B------:R-:W-:Y:S01]  /*9150*/  @!P3 IADD3 R5, P0, R9, R174, RZ ;  /* 0x000000ae0905b210 */ /* 0x000fe20007f1e0ff */
[--C-:B------:R-:W-:Y:S01]  /*9160*/  @!P4 IMAD.X R0, R7, 0x1, R172.reuse, P1 ;  /* 0x000000010700c824 */ /* 0x100fe200008e06ac */
[----:B------:R-:W-:Y:S01]  /*9170*/  @!P4 LEA R20, P1, R11, UR24, 0x1 ;  /* 0x000000180b14cc11 */ /* 0x000fe2000f8208ff */
[----:B------:R-:W-:Y:S01]  /*9180*/  @P4 STS.128 [R235+0x12800], RZ ;  /* 0x012800ffeb004388 */ /* 0x000fe20000000c00 */
[----:B------:R-:W-:Y:S01]  /*9190*/  @!P5 LEA R22, P6, R9, R242, 0x1 ;  /* 0x000000f20916d211 */ /* 0x000fe200078c08ff */
[----:B------:R-:W-:Y:S01]  /*91a0*/  @!P3 IMAD.X R4, R7, 0x1, R172, P0 ;  /* 0x000000010704b824 */ /* 0x000fe200000e06ac */
[----:B------:R-:W-:Y:S01]  /*91b0*/  @!P3 LEA R10, P0, R5, UR24, 0x1 ;  /* 0x00000018050abc11 */ /* 0x000fe2000f8008ff */
[----:B------:R-:W-:Y:S01]  /*91c0*/  @!PT LDS RZ, [RZ] ;  /* 0x00000000fffff984 */ /* 0x000fe20000000800 */
[----:B------:R-:W-:Y:S01]  /*91d0*/  @!PT LDS RZ, [RZ] ;  /* 0x00000000fffff984 */ /* 0x000fe20000000800 */
[----:B------:R-:W-:Y:S01]  /*91e0*/  @!PT LDS RZ, [RZ] ;  /* 0x00000000fffff984 */ /* 0x000fe20000000800 */
[----:B------:R-:W-:Y:S01]  /*91f0*/  @!P4 LDGSTS.E.BYPASS.LTC128B.128 [R235+0x12800], desc[UR22][R24.64+0x80] ;  /* 0x1280008018ebcfae */ /* 0x000fe2000b901d56 */
[----:B------:R-:W-:-:S02]  /*9200*/  @!P4 LEA.HI.X R21, R11, UR25, R0, 0x1, P1 ;  /* 0x000000190b15cc11 */ /* 0x000fc400088f0c00 */
[----:B------:R-:W-:Y:S01]  /*9210*/  @!P2 IADD3 R0, P1, R9, R174, RZ ;  /* 0x000000ae0900a210 */ /* 0x000fe20007f3e0ff */
[----:B------:R-:W-:Y:S01]  /*9220*/  @P3 STS.128 [R235+0x14800], RZ ;  /* 0x014800ffeb003388 */ /* 0x000fe20000000c00 */
[----:B------:R-:W-:Y:S02]  /*9230*/  @!P3 LEA.HI.X R11, R5, UR25, R4, 0x1, P0 ;  /* 0x00000019050bbc11 */ /* 0x000fe400080f0c04 */
[----:B------:R-:W-:Y:S01]  /*9240*/  @!P5 LEA.HI.X R23, R9, R245, R7, 0x1, P6 ;  /* 0x000000f50917d211 */ /* 0x000fe200030f0c07 */
[----:B------:R-:W-:Y:S01]  /*9250*/  @!P2 IMAD.X R5, R7, 0x1, R172, P1 ;  /* 0x000000010705a824 */ /* 0x000fe200008e06ac */
[----:B------:R-:W-:Y:S01]  /*9260*/  IADD3 R9, P0, R9, UR28, RZ ;  /* 0x0000001c09097c10 */ /* 0x000fe2000ff1e0ff */
[----:B------:R-:W-:Y:S01]  /*9270*/  @!PT LDS RZ, [RZ] ;  /* 0x00000000fffff984 */ /* 0x000fe20000000800 */
[----:B------:R-:W-:Y:S01]  /*9280*/  @!PT LDS RZ, [RZ] ;  /* 0x00000000fffff984 */ /* 0x000fe20000000800 */
[----:B------:R-:W-:Y:S01]  /*9290*/  @!PT LDS RZ, [RZ] ;  /* 0x00000000fffff984 */ /* 0x000fe20000000800 */
[----:B------:R-:W-:Y:S01]  /*92a0*/  @!P3 LDGSTS.E.BYPASS.LTC128B.128 [R235+0x14800], desc[UR22][R14.64+0x100] ;  /* 0x148001000eebbfae */ /* 0x000fe2000b901d56 */
[C---:B------:R-:W-:Y:S02]  /*92b0*/  @!P2 LEA R32, P1, R0.reuse, UR24, 0x1 ;  /* 0x000000180020ac11 */ /* 0x040fe4000f8208ff */
[----:B------:R-:W-:Y:S01]  /*92c0*/  IADD3.X R7, R7, UR21, RZ, P0, !PT ;  /* 0x0000001507077c10 */ /* 0x000fe200087fe4ff */
[----:B------:R-:W-:Y:S01]  /*92d0*/  @P2 STS.128 [R235+0x16800], RZ ;  /* 0x016800ffeb002388 */ /* 0x000fe20000000c00 */
[C---:B------:R-:W-:Y:S01]  /*92e0*/  @!P5 LEA R168, P0, R9.reuse, R242, 0x1 ;  /* 0x000000f209a8d211 */ /* 0x040fe200078008ff */
[----:B------:R-:W-:Y:S01]  /*92f0*/  IMAD.MOV.U32 R242, RZ, RZ, R204 ;  /* 0x000000fffff27224 */ /* 0x000fe200078e00cc */
[----:B------:R-:W-:Y:S01]  /*9300*/  @!P4 IADD3 R4, P6, R9, R174, RZ ;  /* 0x000000ae0904c210 */ /* 0x000fe20007fde0ff */
[----:B------:R-:W-:Y:S01]  /*9310*/  @!PT LDS RZ, [RZ] ;  /* 0x00000000fffff984 */ /* 0x000fe20000000800 */
[----:B------:R-:W-:Y:S01]  /*9320*/  @!PT LDS RZ, [RZ] ;  /* 0x00000000fffff984 */ /* 0x000fe20000000800 */
[----:B------:R-:W-:Y:S01]  /*9330*/  @!PT LDS RZ, [RZ] ;  /* 0x00000000fffff984 */ /* 0x000fe20000000800 */
[----:B------:R-:W-:Y:S01]  /*9340*/  @!P2 LDGSTS.E.BYPASS.LTC128B.128 [R235+0x16800], desc[UR22][R12.64+0x180] ;  /* 0x168001800cebafae */ /* 0x000fe2000b901d56 */
[----:B------:R-:W-:-:S02]  /*9350*/  @!P2 LEA.HI.X R33, R0, UR25, R5, 0x1, P1 ;  /* 0x000000190021ac11 */ /* 0x000fc400088f0c05 */
[CC--:B------:R-:W-:Y:S01]  /*9360*/  @!P3 IADD3 R0, P1, R9.reuse, R174.reuse, RZ ;  /* 0x000000ae0900b210 */ /* 0x0c0fe20007f3e0ff */
[----:B------:R-:W-:Y:S01]  /*9370*/  @P5 STS.128 [R235+0x11000], RZ ;  /* 0x011000ffeb005388 */ /* 0x000fe20000000c00 */
[----:B------:R-:W-:Y:S01]  /*9380*/  @!P5 LEA.HI.X R169, R9, R245, R7, 0x1, P0 ;  /* 0x000000f509a9d211 */ /* 0x000fe200000f0c07 */
[--C-:B------:R-:W-:Y:S01]  /*9390*/  @!P4 IMAD.X R29, R7, 0x1, R172.reuse, P6 ;  /* 0x00000001071dc824 */ /* 0x100fe200030e06ac */
[----:B------:R-:W-:Y:S01]  /*93a0*/  @!P2 IADD3 R9, P0, R9, R174, RZ ;  /* 0x000000ae0909a210 */ /* 0x000fe20007f1e0ff */
[----:B------:R-:W-:Y:S01]  /*93b0*/  @!PT LDS RZ, [RZ] ;  /* 0x00000000fffff984 */ /* 0x000fe20000000800 */
[----:B------:R-:W-:Y:S01]  /*93c0*/  @!PT LDS RZ, [RZ] ;  /* 0x00000000fffff984 */ /* 0x000fe20000000800 */
[----:B------:R-:W-:Y:S01]  /*93d0*/  @!PT LDS RZ, [RZ] ;  /* 0x00000000fffff984 */ /* 0x000fe20000000800 */
[----:B------:R-:W-:Y:S01]  /*93e0*/  @!P5 LDGSTS.E.BYPASS.LTC128B.128 [R235+0x11000], desc[UR22][R22.64] ;  /* 0x1100000016ebdfae */ /* 0x000fe2000b901d56 */
[----:B------:R-:W-:Y:S01]  /*93f0*/  @!P4 LEA R28, P6, R4, UR24, 0x1 ;  /* 0x00000018041ccc11 */ /* 0x000fe2000f8c08ff */
[C-C-:B------:R-:W-:Y:S01]  /*9400*/  @!P3 IMAD.X R5, R7.reuse, 0x1, R172.reuse, P1 ;  /* 0x000000010705b824 */ /* 0x140fe200008e06ac */
[----:B------:R-:W-:Y:S01]  /*9410*/  @!P3 LEA R176, P1, R0, UR24, 0x1 ;  /* 0x0000001800b0bc11 */ /* 0x000fe2000f8208ff */
[----:B------:R-:W-:Y:S01]  /*9420*/  @P4 STS.128 [R235+0x13000], RZ ;  /* 0x013000ffeb004388 */ /* 0x000fe20000000c00 */
[----:B------:R-:W-:Y:S01]  /*9430*/  @!P2 IMAD.X R172, R7, 0x1, R172, P0 ;  /* 0x0000000107aca824 */ /* 0x000fe200000e06ac */
[----:B------:R-:W-:Y:S01]  /*9440*/  @!P4 LEA.HI.X R29, R4, UR25, R29, 0x1, P6 ;  /* 0x00000019041dcc11 */ /* 0x000fe2000b0f0c1d */
[----:B------:R-:W-:Y:S01]  /*9450*/  IMAD.MOV.U32 R245, RZ, RZ, R205 ;  /* 0x000000fffff57224 */ /* 0x000fe200078e00cd */
[----:B------:R-:W-:Y:S01]  /*9460*/  @!PT LDS RZ, [RZ] ;  /* 0x00000000fffff984 */ /* 0x000fe20000000800 */
[----:B------:R-:W-:Y:S01]  /*9470*/  @!PT LDS RZ, [RZ] ;  /* 0x00000000fffff984 */ /* 0x000fe20000000800 */
[----:B------:R-:W-:Y:S01]  /*9480*/  @!PT LDS RZ, [RZ] ;  /* 0x00000000fffff984 */ /* 0x000fe20000000800 */
[----:B------:R-:W-:Y:S01]  /*9490*/  @!P4 LDGSTS.E.BYPASS.LTC128B.128 [R235+0x13000], desc[UR22][R20.64+0x80] ;  /* 0x1300008014ebcfae */ /* 0x000fe2000b901d56 */
[----:B------:R-:W-:-:S02]  /*94a0*/  @!P2 LEA R170, P0, R9, UR24, 0x1 ;  /* 0x0000001809aaac11 */ /* 0x000fc4000f8008ff */
        /* <DEDUP_REMOVED lines=34> */
[----:B-1----:R-:W3:Y:S04]  /*96d0*/  LDSM.16.M88.4 R32, [R233+0x8800] ;  /* 0x00880000e920783b */ /* 0x002ee80000000200 */
[----:B------:R-:W1:Y:S04]  /*96e0*/  LDSM.16.M88.4 R24, [R233+0x9000] ;  /* 0x00900000e918783b */ /* 0x000e680000000200 */
[----:B------:R-:W5:Y:S04]  /*96f0*/  LDSM.16.M88.4 R172, [R233+0x9800] ;  /* 0x00980000e9ac783b */ /* 0x000f680000000200 */
[----:B------:R-:W-:Y:S04]  /*9700*/  LDSM.16.M88.4 R12, [R232] ;  /* 0x00000000e80c783b */ /* 0x000fe80000000200 */
[----:B------:R-:W5:Y:S04]  /*9710*/  LDSM.16.M88.4 R20, [R231] ;  /* 0x00000000e714783b */ /* 0x000f680000000200 */
[----:B------:R-:W5:Y:S04]  /*9720*/  LDSM.16.M88.4 R200, [R223] ;  /* 0x00000000dfc8783b */ /* 0x000f680000000200 */
[----:B------:R-:W5:Y:S04]  /*9730*/  LDSM.16.M88.4 R180, [R222] ;  /* 0x00000000deb4783b */ /* 0x000f680000000200 */
[----:B--2---:R-:W2:Y:S04]  /*9740*/  LDSM.16.M88.4 R176, [R221] ;  /* 0x00000000ddb0783b */ /* 0x004ea80000000200 */
[----:B------:R-:W-:Y:S01]  /*9750*/  LDSM.16.M88.4 R16, [R230] ;  /* 0x00000000e610783b */ /* 0x000fe20000000200 */
[C---:B----4-:R-:W-:Y:S03]  /*9760*/  HMMA.16816.F32 R8, R184.reuse, R4, RZ ;  /* 0x00000004b808723c */ /* 0x050fe600000018ff */
[----:B------:R-:W4:Y:S04]  /*9770*/  LDSM.16.M88.4 R192, [R227+0x8000] ;  /* 0x00800000e3c0783b */ /* 0x000f280000000200 */
[----:B------:R-:W-:Y:S01]  /*9780*/  LDSM.16.M88.4 R196, [R227+0x9000] ;  /* 0x00900000e3c4783b */ /* 0x000fe20000000200 */
[C---:B---3--:R-:W-:Y:S01]  /*9790*/  HMMA.16816.F32 R168, R184.reuse, R32, RZ ;  /* 0x00000020b8a8723c */ /* 0x048fe200000018ff */
[----:B------:R-:W3:Y:S05]  /*97a0*/  S2R R0, SR_TID.X ;  /* 0x0000000000007919 */ /* 0x000eea0000002100 */
[C---:B------:R-:W-:Y:S01]  /*97b0*/  HMMA.16816.F32 R4, R184.reuse, R6, RZ ;  /* 0x00000006b804723c */ /* 0x040fe200000018ff */
[----:B------:R-:W0:Y:S05]  /*97c0*/  LDGDEPBAR ;  /* 0x00000000000079af */ /* 0x000e2a0000000000 */
[C---:B------:R-:W-:Y:S06]  /*97d0*/  HMMA.16816.F32 R32, R184.reuse, R34, RZ ;  /* 0x00000022b820723c */ /* 0x040fec00000018ff */
[C---:B-1----:R-:W-:Y:S06]  /*97e0*/  HMMA.16816.F32 R28, R184.reuse, R24, RZ ;  /* 0x00000018b81c723c */ /* 0x042fec00000018ff */
[C---:B------:R-:W-:Y:S06]  /*97f0*/  HMMA.16816.F32 R24, R184.reuse, R26, RZ ;  /* 0x0000001ab818723c */ /* 0x040fec00000018ff */
[----:B-----5:R-:W-:Y:S01]  /*9800*/  HMMA.16816.F32 R188, R184, R172, RZ ;  /* 0x000000acb8bc723c */ /* 0x020fe200000018ff */
[----:B---3--:R-:W-:-:S05]  /*9810*/  IMAD.SHL.U32 R0, R0, 0x2, RZ ;  /* 0x0000000200007824 */ /* 0x008fca00078e00ff */
[----:B------:R-:W-:Y:S01]  /*9820*/  HMMA.16816.F32 R184, R184, R174, RZ ;  /* 0x000000aeb8b8723c */ /* 0x000fe200000018ff */
[----:B------:R-:W1:Y:S05]  /*9830*/  LDSM.16.M88.4 R172, [R227+0x8800] ;  /* 0x00880000e3ac783b */ /* 0x000e6a0000000200 */
[C---:B------:R-:W-:Y:S06]  /*9840*/  HMMA.16816.F32 R8, R12.reuse, R20, R8 ;  /* 0x000000140c08723c */ /* 0x040fec0000001808 */
[C---:B------:R-:W-:Y:S01]  /*9850*/  HMMA.16816.F32 R4, R12.reuse, R22, R4 ;  /* 0x000000160c04723c */ /* 0x040fe20000001804 */
[----:B------:R-:W3:Y:S05]  /*9860*/  LDSM.16.M88.4 R20, [R227+0x9800] ;  /* 0x00980000e314783b */ /* 0x000eea0000000200 */
[C---:B------:R-:W-:Y:S06]  /*9870*/  HMMA.16816.F32 R168, R12.reuse, R200, R168 ;  /* 0x000000c80ca8723c */ /* 0x040fec00000018a8 */
[C---:B------:R-:W-:Y:S01]  /*9880*/  HMMA.16816.F32 R32, R12.reuse, R202, R32 ;  /* 0x000000ca0c20723c */ /* 0x040fe20000001820 */
[----:B------:R-:W-:Y:S05]  /*9890*/  LDSM.16.M88.4 R200, [R233+0xa800] ;  /* 0x00a80000e9c8783b */ /* 0x000fea0000000200 */
[C---:B------:R-:W-:Y:S06]  /*98a0*/  HMMA.16816.F32 R28, R12.reuse, R180, R28 ;  /* 0x000000b40c1c723c */ /* 0x040fec000000181c */
[C---:B------:R-:W-:Y:S01]  /*98b0*/  HMMA.16816.F32 R24, R12.reuse, R182, R24 ;  /* 0x000000b60c18723c */ /* 0x040fe20000001818 */
[----:B------:R-:W-:Y:S05]  /*98c0*/  LDSM.16.M88.4 R180, [R220] ;  /* 0x00000000dcb4783b */ /* 0x000fea0000000200 */
[C---:B--2---:R-:W-:Y:S06]  /*98d0*/  HMMA.16816.F32 R188, R12.reuse, R176, R188 ;  /* 0x000000b00cbc723c */ /* 0x044fec00000018bc */
[----:B------:R-:W-:Y:S01]  /*98e0*/  HMMA.16816.F32 R184, R12, R178, R184 ;  /* 0x000000b20cb8723c */ /* 0x000fe200000018b8 */
[----:B------:R-:W2:Y:S04]  /*98f0*/  LDSM.16.M88.4 R12, [R229] ;  /* 0x00000000e50c783b */ /* 0x000ea80000000200 */
[----:B------:R-:W5:Y:S01]  /*9900*/  LDSM.16.M88.4 R176, [R220+0x800] ;  /* 0x00080000dcb0783b */ /* 0x000f620000000200 */
        /* <DEDUP_REMOVED lines=9> */
[C---:B---3--:R-:W-:Y:S06]  /*99a0*/  HMMA.16816.F32 R188, R16.reuse, R20, R188 ;  /* 0x0000001410bc723c */ /* 0x048fec00000018bc */
[----:B------:R-:W-:Y:S01]  /*99b0*/  HMMA.16816.F32 R184, R16, R22, R184 ;  /* 0x0000001610b8723c */ /* 0x000fe200000018b8 */
[----:B------:R-:W-:Y:S04]  /*99c0*/  LDSM.16.M88.4 R20, [R234+0x2000] ;  /* 0x00200000ea14783b */ /* 0x000fe80000000200 */
[----:B------:R-:W3:Y:S01]  /*99d0*/  LDSM.16.M88.4 R16, [R233+0xa000] ;  /* 0x00a00000e910783b */ /* 0x000ee20000000200 */
[C---:B--2---:R-:W-:Y:S06]  /*99e0*/  HMMA.16816.F32 R8, R12.reuse, R180, R8 ;  /* 0x000000b40c08723c */ /* 0x044fec0000001808 */
[C---:B------:R-:W-:Y:S01]  /*99f0*/  HMMA.16816.F32 R4, R12.reuse, R182, R4 ;  /* 0x000000b60c04723c */ /* 0x040fe20000001804 */
[----:B------:R-:W2:Y:S05]  /*9a00*/  LDSM.16.M88.4 R180, [R233+0xb000] ;  /* 0x00b00000e9b4783b */ /* 0x000eaa0000000200 */
[C---:B-----5:R-:W-:Y:S06]  /*9a10*/  HMMA.16816.F32 R168, R12.reuse, R176, R168 ;  /* 0x000000b00ca8723c */ /* 0x060fec00000018a8 */
[C---:B------:R-:W-:Y:S01]  /*9a20*/  HMMA.16816.F32 R32, R12.reuse, R178, R32 ;  /* 0x000000b20c20723c */ /* 0x040fe20000001820 */
[----:B------:R-:W5:Y:S05]  /*9a30*/  LDSM.16.M88.4 R176, [R233+0xb800] ;  /* 0x00b80000e9b0783b */ /* 0x000f6a0000000200 */
[C---:B----4-:R-:W-:Y:S06]  /*9a40*/  HMMA.16816.F32 R28, R12.reuse, R192, R28 ;  /* 0x000000c00c1c723c */ /* 0x050fec000000181c */
[C---:B------:R-:W-:Y:S01]  /*9a50*/  HMMA.16816.F32 R24, R12.reuse, R194, R24 ;  /* 0x000000c20c18723c */ /* 0x040fe20000001818 */
[----:B------:R-:W-:Y:S05]  /*9a60*/  LDSM.16.M88.4 R192, [R217] ;  /* 0x00000000d9c0783b */ /* 0x000fea0000000200 */
[C---:B-1----:R-:W-:Y:S06]  /*9a70*/  HMMA.16816.F32 R188, R12.reuse, R172, R188 ;  /* 0x000000ac0cbc723c */ /* 0x042fec00000018bc */
[----:B------:R-:W-:Y:S01]  /*9a80*/  HMMA.16816.F32 R184, R12, R174, R184 ;  /* 0x000000ae0cb8723c */ /* 0x000fe200000018b8 */
[----:B------:R-:W1:Y:S04]  /*9a90*/  LDSM.16.M88.4 R12, [R232+0x2000] ;  /* 0x00200000e80c783b */ /* 0x000e680000000200 */
[----:B------:R-:W4:Y:S01]  /*9aa0*/  LDSM.16.M88.4 R172, [R218] ;  /* 0x00000000daac783b */ /* 0x000f220000000200 */
[C---:B---3--:R-:W-:Y:S06]  /*9ab0*/  HMMA.16816.F32 R8, R20.reuse, R16, R8 ;  /* 0x000000101408723c */ /* 0x048fec0000001808 */
[C---:B------:R-:W-:Y:S01]  /*9ac0*/  HMMA.16816.F32 R4, R20.reuse, R18, R4 ;  /* 0x000000121404723c */ /* 0x040fe20000001804 */
[----:B------:R-:W3:Y:S05]  /*9ad0*/  LDSM.16.M88.4 R16, [R216] ;  /* 0x00000000d810783b */ /* 0x000eea0000000200 */
[C---:B------:R-:W-:Y:S06]  /*9ae0*/  HMMA.16816.F32 R168, R20.reuse, R200, R168 ;  /* 0x000000c814a8723c */ /* 0x040fec00000018a8 */
[C---:B------:R-:W-:Y:S01]  /*9af0*/  HMMA.16816.F32 R32, R20.reuse, R202, R32 ;  /* 0x000000ca1420723c */ /* 0x040fe20000001820 */
[----:B------:R-:W-:Y:S05]  /*9b00*/  LDSM.16.M88.4 R200, [R233+0xd800] ;  /* 0x00d80000e9c8783b */ /* 0x000fea0000000200 */
[C---:B--2---:R-:W-:Y:S06]  /*9b10*/  HMMA.16816.F32 R28, R20.reuse, R180, R28 ;  /* 0x000000b4141c723c */ /* 0x044fec000000181c */
[C---:B------:R-:W-:Y:S01]  /*9b20*/  HMMA.16816.F32 R24, R20.reuse, R182, R24 ;  /* 0x000000b61418723c */ /* 0x040fe20000001818 */
[----:B------:R-:W-:Y:S05]  /*9b30*/  LDSM.16.M88.4 R180, [R227+0xa000] ;  /* 0x00a00000e3b4783b */ /* 0x000fea0000000200 */
[C---:B-----5:R-:W-:Y:S06]  /*9b40*/  HMMA.16816.F32 R188, R20.reuse, R176, R188 ;  /* 0x000000b014bc723c */ /* 0x060fec00000018bc */
[----:B------:R-:W-:Y:S01]  /*9b50*/  HMMA.16816.F32 R184, R20, R178, R184 ;  /* 0x000000b214b8723c */ /* 0x000fe200000018b8 */
[----:B------:R-:W2:Y:S04]  /*9b60*/  LDSM.16.M88.4 R20, [R230+0x2000] ;  /* 0x00200000e614783b */ /* 0x000ea80000000200 */
[----:B------:R-:W5:Y:S01]  /*9b70*/  LDSM.16.M88.4 R176, [R227+0xa800] ;  /* 0x00a80000e3b0783b */ /* 0x000f620000000200 */
[C---:B-1----:R-:W-:Y:S06]  /*9b80*/  HMMA.16816.F32 R8, R12.reuse, R196, R8 ;  /* 0x000000c40c08723c */ /* 0x042fec0000001808 */
[C---:B------:R-:W-:Y:S01]  /*9b90*/  HMMA.16816.F32 R4, R12.reuse, R198, R4 ;  /* 0x000000c60c04723c */ /* 0x040fe20000001804 */
[----:B------:R-:W1:Y:S05]  /*9ba0*/  LDSM.16.M88.4 R196, [R227+0xb000] ;  /* 0x00b00000e3c4783b */ /* 0x000e6a0000000200 */
[C---:B----4-:R-:W-:Y:S06]  /*9bb0*/  HMMA.16816.F32 R168, R12.reuse, R172, R168 ;  /* 0x000000ac0ca8723c */ /* 0x050fec00000018a8 */
[C---:B------:R-:W-:Y:S01]  /*9bc0*/  HMMA.16816.F32 R32, R12.reuse, R174, R32 ;  /* 0x000000ae0c20723c */ /* 0x040fe20000001820 */
[----:B------:R-:W4:Y:S05]  /*9bd0*/  LDSM.16.M88.4 R172, [R227+0xb800] ;  /* 0x00b80000e3ac783b */ /* 0x000f2a0000000200 */
[C---:B------:R-:W-:Y:S06]  /*9be0*/  HMMA.16816.F32 R28, R12.reuse, R192, R28 ;  /* 0x000000c00c1c723c */ /* 0x040fec000000181c */
[C---:B------:R-:W-:Y:S01]  /*9bf0*/  HMMA.16816.F32 R24, R12.reuse, R194, R24 ;  /* 0x000000c20c18723c */ /* 0x040fe20000001818 */
[----:B------:R-:W-:Y:S05]  /*9c00*/  LDSM.16.M88.4 R192, [R220+0x2800] ;  /* 0x00280000dcc0783b */ /* 0x000fea0000000200 */
        /* <DEDUP_REMOVED lines=10> */
[C---:B-1----:R-:W-:Y:S06]  /*9cb0*/  HMMA.16816.F32 R28, R20.reuse, R196, R28 ;  /* 0x000000c4141c723c */ /* 0x042fec000000181c */
[C---:B------:R-:W-:Y:S01]  /*9cc0*/  HMMA.16816.F32 R24, R20.reuse, R198, R24 ;  /* 0x000000c61418723c */ /* 0x040fe20000001818 */
[----:B------:R-:W-:Y:S05]  /*9cd0*/  LDSM.16.M88.4 R196, [R234+0x4000] ;  /* 0x00400000eac4783b */ /* 0x000fea0000000200 */
[C---:B----4-:R-:W-:Y:S06]  /*9ce0*/  HMMA.16816.F32 R188, R20.reuse, R172, R188 ;  /* 0x000000ac14bc723c */ /* 0x050fec00000018bc */
[----:B------:R-:W-:Y:S01]  /*9cf0*/  HMMA.16816.F32 R184, R20, R174, R184 ;  /* 0x000000ae14b8723c */ /* 0x000fe200000018b8 */
[----:B------:R-:W1:Y:S04]  /*9d00*/  LDSM.16.M88.4 R172, [R233+0xc000] ;  /* 0x00c00000e9ac783b */ /* 0x000e680000000200 */
[----:B------:R-:W4:Y:S01]  /*9d10*/  LDSM.16.M88.4 R20, [R233+0xc800] ;  /* 0x00c80000e914783b */ /* 0x000f220000000200 */
[C---:B---3--:R-:W-:Y:S06]  /*9d20*/  HMMA.16816.F32 R8, R12.reuse, R16, R8 ;  /* 0x000000100c08723c */ /* 0x048fec0000001808 */
[C---:B------:R-:W-:Y:S01]  /*9d30*/  HMMA.16816.F32 R4, R12.reuse, R18, R4 ;  /* 0x000000120c04723c */ /* 0x040fe20000001804 */
[----:B------:R-:W3:Y:S05]  /*9d40*/  LDSM.16.M88.4 R16, [R233+0xd000] ;  /* 0x00d00000e910783b */ /* 0x000eea0000000200 */
[C---:B------:R-:W-:Y:S06]  /*9d50*/  HMMA.16816.F32 R168, R12.reuse, R192, R168 ;  /* 0x000000c00ca8723c */ /* 0x040fec00000018a8 */
[C---:B------:R-:W-:Y:S01]  /*9d60*/  HMMA.16816.F32 R32, R12.reuse, R194, R32 ;  /* 0x000000c20c20723c */ /* 0x040fe20000001820 */
[----:B------:R-:W-:Y:S05]  /*9d70*/  LDSM.16.M88.4 R192, [R215] ;  /* 0x00000000d7c0783b */ /* 0x000fea0000000200 */
[C---:B--2---:R-:W-:Y:S06]  /*9d80*/  HMMA.16816.F32 R28, R12.reuse, R180, R28 ;  /* 0x000000b40c1c723c */ /* 0x044fec000000181c */
[C---:B------:R-:W-:Y:S01]  /*9d90*/  HMMA.16816.F32 R24, R12.reuse, R182, R24 ;  /* 0x000000b60c18723c */ /* 0x040fe20000001818 */
[----:B------:R-:W-:Y:S05]  /*9da0*/  LDSM.16.M88.4 R180, [R214] ;  /* 0x00000000d6b4783b */ /* 0x000fea0000000200 */
[C---:B-----5:R-:W-:Y:S06]  /*9db0*/  HMMA.16816.F32 R188, R12.reuse, R176, R188 ;  /* 0x000000b00cbc723c */ /* 0x060fec00000018bc */
[----:B------:R-:W-:Y:S01]  /*9dc0*/  HMMA.16816.F32 R184, R12, R178, R184 ;  /* 0x000000b20cb8723c */ /* 0x000fe200000018b8 */
[----:B------:R-:W2:Y:S04]  /*9dd0*/  LDSM.16.M88.4 R12, [R232+0x4000] ;  /* 0x00400000e80c783b */ /* 0x000ea80000000200 */
[----:B------:R-:W5:Y:S01]  /*9de0*/  LDSM.16.M88.4 R176, [R213] ;  /* 0x00000000d5b0783b */ /* 0x000f620000000200 */
[C---:B-1----:R-:W-:Y:S06]  /*9df0*/  HMMA.16816.F32 R8, R196.reuse, R172, R8 ;  /* 0x000000acc408723c */ /* 0x042fec0000001808 */
[C---:B------:R-:W-:Y:S01]  /*9e00*/  HMMA.16816.F32 R4, R196.reuse, R174, R4 ;  /* 0x000000aec404723c */ /* 0x040fe20000001804 */
[----:B------:R-:W1:Y:S05]  /*9e10*/  LDSM.16.M88.4 R172, [R212] ;  /* 0x00000000d4ac783b */ /* 0x000e6a0000000200 */
[C---:B----4-:R-:W-:Y:S06]  /*9e20*/  HMMA.16816.F32 R168, R196.reuse, R20, R168 ;  /* 0x00000014c4a8723c */ /* 0x050fec00000018a8 */
[C---:B------:R-:W-:Y:S01]  /*9e30*/  HMMA.16816.F32 R32, R196.reuse, R22, R32 ;  /* 0x00000016c420723c */ /* 0x040fe20000001820 */
[----:B------:R-:W-:Y:S05]  /*9e40*/  LDSM.16.M88.4 R20, [R227+0xc000] ;  /* 0x00c00000e314783b */ /* 0x000fea0000000200 */
[C---:B---3--:R-:W-:Y:S06]  /*9e50*/  HMMA.16816.F32 R28, R196.reuse, R16, R28 ;  /* 0x00000010c41c723c */ /* 0x048fec000000181c */
[C---:B------:R-:W-:Y:S01]  /*9e60*/  HMMA.16816.F32 R24, R196.reuse, R18, R24 ;  /* 0x00000012c418723c */ /* 0x040fe20000001818 */
[----:B------:R-:W3:Y:S05]  /*9e70*/  LDSM.16.M88.4 R16, [R230+0x4000] ;  /* 0x00400000e610783b */ /* 0x000eea0000000200 */
[C---:B------:R-:W-:Y:S06]  /*9e80*/  HMMA.16816.F32 R188, R196.reuse, R200, R188 ;  /* 0x000000c8c4bc723c */ /* 0x040fec00000018bc */
[----:B------:R-:W-:Y:S01]  /*9e90*/  HMMA.16816.F32 R184, R196, R202, R184 ;  /* 0x000000cac4b8723c */ /* 0x000fe200000018b8 */
[----:B------:R-:W4:Y:S04]  /*9ea0*/  LDSM.16.M88.4 R196, [R227+0xc800] ;  /* 0x00c80000e3c4783b */ /* 0x000f280000000200 */
[----:B------:R-:W-:Y:S01]  /*9eb0*/  LDSM.16.M88.4 R200, [R220+0x5800] ;  /* 0x00580000dcc8783b */ /* 0x000fe20000000200 */
[C---:B--2---:R-:W-:Y:S06]  /*9ec0*/  HMMA.16816.F32 R8, R12.reuse, R192, R8 ;  /* 0x000000c00c08723c */ /* 0x044fec0000001808 */
[C---:B------:R-:W-:Y:S01]  /*9ed0*/  HMMA.16816.F32 R4, R12.reuse, R194, R4 ;  /* 0x000000c20c04723c */ /* 0x040fe20000001804 */
[----:B------:R-:W2:Y:S05]  /*9ee0*/  LDSM.16.M88.4 R192, [R227+0xd000] ;  /* 0x00d00000e3c0783b */ /* 0x000eaa0000000200 */
[C---:B------:R-:W-:Y:S06]  /*9ef0*/  HMMA.16816.F32 R168, R12.reuse, R180, R168 ;  /* 0x000000b40ca8723c */ /* 0x040fec00000018a8 */
[C---:B------:R-:W-:Y:S01]  /*9f00*/  HMMA.16816.F32 R32, R12.reuse, R182, R32 ;  /* 0x000000b60c20723c */ /* 0x040fe20000001820 */
[----:B------:R-:W2:Y:S05]  /*9f10*/  LDSM.16.M88.4 R180, [R227+0xd800] ;  /* 0x00d80000e3b4783b */ /* 0x000eaa0000000200 */
[C---:B-----5:R-:W-:Y:S06]  /*9f20*/  HMMA.16816.F32 R28, R12.reuse, R176, R28 ;  /* 0x000000b00c1c723c */ /* 0x060fec000000181c */
[C---:B------:R-:W-:Y:S01]  /*9f30*/  HMMA.16816.F32 R24, R12.reuse, R178, R24 ;  /* 0x000000b20c18723c */ /* 0x040fe20000001818 */
[----:B------:R-:W-:Y:S05]  /*9f40*/  LDSM.16.M88.4 R176, [R220+0x4800] ;  /* 0x00480000dcb0783b */ /* 0x000fea0000000200 */
[C---:B-1----:R-:W-:Y:S06]  /*9f50*/  HMMA.16816.F32 R188, R12.reuse, R172, R188 ;  /* 0x000000ac0cbc723c */ /* 0x042fec00000018bc */
[----:B------:R-:W-:Y:S01]  /*9f60*/  HMMA.16816.F32 R184, R12, R174, R184 ;  /* 0x000000ae0cb8723c */ /* 0x000fe200000018b8 */
[----:B------:R-:W-:Y:S04]  /*9f70*/  LDSM.16.M88.4 R172, [R229+0x4000] ;  /* 0x00400000e5ac783b */ /* 0x000fe80000000200 */
[----:B------:R-:W1:Y:S01]  /*9f80*/  LDSM.16.M88.4 R12, [R220+0x4000] ;  /* 0x00400000dc0c783b */ /* 0x000e620000000200 */
[C---:B---3--:R-:W-:Y:S06]  /*9f90*/  HMMA.16816.F32 R8, R16.reuse, R20, R8 ;  /* 0x000000141008723c */ /* 0x048fec0000001808 */
[C---:B------:R-:W-:Y:S01]  /*9fa0*/  HMMA.16816.F32 R4, R16.reuse, R22, R4 ;  /* 0x000000161004723c */ /* 0x040fe20000001804 */
[----:B------:R-:W3:Y:S05]  /*9fb0*/  LDSM.16.M88.4 R20, [R220+0x5000] ;  /* 0x00500000dc14783b */ /* 0x000eea0000000200 */
[C---:B----4-:R-:W-:Y:S06]  /*9fc0*/  HMMA.16816.F32 R168, R16.reuse, R196, R168 ;  /* 0x000000c410a8723c */ /* 0x050fec00000018a8 */
[C---:B------:R-:W-:Y:S01]  /*9fd0*/  HMMA.16816.F32 R32, R16.reuse, R198, R32 ;  /* 0x000000c61020723c */ /* 0x040fe20000001820 */
[----:B------:R-:W-:Y:S05]  /*9fe0*/  LDSM.16.M88.4 R196, [R232+0x6000] ;  /* 0x00600000e8c4783b */ /* 0x000fea0000000200 */
[C---:B--2---:R-:W-:Y:S06]  /*9ff0*/  HMMA.16816.F32 R28, R16.reuse, R192, R28 ;  /* 0x000000c0101c723c */ /* 0x044fec000000181c */
[C---:B------:R-:W-:Y:S01]  /*a000*/  HMMA.16816.F32 R24, R16.reuse, R194, R24 ;  /* 0x000000c21018723c */ /* 0x040fe20000001818 */
[----:B------:R-:W-:Y:S05]  /*a010*/  LDSM.16.M88.4 R192, [R233+0xf000] ;  /* 0x00f00000e9c0783b */ /* 0x000fea0000000200 */
[C---:B------:R-:W-:Y:S06]  /*a020*/  HMMA.16816.F32 R188, R16.reuse, R180, R188 ;  /* 0x000000b410bc723c */ /* 0x040fec00000018bc */
[----:B------:R-:W-:Y:S01]  /*a030*/  HMMA.16816.F32 R184, R16, R182, R184 ;  /* 0x000000b610b8723c */ /* 0x000fe200000018b8 */
[----:B------:R-:W-:Y:S04]  /*a040*/  LDSM.16.M88.4 R16, [R234+0x6000] ;  /* 0x00600000ea10783b */ /* 0x000fe80000000200 */
[----:B------:R-:W2:Y:S01]  /*a050*/  LDSM.16.M88.4 R180, [R233+0xe000] ;  /* 0x00e00000e9b4783b */ /* 0x000ea20000000200 */
[C---:B-1----:R-:W-:Y:S06]  /*a060*/  HMMA.16816.F32 R8, R172.reuse, R12, R8 ;  /* 0x0000000cac08723c */ /* 0x042fec0000001808 */
[C---:B------:R-:W-:Y:S01]  /*a070*/  HMMA.16816.F32 R4, R172.reuse, R14, R4 ;  /* 0x0000000eac04723c */ /* 0x040fe20000001804 */
[----:B------:R-:W1:Y:S05]  /*a080*/  LDSM.16.M88.4 R12, [R233+0xe800] ;  /* 0x00e80000e90c783b */ /* 0x000e6a0000000200 */
[C---:B------:R-:W-:Y:S06]  /*a090*/  HMMA.16816.F32 R168, R172.reuse, R176, R168 ;  /* 0x000000b0aca8723c */ /* 0x040fec00000018a8 */
[C---:B------:R-:W-:Y:S01]  /*a0a0*/  HMMA.16816.F32 R32, R172.reuse, R178, R32 ;  /* 0x000000b2ac20723c */ /* 0x040fe20000001820 */
[----:B------:R-:W4:Y:S05]  /*a0b0*/  LDSM.16.M88.4 R176, [R211] ;  /* 0x00000000d3b0783b */ /* 0x000f2a0000000200 */
[C---:B---3--:R-:W-:Y:S06]  /*a0c0*/  HMMA.16816.F32 R28, R172.reuse, R20, R28 ;  /* 0x00000014ac1c723c */ /* 0x048fec000000181c */
[C---:B------:R-:W-:Y:S01]  /*a0d0*/  HMMA.16816.F32 R24, R172.reuse, R22, R24 ;  /* 0x00000016ac18723c */ /* 0x040fe20000001818 */
[----:B------:R-:W-:Y:S05]  /*a0e0*/  LDSM.16.M88.4 R20, [R233+0xf800] ;  /* 0x00f80000e914783b */ /* 0x000fea0000000200 */
[C---:B------:R-:W-:Y:S06]  /*a0f0*/  HMMA.16816.F32 R188, R172.reuse, R200, R188 ;  /* 0x000000c8acbc723c */ /* 0x040fec00000018bc */
[----:B------:R-:W-:Y:S01]  /*a100*/  HMMA.16816.F32 R184, R172, R202, R184 ;  /* 0x000000caacb8723c */ /* 0x000fe200000018b8 */
[----:B------:R-:W3:Y:S04]  /*a110*/  LDSM.16.M88.4 R172, [R210] ;  /* 0x00000000d2ac783b */ /* 0x000ee80000000200 */
[----:B------:R-:W-:Y:S01]  /*a120*/  LDSM.16.M88.4 R200, [R209] ;  /* 0x00000000d1c8783b */ /* 0x000fe20000000200 */
[C---:B--2---:R-:W-:Y:S06]  /*a130*/  HMMA.16816.F32 R8, R16.reuse, R180, R8 ;  /* 0x000000b41008723c */ /* 0x044fec0000001808 */
[C---:B------:R-:W-:Y:S01]  /*a140*/  HMMA.16816.F32 R4, R16.reuse, R182, R4 ;  /* 0x000000b61004723c */ /* 0x040fe20000001804 */
[----:B------:R-:W-:Y:S05]  /*a150*/  LDSM.16.M88.4 R180, [R230+0x6000] ;  /* 0x00600000e6b4783b */ /* 0x000fea0000000200 */
[C---:B-1----:R-:W-:Y:S06]  /*a160*/  HMMA.16816.F32 R168, R16.reuse, R12, R168 ;  /* 0x0000000c10a8723c */ /* 0x042fec00000018a8 */
[----:B------:R-:W-:Y:S01]  /*a170*/  HMMA.16816.F32 R32, R16, R14, R32 ;  /* 0x0000000e1020723c */ /* 0x000fe20000001820 */
[----:B------:R-:W1:Y:S05]  /*a180*/  LDSM.16.M88.4 R12, [R227+0xe000] ;  /* 0x00e00000e30c783b */ /* 0x000e6a0000000200 */
[C---:B----4-:R-:W-:Y:S06]  /*a190*/  HMMA.16816.F32 R8, R196.reuse, R176, R8 ;  /* 0x000000b0c408723c */ /* 0x050fec0000001808 */
[----:B------:R-:W-:Y:S01]  /*a1a0*/  HMMA.16816.F32 R4, R196, R178, R4 ;  /* 0x000000b2c404723c */ /* 0x000fe20000001804 */
[----:B------:R-:W2:Y:S05]  /*a1b0*/  LDSM.16.M88.4 R176, [R227+0xe800] ;  /* 0x00e80000e3b0783b */ /* 0x000eaa0000000200 */
[C---:B------:R-:W-:Y:S06]  /*a1c0*/  HMMA.16816.F32 R28, R16.reuse, R192, R28 ;  /* 0x000000c0101c723c */ /* 0x040fec000000181c */
[----:B------:R-:W-:Y:S01]  /*a1d0*/  HMMA.16816.F32 R24, R16, R194, R24 ;  /* 0x000000c21018723c */ /* 0x000fe20000001818 */
[----:B------:R-:W4:Y:S05]  /*a1e0*/  LDSM.16.M88.4 R192, [R208] ;  /* 0x00000000d0c0783b */ /* 0x000f2a0000000200 */
[C---:B---3--:R-:W-:Y:S06]  /*a1f0*/  HMMA.16816.F32 R168, R196.reuse, R172, R168 ;  /* 0x000000acc4a8723c */ /* 0x048fec00000018a8 */
[----:B------:R-:W-:Y:S01]  /*a200*/  HMMA.16816.F32 R32, R196, R174, R32 ;  /* 0x000000aec420723c */ /* 0x000fe20000001820 */
[----:B------:R-:W-:Y:S05]  /*a210*/  LDSM.16.M88.4 R172, [R227+0xf000] ;  /* 0x00f00000e3ac783b */ /* 0x000fea0000000200 */
[C---:B------:R-:W-:Y:S06]  /*a220*/  HMMA.16816.F32 R188, R16.reuse, R20, R188 ;  /* 0x0000001410bc723c */ /* 0x040fec00000018bc */
[----:B------:R-:W-:Y:S01]  /*a230*/  HMMA.16816.F32 R184, R16, R22, R184 ;  /* 0x0000001610b8723c */ /* 0x000fe200000018b8 */
[----:B------:R-:W-:Y:S04]  /*a240*/  LDSM.16.M88.4 R20, [R229+0x6000] ;  /* 0x00600000e514783b */ /* 0x000fe80000000200 */
[----:B------:R-:W3:Y:S01]  /*a250*/  LDSM.16.M88.4 R16, [R220+0x6000] ;  /* 0x00600000dc10783b */ /* 0x000ee20000000200 */
[C---:B-1----:R-:W-:Y:S06]  /*a260*/  HMMA.16816.F32 R8, R180.reuse, R12, R8 ;  /* 0x0000000cb408723c */ /* 0x042fec0000001808 */
[C---:B------:R-:W-:Y:S01]  /*a270*/  HMMA.16816.F32 R4, R180.reuse, R14, R4 ;  /* 0x0000000eb404723c */ /* 0x040fe20000001804 */
[----:B------:R-:W1:Y:S05]  /*a280*/  LDSM.16.M88.4 R12, [R220+0x6800] ;  /* 0x00680000dc0c783b */ /* 0x000e6a0000000200 */
[C---:B--2---:R-:W-:Y:S06]  /*a290*/  HMMA.16816.F32 R168, R180.reuse, R176, R168 ;  /* 0x000000b0b4a8723c */ /* 0x044fec00000018a8 */
[----:B------:R-:W-:Y:S01]  /*a2a0*/  HMMA.16816.F32 R32, R180, R178, R32 ;  /* 0x000000b2b420723c */ /* 0x000fe20000001820 */
[----:B------:R-:W2:Y:S05]  /*a2b0*/  LDSM.16.M88.4 R176, [R227+0xf800] ;  /* 0x00f80000e3b0783b */ /* 0x000eaa0000000200 */
[C---:B------:R-:W-:Y:S06]  /*a2c0*/  HMMA.16816.F32 R28, R196.reuse, R200, R28 ;  /* 0x000000c8c41c723c */ /* 0x040fec000000181c */
[C---:B----4-:R-:W-:Y:S06]  /*a2d0*/  HMMA.16816.F32 R188, R196.reuse, R192, R188 ;  /* 0x000000c0c4bc723c */ /* 0x050fec00000018bc */
[C---:B------:R-:W-:Y:S01]  /*a2e0*/  HMMA.16816.F32 R184, R196.reuse, R194, R184 ;  /* 0x000000c2c4b8723c */ /* 0x040fe200000018b8 */
[----:B------:R-:W4:Y:S05]  /*a2f0*/  LDSM.16.M88.4 R192, [R220+0x7000] ;  /* 0x00700000dcc0783b */ /* 0x000f2a0000000200 */
[----:B------:R-:W-:Y:S06]  /*a300*/  HMMA.16816.F32 R24, R196, R202, R24 ;  /* 0x000000cac418723c */ /* 0x000fec0000001818 */
[C---:B---3--:R-:W-:Y:S06]  /*a310*/  HMMA.16816.F32 R8, R20.reuse, R16, R8 ;  /* 0x000000101408723c */ /* 0x048fec0000001808 */
[----:B------:R-:W-:Y:S01]  /*a320*/  HMMA.16816.F32 R4, R20, R18, R4 ;  /* 0x000000121404723c */ /* 0x000fe20000001804 */
[----:B------:R-:W-:Y:S01]  /*a330*/  IMAD.U32 R16, RZ, RZ, UR11 ;  /* 0x0000000bff107e24 */ /* 0x000fe2000f8e00ff */
[----:B------:R-:W-:-:S04]  /*a340*/  LOP3.LUT R17, R0, 0x6, RZ, 0xc0, !PT ;  /* 0x0000000600117812 */ /* 0x000fc800078ec0ff */
[----:B------:R-:W-:Y:S01]  /*a350*/  HMMA.16816.F32 R28, R180, R172, R28 ;  /* 0x000000acb41c723c */ /* 0x000fe2000000181c */
[----:B------:R-:W-:Y:S02]  /*a360*/  IMAD R0, R16, 0x40, R17 ;  /* 0x0000004010007824 */ /* 0x000fe400078e0211 */
[----:B------:R-:W3:Y:S01]  /*a370*/  LDSM.16.M88.4 R16, [R220+0x7800] ;  /* 0x00780000dc10783b */ /* 0x000ee20000000200 */
[----:B------:R-:W-:-:S04]  /*a380*/  DEPBAR.LE SB0, 0x0 ;  /* 0x000080000000791a */ /* 0x000fc80000000000 */
[----:B-1----:R-:W-:Y:S06]  /*a390*/  HMMA.16816.F32 R168, R20, R12, R168 ;  /* 0x0000000c14a8723c */ /* 0x002fec00000018a8 */
[----:B------:R-:W-:Y:S01]  /*a3a0*/  HMMA.16816.F32 R24, R180, R174, R24 ;  /* 0x000000aeb418723c */ /* 0x000fe20000001818 */
[C---:B------:R-:W-:Y:S02]  /*a3b0*/  VIADD R12, R0.reuse, 0x1 ;  /* 0x00000001000c7836 */ /* 0x040fe40000000000 */
[----:B------:R-:W-:-:S03]  /*a3c0*/  VIADD R13, R0, 0x8 ;  /* 0x00000008000d7836 */ /* 0x000fc60000000000 */
[CC--:B------:R-:W-:Y:S01]  /*a3d0*/  ISETP.GE.AND P1, PT, R12.reuse, R167.reuse, PT ;  /* 0x000000a70c00720c */ /* 0x0c0fe20003f26270 */
[----:B--2---:R-:W-:Y:S01]  /*a3e0*/  HMMA.16816.F32 R188, R180, R176, R188 ;  /* 0x000000b0b4bc723c */ /* 0x004fe200000018bc */
[----:B------:R-:W-:Y:S01]  /*a3f0*/  BAR.SYNC.DEFER_BLOCKING 0x0 ;  /* 0x0000000000007b1d */ /* 0x000fe20000010000 */
[-C--:B------:R-:W-:Y:S02]  /*a400*/  ISETP.GE.AND P0, PT, R12, R2.reuse, PT ;  /* 0x000000020c00720c */ /* 0x080fe40003f06270 */
[----:B------:R-:W-:Y:S01]  /*a410*/  FSEL R12, R9, -INF , !P1 ;  /* 0xff800000090c7808 */ /* 0x000fe20004800000 */
[C---:B------:R-:W-:Y:S01]  /*a420*/  VIADD R9, R0.reuse, 0x9 ;  /* 0x0000000900097836 */ /* 0x040fe20000000000 */
[----:B------:R-:W-:Y:S01]  /*a430*/  HMMA.16816.F32 R32, R20, R14, R32 ;  /* 0x0000000e1420723c */ /* 0x000fe20000001820 */
[CC--:B------:R-:W-:Y:S02]  /*a440*/  ISETP.GE.AND P6, PT, R13.reuse, R167.reuse, PT ;  /* 0x000000a70d00720c */ /* 0x0c0fe40003fc6270 */
[----:B------:R-:W-:Y:S01]  /*a450*/  ISETP.GE.AND P1, PT, R13, R2, PT ;  /* 0x000000020d00720c */ /* 0x000fe20003f26270 */
[----:B------:R-:W-:Y:S01]  /*a460*/  VIADD R13, R0, 0x10 ;  /* 0x00000010000d7836 */ /* 0x000fe20000000000 */
[----:B------:R-:W-:Y:S01]  /*a470*/  FSEL R11, R11, -INF , !P0 ;  /* 0xff8000000b0b7808 */ /* 0x000fe20004000000 */
[----:B------:R-:W-:Y:S01]  /*a480*/  HMMA.16816.F32 R184, R180, R178, R184 ;  /* 0x000000b2b4b8723c */ /* 0x000fe200000018b8 */
[----:B------:R-:W-:-:S02]  /*a490*/  ISETP.GE.AND P0, PT, R9, R167, PT ;  /* 0x000000a70900720c */ /* 0x000fc40003f06270 */
[----:B------:R-:W-:Y:S02]  /*a4a0*/  FSEL R4, R4, -INF , !P6 ;  /* 0xff80000004047808 */ /* 0x000fe40007000000 */
[-C--:B------:R-:W-:Y:S01]  /*a4b0*/  ISETP.GE.AND P6, PT, R9, R2.reuse, PT ;  /* 0x000000020900720c */ /* 0x080fe20003fc6270 */
[C---:B----4-:R-:W-:Y:S01]  /*a4c0*/  HMMA.16816.F32 R28, R20.reuse, R192, R28 ;  /* 0x000000c0141c723c */ /* 0x050fe2000000181c */
[----:B------:R-:W-:Y:S02]  /*a4d0*/  FSEL R9, R6, -INF , !P1 ;  /* 0xff80000006097808 */ /* 0x000fe40004800000 */
[----:B------:R-:W-:Y:S01]  /*a4e0*/  FSEL R6, R5, -INF , !P0 ;  /* 0xff80000005067808 */ /* 0x000fe20004000000 */
[C---:B------:R-:W-:Y:S01]  /*a4f0*/  VIADD R5, R0.reuse, 0x11 ;  /* 0x0000001100057836 */ /* 0x040fe20000000000 */
[C---:B------:R-:W-:Y:S01]  /*a500*/  ISETP.GE.AND P1, PT, R13.reuse, R167, PT ;  /* 0x000000a70d00720c */ /* 0x040fe20003f26270 */
[----:B------:R-:W-:Y:S01]  /*a510*/  HMMA.16816.F32 R24, R20, R194, R24 ;  /* 0x000000c21418723c */ /* 0x000fe20000001818 */
[----:B------:R-:W-:Y:S01]  /*a520*/  ISETP.GE.AND P0, PT, R13, R2, PT ;  /* 0x000000020d00720c */ /* 0x000fe20003f06270 */
[----:B------:R-:W-:Y:S01]  /*a530*/  VIADD R13, R0, 0x18 ;  /* 0x00000018000d7836 */ /* 0x000fe20000000000 */
[----:B------:R-:W-:-:S02]  /*a540*/  FSEL R7, R7, -INF , !P6 ;  /* 0xff80000007077808 */ /* 0x000fc40007000000 */
[CC--:B------:R-:W-:Y:S01]  /*a550*/  ISETP.GE.AND P6, PT, R5.reuse, R167.reuse, PT ;  /* 0x000000a70500720c */ /* 0x0c0fe20003fc6270 */
[C---:B---3--:R-:W-:Y:S01]  /*a560*/  HMMA.16816.F32 R188, R20.reuse, R16, R188 ;  /* 0x0000001014bc723c */ /* 0x048fe200000018bc */
[----:B------:R-:W-:Y:S02]  /*a570*/  FSEL R196, R168, -INF , !P1 ;  /* 0xff800000a8c47808 */ /* 0x000fe40004800000 */
[----:B------:R-:W-:Y:S01]  /*a580*/  ISETP.GE.AND P1, PT, R5, R2, PT ;  /* 0x000000020500720c */ /* 0x000fe20003f26270 */
[----:B------:R-:W-:Y:S01]  /*a590*/  VIADD R5, R0, 0x19 ;  /* 0x0000001900057836 */ /* 0x000fe20000000000 */
[----:B------:R-:W-:Y:S01]  /*a5a0*/  FSEL R237, R170, -INF , !P0 ;  /* 0xff800000aaed7808 */ /* 0x000fe20004000000 */
[----:B------:R-:W-:Y:S01]  /*a5b0*/  HMMA.16816.F32 R16, R20, R18, R184 ;  /* 0x000000121410723c */ /* 0x000fe200000018b8 */
[----:B------:R-:W-:Y:S02]  /*a5c0*/  FSEL R192, R169, -INF , !P6 ;  /* 0xff800000a9c07808 */ /* 0x000fe40007000000 */
[----:B------:R-:W-:-:S02]  /*a5d0*/  ISETP.GE.AND P0, PT, R13, R167, PT ;  /* 0x000000a70d00720c */ /* 0x000fc40003f06270 */
[-C--:B------:R-:W-:Y:S01]  /*a5e0*/  ISETP.GE.AND P6, PT, R13, R2.reuse, PT ;  /* 0x000000020d00720c */ /* 0x080fe20003fc6270 */
[----:B------:R-:W-:Y:S01]  /*a5f0*/  VIADD R13, R0, 0x20 ;  /* 0x00000020000d7836 */ /* 0x000fe20000000000 */
[----:B------:R-:W-:Y:S02]  /*a600*/  FSEL R207, R171, -INF , !P1 ;  /* 0xff800000abcf7808 */ /* 0x000fe40004800000 */
[----:B------:R-:W-:Y:S02]  /*a610*/  FSEL R32, R32, -INF , !P0 ;  /* 0xff80000020207808 */ /* 0x000fe40004000000 */
[C---:B------:R-:W-:Y:S02]  /*a620*/  ISETP.GE.AND P1, PT, R5.reuse, R167, PT ;  /* 0x000000a70500720c */ /* 0x040fe40003f26270 */
[----:B------:R-:W-:Y:S01]  /*a630*/  ISETP.GE.AND P0, PT, R5, R2, PT ;  /* 0x000000020500720c */ /* 0x000fe20003f06270 */
[----:B------:R-:W-:Y:S01]  /*a640*/  VIADD R5, R0, 0x21 ;  /* 0x0000002100057836 */ /* 0x000fe20000000000 */
[----:B------:R-:W-:-:S02]  /*a650*/  FSEL R201, R34, -INF , !P6 ;  /* 0xff80000022c97808 */ /* 0x000fc40007000000 */
[-C--:B------:R-:W-:Y:S02]  /*a660*/  ISETP.GE.AND P6, PT, R13, R167.reuse, PT ;  /* 0x000000a70d00720c */ /* 0x080fe40003fc6270 */
[----:B------:R-:W-:Y:S02]  /*a670*/  FSEL R34, R33, -INF , !P1 ;  /* 0xff80000021227808 */ /* 0x000fe40004800000 */
[----:B------:R-:W-:Y:S01]  /*a680*/  ISETP.GE.AND P1, PT, R13, R2, PT ;  /* 0x000000020d00720c */ /* 0x000fe20003f26270 */
[----:B------:R-:W-:Y:S01]  /*a690*/  VIADD R13, R0, 0x28 ;  /* 0x00000028000d7836 */ /* 0x000fe20000000000 */
[----:B------:R-:W-:Y:S02]  /*a6a0*/  FSEL R203, R35, -INF , !P0 ;  /* 0xff80000023cb7808 */ /* 0x000fe40004000000 */
        /* <DEDUP_REMOVED lines=10> */
[CC--:B------:R-:W-:Y:S02]  /*a750*/  ISETP.GE.AND P6, PT, R5.reuse, R167.reuse, PT ;  /* 0x000000a70500720c */ /* 0x0c0fe40003fc6270 */
        /* <DEDUP_REMOVED lines=16> */
[----:B------:R-:W-:Y:S02]  /*a860*/  FSEL R184, R16, -INF , !P6 ;  /* 0xff80000010b87808 */ /* 0x000fe40007000000 */
[----:B------:R-:W-:Y:S02]  /*a870*/  ISETP.GE.AND P6, PT, R5, R167, PT ;  /* 0x000000a70500720c */ /* 0x000fe40003fc6270 */
[----:B------:R-:W-:Y:S02]  /*a880*/  FSEL R171, R191, -INF , !P0 ;  /* 0xff800000bfab7808 */ /* 0x000fe40004000000 */
[----:B------:R-:W-:-:S02]  /*a890*/  FSEL R182, R17, -INF , !P6 ;  /* 0xff80000011b67808 */ /* 0x000fc40007000000 */
[----:B------:R-:W-:Y:S02]  /*a8a0*/  PLOP3.LUT P6, PT, PT, PT, UP0, 0x80, 0x0 ;  /* 0x000000000000781c */ /* 0x000fe40003fcf008 */
[-C--:B------:R-:W-:Y:S02]  /*a8b0*/  ISETP.GE.AND P1, PT, R13, R2.reuse, PT ;  /* 0x000000020d00720c */ /* 0x080fe40003f26270 */
[----:B------:R-:W-:Y:S02]  /*a8c0*/  ISETP.GE.AND P0, PT, R0, R167, PT ;  /* 0x000000a70000720c */ /* 0x000fe40003f06270 */
[----:B------:R-:W-:Y:S02]  /*a8d0*/  FSEL R169, R18, -INF , !P1 ;  /* 0xff80000012a97808 */ /* 0x000fe40004800000 */
[----:B------:R-:W-:Y:S02]  /*a8e0*/  FSEL R8, R8, -INF , !P0 ;  /* 0xff80000008087808 */ /* 0x000fe40004000000 */
[----:B------:R-:W-:-:S02]  /*a8f0*/  ISETP.GE.AND P1, PT, R0, R2, PT ;  /* 0x000000020000720c */ /* 0x000fc40003f26270 */
[----:B------:R-:W-:Y:S02]  /*a900*/  ISETP.GE.AND P0, PT, R5, R2, PT ;  /* 0x000000020500720c */ /* 0x000fe40003f06270 */
[----:B------:R-:W-:Y:S02]  /*a910*/  FSEL R5, R10, -INF , !P1 ;  /* 0xff8000000a057808 */ /* 0x000fe40004800000 */
[----:B------:R-:W-:Y:S01]  /*a920*/  FSEL R168, R19, -INF , !P0 ;  /* 0xff80000013a87808 */ /* 0x000fe20004000000 */
[----:B------:R-:W-:Y:S08]  /*a930*/  @!P6 BRA `(.L_x_1571) ;  /* 0x0000000c00bce947 */ /* 0x000ff00003800000 */
[----:B------:R-:W-:-:S13]  /*a940*/  PLOP3.LUT P0, PT, PT, PT, UP6, 0x40, 0x0 ;  /* 0x000000000000781c */ /* 0x000fda0003f0e868 */
[----:B------:R-:W-:Y:S05]  /*a950*/  @P0 BRA `(.L_x_1572) ;  /* 0x00000004002c0947 */ /* 0x000fea0003800000 */
        /* <DEDUP_REMOVED lines=71> */
[----:B------:R-:W-:Y:S01]  /*add0*/  UIMAD UR4, UR7, UR15, UR4 ;  /* 0x0000000f070472a4 */ /* 0x000fe2000f8e0204 */
[----:B------:R-:W-:-:S03]  /*ade0*/  UMOV UR20, UR24 ;  /* 0x0000001800147c82 */ /* 0x000fc60008000000 */
[----:B------:R-:W-:Y:S01]  /*adf0*/  UIADD3 UR14, UR25, UR4, URZ ;  /* 0x00000004190e7290 */ /* 0x000fe2000fffe03f */
[----:B------:R-:W-:Y:S11]  /*ae00*/  BRA `(.L_x_1573) ;  /* 0x0000000000087947 */ /* 0x000ff60003800000 */
.L_x_1572:
[----:B------:R-:W-:-:S04]  /*ae10*/  ULEA UR20, -UR8, URZ, 0x6 ;  /* 0x0000003f08147291 */ /* 0x000fc8000f8e313f */
[----:B------:R-:W-:-:S12]  /*ae20*/  USHF.R.S32.HI UR14, URZ, 0x1f, UR20 ;  /* 0x0000001f3f0e7899 */ /* 0x000fd80008011414 */
.L_x_1573:
        /* <DEDUP_REMOVED lines=154> */
.L_x_1575:
[----:B------:R-:W-:Y:S05]  /*b7d0*/  BSYNC B0 ;  /* 0x0000000000007941 */ /* 0x000fea0003800000 */
.L_x_1574:
[----:B------:R-:W0:Y:S01]  /*b7e0*/  LDGDEPBAR ;  /* 0x00000000000079af */ /* 0x000e220000000000 */
[----:B------:R-:W-:Y:S02]  /*b7f0*/  IMAD.U32 R13, RZ, RZ, UR20 ;  /* 0x00000014ff0d7e24 */ /* 0x000fe4000f8e00ff */
[----:B------:R-:W-:-:S03]  /*b800*/  IMAD.U32 R0, RZ, RZ, UR14 ;  /* 0x0000000eff007e24 */ /* 0x000fc6000f8e00ff */
[----:B------:R-:W-:-:S04]  /*b810*/  LEA R240, P0, R13, R240, 0x1 ;  /* 0x000000f00df07211 */ /* 0x000fc800078008ff */
[----:B------:R-:W-:-:S09]  /*b820*/  LEA.HI.X R239, R13, R239, R0, 0x1, P0 ;  /* 0x000000ef0def7211 */ /* 0x000fd200000f0c00 */
.L_x_1571:
[----:B------:R-:W-:Y:S01]  /*b830*/  FMNMX.FTZ R13, R164, R8, !PT ;  /* 0x00000008a40d7209 */ /* 0x000fe20007810000 */
[----:B-1----:R-:W-:Y:S01]  /*b840*/  LDSM.16.MT88.4 R16, [R225+0x10000] ;  /* 0x01000000e110783b */ /* 0x002fe20000004200 */
[----:B------:R-:W-:Y:S02]  /*b850*/  FMNMX.FTZ R0, R3, R5, !PT ;  /* 0x0000000503007209 */ /* 0x000fe40007810000 */
[----:B------:R-:W-:Y:S01]  /*b860*/  FMNMX.FTZ R13, R12, R13, !PT ;  /* 0x0000000d0c0d7209 */ /* 0x000fe20007810000 */
[----:B------:R-:W-:Y:S01]  /*b870*/  LDSM.16.MT88.4 R20, [R226+0x10000] ;  /* 0x01000000e214783b */ /* 0x000fe20000004200 */
[----:B------:R-:W-:Y:S02]  /*b880*/  FMNMX.FTZ R0, R11, R0, !PT ;  /* 0x000000000b007209 */ /* 0x000fe40007810000 */
[----:B------:R-:W-:Y:S01]  /*b890*/  FMNMX.FTZ R13, R4, R13, !PT ;  /* 0x0000000d040d7209 */ /* 0x000fe20007810000 */
[----:B------:R-:W-:Y:S01]  /*b8a0*/  LDSM.16.MT88.4 R24, [R226+0x10800] ;  /* 0x01080000e218783b */ /* 0x000fe20000004200 */
[----:B------:R-:W-:-:S02]  /*b8b0*/  FMNMX.FTZ R0, R9, R0, !PT ;  /* 0x0000000009007209 */ /* 0x000fc40007810000 */
[----:B------:R-:W-:Y:S01]  /*b8c0*/  FMNMX.FTZ R13, R6, R13, !PT ;  /* 0x0000000d060d7209 */ /* 0x000fe20007810000 */
[----:B------:R-:W-:Y:S01]  /*b8d0*/  LDSM.16.MT88.4 R28, [R228+0x10800] ;  /* 0x01080000e41c783b */ /* 0x000fe20000004200 */
        /* <DEDUP_REMOVED lines=22> */
[----:B--2---:R-:W-:-:S02]  /*ba40*/  FMNMX.FTZ R15, R169, R0, !PT ;  /* 0x00000000a90f7209 */ /* 0x004fc40007810000 */
        /* <DEDUP_REMOVED lines=14> */
[----:B------:R-:W-:-:S04]  /*bb30*/  FSEL R183, R183, RZ, P1 ;  /* 0x000000ffb7b77208 */ /* 0x000fc80000800000 */
[----:B------:R-:W-:Y:S01]  /*bb40*/  FSEL R170, R170, RZ, P0 ;  /* 0x000000ffaaaa7208 */ /* 0x000fe20000000000 */
[--C-:B------:R-:W-:Y:S01]  /*bb50*/  FFMA.FTZ R173, R6, UR12, -R183.reuse ;  /* 0x0000000c06ad7c23 */ /* 0x100fe200080108b7 */
[----:B------:R-:W-:Y:S01]  /*bb60*/  FSEL R6, R177, RZ, P0 ;  /* 0x000000ffb1067208 */ /* 0x000fe20000000000 */
[--C-:B------:R-:W-:Y:S01]  /*bb70*/  FFMA.FTZ R174, R4, UR12, -R183.reuse ;  /* 0x0000000c04ae7c23 */ /* 0x100fe200080108b7 */
[--C-:B------:R-:W-:Y:S01]  /*bb80*/  FFMA.FTZ R176, R8, UR12, -R183.reuse ;  /* 0x0000000c08b07c23 */ /* 0x100fe200080108b7 */
[----:B------:R-:W-:Y:S01]  /*bb90*/  FFMA.FTZ R172, R5, UR12, -R170 ;  /* 0x0000000c05ac7c23 */ /* 0x000fe200080108aa */
[----:B------:R-:W-:Y:S01]  /*bba0*/  FSEL R5, R178, RZ, P1 ;  /* 0x000000ffb2057208 */ /* 0x000fe20000800000 */
[----:B------:R-:W-:Y:S01]  /*bbb0*/  FADD.FTZ R6, R3, -R6 ;  /* 0x8000000603067221 */ /* 0x000fe20000010000 */
[--C-:B------:R-:W-:Y:S01]  /*bbc0*/  FFMA.FTZ R2, R11, UR12, -R170.reuse ;  /* 0x0000000c0b027c23 */ /* 0x100fe200080108aa */
[--C-:B------:R-:W-:Y:S01]  /*bbd0*/  FFMA.FTZ R0, R9, UR12, -R170.reuse ;  /* 0x0000000c09007c23 */ /* 0x100fe200080108aa */
[----:B------:R-:W-:Y:S01]  /*bbe0*/  FFMA.FTZ R175, R12, UR12, -R183 ;  /* 0x0000000c0caf7c23 */ /* 0x000fe200080108b7 */
[----:B------:R-:W-:Y:S01]  /*bbf0*/  FADD.FTZ R4, R164, -R5 ;  /* 0x80000005a4047221 */ /* 0x000fe20000010000 */
[----:B------:R-:W1:Y:S01]  /*bc00*/  LDSM.16.MT88.4 R8, [R228+0x10000] ;  /* 0x01000000e408783b */ /* 0x000e620000004200 */
        /* <DEDUP_REMOVED lines=14> */
[----:B------:R-:W-:Y:S01]  /*bcf0*/  LDSM.16.MT88.4 R32, [R224+0x16000] ;  /* 0x01600000e020783b */ /* 0x000fe20000004200 */
[--C-:B------:R-:W-:Y:S01]  /*bd00*/  FFMA.FTZ R203, R200, UR12, -R183.reuse ;  /* 0x0000000cc8cb7c23 */ /* 0x100fe200080108b7 */
[--C-:B------:R-:W-:Y:S01]  /*bd10*/  FFMA.FTZ R201, R206, UR12, -R183.reuse ;  /* 0x0000000ccec97c23 */ /* 0x100fe200080108b7 */
[--C-:B------:R-:W-:Y:S01]  /*bd20*/  FFMA.FTZ R198, R198, UR12, -R183.reuse ;  /* 0x0000000cc6c67c23 */ /* 0x100fe200080108b7 */
[----:B------:R-:W-:Y:S01]  /*bd30*/  LDSM.16.MT88.4 R164, [R226+0x12800] ;  /* 0x01280000e2a4783b */ /* 0x000fe20000004200 */
[----:B------:R-:W-:Y:S01]  /*bd40*/  MUFU.EX2 R174, R174 ;  /* 0x000000ae00ae7308 */ /* 0x000fe20000000800 */
[--C-:B------:R-:W-:Y:S01]  /*bd50*/  FFMA.FTZ R202, R202, UR12, -R183.reuse ;  /* 0x0000000ccaca7c23 */ /* 0x100fe200080108b7 */
        /* <DEDUP_REMOVED lines=9> */
[----:B------:R-:W-:Y:S01]  /*bdf0*/  FFMA.FTZ R183, R182, UR12, -R183 ;  /* 0x0000000cb6b77c23 */ /* 0x000fe200080108b7 */
[--C-:B------:R-:W-:Y:S01]  /*be00*/  FFMA.FTZ R181, R181, UR12, -R170.reuse ;  /* 0x0000000cb5b57c23 */ /* 0x100fe200080108aa */
[--C-:B------:R-:W-:Y:S01]  /*be10*/  FFMA.FTZ R182, R171, UR12, -R170.reuse ;  /* 0x0000000cabb67c23 */ /* 0x100fe200080108aa */
[--C-:B------:R-:W-:Y:S01]  /*be20*/  FFMA.FTZ R186, R169, UR12, -R170.reuse ;  /* 0x0000000ca9ba7c23 */ /* 0x100fe200080108aa */
[----:B------:R-:W-:Y:S01]  /*be30*/  FFMA.FTZ R199, R168, UR12, -R170 ;  /* 0x0000000ca8c77c23 */ /* 0x000fe200080108aa */
[----:B------:R-:W-:Y:S01]  /*be40*/  MUFU.EX2 R172, R172 ;  /* 0x000000ac00ac7308 */ /* 0x000fe20000000800 */
[----:B------:R-:W-:Y:S07]  /*be50*/  LDSM.16.MT88.4 R168, [R228+0x15800] ;  /* 0x01580000e4a8783b */ /* 0x000fee0000004200 */
        /* <DEDUP_REMOVED lines=122> */
[----:B------:R-:W3:Y:S01]  /*c600*/  MUFU.EX2 R190, R190 ;  /* 0x000000be00be7308 */ /* 0x000ee20000000800 */
[-C--:B------:R-:W-:Y:S01]  /*c610*/  FMUL.FTZ R156, R156, R180.reuse ;  /* 0x000000b49c9c7220 */ /* 0x080fe20000410000 */
[-C--:B------:R-:W-:Y:S01]  /*c620*/  FMUL.FTZ R157, R157, R180.reuse ;  /* 0x000000b49d9d7220 */ /* 0x080fe20000410000 */
[-C--:B------:R-:W-:Y:S01]  /*c630*/  FMUL.FTZ R158, R158, R3.reuse ;  /* 0x000000039e9e7220 */ /* 0x080fe20000410000 */
[-C--:B------:R-:W-:Y:S01]  /*c640*/  FMUL.FTZ R159, R159, R3.reuse ;  /* 0x000000039f9f7220 */ /* 0x080fe20000410000 */
[C---:B------:R-:W-:Y:S01]  /*c650*/  HMMA.16816.F32 R116, R4.reuse, R18, R116 ;  /* 0x000000120474723c */ /* 0x040fe20000001874 */
[----:B------:R-:W5:Y:S01]  /*c660*/  LDSM.16.MT88.4 R16, [R226+0x16000] ;  /* 0x01600000e210783b */ /* 0x000f620000004200 */
[-C--:B------:R-:W-:Y:S01]  /*c670*/  FMUL.FTZ R120, R120, R180.reuse ;  /* 0x000000b478787220 */ /* 0x080fe20000410000 */
[----:B------:R-:W-:Y:S01]  /*c680*/  MUFU.EX2 R187, R187 ;  /* 0x000000bb00bb7308 */ /* 0x000fe20000000800 */
[-C--:B------:R-:W-:Y:S01]  /*c690*/  FMUL.FTZ R121, R121, R180.reuse ;  /* 0x000000b479797220 */ /* 0x080fe20000410000 */
[-C--:B------:R-:W-:Y:S01]  /*c6a0*/  FMUL.FTZ R122, R122, R3.reuse ;  /* 0x000000037a7a7220 */ /* 0x080fe20000410000 */
[C---:B-1----:R-:W-:Y:S01]  /*c6b0*/  HMMA.16816.F32 R96, R4.reuse, R8, R96 ;  /* 0x000000080460723c */ /* 0x042fe20000001860 */
[-C--:B------:R-:W-:Y:S01]  /*c6c0*/  FMUL.FTZ R123, R123, R3.reuse ;  /* 0x000000037b7b7220 */ /* 0x080fe20000410000 */
[-C--:B------:R-:W-:Y:S01]  /*c6d0*/  FMUL.FTZ R132, R132, R180.reuse ;  /* 0x000000b484847220 */ /* 0x080fe20000410000 */
[-C--:B------:R-:W-:Y:S01]  /*c6e0*/  FMUL.FTZ R133, R133, R180.reuse ;  /* 0x000000b485857220 */ /* 0x080fe20000410000 */
[-C--:B------:R-:W-:Y:S01]  /*c6f0*/  FMUL.FTZ R134, R134, R3.reuse ;  /* 0x0000000386867220 */ /* 0x080fe20000410000 */
[----:B------:R-:W-:Y:S01]  /*c700*/  MUFU.EX2 R192, R192 ;  /* 0x000000c000c07308 */ /* 0x000fe20000000800 */
[C---:B------:R-:W-:Y:S01]  /*c710*/  HMMA.16816.F32 R100, R4.reuse, R10, R100 ;  /* 0x0000000a0464723c */ /* 0x040fe20000001864 */
[----:B------:R-:W1:Y:S01]  /*c720*/  LDSM.16.MT88.4 R8, [R228+0x16000] ;  /* 0x01600000e408783b */ /* 0x000e620000004200 */
[-C--:B------:R-:W-:Y:S01]  /*c730*/  FMUL.FTZ R135, R135, R3.reuse ;  /* 0x0000000387877220 */ /* 0x080fe20000410000 */
[-C--:B------:R-:W-:Y:S01]  /*c740*/  FMUL.FTZ R136, R136, R180.reuse ;  /* 0x000000b488887220 */ /* 0x080fe20000410000 */
[-C--:B------:R-:W-:Y:S01]  /*c750*/  FMUL.FTZ R137, R137, R180.reuse ;  /* 0x000000b489897220 */ /* 0x080fe20000410000 */
[-C--:B------:R-:W-:Y:S01]  /*c760*/  FMUL.FTZ R138, R138, R3.reuse ;  /* 0x000000038a8a7220 */ /* 0x080fe20000410000 */
[C---:B----4-:R-:W-:Y:S01]  /*c770*/  HMMA.16816.F32 R104, R4.reuse, R20, R104 ;  /* 0x000000140468723c */ /* 0x050fe20000001868 */
[----:B------:R-:W-:Y:S01]  /*c780*/  MUFU.EX2 R189, R189 ;  /* 0x000000bd00bd7308 */ /* 0x000fe20000000800 */
[-C--:B------:R-:W-:Y:S01]  /*c790*/  FMUL.FTZ R139, R139, R3.reuse ;  /* 0x000000038b8b7220 */ /* 0x080fe20000410000 */
[-C--:B------:R-:W-:Y:S01]  /*c7a0*/  FMUL.FTZ R124, R124, R180.reuse ;  /* 0x000000b47c7c7220 */ /* 0x080fe20000410000 */
[-C--:B------:R-:W-:Y:S01]  /*c7b0*/  FMUL.FTZ R125, R125, R180.reuse ;  /* 0x000000b47d7d7220 */ /* 0x080fe20000410000 */
[-C--:B------:R-:W-:Y:S01]  /*c7c0*/  FMUL.FTZ R126, R126, R3.reuse ;  /* 0x000000037e7e7220 */ /* 0x080fe20000410000 */
[C---:B------:R-:W-:Y:S01]  /*c7d0*/  HMMA.16816.F32 R108, R4.reuse, R22, R108 ;  /* 0x00000016046c723c */ /* 0x040fe2000000186c */
[----:B------:R-:W4:Y:S01]  /*c7e0*/  LDSM.16.MT88.4 R20, [R225+0x10800] ;  /* 0x01080000e114783b */ /* 0x000f220000004200 */
[-C--:B------:R-:W-:Y:S01]  /*c7f0*/  FMUL.FTZ R127, R127, R3.reuse ;  /* 0x000000037f7f7220 */ /* 0x080fe20000410000 */
[----:B------:R-:W3:Y:S01]  /*c800*/  MUFU.EX2 R194, R194 ;  /* 0x000000c200c27308 */ /* 0x000ee20000000800 */
[-C--:B------:R-:W-:Y:S01]  /*c810*/  FMUL.FTZ R128, R128, R180.reuse ;  /* 0x000000b480807220 */ /* 0x080fe20000410000 */
[-C--:B------:R-:W-:Y:S01]  /*c820*/  FMUL.FTZ R129, R129, R180.reuse ;  /* 0x000000b481817220 */ /* 0x080fe20000410000 */
[C---:B--2---:R-:W-:Y:S01]  /*c830*/  HMMA.16816.F32 R156, R4.reuse, R12, R156 ;  /* 0x0000000c049c723c */ /* 0x044fe2000000189c */
[-C--:B------:R-:W-:Y:S01]  /*c840*/  FMUL.FTZ R130, R130, R3.reuse ;  /* 0x0000000382827220 */ /* 0x080fe20000410000 */
[-C--:B------:R-:W-:Y:S01]  /*c850*/  FMUL.FTZ R131, R131, R3.reuse ;  /* 0x0000000383837220 */ /* 0x080fe20000410000 */
[-C--:B------:R-:W-:Y:S01]  /*c860*/  FMUL.FTZ R140, R140, R180.reuse ;  /* 0x000000b48c8c7220 */ /* 0x080fe20000410000 */
[-C--:B------:R-:W-:Y:S01]  /*c870*/  FMUL.FTZ R141, R141, R180.reuse ;  /* 0x000000b48d8d7220 */ /* 0x080fe20000410000 */
[----:B------:R-:W-:Y:S01]  /*c880*/  MUFU.EX2 R191, R191 ;  /* 0x000000bf00bf7308 */ /* 0x000fe20000000800 */
[C---:B------:R-:W-:Y:S01]  /*c890*/  HMMA.16816.F32 R120, R4.reuse, R14, R120 ;  /* 0x0000000e0478723c */ /* 0x040fe20000001878 */
[----:B------:R-:W2:Y:S01]  /*c8a0*/  LDSM.16.MT88.4 R12, [R225+0x16000] ;  /* 0x01600000e10c783b */ /* 0x000ea20000004200 */
[-C--:B------:R-:W-:Y:S01]  /*c8b0*/  FMUL.FTZ R142, R142, R3.reuse ;  /* 0x000000038e8e7220 */ /* 0x080fe20000410000 */
[-C--:B------:R-:W-:Y:S01]  /*c8c0*/  FMUL.FTZ R143, R143, R3.reuse ;  /* 0x000000038f8f7220 */ /* 0x080fe20000410000 */
[-C--:B------:R-:W-:Y:S01]  /*c8d0*/  FMUL.FTZ R144, R144, R180.reuse ;  /* 0x000000b490907220 */ /* 0x080fe20000410000 */
[-C--:B------:R-:W-:Y:S01]  /*c8e0*/  FMUL.FTZ R145, R145, R180.reuse ;  /* 0x000000b491917220 */ /* 0x080fe20000410000 */
[C---:B-----5:R-:W-:Y:S01]  /*c8f0*/  HMMA.16816.F32 R132, R4.reuse, R16, R132 ;  /* 0x000000100484723c */ /* 0x060fe20000001884 */
[----:B------:R-:W5:Y:S01]  /*c900*/  MUFU.EX2 R196, R196 ;  /* 0x000000c400c47308 */ /* 0x000f620000000800 */
        /* <DEDUP_REMOVED lines=10> */
[C---:B-1----:R-:W-:Y:S01]  /*c9b0*/  HMMA.16816.F32 R124, R4.reuse, R8, R124 ;  /* 0x00000008047c723c */ /* 0x042fe2000000187c */
[-C--:B------:R-:W-:Y:S01]  /*c9c0*/  FMUL.FTZ R154, R154, R3.reuse ;  /* 0x000000039a9a7220 */ /* 0x080fe20000410000 */
[-C--:B------:R-:W-:Y:S01]  /*c9d0*/  FMUL.FTZ R155, R155, R3.reuse ;  /* 0x000000039b9b7220 */ /* 0x080fe20000410000 */
[----:B------:R-:W1:Y:S01]  /*c9e0*/  MUFU.EX2 R201, R201 ;  /* 0x000000c900c97308 */ /* 0x000e620000000800 */
[----:B------:R-:W-:Y:S01]  /*c9f0*/  FFMA.FTZ R176, R243, R180, R176 ;  /* 0x000000b4f3b07223 */ /* 0x000fe200000100b0 */
[----:B------:R-:W-:Y:S01]  /*ca00*/  FFMA.FTZ R3, R241, R3, R172 ;  /* 0x00000003f1037223 */ /* 0x000fe200000100ac */
[C---:B------:R-:W-:Y:S01]  /*ca10*/  HMMA.16816.F32 R128, R4.reuse, R10, R128 ;  /* 0x0000000a0480723c */ /* 0x040fe20000001880 */
[----:B---3--:R-:W-:Y:S01]  /*ca20*/  F2FP.F16.F32.PACK_AB R8, R190, R185 ;  /* 0x000000b9be08723e */ /* 0x008fe200000000ff */
[----:B------:R-:W-:Y:S01]  /*ca30*/  FADD.FTZ R175, R175, R176 ;  /* 0x000000b0afaf7221 */ /* 0x000fe20000010000 */
[----:B------:R-:W-:Y:S01]  /*ca40*/  F2FP.F16.F32.PACK_AB R9, R194, R189 ;  /* 0x000000bdc209723e */ /* 0x000fe200000000ff */
[----:B------:R-:W-:Y:S01]  /*ca50*/  FADD.FTZ R3, R2, R3 ;  /* 0x0000000302037221 */ /* 0x000fe20000010000 */
[----:B------:R-:W3:Y:S01]  /*ca60*/  MUFU.EX2 R198, R198 ;  /* 0x000000c600c67308 */ /* 0x000ee20000000800 */
[----:B------:R-:W-:Y:S01]  /*ca70*/  HMMA.16816.F32 R148, R4, R32, R148 ;  /* 0x000000200494723c */ /* 0x000fe20000001894 */
[----:B------:R-:W-:Y:S01]  /*ca80*/  F2FP.F16.F32.PACK_AB R10, R192, R187 ;  /* 0x000000bbc00a723e */ /* 0x000fe200000000ff */
[----:B------:R-:W-:Y:S01]  /*ca90*/  FADD.FTZ R174, R174, R175 ;  /* 0x000000afaeae7221 */ /* 0x000fe20000010000 */
[----:B-----5:R-:W-:Y:S01]  /*caa0*/  F2FP.F16.F32.PACK_AB R11, R196, R191 ;  /* 0x000000bfc40b723e */ /* 0x020fe200000000ff */
[----:B------:R-:W-:-:S02]  /*cab0*/  FADD.FTZ R0, R0, R3 ;  /* 0x0000000300007221 */ /* 0x000fc40000010000 */
[----:B------:R-:W-:Y:S01]  /*cac0*/  HMMA.16816.F32 R152, R4, R34, R152 ;  /* 0x000000220498723c */ /* 0x000fe20000001898 */
[----:B------:R-:W-:Y:S01]  /*cad0*/  LDSM.16.MT88.4 R32, [R225+0x12800] ;  /* 0x01280000e120783b */ /* 0x000fe20000004200 */
[----:B------:R-:W-:Y:S01]  /*cae0*/  MUFU.EX2 R202, R202 ;  /* 0x000000ca00ca7308 */ /* 0x000fe20000000800 */
[----:B------:R-:W-:Y:S01]  /*caf0*/  FADD.FTZ R174, R173, R174 ;  /* 0x000000aeadae7221 */ /* 0x000fe20000010000 */
[----:B------:R-:W-:Y:S02]  /*cb00*/  FADD.FTZ R0, R179, R0 ;  /* 0x00000000b3007221 */ /* 0x000fe40000010000 */
[C---:B----4-:R-:W-:Y:S01]  /*cb10*/  HMMA.16816.F32 R48, R8.reuse, R20, R48 ;  /* 0x000000140830723c */ /* 0x050fe20000001830 */
[----:B------:R-:W-:Y:S01]  /*cb20*/  FADD.FTZ R185, R185, R174 ;  /* 0x000000aeb9b97221 */ /* 0x000fe20000010000 */
[----:B------:R-:W-:Y:S02]  /*cb30*/  FADD.FTZ R189, R189, R0 ;  /* 0x00000000bdbd7221 */ /* 0x000fe40000010000 */
[----:B------:R-:W-:Y:S01]  /*cb40*/  MUFU.EX2 R203, R203 ;  /* 0x000000cb00cb7308 */ /* 0x000fe20000000800 */
[----:B------:R-:W-:Y:S01]  /*cb50*/  FADD.FTZ R190, R190, R185 ;  /* 0x000000b9bebe7221 */ /* 0x000fe20000010000 */
[----:B------:R-:W-:Y:S01]  /*cb60*/  HMMA.16816.F32 R52, R8, R22, R52 ;  /* 0x000000160834723c */ /* 0x000fe20000001834 */
[----:B------:R-:W4:Y:S01]  /*cb70*/  LDSM.16.MT88.4 R20, [R226+0x14800] ;  /* 0x01480000e214783b */ /* 0x000f220000004200 */
[----:B------:R-:W-:Y:S01]  /*cb80*/  FADD.FTZ R194, R194, R189 ;  /* 0x000000bdc2c27221 */ /* 0x000fe20000010000 */
[----:B------:R-:W-:-:S03]  /*cb90*/  FADD.FTZ R187, R187, R190 ;  /* 0x000000bebbbb7221 */ /* 0x000fc60000010000 */
[----:B--2---:R-:W-:Y:S01]  /*cba0*/  HMMA.16816.F32 R140, R4, R12, R140 ;  /* 0x0000000c048c723c */ /* 0x004fe2000000188c */
[----:B------:R-:W-:Y:S01]  /*cbb0*/  MUFU.EX2 R195, R195 ;  /* 0x000000c300c37308 */ /* 0x000fe20000000800 */
[----:B------:R-:W-:Y:S01]  /*cbc0*/  FADD.FTZ R191, R191, R194 ;  /* 0x000000c2bfbf7221 */ /* 0x000fe20000010000 */
[----:B------:R-:W-:-:S03]  /*cbd0*/  FADD.FTZ R192, R192, R187 ;  /* 0x000000bbc0c07221 */ /* 0x000fc60000010000 */
[----:B------:R-:W-:Y:S01]  /*cbe0*/  HMMA.16816.F32 R144, R4, R14, R144 ;  /* 0x0000000e0490723c */ /* 0x000fe20000001890 */
[----:B------:R-:W2:Y:S01]  /*cbf0*/  LDSM.16.MT88.4 R12, [R228+0x12800] ;  /* 0x01280000e40c783b */ /* 0x000ea20000004200 */
[----:B------:R-:W-:Y:S01]  /*cc00*/  FADD.FTZ R196, R196, R191 ;  /* 0x000000bfc4c47221 */ /* 0x000fe20000010000 */
[----:B------:R-:W5:Y:S01]  /*cc10*/  MUFU.EX2 R200, R200 ;  /* 0x000000c800c87308 */ /* 0x000f620000000800 */
[----:B-1----:R-:W-:Y:S01]  /*cc20*/  FADD.FTZ R3, R201, R192 ;  /* 0x000000c0c9037221 */ /* 0x002fe20000010000 */
[----:B------:R-:W-:Y:S01]  /*cc30*/  LDSM.16.MT88.4 R4, [R224+0x14800] ;  /* 0x01480000e004783b */ /* 0x000fe20000004200 */
[----:B------:R-:W-:Y:S02]  /*cc40*/  HMMA.16816.F32 R40, R8, R24, R40 ;  /* 0x000000180828723c */ /* 0x000fe40000001828 */
[----:B---3--:R-:W-:-:S03]  /*cc50*/  FADD.FTZ R3, R198, R3 ;  /* 0x00000003c6037221 */ /* 0x008fc60000010000 */
[----:B------:R-:W-:Y:S01]  /*cc60*/  MUFU.EX2 R197, R197 ;  /* 0x000000c500c57308 */ /* 0x000fe20000000800 */
[C---:B------:R-:W-:Y:S01]  /*cc70*/  HMMA.16816.F32 R44, R8.reuse, R26, R44 ;  /* 0x0000001a082c723c */ /* 0x040fe2000000182c */
[----:B------:R-:W1:Y:S05]  /*cc80*/  LDSM.16.MT88.4 R24, [R228+0x14800] ;  /* 0x01480000e418783b */ /* 0x000e6a0000004200 */
[C---:B------:R-:W-:Y:S01]  /*cc90*/  HMMA.16816.F32 R56, R8.reuse, R16, R56 ;  /* 0x000000100838723c */ /* 0x040fe20000001838 */
[----:B------:R-:W3:Y:S05]  /*cca0*/  MUFU.EX2 R204, R204 ;  /* 0x000000cc00cc7308 */ /* 0x000eea0000000800 */
[C---:B------:R-:W-:Y:S01]  /*ccb0*/  HMMA.16816.F32 R60, R8.reuse, R18, R60 ;  /* 0x00000012083c723c */ /* 0x040fe2000000183c */
[----:B------:R-:W5:Y:S02]  /*ccc0*/  LDSM.16.MT88.4 R16, [R225+0x14800] ;  /* 0x01480000e110783b */ /* 0x000f640000004200 */
[----:B------:R-:W-:Y:S03]  /*ccd0*/  MUFU.EX2 R188, R188 ;  /* 0x000000bc00bc7308 */ /* 0x000fe60000000800 */
[C---:B----4-:R-:W-:Y:S05]  /*cce0*/  HMMA.16816.F32 R104, R8.reuse, R20, R104 ;  /* 0x000000140868723c */ /* 0x050fea0000001868 */
[----:B------:R-:W4:Y:S01]  /*ccf0*/  MUFU.EX2 R193, R193 ;  /* 0x000000c100c17308 */ /* 0x000f220000000800 */
[C---:B------:R-:W-:Y:S01]  /*cd00*/  HMMA.16816.F32 R108, R8.reuse, R22, R108 ;  /* 0x00000016086c723c */ /* 0x040fe2000000186c */
[----:B------:R-:W3:Y:S05]  /*cd10*/  LDSM.16.MT88.4 R20, [R224+0x16800] ;  /* 0x01680000e014783b */ /* 0x000eea0000004200 */
[C---:B------:R-:W-:Y:S01]  /*cd20*/  HMMA.16816.F32 R160, R8.reuse, R28, R160 ;  /* 0x0000001c08a0723c */ /* 0x040fe200000018a0 */
[----:B------:R-:W-:Y:S05]  /*cd30*/  MUFU.EX2 R184, R184 ;  /* 0x000000b800b87308 */ /* 0x000fea0000000800 */
[C---:B------:R-:W-:Y:S01]  /*cd40*/  HMMA.16816.F32 R36, R8.reuse, R30, R36 ;  /* 0x0000001e0824723c */ /* 0x040fe20000001824 */
[----:B------:R-:W4:Y:S02]  /*cd50*/  LDSM.16.MT88.4 R28, [R224+0x12800] ;  /* 0x01280000e01c783b */ /* 0x000f240000004200 */
[----:B------:R-:W-:Y:S03]  /*cd60*/  MUFU.EX2 R183, R183 ;  /* 0x000000b700b77308 */ /* 0x000fe60000000800 */
[C---:B--2---:R-:W-:Y:S05]  /*cd70*/  HMMA.16816.F32 R64, R8.reuse, R12, R64 ;  /* 0x0000000c0840723c */ /* 0x044fea0000001840 */
[----:B------:R-:W-:Y:S01]  /*cd80*/  MUFU.EX2 R181, R181 ;  /* 0x000000b500b57308 */ /* 0x000fe20000000800 */
[C---:B------:R-:W-:Y:S01]  /*cd90*/  HMMA.16816.F32 R68, R8.reuse, R14, R68 ;  /* 0x0000000e0844723c */ /* 0x040fe20000001844 */
[----:B------:R-:W2:Y:S05]  /*cda0*/  LDSM.16.MT88.4 R12, [R228+0x16800] ;  /* 0x01680000e40c783b */ /* 0x000eaa0000004200 */
[C---:B-1----:R-:W-:Y:S01]  /*cdb0*/  HMMA.16816.F32 R96, R8.reuse, R24, R96 ;  /* 0x000000180860723c */ /* 0x042fe20000001860 */
[----:B------:R-:W1:Y:S05]  /*cdc0*/  MUFU.EX2 R182, R182 ;  /* 0x000000b600b67308 */ /* 0x000e6a0000000800 */
[C---:B------:R-:W-:Y:S01]  /*cdd0*/  HMMA.16816.F32 R100, R8.reuse, R26, R100 ;  /* 0x0000001a0864723c */ /* 0x040fe20000001864 */
[----:B------:R-:W1:Y:S02]  /*cde0*/  LDSM.16.MT88.4 R24, [R226+0x16800] ;  /* 0x01680000e218783b */ /* 0x000e640000004200 */
[----:B------:R-:W-:Y:S03]  /*cdf0*/  MUFU.EX2 R186, R186 ;  /* 0x000000ba00ba7308 */ /* 0x000fe60000000800 */
[C---:B-----5:R-:W-:Y:S05]  /*ce00*/  HMMA.16816.F32 R112, R8.reuse, R16, R112 ;  /* 0x000000100870723c */ /* 0x060fea0000001870 */
[----:B------:R-:W5:Y:S01]  /*ce10*/  MUFU.EX2 R199, R199 ;  /* 0x000000c700c77308 */ /* 0x000f620000000800 */
[C---:B------:R-:W-:Y:S01]  /*ce20*/  HMMA.16816.F32 R116, R8.reuse, R18, R116 ;  /* 0x000000120874723c */ /* 0x040fe20000001874 */
[----:B------:R-:W5:Y:S05]  /*ce30*/  LDSM.16.MT88.4 R16, [R225+0x16800] ;  /* 0x01680000e110783b */ /* 0x000f6a0000004200 */
[C---:B------:R-:W-:Y:S06]  /*ce40*/  HMMA.16816.F32 R156, R8.reuse, R4, R156 ;  /* 0x00000004089c723c */ /* 0x040fec000000189c */
[C---:B------:R-:W-:Y:S01]  /*ce50*/  HMMA.16816.F32 R120, R8.reuse, R6, R120 ;  /* 0x000000060878723c */ /* 0x040fe20000001878 */
[----:B------:R-:W5:Y:S05]  /*ce60*/  LDSM.16.MT88.4 R4, [R228+0x11000] ;  /* 0x01100000e404783b */ /* 0x000f6a0000004200 */
[C---:B---3--:R-:W-:Y:S06]  /*ce70*/  HMMA.16816.F32 R148, R8.reuse, R20, R148 ;  /* 0x000000140894723c */ /* 0x048fec0000001894 */
[C---:B------:R-:W-:Y:S01]  /*ce80*/  HMMA.16816.F32 R152, R8.reuse, R22, R152 ;  /* 0x000000160898723c */ /* 0x040fe20000001898 */
[----:B------:R-:W3:Y:S05]  /*ce90*/  LDSM.16.MT88.4 R20, [R225+0x13000] ;  /* 0x01300000e114783b */ /* 0x000eea0000004200 */
        /* <DEDUP_REMOVED lines=8> */
[----:B------:R-:W-:Y:S05]  /*cf20*/  LDSM.16.MT88.4 R28, [R226+0x13000] ;  /* 0x01300000e21c783b */ /* 0x000fea0000004200 */
[C---:B--2---:R-:W-:Y:S06]  /*cf30*/  HMMA.16816.F32 R124, R8.reuse, R12, R124 ;  /* 0x0000000c087c723c */ /* 0x044fec000000187c */
[C---:B------:R-:W-:Y:S01]  /*cf40*/  HMMA.16816.F32 R128, R8.reuse, R14, R128 ;  /* 0x0000000e0880723c */ /* 0x040fe20000001880 */
[----:B------:R-:W-:Y:S05]  /*cf50*/  LDSM.16.MT88.4 R12, [R224+0x13000] ;  /* 0x01300000e00c783b */ /* 0x000fea0000004200 */
[C---:B-1----:R-:W-:Y:S06]  /*cf60*/  HMMA.16816.F32 R132, R8.reuse, R24, R132 ;  /* 0x000000180884723c */ /* 0x042fec0000001884 */
[C---:B------:R-:W-:Y:S01]  /*cf70*/  HMMA.16816.F32 R136, R8.reuse, R26, R136 ;  /* 0x0000001a0888723c */ /* 0x040fe20000001888 */
[----:B------:R-:W-:Y:S05]  /*cf80*/  LDSM.16.MT88.4 R24, [R228+0x13000] ;  /* 0x01300000e418783b */ /* 0x000fea0000004200 */
[C---:B-----5:R-:W-:Y:S06]  /*cf90*/  HMMA.16816.F32 R140, R8.reuse, R16, R140 ;  /* 0x00000010088c723c */ /* 0x060fec000000188c */
[----:B------:R-:W-:Y:S01]  /*cfa0*/  HMMA.16816.F32 R144, R8, R18, R144 ;  /* 0x000000120890723c */ /* 0x000fe20000001890 */
[----:B------:R-:W1:Y:S06]  /*cfb0*/  LDSM.16.MT88.4 R16, [R225+0x11000] ;  /* 0x01100000e110783b */ /* 0x000e6c0000004200 */
[----:B------:R-:W-:-:S02]  /*cfc0*/  F2FP.F16.F32.PACK_AB R8, R198, R201 ;  /* 0x000000c9c608723e */ /* 0x000fc400000000ff */
[----:B------:R-:W-:Y:S01]  /*cfd0*/  F2FP.F16.F32.PACK_AB R9, R200, R195 ;  /* 0x000000c3c809723e */ /* 0x000fe200000000ff */
[----:B------:R-:W-:Y:S01]  /*cfe0*/  FADD.FTZ R195, R195, R196 ;  /* 0x000000c4c3c37221 */ /* 0x000fe20000010000 */
[C---:B------:R-:W-:Y:S01]  /*cff0*/  F2FP.F16.F32.PACK_AB R10, R203.reuse, R202 ;  /* 0x000000cacb0a723e */ /* 0x040fe200000000ff */
[----:B------:R-:W-:Y:S01]  /*d000*/  FADD.FTZ R202, R202, R3 ;  /* 0x00000003caca7221 */ /* 0x000fe20000010000 */
[----:B------:R-:W-:Y:S01]  /*d010*/  F2FP.F16.F32.PACK_AB R11, R204, R197 ;  /* 0x000000c5cc0b723e */ /* 0x000fe200000000ff */
[----:B------:R-:W-:Y:S01]  /*d020*/  FADD.FTZ R200, R200, R195 ;  /* 0x000000c3c8c87221 */ /* 0x000fe20000010000 */
[----:B------:R-:W-:Y:S01]  /*d030*/  MOV R3, R177 ;  /* 0x000000b100037202 */ /* 0x000fe20000000f00 */
[----:B------:R-:W-:Y:S02]  /*d040*/  FADD.FTZ R203, R203, R202 ;  /* 0x000000cacbcb7221 */ /* 0x000fe40000010000 */
[----:B------:R-:W-:Y:S02]  /*d050*/  FADD.FTZ R197, R197, R200 ;  /* 0x000000c8c5c57221 */ /* 0x000fe40000010000 */
[----:B------:R-:W-:Y:S02]  /*d060*/  HMMA.16816.F32 R160, R8, R4, R160 ;  /* 0x0000000408a0723c */ /* 0x000fe400000018a0 */
        /* <DEDUP_REMOVED lines=8> */
[----:B------:R-:W-:Y:S05]  /*d0f0*/  LDSM.16.MT88.4 R16, [R226+0x15000] ;  /* 0x01500000e210783b */ /* 0x000fea0000004200 */
[C---:B------:R-:W-:Y:S06]  /*d100*/  HMMA.16816.F32 R64, R8.reuse, R24, R64 ;  /* 0x000000180840723c */ /* 0x040fec0000001840 */
        /* <DEDUP_REMOVED lines=8> */
[C---:B------:R-:W-:Y:S06]  /*d190*/  HMMA.16816.F32 R88, R8.reuse, R12, R88 ;  /* 0x0000000c0858723c */ /* 0x040fec0000001858 */
[C---:B------:R-:W-:Y:S01]  /*d1a0*/  HMMA.16816.F32 R92, R8.reuse, R14, R92 ;  /* 0x0000000e085c723c */ /* 0x040fe2000000185c */
[----:B------:R-:W4:Y:S05]  /*d1b0*/  LDSM.16.MT88.4 R12, [R226+0x17000] ;  /* 0x01700000e20c783b */ /* 0x000f2a0000004200 */
[C---:B---3--:R-:W-:Y:S06]  /*d1c0*/  HMMA.16816.F32 R124, R8.reuse, R20, R124 ;  /* 0x00000014087c723c */ /* 0x048fec000000187c */
[C---:B------:R-:W-:Y:S01]  /*d1d0*/  HMMA.16816.F32 R128, R8.reuse, R22, R128 ;  /* 0x000000160880723c */ /* 0x040fe20000001880 */
[----:B------:R-:W3:Y:S05]  /*d1e0*/  LDSM.16.MT88.4 R20, [R224+0x11800] ;  /* 0x01180000e014783b */ /* 0x000eea0000004200 */
[C---:B------:R-:W-:Y:S06]  /*d1f0*/  HMMA.16816.F32 R56, R8.reuse, R32, R56 ;  /* 0x000000200838723c */ /* 0x040fec0000001838 */
[C---:B------:R-:W-:Y:S01]  /*d200*/  HMMA.16816.F32 R60, R8.reuse, R34, R60 ;  /* 0x00000022083c723c */ /* 0x040fe2000000183c */
[----:B------:R-:W-:Y:S05]  /*d210*/  LDSM.16.MT88.4 R32, [R228+0x11800] ;  /* 0x01180000e420783b */ /* 0x000fea0000004200 */
[C---:B-1----:R-:W-:Y:S06]  /*d220*/  HMMA.16816.F32 R140, R8.reuse, R4, R140 ;  /* 0x00000004088c723c */ /* 0x042fec000000188c */
[----:B------:R-:W-:Y:S01]  /*d230*/  HMMA.16816.F32 R144, R8, R6, R144 ;  /* 0x000000060890723c */ /* 0x000fe20000001890 */
[----:B------:R-:W-:Y:S01]  /*d240*/  F2FP.F16.F32.PACK_AB R4, R193, R188 ;  /* 0x000000bcc104723e */ /* 0x000fe200000000ff */
[----:B------:R-:W-:Y:S01]  /*d250*/  FADD.FTZ R188, R188, R203 ;  /* 0x000000cbbcbc7221 */ /* 0x000fe20000010000 */
[----:B------:R-:W-:Y:S01]  /*d260*/  F2FP.F16.F32.PACK_AB R5, R182, R181 ;  /* 0x000000b5b605723e */ /* 0x000fe200000000ff */
[----:B------:R-:W-:-:S02]  /*d270*/  FADD.FTZ R181, R181, R204 ;  /* 0x000000ccb5b57221 */ /* 0x000fc40000010000 */
[C---:B------:R-:W-:Y:S01]  /*d280*/  HMMA.16816.F32 R40, R8.reuse, R164, R40 ;  /* 0x000000a40828723c */ /* 0x040fe20000001828 */
[----:B------:R-:W-:Y:S01]  /*d290*/  F2FP.F16.F32.PACK_AB R6, R183, R184 ;  /* 0x000000b8b706723e */ /* 0x000fe200000000ff */
[----:B------:R-:W-:Y:S01]  /*d2a0*/  FADD.FTZ R193, R193, R188 ;  /* 0x000000bcc1c17221 */ /* 0x000fe20000010000 */
[----:B------:R-:W-:Y:S01]  /*d2b0*/  F2FP.F16.F32.PACK_AB R7, R199, R186 ;  /* 0x000000bac707723e */ /* 0x000fe200000000ff */
[----:B------:R-:W-:Y:S02]  /*d2c0*/  FADD.FTZ R181, R182, R181 ;  /* 0x000000b5b6b57221 */ /* 0x000fe40000010000 */
[----:B------:R-:W-:Y:S01]  /*d2d0*/  HMMA.16816.F32 R44, R8, R166, R44 ;  /* 0x000000a6082c723c */ /* 0x000fe2000000182c */
[----:B------:R-:W1:Y:S01]  /*d2e0*/  LDSM.16.MT88.4 R164, [R224+0x17000] ;  /* 0x01700000e0a4783b */ /* 0x000e620000004200 */
[----:B------:R-:W-:Y:S01]  /*d2f0*/  FADD.FTZ R184, R184, R193 ;  /* 0x000000c1b8b87221 */ /* 0x000fe20000010000 */
[----:B------:R-:W-:-:S03]  /*d300*/  FADD.FTZ R186, R186, R181 ;  /* 0x000000b5baba7221 */ /* 0x000fc60000010000 */
[----:B------:R-:W-:Y:S01]  /*d310*/  HMMA.16816.F32 R104, R8, R16, R104 ;  /* 0x000000100868723c */ /* 0x000fe20000001868 */
[----:B------:R-:W-:Y:S01]  /*d320*/  FADD.FTZ R243, R183, R184 ;  /* 0x000000b8b7f37221 */ /* 0x000fe20000010000 */
[----:B------:R-:W-:-:S04]  /*d330*/  FADD.FTZ R241, R199, R186 ;  /* 0x000000bac7f17221 */ /* 0x000fc80000010000 */
        /* <DEDUP_REMOVED lines=8> */
[C---:B----4-:R-:W-:Y:S06]  /*d3c0*/  HMMA.16816.F32 R132, R8.reuse, R12, R132 ;  /* 0x0000000c0884723c */ /* 0x050fec0000001884 */
[----:B------:R-:W-:Y:S01]  /*d3d0*/  HMMA.16816.F32 R136, R8, R14, R136 ;  /* 0x0000000e0888723c */ /* 0x000fe20000001888 */
[----:B------:R-:W4:Y:S05]  /*d3e0*/  LDSM.16.MT88.4 R12, [R226+0x13800] ;  /* 0x01380000e20c783b */ /* 0x000f2a0000004200 */
[C---:B---3--:R-:W-:Y:S06]  /*d3f0*/  HMMA.16816.F32 R56, R4.reuse, R20, R56 ;  /* 0x000000140438723c */ /* 0x048fec0000001838 */
[----:B------:R-:W-:Y:S01]  /*d400*/  HMMA.16816.F32 R60, R4, R22, R60 ;  /* 0x00000016043c723c */ /* 0x000fe2000000183c */
[----:B------:R-:W3:Y:S05]  /*d410*/  LDSM.16.MT88.4 R20, [R224+0x15800] ;  /* 0x01580000e014783b */ /* 0x000eea0000004200 */
[C---:B-1----:R-:W-:Y:S06]  /*d420*/  HMMA.16816.F32 R148, R8.reuse, R164, R148 ;  /* 0x000000a40894723c */ /* 0x042fec0000001894 */
[----:B------:R-:W-:Y:S01]  /*d430*/  HMMA.16816.F32 R152, R8, R166, R152 ;  /* 0x000000a60898723c */ /* 0x000fe20000001898 */
[----:B------:R-:W1:Y:S04]  /*d440*/  LDSM.16.MT88.4 R164, [R225+0x13800] ;  /* 0x01380000e1a4783b */ /* 0x000e680000004200 */
[----:B------:R-:W-:Y:S01]  /*d450*/  LDSM.16.MT88.4 R8, [R226+0x17800] ;  /* 0x01780000e208783b */ /* 0x000fe20000004200 */
[C---:B------:R-:W-:Y:S06]  /*d460*/  HMMA.16816.F32 R160, R4.reuse, R32, R160 ;  /* 0x0000002004a0723c */ /* 0x040fec00000018a0 */
[C---:B------:R-:W-:Y:S01]  /*d470*/  HMMA.16816.F32 R36, R4.reuse, R34, R36 ;  /* 0x000000220424723c */ /* 0x040fe20000001824 */
[----:B------:R-:W5:Y:S05]  /*d480*/  LDSM.16.MT88.4 R32, [R224+0x13800] ;  /* 0x01380000e020783b */ /* 0x000f6a0000004200 */
[C---:B--2---:R-:W-:Y:S06]  /*d490*/  HMMA.16816.F32 R40, R4.reuse, R28, R40 ;  /* 0x0000001c0428723c */ /* 0x044fec0000001828 */
[C---:B------:R-:W-:Y:S01]  /*d4a0*/  HMMA.16816.F32 R44, R4.reuse, R30, R44 ;  /* 0x0000001e042c723c */ /* 0x040fe2000000182c */
[----:B------:R-:W2:Y:S05]  /*d4b0*/  LDSM.16.MT88.4 R28, [R226+0x15800] ;  /* 0x01580000e21c783b */ /* 0x000eaa0000004200 */
[C---:B------:R-:W-:Y:S06]  /*d4c0*/  HMMA.16816.F32 R48, R4.reuse, R24, R48 ;  /* 0x000000180430723c */ /* 0x040fec0000001830 */
        /* <DEDUP_REMOVED lines=12> */
[C---:B-----5:R-:W-:Y:S06]  /*d590*/  HMMA.16816.F32 R88, R4.reuse, R32, R88 ;  /* 0x000000200458723c */ /* 0x060fec0000001858 */
[C---:B------:R-:W-:Y:S06]  /*d5a0*/  HMMA.16816.F32 R92, R4.reuse, R34, R92 ;  /* 0x00000022045c723c */ /* 0x040fec000000185c */
[C---:B------:R-:W-:Y:S06]  /*d5b0*/  HMMA.16816.F32 R96, R4.reuse, R168, R96 ;  /* 0x000000a80460723c */ /* 0x040fec0000001860 */
[C---:B------:R-:W-:Y:S06]  /*d5c0*/  HMMA.16816.F32 R100, R4.reuse, R170, R100 ;  /* 0x000000aa0464723c */ /* 0x040fec0000001864 */
[C---:B--2---:R-:W-:Y:S06]  /*d5d0*/  HMMA.16816.F32 R104, R4.reuse, R28, R104 ;  /* 0x0000001c0468723c */ /* 0x044fec0000001868 */
[C---:B------:R-:W-:Y:S06]  /*d5e0*/  HMMA.16816.F32 R108, R4.reuse, R30, R108 ;  /* 0x0000001e046c723c */ /* 0x040fec000000186c */
[C---:B------:R-:W-:Y:S06]  /*d5f0*/  HMMA.16816.F32 R112, R4.reuse, R24, R112 ;  /* 0x000000180470723c */ /* 0x040fec0000001870 */
[C---:B------:R-:W-:Y:S06]  /*d600*/  HMMA.16816.F32 R116, R4.reuse, R26, R116 ;  /* 0x0000001a0474723c */ /* 0x040fec0000001874 */
[C---:B------:R-:W-:Y:S06]  /*d610*/  HMMA.16816.F32 R124, R4.reuse, R16, R124 ;  /* 0x00000010047c723c */ /* 0x040fec000000187c */
[C---:B------:R-:W-:Y:S06]  /*d620*/  HMMA.16816.F32 R128, R4.reuse, R18, R128 ;  /* 0x000000120480723c */ /* 0x040fec0000001880 */
[C---:B------:R-:W-:Y:S06]  /*d630*/  HMMA.16816.F32 R132, R4.reuse, R8, R132 ;  /* 0x000000080484723c */ /* 0x040fec0000001884 */
[C---:B------:R-:W-:Y:S06]  /*d640*/  HMMA.16816.F32 R136, R4.reuse, R10, R136 ;  /* 0x0000000a0488723c */ /* 0x040fec0000001888 */
[C---:B----4-:R-:W-:Y:S06]  /*d650*/  HMMA.16816.F32 R140, R4.reuse, R12, R140 ;  /* 0x0000000c048c723c */ /* 0x050fec000000188c */
[C---:B------:R-:W-:Y:S06]  /*d660*/  HMMA.16816.F32 R144, R4.reuse, R14, R144 ;  /* 0x0000000e0490723c */ /* 0x040fec0000001890 */
[C---:B---3--:R-:W-:Y:S06]  /*d670*/  HMMA.16816.F32 R148, R4.reuse, R20, R148 ;  /* 0x000000140494723c */ /* 0x048fec0000001894 */
[C---:B------:R-:W-:Y:S06]  /*d680*/  HMMA.16816.F32 R152, R4.reuse, R22, R152 ;  /* 0x000000160498723c */ /* 0x040fec0000001898 */
[----:B------:R-:W-:Y:S07]  /*d690*/  HMMA.16816.F32 R80, R4, R164, R80 ;  /* 0x000000a40450723c */ /* 0x000fee0000001850 */
[----:B------:R-:W-:-:S15]  /*d6a0*/  MOV R164, R178 ;  /* 0x000000b200a47202 */ /* 0x000fde0000000f00 */
[----:B------:R-:W-:-:S02]  /*d6b0*/  NOP ;  /* 0x0000000000007918 */ /* 0x000fc40000000000 */
.L_x_1568:
[----:B------:R-:W-:Y:S05]  /*d6c0*/  @!P6 BRA `(.L_x_1576) ;  /* 0x0000004400ece947 */ /* 0x000fea0003800000 */
[----:B------:R-:W-:Y:S01]  /*d6d0*/  ULDC UR17, c[0x0][0x380] ;  /* 0x0000e00000117ab9 */ /* 0x000fe20000000800 */
[----:B------:R-:W-:Y:S01]  /*d6e0*/  ULEA UR15, -UR6, URZ, 0x6 ;  /* 0x0000003f060f7291 */ /* 0x000fe2000f8e313f */
[----:B------:R-:W-:Y:S01]  /*d6f0*/  IMAD.U32 R2, RZ, RZ, UR17 ;  /* 0x00000011ff027e24 */ /* 0x000fe2000f8e00ff */
[----:B------:R-:W-:Y:S01]  /*d700*/  ULEA UR20, -UR8, URZ, 0x6 ;  /* 0x0000003f08147291 */ /* 0x000fe2000f8e313f */
[----:B------:R-:W-:Y:S01]  /*d710*/  IMAD.U32 R0, RZ, RZ, UR17 ;  /* 0x00000011ff007e24 */ /* 0x000fe2000f8e00ff */
[----:B------:R-:W-:Y:S01]  /*d720*/  UMOV UR6, URZ ;  /* 0x0000003f00067c82 */ /* 0x000fe20008000000 */
[----:B------:R-:W-:Y:S01]  /*d730*/  UMOV UR8, URZ ;  /* 0x0000003f00087c82 */ /* 0x000fe20008000000 */
        /* <DEDUP_REMOVED lines=38> */
.L_x_1580:
[----:B------:R-:W-:Y:S01]  /*d9a0*/  PLOP3.LUT P0, PT, PT, PT, UP6, 0x40, 0x0 ;  /* 0x000000000000781c */ /* 0x000fe20003f0e868 */
[C---:B------:R-:W-:Y:S01]  /*d9b0*/  VIADD R3, R236.reuse, 0xc0 ;  /* 0x000000c0ec037836 */ /* 0x040fe20000000000 */
[----:B------:R-:W-:Y:S04]  /*d9c0*/  DEPBAR.LE SB0, 0x0 ;  /* 0x000080000000791a */ /* 0x000fe80000000000 */
[----:B------:R-:W-:Y:S01]  /*d9d0*/  BAR.SYNC.DEFER_BLOCKING 0x0 ;  /* 0x0000000000007b1d */ /* 0x000fe20000010000 */
[----:B------:R-:W-:Y:S01]  /*d9e0*/  ISETP.GE.AND P3, PT, R3, UR29, PT ;  /* 0x0000001d03007c0c */ /* 0x000fe2000bf66270 */
[C---:B------:R-:W-:Y:S01]  /*d9f0*/  VIADD R4, R236.reuse, 0x40 ;  /* 0x00000040ec047836 */ /* 0x040fe20000000000 */
[C---:B------:R-:W-:Y:S01]  /*da00*/  ISETP.GE.AND P6, PT, R236.reuse, UR29, PT ;  /* 0x0000001dec007c0c */ /* 0x040fe2000bfc6270 */
[----:B------:R-:W-:Y:S01]  /*da10*/  VIADD R2, R236, 0x80 ;  /* 0x00000080ec027836 */ /* 0x000fe20000000000 */
[----:B------:R-:W-:Y:S01]  /*da20*/  UIADD3 UR11, UR11, -0x1, URZ ;  /* 0xffffffff0b0b7890 */ /* 0x000fe2000fffe03f */
[----:B------:R-:W-:Y:S01]  /*da30*/  IMAD.MOV.U32 R3, RZ, RZ, R238 ;  /* 0x000000ffff037224 */ /* 0x000fe200078e00ee */
[----:B------:R-:W-:Y:S01]  /*da40*/  ISETP.GE.AND P5, PT, R4, UR29, PT ;  /* 0x0000001d04007c0c */ /* 0x000fe2000bfa6270 */
[----:B------:R-:W-:Y:S01]  /*da50*/  IMAD.MOV.U32 R164, RZ, RZ, R237 ;  /* 0x000000ffffa47224 */ /* 0x000fe200078e00ed */
[----:B------:R-:W-:Y:S01]  /*da60*/  ISETP.GE.AND P4, PT, R2, UR29, PT ;  /* 0x0000001d02007c0c */ /* 0x000fe2000bf86270 */
[----:B------:R-:W-:Y:S01]  /*da70*/  UMOV UR34, UR6 ;  /* 0x0000000600227c82 */ /* 0x000fe20008000000 */
[----:B------:R-:W-:Y:S01]  /*da80*/  UMOV UR33, UR7 ;  /* 0x0000000700217c82 */ /* 0x000fe20008000000 */
[----:B------:R-:W-:Y:S10]  /*da90*/  @P0 BRA `(.L_x_1577) ;  /* 0x00000004001c0947 */ /* 0x000ff40003800000 */
[----:B------:R-:W-:Y:S04]  /*daa0*/  USHF.L.U32 UR33, UR11, 0x6, URZ ;  /* 0x000000060b217899 */ /* 0x000fe8000800063f */
[----:B------:R-:W-:Y:S02]  /*dab0*/  UIADD3 UR38, UR33, 0x40, URZ ;  /* 0x0000004021267890 */ /* 0x000fe4000fffe03f */
[----:B------:R-:W-:Y:S01]  /*dac0*/  IMAD.U32 R2, RZ, RZ, UR33 ;  /* 0x00000021ff027e24 */ /* 0x000fe2000f8e00ff */
[----:B------:R-:W-:Y:S03]  /*dad0*/  ULOP3.LUT UR33, UR33, UR17, URZ, 0x3c, !UPT ;  /* 0x0000001121217292 */ /* 0x000fe6000f8e3c3f */
[----:B------:R-:W-:Y:S01]  /*dae0*/  IMAD.U32 R3, RZ, RZ, UR38 ;  /* 0x00000026ff037e24 */ /* 0x000fe2000f8e00ff */
[----:B------:R-:W-:Y:S01]  /*daf0*/  ULOP3.LUT UR38, UR38, UR17, URZ, 0x3c, !UPT ;  /* 0x0000001126267292 */ /* 0x000fe2000f8e3c3f */
[----:B------:R-:W-:Y:S03]  /*db00*/  IABS R2, R2 ;  /* 0x0000000200027213 */ /* 0x000fe60000000000 */
[----:B------:R-:W-:Y:S02]  /*db10*/  IABS R3, R3 ;  /* 0x0000000300037213 */ /* 0x000fe40000000000 */
[----:B------:R-:W-:Y:S02]  /*db20*/  R2UR UR35, R2 ;  /* 0x00000000022372ca */ /* 0x000fe400000e0000 */
[----:B------:R-:W-:Y:S11]  /*db30*/  R2UR UR37, R3 ;  /* 0x00000000032572ca */ /* 0x000ff600000e0000 */
[----:B------:R-:W-:Y:S02]  /*db40*/  UIMAD.WIDE.U32 UR42, UR31, UR35, URZ ;  /* 0x000000231f2a72a5 */ /* 0x000fe4000f8e003f */
[----:B------:R-:W-:Y:S04]  /*db50*/  UIMAD.WIDE.U32 UR40, UR31, UR37, URZ ;  /* 0x000000251f2872a5 */ /* 0x000fe8000f8e003f */
        /* <DEDUP_REMOVED lines=12> */
[----:B------:R-:W-:Y:S02]  /*dc20*/  @!UP3 UIADD3 UR41, UR41, 0x1, URZ ;  /* 0x000000012929b890 */ /* 0x000fe4000fffe03f */
[----:B------:R-:W-:Y:S02]  /*dc30*/  UISETP.GE.AND UP2, UPT, UR33, URZ, UPT ;  /* 0x0000003f2100728c */ /* 0x000fe4000bf46270 */
[----:B------:R-:W-:Y:S02]  /*dc40*/  UISETP.GE.AND UP3, UPT, UR38, URZ, UPT ;  /* 0x0000003f2600728c */ /* 0x000fe4000bf66270 */
[----:B------:R-:W-:Y:S02]  /*dc50*/  @UP5 UIADD3 UR41, UR41, 0x1, URZ ;  /* 0x0000000129295890 */ /* 0x000fe4000fffe03f */
[----:B------:R-:W-:Y:S05]  /*dc60*/  @UP4 UIADD3 UR39, UR39, 0x1, URZ ;  /* 0x0000000127274890 */ /* 0x000fea000fffe03f */
        /* <DEDUP_REMOVED lines=17> */
[----:B------:R-:W-:Y:S01]  /*dd80*/  IMAD.U32 R12, RZ, RZ, UR36 ;  /* 0x00000024ff0c7e24 */ /* 0x000fe2000f8e00ff */
[----:B------:R-:W-:Y:S01]  /*dd90*/  UIADD3 UR36, UR41, -UR39, URZ ;  /* 0x8000002729247290 */ /* 0x000fe2000fffe03f */
[----:B------:R-:W-:Y:S02]  /*dda0*/  IMAD.U32 R13, RZ, RZ, UR37 ;  /* 0x00000025ff0d7e24 */ /* 0x000fe4000f8e00ff */
[----:B------:R-:W-:Y:S01]  /*ddb0*/  MOV R10, UR34 ;  /* 0x00000022000a7c02 */ /* 0x000fe20008000f00 */
[----:B------:R-:W-:Y:S01]  /*ddc0*/  UIMAD UR36, UR36, UR17, -0x40 ;  /* 0xffffffc0242474a4 */ /* 0x000fe2000f8e0211 */
[----:B------:R-:W-:Y:S01]  /*ddd0*/  IMAD.U32 R11, RZ, RZ, UR35 ;  /* 0x00000023ff0b7e24 */ /* 0x000fe2000f8e00ff */
[----:B------:R-:W2:Y:S02]  /*dde0*/  LDG.E R5, desc[UR22][R12.64] ;  /* 0x000000160c057981 */ /* 0x000ea4000c1e1900 */
[----:B------:R-:W-:Y:S02]  /*ddf0*/  USHF.R.S32.HI UR34, URZ, 0x1f, UR36 ;  /* 0x0000001f3f227899 */ /* 0x000fe40008011424 */
[----:B------:R-:W2:Y:S01]  /*de00*/  LDG.E R4, desc[UR22][R10.64] ;  /* 0x000000160a047981 */ /* 0x000ea2000c1e1900 */
[----:B------:R-:W-:Y:S02]  /*de10*/  UIMAD UR33, UR14, UR36, URZ ;  /* 0x000000240e2172a4 */ /* 0x000fe4000f8e023f */
[----:B------:R-:W-:Y:S02]  /*de20*/  UIMAD.WIDE.U32 UR36, UR15, UR36, URZ ;  /* 0x000000240f2472a5 */ /* 0x000fe4000f8e003f */
[----:B------:R-:W-:Y:S03]  /*de30*/  UIMAD UR33, UR34, UR15, UR33 ;  /* 0x0000000f222172a4 */ /* 0x000fe6000f8e0221 */
[----:B------:R-:W-:Y:S01]  /*de40*/  UMOV UR34, UR15 ;  /* 0x0000000f00227c82 */ /* 0x000fe20008000000 */
[----:B------:R-:W-:Y:S01]  /*de50*/  IMAD.U32 R7, RZ, RZ, UR37 ;  /* 0x00000025ff077e24 */ /* 0x000fe2000f8e00ff */
[----:B------:R-:W-:Y:S01]  /*de60*/  UIADD3 UR33, UR37, UR33, URZ ;  /* 0x0000002125217290 */ /* 0x000fe2000fffe03f */
[----:B------:R-:W-:Y:S05]  /*de70*/  MOV R6, UR36 ;  /* 0x0000002400067c02 */ /* 0x000fea0008000f00 */
        /* <DEDUP_REMOVED lines=9> */
.L_x_1577:
[CC--:B------:R-:W-:Y:S01]  /*df10*/  LEA R2, P0, R3.reuse, R242.reuse, 0x1 ;  /* 0x000000f203027211 */ /* 0x0c0fe200078008ff */
[----:B------:R-:W-:Y:S01]  /*df20*/  @P6 STS.128 [R235+0x10000], RZ ;  /* 0x010000ffeb006388 */ /* 0x000fe20000000c00 */
[C---:B------:R-:W-:Y:S01]  /*df30*/  IADD3 R247, P1, R3.reuse, UR28, RZ ;  /* 0x0000001c03f77c10 */ /* 0x040fe2000ff3e0ff */
[----:B------:R-:W-:Y:S01]  /*df40*/  UISETP.GT.AND UP2, UPT, UR11, UR10, UPT ;  /* 0x0000000a0b00728c */ /* 0x000fe2000bf44270 */
[-C--:B------:R-:W-:Y:S02]  /*df50*/  LEA.HI.X R3, R3, R245.reuse, R164, 0x1, P0 ;  /* 0x000000f503037211 */ /* 0x080fe400000f0ca4 */
[----:B------:R-:W-:Y:S02]  /*df60*/  IADD3.X R166, R164, UR21, RZ, P1, !PT ;  /* 0x00000015a4a67c10 */ /* 0x000fe40008ffe4ff */
[CC--:B------:R-:W-:Y:S01]  /*df70*/  @!P6 LEA R18, P1, R247.reuse, R242.reuse, 0x1 ;  /* 0x000000f2f712e211 */ /* 0x0c0fe200078208ff */
[----:B------:R-:W-:Y:S01]  /*df80*/  @!PT LDS RZ, [RZ] ;  /* 0x00000000fffff984 */ /* 0x000fe20000000800 */
[----:B------:R-:W-:Y:S01]  /*df90*/  @!PT LDS RZ, [RZ] ;  /* 0x00000000fffff984 */ /* 0x000fe20000000800 */
[----:B------:R-:W-:Y:S01]  /*dfa0*/  @!PT LDS RZ, [RZ] ;  /* 0x00000000fffff984 */ /* 0x000fe20000000800 */
[----:B------:R-:W-:Y:S01]  /*dfb0*/  @!P6 LDGSTS.E.BYPASS.LTC128B.128 [R235+0x10000], desc[UR22][R2.64] ;  /* 0x1000000002ebefae */ /* 0x000fe2000b901d56 */
[CC--:B------:R-:W-:Y:S02]  /*dfc0*/  @!P5 LEA R250, P0, R247.reuse, R242.reuse, 0x1 ;  /* 0x000000f2f7fad211 */ /* 0x0c0fe400078008ff */
[CCC-:B------:R-:W-:Y:S01]  /*dfd0*/  @!P6 LEA.HI.X R19, R247.reuse, R245.reuse, R166.reuse, 0x1, P1 ;  /* 0x000000f5f713e211 */ /* 0x1c0fe200008f0ca6 */
[----:B------:R-:W-:Y:S01]  /*dfe0*/  @P5 STS.128 [R235+0x12000], RZ ;  /* 0x012000ffeb005388 */ /* 0x000fe20000000c00 */
[C---:B------:R-:W-:Y:S02]  /*dff0*/  IADD3 R167, P2, R247.reuse, UR28, RZ ;  /* 0x0000001cf7a77c10 */ /* 0x040fe4000ff5e0ff */
[CCC-:B------:R-:W-:Y:S01]  /*e000*/  @!P5 LEA.HI.X R251, R247.reuse, R245.reuse, R166.reuse, 0x1, P0 ;  /* 0x000000f5f7fbd211 */ /* 0x1c0fe200000f0ca6 */
[----:B------:R-:W-:Y:S01]  /*e010*/  @!PT LDS RZ, [RZ] ;  /* 0x00000000fffff984 */ /* 0x000fe20000000800 */
[----:B------:R-:W-:Y:S01]  /*e020*/  @!PT LDS RZ, [RZ] ;  /* 0x00000000fffff984 */ /* 0x000fe20000000800 */
[----:B------:R-:W-:Y:S01]  /*e030*/  @!PT LDS RZ, [RZ] ;  /* 0x00000000fffff984 */ /* 0x000fe20000000800 */
[----:B------:R-:W-:Y:S01]  /*e040*/  @!P5 LDGSTS.E.BYPASS.LTC128B.128 [R235+0x12000], desc[UR22][R2.64+0x80] ;  /* 0x1200008002ebdfae */ /* 0x000fe2000b901d56 */
[----:B------:R-:W-:Y:S02]  /*e050*/  IADD3.X R164, R166, UR21, RZ, P2, !PT ;  /* 0x00000015a6a47c10 */ /* 0x000fe400097fe4ff */
[CC--:B------:R-:W-:Y:S01]  /*e060*/  @!P4 LEA R248, P2, R247.reuse, R242.reuse, 0x1 ;  /* 0x000000f2f7f8c211 */ /* 0x0c0fe200078408ff */
[----:B------:R-:W-:Y:S01]  /*e070*/  @P4 STS.128 [R235+0x14000], RZ ;  /* 0x014000ffeb004388 */ /* 0x000fe20000000c00 */
[CC--:B------:R-:W-:Y:S02]  /*e080*/  @!P3 LEA R246, P1, R247.reuse, R242.reuse, 0x1 ;  /* 0x000000f2f7f6b211 */ /* 0x0c0fe400078208ff */
[CCC-:B------:R-:W-:Y:S01]  /*e090*/  @!P4 LEA.HI.X R249, R247.reuse, R245.reuse, R166.reuse, 0x1, P2 ;  /* 0x000000f5f7f9c211 */ /* 0x1c0fe200010f0ca6 */
[----:B------:R-:W-:Y:S01]  /*e0a0*/  @!PT LDS RZ, [RZ] ;  /* 0x00000000fffff984 */ /* 0x000fe20000000800 */
[----:B------:R-:W-:Y:S01]  /*e0b0*/  @!PT LDS RZ, [RZ] ;  /* 0x00000000fffff984 */ /* 0x000fe20000000800 */
[----:B------:R-:W-:Y:S01]  /*e0c0*/  @!PT LDS RZ, [RZ] ;  /* 0x00000000fffff984 */ /* 0x000fe20000000800 */
[----:B------:R-:W-:Y:S01]  /*e0d0*/  @!P4 LDGSTS.E.BYPASS.LTC128B.128 [R235+0x14000], desc[UR22][R2.64+0x100] ;  /* 0x1400010002ebcfae */ /* 0x000fe2000b901d56 */
[-C--:B------:R-:W-:Y:S02]  /*e0e0*/  @!P3 LEA.HI.X R247, R247, R245.reuse, R166, 0x1, P1 ;  /* 0x000000f5f7f7b211 */ /* 0x080fe400008f0ca6 */
        /* <DEDUP_REMOVED lines=8> */
[CCC-:B------:R-:W-:Y:S02]  /*e170*/  @!P5 LEA.HI.X R31, R167.reuse, R245.reuse, R164.reuse, 0x1, P2 ;  /* 0x000000f5a71fd211 */ /* 0x1c0fe400010f0ca4 */
        /* <DEDUP_REMOVED lines=8> */
[CC--:B------:R-:W-:Y:S02]  /*e200*/  @!P3 LEA.HI.X R23, R167.reuse, R245.reuse, R164, 0x1, P0 ;  /* 0x000000f5a717b211 */ /* 0x0c0fe400000f0ca4 */
[----:B------:R-:W-:Y:S01]  /*e210*/  IADD3 R166, P2, R167, UR28, RZ ;  /* 0x0000001ca7a67c10 */ /* 0x000fe2000ff5e0ff */
[----:B------:R-:W-:Y:S03]  /*e220*/  @P5 STS.128 [R235+0x12800], RZ ;  /* 0x012800ffeb005388 */ /* 0x000fe60000000c00 */
[-C--:B------:R-:W-:Y:S01]  /*e230*/  @!P6 LEA R202, P0, R166, R242.reuse, 0x1 ;  /* 0x000000f2a6cae211 */ /* 0x080fe200078008ff */
[----:B------:R-:W-:Y:S01]  /*e240*/  @!PT LDS RZ, [RZ] ;  /* 0x00000000fffff984 */ /* 0x000fe20000000800 */
[----:B------:R-:W-:Y:S01]  /*e250*/  @!PT LDS RZ, [RZ] ;  /* 0x00000000fffff984 */ /* 0x000fe20000000800 */
[----:B------:R-:W-:Y:S01]  /*e260*/  @!PT LDS RZ, [RZ] ;  /* 0x00000000fffff984 */ /* 0x000fe20000000800 */
[----:B------:R-:W-:Y:S01]  /*e270*/  @!P5 LDGSTS.E.BYPASS.LTC128B.128 [R235+0x12800], desc[UR22][R250.64+0x80] ;  /* 0x12800080faebdfae */ /* 0x000fe2000b901d56 */
[----:B------:R-:W-:Y:S02]  /*e280*/  IADD3.X R164, R164, UR21, RZ, P2, !PT ;  /* 0x00000015a4a47c10 */ /* 0x000fe400097fe4ff */
        /* <DEDUP_REMOVED lines=8> */
[CC--:B------:R-:W-:Y:S02]  /*e310*/  @!P4 LEA R34, P1, R166.reuse, R242.reuse, 0x1 ;  /* 0x000000f2a622c211 */ /* 0x0c0fe400078208ff */
[C---:B------:R-:W-:Y:S01]  /*e320*/  @!P3 LEA R244, P0, R166.reuse, R242, 0x1 ;  /* 0x000000f2a6f4b211 */ /* 0x040fe200078008ff */
[----:B------:R-:W-:Y:S01]  /*e330*/  @P3 STS.128 [R235+0x16800], RZ ;  /* 0x016800ffeb003388 */ /* 0x000fe20000000c00 */
[CC--:B------:R-:W-:Y:S01]  /*e340*/  @!P4 LEA.HI.X R35, R166.reuse, R245.reuse, R164, 0x1, P1 ;  /* 0x000000f5a623c211 */ /* 0x0c0fe200008f0ca4 */
[----:B------:R-:W-:Y:S01]  /*e350*/  IMAD.MOV.U32 R242, RZ, RZ, R2 ;  /* 0x000000fffff27224 */ /* 0x000fe200078e0002 */
[----:B------:R-:W-:Y:S01]  /*e360*/  @!P3 LEA.HI.X R245, R166, R245, R164, 0x1, P0 ;  /* 0x000000f5a6f5b211 */ /* 0x000fe200000f0ca4 */
[----:B------:R-:W-:Y:S01]  /*e370*/  @!PT LDS RZ, [RZ] ;  /* 0x00000000fffff984 */ /* 0x000fe20000000800 */
[----:B------:R-:W-:Y:S01]  /*e380*/  @!PT LDS RZ, [RZ] ;  /* 0x00000000fffff984 */ /* 0x000fe20000000800 */
[----:B------:R-:W-:Y:S01]  /*e390*/  @!PT LDS RZ, [RZ] ;  /* 0x00000000fffff984 */ /* 0x000fe20000000800 */
[----:B------:R-:W-:Y:S01]  /*e3a0*/  @!P3 LDGSTS.E.BYPASS.LTC128B.128 [R235+0x16800], desc[UR22][R246.64+0x180] ;  /* 0x16800180f6ebbfae */ /* 0x000fe2000b901d56 */
[----:B------:R-:W-:Y:S03]  /*e3b0*/  PLOP3.LUT P0, PT, PT, PT, UP2, 0x80, 0x0 ;  /* 0x000000000000781c */ /* 0x000fe60003f0f028 */
        /* <DEDUP_REMOVED lines=47> */
[----:B------:R-:W-:Y:S04]  /*e6b0*/  LDSM.16.M88.4 R188, [R232] ;  /* 0x00000000e8bc783b */ /* 0x000fe80000000200 */
        /* <DEDUP_REMOVED lines=208> */
[----:B------:R-:W-:Y:S01]  /*f3c0*/  PLOP3.LUT P0, PT, PT, PT, UP6, 0x40, 0x0 ;  /* 0x000000000000781c */ /* 0x000fe20003f0e868 */
[----:B------:R-:W-:Y:S01]  /*f3d0*/  IMAD.U32 R166, RZ, RZ, UR20 ;  /* 0x00000014ffa67e24 */ /* 0x000fe2000f8e00ff */
[----:B------:R-:W-:Y:S11]  /*f3e0*/  MOV R2, UR32 ;  /* 0x0000002000027c02 */ /* 0x000ff60008000f00 */
[----:B------:R-:W-:Y:S05]  /*f3f0*/  @P0 BRA `(.L_x_1579) ;  /* 0x0000000400180947 */ /* 0x000fea0003800000 */
[----:B------:R-:W-:Y:S04]  /*f400*/  USHF.L.U32 UR14, UR11, 0x6, URZ ;  /* 0x000000060b0e7899 */ /* 0x000fe8000800063f */
[----:B------:R-:W-:Y:S02]  /*f410*/  UIADD3 UR38, UR14, -0x40, URZ ;  /* 0xffffffc00e267890 */ /* 0x000fe4000fffe03f */
        /* <DEDUP_REMOVED lines=21> */
[----:B------:R-:W-:Y:S02]  /*f570*/  UISETP.GE.AND UP3, UPT, UR14, URZ, UPT ;  /* 0x0000003f0e00728c */ /* 0x000fe4000bf66270 */
[----:B------:R-:W-:Y:S02]  /*f580*/  UISETP.GE.U32.AND UP4, UPT, UR35, UR12, UPT ;  /* 0x0000000c2300728c */ /* 0x000fe4000bf86070 */
[----:B------:R-:W-:Y:S02]  /*f590*/  @!UP2 UIADD3 UR39, UR39, 0x1, URZ ;  /* 0x000000012727a890 */ /* 0x000fe4000fffe03f */
[----:B------:R-:W-:Y:S02]  /*f5a0*/  UISETP.GE.AND UP2, UPT, UR38, URZ, UPT ;  /* 0x0000003f2600728c */ /* 0x000fe4000bf46270 */
[----:B------:R-:W-:Y:S04]  /*f5b0*/  @UP5 UIADD3 UR41, UR41, 0x1, URZ ;  /* 0x0000000129295890 */ /* 0x000fe8000fffe03f */
[----:B------:R-:W-:Y:S02]  /*f5c0*/  @!UP3 UIADD3 UR41, -UR41, URZ, URZ ;  /* 0x0000003f2929b290 */ /* 0x000fe4000fffe13f */
[----:B------:R-:W-:Y:S02]  /*f5d0*/  @UP4 UIADD3 UR39, UR39, 0x1, URZ ;  /* 0x0000000127274890 */ /* 0x000fe4000fffe03f */
[----:B------:R-:W-:Y:S02]  /*f5e0*/  USEL UR41, UR24, UR41, !UP0 ;  /* 0x0000002918297287 */ /* 0x000fe4000c000000 */
[----:B------:R-:W-:Y:S04]  /*f5f0*/  @!UP2 UIADD3 UR39, -UR39, URZ, URZ ;  /* 0x0000003f2727a290 */ /* 0x000fe8000fffe13f */
[----:B------:R-:W-:Y:S01]  /*f600*/  USEL UR39, UR24, UR39, !UP0 ;  /* 0x0000002718277287 */ /* 0x000fe2000c000000 */
[----:B------:R-:W-:Y:S02]  /*f610*/  IMAD.U32 R166, RZ, RZ, UR41 ;  /* 0x00000029ffa67e24 */ /* 0x000fe4000f8e00ff */
[----:B------:R-:W-:Y:S03]  /*f620*/  IMAD.U32 R2, RZ, RZ, UR41 ;  /* 0x00000029ff027e24 */ /* 0x000fe6000f8e00ff */
[----:B------:R-:W-:Y:S01]  /*f630*/  MOV R164, UR39 ;  /* 0x0000002700a47c02 */ /* 0x000fe20008000f00 */
        /* <DEDUP_REMOVED lines=10> */
[----:B------:R-:W-:Y:S02]  /*f6e0*/  IMAD.U32 R170, RZ, RZ, UR14 ;  /* 0x0000000effaa7e24 */ /* 0x000fe4000f8e00ff */
[----:B------:R-:W-:Y:S02]  /*f6f0*/  IMAD.U32 R173, RZ, RZ, UR37 ;  /* 0x00000025ffad7e24 */ /* 0x000fe4000f8e00ff */
[----:B------:R-:W-:Y:S02]  /*f700*/  MOV R171, UR15 ;  /* 0x0000000f00ab7c02 */ /* 0x000fe40008000f00 */
[----:B------:R-:W-:Y:S01]  /*f710*/  IMAD.U32 R172, RZ, RZ, UR36 ;  /* 0x00000024ffac7e24 */ /* 0x000fe2000f8e00ff */
[----:B------:R-:W-:Y:S02]  /*f720*/  UIADD3 UR36, UR41, -UR39, URZ ;  /* 0x8000002729247290 */ /* 0x000fe4000fffe03f */
        /* <DEDUP_REMOVED lines=9> */
[----:B------:R-:W-:Y:S01]  /*f7c0*/  UIADD3 UR14, UR37, UR14, URZ ;  /* 0x0000000e250e7290 */ /* 0x000fe2000fffe03f */
[----:B------:R-:W-:Y:S05]  /*f7d0*/  IMAD.U32 R166, RZ, RZ, UR36 ;  /* 0x00000024ffa67e24 */ /* 0x000fea000f8e00ff */
[----:B------:R-:W-:Y:S01]  /*f7e0*/  MOV R167, UR14 ;  /* 0x0000000e00a77c02 */ /* 0x000fe20008000f00 */
[----:B------:R-:W-:Y:S01]  /*f7f0*/  UMOV UR14, UR8 ;  /* 0x00000008000e7c82 */ /* 0x000fe20008000000 */
[----:B--2---:R-:W-:Y:S04]  /*f800*/  IADD3 R169, -R164, R169, RZ ;  /* 0x000000a9a4a97210 */ /* 0x004fe80007ffe1ff */
[----:B------:R-:W-:Y:S01]  /*f810*/  SHF.R.S32.HI R171, RZ, 0x1f, R169 ;  /* 0x0000001fffab7819 */ /* 0x000fe200000114a9 */
[-C--:B-1----:R-:W-:Y:S04]  /*f820*/  IMAD.WIDE.U32 R166, R169, R2.reuse, R166 ;  /* 0x00000002a9a67225 */ /* 0x082fe800078e00a6 */
[----:B------:R-:W-:Y:S04]  /*f830*/  IMAD R164, R171, R2, RZ ;  /* 0x00000002aba47224 */ /* 0x000fe800078e02ff */
[----:B------:R-:W-:Y:S04]  /*f840*/  IMAD R164, R169, R3, R164 ;  /* 0x00000003a9a47224 */ /* 0x000fe800078e02a4 */
[----:B------:R-:W-:Y:S07]  /*f850*/  IMAD.IADD R2, R167, 0x1, R164 ;  /* 0x00000001a7027824 */ /* 0x000fee00078e02a4 */
.L_x_1579:
        /* <DEDUP_REMOVED lines=15> */
[CC--:B------:R-:W-:Y:S02]  /*f950*/  @!P6 LEA.HI.X R175, R167.reuse, R239.reuse, R164, 0x1, P1 ;  /* 0x000000efa7afe211 */ /* 0x0c0fe400008f0ca4 */
[CC--:B------:R-:W-:Y:S01]  /*f960*/  @!P3 LEA R166, P1, R167.reuse, R240.reuse, 0x1 ;  /* 0x000000f0a7a6b211 */ /* 0x0c0fe200078208ff */
[----:B------:R-:W-:Y:S01]  /*f970*/  @!PT LDS RZ, [RZ] ;  /* 0x00000000fffff984 */ /* 0x000fe20000000800 */
[----:B------:R-:W-:Y:S01]  /*f980*/  @!PT LDS RZ, [RZ] ;  /* 0x00000000fffff984 */ /* 0x000fe20000000800 */
[----:B------:R-:W-:Y:S01]  /*f990*/  @!PT LDS RZ, [RZ] ;  /* 0x00000000fffff984 */ /* 0x000fe20000000800 */
[----:B------:R1:W-:Y:S01]  /*f9a0*/  @!P5 LDGSTS.E.BYPASS.LTC128B.128 [R235+0xa000], desc[UR22][R176.64+0x80] ;  /* 0x0a000080b0ebdfae */ /* 0x0003e2000b901d56 */
[----:B------:R-:W-:Y:S03]  /*f9b0*/  IADD3 R3, P2, R167, UR27, RZ ;  /* 0x0000001ba7037c10 */ /* 0x000fe6000ff5e0ff */
[----:B------:R1:W-:Y:S01]  /*f9c0*/  @P4 STS.128 [R235+0xc000], RZ ;  /* 0x00c000ffeb004388 */ /* 0x0003e20000000c00 */
[-C--:B------:R-:W-:Y:S02]  /*f9d0*/  @!P6 LEA R172, P0, R3, R240.reuse, 0x1 ;  /* 0x000000f003ace211 */ /* 0x080fe400078008ff */
[----:B------:R-:W-:Y:S01]  /*f9e0*/  IADD3.X R2, R164, UR26, RZ, P2, !PT ;  /* 0x0000001aa4027c10 */ /* 0x000fe200097fe4ff */
[----:B------:R-:W-:Y:S01]  /*f9f0*/  @!PT LDS RZ, [RZ] ;  /* 0x00000000fffff984 */ /* 0x000fe20000000800 */
[----:B------:R-:W-:Y:S01]  /*fa00*/  @!PT LDS RZ, [RZ] ;  /* 0x00000000fffff984 */ /* 0x000fe20000000800 */
[----:B------:R-:W-:Y:S01]  /*fa10*/  @!PT LDS RZ, [RZ] ;  /* 0x00000000fffff984 */ /* 0x000fe20000000800 */
[----:B------:R1:W-:Y:S01]  /*fa20*/  @!P4 LDGSTS.E.BYPASS.LTC128B.128 [R235+0xc000], desc[UR22][R176.64+0x100] ;  /* 0x0c000100b0ebcfae */ /* 0x0003e2000b901d56 */
[-C--:B------:R-:W-:Y:S02]  /*fa30*/  @!P4 LEA R168, P2, R167, R240.reuse, 0x1 ;  /* 0x000000f0a7a8c211 */ /* 0x080fe400078408ff */
[-C--:B------:R-:W-:Y:S01]  /*fa40*/  @!P6 LEA.HI.X R173, R3, R239.reuse, R2, 0x1, P0 ;  /* 0x000000ef03ade211 */ /* 0x080fe200000f0c02 */
[----:B------:R1:W-:Y:S01]  /*fa50*/  @P3 STS.128 [R235+0xe000], RZ ;  /* 0x00e000ffeb003388 */ /* 0x0003e20000000c00 */
[CCC-:B------:R-:W-:Y:S02]  /*fa60*/  @!P4 LEA.HI.X R169, R167.reuse, R239.reuse, R164.reuse, 0x1, P2 ;  /* 0x000000efa7a9c211 */ /* 0x1c0fe400010f0ca4 */
[-C--:B------:R-:W-:Y:S01]  /*fa70*/  @!P3 LEA.HI.X R167, R167, R239.reuse, R164, 0x1, P1 ;  /* 0x000000efa7a7b211 */ /* 0x080fe200008f0ca4 */
[----:B------:R-:W-:Y:S01]  /*fa80*/  @!PT LDS RZ, [RZ] ;  /* 0x00000000fffff984 */ /* 0x000fe20000000800 */
[----:B------:R-:W-:Y:S01]  /*fa90*/  @!PT LDS RZ, [RZ] ;  /* 0x00000000fffff984 */ /* 0x000fe20000000800 */
[----:B------:R-:W-:Y:S01]  /*faa0*/  @!PT LDS RZ, [RZ] ;  /* 0x00000000fffff984 */ /* 0x000fe20000000800 */
[----:B------:R1:W-:Y:S01]  /*fab0*/  @!P3 LDGSTS.E.BYPASS.LTC128B.128 [R235+0xe000], desc[UR22][R176.64+0x180] ;  /* 0x0e000180b0ebbfae */ /* 0x0003e2000b901d56 */
[CC--:B------:R-:W-:Y:S02]  /*fac0*/  @!P5 LEA R182, P2, R3.reuse, R240.reuse, 0x1 ;  /* 0x000000f003b6d211 */ /* 0x0c0fe400078408ff */
[CC--:B------:R-:W-:Y:S01]  /*fad0*/  @!P4 LEA R180, P1, R3.reuse, R240.reuse, 0x1 ;  /* 0x000000f003b4c211 */ /* 0x0c0fe200078208ff */
[----:B------:R1:W-:Y:S01]  /*fae0*/  @P6 STS.128 [R235+0x8800], RZ ;  /* 0x008800ffeb006388 */ /* 0x0003e20000000c00 */
[CCC-:B------:R-:W-:Y:S02]  /*faf0*/  @!P5 LEA.HI.X R183, R3.reuse, R239.reuse, R2.reuse, 0x1, P2 ;  /* 0x000000ef03b7d211 */ /* 0x1c0fe400010f0c02 */
[CCC-:B------:R-:W-:Y:S01]  /*fb00*/  @!P4 LEA.HI.X R181, R3.reuse, R239.reuse, R2.reuse, 0x1, P1 ;  /* 0x000000ef03b5c211 */ /* 0x1c0fe200008f0c02 */
[----:B------:R-:W-:Y:S01]  /*fb10*/  @!PT LDS RZ, [RZ] ;  /* 0x00000000fffff984 */ /* 0x000fe20000000800 */
[----:B------:R-:W-:Y:S01]  /*fb20*/  @!PT LDS RZ, [RZ] ;  /* 0x00000000fffff984 */ /* 0x000fe20000000800 */
[----:B------:R-:W-:Y:S01]  /*fb30*/  @!PT LDS RZ, [RZ] ;  /* 0x00000000fffff984 */ /* 0x000fe20000000800 */
[----:B------:R1:W-:Y:S01]  /*fb40*/  @!P6 LDGSTS.E.BYPASS.LTC128B.128 [R235+0x8800], desc[UR22][R174.64] ;  /* 0x08800000aeebefae */ /* 0x0003e2000b901d56 */
[CC--:B------:R-:W-:Y:S02]  /*fb50*/  @!P3 LEA R178, P0, R3.reuse, R240.reuse, 0x1 ;  /* 0x000000f003b2b211 */ /* 0x0c0fe400078008ff */
[C---:B------:R-:W-:Y:S01]  /*fb60*/  IADD3 R164, P2, R3.reuse, UR27, RZ ;  /* 0x0000001b03a47c10 */ /* 0x040fe2000ff5e0ff */
[----:B------:R1:W-:Y:S01]  /*fb70*/  @P5 STS.128 [R235+0xa800], RZ ;  /* 0x00a800ffeb005388 */ /* 0x0003e20000000c00 */
[-C--:B------:R-:W-:Y:S02]  /*fb80*/  @!P3 LEA.HI.X R179, R3, R239.reuse, R2, 0x1, P0 ;  /* 0x000000ef03b3b211 */ /* 0x080fe400000f0c02 */
[CC--:B------:R-:W-:Y:S01]  /*fb90*/  @!P6 LEA R188, P0, R164.reuse, R240.reuse, 0x1 ;  /* 0x000000f0a4bce211 */ /* 0x0c0fe200078008ff */
[----:B------:R-:W-:Y:S01]  /*fba0*/  @!PT LDS RZ, [RZ] ;  /* 0x00000000fffff984 */ /* 0x000fe20000000800 */
[----:B------:R-:W-:Y:S01]  /*fbb0*/  @!PT LDS RZ, [RZ] ;  /* 0x00000000fffff984 */ /* 0x000fe20000000800 */
[----:B------:R-:W-:Y:S01]  /*fbc0*/  @!PT LDS RZ, [RZ] ;  /* 0x00000000fffff984 */ /* 0x000fe20000000800 */
[----:B------:R1:W-:Y:S01]  /*fbd0*/  @!P5 LDGSTS.E.BYPASS.LTC128B.128 [R235+0xa800], desc[UR22][R170.64+0x80] ;  /* 0x0a800080aaebdfae */ /* 0x0003e2000b901d56 */
[-C--:B------:R-:W-:Y:S02]  /*fbe0*/  @!P4 LEA R184, P1, R164, R240.reuse, 0x1 ;  /* 0x000000f0a4b8c211 */ /* 0x080fe400078208ff */
[----:B------:R-:W-:Y:S01]  /*fbf0*/  IADD3.X R2, R2, UR26, RZ, P2, !PT ;  /* 0x0000001a02027c10 */ /* 0x000fe200097fe4ff */
        /* <DEDUP_REMOVED lines=8> */
[CC--:B------:R-:W-:Y:S01]  /*fc80*/  @!P4 LEA.HI.X R185, R164.reuse, R239.reuse, R2, 0x1, P1 ;  /* 0x000000efa4b9c211 */ /* 0x0c0fe200008f0c02 */
[----:B------:R1:W-:Y:S01]  /*fc90*/  @P3 STS.128 [R235+0xe800], RZ ;  /* 0x00e800ffeb003388 */ /* 0x0003e20000000c00 */
[C---:B------:R-:W-:Y:S01]  /*fca0*/  @!P3 LEA R190, P0, R164.reuse, R240, 0x1 ;  /* 0x000000f0a4beb211 */ /* 0x040fe200078008ff */
[----:B------:R-:W-:Y:S02]  /*fcb0*/  IMAD.MOV.U32 R240, RZ, RZ, R176 ;  /* 0x000000fffff07224 */ /* 0x000fe400078e00b0 */
[----:B------:R-:W-:Y:S01]  /*fcc0*/  @!PT LDS RZ, [RZ] ;  /* 0x00000000fffff984 */ /* 0x000fe20000000800 */
[----:B------:R-:W-:Y:S01]  /*fcd0*/  @!PT LDS RZ, [RZ] ;  /* 0x00000000fffff984 */ /* 0x000fe20000000800 */
[----:B------:R-:W-:Y:S01]  /*fce0*/  @!PT LDS RZ, [RZ] ;  /* 0x00000000fffff984 */ /* 0x000fe20000000800 */
[----:B------:R1:W-:Y:S01]  /*fcf0*/  @!P3 LDGSTS.E.BYPASS.LTC128B.128 [R235+0xe800], desc[UR22][R166.64+0x180] ;  /* 0x0e800180a6ebbfae */ /* 0x0003e2000b901d56 */
[----:B------:R-:W-:Y:S01]  /*fd00*/  @!P3 LEA.HI.X R191, R164, R239, R2, 0x1, P0 ;  /* 0x000000efa4bfb211 */ /* 0x000fe200000f0c02 */
[----:B------:R-:W-:Y:S02]  /*fd10*/  IMAD.MOV.U32 R239, RZ, RZ, R177 ;  /* 0x000000ffffef7224 */ /* 0x000fe400078e00b1 */
        /* <DEDUP_REMOVED lines=41> */
.L_x_1578:
[----:B------:R-:W-:Y:S01]  /*ffb0*/  FMNMX.FTZ R2, R4, R165, !PT ;  /* 0x000000a504027209 */ /* 0x000fe20007810000 */
[----:B-1----:R-:W-:Y:S01]  /*ffc0*/  LDSM.16.MT88.4 R172, [R226+0x10000] ;  /* 0x01000000e2ac783b */ /* 0x002fe20000004200 */
[----:B------:R-:W-:Y:S01]  /*ffd0*/  FMNMX.FTZ R164, R6, R0, !PT ;  /* 0x0000000006a47209 */ /* 0x000fe20007810000 */
[----:B------:R-:W-:Y:S01]  /*ffe0*/  UISETP.GT.AND UP2, UPT, UR11, UR10, UPT ;  /* 0x0000000a0b00728c */ /* 0x000fe2000bf44270 */
[----:B------:R-:W-:Y:S01]  /*fff0*/  FMNMX.FTZ R3, R5, R2, !PT ;  /* 0x0000000205037209 */ /* 0x000fe20007810000 */
[----:B------:R-:W-:Y:S01]  /*10000*/  UMOV UR15, UR34 ;  /* 0x00000022000f7c82 */ /* 0x000fe20008000000 */
[----:B------:R-:W-:Y:S01]  /*10010*/  FMNMX.FTZ R167, R7, R164, !PT ;  /* 0x000000a407a77209 */ /* 0x000fe20007810000 */
[----:B------:R-:W-:Y:S01]  /*10020*/  UMOV UR14, UR33 ;  /* 0x00000021000e7c82 */ /* 0x000fe20008000000 */
        /* <DEDUP_REMOVED lines=56> */
[--C-:B------:R-:W-:Y:S01]  /*103b0*/  FFMA.FTZ R166, R9, UR4, -R244.reuse ;  /* 0x0000000409a67c23 */ /* 0x100fe200080108f4 */
[----:B------:R-:W4:Y:S01]  /*103c0*/  MUFU.EX2 R2, R165 ;  /* 0x000000a500027308 */ /* 0x000f220000000800 */
[----:B------:R-:W-:Y:S01]  /*103d0*/  FFMA.FTZ R246, R12, UR4, -R244 ;  /* 0x000000040cf67c23 */ /* 0x000fe200080108f4 */
[--C-:B------:R-:W-:Y:S01]  /*103e0*/  FFMA.FTZ R207, R6, UR4, -R206.reuse ;  /* 0x0000000406cf7c23 */ /* 0x100fe200080108ce */
[----:B------:R-:W-:Y:S01]  /*103f0*/  FFMA.FTZ R6, R7, UR4, -R206 ;  /* 0x0000000407067c23 */ /* 0x000fe200080108ce */
[----:B------:R-:W-:Y:S01]  /*10400*/  FFMA.FTZ R7, R8, UR4, -R244 ;  /* 0x0000000408077c23 */ /* 0x000fe200080108f4 */
[--C-:B------:R-:W-:Y:S01]  /*10410*/  FFMA.FTZ R204, R11, UR4, -R206.reuse ;  /* 0x000000040bcc7c23 */ /* 0x100fe200080108ce */
[--C-:B--2---:R-:W-:Y:S01]  /*10420*/  FFMA.FTZ R167, R10, UR4, -R206.reuse ;  /* 0x000000040aa77c23 */ /* 0x104fe200080108ce */
[C---:B---3--:R-:W-:Y:S03]  /*10430*/  FMUL.FTZ R10, R0.reuse, R162 ;  /* 0x000000a2000a7220 */ /* 0x048fe60000410000 */
        /* <DEDUP_REMOVED lines=17> */
[C---:B------:R-:W-:Y:S01]  /*10550*/  FMUL.FTZ R45, R2.reuse, R45 ;  /* 0x0000002d022d7220 */ /* 0x040fe20000410000 */
        /* <DEDUP_REMOVED lines=20> */
[----:B------:R-:W-:Y:S01]  /*106a0*/  FFMA.FTZ R196, R19, UR4, -R206 ;  /* 0x0000000413c47c23 */ /* 0x000fe200080108ce */
[----:B------:R-:W-:Y:S03]  /*106b0*/  FMUL.FTZ R64, R2, R64 ;  /* 0x0000004002407220 */ /* 0x000fe60000410000 */
[----:B------:R-:W2:Y:S01]  /*106c0*/  MUFU.EX2 R166, R166 ;  /* 0x000000a600a67308 */ /* 0x000ea20000000800 */
[----:B---3--:R-:W-:Y:S01]  /*106d0*/  F2FP.F16.F32.PACK_AB R161, R6, R207 ;  /* 0x000000cf06a1723e */ /* 0x008fe200000000ff */
        /* <DEDUP_REMOVED lines=22> */
[----:B------:R2:W-:Y:S01]  /*10840*/  MUFU.EX2 R4, R196 ;  /* 0x000000c400047308 */ /* 0x0005e20000000800 */
        /* <DEDUP_REMOVED lines=8> */
[----:B---3--:R-:W-:Y:S01]  /*108d0*/  F2FP.F16.F32.PACK_AB R163, R204, R167 ;  /* 0x000000a7cca3723e */ /* 0x008fe200000000ff */
[C---:B------:R-:W-:Y:S01]  /*108e0*/  FMUL.FTZ R92, R2.reuse, R92 ;  /* 0x0000005c025c7220 */ /* 0x040fe20000410000 */
[----:B------:R-:W-:Y:S01]  /*108f0*/  FMUL.FTZ R93, R2, R93 ;  /* 0x0000005d025d7220 */ /* 0x000fe20000410000 */
[C---:B------:R-:W-:Y:S01]  /*10900*/  FMUL.FTZ R94, R0.reuse, R94 ;  /* 0x0000005e005e7220 */ /* 0x040fe20000410000 */
[----:B------:R-:W-:Y:S01]  /*10910*/  FMUL.FTZ R95, R0, R95 ;  /* 0x0000005f005f7220 */ /* 0x000fe20000410000 */
[C---:B------:R-:W-:Y:S01]  /*10920*/  FMUL.FTZ R96, R2.reuse, R96 ;  /* 0x0000006002607220 */ /* 0x040fe20000410000 */
[----:B------:R-:W-:Y:S01]  /*10930*/  FMUL.FTZ R97, R2, R97 ;  /* 0x0000006102617220 */ /* 0x000fe20000410000 */
[C---:B-1----:R-:W-:Y:S01]  /*10940*/  HMMA.16816.F32 R8, R160.reuse, R168, R8 ;  /* 0x000000a8a008723c */ /* 0x042fe20000001808 */
[----:B--2---:R-:W-:Y:S01]  /*10950*/  LDSM.16.MT88.4 R196, [R226+0x14800] ;  /* 0x01480000e2c4783b */ /* 0x004fe20000004200 */
[----:B------:R-:W-:Y:S01]  /*10960*/  MUFU.EX2 R246, R246 ;  /* 0x000000f600f67308 */ /* 0x000fe20000000800 */
[----:B------:R-:W-:Y:S02]  /*10970*/  PLOP3.LUT P0, PT, PT, PT, UP2, 0x80, 0x0 ;  /* 0x000000000000781c */ /* 0x000fe40003f0f028 */
[C---:B------:R-:W-:Y:S01]  /*10980*/  FMUL.FTZ R98, R0.reuse, R98 ;  /* 0x0000006200627220 */ /* 0x040fe20000410000 */
[C---:B------:R-:W-:Y:S03]  /*10990*/  HMMA.16816.F32 R36, R160.reuse, R170, R36 ;  /* 0x000000aaa024723c */ /* 0x040fe60000001824 */
[----:B------:R-:W1:Y:S02]  /*109a0*/  LDSM.16.MT88.4 R168, [R224+0x10000] ;  /* 0x01000000e0a8783b */ /* 0x000e640000004200 */
[----:B------:R-:W-:Y:S01]  /*109b0*/  FMUL.FTZ R99, R0, R99 ;  /* 0x0000006300637220 */ /* 0x000fe20000410000 */
[C---:B------:R-:W-:Y:S05]  /*109c0*/  HMMA.16816.F32 R40, R160.reuse, R172, R40 ;  /* 0x000000aca028723c */ /* 0x040fea0000001828 */
        /* <DEDUP_REMOVED lines=31> */
[----:B------:R-:W-:Y:S01]  /*10bc0*/  FFMA.FTZ R247, R13, UR4, -R244 ;  /* 0x000000040df77c23 */ /* 0x000fe200080108f4 */
[C---:B---3--:R-:W-:Y:S05]  /*10bd0*/  HMMA.16816.F32 R72, R160.reuse, R176, R72 ;  /* 0x000000b0a048723c */ /* 0x048fea0000001848 */
[----:B------:R-:W-:Y:S01]  /*10be0*/  FMUL.FTZ R13, R2, R157 ;  /* 0x0000009d020d7220 */ /* 0x000fe20000410000 */
[C---:B------:R-:W-:Y:S01]  /*10bf0*/  HMMA.16816.F32 R76, R160.reuse, R178, R76 ;  /* 0x000000b2a04c723c */ /* 0x040fe2000000184c */
[----:B------:R-:W-:Y:S01]  /*10c00*/  LDSM.16.MT88.4 R176, [R228+0x16000] ;  /* 0x01600000e4b0783b */ /* 0x000fe20000004200 */
[----:B------:R-:W3:Y:S03]  /*10c10*/  MUFU.EX2 R247, R247 ;  /* 0x000000f700f77308 */ /* 0x000ee60000000800 */
[--C-:B------:R-:W-:Y:S01]  /*10c20*/  FFMA.FTZ R248, R14, UR4, -R206.reuse ;  /* 0x000000040ef87c23 */ /* 0x100fe200080108ce */
[C---:B------:R-:W-:Y:S01]  /*10c30*/  FMUL.FTZ R14, R0.reuse, R158 ;  /* 0x0000009e000e7220 */ /* 0x040fe20000410000 */
[----:B------:R-:W-:Y:S01]  /*10c40*/  FFMA.FTZ R249, R15, UR4, -R206 ;  /* 0x000000040ff97c23 */ /* 0x000fe200080108ce */
[----:B------:R-:W-:Y:S02]  /*10c50*/  FMUL.FTZ R15, R0, R159 ;  /* 0x0000009f000f7220 */ /* 0x000fe40000410000 */
[----:B------:R-:W-:Y:S01]  /*10c60*/  LDSM.16.MT88.4 R156, [R225+0x16000] ;  /* 0x01600000e19c783b */ /* 0x000fe20000004200 */
[C---:B------:R-:W-:Y:S01]  /*10c70*/  FMUL.FTZ R120, R2.reuse, R120 ;  /* 0x0000007802787220 */ /* 0x040fe20000410000 */
[----:B------:R-:W-:Y:S01]  /*10c80*/  FMUL.FTZ R121, R2, R121 ;  /* 0x0000007902797220 */ /* 0x000fe20000410000 */
[C---:B------:R-:W-:Y:S01]  /*10c90*/  FMUL.FTZ R122, R0.reuse, R122 ;  /* 0x0000007a007a7220 */ /* 0x040fe20000410000 */
[----:B------:R-:W-:Y:S01]  /*10ca0*/  FMUL.FTZ R123, R0, R123 ;  /* 0x0000007b007b7220 */ /* 0x000fe20000410000 */
[C---:B------:R-:W-:Y:S01]  /*10cb0*/  FMUL.FTZ R124, R2.reuse, R124 ;  /* 0x0000007c027c7220 */ /* 0x040fe20000410000 */
[----:B------:R-:W-:Y:S01]  /*10cc0*/  FMUL.FTZ R125, R2, R125 ;  /* 0x0000007d027d7220 */ /* 0x000fe20000410000 */
[C---:B-1----:R-:W-:Y:S01]  /*10cd0*/  HMMA.16816.F32 R80, R160.reuse, R168, R80 ;  /* 0x000000a8a050723c */ /* 0x042fe20000001850 */
[----:B------:R-:W-:Y:S02]  /*10ce0*/  MUFU.EX2 R248, R248 ;  /* 0x000000f800f87308 */ /* 0x000fe40000000800 */
[C---:B------:R-:W-:Y:S01]  /*10cf0*/  FMUL.FTZ R126, R0.reuse, R126 ;  /* 0x0000007e007e7220 */ /* 0x040fe20000410000 */
[----:B------:R-:W-:Y:S01]  /*10d00*/  FMUL.FTZ R127, R0, R127 ;  /* 0x0000007f007f7220 */ /* 0x000fe20000410000 */
[C---:B------:R-:W-:Y:S01]  /*10d10*/  FMUL.FTZ R128, R2.reuse, R128 ;  /* 0x0000008002807220 */ /* 0x040fe20000410000 */
[C---:B------:R-:W-:Y:S01]  /*10d20*/  HMMA.16816.F32 R84, R160.reuse, R170, R84 ;  /* 0x000000aaa054723c */ /* 0x040fe20000001854 */
[----:B------:R-:W1:Y:S04]  /*10d30*/  LDSM.16.MT88.4 R168, [R225+0x14000] ;  /* 0x01400000e1a8783b */ /* 0x000e680000004200 */
[----:B------:R-:W4:Y:S01]  /*10d40*/  MUFU.EX2 R249, R249 ;  /* 0x000000f900f97308 */ /* 0x000f220000000800 */
[----:B------:R-:W-:Y:S01]  /*10d50*/  FMUL.FTZ R129, R2, R129 ;  /* 0x0000008102817220 */ /* 0x000fe20000410000 */
[C---:B------:R-:W-:Y:S04]  /*10d60*/  HMMA.16816.F32 R88, R160.reuse, R180, R88 ;  /* 0x000000b4a058723c */ /* 0x040fe80000001858 */
[C---:B------:R-:W-:Y:S02]  /*10d70*/  FMUL.FTZ R130, R0.reuse, R130 ;  /* 0x0000008200827220 */ /* 0x040fe40000410000 */
[C---:B------:R-:W-:Y:S01]  /*10d80*/  HMMA.16816.F32 R92, R160.reuse, R182, R92 ;  /* 0x000000b6a05c723c */ /* 0x040fe2000000185c */
[----:B------:R-:W-:Y:S04]  /*10d90*/  LDSM.16.MT88.4 R180, [R226+0x16000] ;  /* 0x01600000e2b4783b */ /* 0x000fe80000004200 */
        /* <DEDUP_REMOVED lines=9> */
[----:B------:R-:W-:Y:S04]  /*10e30*/  LDSM.16.MT88.4 R184, [R228+0x12800] ;  /* 0x01280000e4b8783b */ /* 0x000fe80000004200 */
        /* <DEDUP_REMOVED lines=12> */
[--C-:B------:R-:W-:Y:S01]  /*10f00*/  FFMA.FTZ R250, R16, UR4, -R244.reuse ;  /* 0x0000000410fa7c23 */ /* 0x100fe200080108f4 */
[----:B------:R-:W-:Y:S01]  /*10f10*/  FFMA.FTZ R251, R17, UR4, -R244 ;  /* 0x0000000411fb7c23 */ /* 0x000fe200080108f4 */
[----:B------:R-:W-:Y:S01]  /*10f20*/  FFMA.FTZ R252, R18, UR4, -R206 ;  /* 0x0000000412fc7c23 */ /* 0x000fe200080108ce */
[C---:B--2---:R-:W-:Y:S03]  /*10f30*/  HMMA.16816.F32 R12, R160.reuse, R172, R12 ;  /* 0x000000aca00c723c */ /* 0x044fe6000000180c */
[C---:B------:R-:W-:Y:S01]  /*10f40*/  FMUL.FTZ R144, R2.reuse, R144 ;  /* 0x0000009002907220 */ /* 0x040fe20000410000 */
[----:B------:R-:W-:Y:S01]  /*10f50*/  FMUL.FTZ R145, R2, R145 ;  /* 0x0000009102917220 */ /* 0x000fe20000410000 */
[C---:B------:R-:W-:Y:S01]  /*10f60*/  FMUL.FTZ R146, R0.reuse, R146 ;  /* 0x0000009200927220 */ /* 0x040fe20000410000 */
[C---:B------:R-:W-:Y:S01]  /*10f70*/  HMMA.16816.F32 R120, R160.reuse, R174, R120 ;  /* 0x000000aea078723c */ /* 0x040fe20000001878 */
[----:B------:R-:W2:Y:S01]  /*10f80*/  LDSM.16.MT88.4 R172, [R228+0x10800] ;  /* 0x01080000e4ac783b */ /* 0x000ea20000004200 */
[----:B------:R-:W-:Y:S03]  /*10f90*/  MUFU.EX2 R250, R250 ;  /* 0x000000fa00fa7308 */ /* 0x000fe60000000800 */
[----:B------:R-:W-:Y:S01]  /*10fa0*/  FMUL.FTZ R147, R0, R147 ;  /* 0x0000009300937220 */ /* 0x000fe20000410000 */
[C---:B------:R-:W-:Y:S06]  /*10fb0*/  HMMA.16816.F32 R124, R160.reuse, R176, R124 ;  /* 0x000000b0a07c723c */ /* 0x040fec000000187c */
[----:B------:R-:W5:Y:S01]  /*10fc0*/  MUFU.EX2 R251, R251 ;  /* 0x000000fb00fb7308 */ /* 0x000f620000000800 */
[C---:B------:R-:W-:Y:S01]  /*10fd0*/  FMUL.FTZ R148, R2.reuse, R148 ;  /* 0x0000009402947220 */ /* 0x040fe20000410000 */
[C---:B------:R-:W-:Y:S01]  /*10fe0*/  HMMA.16816.F32 R128, R160.reuse, R178, R128 ;  /* 0x000000b2a080723c */ /* 0x040fe20000001880 */
[----:B------:R-:W2:Y:S02]  /*10ff0*/  LDSM.16.MT88.4 R176, [R226+0x10800] ;  /* 0x01080000e2b0783b */ /* 0x000ea40000004200 */
[----:B------:R-:W-:Y:S03]  /*11000*/  FMUL.FTZ R149, R2, R149 ;  /* 0x0000009502957220 */ /* 0x000fe60000410000 */
[C---:B------:R-:W-:Y:S02]  /*11010*/  HMMA.16816.F32 R132, R160.reuse, R180, R132 ;  /* 0x000000b4a084723c */ /* 0x040fe40000001884 */
[----:B------:R-:W5:Y:S03]  /*11020*/  MUFU.EX2 R252, R252 ;  /* 0x000000fc00fc7308 */ /* 0x000f660000000800 */
[C---:B------:R-:W-:Y:S01]  /*11030*/  FMUL.FTZ R150, R0.reuse, R150 ;  /* 0x0000009600967220 */ /* 0x040fe20000410000 */
[C---:B------:R-:W-:Y:S01]  /*11040*/  HMMA.16816.F32 R136, R160.reuse, R182, R136 ;  /* 0x000000b6a088723c */ /* 0x040fe20000001888 */
[----:B------:R-:W-:Y:S04]  /*11050*/  LDSM.16.MT88.4 R180, [R224+0x10800] ;  /* 0x01080000e0b4783b */ /* 0x000fe80000004200 */
[----:B------:R-:W-:Y:S01]  /*11060*/  FMUL.FTZ R151, R0, R151 ;  /* 0x0000009700977220 */ /* 0x000fe20000410000 */
[C---:B------:R-:W-:Y:S05]  /*11070*/  HMMA.16816.F32 R140, R160.reuse, R156, R140 ;  /* 0x0000009ca08c723c */ /* 0x040fea000000188c */
[C---:B------:R-:W-:Y:S01]  /*11080*/  FMUL.FTZ R16, R2.reuse, R152 ;  /* 0x0000009802107220 */ /* 0x040fe20000410000 */
[C---:B------:R-:W-:Y:S01]  /*11090*/  HMMA.16816.F32 R144, R160.reuse, R158, R144 ;  /* 0x0000009ea090723c */ /* 0x040fe20000001890 */
[----:B------:R-:W2:Y:S04]  /*110a0*/  LDSM.16.MT88.4 R156, [R225+0x10800] ;  /* 0x01080000e19c783b */ /* 0x000ea80000004200 */
[----:B------:R-:W-:Y:S01]  /*110b0*/  FMUL.FTZ R17, R2, R153 ;  /* 0x0000009902117220 */ /* 0x000fe20000410000 */
[C---:B-1----:R-:W-:Y:S05]  /*110c0*/  HMMA.16816.F32 R148, R160.reuse, R168, R148 ;  /* 0x000000a8a094723c */ /* 0x042fea0000001894 */
[C---:B------:R-:W-:Y:S01]  /*110d0*/  FMUL.FTZ R18, R0.reuse, R154 ;  /* 0x0000009a00127220 */ /* 0x040fe20000410000 */
[----:B------:R-:W-:Y:S01]  /*110e0*/  FMUL.FTZ R19, R0, R155 ;  /* 0x0000009b00137220 */ /* 0x000fe20000410000 */
[----:B---3--:R-:W-:Y:S01]  /*110f0*/  F2FP.F16.F32.PACK_AB R152, R247, R246 ;  /* 0x000000f6f798723e */ /* 0x008fe200000000ff */
[----:B------:R-:W-:Y:S03]  /*11100*/  FFMA.FTZ R205, R2, R243, R205 ;  /* 0x000000f302cd7223 */ /* 0x000fe600000100cd */
[----:B----4-:R-:W-:Y:S01]  /*11110*/  F2FP.F16.F32.PACK_AB R153, R249, R248 ;  /* 0x000000f8f999723e */ /* 0x010fe200000000ff */
[----:B------:R-:W-:Y:S01]  /*11120*/  FFMA.FTZ R207, R0, R241, R207 ;  /* 0x000000f100cf7223 */ /* 0x000fe200000100cf */
[----:B------:R-:W-:Y:S01]  /*11130*/  HMMA.16816.F32 R16, R160, R170, R16 ;  /* 0x000000aaa010723c */ /* 0x000fe20000001810 */
[----:B------:R-:W1:Y:S02]  /*11140*/  LDSM.16.MT88.4 R160, [R224+0x12800] ;  /* 0x01280000e0a0783b */ /* 0x000e640000004200 */
[----:B-----5:R-:W-:Y:S01]  /*11150*/  F2FP.F16.F32.PACK_AB R154, R251, R250 ;  /* 0x000000fafb9a723e */ /* 0x020fe200000000ff */
[----:B------:R-:W-:Y:S01]  /*11160*/  FADD.FTZ R0, R5, R205 ;  /* 0x000000cd05007221 */ /* 0x000fe20000010000 */
[----:B------:R-:W-:Y:S01]  /*11170*/  F2FP.F16.F32.PACK_AB R155, R4, R252 ;  /* 0x000000fc049b723e */ /* 0x000fe200000000ff */
[----:B------:R-:W-:Y:S01]  /*11180*/  FADD.FTZ R6, R6, R207 ;  /* 0x000000cf06067221 */ /* 0x000fe20000010000 */
[----:B------:R-:W-:Y:S01]  /*11190*/  MOV R165, R164 ;  /* 0x000000a400a57202 */ /* 0x000fe20000000f00 */
[----:B------:R-:W-:Y:S01]  /*111a0*/  FADD.FTZ R5, R7, R0 ;  /* 0x0000000007057221 */ /* 0x000fe20000010000 */
[----:B------:R-:W3:Y:S02]  /*111b0*/  LDSM.16.MT88.4 R168, [R228+0x14800] ;  /* 0x01480000e4a8783b */ /* 0x000ee40000004200 */
[----:B------:R-:W-:Y:S01]  /*111c0*/  FADD.FTZ R167, R167, R6 ;  /* 0x00000006a7a77221 */ /* 0x000fe20000010000 */
[C---:B--2---:R-:W-:Y:S05]  /*111d0*/  HMMA.16816.F32 R8, R152.reuse, R172, R8 ;  /* 0x000000ac9808723c */ /* 0x044fea0000001808 */
[----:B------:R-:W-:Y:S01]  /*111e0*/  FADD.FTZ R5, R166, R5 ;  /* 0x00000005a6057221 */ /* 0x000fe20000010000 */
[C---:B------:R-:W-:Y:S01]  /*111f0*/  HMMA.16816.F32 R36, R152.reuse, R174, R36 ;  /* 0x000000ae9824723c */ /* 0x040fe20000001824 */
[----:B------:R-:W-:Y:S04]  /*11200*/  LDSM.16.MT88.4 R172, [R228+0x16800] ;  /* 0x01680000e4ac783b */ /* 0x000fe80000004200 */
        /* <DEDUP_REMOVED lines=8> */
[C---:B------:R-:W-:Y:S01]  /*11290*/  HMMA.16816.F32 R52, R152.reuse, R158, R52 ;  /* 0x0000009e9834723c */ /* 0x040fe20000001834 */
[----:B------:R-:W2:Y:S04]  /*112a0*/  LDSM.16.MT88.4 R156, [R224+0x14800] ;  /* 0x01480000e09c783b */ /* 0x000ea80000004200 */
        /* <DEDUP_REMOVED lines=12> */
[----:B------:R-:W-:Y:S01]  /*11370*/  MOV R0, R3 ;  /* 0x0000000300007202 */ /* 0x000fe20000000f00 */
[C---:B------:R-:W-:Y:S05]  /*11380*/  HMMA.16816.F32 R76, R152.reuse, R190, R76 ;  /* 0x000000be984c723c */ /* 0x040fea000000184c */
[--C-:B------:R-:W-:Y:S01]  /*11390*/  FFMA.FTZ R188, R20, UR4, -R244.reuse ;  /* 0x0000000414bc7c23 */ /* 0x100fe200080108f4 */
[C---:B------:R-:W-:Y:S05]  /*113a0*/  HMMA.16816.F32 R80, R152.reuse, R192, R80 ;  /* 0x000000c09850723c */ /* 0x040fea0000001850 */
[--C-:B------:R-:W-:Y:S01]  /*113b0*/  FFMA.FTZ R189, R21, UR4, -R244.reuse ;  /* 0x0000000415bd7c23 */ /* 0x100fe200080108f4 */
[C---:B------:R-:W-:Y:S01]  /*113c0*/  HMMA.16816.F32 R84, R152.reuse, R194, R84 ;  /* 0x000000c29854723c */ /* 0x040fe20000001854 */
[----:B------:R-:W-:Y:S04]  /*113d0*/  MUFU.EX2 R188, R188 ;  /* 0x000000bc00bc7308 */ /* 0x000fe80000000800 */
[--C-:B------:R-:W-:Y:S01]  /*113e0*/  FFMA.FTZ R192, R24, UR4, -R244.reuse ;  /* 0x0000000418c07c23 */ /* 0x100fe200080108f4 */
[C---:B-1----:R-:W-:Y:S05]  /*113f0*/  HMMA.16816.F32 R88, R152.reuse, R160, R88 ;  /* 0x000000a09858723c */ /* 0x042fea0000001858 */
[----:B------:R-:W1:Y:S01]  /*11400*/  MUFU.EX2 R189, R189 ;  /* 0x000000bd00bd7308 */ /* 0x000e620000000800 */
[----:B------:R-:W-:Y:S01]  /*11410*/  FFMA.FTZ R193, R25, UR4, -R244 ;  /* 0x0000000419c17c23 */ /* 0x000fe200080108f4 */
[C---:B------:R-:W-:Y:S01]  /*11420*/  HMMA.16816.F32 R92, R152.reuse, R162, R92 ;  /* 0x000000a2985c723c */ /* 0x040fe2000000185c */
[----:B------:R-:W4:Y:S03]  /*11430*/  LDSM.16.MT88.4 R160, [R226+0x16800] ;  /* 0x01680000e2a0783b */ /* 0x000f260000004200 */
[--C-:B------:R-:W-:Y:S02]  /*11440*/  FFMA.FTZ R194, R26, UR4, -R206.reuse ;  /* 0x000000041ac27c23 */ /* 0x100fe400080108ce */
[C---:B---3--:R-:W-:Y:S02]  /*11450*/  HMMA.16816.F32 R96, R152.reuse, R168, R96 ;  /* 0x000000a89860723c */ /* 0x048fe40000001860 */
[----:B------:R-:W-:Y:S03]  /*11460*/  MUFU.EX2 R192, R192 ;  /* 0x000000c000c07308 */ /* 0x000fe60000000800 */
[--C-:B------:R-:W-:Y:S01]  /*11470*/  FFMA.FTZ R195, R27, UR4, -R206.reuse ;  /* 0x000000041bc37c23 */ /* 0x100fe200080108ce */
[C---:B------:R-:W-:Y:S01]  /*11480*/  HMMA.16816.F32 R100, R152.reuse, R170, R100 ;  /* 0x000000aa9864723c */ /* 0x040fe20000001864 */
[----:B------:R-:W3:Y:S05]  /*11490*/  LDSM.16.MT88.4 R168, [R225+0x16800] ;  /* 0x01680000e1a8783b */ /* 0x000eea0000004200 */
[----:B------:R-:W5:Y:S01]  /*114a0*/  MUFU.EX2 R193, R193 ;  /* 0x000000c100c17308 */ /* 0x000f620000000800 */
[----:B-1----:R-:W-:Y:S01]  /*114b0*/  F2FP.F16.F32.PACK_AB R20, R189, R188 ;  /* 0x000000bcbd14723e */ /* 0x002fe200000000ff */
[C---:B------:R-:W-:Y:S01]  /*114c0*/  HMMA.16816.F32 R104, R152.reuse, R196, R104 ;  /* 0x000000c49868723c */ /* 0x040fe20000001868 */
[----:B------:R-:W-:Y:S02]  /*114d0*/  LDSM.16.MT88.4 R24, [R225+0x11000] ;  /* 0x01100000e118783b */ /* 0x000fe40000004200 */
[----:B------:R-:W-:Y:S03]  /*114e0*/  FFMA.FTZ R190, R22, UR4, -R206 ;  /* 0x0000000416be7c23 */ /* 0x000fe600080108ce */
[C---:B------:R-:W-:Y:S02]  /*114f0*/  HMMA.16816.F32 R108, R152.reuse, R198, R108 ;  /* 0x000000c6986c723c */ /* 0x040fe4000000186c */
[----:B------:R-:W-:Y:S03]  /*11500*/  MUFU.EX2 R194, R194 ;  /* 0x000000c200c27308 */ /* 0x000fe60000000800 */
[----:B------:R-:W-:Y:S01]  /*11510*/  FFMA.FTZ R196, R32, UR4, -R244 ;  /* 0x0000000420c47c23 */ /* 0x000fe200080108f4 */
[C---:B------:R-:W-:Y:S06]  /*11520*/  HMMA.16816.F32 R112, R152.reuse, R200, R112 ;  /* 0x000000c89870723c */ /* 0x040fec0000001870 */
[----:B------:R-:W-:Y:S01]  /*11530*/  MUFU.EX2 R190, R190 ;  /* 0x000000be00be7308 */ /* 0x000fe20000000800 */
[----:B-----5:R-:W-:Y:S01]  /*11540*/  F2FP.F16.F32.PACK_AB R22, R193, R192 ;  /* 0x000000c0c116723e */ /* 0x020fe200000000ff */
[C---:B------:R-:W-:Y:S03]  /*11550*/  HMMA.16816.F32 R116, R152.reuse, R202, R116 ;  /* 0x000000ca9874723c */ /* 0x040fe60000001874 */
[--C-:B------:R-:W-:Y:S03]  /*11560*/  FFMA.FTZ R198, R34, UR4, -R206.reuse ;  /* 0x0000000422c67c23 */ /* 0x100fe600080108ce */
[C---:B--2---:R-:W-:Y:S02]  /*11570*/  HMMA.16816.F32 R12, R152.reuse, R156, R12 ;  /* 0x0000009c980c723c */ /* 0x044fe4000000180c */
[----:B------:R-:W1:Y:S03]  /*11580*/  MUFU.EX2 R195, R195 ;  /* 0x000000c300c37308 */ /* 0x000e660000000800 */
[----:B------:R-:W-:Y:S01]  /*11590*/  FFMA.FTZ R191, R23, UR4, -R206 ;  /* 0x0000000417bf7c23 */ /* 0x000fe200080108ce */
[C---:B------:R-:W-:Y:S01]  /*115a0*/  HMMA.16816.F32 R120, R152.reuse, R158, R120 ;  /* 0x0000009e9878723c */ /* 0x040fe20000001878 */
[----:B------:R-:W2:Y:S05]  /*115b0*/  LDSM.16.MT88.4 R156, [R228+0x11000] ;  /* 0x01100000e49c783b */ /* 0x000eaa0000004200 */
[----:B------:R-:W-:Y:S01]  /*115c0*/  MUFU.EX2 R196, R196 ;  /* 0x000000c400c47308 */ /* 0x000fe20000000800 */
[----:B------:R-:W-:Y:S01]  /*115d0*/  FADD.FTZ R188, R188, R251 ;  /* 0x000000fbbcbc7221 */ /* 0x000fe20000010000 */
[C---:B------:R-:W-:Y:S08]  /*115e0*/  HMMA.16816.F32 R124, R152.reuse, R172, R124 ;  /* 0x000000ac987c723c */ /* 0x040ff0000000187c */
[----:B------:R-:W5:Y:S01]  /*115f0*/  MUFU.EX2 R191, R191 ;  /* 0x000000bf00bf7308 */ /* 0x000f620000000800 */
[C---:B------:R-:W-:Y:S01]  /*11600*/  HMMA.16816.F32 R128, R152.reuse, R174, R128 ;  /* 0x000000ae9880723c */ /* 0x040fe20000001880 */
[----:B------:R-:W-:Y:S02]  /*11610*/  LDSM.16.MT88.4 R172, [R228+0x13000] ;  /* 0x01300000e4ac783b */ /* 0x000fe40000004200 */
[----:B-1----:R-:W-:Y:S03]  /*11620*/  F2FP.F16.F32.PACK_AB R23, R195, R194 ;  /* 0x000000c2c317723e */ /* 0x002fe600000000ff */
[C---:B----4-:R-:W-:Y:S03]  /*11630*/  HMMA.16816.F32 R132, R152.reuse, R160, R132 ;  /* 0x000000a09884723c */ /* 0x050fe60000001884 */
[----:B------:R-:W-:Y:S02]  /*11640*/  MUFU.EX2 R198, R198 ;  /* 0x000000c600c67308 */ /* 0x000fe40000000800 */
[----:B------:R-:W-:Y:S01]  /*11650*/  FADD.FTZ R189, R189, R188 ;  /* 0x000000bcbdbd7221 */ /* 0x000fe20000010000 */
[C---:B------:R-:W-:Y:S01]  /*11660*/  HMMA.16816.F32 R136, R152.reuse, R162, R136 ;  /* 0x000000a29888723c */ /* 0x040fe20000001888 */
[----:B------:R-:W1:Y:S04]  /*11670*/  LDSM.16.MT88.4 R160, [R226+0x11000] ;  /* 0x01100000e2a0783b */ /* 0x000e680000004200 */
[C---:B-----5:R-:W-:Y:S01]  /*11680*/  F2FP.F16.F32.PACK_AB R21, R191.reuse, R190 ;  /* 0x000000bebf15723e */ /* 0x060fe200000000ff */
[C---:B---3--:R-:W-:Y:S05]  /*11690*/  HMMA.16816.F32 R140, R152.reuse, R168, R140 ;  /* 0x000000a8988c723c */ /* 0x048fea000000188c */
[----:B------:R-:W-:Y:S01]  /*116a0*/  FADD.FTZ R190, R190, R5 ;  /* 0x00000005bebe7221 */ /* 0x000fe20000010000 */
[C---:B------:R-:W-:Y:S01]  /*116b0*/  HMMA.16816.F32 R144, R152.reuse, R170, R144 ;  /* 0x000000aa9890723c */ /* 0x040fe20000001890 */
[----:B------:R-:W3:Y:S04]  /*116c0*/  LDSM.16.MT88.4 R168, [R224+0x11000] ;  /* 0x01100000e0a8783b */ /* 0x000ee80000004200 */
[----:B------:R-:W-:Y:S01]  /*116d0*/  FADD.FTZ R191, R191, R190 ;  /* 0x000000bebfbf7221 */ /* 0x000fe20000010000 */
[C---:B------:R-:W-:Y:S05]  /*116e0*/  HMMA.16816.F32 R148, R152.reuse, R176, R148 ;  /* 0x000000b09894723c */ /* 0x040fea0000001894 */
[----:B------:R-:W-:Y:S01]  /*116f0*/  FADD.FTZ R192, R192, R189 ;  /* 0x000000bdc0c07221 */ /* 0x000fe20000010000 */
[----:B------:R-:W-:Y:S01]  /*11700*/  HMMA.16816.F32 R16, R152, R178, R16 ;  /* 0x000000b29810723c */ /* 0x000fe20000001810 */
[----:B------:R-:W4:Y:S04]  /*11710*/  LDSM.16.MT88.4 R152, [R224+0x13000] ;  /* 0x01300000e098783b */ /* 0x000f280000004200 */
[----:B------:R-:W-:Y:S01]  /*11720*/  FADD.FTZ R194, R194, R191 ;  /* 0x000000bfc2c27221 */ /* 0x000fe20000010000 */
[C---:B--2---:R-:W-:Y:S03]  /*11730*/  HMMA.16816.F32 R8, R20.reuse, R156, R8 ;  /* 0x0000009c1408723c */ /* 0x044fe60000001808 */
[----:B------:R-:W2:Y:S02]  /*11740*/  LDSM.16.MT88.4 R176, [R228+0x15000] ;  /* 0x01500000e4b0783b */ /* 0x000ea40000004200 */
[----:B------:R-:W-:Y:S01]  /*11750*/  FADD.FTZ R193, R193, R192 ;  /* 0x000000c0c1c17221 */ /* 0x000fe20000010000 */
[C---:B------:R-:W-:Y:S05]  /*11760*/  HMMA.16816.F32 R36, R20.reuse, R158, R36 ;  /* 0x0000009e1424723c */ /* 0x040fea0000001824 */
[----:B------:R-:W5:Y:S01]  /*11770*/  LDSM.16.MT88.4 R156, [R226+0x15000] ;  /* 0x01500000e29c783b */ /* 0x000f620000004200 */
[C---:B-1----:R-:W-:Y:S05]  /*11780*/  HMMA.16816.F32 R40, R20.reuse, R160, R40 ;  /* 0x000000a01428723c */ /* 0x042fea0000001828 */
[----:B------:R-:W-:Y:S01]  /*11790*/  FADD.FTZ R195, R195, R194 ;  /* 0x000000c2c3c37221 */ /* 0x000fe20000010000 */
[C---:B------:R-:W-:Y:S01]  /*117a0*/  HMMA.16816.F32 R44, R20.reuse, R162, R44 ;  /* 0x000000a2142c723c */ /* 0x040fe2000000182c */
[----:B------:R-:W1:Y:S05]  /*117b0*/  LDSM.16.MT88.4 R160, [R225+0x15000] ;  /* 0x01500000e1a0783b */ /* 0x000e6a0000004200 */
[C---:B------:R-:W-:Y:S06]  /*117c0*/  HMMA.16816.F32 R48, R20.reuse, R24, R48 ;  /* 0x000000181430723c */ /* 0x040fec0000001830 */
        /* <DEDUP_REMOVED lines=14> */
[C---:B----4-:R-:W-:Y:S05]  /*118b0*/  HMMA.16816.F32 R88, R20.reuse, R152, R88 ;  /* 0x000000981458723c */ /* 0x050fea0000001858 */
[----:B------:R-:W-:Y:S01]  /*118c0*/  FFMA.FTZ R185, R29, UR4, -R244 ;  /* 0x000000041db97c23 */ /* 0x000fe200080108f4 */
[C---:B------:R-:W-:Y:S01]  /*118d0*/  HMMA.16816.F32 R92, R20.reuse, R154, R92 ;  /* 0x0000009a145c723c */ /* 0x040fe2000000185c */
[----:B------:R-:W4:Y:S01]  /*118e0*/  LDSM.16.MT88.4 R152, [R226+0x17000] ;  /* 0x01700000e298783b */ /* 0x000f220000004200 */
[----:B------:R-:W-:Y:S03]  /*118f0*/  MUFU.EX2 R184, R184 ;  /* 0x000000b800b87308 */ /* 0x000fe60000000800 */
[--C-:B------:R-:W-:Y:S01]  /*11900*/  FFMA.FTZ R186, R30, UR4, -R206.reuse ;  /* 0x000000041eba7c23 */ /* 0x100fe200080108ce */
[C---:B--2---:R-:W-:Y:S06]  /*11910*/  HMMA.16816.F32 R96, R20.reuse, R176, R96 ;  /* 0x000000b01460723c */ /* 0x044fec0000001860 */
[----:B------:R-:W2:Y:S01]  /*11920*/  MUFU.EX2 R185, R185 ;  /* 0x000000b900b97308 */ /* 0x000ea20000000800 */
[----:B------:R-:W-:Y:S01]  /*11930*/  FFMA.FTZ R187, R31, UR4, -R206 ;  /* 0x000000041fbb7c23 */ /* 0x000fe200080108ce */
[C---:B------:R-:W-:Y:S01]  /*11940*/  HMMA.16816.F32 R100, R20.reuse, R178, R100 ;  /* 0x000000b21464723c */ /* 0x040fe20000001864 */
[----:B------:R-:W-:Y:S02]  /*11950*/  LDSM.16.MT88.4 R28, [R228+0x11800] ;  /* 0x01180000e41c783b */ /* 0x000fe40000004200 */
[----:B------:R-:W-:Y:S03]  /*11960*/  FFMA.FTZ R244, R33, UR4, -R244 ;  /* 0x0000000421f47c23 */ /* 0x000fe600080108f4 */
[C---:B-----5:R-:W-:Y:S02]  /*11970*/  HMMA.16816.F32 R104, R20.reuse, R156, R104 ;  /* 0x0000009c1468723c */ /* 0x060fe40000001868 */
[----:B------:R-:W-:Y:S01]  /*11980*/  MUFU.EX2 R186, R186 ;  /* 0x000000ba00ba7308 */ /* 0x000fe20000000800 */
[----:B------:R-:W-:Y:S02]  /*11990*/  LDSM.16.MT88.4 R176, [R226+0x15800] ;  /* 0x01580000e2b0783b */ /* 0x000fe40000004200 */
[----:B------:R-:W-:Y:S01]  /*119a0*/  FFMA.FTZ R206, R35, UR4, -R206 ;  /* 0x0000000423ce7c23 */ /* 0x000fe200080108ce */
[C---:B------:R-:W-:Y:S06]  /*119b0*/  HMMA.16816.F32 R108, R20.reuse, R158, R108 ;  /* 0x0000009e146c723c */ /* 0x040fec000000186c */
[----:B------:R-:W5:Y:S01]  /*119c0*/  MUFU.EX2 R187, R187 ;  /* 0x000000bb00bb7308 */ /* 0x000f620000000800 */
[----:B------:R-:W5:Y:S01]  /*119d0*/  LDSM.16.MT88.4 R156, [R225+0x17000] ;  /* 0x01700000e19c783b */ /* 0x000f620000004200 */
[C---:B-1----:R-:W-:Y:S08]  /*119e0*/  HMMA.16816.F32 R112, R20.reuse, R160, R112 ;  /* 0x000000a01470723c */ /* 0x042ff00000001870 */
[----:B------:R-:W1:Y:S01]  /*119f0*/  MUFU.EX2 R197, R244 ;  /* 0x000000f400c57308 */ /* 0x000e620000000800 */
[C---:B------:R-:W-:Y:S01]  /*11a00*/  HMMA.16816.F32 R116, R20.reuse, R162, R116 ;  /* 0x000000a21474723c */ /* 0x040fe20000001874 */
[----:B------:R-:W-:Y:S05]  /*11a10*/  LDSM.16.MT88.4 R32, [R225+0x11800] ;  /* 0x01180000e120783b */ /* 0x000fea0000004200 */
[C---:B------:R-:W-:Y:S03]  /*11a20*/  HMMA.16816.F32 R12, R20.reuse, R24, R12 ;  /* 0x00000018140c723c */ /* 0x040fe6000000180c */
[----:B------:R-:W1:Y:S03]  /*11a30*/  MUFU.EX2 R199, R206 ;  /* 0x000000ce00c77308 */ /* 0x000e660000000800 */
[C---:B------:R-:W-:Y:S01]  /*11a40*/  HMMA.16816.F32 R120, R20.reuse, R26, R120 ;  /* 0x0000001a1478723c */ /* 0x040fe20000001878 */
[----:B------:R-:W1:Y:S05]  /*11a50*/  LDSM.16.MT88.4 R24, [R224+0x17000] ;  /* 0x01700000e018783b */ /* 0x000e6a0000004200 */
[C---:B---3--:R-:W-:Y:S06]  /*11a60*/  HMMA.16816.F32 R124, R20.reuse, R168, R124 ;  /* 0x000000a8147c723c */ /* 0x048fec000000187c */
[C---:B------:R-:W-:Y:S01]  /*11a70*/  HMMA.16816.F32 R128, R20.reuse, R170, R128 ;  /* 0x000000aa1480723c */ /* 0x040fe20000001880 */
[----:B------:R-:W3:Y:S05]  /*11a80*/  LDSM.16.MT88.4 R168, [R226+0x11800] ;  /* 0x01180000e2a8783b */ /* 0x000eea0000004200 */
[C---:B----4-:R-:W-:Y:S06]  /*11a90*/  HMMA.16816.F32 R132, R20.reuse, R152, R132 ;  /* 0x000000981484723c */ /* 0x050fec0000001884 */
[C---:B------:R-:W-:Y:S05]  /*11aa0*/  HMMA.16816.F32 R136, R20.reuse, R154, R136 ;  /* 0x0000009a1488723c */ /* 0x040fea0000001888 */
[----:B--2---:R-:W-:Y:S01]  /*11ab0*/  F2FP.F16.F32.PACK_AB R152, R185, R184 ;  /* 0x000000b8b998723e */ /* 0x004fe200000000ff */
[C---:B-----5:R-:W-:Y:S05]  /*11ac0*/  HMMA.16816.F32 R140, R20.reuse, R156, R140 ;  /* 0x0000009c148c723c */ /* 0x060fea000000188c */
[----:B------:R-:W-:Y:S01]  /*11ad0*/  F2FP.F16.F32.PACK_AB R153, R187, R186 ;  /* 0x000000babb99723e */ /* 0x000fe200000000ff */
[C---:B------:R-:W-:Y:S01]  /*11ae0*/  HMMA.16816.F32 R144, R20.reuse, R158, R144 ;  /* 0x0000009e1490723c */ /* 0x040fe20000001890 */
[----:B------:R-:W2:Y:S04]  /*11af0*/  LDSM.16.MT88.4 R156, [R224+0x11800] ;  /* 0x01180000e09c783b */ /* 0x000ea80000004200 */
[----:B-1----:R-:W-:Y:S01]  /*11b00*/  F2FP.F16.F32.PACK_AB R154, R197, R196 ;  /* 0x000000c4c59a723e */ /* 0x002fe200000000ff */
[C---:B------:R-:W-:Y:S05]  /*11b10*/  HMMA.16816.F32 R148, R20.reuse, R24, R148 ;  /* 0x000000181494723c */ /* 0x040fea0000001894 */
[----:B------:R-:W-:Y:S01]  /*11b20*/  F2FP.F16.F32.PACK_AB R155, R199, R198 ;  /* 0x000000c6c79b723e */ /* 0x000fe200000000ff */
[----:B------:R-:W-:Y:S01]  /*11b30*/  HMMA.16816.F32 R16, R20, R26, R16 ;  /* 0x0000001a1410723c */ /* 0x000fe20000001810 */
[----:B------:R-:W1:Y:S04]  /*11b40*/  LDSM.16.MT88.4 R20, [R228+0x13800] ;  /* 0x01380000e414783b */ /* 0x000e680000004200 */
[----:B------:R-:W-:Y:S01]  /*11b50*/  FADD.FTZ R184, R184, R193 ;  /* 0x000000c1b8b87221 */ /* 0x000fe20000010000 */
[C---:B------:R-:W-:Y:S03]  /*11b60*/  HMMA.16816.F32 R160, R152.reuse, R28, R8 ;  /* 0x0000001c98a0723c */ /* 0x040fe60000001808 */
[----:B------:R-:W4:Y:S02]  /*11b70*/  LDSM.16.MT88.4 R24, [R226+0x13800] ;  /* 0x01380000e218783b */ /* 0x000f240000004200 */
[----:B------:R-:W-:Y:S01]  /*11b80*/  FADD.FTZ R186, R186, R195 ;  /* 0x000000c3baba7221 */ /* 0x000fe20000010000 */
[C---:B------:R-:W-:Y:S05]  /*11b90*/  HMMA.16816.F32 R36, R152.reuse, R30, R36 ;  /* 0x0000001e9824723c */ /* 0x040fea0000001824 */
[----:B------:R-:W5:Y:S01]  /*11ba0*/  LDSM.16.MT88.4 R8, [R224+0x13800] ;  /* 0x01380000e008783b */ /* 0x000f620000004200 */
[C---:B---3--:R-:W-:Y:S05]  /*11bb0*/  HMMA.16816.F32 R40, R152.reuse, R168, R40 ;  /* 0x000000a89828723c */ /* 0x048fea0000001828 */
[----:B------:R-:W-:Y:S01]  /*11bc0*/  FADD.FTZ R185, R185, R184 ;  /* 0x000000b8b9b97221 */ /* 0x000fe20000010000 */
[C---:B------:R-:W-:Y:S01]  /*11bd0*/  HMMA.16816.F32 R44, R152.reuse, R170, R44 ;  /* 0x000000aa982c723c */ /* 0x040fe2000000182c */
[----:B------:R-:W3:Y:S04]  /*11be0*/  LDSM.16.MT88.4 R28, [R228+0x15800] ;  /* 0x01580000e41c783b */ /* 0x000ee80000004200 */
[----:B------:R-:W-:Y:S01]  /*11bf0*/  FADD.FTZ R187, R187, R186 ;  /* 0x000000babbbb7221 */ /* 0x000fe20000010000 */
[C---:B------:R-:W-:Y:S03]  /*11c00*/  HMMA.16816.F32 R48, R152.reuse, R32, R48 ;  /* 0x000000209830723c */ /* 0x040fe60000001830 */
[----:B------:R-:W3:Y:S02]  /*11c10*/  LDSM.16.MT88.4 R168, [R225+0x15800] ;  /* 0x01580000e1a8783b */ /* 0x000ee40000004200 */
[----:B------:R-:W-:Y:S01]  /*11c20*/  FADD.FTZ R196, R196, R185 ;  /* 0x000000b9c4c47221 */ /* 0x000fe20000010000 */
[C---:B------:R-:W-:Y:S05]  /*11c30*/  HMMA.16816.F32 R52, R152.reuse, R34, R52 ;  /* 0x000000229834723c */ /* 0x040fea0000001834 */
[----:B------:R-:W3:Y:S01]  /*11c40*/  LDSM.16.MT88.4 R32, [R224+0x15800] ;  /* 0x01580000e020783b */ /* 0x000ee20000004200 */
[C---:B--2---:R-:W-:Y:S05]  /*11c50*/  HMMA.16816.F32 R56, R152.reuse, R156, R56 ;  /* 0x0000009c9838723c */ /* 0x044fea0000001838 */
[----:B------:R-:W-:Y:S01]  /*11c60*/  FADD.FTZ R198, R198, R187 ;  /* 0x000000bbc6c67221 */ /* 0x000fe20000010000 */
[C---:B------:R-:W-:Y:S05]  /*11c70*/  HMMA.16816.F32 R60, R152.reuse, R158, R60 ;  /* 0x0000009e983c723c */ /* 0x040fea000000183c */
[----:B------:R-:W-:Y:S01]  /*11c80*/  FADD.FTZ R243, R197, R196 ;  /* 0x000000c4c5f37221 */ /* 0x000fe20000010000 */
[C---:B-1----:R-:W-:Y:S05]  /*11c90*/  HMMA.16816.F32 R64, R152.reuse, R20, R64 ;  /* 0x000000149840723c */ /* 0x042fea0000001840 */
[----:B------:R-:W-:Y:S01]  /*11ca0*/  FADD.FTZ R241, R199, R198 ;  /* 0x000000c6c7f17221 */ /* 0x000fe20000010000 */
[C---:B------:R-:W-:Y:S01]  /*11cb0*/  HMMA.16816.F32 R68, R152.reuse, R22, R68 ;  /* 0x000000169844723c */ /* 0x040fe20000001844 */
[----:B------:R-:W1:Y:S05]  /*11cc0*/  LDSM.16.MT88.4 R20, [R226+0x17800] ;  /* 0x01780000e214783b */ /* 0x000e6a0000004200 */
[C---:B----4-:R-:W-:Y:S06]  /*11cd0*/  HMMA.16816.F32 R72, R152.reuse, R24, R72 ;  /* 0x000000189848723c */ /* 0x050fec0000001848 */
[C---:B------:R-:W-:Y:S06]  /*11ce0*/  HMMA.16816.F32 R76, R152.reuse, R26, R76 ;  /* 0x0000001a984c723c */ /* 0x040fec000000184c */
[C---:B------:R-:W-:Y:S06]  /*11cf0*/  HMMA.16816.F32 R80, R152.reuse, R172, R80 ;  /* 0x000000ac9850723c */ /* 0x040fec0000001850 */
[C---:B------:R-:W-:Y:S06]  /*11d00*/  HMMA.16816.F32 R84, R152.reuse, R174, R84 ;  /* 0x000000ae9854723c */ /* 0x040fec0000001854 */
[C---:B-----5:R-:W-:Y:S06]  /*11d10*/  HMMA.16816.F32 R88, R152.reuse, R8, R88 ;  /* 0x000000089858723c */ /* 0x060fec0000001858 */
[C---:B------:R-:W-:Y:S01]  /*11d20*/  HMMA.16816.F32 R92, R152.reuse, R10, R92 ;  /* 0x0000000a985c723c */ /* 0x040fe2000000185c */
[----:B------:R-:W2:Y:S05]  /*11d30*/  LDSM.16.MT88.4 R8, [R225+0x17800] ;  /* 0x01780000e108783b */ /* 0x000eaa0000004200 */
[C---:B---3--:R-:W-:Y:S06]  /*11d40*/  HMMA.16816.F32 R96, R152.reuse, R28, R96 ;  /* 0x0000001c9860723c */ /* 0x048fec0000001860 */
[C---:B------:R-:W-:Y:S06]  /*11d50*/  HMMA.16816.F32 R100, R152.reuse, R30, R100 ;  /* 0x0000001e9864723c */ /* 0x040fec0000001864 */
[C---:B------:R-:W-:Y:S06]  /*11d60*/  HMMA.16816.F32 R104, R152.reuse, R176, R104 ;  /* 0x000000b09868723c */ /* 0x040fec0000001868 */
[C---:B------:R-:W-:Y:S06]  /*11d70*/  HMMA.16816.F32 R108, R152.reuse, R178, R108 ;  /* 0x000000b2986c723c */ /* 0x040fec000000186c */
[C---:B------:R-:W-:Y:S06]  /*11d80*/  HMMA.16816.F32 R112, R152.reuse, R168, R112 ;  /* 0x000000a89870723c */ /* 0x040fec0000001870 */
[C---:B------:R-:W-:Y:S06]  /*11d90*/  HMMA.16816.F32 R116, R152.reuse, R170, R116 ;  /* 0x000000aa9874723c */ /* 0x040fec0000001874 */
[C---:B------:R-:W-:Y:S01]  /*11da0*/  HMMA.16816.F32 R156, R152.reuse, R32, R12 ;  /* 0x00000020989c723c */ /* 0x040fe2000000180c */
[----:B------:R-:W3:Y:S05]  /*11db0*/  LDSM.16.MT88.4 R12, [R224+0x17800] ;  /* 0x01780000e00c783b */ /* 0x000eea0000004200 */
[C---:B------:R-:W-:Y:S06]  /*11dc0*/  HMMA.16816.F32 R120, R152.reuse, R34, R120 ;  /* 0x000000229878723c */ /* 0x040fec0000001878 */
[C---:B------:R-:W-:Y:S06]  /*11dd0*/  HMMA.16816.F32 R124, R152.reuse, R180, R124 ;  /* 0x000000b4987c723c */ /* 0x040fec000000187c */
[C---:B------:R-:W-:Y:S06]  /*11de0*/  HMMA.16816.F32 R128, R152.reuse, R182, R128 ;  /* 0x000000b69880723c */ /* 0x040fec0000001880 */
[C---:B-1----:R-:W-:Y:S06]  /*11df0*/  HMMA.16816.F32 R132, R152.reuse, R20, R132 ;  /* 0x000000149884723c */ /* 0x042fec0000001884 */
[C---:B------:R-:W-:Y:S06]  /*11e00*/  HMMA.16816.F32 R136, R152.reuse, R22, R136 ;  /* 0x000000169888723c */ /* 0x040fec0000001888 */
[C---:B--2---:R-:W-:Y:S06]  /*11e10*/  HMMA.16816.F32 R140, R152.reuse, R8, R140 ;  /* 0x00000008988c723c */ /* 0x044fec000000188c */
[C---:B------:R-:W-:Y:S06]  /*11e20*/  HMMA.16816.F32 R144, R152.reuse, R10, R144 ;  /* 0x0000000a9890723c */ /* 0x040fec0000001890 */
[C---:B---3--:R-:W-:Y:S06]  /*11e30*/  HMMA.16816.F32 R148, R152.reuse, R12, R148 ;  /* 0x0000000c9894723c */ /* 0x048fec0000001894 */
[----:B------:R-:W-:Y:S01]  /*11e40*/  HMMA.16816.F32 R152, R152, R14, R16 ;  /* 0x0000000e9898723c */ /* 0x000fe20000001810 */
[----:B------:R-:W-:Y:S11]  /*11e50*/  @!UPT UIADD3 URZ, URZ, URZ, URZ ;  /* 0x0000003f3f3ff290 */ /* 0x000ff6000fffe03f */
[----:B------:R-:W-:Y:S01]  /*11e60*/  @!UPT UIADD3 URZ, URZ, URZ, URZ ;  /* 0x0000003f3f3ff290 */ /* 0x000fe2000fffe03f */
[----:B------:R-:W-:Y:S11]  /*11e70*/  @P0 BRA `(.L_x_1580) ;  /* 0xffffffb800c80947 */ /* 0x000ff6000383ffff */
.L_x_1576:
[----:B------:R-:W1:Y:S01]  /*11e80*/  SHFL.BFLY PT, R0, R241, 0x2, 0x1f ;  /* 0x0c401f00f1007f89 */ /* 0x000e6200000e0000 */
[----:B------:R-:W2:Y:S01]  /*11e90*/  S2UR UR6, SR_CgaCtaId ;  /* 0x00000000000679c3 */ /* 0x000ea20000008800 */
[----:B------:R-:W-:Y:S01]  /*11ea0*/  MOV R7, 0x3f800000 ;  /* 0x3f80000000077802 */ /* 0x000fe20000000f00 */
[----:B------:R-:W-:Y:S01]  /*11eb0*/  UMOV UR4, 0x400 ;  /* 0x0000040000047882 */ /* 0x000fe20000000000 */
[----:B------:R-:W3:Y:S01]  /*11ec0*/  SHFL.BFLY PT, R2, R243, 0x2, 0x1f ;  /* 0x0c401f00f3027f89 */ /* 0x000ee200000e0000 */
[----:B------:R-:W-:Y:S01]  /*11ed0*/  MOV R6, 0x3f800000 ;  /* 0x3f80000000067802 */ /* 0x000fe20000000f00 */
[----:B------:R-:W-:Y:S03]  /*11ee0*/  BSSY B0, `(.L_x_1581) ;  /* 0x0000136000007945 */ /* 0x000fe60003800000 */
[----:B------:R-:W-:Y:S06]  /*11ef0*/  BAR.SYNC.DEFER_BLOCKING 0x0 ;  /* 0x0000000000007b1d */ /* 0x000fec0000010000 */
[----:B------:R-:W4:Y:S01]  /*11f00*/  S2R R33, SR_CTAID.Y ;  /* 0x0000000000217919 */ /* 0x000f220000002600 */
[----:B-1----:R-:W-:Y:S01]  /*11f10*/  FADD.FTZ R5, R0, R241 ;  /* 0x000000f100057221 */ /* 0x002fe20000010000 */
[----:B--2---:R-:W-:Y:S01]  /*11f20*/  ULEA UR6, UR6, UR4, 0x18 ;  /* 0x0000000406067291 */ /* 0x004fe2000f8ec03f */
[----:B------:R-:W1:Y:S01]  /*11f30*/  S2R R0, SR_TID.X ;  /* 0x0000000000007919 */ /* 0x000e620000002100 */
[----:B------:R-:W2:Y:S01]  /*11f40*/  S2UR UR4, SR_CTAID.Z ;  /* 0x00000000000479c3 */ /* 0x000ea20000002700 */
[----:B---3--:R-:W-:-:S02]  /*11f50*/  FADD.FTZ R11, R2, R243 ;  /* 0x000000f3020b7221 */ /* 0x008fc40000010000 */
[----:B------:R-:W3:Y:S04]  /*11f60*/  SHFL.BFLY PT, R2, R5, 0x1, 0x1f ;  /* 0x0c201f0005027f89 */ /* 0x000ee800000e0000 */
[----:B------:R-:W5:Y:S01]  /*11f70*/  SHFL.BFLY PT, R4, R11, 0x1, 0x1f ;  /* 0x0c201f000b047f89 */ /* 0x000f6200000e0000 */
[----:B---3--:R-:W-:Y:S01]  /*11f80*/  FADD.FTZ R2, R5, R2 ;  /* 0x0000000205027221 */ /* 0x008fe20000010000 */
[----:B-1----:R-:W-:Y:S01]  /*11f90*/  SHF.R.S32.HI R9, RZ, 0x1f, R0 ;  /* 0x0000001fff097819 */ /* 0x002fe20000011400 */
[----:B-----5:R-:W-:-:S03]  /*11fa0*/  FADD.FTZ R4, R11, R4 ;  /* 0x000000040b047221 */ /* 0x020fc60000010000 */
[----:B------:R-:W-:Y:S02]  /*11fb0*/  FSETP.NE.FTZ.AND P3, PT, R2, RZ, PT ;  /* 0x000000ff0200720b */ /* 0x000fe40003f75000 */
[CC--:B------:R-:W-:Y:S02]  /*11fc0*/  LEA.HI R8, R9.reuse, R0.reuse, RZ, 0x2 ;  /* 0x0000000009087211 */ /* 0x0c0fe400078f10ff */
[----:B------:R-:W-:Y:S02]  /*11fd0*/  FSETP.NE.FTZ.AND P4, PT, R4, RZ, PT ;  /* 0x000000ff0400720b */ /* 0x000fe40003f95000 */
[--C-:B------:R-:W-:Y:S02]  /*11fe0*/  SHF.R.S32.HI R10, RZ, 0x2, R8.reuse ;  /* 0x00000002ff0a7819 */ /* 0x100fe40000011408 */
[----:B------:R-:W-:Y:S02]  /*11ff0*/  SHF.R.S32.HI R5, RZ, 0x1f, R8 ;  /* 0x0000001fff057819 */ /* 0x000fe40000011408 */
[----:B------:R-:W-:-:S02]  /*12000*/  LEA.HI R12, R9, R0, RZ, 0x4 ;  /* 0x00000000090c7211 */ /* 0x000fc400078f20ff */
[----:B------:R-:W-:Y:S01]  /*12010*/  LEA.HI R5, R5, R10, RZ, 0x3 ;  /* 0x0000000a05057211 */ /* 0x000fe200078f18ff */
[----:B------:R-:W1:Y:S01]  /*12020*/  @P3 MUFU.RCP R6, R2 ;  /* 0x0000000200063308 */ /* 0x000e620000001000 */
[----:B------:R-:W-:Y:S02]  /*12030*/  LEA.HI R9, R9, R0, RZ, 0x5 ;  /* 0x0000000009097211 */ /* 0x000fe400078f28ff */
[----:B------:R-:W-:Y:S02]  /*12040*/  LOP3.LUT R5, R5, 0xfffffff8, RZ, 0xc0, !PT ;  /* 0xfffffff805057812 */ /* 0x000fe400078ec0ff */
[----:B------:R-:W-:Y:S02]  /*12050*/  LOP3.LUT R17, R8, 0x1ffffffc, RZ, 0xc0, !PT ;  /* 0x1ffffffc08117812 */ /* 0x000fe400078ec0ff */
[----:B------:R-:W-:Y:S01]  /*12060*/  IADD3 R5, R10, -R5, RZ ;  /* 0x800000050a057210 */ /* 0x000fe20007ffe0ff */
[----:B------:R-:W3:Y:S01]  /*12070*/  @P4 MUFU.RCP R7, R4 ;  /* 0x0000000400074308 */ /* 0x000ee20000001000 */
[----:B------:R-:W5:Y:S01]  /*12080*/  S2R R10, SR_TID.X ;  /* 0x00000000000a7919 */ /* 0x000f620000002100 */
[----:B------:R-:W-:-:S02]  /*12090*/  LOP3.LUT R13, R12, 0xfffffff0, RZ, 0xc0, !PT ;  /* 0xfffffff00c0d7812 */ /* 0x000fc400078ec0ff */
[----:B------:R-:W-:Y:S02]  /*120a0*/  SHF.L.U32 R19, R5, 0x6, RZ ;  /* 0x0000000605137819 */ /* 0x000fe400000006ff */
[----:B------:R-:W-:Y:S02]  /*120b0*/  SHF.R.S32.HI R12, RZ, 0x5, R9 ;  /* 0x00000005ff0c7819 */ /* 0x000fe40000011409 */
[----:B------:R-:W-:Y:S01]  /*120c0*/  IADD3 R17, -R17, R0, RZ ;  /* 0x0000000011117210 */ /* 0x000fe20007ffe1ff */
[C---:B-1----:R-:W-:Y:S01]  /*120d0*/  FMUL.FTZ R163, R6.reuse, R163 ;  /* 0x000000a306a37220 */ /* 0x042fe20000410000 */
[----:B------:R-:W-:Y:S01]  /*120e0*/  LOP3.LUT R15, R5, 0x1, RZ, 0xc0, !PT ;  /* 0x00000001050f7812 */ /* 0x000fe200078ec0ff */
[C---:B------:R-:W-:Y:S01]  /*120f0*/  FMUL.FTZ R162, R6.reuse, R162 ;  /* 0x000000a206a27220 */ /* 0x040fe20000410000 */
[----:B------:R-:W-:Y:S01]  /*12100*/  IADD3 R13, -R13, R0, RZ ;  /* 0x000000000d0d7210 */ /* 0x000fe20007ffe1ff */
[C---:B------:R-:W-:Y:S01]  /*12110*/  FMUL.FTZ R39, R6.reuse, R39 ;  /* 0x0000002706277220 */ /* 0x040fe20000410000 */
[----:B------:R-:W-:Y:S01]  /*12120*/  LOP3.LUT R19, R19, 0x1c0, RZ, 0xc0, !PT ;  /* 0x000001c013137812 */ /* 0x000fe200078ec0ff */
[----:B------:R-:W-:Y:S01]  /*12130*/  FMUL.FTZ R38, R6, R38 ;  /* 0x0000002606267220 */ /* 0x000fe20000410000 */
[----:B------:R-:W-:Y:S01]  /*12140*/  ISETP.NE.U32.AND P0, PT, R15, 0x1, PT ;  /* 0x000000010f00780c */ /* 0x000fe20003f05070 */
[----:B---3--:R-:W-:Y:S01]  /*12150*/  FMUL.FTZ R160, R7, R160 ;  /* 0x000000a007a07220 */ /* 0x008fe20000410000 */
[----:B------:R-:W-:Y:S01]  /*12160*/  LEA.HI R19, R19, R19, RZ, 0x1d ;  /* 0x0000001313137211 */ /* 0x000fe200078fe8ff */
[----:B------:R-:W-:Y:S01]  /*12170*/  FMUL.FTZ R161, R7, R161 ;  /* 0x000000a107a17220 */ /* 0x000fe20000410000 */
[----:B------:R-:W-:Y:S01]  /*12180*/  R2P PR, R5, 0x6 ;  /* 0x0000000605007804 */ /* 0x000fe20000000000 */
[C---:B------:R-:W-:Y:S01]  /*12190*/  FMUL.FTZ R36, R7.reuse, R36 ;  /* 0x0000002407247220 */ /* 0x040fe20000410000 */
[----:B------:R-:W-:Y:S01]  /*121a0*/  MOV R5, 0x40 ;  /* 0x0000004000057802 */ /* 0x000fe20000000f00 */
        /* <DEDUP_REMOVED lines=10> */
[----:B-----5:R-:W-:Y:S01]  /*12250*/  SHF.R.S32.HI R11, RZ, 0x1f, R10 ;  /* 0x0000001fff0b7819 */ /* 0x020fe2000001140a */
[C---:B------:R-:W-:Y:S01]  /*12260*/  FMUL.FTZ R57, R7.reuse, R57 ;  /* 0x0000003907397220 */ /* 0x040fe20000410000 */
[C---:B------:R-:W-:Y:S01]  /*12270*/  FMUL.FTZ R60, R7.reuse, R60 ;  /* 0x0000003c073c7220 */ /* 0x040fe20000410000 */
[----:B------:R-:W-:Y:S01]  /*12280*/  FMUL.FTZ R61, R7, R61 ;  /* 0x0000003d073d7220 */ /* 0x000fe20000410000 */
[----:B------:R-:W-:Y:S01]  /*12290*/  LEA.HI R14, R11, R10, RZ, 0x4 ;  /* 0x0000000a0b0e7211 */ /* 0x000fe200078f20ff */
[C---:B------:R-:W-:Y:S01]  /*122a0*/  FMUL.FTZ R64, R7.reuse, R64 ;  /* 0x0000004007407220 */ /* 0x040fe20000410000 */
[C---:B------:R-:W-:Y:S01]  /*122b0*/  FMUL.FTZ R65, R7.reuse, R65 ;  /* 0x0000004107417220 */ /* 0x040fe20000410000 */
[C---:B------:R-:W-:Y:S01]  /*122c0*/  FMUL.FTZ R68, R7.reuse, R68 ;  /* 0x0000004407447220 */ /* 0x040fe20000410000 */
[----:B------:R-:W-:Y:S01]  /*122d0*/  SHF.R.S32.HI R8, RZ, 0x4, R14 ;  /* 0x00000004ff087819 */ /* 0x000fe2000001140e */
[C---:B------:R-:W-:Y:S01]  /*122e0*/  FMUL.FTZ R69, R7.reuse, R69 ;  /* 0x0000004507457220 */ /* 0x040fe20000410000 */
[----:B------:R-:W-:Y:S01]  /*122f0*/  LEA R14, R12, R17, 0x9 ;  /* 0x000000110c0e7211 */ /* 0x000fe200078e48ff */
[C---:B------:R-:W-:Y:S01]  /*12300*/  FMUL.FTZ R72, R7.reuse, R72 ;  /* 0x0000004807487220 */ /* 0x040fe20000410000 */
[----:B------:R-:W-:Y:S01]  /*12310*/  SHF.L.U32 R15, R8, 0x6, RZ ;  /* 0x00000006080f7819 */ /* 0x000fe200000006ff */
[----:B------:R-:W-:Y:S01]  /*12320*/  FMUL.FTZ R73, R7, R73 ;  /* 0x0000004907497220 */ /* 0x000fe20000410000 */
[----:B------:R-:W-:Y:S01]  /*12330*/  LEA.HI R17, R13, R13, RZ, 0x1 ;  /* 0x0000000d0d117211 */ /* 0x000fe200078f08ff */
[----:B------:R-:W-:Y:S01]  /*12340*/  FMUL.FTZ R76, R7, R76 ;  /* 0x0000004c074c7220 */ /* 0x000fe20000410000 */
[----:B------:R-:W-:Y:S01]  /*12350*/  LOP3.LUT R15, R15, 0x1c0, RZ, 0xc0, !PT ;  /* 0x000001c00f0f7812 */ /* 0x000fe200078ec0ff */
[----:B------:R-:W-:Y:S01]  /*12360*/  FMUL.FTZ R77, R7, R77 ;  /* 0x0000004d074d7220 */ /* 0x000fe20000410000 */
[----:B------:R-:W-:Y:S01]  /*12370*/  SHF.L.U32 R16, R17, 0x2, RZ ;  /* 0x0000000211107819 */ /* 0x000fe200000006ff */
[C---:B------:R-:W-:Y:S01]  /*12380*/  FMUL.FTZ R80, R7.reuse, R80 ;  /* 0x0000005007507220 */ /* 0x040fe20000410000 */
[----:B------:R-:W-:Y:S01]  /*12390*/  LEA R14, R14, R19, 0x1 ;  /* 0x000000130e0e7211 */ /* 0x000fe200078e08ff */
[----:B------:R-:W-:Y:S01]  /*123a0*/  FMUL.FTZ R81, R7, R81 ;  /* 0x0000005107517220 */ /* 0x000fe20000410000 */
[----:B------:R-:W-:Y:S01]  /*123b0*/  LOP3.LUT R16, R15, 0x38, R16, 0xf8, !PT ;  /* 0x000000380f107812 */ /* 0x000fe200078ef810 */
[C---:B------:R-:W-:Y:S01]  /*123c0*/  FMUL.FTZ R84, R7.reuse, R84 ;  /* 0x0000005407547220 */ /* 0x040fe20000410000 */
[----:B------:R-:W-:Y:S01]  /*123d0*/  SHF.R.U32.HI R15, RZ, 0x3, R15 ;  /* 0x00000003ff0f7819 */ /* 0x000fe2000001160f */
[----:B------:R-:W-:Y:S01]  /*123e0*/  FMUL.FTZ R85, R7, R85 ;  /* 0x0000005507557220 */ /* 0x000fe20000410000 */
[----:B------:R-:W-:Y:S01]  /*123f0*/  LOP3.LUT R18, R17, 0xffffffe, RZ, 0xc0, !PT ;  /* 0x0ffffffe11127812 */ /* 0x000fe200078ec0ff */
[C---:B------:R-:W-:Y:S01]  /*12400*/  FMUL.FTZ R88, R7.reuse, R88 ;  /* 0x0000005807587220 */ /* 0x040fe20000410000 */
[----:B------:R-:W-:Y:S01]  /*12410*/  LEA R14, R14, UR6, 0x2 ;  /* 0x000000060e0e7c11 */ /* 0x000fe2000f8e10ff */
        /* <DEDUP_REMOVED lines=96> */
[----:B------:R-:W-:Y:S01]  /*12a20*/  LOP3.LUT R15, R16, R15, RZ, 0x3c, !PT ;  /* 0x0000000f100f7212 */ /* 0x000fe200078e3cff */
[----:B------:R-:W-:Y:S01]  /*12a30*/  STS.64 [R14], R160 ;  /* 0x000000a00e007388 */ /* 0x000fe20000000a00 */
[----:B------:R-:W-:Y:S01]  /*12a40*/  IADD3 R18, R13, -R18, RZ ;  /* 0x800000120d127210 */ /* 0x000fe20007ffe0ff */
[----:B------:R-:W-:Y:S01]  /*12a50*/  @P4 MUFU.LG2 R4, R4 ;  /* 0x0000000400044308 */ /* 0x000fe20000000c00 */
[----:B------:R-:W-:Y:S01]  /*12a60*/  IADD3 R6, R14, -0x20, RZ ;  /* 0xffffffe00e067810 */ /* 0x000fe20007ffe0ff */
[----:B------:R-:W-:Y:S01]  /*12a70*/  STS.64 [R14+0x800], R162 ;  /* 0x000800a20e007388 */ /* 0x000fe20000000a00 */
[----:B------:R-:W-:-:S02]  /*12a80*/  SEL R5, R5, 0xffffffc0, !P1 ;  /* 0xffffffc005057807 */ /* 0x000fc40004800000 */
[----:B------:R-:W-:Y:S02]  /*12a90*/  @P0 IADD3 R6, R14, 0x20, RZ ;  /* 0x000000200e060810 */ /* 0x000fe40007ffe0ff */
[----:B------:R-:W-:Y:S01]  /*12aa0*/  SEL R7, R7, 0xffffff80, !P2 ;  /* 0xffffff8007077807 */ /* 0x000fe20005000000 */
[----:B------:R-:W1:Y:S01]  /*12ab0*/  @P3 MUFU.LG2 R2, R2 ;  /* 0x0000000200023308 */ /* 0x000e620000000c00 */
[----:B------:R-:W-:Y:S01]  /*12ac0*/  LEA R15, R18, R15, 0x2 ;  /* 0x0000000f120f7211 */ /* 0x000fe200078e10ff */
[----:B------:R-:W-:Y:S01]  /*12ad0*/  STS.64 [R6], R36 ;  /* 0x0000002406007388 */ /* 0x000fe20000000a00 */
[C---:B------:R-:W-:Y:S02]  /*12ae0*/  IADD3 R16, R14.reuse, R5, RZ ;  /* 0x000000050e107210 */ /* 0x040fe40007ffe0ff */
[----:B------:R-:W-:Y:S01]  /*12af0*/  IADD3 R18, R5, R6, RZ ;  /* 0x0000000605127210 */ /* 0x000fe20007ffe0ff */
[----:B------:R-:W-:Y:S01]  /*12b00*/  STS.64 [R6+0x800], R38 ;  /* 0x0008002606007388 */ /* 0x000fe20000000a00 */
[----:B------:R-:W-:-:S02]  /*12b10*/  IADD3 R5, R14, R7, RZ ;  /* 0x000000070e057210 */ /* 0x000fc40007ffe0ff */
[----:B------:R-:W-:Y:S01]  /*12b20*/  IADD3 R17, R7, R6, RZ ;  /* 0x0000000607117210 */ /* 0x000fe20007ffe0ff */
[----:B------:R-:W-:Y:S01]  /*12b30*/  STS.64 [R16], R40 ;  /* 0x0000002810007388 */ /* 0x000fe20000000a00 */
[-C--:B------:R-:W-:Y:S02]  /*12b40*/  IADD3 R19, R16, R7.reuse, RZ ;  /* 0x0000000710137210 */ /* 0x080fe40007ffe0ff */
[----:B------:R-:W-:Y:S01]  /*12b50*/  IADD3 R7, R18, R7, RZ ;  /* 0x0000000712077210 */ /* 0x000fe20007ffe0ff */
[----:B------:R-:W-:Y:S01]  /*12b60*/  STS.64 [R16+0x800], R42 ;  /* 0x0008002a10007388 */ /* 0x000fe20000000a00 */
[----:B------:R-:W-:Y:S02]  /*12b70*/  LEA.HI R35, R11, R10, RZ, 0x5 ;  /* 0x0000000a0b237211 */ /* 0x000fe400078f28ff */
[----:B------:R-:W-:Y:S01]  /*12b80*/  LOP3.LUT R9, R9, 0xffffffe0, RZ, 0xc0, !PT ;  /* 0xffffffe009097812 */ /* 0x000fe200078ec0ff */
[----:B------:R-:W-:Y:S01]  /*12b90*/  STS.64 [R18], R44 ;  /* 0x0000002c12007388 */ /* 0x000fe20000000a00 */
[----:B------:R-:W-:Y:S01]  /*12ba0*/  LOP3.LUT R35, R35, 0xffffffe0, RZ, 0xc0, !PT ;  /* 0xffffffe023237812 */ /* 0x000fe200078ec0ff */
[----:B-1----:R-:W-:Y:S01]  /*12bb0*/  @P3 FMUL.FTZ R2, R2, 0.69314718246459960938 ;  /* 0x3f31721802023820 */ /* 0x002fe20000410000 */
[----:B------:R-:W-:Y:S01]  /*12bc0*/  IADD3 R9, -R9, R0, RZ ;  /* 0x0000000009097210 */ /* 0x000fe20007ffe1ff */
[----:B------:R-:W-:Y:S01]  /*12bd0*/  STS.64 [R18+0x800], R46 ;  /* 0x0008002e12007388 */ /* 0x000fe20000000a00 */
[----:B------:R-:W-:-:S02]  /*12be0*/  IADD3 R35, -R35, R10, RZ ;  /* 0x0000000a23237210 */ /* 0x000fc40007ffe1ff */
[----:B------:R-:W1:Y:S01]  /*12bf0*/  @P3 LDC R10, c[0x0][0x2e8] ;  /* 0x0000ba00ff0a3b82 */ /* 0x000e620000000800 */
[----:B------:R-:W-:Y:S01]  /*12c00*/  STS.64 [R5], R48 ;  /* 0x0000003005007388 */ /* 0x000fe20000000a00 */
[----:B------:R-:W-:Y:S02]  /*12c10*/  LOP3.LUT P0, RZ, R9, 0x3, RZ, 0xc0, !PT ;  /* 0x0000000309ff7812 */ /* 0x000fe4000780c0ff */
[----:B------:R-:W-:Y:S01]  /*12c20*/  SHF.R.S32.HI R32, RZ, 0x1f, R35 ;  /* 0x0000001fff207819 */ /* 0x000fe20000011423 */
[----:B------:R-:W-:Y:S01]  /*12c30*/  STS.64 [R5+0x800], R50 ;  /* 0x0008003205007388 */ /* 0x000fe20000000a00 */
[----:B------:R-:W-:Y:S02]  /*12c40*/  MOV R9, 0xff800000 ;  /* 0xff80000000097802 */ /* 0x000fe40000000f00 */
[----:B------:R-:W-:Y:S01]  /*12c50*/  LEA.HI R32, R32, R35, RZ, 0x2 ;  /* 0x0000002320207211 */ /* 0x000fe200078f10ff */
[----:B------:R-:W-:Y:S03]  /*12c60*/  STS.64 [R17], R52 ;  /* 0x0000003411007388 */ /* 0x000fe60000000a00 */
[----:B------:R-:W-:Y:S01]  /*12c70*/  SHF.R.S32.HI R35, RZ, 0x2, R32 ;  /* 0x00000002ff237819 */ /* 0x000fe20000011420 */
[----:B------:R-:W-:Y:S01]  /*12c80*/  STS.64 [R17+0x800], R54 ;  /* 0x0008003611007388 */ /* 0x000fe20000000a00 */
[----:B------:R-:W-:-:S03]  /*12c90*/  MOV R32, 0xff800000 ;  /* 0xff80000000207802 */ /* 0x000fc60000000f00 */
[----:B------:R-:W-:Y:S04]  /*12ca0*/  STS.64 [R19], R56 ;  /* 0x0000003813007388 */ /* 0x000fe80000000a00 */
[----:B------:R-:W-:Y:S01]  /*12cb0*/  STS.64 [R19+0x800], R58 ;  /* 0x0008003a13007388 */ /* 0x000fe20000000a00 */
[----:B-1----:R-:W-:-:S03]  /*12cc0*/  @P3 FFMA.FTZ R32, R3, R10, R2 ;  /* 0x0000000a03203223 */ /* 0x002fc60000010002 */
[----:B------:R-:W-:Y:S04]  /*12cd0*/  STS.64 [R7], R60 ;  /* 0x0000003c07007388 */ /* 0x000fe80000000a00 */
[----:B------:R-:W-:Y:S04]  /*12ce0*/  STS.64 [R7+0x800], R62 ;  /* 0x0008003e07007388 */ /* 0x000fe80000000a00 */
        /* <DEDUP_REMOVED lines=35> */
[----:B------:R1:W-:Y:S04]  /*12f20*/  STS.64 [R6+0xc800], R130 ;  /* 0x00c8008206007388 */ /* 0x0003e80000000a00 */
[----:B------:R-:W-:Y:S04]  /*12f30*/  STS.64 [R16+0xc000], R132 ;  /* 0x00c0008410007388 */ /* 0x000fe80000000a00 */
[----:B------:R-:W-:Y:S04]  /*12f40*/  STS.64 [R16+0xc800], R134 ;  /* 0x00c8008610007388 */ /* 0x000fe80000000a00 */
[----:B------:R-:W-:Y:S04]  /*12f50*/  STS.64 [R18+0xc000], R136 ;  /* 0x00c0008812007388 */ /* 0x000fe80000000a00 */
[----:B------:R-:W-:Y:S04]  /*12f60*/  STS.64 [R18+0xc800], R138 ;  /* 0x00c8008a12007388 */ /* 0x000fe80000000a00 */
[----:B------:R-:W-:Y:S04]  /*12f70*/  STS.64 [R5+0xc000], R140 ;  /* 0x00c0008c05007388 */ /* 0x000fe80000000a00 */
[----:B------:R3:W-:Y:S01]  /*12f80*/  STS.64 [R5+0xc800], R142 ;  /* 0x00c8008e05007388 */ /* 0x0007e20000000a00 */
[----:B-1----:R-:W-:-:S03]  /*12f90*/  LEA R6, R15, UR6, 0x2 ;  /* 0x000000060f067c11 */ /* 0x002fc6000f8e10ff */
[----:B------:R-:W-:Y:S01]  /*12fa0*/  STS.64 [R17+0xc000], R144 ;  /* 0x00c0009011007388 */ /* 0x000fe20000000a00 */
[----:B------:R-:W4:Y:S03]  /*12fb0*/  LDC.64 R14, c[0x0][0x2c0] ;  /* 0x0000b000ff0e7b82 */ /* 0x000f260000000a00 */
[----:B------:R-:W-:Y:S04]  /*12fc0*/  STS.64 [R17+0xc800], R146 ;  /* 0x00c8009211007388 */ /* 0x000fe80000000a00 */
[----:B------:R-:W-:Y:S04]  /*12fd0*/  STS.64 [R19+0xc000], R148 ;  /* 0x00c0009413007388 */ /* 0x000fe80000000a00 */
[----:B------:R-:W-:Y:S04]  /*12fe0*/  STS.64 [R19+0xc800], R150 ;  /* 0x00c8009613007388 */ /* 0x000fe80000000a00 */
[----:B------:R-:W-:Y:S04]  /*12ff0*/  STS.64 [R7+0xc000], R152 ;  /* 0x00c0009807007388 */ /* 0x000fe80000000a00 */
[----:B------:R1:W-:Y:S01]  /*13000*/  STS.64 [R7+0xc800], R154 ;  /* 0x00c8009a07007388 */ /* 0x0003e20000000a00 */
[----:B---3--:R-:W2:Y:S08]  /*13010*/  LDC R5, c[0x0][0x270] ;  /* 0x00009c00ff057b82 */ /* 0x008eb00000000800 */
[----:B------:R-:W-:Y:S01]  /*13020*/  BAR.SYNC.DEFER_BLOCKING 0x0 ;  /* 0x0000000000007b1d */ /* 0x000fe20000010000 */
[----:B----4-:R-:W-:-:S05]  /*13030*/  IMAD R14, R33, R14, UR13 ;  /* 0x0000000d210e7e24 */ /* 0x010fca000f8e020e */
[----:B------:R-:W3:Y:S01]  /*13040*/  S2R R11, SR_CTAID.X ;  /* 0x00000000000b7919 */ /* 0x000ee20000002500 */
[----:B-1----:R-:W-:Y:S01]  /*13050*/  SHF.R.S32.HI R7, RZ, 0x1f, R12 ;  /* 0x0000001fff077819 */ /* 0x002fe2000001140c */
[----:B------:R1:W4:Y:S03]  /*13060*/  LDS.128 R28, [R6+0x3800] ;  /* 0x00380000061c7984 */ /* 0x0003260000000c00 */
[----:B------:R-:W-:Y:S01]  /*13070*/  LEA.HI R34, R7, R12, RZ, 0x2 ;  /* 0x0000000c07227211 */ /* 0x000fe200078f10ff */
[----:B------:R1:W1:Y:S01]  /*13080*/  LDS.128 R24, [R6+0x7800] ;  /* 0x0078000006187984 */ /* 0x0002620000000c00 */
[----:B------:R-:W5:Y:S02]  /*13090*/  @P4 LDC R7, c[0x0][0x2e8] ;  /* 0x0000ba00ff074b82 */ /* 0x000f640000000800 */
[----:B------:R-:W-:Y:S01]  /*130a0*/  LOP3.LUT R37, R34, 0xffffffc, RZ, 0xc0, !PT ;  /* 0x0ffffffc22257812 */ /* 0x000fe200078ec0ff */
[----:B------:R1:W1:Y:S03]  /*130b0*/  LDS.128 R20, [R6+0xb800] ;  /* 0x00b8000006147984 */ /* 0x0002660000000c00 */
[----:B------:R-:W-:Y:S01]  /*130c0*/  IADD3 R0, R12, -R37, RZ ;  /* 0x800000250c007210 */ /* 0x000fe20007ffe0ff */
[----:B------:R1:W1:Y:S01]  /*130d0*/  LDS.128 R16, [R6+0xf800] ;  /* 0x00f8000006107984 */ /* 0x0002620000000c00 */
[----:B------:R-:W-:-:S02]  /*130e0*/  IADD3 R12, RZ, -UR13, RZ ;  /* 0x8000000dff0c7c10 */ /* 0x000fc4000fffe0ff */
[----:B------:R-:W-:Y:S02]  /*130f0*/  LEA R0, R0, R35, 0x4 ;  /* 0x0000002300007211 */ /* 0x000fe400078e20ff */
[----:B---3--:R-:W-:Y:S01]  /*13100*/  SHF.L.U32 R34, R11, 0x6, RZ ;  /* 0x000000060b227819 */ /* 0x008fe200000006ff */
[----:B--2---:R-:W-:Y:S02]  /*13110*/  IMAD R12, R5, R12, UR4 ;  /* 0x00000004050c7e24 */ /* 0x004fe4000f8e020c */
[----:B------:R-:W-:Y:S01]  /*13120*/  @P4 FMUL.FTZ R11, R4, 0.69314718246459960938 ;  /* 0x3f317218040b4820 */ /* 0x000fe20000410000 */
[----:B------:R-:W-:Y:S01]  /*13130*/  SHF.L.U32 R4, R13, 0x2, RZ ;  /* 0x000000020d047819 */ /* 0x000fe200000006ff */
[----:B------:R-:W-:-:S03]  /*13140*/  IMAD R12, R14, R5, R12 ;  /* 0x000000050e0c7224 */ /* 0x000fc600078e020c */
[----:B------:R-:W-:Y:S01]  /*13150*/  SHF.R.S32.HI R5, RZ, 0x1f, R4 ;  /* 0x0000001fff057819 */ /* 0x000fe20000011404 */
[----:B------:R-:W-:Y:S02]  /*13160*/  IMAD R15, R12, R15, R34 ;  /* 0x0000000f0c0f7224 */ /* 0x000fe400078e0222 */
[----:B-----5:R-:W-:Y:S01]  /*13170*/  @P4 FFMA.FTZ R9, R164, R7, R11 ;  /* 0x00000007a4094223 */ /* 0x020fe2000001000b */
[----:B-1--4-:R-:W-:Y:S06]  /*13180*/  @P0 BRA `(.L_x_1582) ;  /* 0x00000000002c0947 */ /* 0x012fec0003800000 */
[C---:B------:R-:W-:Y:S01]  /*13190*/  VIADD R3, R0.reuse, 0x8 ;  /* 0x0000000800037836 */ /* 0x040fe20000000000 */
[----:B------:R-:W-:Y:S01]  /*131a0*/  SHF.R.S32.HI R10, RZ, 0x1f, R0 ;  /* 0x0000001fff0a7819 */ /* 0x000fe20000011400 */
[----:B------:R-:W-:Y:S01]  /*131b0*/  ULDC.64 UR6, c[0x0][0x2b8] ;  /* 0x0000ae0000067ab9 */ /* 0x000fe20000000a00 */
[----:B------:R-:W-:Y:S02]  /*131c0*/  IADD3 R2, P0, R15, R0, RZ ;  /* 0x000000000f027210 */ /* 0x000fe40007f1e0ff */
[----:B------:R-:W-:Y:S02]  /*131d0*/  ISETP.GE.AND P2, PT, R0, UR5, PT ;  /* 0x0000000500007c0c */ /* 0x000fe4000bf46270 */
[----:B------:R-:W-:Y:S02]  /*131e0*/  ISETP.GE.AND P1, PT, R3, UR5, PT ;  /* 0x0000000503007c0c */ /* 0x000fe4000bf26270 */
[----:B------:R-:W-:Y:S02]  /*131f0*/  LEA.HI.X.SX32 R3, R15, R10, 0x1, P0 ;  /* 0x0000000a0f037211 */ /* 0x000fe400000f0eff */
[----:B------:R-:W-:-:S04]  /*13200*/  LEA R10, P0, R2, UR6, 0x2 ;  /* 0x00000006020a7c11 */ /* 0x000fc8000f8010ff */
[----:B------:R-:W-:-:S05]  /*13210*/  LEA.HI.X R11, R2, UR7, R3, 0x2, P0 ;  /* 0x00000007020b7c11 */ /* 0x000fca00080f1403 */
[----:B------:R1:W-:Y:S04]  /*13220*/  @!P2 STG.E desc[UR22][R10.64], R9 ;  /* 0x000000090a00a986 */ /* 0x0003e8000c101916 */
[----:B------:R1:W-:Y:S02]  /*13230*/  @!P1 STG.E desc[UR22][R10.64+0x20], R32 ;  /* 0x000020200a009986 */ /* 0x0003e4000c101916 */
.L_x_1582:
[----:B------:R-:W-:Y:S05]  /*13240*/  BSYNC B0 ;  /* 0x0000000000007941 */ /* 0x000fea0003800000 */
.L_x_1581:
[----:B------:R-:W-:Y:S01]  /*13250*/  ULDC UR4, c[0x0][0x2dc] ;  /* 0x0000b70000047ab9 */ /* 0x000fe20000000800 */
[C---:B------:R-:W-:Y:S01]  /*13260*/  VIADD R0, R8.reuse, 0x18 ;  /* 0x0000001808007836 */ /* 0x040fe20000000000 */
[----:B------:R-:W-:Y:S01]  /*13270*/  ULDC.64 UR6, c[0x0][0x288] ;  /* 0x0000a20000067ab9 */ /* 0x000fe20000000a00 */
[----:B-1----:R-:W-:Y:S01]  /*13280*/  IMAD.WIDE R10, R8, 0x100, R4 ;  /* 0x00000100080a7825 */ /* 0x002fe200078e0204 */
[----:B------:R1:W2:Y:S01]  /*13290*/  LDS.128 R36, [R6] ;  /* 0x0000000006247984 */ /* 0x0002a20000000c00 */
[----:B------:R-:W-:Y:S01]  /*132a0*/  BSSY B0, `(.L_x_1583) ;  /* 0x0000024000007945 */ /* 0x000fe20003800000 */
[----:B------:R-:W-:Y:S01]  /*132b0*/  ISETP.GE.AND P2, PT, R0, UR5, PT ;  /* 0x0000000500007c0c */ /* 0x000fe2000bf46270 */
[----:B------:R-:W-:Y:S01]  /*132c0*/  IMAD R15, R15, UR4, RZ ;  /* 0x000000040f0f7c24 */ /* 0x000fe2000f8e02ff */
[----:B------:R1:W3:Y:S01]  /*132d0*/  LDS.128 R32, [R6+0x4000] ;  /* 0x0040000006207984 */ /* 0x0002e20000000c00 */
[C---:B------:R-:W-:Y:S02]  /*132e0*/  VIADD R3, R8.reuse, 0x8 ;  /* 0x0000000808037836 */ /* 0x040fe40000000000 */
[C---:B------:R-:W-:Y:S01]  /*132f0*/  VIADD R0, R8.reuse, 0x20 ;  /* 0x0000002008007836 */ /* 0x040fe20000000000 */
[----:B------:R-:W-:Y:S01]  /*13300*/  IADD3 R10, P3, R15, R10, RZ ;  /* 0x0000000a0f0a7210 */ /* 0x000fe20007f7e0ff */
[----:B------:R-:W-:Y:S01]  /*13310*/  VIADD R2, R8, 0x10 ;  /* 0x0000001008027836 */ /* 0x000fe20000000000 */
[----:B------:R-:W-:-:S02]  /*13320*/  ISETP.GE.AND P0, PT, R3, UR5, PT ;  /* 0x0000000503007c0c */ /* 0x000fc4000bf06270 */
[----:B------:R-:W-:Y:S02]  /*13330*/  LEA.HI.X.SX32 R3, R15, R11, 0x1, P3 ;  /* 0x0000000b0f037211 */ /* 0x000fe400018f0eff */
[----:B------:R-:W-:Y:S01]  /*13340*/  ISETP.GE.AND P3, PT, R0, UR5, PT ;  /* 0x0000000500007c0c */ /* 0x000fe2000bf66270 */
[----:B------:R-:W-:Y:S01]  /*13350*/  VIADD R0, R8, 0x30 ;  /* 0x0000003008007836 */ /* 0x000fe20000000000 */
[----:B------:R-:W-:Y:S01]  /*13360*/  LEA R40, P4, R10, UR6, 0x2 ;  /* 0x000000060a287c11 */ /* 0x000fe2000f8810ff */
[----:B------:R1:W4:Y:S01]  /*13370*/  LDS.128 R12, [R6+0x8000] ;  /* 0x00800000060c7984 */ /* 0x0003220000000c00 */
[----:B------:R-:W-:Y:S01]  /*13380*/  ISETP.GE.AND P1, PT, R2, UR5, PT ;  /* 0x0000000502007c0c */ /* 0x000fe2000bf26270 */
[----:B------:R-:W-:Y:S01]  /*13390*/  VIADD R2, R8, 0x28 ;  /* 0x0000002808027836 */ /* 0x000fe20000000000 */
[----:B------:R-:W-:Y:S01]  /*133a0*/  LEA.HI.X R41, R10, UR7, R3, 0x2, P4 ;  /* 0x000000070a297c11 */ /* 0x000fe2000a0f1403 */
[----:B------:R-:W-:Y:S01]  /*133b0*/  VIADD R3, R4, 0x40 ;  /* 0x0000004004037836 */ /* 0x000fe20000000000 */
[----:B------:R-:W-:Y:S01]  /*133c0*/  ISETP.GE.AND P5, PT, R0, UR5, PT ;  /* 0x0000000500007c0c */ /* 0x000fe2000bfa6270 */
[C---:B------:R-:W-:Y:S01]  /*133d0*/  VIADD R0, R8.reuse, 0x38 ;  /* 0x0000003808007836 */ /* 0x040fe20000000000 */
[----:B------:R-:W-:-:S02]  /*133e0*/  ISETP.GE.AND P4, PT, R8, UR5, PT ;  /* 0x0000000508007c0c */ /* 0x000fc4000bf86270 */
[----:B------:R1:W1:Y:S01]  /*133f0*/  LDS.128 R8, [R6+0xc000] ;  /* 0x00c0000006087984 */ /* 0x0002620000000c00 */
[----:B------:R-:W-:-:S10]  /*13400*/  ISETP.GE.AND P6, PT, R2, UR5, PT ;  /* 0x0000000502007c0c */ /* 0x000fd4000bfc6270 */
[----:B------:R-:W-:Y:S05]  /*13410*/  @P4 BRA `(.L_x_1584) ;  /* 0x0000000000304947 */ /* 0x000fea0003800000 */
[----:B------:R-:W-:Y:S01]  /*13420*/  ULDC UR4, c[0x0][0x2d0] ;  /* 0x0000b40000047ab9 */ /* 0x000fe20000000800 */
[----:B------:R-:W-:Y:S01]  /*13430*/  VIADD R2, R3, 0x40 ;  /* 0x0000004003027836 */ /* 0x000fe20000000000 */
[----:B------:R-:W-:-:S13]  /*13440*/  ISETP.GE.AND P4, PT, R4, UR4, PT ;  /* 0x0000000404007c0c */ /* 0x000fda000bf86270 */
[----:B--2---:R2:W-:Y:S04]  /*13450*/  @!P4 STG.E.64 desc[UR22][R40.64], R36 ;  /* 0x000000242800c986 */ /* 0x0045e8000c101b16 */
[----:B------:R2:W-:Y:S01]  /*13460*/  @!P4 STG.E.64 desc[UR22][R40.64+0x8], R38 ;  /* 0x000008262800c986 */ /* 0x0005e2000c101b16 */
[----:B------:R-:W-:-:S13]  /*13470*/  ISETP.GE.AND P4, PT, R3, UR4, PT ;  /* 0x0000000403007c0c */ /* 0x000fda000bf86270 */
[----:B---3--:R2:W-:Y:S01]  /*13480*/  @!P4 STG.E.128 desc[UR22][R40.64+0x100], R32 ;  /* 0x000100202800c986 */ /* 0x0085e2000c101d16 */
[----:B------:R-:W-:Y:S01]  /*13490*/  ISETP.GE.AND P4, PT, R2, UR4, PT ;  /* 0x0000000402007c0c */ /* 0x000fe2000bf86270 */
[----:B------:R-:W-:-:S12]  /*134a0*/  VIADD R2, R3, 0x80 ;  /* 0x0000008003027836 */ /* 0x000fd80000000000 */
[----:B----4-:R2:W-:Y:S01]  /*134b0*/  @!P4 STG.E.128 desc[UR22][R40.64+0x200], R12 ;  /* 0x0002000c2800c986 */ /* 0x0105e2000c101d16 */
[----:B------:R-:W-:-:S13]  /*134c0*/  ISETP.GE.AND P4, PT, R2, UR4, PT ;  /* 0x0000000402007c0c */ /* 0x000fda000bf86270 */
[----:B-1----:R2:W-:Y:S02]  /*134d0*/  @!P4 STG.E.128 desc[UR22][R40.64+0x300], R8 ;  /* 0x000300082800c986 */ /* 0x0025e4000c101d16 */
.L_x_1584:
[----:B------:R-:W-:Y:S05]  /*134e0*/  BSYNC B0 ;  /* 0x0000000000007941 */ /* 0x000fea0003800000 */
.L_x_1583:
[----:B--2---:R2:W2:Y:S01]  /*134f0*/  LDS.128 R36, [R6+0x800] ;  /* 0x0008000006247984 */ /* 0x0044a20000000c00 */
[----:B------:R-:W-:Y:S01]  /*13500*/  BSSY B0, `(.L_x_1585) ;  /* 0x0000011000007945 */ /* 0x000fe20003800000 */
[----:B------:R-:W-:Y:S02]  /*13510*/  ISETP.GE.AND P4, PT, R0, UR5, PT ;  /* 0x0000000500007c0c */ /* 0x000fe4000bf86270 */
[----:B---3--:R3:W2:Y:S04]  /*13520*/  LDS.128 R32, [R6+0x4800] ;  /* 0x0048000006207984 */ /* 0x0086a80000000c00 */
[----:B----4-:R3:W4:Y:S04]  /*13530*/  LDS.128 R12, [R6+0x8800] ;  /* 0x00880000060c7984 */ /* 0x0107280000000c00 */
[----:B-1----:R3:W1:Y:S01]  /*13540*/  LDS.128 R8, [R6+0xc800] ;  /* 0x00c8000006087984 */ /* 0x0026620000000c00 */
[----:B------:R-:W-:Y:S05]  /*13550*/  @P0 BRA `(.L_x_1586) ;  /* 0x00000000002c0947 */ /* 0x000fea0003800000 */
[----:B------:R-:W-:Y:S01]  /*13560*/  ULDC UR4, c[0x0][0x2d0] ;  /* 0x0000b40000047ab9 */ /* 0x000fe20000000800 */
[----:B------:R-:W-:Y:S01]  /*13570*/  VIADD R0, R3, 0x40 ;  /* 0x0000004003007836 */ /* 0x000fe20000000000 */
[----:B------:R-:W-:-:S13]  /*13580*/  ISETP.GE.AND P0, PT, R4, UR4, PT ;  /* 0x0000000404007c0c */ /* 0x000fda000bf06270 */
[----:B--2---:R2:W-:Y:S01]  /*13590*/  @!P0 STG.E.128 desc[UR22][R40.64+0x2000], R36 ;  /* 0x0020002428008986 */ /* 0x0045e2000c101d16 */
[----:B------:R-:W-:-:S13]  /*135a0*/  ISETP.GE.AND P0, PT, R3, UR4, PT ;  /* 0x0000000403007c0c */ /* 0x000fda000bf06270 */
[----:B------:R2:W-:Y:S01]  /*135b0*/  @!P0 STG.E.128 desc[UR22][R40.64+0x2100], R32 ;  /* 0x0021002028008986 */ /* 0x0005e2000c101d16 */
[----:B------:R-:W-:Y:S01]  /*135c0*/  ISETP.GE.AND P0, PT, R0, UR4, PT ;  /* 0x0000000400007c0c */ /* 0x000fe2000bf06270 */
[----:B------:R-:W-:-:S12]  /*135d0*/  VIADD R0, R3, 0x80 ;  /* 0x0000008003007836 */ /* 0x000fd80000000000 */
[----:B----4-:R2:W-:Y:S01]  /*135e0*/  @!P0 STG.E.128 desc[UR22][R40.64+0x2200], R12 ;  /* 0x0022000c28008986 */ /* 0x0105e2000c101d16 */
[----:B------:R-:W-:-:S13]  /*135f0*/  ISETP.GE.AND P0, PT, R0, UR4, PT ;  /* 0x0000000400007c0c */ /* 0x000fda000bf06270 */
[----:B-1----:R2:W-:Y:S02]  /*13600*/  @!P0 STG.E.128 desc[UR22][R40.64+0x2300], R8 ;  /* 0x0023000828008986 */ /* 0x0025e4000c101d16 */
.L_x_1586:
[----:B------:R-:W-:Y:S05]  /*13610*/  BSYNC B0 ;  /* 0x0000000000007941 */ /* 0x000fea0003800000 */
.L_x_1585:
[----:B--2---:R2:W2:Y:S01]  /*13620*/  LDS.128 R36, [R6+0x1000] ;  /* 0x0010000006247984 */ /* 0x0044a20000000c00 */
[----:B------:R-:W-:Y:S03]  /*13630*/  BSSY B0, `(.L_x_1587) ;  /* 0x0000010000007945 */ /* 0x000fe60003800000 */
[----:B------:R2:W2:Y:S04]  /*13640*/  LDS.128 R32, [R6+0x5000] ;  /* 0x0050000006207984 */ /* 0x0004a80000000c00 */
[----:B----4-:R4:W2:Y:S04]  /*13650*/  LDS.128 R12, [R6+0x9000] ;  /* 0x00900000060c7984 */ /* 0x0108a80000000c00 */
[----:B-1----:R4:W1:Y:S01]  /*13660*/  LDS.128 R8, [R6+0xd000] ;  /* 0x00d0000006087984 */ /* 0x0028620000000c00 */
[----:B------:R-:W-:Y:S05]  /*13670*/  @P1 BRA `(.L_x_1588) ;  /* 0x00000000002c1947 */ /* 0x000fea0003800000 */
[----:B------:R-:W-:Y:S01]  /*13680*/  ULDC UR4, c[0x0][0x2d0] ;  /* 0x0000b40000047ab9 */ /* 0x000fe20000000800 */
[C---:B------:R-:W-:Y:S01]  /*13690*/  VIADD R2, R3.reuse, 0x40 ;  /* 0x0000004003027836 */ /* 0x040fe20000000000 */
[----:B------:R-:W-:Y:S01]  /*136a0*/  ISETP.GE.AND P1, PT, R4, UR4, PT ;  /* 0x0000000404007c0c */ /* 0x000fe2000bf26270 */
[C---:B------:R-:W-:Y:S01]  /*136b0*/  VIADD R0, R3.reuse, 0x80 ;  /* 0x0000008003007836 */ /* 0x040fe20000000000 */
[----:B------:R-:W-:-:S11]  /*136c0*/  ISETP.GE.AND P0, PT, R3, UR4, PT ;  /* 0x0000000403007c0c */ /* 0x000fd6000bf06270 */
[----:B--2---:R2:W-:Y:S01]  /*136d0*/  @!P1 STG.E.128 desc[UR22][R40.64+0x4000], R36 ;  /* 0x0040002428009986 */ /* 0x0045e2000c101d16 */
[----:B------:R-:W-:-:S03]  /*136e0*/  ISETP.GE.AND P1, PT, R2, UR4, PT ;  /* 0x0000000402007c0c */ /* 0x000fc6000bf26270 */
[----:B------:R2:W-:Y:S01]  /*136f0*/  @!P0 STG.E.128 desc[UR22][R40.64+0x4100], R32 ;  /* 0x0041002028008986 */ /* 0x0005e2000c101d16 */
[----:B------:R-:W-:-:S09]  /*13700*/  ISETP.GE.AND P0, PT, R0, UR4, PT ;  /* 0x0000000400007c0c */ /* 0x000fd2000bf06270 */
[----:B------:R2:W-:Y:S04]  /*13710*/  @!P1 STG.E.128 desc[UR22][R40.64+0x4200], R12 ;  /* 0x0042000c28009986 */ /* 0x0005e8000c101d16 */
[----:B-1----:R2:W-:Y:S02]  /*13720*/  @!P0 STG.E.128 desc[UR22][R40.64+0x4300], R8 ;  /* 0x0043000828008986 */ /* 0x0025e4000c101d16 */
.L_x_1588:
[----:B------:R-:W-:Y:S05]  /*13730*/  BSYNC B0 ;  /* 0x0000000000007941 */ /* 0x000fea0003800000 */
.L_x_1587:
[----:B--2---:R2:W2:Y:S01]  /*13740*/  LDS.128 R36, [R6+0x1800] ;  /* 0x0018000006247984 */ /* 0x0044a20000000c00 */
[----:B------:R-:W-:Y:S03]  /*13750*/  BSSY B0, `(.L_x_1589) ;  /* 0x0000010000007945 */ /* 0x000fe60003800000 */
[----:B------:R2:W2:Y:S04]  /*13760*/  LDS.128 R32, [R6+0x5800] ;  /* 0x0058000006207984 */ /* 0x0004a80000000c00 */
[----:B------:R2:W2:Y:S04]  /*13770*/  LDS.128 R12, [R6+0x9800] ;  /* 0x00980000060c7984 */ /* 0x0004a80000000c00 */
[----:B-1----:R1:W1:Y:S01]  /*13780*/  LDS.128 R8, [R6+0xd800] ;  /* 0x00d8000006087984 */ /* 0x0022620000000c00 */
[----:B------:R-:W-:Y:S05]  /*13790*/  @P2 BRA `(.L_x_1590) ;  /* 0x00000000002c2947 */ /* 0x000fea0003800000 */
[----:B------:R-:W-:Y:S01]  /*137a0*/  ULDC UR4, c[0x0][0x2d0] ;  /* 0x0000b40000047ab9 */ /* 0x000fe20000000800 */
[C---:B------:R-:W-:Y:S01]  /*137b0*/  VIADD R2, R3.reuse, 0x40 ;  /* 0x0000004003027836 */ /* 0x040fe20000000000 */
[----:B------:R-:W-:Y:S01]  /*137c0*/  ISETP.GE.AND P0, PT, R4, UR4, PT ;  /* 0x0000000404007c0c */ /* 0x000fe2000bf06270 */
[C---:B------:R-:W-:Y:S01]  /*137d0*/  VIADD R0, R3.reuse, 0x80 ;  /* 0x0000008003007836 */ /* 0x040fe20000000000 */
[----:B------:R-:W-:Y:S02]  /*137e0*/  ISETP.GE.AND P2, PT, R3, UR4, PT ;  /* 0x0000000403007c0c */ /* 0x000fe4000bf46270 */
[----:B------:R-:W-:-:S09]  /*137f0*/  ISETP.GE.AND P1, PT, R2, UR4, PT ;  /* 0x0000000402007c0c */ /* 0x000fd2000bf26270 */
[----:B--2---:R2:W-:Y:S01]  /*13800*/  @!P0 STG.E.128 desc[UR22][R40.64+0x6000], R36 ;  /* 0x0060002428008986 */ /* 0x0045e2000c101d16 */
[----:B------:R-:W-:-:S03]  /*13810*/  ISETP.GE.AND P0, PT, R0, UR4, PT ;  /* 0x0000000400007c0c */ /* 0x000fc6000bf06270 */
[----:B------:R2:W-:Y:S04]  /*13820*/  @!P2 STG.E.128 desc[UR22][R40.64+0x6100], R32 ;  /* 0x006100202800a986 */ /* 0x0005e8000c101d16 */
[----:B------:R2:W-:Y:S06]  /*13830*/  @!P1 STG.E.128 desc[UR22][R40.64+0x6200], R12 ;  /* 0x0062000c28009986 */ /* 0x0005ec000c101d16 */
[----:B-1----:R2:W-:Y:S02]  /*13840*/  @!P0 STG.E.128 desc[UR22][R40.64+0x6300], R8 ;  /* 0x0063000828008986 */ /* 0x0025e4000c101d16 */
.L_x_1590:
[----:B------:R-:W-:Y:S05]  /*13850*/  BSYNC B0 ;  /* 0x0000000000007941 */ /* 0x000fea0003800000 */
.L_x_1589:
[----:B--2---:R2:W2:Y:S01]  /*13860*/  LDS.128 R36, [R6+0x2000] ;  /* 0x0020000006247984 */ /* 0x0044a20000000c00 */
[----:B------:R-:W-:Y:S03]  /*13870*/  BSSY B0, `(.L_x_1591) ;  /* 0x0000010000007945 */ /* 0x000fe60003800000 */
[----:B------:R2:W2:Y:S04]  /*13880*/  LDS.128 R32, [R6+0x6000] ;  /* 0x0060000006207984 */ /* 0x0004a80000000c00 */
[----:B------:R2:W2:Y:S04]  /*13890*/  LDS.128 R12, [R6+0xa000] ;  /* 0x00a00000060c7984 */ /* 0x0004a80000000c00 */
[----:B-1----:R1:W1:Y:S01]  /*138a0*/  LDS.128 R8, [R6+0xe000] ;  /* 0x00e0000006087984 */ /* 0x0022620000000c00 */
[----:B------:R-:W-:Y:S05]  /*138b0*/  @P3 BRA `(.L_x_1592) ;  /* 0x00000000002c3947 */ /* 0x000fea0003800000 */
[C---:B------:R-:W-:Y:S01]  /*138c0*/  VIADD R2, R3.reuse, 0x40 ;  /* 0x0000004003027836 */ /* 0x040fe20000000000 */
[----:B------:R-:W-:Y:S01]  /*138d0*/  ULDC UR4, c[0x0][0x2d0] ;  /* 0x0000b40000047ab9 */ /* 0x000fe20000000800 */
[C---:B------:R-:W-:Y:S01]  /*138e0*/  VIADD R0, R3.reuse, 0x80 ;  /* 0x0000008003007836 */ /* 0x040fe20000000000 */
[----:B------:R-:W-:Y:S02]  /*138f0*/  ISETP.GE.AND P3, PT, R4, UR4, PT ;  /* 0x0000000404007c0c */ /* 0x000fe4000bf66270 */
[----:B------:R-:W-:Y:S02]  /*13900*/  ISETP.GE.AND P2, PT, R3, UR4, PT ;  /* 0x0000000403007c0c */ /* 0x000fe4000bf46270 */
[----:B------:R-:W-:Y:S02]  /*13910*/  ISETP.GE.AND P1, PT, R2, UR4, PT ;  /* 0x0000000402007c0c */ /* 0x000fe4000bf26270 */
[----:B------:R-:W-:-:S07]  /*13920*/  ISETP.GE.AND P0, PT, R0, UR4, PT ;  /* 0x0000000400007c0c */ /* 0x000fce000bf06270 */
[----:B--2---:R2:W-:Y:S04]  /*13930*/  @!P3 STG.E.128 desc[UR22][R40.64+0x8000], R36 ;  /* 0x008000242800b986 */ /* 0x0045e8000c101d16 */
[----:B------:R2:W-:Y:S04]  /*13940*/  @!P2 STG.E.128 desc[UR22][R40.64+0x8100], R32 ;  /* 0x008100202800a986 */ /* 0x0005e8000c101d16 */
[----:B------:R2:W-:Y:S04]  /*13950*/  @!P1 STG.E.128 desc[UR22][R40.64+0x8200], R12 ;  /* 0x0082000c28009986 */ /* 0x0005e8000c101d16 */
[----:B-1----:R2:W-:Y:S02]  /*13960*/  @!P0 STG.E.128 desc[UR22][R40.64+0x8300], R8 ;  /* 0x0083000828008986 */ /* 0x0025e4000c101d16 */
.L_x_1592:
[----:B------:R-:W-:Y:S05]  /*13970*/  BSYNC B0 ;  /* 0x0000000000007941 */ /* 0x000fea0003800000 */
.L_x_1591:
        /* <DEDUP_REMOVED lines=17> */
.L_x_1594:
[----:B------:R-:W-:Y:S05]  /*13a90*/  BSYNC B0 ;  /* 0x0000000000007941 */ /* 0x000fea0003800000 */
.L_x_1593:
[----:B--2---:R2:W2:Y:S01]  /*13aa0*/  LDS.128 R32, [R6+0x3000] ;  /* 0x0030000006207984 */ /* 0x0044a20000000c00 */
[----:B------:R-:W-:Y:S03]  /*13ab0*/  BSSY B0, `(.L_x_1595) ;  /* 0x0000010000007945 */ /* 0x000fe60003800000 */
[----:B------:R2:W2:Y:S04]  /*13ac0*/  LDS.128 R12, [R6+0x7000] ;  /* 0x00700000060c7984 */ /* 0x0004a80000000c00 */
[----:B-1----:R1:W1:Y:S04]  /*13ad0*/  LDS.128 R8, [R6+0xb000] ;  /* 0x00b0000006087984 */ /* 0x0022680000000c00 */
[----:B------:R1:W1:Y:S01]  /*13ae0*/  LDS.128 R36, [R6+0xf000] ;  /* 0x00f0000006247984 */ /* 0x0002620000000c00 */
        /* <DEDUP_REMOVED lines=10> */
[----:B-1----:R2:W-:Y:S04]  /*13b90*/  @!P1 STG.E.128 desc[UR22][R40.64+0xc200], R8 ;  /* 0x00c2000828009986 */ /* 0x0025e8000c101d16 */
[----:B------:R2:W-:Y:S02]  /*13ba0*/  @!P0 STG.E.128 desc[UR22][R40.64+0xc300], R36 ;  /* 0x00c3002428008986 */ /* 0x0005e4000c101d16 */
.L_x_1596:
[----:B------:R-:W-:Y:S05]  /*13bb0*/  BSYNC B0 ;  /* 0x0000000000007941 */ /* 0x000fea0003800000 */
.L_x_1595:
[----:B------:R-:W-:Y:S05]  /*13bc0*/  @P4 EXIT ;  /* 0x000000000000494d */ /* 0x000fea0003800000 */
[----:B------:R-:W-:Y:S01]  /*13bd0*/  ULDC UR4, c[0x0][0x2d0] ;  /* 0x0000b40000047ab9 */ /* 0x000fe20000000800 */
[C---:B------:R-:W-:Y:S01]  /*13be0*/  VIADD R0, R3.reuse, 0x40 ;  /* 0x0000004003007836 */ /* 0x040fe20000000000 */
[C---:B------:R-:W-:Y:S01]  /*13bf0*/  ISETP.GE.AND P2, PT, R3.reuse, UR4, PT ;  /* 0x0000000403007c0c */ /* 0x040fe2000bf46270 */
[----:B------:R-:W-:Y:S01]  /*13c00*/  VIADD R3, R3, 0x80 ;  /* 0x0000008003037836 */ /* 0x000fe20000000000 */
[----:B------:R-:W-:Y:S02]  /*13c10*/  ISETP.GE.AND P3, PT, R4, UR4, PT ;  /* 0x0000000404007c0c */ /* 0x000fe4000bf66270 */
[----:B------:R-:W-:Y:S02]  /*13c20*/  ISETP.GE.AND P1, PT, R0, UR4, PT ;  /* 0x0000000400007c0c */ /* 0x000fe4000bf26270 */
[----:B------:R-:W-:-:S07]  /*13c30*/  ISETP.GE.AND P0, PT, R3, UR4, PT ;  /* 0x0000000403007c0c */ /* 0x000fce000bf06270 */
[----:B------:R1:W-:Y:S04]  /*13c40*/  @!P2 STG.E.128 desc[UR22][R40.64+0xe100], R24 ;  /* 0x00e100182800a986 */ /* 0x0003e8000c101d16 */
[----:B------:R1:W-:Y:S04]  /*13c50*/  @!P3 STG.E.128 desc[UR22][R40.64+0xe000], R28 ;  /* 0x00e0001c2800b986 */ /* 0x0003e8000c101d16 */
[----:B------:R1:W-:Y:S01]  /*13c60*/  @!P1 STG.E.128 desc[UR22][R40.64+0xe200], R20 ;  /* 0x00e2001428009986 */ /* 0x0003e2000c101d16 */
[----:B------:R-:W-:Y:S05]  /*13c70*/  @P0 EXIT ;  /* 0x000000000000094d */ /* 0x000fea0003800000 */
[----:B------:R-:W-:Y:S01]  /*13c80*/  STG.E.128 desc[UR22][R40.64+0xe300], R16 ;  /* 0x00e3001028007986 */ /* 0x000fe2000c101d16 */
[----:B------:R-:W-:Y:S05]  /*13c90*/  EXIT ;  /* 0x000000000000794d */ /* 0x000fea0003800000 */
.L_x_1597:
        /* <DEDUP_REMOVED lines=14> */
.L_x_4901:


//--------------------- .text._ZN5flash24flash_fwd_splitkv_kernelI23Flash_fwd_kernel_traitsILi256ELi64ELi64ELi4ELb0ELb0EN7cutlass6half_tE19Flash_kernel_traitsILi256ELi64ELi64ELi4ES3_EELb1ELb0ELb0ELb0ELb0ELb1ELb1ELb0EEEvNS_16Flash_fwd_paramsE --------------------------
	.section	.text._ZN5flash24flash_fwd_splitkv_kernelI23Flash_fwd_kernel_traitsILi256ELi64ELi64ELi4ELb0ELb0EN7cutlass6half_tE19Flash_kernel_traitsILi256ELi64ELi64ELi4ES3_EELb1ELb0ELb0ELb0ELb0ELb1ELb1ELb0EEEvNS_16Flash_fwd_paramsE,"ax",@progbits
	.align	128
        .global         _ZN5flash24flash_fwd_splitkv_kernelI23Flash_fwd_kernel_traitsILi256ELi64ELi64ELi4ELb0ELb0EN7cutlass6half_tE19Flash_kernel_traitsILi256ELi64ELi64ELi4ES3_EELb1ELb0ELb0ELb0ELb0ELb1ELb1ELb0EEEvNS_16Flash_fwd_paramsE
        .type           _ZN5flash24flash_fwd_splitkv_kernelI23Flash_fwd_kernel_traitsILi256ELi64ELi64ELi4ELb0ELb0EN7cutlass6half_tE19Flash_kernel_traitsILi256ELi64ELi64ELi4ES3_EELb1ELb0ELb0ELb0ELb0ELb1ELb1ELb0EEEvNS_16Flash_fwd_paramsE,@function
        .size           _ZN5flash24flash_fwd_splitkv_kernelI23Flash_fwd_kernel_traitsILi256ELi64ELi64ELi4ELb0ELb0EN7cutlass6half_tE19Flash_kernel_traitsILi256ELi64ELi64ELi4ES3_EELb1ELb0ELb0ELb0ELb0ELb1ELb1ELb0EEEvNS_16Flash_fwd_paramsE,(.L_x_4902 - _ZN5flash24flash_fwd_splitkv_kernelI23Flash_fwd_kernel_traitsILi256ELi64ELi64ELi4ELb0ELb0EN7cutlass6half_tE19Flash_kernel_traitsILi256ELi64ELi64ELi4ES3_EELb1ELb0ELb0ELb0ELb0ELb1ELb1ELb0EEEvNS_16Flash_fwd_paramsE)
        .other          _ZN5flash24flash_fwd_splitkv_kernelI23Flash_fwd_kernel_traitsILi256ELi64ELi64ELi4ELb0ELb0EN7cutlass6half_tE19Flash_kernel_traitsILi256ELi64ELi64ELi4ES3_EELb1ELb0ELb0ELb0ELb0ELb1ELb1ELb0EEEvNS_16Flash_fwd_paramsE,@"STO_CUDA_ENTRY STV_DEFAULT"
_ZN5flash24flash_fwd_splitkv_kernelI23Flash_fwd_kernel_traitsILi256ELi64ELi64ELi4ELb0ELb0EN7cutlass6half_tE19Flash_kernel_traitsILi256ELi64ELi64ELi4ES3_EELb1ELb0ELb0ELb0ELb0ELb1ELb1ELb0EEEvNS_16Flash_fwd_paramsE:
.text._ZN5flash24flash_fwd_splitkv_kernelI23Flash_fwd_kernel_traitsILi256ELi64ELi64ELi4ELb0ELb0EN7cutlass6half_tE19Flash_kernel_traitsILi256ELi64ELi64ELi4ES3_EELb1ELb0ELb0ELb0ELb0ELb1ELb1ELb0EEEvNS_16Flash_fwd_paramsE:
        /* <DEDUP_REMOVED lines=76> */
.L_x_1598:
[----:B------:R-:W-:-:S04]  /*04c0*/  ULDC UR8, c[0x0][0x2c8] ;  /* 0x0000b20000087ab9 */ /* 0x000fc80000000800 */
.L_x_1599:
        /* <DEDUP_REMOVED lines=129> */
.L_x_1602:
[----:B------:R-:W-:Y:S05]  /*0ce0*/  BSYNC B0 ;  /* 0x0000000000007941 */ /* 0x000fea0003800000 */
.L_x_1601:
        /* <DEDUP_REMOVED lines=13> */
.L_x_1604:
[----:B------:R-:W-:Y:S05]  /*0dc0*/  BSYNC B0 ;  /* 0x0000000000007941 */ /* 0x000fea0003800000 */
.L_x_1603:
        /* <DEDUP_REMOVED lines=12> */
.L_x_1606:
[----:B------:R-:W-:Y:S05]  /*0e90*/  BSYNC B0 ;  /* 0x0000000000007941 */ /* 0x000fea0003800000 */
.L_x_1605:
        /* <DEDUP_REMOVED lines=12> */
.L_x_1608:
[----:B------:R-:W-:Y:S05]  /*0f60*/  BSYNC B0 ;  /* 0x0000000000007941 */ /* 0x000fea0003800000 */
.L_x_1607:
        /* <DEDUP_REMOVED lines=11> */
.L_x_1610:
[----:B------:R-:W-:Y:S05]  /*1020*/  BSYNC B0 ;  /* 0x0000000000007941 */ /* 0x000fea0003800000 */
.L_x_1609:
        /* <DEDUP_REMOVED lines=11> */
.L_x_1612:
[----:B------:R-:W-:Y:S05]  /*10e0*/  BSYNC B0 ;  /* 0x0000000000007941 */ /* 0x000fea0003800000 */
.L_x_1611:
        /* <DEDUP_REMOVED lines=11> */
.L_x_1614:
[----:B------:R-:W-:Y:S05]  /*11a0*/  BSYNC B0 ;  /* 0x0000000000007941 */ /* 0x000fea0003800000 */
.L_x_1613:
        /* <DEDUP_REMOVED lines=11> */
.L_x_1616:
[----:B------:R-:W-:Y:S05]  /*1260*/  BSYNC B0 ;  /* 0x0000000000007941 */ /* 0x000fea0003800000 */
.L_x_1615:
        /* <DEDUP_REMOVED lines=31> */
.L_x_1600:
        /* <DEDUP_REMOVED lines=29> */
.L_x_1617:
        /* <DEDUP_REMOVED lines=96> */
.L_x_1618:
        /* <DEDUP_REMOVED lines=46> */
.L_x_1620:
        /* <DEDUP_REMOVED lines=34> */
.L_x_1619:
        /* <DEDUP_REMOVED lines=119> */
.L_x_1622:
[----:B------:R-:W-:Y:S05]  /*28a0*/  BSYNC B0 ;  /* 0x0000000000007941 */ /* 0x000fea0003800000 */
.L_x_1621:
        /* <DEDUP_REMOVED lines=62> */
.L_x_1624:
[----:B------:R-:W-:Y:S05]  /*2c90*/  BSYNC B0 ;  /* 0x0000000000007941 */ /* 0x000fea0003800000 */
.L_x_1623:
        /* <DEDUP_REMOVED lines=49> */
.L_x_1626:
[----:B------:R-:W-:Y:S05]  /*2fb0*/  BSYNC B0 ;  /* 0x0000000000007941 */ /* 0x000fea0003800000 */
.L_x_1625:
        /* <DEDUP_REMOVED lines=49> */
.L_x_1628:
[----:B------:R-:W-:Y:S05]  /*32d0*/  BSYNC B0 ;  /* 0x0000000000007941 */ /* 0x000fea0003800000 */
.L_x_1627:
        /* <DEDUP_REMOVED lines=40> */
.L_x_1630:
[----:B------:R-:W-:Y:S05]  /*3560*/  BSYNC B0 ;  /* 0x0000000000007941 */ /* 0x000fea0003800000 */
.L_x_1629:
        /* <DEDUP_REMOVED lines=50> */
.L_x_1632:
[----:B------:R-:W-:Y:S05]  /*3890*/  BSYNC B0 ;  /* 0x0000000000007941 */ /* 0x000fea0003800000 */
.L_x_1631:
        /* <DEDUP_REMOVED lines=45> */
.L_x_1634:
[----:B------:R-:W-:Y:S05]  /*3b70*/  BSYNC B0 ;  /* 0x0000000000007941 */ /* 0x000fea0003800000 */
.L_x_1633:
        /* <DEDUP_REMOVED lines=46> */
.L_x_1636:
[----:B------:R-:W-:Y:S05]  /*3e60*/  BSYNC B0 ;  /* 0x0000000000007941 */ /* 0x000fea0003800000 */
.L_x_1635:
        /* <DEDUP_REMOVED lines=60> */
[----:B------:R-:W-:Y:S02]  /*4230*/  @!P2 IMAD.MOV.U32 R10, RZ, RZ, R250 ;  /* 0x000000ffff0aa224 */ /* 0x000fe400078e00fa */
[--C-:B------:R-:W-:Y:S01]  /*4240*/  @!P2 IMAD.MOV.U32 R11, RZ, RZ, R252.reuse ;  /* 0x000000ffff0ba224 */ /* 0x100fe200078e00fc */
        /* <DEDUP_REMOVED lines=22> */
.L_x_1638:
[----:B------:R-:W-:Y:S05]  /*43b0*/  BSYNC B0 ;  /* 0x0000000000007941 */ /* 0x000fea0003800000 */
.L_x_1637:
        /* <DEDUP_REMOVED lines=13> */
[----:B--2---:R-:W-:Y:S02]  /*4490*/  IMAD.U32 R11, RZ, RZ, UR21 ;  /* 0x00000015ff0b7e24 */ /* 0x004fe4000f8e00ff */
[----:B------:R-:W-:Y:S02]  /*44a0*/  IMAD.U32 R10, RZ, RZ, UR28 ;  /* 0x0000001cff0a7e24 */ /* 0x000fe4000f8e00ff */
[----:B------:R-:W-:-:S04]  /*44b0*/  IMAD.U32 R9, RZ, RZ, UR21 ;  /* 0x00000015ff097e24 */ /* 0x000fc8000f8e00ff */
[-C--:B------:R-:W-:Y:S01]  /*44c0*/  @!P4 LEA R16, P1, R17, R250.reuse, 0x1 ;  /* 0x000000fa1110c211 */ /* 0x080fe200078208ff */
[----:B------:R2:W-:Y:S01]  /*44d0*/  @P4 STS.128 [R243+0x10800], RZ ;  /* 0x010800fff3004388 */ /* 0x0005e20000000c00 */
[----:B------:R-:W-:Y:S02]  /*44e0*/  @!P3 LEA R14, P0, R15, R250, 0x1 ;  /* 0x000000fa0f0eb211 */ /* 0x000fe400078008ff */
[-C--:B------:R-:W-:Y:S01]  /*44f0*/  @!P4 LEA.HI.X R17, R12, R252.reuse, R11, 0x1, P1 ;  /* 0x000000fc0c11c211 */ /* 0x080fe200008f0c0b */
[----:B------:R-:W-:Y:S01]  /*4500*/  IMAD.U32 R11, RZ, RZ, UR28 ;  /* 0x0000001cff0b7e24 */ /* 0x000fe2000f8e00ff */
[----:B------:R-:W-:Y:S02]  /*4510*/  @!P3 LEA.HI.X R15, R10, R252, R9, 0x1, P0 ;  /* 0x000000fc0a0fb211 */ /* 0x000fe400000f0c09 */
[----:B------:R-:W-:Y:S01]  /*4520*/  ISETP.GE.AND P0, PT, R3, UR16, PT ;  /* 0x0000001003007c0c */ /* 0x000fe2000bf06270 */
[----:B------:R-:W-:Y:S01]  /*4530*/  @!PT LDS RZ, [RZ] ;  /* 0x00000000fffff984 */ /* 0x000fe20000000800 */
[----:B------:R-:W-:Y:S01]  /*4540*/  @!PT LDS RZ, [RZ] ;  /* 0x00000000fffff984 */ /* 0x000fe20000000800 */
[----:B------:R-:W-:Y:S01]  /*4550*/  @!PT LDS RZ, [RZ] ;  /* 0x00000000fffff984 */ /* 0x000fe20000000800 */
[----:B------:R2:W-:Y:S01]  /*4560*/  @!P4 LDGSTS.E.BYPASS.LTC128B.128 [R243+0x10800], desc[UR22][R16.64] ;  /* 0x1080000010f3cfae */ /* 0x0005e2000b901d56 */
[----:B------:R-:W-:-:S03]  /*4570*/  @!P2 LEA R12, P1, R11, R250, 0x1 ;  /* 0x000000fa0b0ca211 */ /* 0x000fc600078208ff */
[----:B------:R2:W-:Y:S01]  /*4580*/  @P3 STS.128 [R243+0x12800], RZ ;  /* 0x012800fff3003388 */ /* 0x0005e20000000c00 */
        /* <DEDUP_REMOVED lines=15> */
[----:B--2---:R-:W-:-:S04]  /*4680*/  LEA R12, P0, R11, R250, 0x1 ;  /* 0x000000fa0b0c7211 */ /* 0x004fc800078008ff */
[----:B------:R-:W-:-:S05]  /*4690*/  LEA.HI.X R13, R10, R252, R9, 0x1, P0 ;  /* 0x000000fc0a0d7211 */ /* 0x000fca00000f0c09 */
[----:B------:R-:W-:Y:S01]  /*46a0*/  @!PT LDS RZ, [RZ] ;  /* 0x00000000fffff984 */ /* 0x000fe20000000800 */
[----:B------:R-:W-:Y:S01]  /*46b0*/  @!PT LDS RZ, [RZ] ;  /* 0x00000000fffff984 */ /* 0x000fe20000000800 */
[----:B------:R-:W-:Y:S01]  /*46c0*/  @!PT LDS RZ, [RZ] ;  /* 0x00000000fffff984 */ /* 0x000fe20000000800 */
[----:B------:R2:W-:Y:S04]  /*46d0*/  LDGSTS.E.BYPASS.LTC128B.128 [R243+0x16800], desc[UR22][R12.64+0x180] ;  /* 0x168001800cf37fae */ /* 0x0005e8000b901d56 */
.L_x_1640:
[----:B------:R-:W-:Y:S05]  /*46e0*/  BSYNC B0 ;  /* 0x0000000000007941 */ /* 0x000fea0003800000 */
.L_x_1639:
        /* <DEDUP_REMOVED lines=10> */
[----:B------:R-:W-:Y:S01]  /*4790*/  ISETP.GE.AND P4, PT, R6, UR16, PT ;  /* 0x0000001006007c0c */ /* 0x000fe2000bf86270 */
[----:B------:R-:W-:Y:S01]  /*47a0*/  IMAD.U32 R9, RZ, RZ, UR7 ;  /* 0x00000007ff097e24 */ /* 0x000fe2000f8e00ff */
[----:B------:R-:W-:Y:S01]  /*47b0*/  ISETP.GE.AND P2, PT, R4, UR16, PT ;  /* 0x0000001004007c0c */ /* 0x000fe2000bf46270 */
[----:B------:R-:W-:-:S03]  /*47c0*/  IMAD.SHL.U32 R11, R11, 0x20, RZ ;  /* 0x000000200b0b7824 */ /* 0x000fc600078e00ff */
[----:B------:R-:W-:-:S05]  /*47d0*/  SHF.L.U64.HI R9, R10, 0x5, R9 ;  /* 0x000000050a097819 */ /* 0x000fca0000010209 */
[CC--:B------:R-:W-:Y:S01]  /*47e0*/  @!P5 LEA R16, P0, R11.reuse, R250.reuse, 0x1 ;  /* 0x000000fa0b10d211 */ /* 0x0c0fe200078008ff */
[----:B------:R2:W-:Y:S01]  /*47f0*/  @P5 STS.128 [R243+0x11000], RZ ;  /* 0x011000fff3005388 */ /* 0x0005e20000000c00 */
[C---:B------:R-:W-:Y:S02]  /*4800*/  @!P4 LEA R14, P3, R11.reuse, R250, 0x1 ;  /* 0x000000fa0b0ec211 */ /* 0x040fe400078608ff */
[--C-:B------:R-:W-:Y:S02]  /*4810*/  @!P5 LEA.HI.X R17, R11, R252, R9.reuse, 0x1, P0 ;  /* 0x000000fc0b11d211 */ /* 0x100fe400000f0c09 */
        /* <DEDUP_REMOVED lines=26> */
.L_x_1642:
[----:B------:R-:W-:Y:S05]  /*49c0*/  BSYNC B0 ;  /* 0x0000000000007941 */ /* 0x000fea0003800000 */
.L_x_1641:
        /* <DEDUP_REMOVED lines=9> */
[----:B-1----:R-:W-:Y:S01]  /*4a60*/  IMAD.U32 R10, RZ, RZ, UR6 ;  /* 0x00000006ff0a7e24 */ /* 0x002fe2000f8e00ff */
[----:B------:R-:W-:Y:S02]  /*4a70*/  ISETP.GE.AND P2, PT, R6, UR17, PT ;  /* 0x0000001106007c0c */ /* 0x000fe4000bf46270 */
[----:B------:R-:W-:Y:S02]  /*4a80*/  ISETP.GE.AND P1, PT, R4, UR17, PT ;  /* 0x0000001104007c0c */ /* 0x000fe4000bf26270 */
[----:B------:R-:W-:Y:S02]  /*4a90*/  MOV R9, UR6 ;  /* 0x0000000600097c02 */ /* 0x000fe40008000f00 */
[----:B------:R-:W-:-:S05]  /*4aa0*/  ISETP.GE.AND P0, PT, R3, UR17, PT ;  /* 0x0000001103007c0c */ /* 0x000fca000bf06270 */
[----:B---3--:R-:W-:Y:S01]  /*4ab0*/  @!P3 MOV R251, R252 ;  /* 0x000000fc00fbb202 */ /* 0x008fe20000000f00 */
        /* <DEDUP_REMOVED lines=40> */
.L_x_1644:
[----:B------:R-:W-:Y:S05]  /*4d40*/  BSYNC B0 ;  /* 0x0000000000007941 */ /* 0x000fea0003800000 */
.L_x_1643:
[----:B------:R-:W-:Y:S01]  /*4d50*/  LDSM.16.M88.4 R56, [R242] ;  /* 0x00000000f238783b */ /* 0x000fe20000000200 */
[----:B------:R-:W-:Y:S01]  /*4d60*/  LOP3.LUT P0, RZ, R8, 0x2, RZ, 0xc0, !PT ;  /* 0x0000000208ff7812 */ /* 0x000fe2000780c0ff */
[----:B------:R-:W-:Y:S01]  /*4d70*/  ULDC UR12, c[0x0][0x39c] ;  /* 0x0000e700000c7ab9 */ /* 0x000fe20000000800 */
[C---:B------:R-:W-:Y:S01]  /*4d80*/  IADD3 R9, R241.reuse, 0x8000, RZ ;  /* 0x00008000f1097810 */ /* 0x040fe20007ffe0ff */
[----:B--2---:R-:W2:Y:S01]  /*4d90*/  LDSM.16.M88.4 R16, [R241+0x8000] ;  /* 0x00800000f110783b */ /* 0x004ea20000000200 */
[----:B------:R-:W-:Y:S01]  /*4da0*/  IADD3 R239, R241, 0x8020, RZ ;  /* 0x00008020f1ef7810 */ /* 0x000fe20007ffe0ff */
[----:B------:R-:W-:Y:S01]  /*4db0*/  UISETP.GT.AND UP0, UPT, UR11, UR10, UPT ;  /* 0x0000000a0b00728c */ /* 0x000fe2000bf04270 */
[-C--:B------:R-:W-:Y:S01]  /*4dc0*/  LEA R240, R7, R242.reuse, 0x1 ;  /* 0x000000f207f07211 */ /* 0x080fe200078e08ff */
[----:B------:R-:W5:Y:S01]  /*4dd0*/  LDSM.16.M88.4 R40, [R241+0x8800] ;  /* 0x00880000f128783b */ /* 0x000f620000000200 */
[C---:B------:R-:W-:Y:S02]  /*4de0*/  LEA R238, R5.reuse, R242, 0x1 ;  /* 0x000000f205ee7211 */ /* 0x040fe400078e08ff */
[----:B------:R-:W-:Y:S01]  /*4df0*/  LEA R237, R5, R240, 0x1 ;  /* 0x000000f005ed7211 */ /* 0x000fe200078e08ff */
[----:B------:R-:W-:Y:S01]  /*4e00*/  LDSM.16.M88.4 R24, [R240] ;  /* 0x00000000f018783b */ /* 0x000fe20000000200 */
[----:B------:R-:W-:-:S02]  /*4e10*/  PLOP3.LUT P6, PT, PT, PT, UP0, 0x80, 0x0 ;  /* 0x000000000000781c */ /* 0x000fc40003fcf008 */
[----:B------:R-:W-:Y:S01]  /*4e20*/  @P0 IADD3 R239, R9, -0x20, RZ ;  /* 0xffffffe009ef0810 */ /* 0x000fe20007ffe0ff */
[----:B------:R-:W3:Y:S01]  /*4e30*/  LDSM.16.M88.4 R60, [R241+0x9000] ;  /* 0x00900000f13c783b */ /* 0x000ee20000000200 */
[----:B------:R-:W-:Y:S02]  /*4e40*/  LOP3.LUT P0, RZ, R8, 0x4, RZ, 0xc0, !PT ;  /* 0x0000000408ff7812 */ /* 0x000fe4000780c0ff */
[----:B------:R-:W-:Y:S01]  /*4e50*/  VIMNMX R167, R96, UR20, PT ;  /* 0x0000001460a77c48 */ /* 0x000fe2000bfe0100 */
[----:B------:R-:W4:Y:S01]  /*4e60*/  LDSM.16.M88.4 R52, [R239] ;  /* 0x00000000ef34783b */ /* 0x000f220000000200 */
[----:B------:R-:W-:Y:S02]  /*4e70*/  SEL R2, R2, 0xffffffe0, !P0 ;  /* 0xffffffe002027807 */ /* 0x000fe40004000000 */
[----:B------:R-:W-:Y:S01]  /*4e80*/  IADD3 R231, R239, 0x800, RZ ;  /* 0x00000800efe77810 */ /* 0x000fe20007ffe0ff */
[----:B------:R-:W-:Y:S01]  /*4e90*/  LDSM.16.M88.4 R80, [R238] ;  /* 0x00000000ee50783b */ /* 0x000fe20000000200 */
[----:B------:R-:W-:-:S02]  /*4ea0*/  LEA R235, R2, R241, 0x1 ;  /* 0x000000f102eb7211 */ /* 0x000fc400078e08ff */
[----:B------:R-:W-:Y:S01]  /*4eb0*/  LEA R228, R2, R239, 0x1 ;  /* 0x000000ef02e47211 */ /* 0x000fe200078e08ff */
[----:B-1----:R-:W-:Y:S01]  /*4ec0*/  LDSM.16.M88.4 R12, [R241+0x9800] ;  /* 0x00980000f10c783b */ /* 0x002fe20000000200 */
[C---:B------:R-:W-:Y:S02]  /*4ed0*/  IADD3 R230, R239.reuse, 0x1000, RZ ;  /* 0x00001000efe67810 */ /* 0x040fe40007ffe0ff */
[C---:B------:R-:W-:Y:S01]  /*4ee0*/  IADD3 R229, R239.reuse, 0x1800, RZ ;  /* 0x00001800efe57810 */ /* 0x040fe20007ffe0ff */
[----:B------:R-:W1:Y:S01]  /*4ef0*/  LDSM.16.M88.4 R76, [R235+0x8000] ;  /* 0x00800000eb4c783b */ /* 0x000e620000000200 */
[C---:B------:R-:W-:Y:S02]  /*4f00*/  IADD3 R227, R239.reuse, 0x2000, RZ ;  /* 0x00002000efe37810 */ /* 0x040fe40007ffe0ff */
[C---:B------:R-:W-:Y:S01]  /*4f10*/  IADD3 R226, R239.reuse, 0x2800, RZ ;  /* 0x00002800efe27810 */ /* 0x040fe20007ffe0ff */
[----:B------:R-:W1:Y:S01]  /*4f20*/  LDSM.16.M88.4 R8, [R239+0x800] ;  /* 0x00080000ef08783b */ /* 0x000e620000000200 */
[----:B------:R-:W-:-:S02]  /*4f30*/  IADD3 R225, R239, 0x3000, RZ ;  /* 0x00003000efe17810 */ /* 0x000fc40007ffe0ff */
[C---:B------:R-:W-:Y:S01]  /*4f40*/  IADD3 R224, R239.reuse, 0x3800, RZ ;  /* 0x00003800efe07810 */ /* 0x040fe20007ffe0ff */
[----:B------:R-:W1:Y:S01]  /*4f50*/  LDSM.16.M88.4 R32, [R239+0x1000] ;  /* 0x00100000ef20783b */ /* 0x000e620000000200 */
[C---:B------:R-:W-:Y:S02]  /*4f60*/  IADD3 R223, R239.reuse, 0x4000, RZ ;  /* 0x00004000efdf7810 */ /* 0x040fe40007ffe0ff */
[C---:B------:R-:W-:Y:S01]  /*4f70*/  IADD3 R222, R239.reuse, 0x4800, RZ ;  /* 0x00004800efde7810 */ /* 0x040fe20007ffe0ff */
[C---:B--2---:R-:W-:Y:S01]  /*4f80*/  HMMA.16816.F32 R20, R56.reuse, R16, RZ ;  /* 0x000000103814723c */ /* 0x044fe200000018ff */
[----:B------:R-:W-:Y:S01]  /*4f90*/  LDSM.16.M88.4 R36, [R237] ;  /* 0x00000000ed24783b */ /* 0x000fe20000000200 */
[C---:B------:R-:W-:Y:S02]  /*4fa0*/  IADD3 R221, R239.reuse, 0x5000, RZ ;  /* 0x00005000efdd7810 */ /* 0x040fe40007ffe0ff */
[C---:B------:R-:W-:Y:S01]  /*4fb0*/  IADD3 R220, R239.reuse, 0x5800, RZ ;  /* 0x00005800efdc7810 */ /* 0x040fe20007ffe0ff */
[----:B------:R-:W2:Y:S01]  /*4fc0*/  LDSM.16.M88.4 R72, [R228] ;  /* 0x00000000e448783b */ /* 0x000ea20000000200 */
[----:B------:R-:W-:Y:S01]  /*4fd0*/  HMMA.16816.F32 R16, R56, R18, RZ ;  /* 0x000000123810723c */ /* 0x000fe200000018ff */
[----:B------:R-:W-:-:S02]  /*4fe0*/  IADD3 R219, R239, 0x6000, RZ ;  /* 0x00006000efdb7810 */ /* 0x000fc40007ffe0ff */
[----:B------:R-:W2:Y:S01]  /*4ff0*/  LDSM.16.M88.4 R68, [R239+0x1800] ;  /* 0x00180000ef44783b */ /* 0x000ea20000000200 */
[C---:B------:R-:W-:Y:S02]  /*5000*/  IADD3 R218, R239.reuse, 0x6800, RZ ;  /* 0x00006800efda7810 */ /* 0x040fe40007ffe0ff */
[C---:B-----5:R-:W-:Y:S01]  /*5010*/  HMMA.16816.F32 R44, R56.reuse, R40, RZ ;  /* 0x00000028382c723c */ /* 0x060fe200000018ff */
[----:B------:R-:W5:Y:S01]  /*5020*/  LDSM.16.M88.4 R28, [R235+0x8800] ;  /* 0x00880000eb1c783b */ /* 0x000f620000000200 */
[C---:B------:R-:W-:Y:S02]  /*5030*/  IADD3 R217, R239.reuse, 0x7000, RZ ;  /* 0x00007000efd97810 */ /* 0x040fe40007ffe0ff */
[----:B------:R-:W-:Y:S01]  /*5040*/  IADD3 R216, R239, 0x7800, RZ ;  /* 0x00007800efd87810 */ /* 0x000fe20007ffe0ff */
[----:B------:R-:W5:Y:S01]  /*5050*/  LDSM.16.M88.4 R48, [R235+0x9000] ;  /* 0x00900000eb30783b */ /* 0x000f620000000200 */
[----:B---3--:R-:W-:Y:S03]  /*5060*/  HMMA.16816.F32 R64, R56, R60, RZ ;  /* 0x0000003c3840723c */ /* 0x008fe600000018ff */
[----:B------:R-:W-:Y:S03]  /*5070*/  LDSM.16.M88.4 R88, [R241+0xa000] ;  /* 0x00a00000f158783b */ /* 0x000fe60000000200 */
[----:B----4-:R-:W-:Y:S01]  /*5080*/  HMMA.16816.F32 R20, R24, R52, R20 ;  /* 0x000000341814723c */ /* 0x010fe20000001814 */
[----:B------:R-:W-:Y:S04]  /*5090*/  LDSM.16.M88.4 R92, [R238+0x4000] ;  /* 0x00400000ee5c783b */ /* 0x000fe80000000200 */
[----:B------:R-:W0:Y:S01]  /*50a0*/  LDGDEPBAR ;  /* 0x00000000000079af */ /* 0x000e220000000000 */
[C---:B------:R-:W-:Y:S06]  /*50b0*/  HMMA.16816.F32 R40, R56.reuse, R42, RZ ;  /* 0x0000002a3828723c */ /* 0x040fec00000018ff */
[----:B------:R-:W-:Y:S06]  /*50c0*/  HMMA.16816.F32 R60, R56, R62, RZ ;  /* 0x0000003e383c723c */ /* 0x000fec00000018ff */
[----:B------:R-:W-:Y:S01]  /*50d0*/  HMMA.16816.F32 R16, R24, R54, R16 ;  /* 0x000000361810723c */ /* 0x000fe20000001810 */
[----:B------:R-:W-:Y:S05]  /*50e0*/  LDSM.16.M88.4 R52, [R235+0x9800] ;  /* 0x00980000eb34783b */ /* 0x000fea0000000200 */
[----:B-1----:R-:W-:Y:S06]  /*50f0*/  HMMA.16816.F32 R20, R80, R76, R20 ;  /* 0x0000004c5014723c */ /* 0x002fec0000001814 */
[C---:B------:R-:W-:Y:S06]  /*5100*/  HMMA.16816.F32 R84, R56.reuse, R12, RZ ;  /* 0x0000000c3854723c */ /* 0x040fec00000018ff */
[----:B------:R-:W-:Y:S01]  /*5110*/  HMMA.16816.F32 R56, R56, R14, RZ ;  /* 0x0000000e3838723c */ /* 0x000fe200000018ff */
[----:B------:R-:W-:Y:S05]  /*5120*/  LDSM.16.M88.4 R12, [R228+0x1000] ;  /* 0x00100000e40c783b */ /* 0x000fea0000000200 */
[C---:B------:R-:W-:Y:S06]  /*5130*/  HMMA.16816.F32 R44, R24.reuse, R8, R44 ;  /* 0x00000008182c723c */ /* 0x040fec000000182c */
[C---:B------:R-:W-:Y:S01]  /*5140*/  HMMA.16816.F32 R40, R24.reuse, R10, R40 ;  /* 0x0000000a1828723c */ /* 0x040fe20000001828 */
[----:B------:R-:W-:Y:S05]  /*5150*/  LDSM.16.M88.4 R8, [R228+0x800] ;  /* 0x00080000e408783b */ /* 0x000fea0000000200 */
[C---:B------:R-:W-:Y:S06]  /*5160*/  HMMA.16816.F32 R64, R24.reuse, R32, R64 ;  /* 0x000000201840723c */ /* 0x040fec0000001840 */
[----:B------:R-:W-:Y:S01]  /*5170*/  HMMA.16816.F32 R60, R24, R34, R60 ;  /* 0x00000022183c723c */ /* 0x000fe2000000183c */
[----:B------:R-:W1:Y:S05]  /*5180*/  LDSM.16.M88.4 R32, [R242+0x2000] ;  /* 0x00200000f220783b */ /* 0x000e6a0000000200 */
[----:B------:R-:W-:Y:S01]  /*5190*/  HMMA.16816.F32 R16, R80, R78, R16 ;  /* 0x0000004e5010723c */ /* 0x000fe20000001810 */
[----:B------:R-:W-:Y:S05]  /*51a0*/  LDSM.16.M88.4 R76, [R239+0x2000] ;  /* 0x00200000ef4c783b */ /* 0x000fea0000000200 */
[----:B--2---:R-:W-:Y:S06]  /*51b0*/  HMMA.16816.F32 R20, R36, R72, R20 ;  /* 0x000000482414723c */ /* 0x004fec0000001814 */
[C---:B------:R-:W-:Y:S06]  /*51c0*/  HMMA.16816.F32 R84, R24.reuse, R68, R84 ;  /* 0x000000441854723c */ /* 0x040fec0000001854 */
[----:B------:R-:W-:Y:S01]  /*51d0*/  HMMA.16816.F32 R24, R24, R70, R56 ;  /* 0x000000461818723c */ /* 0x000fe20000001838 */
[----:B------:R-:W-:Y:S04]  /*51e0*/  LDSM.16.M88.4 R56, [R228+0x1800] ;  /* 0x00180000e438783b */ /* 0x000fe80000000200 */
[----:B------:R-:W-:Y:S01]  /*51f0*/  LDSM.16.M88.4 R68, [R241+0xb000] ;  /* 0x00b00000f144783b */ /* 0x000fe20000000200 */
[C---:B-----5:R-:W-:Y:S06]  /*5200*/  HMMA.16816.F32 R44, R80.reuse, R28, R44 ;  /* 0x0000001c502c723c */ /* 0x060fec000000182c */
[C---:B------:R-:W-:Y:S01]  /*5210*/  HMMA.16816.F32 R40, R80.reuse, R30, R40 ;  /* 0x0000001e5028723c */ /* 0x040fe20000001828 */
[----:B------:R-:W-:Y:S05]  /*5220*/  LDSM.16.M88.4 R28, [R241+0xa800] ;  /* 0x00a80000f11c783b */ /* 0x000fea0000000200 */
[C---:B------:R-:W-:Y:S06]  /*5230*/  HMMA.16816.F32 R64, R80.reuse, R48, R64 ;  /* 0x000000305040723c */ /* 0x040fec0000001840 */
[----:B------:R-:W-:Y:S01]  /*5240*/  HMMA.16816.F32 R60, R80, R50, R60 ;  /* 0x00000032503c723c */ /* 0x000fe2000000183c */
[----:B------:R-:W2:Y:S05]  /*5250*/  LDSM.16.M88.4 R48, [R240+0x2000] ;  /* 0x00200000f030783b */ /* 0x000eaa0000000200 */
[----:B------:R-:W-:Y:S01]  /*5260*/  HMMA.16816.F32 R16, R36, R74, R16 ;  /* 0x0000004a2410723c */ /* 0x000fe20000001810 */
[----:B------:R-:W-:Y:S05]  /*5270*/  LDSM.16.M88.4 R72, [R235+0xa000] ;  /* 0x00a00000eb48783b */ /* 0x000fea0000000200 */
[----:B-1----:R-:W-:Y:S06]  /*5280*/  HMMA.16816.F32 R20, R32, R88, R20 ;  /* 0x000000582014723c */ /* 0x002fec0000001814 */
[C---:B------:R-:W-:Y:S06]  /*5290*/  HMMA.16816.F32 R84, R80.reuse, R52, R84 ;  /* 0x000000345054723c */ /* 0x040fec0000001854 */
[----:B------:R-:W-:Y:S01]  /*52a0*/  HMMA.16816.F32 R80, R80, R54, R24 ;  /* 0x000000365050723c */ /* 0x000fe20000001818 */
[----:B------:R-:W-:Y:S04]  /*52b0*/  LDSM.16.M88.4 R52, [R241+0xb800] ;  /* 0x00b80000f134783b */ /* 0x000fe80000000200 */
[----:B------:R-:W-:Y:S01]  /*52c0*/  LDSM.16.M88.4 R24, [R239+0x3000] ;  /* 0x00300000ef18783b */ /* 0x000fe20000000200 */
        /* <DEDUP_REMOVED lines=79> */
[----:B------:R-:W-:Y:S01]  /*57c0*/  HMMA.16816.F32 R40, R36, R14, R40 ;  /* 0x0000000e2428723c */ /* 0x000fe20000001828 */
[----:B------:R-:W1:Y:S05]  /*57d0*/  LDSM.16.M88.4 R12, [R241+0xe000] ;  /* 0x00e00000f10c783b */ /* 0x000e6a0000000200 */
[----:B------:R-:W-:Y:S01]  /*57e0*/  HMMA.16816.F32 R16, R92, R34, R16 ;  /* 0x000000225c10723c */ /* 0x000fe20000001810 */
[----:B------:R-:W-:Y:S05]  /*57f0*/  LDSM.16.M88.4 R32, [R228+0x4800] ;  /* 0x00480000e420783b */ /* 0x000fea0000000200 */
[----:B--2---:R-:W-:Y:S06]  /*5800*/  HMMA.16816.F32 R20, R76, R28, R20 ;  /* 0x0000001c4c14723c */ /* 0x004fec0000001814 */
[C---:B------:R-:W-:Y:S06]  /*5810*/  HMMA.16816.F32 R64, R36.reuse, R8, R64 ;  /* 0x000000082440723c */ /* 0x040fec0000001840 */
[C---:B------:R-:W-:Y:S01]  /*5820*/  HMMA.16816.F32 R60, R36.reuse, R10, R60 ;  /* 0x0000000a243c723c */ /* 0x040fe2000000183c */
[----:B------:R-:W2:Y:S05]  /*5830*/  LDSM.16.M88.4 R8, [R235+0xd000] ;  /* 0x00d00000eb08783b */ /* 0x000eaa0000000200 */
[C---:B------:R-:W-:Y:S06]  /*5840*/  HMMA.16816.F32 R84, R36.reuse, R48, R84 ;  /* 0x000000302454723c */ /* 0x040fec0000001854 */
[----:B------:R-:W-:Y:S01]  /*5850*/  HMMA.16816.F32 R80, R36, R50, R80 ;  /* 0x000000322450723c */ /* 0x000fe20000001850 */
[----:B------:R-:W-:Y:S04]  /*5860*/  LDSM.16.M88.4 R36, [R240+0x6000] ;  /* 0x00600000f024783b */ /* 0x000fe80000000200 */
[----:B------:R-:W3:Y:S01]  /*5870*/  LDSM.16.M88.4 R48, [R239+0x6000] ;  /* 0x00600000ef30783b */ /* 0x000ee20000000200 */
[----:B------:R-:W-:Y:S03]  /*5880*/  HMMA.16816.F32 R16, R76, R30, R16 ;  /* 0x0000001e4c10723c */ /* 0x000fe60000001810 */
[----:B------:R-:W-:Y:S03]  /*5890*/  LDSM.16.M88.4 R28, [R238+0x6000] ;  /* 0x00600000ee1c783b */ /* 0x000fe60000000200 */
[----:B-1----:R-:W-:Y:S06]  /*58a0*/  HMMA.16816.F32 R20, R56, R12, R20 ;  /* 0x0000000c3814723c */ /* 0x002fec0000001814 */
[C---:B------:R-:W-:Y:S06]  /*58b0*/  HMMA.16816.F32 R44, R92.reuse, R24, R44 ;  /* 0x000000185c2c723c */ /* 0x040fec000000182c */
[----:B------:R-:W-:Y:S01]  /*58c0*/  HMMA.16816.F32 R40, R92, R26, R40 ;  /* 0x0000001a5c28723c */ /* 0x000fe20000001828 */
[----:B------:R-:W1:Y:S05]  /*58d0*/  LDSM.16.M88.4 R24, [R235+0xe000] ;  /* 0x00e00000eb18783b */ /* 0x000e6a0000000200 */
[----:B------:R-:W-:Y:S01]  /*58e0*/  HMMA.16816.F32 R16, R56, R14, R16 ;  /* 0x0000000e3810723c */ /* 0x000fe20000001810 */
[----:B------:R-:W-:Y:S05]  /*58f0*/  LDSM.16.M88.4 R12, [R237+0x6000] ;  /* 0x00600000ed0c783b */ /* 0x000fea0000000200 */
[----:B--2---:R-:W-:Y:S06]  /*5900*/  HMMA.16816.F32 R64, R92, R8, R64 ;  /* 0x000000085c40723c */ /* 0x004fec0000001840 */
[----:B------:R-:W-:Y:S06]  /*5910*/  HMMA.16816.F32 R44, R76, R32, R44 ;  /* 0x000000204c2c723c */ /* 0x000fec000000182c */
[----:B---3--:R-:W-:Y:S06]  /*5920*/  HMMA.16816.F32 R20, R36, R48, R20 ;  /* 0x000000302414723c */ /* 0x008fec0000001814 */
[----:B------:R-:W-:Y:S01]  /*5930*/  HMMA.16816.F32 R40, R76, R34, R40 ;  /* 0x000000224c28723c */ /* 0x000fe20000001828 */
[----:B------:R-:W-:Y:S05]  /*5940*/  LDSM.16.M88.4 R32, [R239+0x6800] ;  /* 0x00680000ef20783b */ /* 0x000fea0000000200 */
[----:B------:R-:W-:Y:S01]  /*5950*/  HMMA.16816.F32 R60, R92, R10, R60 ;  /* 0x0000000a5c3c723c */ /* 0x000fe2000000183c */
[----:B------:R-:W2:Y:S05]  /*5960*/  LDSM.16.M88.4 R8, [R228+0x6000] ;  /* 0x00600000e408783b */ /* 0x000eaa0000000200 */
[----:B------:R-:W-:Y:S01]  /*5970*/  HMMA.16816.F32 R16, R36, R50, R16 ;  /* 0x000000322410723c */ /* 0x000fe20000001810 */
[----:B------:R-:W3:Y:S05]  /*5980*/  LDSM.16.M88.4 R48, [R241+0xf000] ;  /* 0x00f00000f130783b */ /* 0x000eea0000000200 */
[----:B-1----:R-:W-:Y:S06]  /*5990*/  HMMA.16816.F32 R20, R28, R24, R20 ;  /* 0x000000181c14723c */ /* 0x002fec0000001814 */
[----:B------:R-:W-:Y:S06]  /*59a0*/  HMMA.16816.F32 R64, R76, R72, R64 ;  /* 0x000000484c40723c */ /* 0x000fec0000001840 */
[C---:B------:R-:W-:Y:S06]  /*59b0*/  HMMA.16816.F32 R44, R56.reuse, R52, R44 ;  /* 0x00000034382c723c */ /* 0x040fec000000182c */
[----:B------:R-:W-:Y:S01]  /*59c0*/  HMMA.16816.F32 R40, R56, R54, R40 ;  /* 0x000000363828723c */ /* 0x000fe20000001828 */
[----:B------:R-:W-:Y:S05]  /*59d0*/  LDSM.16.M88.4 R52, [R228+0x6800] ;  /* 0x00680000e434783b */ /* 0x000fea0000000200 */
[----:B------:R-:W-:Y:S01]  /*59e0*/  HMMA.16816.F32 R16, R28, R26, R16 ;  /* 0x0000001a1c10723c */ /* 0x000fe20000001810 */
[----:B------:R-:W1:Y:S05]  /*59f0*/  LDSM.16.M88.4 R24, [R239+0x7000] ;  /* 0x00700000ef18783b */ /* 0x000e6a0000000200 */
[C---:B------:R-:W-:Y:S06]  /*5a00*/  HMMA.16816.F32 R84, R92.reuse, R88, R84 ;  /* 0x000000585c54723c */ /* 0x040fec0000001854 */
[----:B------:R-:W-:Y:S01]  /*5a10*/  HMMA.16816.F32 R88, R92, R90, R80 ;  /* 0x0000005a5c58723c */ /* 0x000fe20000001850 */
[----:B------:R-:W4:Y:S05]  /*5a20*/  LDSM.16.M88.4 R80, [R235+0xe800] ;  /* 0x00e80000eb50783b */ /* 0x000f2a0000000200 */
[----:B--2---:R-:W-:Y:S06]  /*5a30*/  HMMA.16816.F32 R20, R12, R8, R20 ;  /* 0x000000080c14723c */ /* 0x004fec0000001814 */
[----:B------:R-:W-:Y:S06]  /*5a40*/  HMMA.16816.F32 R60, R76, R74, R60 ;  /* 0x0000004a4c3c723c */ /* 0x000fec000000183c */
[----:B---3--:R-:W-:Y:S06]  /*5a50*/  HMMA.16816.F32 R64, R56, R48, R64 ;  /* 0x000000303840723c */ /* 0x008fec0000001840 */
[C---:B------:R-:W-:Y:S06]  /*5a60*/  HMMA.16816.F32 R44, R36.reuse, R32, R44 ;  /* 0x00000020242c723c */ /* 0x040fec000000182c */
[----:B------:R-:W-:Y:S01]  /*5a70*/  HMMA.16816.F32 R40, R36, R34, R40 ;  /* 0x000000222428723c */ /* 0x000fe20000001828 */
[----:B------:R-:W2:Y:S01]  /*5a80*/  LDSM.16.M88.4 R32, [R241+0xf800] ;  /* 0x00f80000f120783b */ /* 0x000ea20000000200 */
[----:B------:R-:W-:-:S04]  /*5a90*/  FMUL.FTZ R20, R20, UR12 ;  /* 0x0000000c14147c20 */ /* 0x000fc80008410000 */
[C---:B------:R-:W-:Y:S01]  /*5aa0*/  HMMA.16816.F32 R84, R76.reuse, R68, R84 ;  /* 0x000000444c54723c */ /* 0x040fe20000001854 */
[----:B------:R3:W1:Y:S05]  /*5ab0*/  MUFU.TANH R68, R20 ;  /* 0x0000001400447308 */ /* 0x00066a0000002400 */
[----:B------:R-:W-:Y:S01]  /*5ac0*/  HMMA.16816.F32 R88, R76, R70, R88 ;  /* 0x000000464c58723c */ /* 0x000fe20000001858 */
[----:B------:R-:W-:-:S05]  /*5ad0*/  FMUL.FTZ R69, R22, UR12 ;  /* 0x0000000c16457c20 */ /* 0x000fca0008410000 */
[----:B------:R-:W-:Y:S01]  /*5ae0*/  HMMA.16816.F32 R16, R12, R10, R16 ;  /* 0x0000000a0c10723c */ /* 0x000fe20000001810 */
[----:B------:R-:W-:Y:S01]  /*5af0*/  FMUL.FTZ R70, R21, UR12 ;  /* 0x0000000c15467c20 */ /* 0x000fe20008410000 */
[----:B------:R-:W5:Y:S01]  /*5b00*/  LDSM.16.M88.4 R8, [R235+0xf000] ;  /* 0x00f00000eb08783b */ /* 0x000f620000000200 */
[----:B------:R-:W2:Y:S03]  /*5b10*/  MUFU.TANH R69, R69 ;  /* 0x0000004500457308 */ /* 0x000ea60000002400 */
[----:B------:R-:W-:Y:S01]  /*5b20*/  HMMA.16816.F32 R60, R56, R50, R60 ;  /* 0x00000032383c723c */ /* 0x000fe2000000183c */
[----:B------:R-:W-:Y:S04]  /*5b30*/  LDSM.16.M88.4 R48, [R228+0x7000] ;  /* 0x00700000e430783b */ /* 0x000fe80000000200 */
[----:B------:R-:W5:Y:S01]  /*5b40*/  MUFU.TANH R70, R70 ;  /* 0x0000004600467308 */ /* 0x000f620000002400 */
[----:B-1----:R-:W-:Y:S06]  /*5b50*/  HMMA.16816.F32 R64, R36, R24, R64 ;  /* 0x000000182440723c */ /* 0x002fec0000001840 */
[----:B----4-:R-:W-:Y:S01]  /*5b60*/  HMMA.16816.F32 R44, R28, R80, R44 ;  /* 0x000000501c2c723c */ /* 0x010fe2000000182c */
[----:B------:R-:W-:-:S02]  /*5b70*/  FMUL.FTZ R24, R23, UR12 ;  /* 0x0000000c17187c20 */ /* 0x000fc40008410000 */
[----:B---3--:R-:W1:Y:S03]  /*5b80*/  LDSM.16.M88.4 R20, [R239+0x7800] ;  /* 0x00780000ef14783b */ /* 0x008e660000000200 */
[C---:B--2---:R-:W-:Y:S01]  /*5b90*/  HMMA.16816.F32 R84, R56.reuse, R32, R84 ;  /* 0x000000203854723c */ /* 0x044fe20000001854 */
[----:B------:R-:W-:Y:S01]  /*5ba0*/  FMUL.FTZ R16, R16, UR12 ;  /* 0x0000000c10107c20 */ /* 0x000fe20008410000 */
[----:B------:R-:W-:Y:S01]  /*5bb0*/  FMUL.FTZ R2, R17, UR12 ;  /* 0x0000000c11027c20 */ /* 0x000fe20008410000 */
[----:B------:R-:W2:Y:S03]  /*5bc0*/  MUFU.TANH R24, R24 ;  /* 0x0000001800187308 */ /* 0x000ea60000002400 */
[----:B------:R-:W-:Y:S05]  /*5bd0*/  HMMA.16816.F32 R88, R56, R34, R88 ;  /* 0x000000223858723c */ /* 0x000fea0000001858 */
[----:B------:R3:W4:Y:S01]  /*5be0*/  MUFU.TANH R25, R16 ;  /* 0x0000001000197308 */ /* 0x0007220000002400 */
[----:B------:R-:W-:Y:S06]  /*5bf0*/  HMMA.16816.F32 R60, R36, R26, R60 ;  /* 0x0000001a243c723c */ /* 0x000fec000000183c */
[C---:B-----5:R-:W-:Y:S01]  /*5c00*/  HMMA.16816.F32 R64, R28.reuse, R8, R64 ;  /* 0x000000081c40723c */ /* 0x060fe20000001840 */
[----:B------:R-:W-:Y:S01]  /*5c10*/  FMUL.FTZ R26, R18, UR12 ;  /* 0x0000000c121a7c20 */ /* 0x000fe20008410000 */
[----:B------:R-:W-:Y:S01]  /*5c20*/  FMUL.FTZ R27, R19, UR12 ;  /* 0x0000000c131b7c20 */ /* 0x000fe20008410000 */
[----:B------:R5:W1:Y:S03]  /*5c30*/  MUFU.TANH R32, R2 ;  /* 0x0000000200207308 */ /* 0x000a660000002400 */
[----:B------:R-:W-:Y:S01]  /*5c40*/  HMMA.16816.F32 R40, R28, R82, R40 ;  /* 0x000000521c28723c */ /* 0x000fe20000001828 */
[----:B---3--:R-:W3:Y:S04]  /*5c50*/  LDSM.16.M88.4 R16, [R235+0xf800] ;  /* 0x00f80000eb10783b */ /* 0x008ee80000000200 */
[----:B------:R-:W2:Y:S01]  /*5c60*/  MUFU.TANH R26, R26 ;  /* 0x0000001a001a7308 */ /* 0x000ea20000002400 */
[----:B------:R-:W-:Y:S06]  /*5c70*/  HMMA.16816.F32 R44, R12, R52, R44 ;  /* 0x000000340c2c723c */ /* 0x000fec000000182c */
[----:B------:R-:W-:Y:S01]  /*5c80*/  HMMA.16816.F32 R60, R28, R10, R60 ;  /* 0x0000000a1c3c723c */ /* 0x000fe2000000183c */
[----:B------:R-:W4:Y:S01]  /*5c90*/  LDSM.16.M88.4 R8, [R228+0x7800] ;  /* 0x00780000e408783b */ /* 0x000f220000000200 */
[----:B------:R-:W2:Y:S01]  /*5ca0*/  MUFU.TANH R27, R27 ;  /* 0x0000001b001b7308 */ /* 0x000ea20000002400 */
[----:B------:R-:W-:-:S04]  /*5cb0*/  DEPBAR.LE SB0, 0x0 ;  /* 0x000080000000791a */ /* 0x000fc80000000000 */
[C---:B-1----:R-:W-:Y:S06]  /*5cc0*/  HMMA.16816.F32 R84, R36.reuse, R20, R84 ;  /* 0x000000142454723c */ /* 0x042fec0000001854 */
[----:B------:R-:W-:Y:S05]  /*5cd0*/  HMMA.16816.F32 R88, R36, R22, R88 ;  /* 0x000000162458723c */ /* 0x000fea0000001858 */
[----:B------:R-:W-:Y:S01]  /*5ce0*/  FMUL.FTZ R33, R44, UR12 ;  /* 0x0000000c2c217c20 */ /* 0x000fe20008410000 */
[----:B------:R-:W-:Y:S01]  /*5cf0*/  HMMA.16816.F32 R40, R12, R54, R40 ;  /* 0x000000360c28723c */ /* 0x000fe20000001828 */
[----:B------:R-:W-:Y:S01]  /*5d00*/  FMUL.FTZ R34, R45, UR12 ;  /* 0x0000000c2d227c20 */ /* 0x000fe20008410000 */
[----:B------:R-:W-:Y:S01]  /*5d10*/  FMUL.FTZ R20, R46, UR12 ;  /* 0x0000000c2e147c20 */ /* 0x000fe20008410000 */
[----:B------:R-:W-:-:S02]  /*5d20*/  FMUL.FTZ R21, R47, UR12 ;  /* 0x0000000c2f157c20 */ /* 0x000fc40008410000 */
[----:B------:R-:W1:Y:S01]  /*5d30*/  MUFU.TANH R33, R33 ;  /* 0x0000002100217308 */ /* 0x000e620000002400 */
[C---:B------:R-:W-:Y:S06]  /*5d40*/  HMMA.16816.F32 R64, R12.reuse, R48, R64 ;  /* 0x000000300c40723c */ /* 0x040fec0000001840 */
[----:B------:R-:W-:Y:S01]  /*5d50*/  HMMA.16816.F32 R60, R12, R50, R60 ;  /* 0x000000320c3c723c */ /* 0x000fe2000000183c */
[----:B------:R-:W1:Y:S05]  /*5d60*/  MUFU.TANH R34, R34 ;  /* 0x0000002200227308 */ /* 0x000e6a0000002400 */
[C---:B---3--:R-:W-:Y:S03]  /*5d70*/  HMMA.16816.F32 R84, R28.reuse, R16, R84 ;  /* 0x000000101c54723c */ /* 0x048fe60000001854 */
[----:B------:R-:W3:Y:S03]  /*5d80*/  MUFU.TANH R20, R20 ;  /* 0x0000001400147308 */ /* 0x000ee60000002400 */
[----:B------:R-:W-:Y:S01]  /*5d90*/  HMMA.16816.F32 R88, R28, R18, R88 ;  /* 0x000000121c58723c */ /* 0x000fe20000001858 */
[----:B------:R-:W-:Y:S01]  /*5da0*/  FMUL.FTZ R40, R40, UR12 ;  /* 0x0000000c28287c20 */ /* 0x000fe20008410000 */
[----:B------:R-:W-:Y:S01]  /*5db0*/  FMUL.FTZ R35, R41, UR12 ;  /* 0x0000000c29237c20 */ /* 0x000fe20008410000 */
[----:B------:R-:W-:Y:S01]  /*5dc0*/  FMUL.FTZ R22, R42, UR12 ;  /* 0x0000000c2a167c20 */ /* 0x000fe20008410000 */
[----:B------:R-:W-:Y:S01]  /*5dd0*/  FMUL.FTZ R16, R43, UR12 ;  /* 0x0000000c2b107c20 */ /* 0x000fe20008410000 */
[----:B------:R-:W1:Y:S01]  /*5de0*/  MUFU.TANH R21, R21 ;  /* 0x0000001500157308 */ /* 0x000e620000002400 */
[----:B------:R-:W-:Y:S01]  /*5df0*/  FMUL.FTZ R64, R64, UR12 ;  /* 0x0000000c40407c20 */ /* 0x000fe20008410000 */
[----:B------:R-:W-:Y:S01]  /*5e00*/  FMUL.FTZ R65, R65, UR12 ;  /* 0x0000000c41417c20 */ /* 0x000fe20008410000 */
[----:B------:R-:W-:Y:S01]  /*5e10*/  FMUL.FTZ R66, R66, UR12 ;  /* 0x0000000c42427c20 */ /* 0x000fe20008410000 */
[----:B------:R-:W-:Y:S01]  /*5e20*/  FMUL.FTZ R67, R67, UR12 ;  /* 0x0000000c43437c20 */ /* 0x000fe20008410000 */
[----:B------:R-:W-:-:S02]  /*5e30*/  SHF.L.U32 R17, R97, 0x1, RZ ;  /* 0x0000000161117819 */ /* 0x000fc400000006ff */
[----:B------:R-:W-:Y:S01]  /*5e40*/  FMUL.FTZ R60, R60, UR12 ;  /* 0x0000000c3c3c7c20 */ /* 0x000fe20008410000 */
[----:B------:R-:W-:Y:S01]  /*5e50*/  FMUL.FTZ R61, R61, UR12 ;  /* 0x0000000c3d3d7c20 */ /* 0x000fe20008410000 */
[----:B------:R-:W-:Y:S01]  /*5e60*/  FMUL.FTZ R62, R62, UR12 ;  /* 0x0000000c3e3e7c20 */ /* 0x000fe20008410000 */
[----:B------:R-:W-:Y:S01]  /*5e70*/  FMUL.FTZ R63, R63, UR12 ;  /* 0x0000000c3f3f7c20 */ /* 0x000fe20008410000 */
[----:B------:R-:W1:Y:S01]  /*5e80*/  MUFU.TANH R40, R40 ;  /* 0x0000002800287308 */ /* 0x000e620000002400 */
[----:B------:R-:W-:Y:S01]  /*5e90*/  LOP3.LUT R17, R17, 0x6, RZ, 0xc0, !PT ;  /* 0x0000000611117812 */ /* 0x000fe200078ec0ff */
[C---:B----4-:R-:W-:Y:S06]  /*5ea0*/  HMMA.16816.F32 R84, R12.reuse, R8, R84 ;  /* 0x000000080c54723c */ /* 0x050fec0000001854 */
[----:B------:R-:W-:Y:S01]  /*5eb0*/  HMMA.16816.F32 R88, R12, R10, R88 ;  /* 0x0000000a0c58723c */ /* 0x000fe20000001858 */
[----:B------:R-:W4:Y:S01]  /*5ec0*/  MUFU.TANH R35, R35 ;  /* 0x0000002300237308 */ /* 0x000f220000002400 */
[----:B------:R-:W-:-:S04]  /*5ed0*/  MOV R9, UR20 ;  /* 0x0000001400097c02 */ /* 0x000fc80008000f00 */
[----:B-----5:R-:W-:-:S03]  /*5ee0*/  VIADDMNMX R2, R96, 0x8, R9, PT ;  /* 0x0000000860027846 */ /* 0x020fc60003800109 */
[----:B------:R-:W1:Y:S08]  /*5ef0*/  MUFU.TANH R22, R22 ;  /* 0x0000001600167308 */ /* 0x000e700000002400 */
[----:B------:R-:W1:Y:S01]  /*5f00*/  MUFU.TANH R16, R16 ;  /* 0x0000001000107308 */ /* 0x000e620000002400 */
[----:B------:R-:W-:Y:S01]  /*5f10*/  FMUL.FTZ R84, R84, UR12 ;  /* 0x0000000c54547c20 */ /* 0x000fe20008410000 */
[----:B------:R-:W-:Y:S01]  /*5f20*/  FMUL.FTZ R85, R85, UR12 ;  /* 0x0000000c55557c20 */ /* 0x000fe20008410000 */
[----:B------:R-:W-:Y:S01]  /*5f30*/  FMUL.FTZ R86, R86, UR12 ;  /* 0x0000000c56567c20 */ /* 0x000fe20008410000 */
[----:B------:R-:W-:-:S03]  /*5f40*/  FMUL.FTZ R87, R87, UR12 ;  /* 0x0000000c57577c20 */ /* 0x000fc60008410000 */
[----:B------:R-:W-:Y:S01]  /*5f50*/  FMUL.FTZ R88, R88, UR12 ;  /* 0x0000000c58587c20 */ /* 0x000fe20008410000 */
[----:B------:R-:W-:Y:S01]  /*5f60*/  FMUL.FTZ R89, R89, UR12 ;  /* 0x0000000c59597c20 */ /* 0x000fe20008410000 */
[----:B------:R-:W-:Y:S01]  /*5f70*/  FMUL.FTZ R90, R90, UR12 ;  /* 0x0000000c5a5a7c20 */ /* 0x000fe20008410000 */
[----:B------:R-:W-:Y:S01]  /*5f80*/  FMUL.FTZ R91, R91, UR12 ;  /* 0x0000000c5b5b7c20 */ /* 0x000fe20008410000 */
        /* <DEDUP_REMOVED lines=86> */
[----:B--2---:R-:W-:-:S05]  /*64f0*/  IMAD.IADD R8, R8, 0x1, -R9 ;  /* 0x0000000108087824 */ /* 0x004fca00078e0a09 */
[----:B------:R-:W-:-:S05]  /*6500*/  SHF.R.S32.HI R19, RZ, 0x1f, R8 ;  /* 0x0000001fff137819 */ /* 0x000fca0000011408 */
[----:B------:R-:W-:-:S04]  /*6510*/  IMAD R19, R19, UR16, RZ ;  /* 0x0000001013137c24 */ /* 0x000fc8000f8e02ff */
[C---:B------:R-:W-:Y:S02]  /*6520*/  IMAD R19, R8.reuse, UR17, R19 ;  /* 0x0000001108137c24 */ /* 0x040fe4000f8e0213 */
[----:B------:R-:W-:-:S04]  /*6530*/  IMAD.WIDE.U32 R8, R8, UR16, R10 ;  /* 0x0000001008087c25 */ /* 0x000fc8000f8e000a */
[----:B------:R-:W-:Y:S01]  /*6540*/  IMAD.IADD R19, R9, 0x1, R19 ;  /* 0x0000000109137824 */ /* 0x000fe200078e0213 */
[----:B------:R-:W-:Y:S01]  /*6550*/  MOV R18, R8 ;  /* 0x0000000800127202 */ /* 0x000fe20000000f00 */
[----:B------:R-:W-:Y:S06]  /*6560*/  BRA `(.L_x_1647) ;  /* 0x0000000000107947 */ /* 0x000fec0003800000 */
.L_x_1646:
[----:B------:R-:W-:-:S04]  /*6570*/  ULEA UR16, -UR8, URZ, 0x6 ;  /* 0x0000003f08107291 */ /* 0x000fc8000f8e313f */
[----:B------:R-:W-:Y:S02]  /*6580*/  USHF.R.S32.HI UR17, URZ, 0x1f, UR16 ;  /* 0x0000001f3f117899 */ /* 0x000fe40008011410 */
[----:B------:R-:W-:-:S04]  /*6590*/  MOV R18, UR16 ;  /* 0x0000001000127c02 */ /* 0x000fc80008000f00 */
[----:B------:R-:W-:-:S07]  /*65a0*/  MOV R19, UR17 ;  /* 0x0000001100137c02 */ /* 0x000fce0008000f00 */
.L_x_1647:
[----:B------:R-:W-:Y:S01]  /*65b0*/  ULDC UR16, c[0x0][0x2d0] ;  /* 0x0000b40000107ab9 */ /* 0x000fe20000000800 */
[----:B------:R-:W-:Y:S01]  /*65c0*/  BSSY B0, `(.L_x_1648) ;  /* 0x00000ac000007945 */ /* 0x000fe20003800000 */
[----:B------:R-:W-:Y:S02]  /*65d0*/  ISETP.GE.AND P4, PT, R6, UR16, PT ;  /* 0x0000001006007c0c */ /* 0x000fe4000bf86270 */
[----:B------:R-:W-:Y:S02]  /*65e0*/  ISETP.GE.AND P5, PT, R244, UR16, PT ;  /* 0x00000010f4007c0c */ /* 0x000fe4000bfa6270 */
[----:B------:R-:W-:Y:S02]  /*65f0*/  ISETP.GE.AND P3, PT, R4, UR16, PT ;  /* 0x0000001004007c0c */ /* 0x000fe4000bf66270 */
[----:B------:R-:W-:-:S07]  /*6600*/  ISETP.GE.AND P2, PT, R3, UR16, PT ;  /* 0x0000001003007c0c */ /* 0x000fce000bf46270 */
[----:B------:R-:W2:Y:S01]  /*6610*/  @!P4 LDC.64 R8, c[0x0][0x218] ;  /* 0x00008600ff08cb82 */ /* 0x000ea20000000a00 */
[CC--:B------:R-:W-:Y:S01]  /*6620*/  @!P4 IADD3 R23, P0, R18.reuse, R165.reuse, RZ ;  /* 0x000000a51217c210 */ /* 0x0c0fe20007f1e0ff */
[----:B------:R3:W-:Y:S01]  /*6630*/  @P5 STS.128 [R243+0x8000], RZ ;  /* 0x008000fff3005388 */ /* 0x0007e20000000c00 */
[----:B------:R-:W-:-:S03]  /*6640*/  @!P5 IADD3 R3, P1, R18, R165, RZ ;  /* 0x000000a51203d210 */ /* 0x000fc60007f3e0ff */
[C-C-:B------:R-:W-:Y:S02]  /*6650*/  @!P4 IMAD.X R4, R19.reuse, 0x1, R166.reuse, P0 ;  /* 0x000000011304c824 */ /* 0x140fe400000e06a6 */
[----:B------:R-:W4:Y:S01]  /*6660*/  @!P5 LDC.64 R10, c[0x0][0x218] ;  /* 0x00008600ff0adb82 */ /* 0x000f220000000a00 */
[----:B------:R-:W-:-:S07]  /*6670*/  @!P5 IMAD.X R6, R19, 0x1, R166, P1 ;  /* 0x000000011306d824 */ /* 0x000fce00008e06a6 */
[----:B------:R-:W5:Y:S08]  /*6680*/  @!P3 LDC.64 R14, c[0x0][0x218] ;  /* 0x00008600ff0ebb82 */ /* 0x000f700000000a00 */
[----:B------:R-:W1:Y:S01]  /*6690*/  @!P2 LDC.64 R12, c[0x0][0x218] ;  /* 0x00008600ff0cab82 */ /* 0x000e620000000a00 */
[----:B--2---:R-:W-:-:S04]  /*66a0*/  @!P4 LEA R28, P0, R23, R8, 0x1 ;  /* 0x00000008171cc211 */ /* 0x004fc800078008ff */
[----:B------:R-:W-:Y:S02]  /*66b0*/  @!P4 LEA.HI.X R29, R23, R9, R4, 0x1, P0 ;  /* 0x00000009171dc211 */ /* 0x000fe400000f0c04 */
[----:B------:R-:W-:Y:S01]  /*66c0*/  @!P3 IADD3 R4, P0, R18, R165, RZ ;  /* 0x000000a51204b210 */ /* 0x000fe20007f1e0ff */
[----:B------:R-:W2:Y:S01]  /*66d0*/  @!P5 LDC.64 R8, c[0x0][0x218] ;  /* 0x00008600ff08db82 */ /* 0x000ea20000000a00 */
[----:B----4-:R-:W-:-:S04]  /*66e0*/  @!P5 LEA R48, P1, R3, R10, 0x1 ;  /* 0x0000000a0330d211 */ /* 0x010fc800078208ff */
[----:B------:R-:W-:Y:S01]  /*66f0*/  @!P5 LEA.HI.X R49, R3, R11, R6, 0x1, P1 ;  /* 0x0000000b0331d211 */ /* 0x000fe200008f0c06 */
[C---:B------:R-:W-:Y:S01]  /*6700*/  @!P3 IMAD.X R6, R19.reuse, 0x1, R166, P0 ;  /* 0x000000011306b824 */ /* 0x040fe200000e06a6 */
[----:B------:R-:W-:Y:S01]  /*6710*/  @!P2 IADD3 R3, P0, R18, R165, RZ ;  /* 0x000000a51203a210 */ /* 0x000fe20007f1e0ff */
[----:B------:R-:W4:Y:S01]  /*6720*/  @!P4 LDC.64 R10, c[0x0][0x218] ;  /* 0x00008600ff0acb82 */ /* 0x000f220000000a00 */
[C---:B-----5:R-:W-:Y:S01]  /*6730*/  @!P3 LEA R38, P1, R4.reuse, R14, 0x1 ;  /* 0x0000000e0426b211 */ /* 0x060fe200078208ff */
[----:B------:R-:W-:Y:S01]  /*6740*/  @!PT LDS RZ, [RZ] ;  /* 0x00000000fffff984 */ /* 0x000fe20000000800 */
[----:B------:R-:W-:Y:S01]  /*6750*/  @!PT LDS RZ, [RZ] ;  /* 0x00000000fffff984 */ /* 0x000fe20000000800 */
[----:B------:R-:W-:Y:S01]  /*6760*/  @!PT LDS RZ, [RZ] ;  /* 0x00000000fffff984 */ /* 0x000fe20000000800 */
[----:B------:R5:W-:Y:S03]  /*6770*/  @!P5 LDGSTS.E.BYPASS.LTC128B.128 [R243+0x8000], desc[UR22][R48.64] ;  /* 0x0800000030f3dfae */ /* 0x000be6000b901d56 */
[----:B------:R-:W-:Y:S01]  /*6780*/  @!P3 LEA.HI.X R39, R4, R15, R6, 0x1, P1 ;  /* 0x0000000f0427b211 */ /* 0x000fe200008f0c06 */
[----:B------:R-:W-:Y:S01]  /*6790*/  @!P2 IMAD.X R6, R19, 0x1, R166, P0 ;  /* 0x000000011306a824 */ /* 0x000fe200000e06a6 */
[----:B------:R-:W-:Y:S01]  /*67a0*/  IADD3 R4, P1, R18, UR27, RZ ;  /* 0x0000001b12047c10 */ /* 0x000fe2000ff3e0ff */
[----:B------:R-:W3:Y:S01]  /*67b0*/  @!P3 LDC.64 R14, c[0x0][0x218] ;  /* 0x00008600ff0ebb82 */ /* 0x000ee20000000a00 */
[C---:B-1----:R-:W-:Y:S01]  /*67c0*/  @!P2 LEA R36, P0, R3.reuse, R12, 0x1 ;  /* 0x0000000c0324a211 */ /* 0x042fe200078008ff */
[----:B------:R1:W-:Y:S03]  /*67d0*/  @P4 STS.128 [R243+0xa000], RZ ;  /* 0x00a000fff3004388 */ /* 0x0003e60000000c00 */
[----:B------:R-:W-:Y:S01]  /*67e0*/  @!P2 LEA.HI.X R37, R3, R13, R6, 0x1, P0 ;  /* 0x0000000d0325a211 */ /* 0x000fe200000f0c06 */
[----:B------:R-:W-:Y:S01]  /*67f0*/  @!PT LDS RZ, [RZ] ;  /* 0x00000000fffff984 */ /* 0x000fe20000000800 */
[----:B------:R-:W-:Y:S01]  /*6800*/  @!PT LDS RZ, [RZ] ;  /* 0x00000000fffff984 */ /* 0x000fe20000000800 */
[----:B------:R-:W-:Y:S01]  /*6810*/  @!PT LDS RZ, [RZ] ;  /* 0x00000000fffff984 */ /* 0x000fe20000000800 */
[----:B------:R1:W-:Y:S01]  /*6820*/  @!P4 LDGSTS.E.BYPASS.LTC128B.128 [R243+0xa000], desc[UR22][R28.64+0x80] ;  /* 0x0a0000801cf3cfae */ /* 0x0003e2000b901d56 */
[----:B------:R-:W-:Y:S01]  /*6830*/  IADD3.X R3, R19, UR26, RZ, P1, !PT ;  /* 0x0000001a13037c10 */ /* 0x000fe20008ffe4ff */
[----:B------:R-:W5:Y:S01]  /*6840*/  @!P2 LDC.64 R12, c[0x0][0x218] ;  /* 0x00008600ff0cab82 */ /* 0x000f620000000a00 */
[CC--:B------:R-:W-:Y:S01]  /*6850*/  @!P5 IADD3 R23, P0, R4.reuse, R165.reuse, RZ ;  /* 0x000000a50417d210 */ /* 0x0c0fe20007f1e0ff */
[----:B------:R1:W-:Y:S03]  /*6860*/  @P3 STS.128 [R243+0xc000], RZ ;  /* 0x00c000fff3003388 */ /* 0x0003e60000000c00 */
[----:B--2---:R-:W-:Y:S01]  /*6870*/  @!P5 LEA R44, P1, R23, R8, 0x1 ;  /* 0x00000008172cd211 */ /* 0x004fe200078208ff */
        /* <DEDUP_REMOVED lines=8> */
[----:B----4-:R-:W-:Y:S01]  /*6900*/  @!P4 LEA R42, P1, R6, R10, 0x1 ;  /* 0x0000000a062ac211 */ /* 0x010fe200078208ff */
[----:B------:R4:W-:Y:S01]  /*6910*/  @P2 STS.128 [R243+0xe000], RZ ;  /* 0x00e000fff3002388 */ /* 0x0009e20000000c00 */
[----:B------:R-:W-:-:S02]  /*6920*/  @!P3 IADD3 R10, P0, R4, R165, RZ ;  /* 0x000000a5040ab210 */ /* 0x000fc40007f1e0ff */
[----:B------:R-:W-:Y:S01]  /*6930*/  @!P4 LEA.HI.X R43, R6, R11, R8, 0x1, P1 ;  /* 0x0000000b062bc211 */ /* 0x000fe200008f0c08 */
[----:B------:R-:W-:Y:S01]  /*6940*/  @!PT LDS RZ, [RZ] ;  /* 0x00000000fffff984 */ /* 0x000fe20000000800 */
[----:B------:R-:W-:Y:S01]  /*6950*/  @!PT LDS RZ, [RZ] ;  /* 0x00000000fffff984 */ /* 0x000fe20000000800 */
[----:B------:R-:W-:Y:S01]  /*6960*/  @!PT LDS RZ, [RZ] ;  /* 0x00000000fffff984 */ /* 0x000fe20000000800 */
[----:B------:R4:W-:Y:S01]  /*6970*/  @!P2 LDGSTS.E.BYPASS.LTC128B.128 [R243+0xe000], desc[UR22][R36.64+0x180] ;  /* 0x0e00018024f3afae */ /* 0x0009e2000b901d56 */
[----:B---3--:R-:W-:Y:S01]  /*6980*/  @!P3 LEA R30, P1, R10, R14, 0x1 ;  /* 0x0000000e0a1eb211 */ /* 0x008fe200078208ff */
[C-C-:B------:R-:W-:Y:S01]  /*6990*/  @!P3 IMAD.X R11, R3.reuse, 0x1, R166.reuse, P0 ;  /* 0x00000001030bb824 */ /* 0x140fe200000e06a6 */
[----:B------:R-:W3:Y:S01]  /*69a0*/  @!P5 LDC.64 R8, c[0x0][0x218] ;  /* 0x00008600ff08db82 */ /* 0x000ee20000000a00 */
[----:B------:R-:W-:Y:S01]  /*69b0*/  @!P2 IADD3 R6, P0, R4, R165, RZ ;  /* 0x000000a50406a210 */ /* 0x000fe20007f1e0ff */
[----:B------:R1:W-:Y:S02]  /*69c0*/  @P5 STS.128 [R243+0x8800], RZ ;  /* 0x008800fff3005388 */ /* 0x0003e40000000c00 */
[----:B------:R-:W-:Y:S02]  /*69d0*/  @!P3 LEA.HI.X R31, R10, R15, R11, 0x1, P1 ;  /* 0x0000000f0a1fb211 */ /* 0x000fe400008f0c0b */
[----:B------:R-:W-:Y:S01]  /*69e0*/  @!P2 IMAD.X R23, R3, 0x1, R166, P0 ;  /* 0x000000010317a824 */ /* 0x000fe200000e06a6 */
[----:B-----5:R-:W-:Y:S01]  /*69f0*/  @!P2 LEA R46, P0, R6, R12, 0x1 ;  /* 0x0000000c062ea211 */ /* 0x020fe200078008ff */
[----:B------:R-:W1:Y:S01]  /*6a00*/  @!P4 LDC.64 R10, c[0x0][0x218] ;  /* 0x00008600ff0acb82 */ /* 0x000e620000000a00 */
        /* <DEDUP_REMOVED lines=9> */
[----:B------:R-:W2:Y:S01]  /*6aa0*/  @!P3 LDC.64 R14, c[0x0][0x218] ;  /* 0x00008600ff0ebb82 */ /* 0x000ea20000000a00 */
[----:B------:R-:W-:Y:S01]  /*6ab0*/  @!P4 IADD3 R23, P1, R4, R165, RZ ;  /* 0x000000a50417c210 */ /* 0x000fe20007f3e0ff */
[----:B------:R-:W-:Y:S01]  /*6ac0*/  @!PT LDS RZ, [RZ] ;  /* 0x00000000fffff984 */ /* 0x000fe20000000800 */
[----:B------:R-:W-:Y:S01]  /*6ad0*/  @!PT LDS RZ, [RZ] ;  /* 0x00000000fffff984 */ /* 0x000fe20000000800 */
[----:B------:R-:W-:Y:S01]  /*6ae0*/  @!PT LDS RZ, [RZ] ;  /* 0x00000000fffff984 */ /* 0x000fe20000000800 */
[----:B------:R5:W-:Y:S02]  /*6af0*/  @!P4 LDGSTS.E.BYPASS.LTC128B.128 [R243+0xa800], desc[UR22][R42.64+0x80] ;  /* 0x0a8000802af3cfae */ /* 0x000be4000b901d56 */
[C-C-:B------:R-:W-:Y:S02]  /*6b00*/  @!P5 IMAD.X R41, R3.reuse, 0x1, R166.reuse, P0 ;  /* 0x000000010329d824 */ /* 0x140fe400000e06a6 */
[----:B------:R1:W-:Y:S02]  /*6b10*/  @P3 STS.128 [R243+0xc800], RZ ;  /* 0x00c800fff3003388 */ /* 0x0003e40000000c00 */
[----:B------:R-:W5:Y:S01]  /*6b20*/  @!P2 LDC.64 R12, c[0x0][0x218] ;  /* 0x00008600ff0cab82 */ /* 0x000f620000000a00 */
[C---:B---3--:R-:W-:Y:S01]  /*6b30*/  @!P5 LEA R48, P0, R6.reuse, R8, 0x1 ;  /* 0x000000080630d211 */ /* 0x048fe200078008ff */
        /* <DEDUP_REMOVED lines=14> */
[C-C-:B------:R-:W-:Y:S01]  /*6c20*/  @!P3 IMAD.X R23, R3.reuse, 0x1, R166.reuse, P0 ;  /* 0x000000010317b824 */ /* 0x140fe200000e06a6 */
[----:B------:R-:W1:Y:S01]  /*6c30*/  @!P5 LDC.64 R8, c[0x0][0x218] ;  /* 0x00008600ff08db82 */ /* 0x000e620000000a00 */
[----:B--2---:R-:W-:Y:S01]  /*6c40*/  @!P3 LEA R38, P1, R6, R14, 0x1 ;  /* 0x0000000e0626b211 */ /* 0x004fe200078208ff */
[----:B------:R3:W-:Y:S01]  /*6c50*/  @P5 STS.128 [R243+0x9000], RZ ;  /* 0x009000fff3005388 */ /* 0x0007e20000000c00 */
[----:B----4-:R-:W-:Y:S02]  /*6c60*/  @!P2 IADD3 R36, P0, R4, R165, RZ ;  /* 0x000000a50424a210 */ /* 0x010fe40007f1e0ff */
[----:B------:R-:W-:Y:S01]  /*6c70*/  @!P3 LEA.HI.X R39, R6, R15, R23, 0x1, P1 ;  /* 0x0000000f0627b211 */ /* 0x000fe200008f0c17 */
[----:B------:R-:W-:Y:S01]  /*6c80*/  @!PT LDS RZ, [RZ] ;  /* 0x00000000fffff984 */ /* 0x000fe20000000800 */
[----:B------:R-:W-:Y:S01]  /*6c90*/  @!PT LDS RZ, [RZ] ;  /* 0x00000000fffff984 */ /* 0x000fe20000000800 */
[----:B------:R-:W-:Y:S01]  /*6ca0*/  @!PT LDS RZ, [RZ] ;  /* 0x00000000fffff984 */ /* 0x000fe20000000800 */
[----:B------:R3:W-:Y:S01]  /*6cb0*/  @!P5 LDGSTS.E.BYPASS.LTC128B.128 [R243+0x9000], desc[UR22][R48.64] ;  /* 0x0900000030f3dfae */ /* 0x0007e2000b901d56 */
[----:B------:R-:W-:Y:S01]  /*6cc0*/  IADD3 R6, P1, R4, UR27, RZ ;  /* 0x0000001b04067c10 */ /* 0x000fe2000ff3e0ff */
[----:B------:R-:W2:Y:S01]  /*6cd0*/  @!P4 LDC.64 R10, c[0x0][0x218] ;  /* 0x00008600ff0acb82 */ /* 0x000ea20000000a00 */
[C---:B------:R-:W-:Y:S01]  /*6ce0*/  @!P2 IMAD.X R4, R3.reuse, 0x1, R166, P0 ;  /* 0x000000010304a824 */ /* 0x040fe200000e06a6 */
[----:B-----5:R-:W-:Y:S01]  /*6cf0*/  @!P2 LEA R12, P0, R36, R12, 0x1 ;  /* 0x0000000c240ca211 */ /* 0x020fe200078008ff */
[----:B------:R3:W-:Y:S01]  /*6d00*/  @P4 STS.128 [R243+0xb000], RZ ;  /* 0x00b000fff3004388 */ /* 0x0007e20000000c00 */
[----:B------:R-:W-:-:S02]  /*6d10*/  IADD3.X R3, R3, UR26, RZ, P1, !PT ;  /* 0x0000001a03037c10 */ /* 0x000fc40008ffe4ff */
[----:B------:R-:W-:Y:S01]  /*6d20*/  @!P2 LEA.HI.X R13, R36, R13, R4, 0x1, P0 ;  /* 0x0000000d240da211 */ /* 0x000fe200000f0c04 */
[----:B------:R-:W-:Y:S01]  /*6d30*/  @!PT LDS RZ, [RZ] ;  /* 0x00000000fffff984 */ /* 0x000fe20000000800 */
[----:B------:R-:W-:Y:S01]  /*6d40*/  @!PT LDS RZ, [RZ] ;  /* 0x00000000fffff984 */ /* 0x000fe20000000800 */
[----:B------:R-:W-:Y:S01]  /*6d50*/  @!PT LDS RZ, [RZ] ;  /* 0x00000000fffff984 */ /* 0x000fe20000000800 */
[----:B------:R3:W-:Y:S01]  /*6d60*/  @!P4 LDGSTS.E.BYPASS.LTC128B.128 [R243+0xb000], desc[UR22][R28.64+0x80] ;  /* 0x0b0000801cf3cfae */ /* 0x0007e2000b901d56 */
[----:B------:R-:W4:Y:S01]  /*6d70*/  @!P3 LDC.64 R14, c[0x0][0x218] ;  /* 0x00008600ff0ebb82 */ /* 0x000f220000000a00 */
[CC--:B------:R-:W-:Y:S02]  /*6d80*/  @!P5 IADD3 R4, P0, R6.reuse, R165.reuse, RZ ;  /* 0x000000a50604d210 */ /* 0x0c0fe40007f1e0ff */
[----:B------:R-:W-:Y:S01]  /*6d90*/  @!P4 IADD3 R23, P1, R6, R165, RZ ;  /* 0x000000a50617c210 */ /* 0x000fe20007f3e0ff */
[----:B------:R3:W-:Y:S02]  /*6da0*/  @P3 STS.128 [R243+0xd000], RZ ;  /* 0x00d000fff3003388 */ /* 0x0007e40000000c00 */
[C-C-:B------:R-:W-:Y:S01]  /*6db0*/  @!P5 IMAD.X R36, R3.reuse, 0x1, R166.reuse, P0 ;  /* 0x000000010324d824 */ /* 0x140fe200000e06a6 */
[C---:B-1----:R-:W-:Y:S01]  /*6dc0*/  @!P5 LEA R42, P0, R4.reuse, R8, 0x1 ;  /* 0x00000008042ad211 */ /* 0x042fe200078008ff */
        /* <DEDUP_REMOVED lines=8> */
[----:B--2---:R-:W-:-:S03]  /*6e50*/  @!P4 LEA R10, P1, R23, R10, 0x1 ;  /* 0x0000000a170ac211 */ /* 0x004fc600078208ff */
[----:B------:R-:W-:Y:S01]  /*6e60*/  @!PT LDS RZ, [RZ] ;  /* 0x00000000fffff984 */ /* 0x000fe20000000800 */
[----:B------:R-:W-:Y:S01]  /*6e70*/  @!PT LDS RZ, [RZ] ;  /* 0x00000000fffff984 */ /* 0x000fe20000000800 */
[----:B------:R-:W-:Y:S01]  /*6e80*/  @!PT LDS RZ, [RZ] ;  /* 0x00000000fffff984 */ /* 0x000fe20000000800 */
[----:B------:R3:W-:Y:S01]  /*6e90*/  @!P2 LDGSTS.E.BYPASS.LTC128B.128 [R243+0xf000], desc[UR22][R12.64+0x180] ;  /* 0x0f0001800cf3afae */ /* 0x0007e2000b901d56 */
[----:B------:R-:W-:Y:S01]  /*6ea0*/  @!P4 LEA.HI.X R11, R23, R11, R8, 0x1, P1 ;  /* 0x0000000b170bc211 */ /* 0x000fe200008f0c08 */
[----:B------:R-:W-:Y:S02]  /*6eb0*/  @!P3 IMAD.X R8, R3, 0x1, R166, P0 ;  /* 0x000000010308b824 */ /* 0x000fe400000e06a6 */
[----:B------:R3:W-:Y:S01]  /*6ec0*/  @P5 STS.128 [R243+0x9800], RZ ;  /* 0x009800fff3005388 */ /* 0x0007e20000000c00 */
[----:B----4-:R-:W-:-:S03]  /*6ed0*/  @!P3 LEA R14, P0, R4, R14, 0x1 ;  /* 0x0000000e040eb211 */ /* 0x010fc600078008ff */
        /* <DEDUP_REMOVED lines=26> */
.L_x_1649:
[----:B------:R-:W-:Y:S05]  /*7080*/  BSYNC B0 ;  /* 0x0000000000007941 */ /* 0x000fea0003800000 */
.L_x_1648:
[----:B------:R-:W0:Y:S01]  /*7090*/  LDGDEPBAR ;  /* 0x00000000000079af */ /* 0x000e220000000000 */
[----:B------:R-:W-:-:S04]  /*70a0*/  IADD3 R165, P0, R18, R165, RZ ;  /* 0x000000a512a57210 */ /* 0x000fc80007f1e0ff */
[----:B------:R-:W-:-:S09]  /*70b0*/  IADD3.X R166, R19, R166, RZ, P0, !PT ;  /* 0x000000a613a67210 */ /* 0x000fd200007fe4ff */
.L_x_1645:
[----:B------:R-:W-:Y:S01]  /*70c0*/  VIADD R4, R17, UR14 ;  /* 0x0000000e11047c36 */ /* 0x000fe20008000000 */
[----:B------:R-:W-:Y:S01]  /*70d0*/  ULDC UR20, c[0x0][0x2ec] ;  /* 0x0000bb0000147ab9 */ /* 0x000fe20000000800 */
[----:B------:R-:W-:Y:S01]  /*70e0*/  LEA R236, R0, UR4, 0x1 ;  /* 0x0000000400ec7c11 */ /* 0x000fe2000f8e08ff */
[----:B------:R-:W-:Y:S01]  /*70f0*/  ULDC.64 UR16, c[0x0][0x218] ;  /* 0x0000860000107ab9 */ /* 0x000fe20000000a00 */
[C---:B------:R-:W-:Y:S02]  /*7100*/  VIADD R3, R4.reuse, 0x1 ;  /* 0x0000000104037836 */ /* 0x040fe40000000000 */
[C---:B------:R-:W-:Y:S01]  /*7110*/  VIADD R6, R4.reuse, 0x8 ;  /* 0x0000000804067836 */ /* 0x040fe20000000000 */
[----:B------:R-:W-:Y:S01]  /*7120*/  LDSM.16.MT88.4 R156, [R236+0x10000] ;  /* 0x01000000ec9c783b */ /* 0x000fe20000004200 */
[C---:B-1----:R-:W-:Y:S01]  /*7130*/  VIADD R8, R4.reuse, 0x20 ;  /* 0x0000002004087836 */ /* 0x042fe20000000000 */
[-C--:B------:R-:W-:Y:S01]  /*7140*/  ISETP.GE.AND P4, PT, R3, R167.reuse, PT ;  /* 0x000000a70300720c */ /* 0x080fe20003f86270 */
[--C-:B------:R-:W-:Y:S01]  /*7150*/  IMAD R234, R7, 0x2, R236.reuse ;  /* 0x0000000207ea7824 */ /* 0x100fe200078e02ec */
[-C--:B------:R-:W-:Y:S01]  /*7160*/  ISETP.GE.AND P1, PT, R3, R2.reuse, PT ;  /* 0x000000020300720c */ /* 0x080fe20003f26270 */
[----:B------:R-:W-:Y:S01]  /*7170*/  VIADD R3, R4, 0x9 ;  /* 0x0000000904037836 */ /* 0x000fe20000000000 */
[CC--:B------:R-:W-:Y:S01]  /*7180*/  ISETP.GE.AND P5, PT, R6.reuse, R167.reuse, PT ;  /* 0x000000a70600720c */ /* 0x0c0fe20003fa6270 */
[----:B------:R-:W-:Y:S01]  /*7190*/  IMAD R233, R5, 0x2, R236 ;  /* 0x0000000205e97824 */ /* 0x000fe200078e02ec */
[-C--:B------:R-:W-:Y:S01]  /*71a0*/  ISETP.GE.AND P0, PT, R6, R2.reuse, PT ;  /* 0x000000020600720c */ /* 0x080fe20003f06270 */
[C---:B------:R-:W-:Y:S01]  /*71b0*/  VIADD R6, R4.reuse, 0x10 ;  /* 0x0000001004067836 */ /* 0x040fe20000000000 */
[CC--:B------:R-:W-:Y:S01]  /*71c0*/  ISETP.GE.AND P3, PT, R3.reuse, R167.reuse, PT ;  /* 0x000000a70300720c */ /* 0x0c0fe20003f66270 */
[----:B------:R-:W-:Y:S01]  /*71d0*/  LDSM.16.MT88.4 R148, [R234+0x10000] ;  /* 0x01000000ea94783b */ /* 0x000fe20000004200 */
[----:B------:R-:W-:Y:S01]  /*71e0*/  ISETP.GE.AND P2, PT, R3, R2, PT ;  /* 0x000000020300720c */ /* 0x000fe20003f46270 */
[----:B------:R-:W-:Y:S01]  /*71f0*/  VIADD R3, R4, 0x11 ;  /* 0x0000001104037836 */ /* 0x000fe20000000000 */
[----:B---3--:R-:W-:Y:S01]  /*7200*/  FSEL R39, R25, -INF , !P5 ;  /* 0xff80000019277808 */ /* 0x008fe20006800000 */
[----:B------:R-:W-:Y:S01]  /*7210*/  IMAD R232, R5, 0x2, R234 ;  /* 0x0000000205e87824 */ /* 0x000fe200078e02ea */
[----:B------:R-:W-:Y:S01]  /*7220*/  FSEL R25, R26, -INF , !P0 ;  /* 0xff8000001a197808 */ /* 0x000fe20004000000 */
[----:B------:R-:W-:Y:S01]  /*7230*/  LDSM.16.MT88.4 R140, [R233+0x10000] ;  /* 0x01000000e98c783b */ /* 0x000fe20000004200 */
[----:B------:R-:W-:-:S02]  /*7240*/  ISETP.GE.AND P5, PT, R3, R167, PT ;  /* 0x000000a70300720c */ /* 0x000fc40003fa6270 */
[----:B------:R-:W-:Y:S01]  /*7250*/  FSEL R31, R70, -INF , !P4 ;  /* 0xff800000461f7808 */ /* 0x000fe20006000000 */
[----:B------:R-:W-:Y:S01]  /*7260*/  LDSM.16.MT88.4 R132, [R232+0x10000] ;  /* 0x01000000e884783b */ /* 0x000fe20000004200 */
[----:B------:R-:W-:Y:S02]  /*7270*/  FSEL R29, R24, -INF , !P1 ;  /* 0xff800000181d7808 */ /* 0x000fe40004800000 */
[-C--:B------:R-:W-:Y:S01]  /*7280*/  ISETP.GE.AND P0, PT, R3, R2.reuse, PT ;  /* 0x000000020300720c */ /* 0x080fe20003f06270 */
[----:B------:R-:W-:Y:S01]  /*7290*/  VIADD R3, R4, 0x19 ;  /* 0x0000001904037836 */ /* 0x000fe20000000000 */
        /* <DEDUP_REMOVED lines=16> */
[----:B------:R-:W-:Y:S01]  /*73a0*/  FMNMX.FTZ R10, R3, R31, !PT ;  /* 0x0000001f030a7209 */ /* 0x000fe20007810000 */
[----:B------:R-:W-:Y:S01]  /*73b0*/  LDSM.16.MT88.4 R88, [R233+0x14000] ;  /* 0x01400000e958783b */ /* 0x000fe20000004200 */
[-C--:B------:R-:W-:Y:S02]  /*73c0*/  ISETP.GE.AND P0, PT, R8, R167.reuse, PT ;  /* 0x000000a70800720c */ /* 0x080fe40003f06270 */
[----:B------:R-:W-:Y:S01]  /*73d0*/  FSEL R37, R32, -INF , !P3 ;  /* 0xff80000020257808 */ /* 0x000fe20005800000 */
[----:B------:R-:W-:Y:S01]  /*73e0*/  LDSM.16.MT88.4 R96, [R232+0x14000] ;  /* 0x01400000e860783b */ /* 0x000fe20000004200 */
[----:B------:R-:W-:Y:S02]  /*73f0*/  FMNMX.FTZ R10, R39, R10, !PT ;  /* 0x0000000a270a7209 */ /* 0x000fe40007810000 */
[----:B------:R-:W-:Y:S01]  /*7400*/  FSEL R245, R245, -INF , !P0 ;  /* 0xff800000f5f57808 */ /* 0x000fe20004000000 */
[----:B------:R-:W-:Y:S01]  /*7410*/  LDSM.16.MT88.4 R104, [R236+0x16000] ;  /* 0x01600000ec68783b */ /* 0x000fe20000004200 */
[----:B------:R-:W-:Y:S01]  /*7420*/  FMNMX.FTZ R14, R37, R10, !PT ;  /* 0x0000000a250e7209 */ /* 0x000fe20007810000 */
[C---:B------:R-:W-:Y:S01]  /*7430*/  VIADD R10, R4.reuse, 0x30 ;  /* 0x00000030040a7836 */ /* 0x040fe20000000000 */
[----:B------:R-:W-:Y:S01]  /*7440*/  ISETP.GE.AND P0, PT, R4, R2, PT ;  /* 0x000000020400720c */ /* 0x000fe20003f06270 */
[----:B------:R-:W-:Y:S01]  /*7450*/  LDSM.16.MT88.4 R112, [R234+0x16000] ;  /* 0x01600000ea70783b */ /* 0x000fe20000004200 */
[----:B------:R-:W-:-:S02]  /*7460*/  ISETP.GE.AND P3, PT, R6, R167, PT ;  /* 0x000000a70600720c */ /* 0x000fc40003f66270 */
[----:B------:R-:W-:Y:S01]  /*7470*/  FMNMX.FTZ R14, R23, R14, !PT ;  /* 0x0000000e170e7209 */ /* 0x000fe20007810000 */
[----:B------:R-:W-:Y:S01]  /*7480*/  LDSM.16.MT88.4 R120, [R233+0x16000] ;  /* 0x01600000e978783b */ /* 0x000fe20000004200 */
[----:B------:R-:W-:Y:S02]  /*7490*/  FSEL R69, R69, -INF , !P0 ;  /* 0xff80000045457808 */ /* 0x000fe40004000000 */
[----:B------:R-:W-:Y:S02]  /*74a0*/  FSEL R17, R40, -INF , !P3 ;  /* 0xff80000028117808 */ /* 0x000fe40005800000 */
[----:B------:R-:W-:Y:S02]  /*74b0*/  FMNMX.FTZ R14, R19, R14, !PT ;  /* 0x0000000e130e7209 */ /* 0x000fe40007810000 */
[----:B------:R-:W-:Y:S02]  /*74c0*/  FMNMX.FTZ R12, R69, R29, !PT ;  /* 0x0000001d450c7209 */ /* 0x000fe40007810000 */
[----:B------:R-:W-:-:S02]  /*74d0*/  FSEL R27, R27, -INF , !P2 ;  /* 0xff8000001b1b7808 */ /* 0x000fc40005000000 */
[----:B------:R-:W-:Y:S01]  /*74e0*/  ISETP.GE.AND P2, PT, R6, R2, PT ;  /* 0x000000020600720c */ /* 0x000fe20003f46270 */
[----:B------:R-:W-:Y:S01]  /*74f0*/  VIADD R6, R4, 0x21 ;  /* 0x0000002104067836 */ /* 0x000fe20000000000 */
[----:B------:R-:W-:Y:S02]  /*7500*/  FSEL R15, R35, -INF , !P4 ;  /* 0xff800000230f7808 */ /* 0x000fe40006000000 */
[----:B------:R-:W-:Y:S02]  /*7510*/  FMNMX.FTZ R14, R17, R14, !PT ;  /* 0x0000000e110e7209 */ /* 0x000fe40007810000 */
[----:B------:R-:W-:Y:S02]  /*7520*/  FMNMX.FTZ R12, R25, R12, !PT ;  /* 0x0000000c190c7209 */ /* 0x000fe40007810000 */
[----:B------:R-:W-:Y:S01]  /*7530*/  ISETP.GE.AND P3, PT, R8, R2, PT ;  /* 0x000000020800720c */ /* 0x000fe20003f66270 */
[----:B------:R-:W-:Y:S01]  /*7540*/  VIADD R8, R4, 0x28 ;  /* 0x0000002804087836 */ /* 0x000fe20000000000 */
[----:B------:R-:W-:-:S02]  /*7550*/  ISETP.GE.AND P5, PT, R6, R167, PT ;  /* 0x000000a70600720c */ /* 0x000fc40003fa6270 */
[----:B------:R-:W-:Y:S02]  /*7560*/  FMNMX.FTZ R14, R15, R14, !PT ;  /* 0x0000000e0f0e7209 */ /* 0x000fe40007810000 */
[----:B------:R-:W-:Y:S02]  /*7570*/  FMNMX.FTZ R12, R27, R12, !PT ;  /* 0x0000000c1b0c7209 */ /* 0x000fe40007810000 */
[----:B------:R-:W-:Y:S02]  /*7580*/  FSEL R9, R22, -INF , !P2 ;  /* 0xff80000016097808 */ /* 0x000fe40005000000 */
[----:B------:R-:W-:Y:S01]  /*7590*/  ISETP.GE.AND P2, PT, R6, R2, PT ;  /* 0x000000020600720c */ /* 0x000fe20003f46270 */
[----:B------:R-:W-:Y:S01]  /*75a0*/  VIADD R6, R4, 0x29 ;  /* 0x0000002904067836 */ /* 0x000fe20000000000 */
[----:B------:R-:W-:Y:S02]  /*75b0*/  ISETP.GE.AND P4, PT, R8, R167, PT ;  /* 0x000000a70800720c */ /* 0x000fe40003f86270 */
[----:B------:R-:W-:-:S02]  /*75c0*/  FSEL R191, R191, -INF , !P5 ;  /* 0xff800000bfbf7808 */ /* 0x000fc40006800000 */
[----:B------:R-:W-:Y:S02]  /*75d0*/  FMNMX.FTZ R14, R245, R14, !PT ;  /* 0x0000000ef50e7209 */ /* 0x000fe40007810000 */
[----:B------:R-:W-:Y:S02]  /*75e0*/  FMNMX.FTZ R12, R13, R12, !PT ;  /* 0x0000000c0d0c7209 */ /* 0x000fe40007810000 */
[----:B------:R-:W-:Y:S02]  /*75f0*/  FSEL R213, R213, -INF , !P3 ;  /* 0xff800000d5d57808 */ /* 0x000fe40005800000 */
[----:B------:R-:W-:Y:S02]  /*7600*/  ISETP.GE.AND P3, PT, R6, R167, PT ;  /* 0x000000a70600720c */ /* 0x000fe40003f66270 */
[----:B------:R-:W-:Y:S02]  /*7610*/  FSEL R215, R215, -INF , !P4 ;  /* 0xff800000d7d77808 */ /* 0x000fe40006000000 */
[----:B------:R-:W-:-:S02]  /*7620*/  FMNMX.FTZ R14, R191, R14, !PT ;  /* 0x0000000ebf0e7209 */ /* 0x000fc40007810000 */
[----:B------:R-:W-:Y:S02]  /*7630*/  FMNMX.FTZ R12, R11, R12, !PT ;  /* 0x0000000c0b0c7209 */ /* 0x000fe40007810000 */
[----:B------:R-:W-:Y:S02]  /*7640*/  FSEL R21, R16, -INF , !P1 ;  /* 0xff80000010157808 */ /* 0x000fe40004800000 */
[----:B------:R-:W-:Y:S01]  /*7650*/  ISETP.GE.AND P1, PT, R8, R2, PT ;  /* 0x000000020800720c */ /* 0x000fe20003f26270 */
[----:B------:R-:W-:Y:S01]  /*7660*/  VIADD R8, R4, 0x31 ;  /* 0x0000003104087836 */ /* 0x000fe20000000000 */
[----:B------:R-:W-:Y:S02]  /*7670*/  ISETP.GE.AND P5, PT, R10, R167, PT ;  /* 0x000000a70a00720c */ /* 0x000fe40003fa6270 */
[----:B------:R-:W-:Y:S02]  /*7680*/  FSEL R193, R193, -INF , !P3 ;  /* 0xff800000c1c17808 */ /* 0x000fe40005800000 */
[----:B------:R-:W-:-:S02]  /*7690*/  FMNMX.FTZ R14, R215, R14, !PT ;  /* 0x0000000ed70e7209 */ /* 0x000fc40007810000 */
[----:B------:R-:W-:Y:S02]  /*76a0*/  FMNMX.FTZ R12, R9, R12, !PT ;  /* 0x0000000c090c7209 */ /* 0x000fe40007810000 */
[----:B------:R-:W-:Y:S01]  /*76b0*/  ISETP.GE.AND P0, PT, R6, R2, PT ;  /* 0x000000020600720c */ /* 0x000fe20003f06270 */
[----:B------:R-:W-:Y:S01]  /*76c0*/  VIADD R6, R4, 0x38 ;  /* 0x0000003804067836 */ /* 0x000fe20000000000 */
[----:B------:R-:W-:Y:S01]  /*76d0*/  ISETP.GE.AND P4, PT, R8, R167, PT ;  /* 0x000000a70800720c */ /* 0x000fe20003f86270 */
[----:B------:R-:W-:Y:S01]  /*76e0*/  VIADD R4, R4, 0x39 ;  /* 0x0000003904047836 */ /* 0x000fe20000000000 */
[----:B------:R-:W-:Y:S02]  /*76f0*/  FSEL R209, R209, -INF , !P5 ;  /* 0xff800000d1d17808 */ /* 0x000fe40006800000 */
[----:B------:R-:W-:Y:S02]  /*7700*/  FMNMX.FTZ R14, R193, R14, !PT ;  /* 0x0000000ec10e7209 */ /* 0x000fe40007810000 */
[----:B------:R-:W-:-:S02]  /*7710*/  FMNMX.FTZ R12, R21, R12, !PT ;  /* 0x0000000c150c7209 */ /* 0x000fc40007810000 */
[-C--:B------:R-:W-:Y:S02]  /*7720*/  ISETP.GE.AND P3, PT, R6, R167.reuse, PT ;  /* 0x000000a70600720c */ /* 0x080fe40003f66270 */
[----:B------:R-:W-:Y:S02]  /*7730*/  FSEL R207, R207, -INF , !P4 ;  /* 0xff800000cfcf7808 */ /* 0x000fe40006000000 */
[----:B------:R-:W-:Y:S02]  /*7740*/  FMNMX.FTZ R14, R209, R14, !PT ;  /* 0x0000000ed10e7209 */ /* 0x000fe40007810000 */
[----:B------:R-:W-:Y:S02]  /*7750*/  FSEL R195, R195, -INF , !P2 ;  /* 0xff800000c3c37808 */ /* 0x000fe40005000000 */
[----:B------:R-:W-:Y:S02]  /*7760*/  FMNMX.FTZ R12, R213, R12, !PT ;  /* 0x0000000cd50c7209 */ /* 0x000fe40007810000 */
[----:B------:R-:W-:-:S02]  /*7770*/  ISETP.GE.AND P5, PT, R4, R167, PT ;  /* 0x000000a70400720c */ /* 0x000fc40003fa6270 */
[----:B------:R-:W-:Y:S02]  /*7780*/  FSEL R205, R205, -INF , !P3 ;  /* 0xff800000cdcd7808 */ /* 0x000fe40005800000 */
[----:B------:R-:W-:Y:S02]  /*7790*/  FMNMX.FTZ R14, R207, R14, !PT ;  /* 0x0000000ecf0e7209 */ /* 0x000fe40007810000 */
[----:B------:R-:W-:Y:S02]  /*77a0*/  FSEL R211, R211, -INF , !P1 ;  /* 0xff800000d3d37808 */ /* 0x000fe40004800000 */
[----:B------:R-:W-:Y:S02]  /*77b0*/  FMNMX.FTZ R12, R195, R12, !PT ;  /* 0x0000000cc30c7209 */ /* 0x000fe40007810000 */
[----:B------:R-:W-:Y:S02]  /*77c0*/  FSEL R203, R203, -INF , !P5 ;  /* 0xff800000cbcb7808 */ /* 0x000fe40006800000 */
[----:B------:R-:W-:-:S02]  /*77d0*/  FMNMX.FTZ R14, R205, R14, !PT ;  /* 0x0000000ecd0e7209 */ /* 0x000fc40007810000 */
[----:B------:R-:W-:Y:S02]  /*77e0*/  ISETP.GE.AND P1, PT, R10, R2, PT ;  /* 0x000000020a00720c */ /* 0x000fe40003f26270 */
[----:B------:R-:W-:Y:S02]  /*77f0*/  FSEL R197, R197, -INF , !P0 ;  /* 0xff800000c5c57808 */ /* 0x000fe40004000000 */
[----:B------:R-:W-:Y:S02]  /*7800*/  FMNMX.FTZ R12, R211, R12, !PT ;  /* 0x0000000cd30c7209 */ /* 0x000fe40007810000 */
[----:B------:R-:W-:Y:S02]  /*7810*/  FMNMX.FTZ R10, R203, R14, !PT ;  /* 0x0000000ecb0a7209 */ /* 0x000fe40007810000 */
[----:B------:R-:W-:Y:S02]  /*7820*/  ISETP.GE.AND P0, PT, R8, R2, PT ;  /* 0x000000020800720c */ /* 0x000fe40003f06270 */
[----:B------:R-:W-:Y:S01]  /*7830*/  FSEL R201, R201, -INF , !P1 ;  /* 0xff800000c9c97808 */ /* 0x000fe20004800000 */
[----:B------:R-:W1:Y:S01]  /*7840*/  SHFL.BFLY PT, R33, R10, 0x2, 0x1f ;  /* 0x0c401f000a217f89 */ /* 0x000e6200000e0000 */
[----:B------:R-:W-:-:S02]  /*7850*/  FMNMX.FTZ R12, R197, R12, !PT ;  /* 0x0000000cc50c7209 */ /* 0x000fc40007810000 */
[----:B------:R-:W-:Y:S02]  /*7860*/  ISETP.GE.AND P1, PT, R6, R2, PT ;  /* 0x000000020600720c */ /* 0x000fe40003f26270 */
[----:B------:R-:W-:Y:S02]  /*7870*/  FSEL R199, R199, -INF , !P0 ;  /* 0xff800000c7c77808 */ /* 0x000fe40004000000 */
[----:B------:R-:W-:Y:S02]  /*7880*/  FMNMX.FTZ R12, R201, R12, !PT ;  /* 0x0000000cc90c7209 */ /* 0x000fe40007810000 */
[----:B------:R-:W-:Y:S02]  /*7890*/  ISETP.GE.AND P0, PT, R4, R2, PT ;  /* 0x000000020400720c */ /* 0x000fe40003f06270 */
[----:B------:R-:W-:Y:S02]  /*78a0*/  FSEL R171, R171, -INF , !P1 ;  /* 0xff800000abab7808 */ /* 0x000fe40004800000 */
[----:B------:R-:W-:-:S02]  /*78b0*/  FMNMX.FTZ R12, R199, R12, !PT ;  /* 0x0000000cc70c7209 */ /* 0x000fc40007810000 */
[----:B------:R-:W-:Y:S02]  /*78c0*/  FSEL R169, R169, -INF , !P0 ;  /* 0xff800000a9a97808 */ /* 0x000fe40004000000 */
[----:B------:R-:W-:-:S04]  /*78d0*/  FMNMX.FTZ R12, R171, R12, !PT ;  /* 0x0000000cab0c7209 */ /* 0x000fc80007810000 */
[----:B------:R-:W-:Y:S02]  /*78e0*/  FMNMX.FTZ R41, R169, R12, !PT ;  /* 0x0000000ca9297209 */ /* 0x000fe40007810000 */
        /* <DEDUP_REMOVED lines=14> */
[--C-:B------:R-:W-:Y:S01]  /*79d0*/  FFMA.FTZ R180, R19, UR20, -R170.reuse ;  /* 0x0000001413b47c23 */ /* 0x100fe200080108aa */
[--C-:B------:R-:W-:Y:S01]  /*79e0*/  FFMA.FTZ R178, R17, UR20, -R170.reuse ;  /* 0x0000001411b27c23 */ /* 0x100fe200080108aa */
[----:B------:R-:W-:Y:S01]  /*79f0*/  MUFU.EX2 R187, R187 ;  /* 0x000000bb00bb7308 */ /* 0x000fe20000000800 */
[----:B------:R-:W2:Y:S01]  /*7a00*/  LDSM.16.MT88.4 R16, [R232+0x16000] ;  /* 0x01600000e810783b */ /* 0x000ea20000004200 */
        /* <DEDUP_REMOVED lines=26> */
[----:B------:R-:W4:Y:S01]  /*7bb0*/  LDSM.16.MT88.4 R12, [R236+0x10800] ;  /* 0x01080000ec0c783b */ /* 0x000f220000004200 */
[----:B-1----:R-:W-:Y:S01]  /*7bc0*/  F2FP.F16.F32.PACK_AB R128, R186, R187 ;  /* 0x000000bbba80723e */ /* 0x002fe200000000ff */
[--C-:B------:R-:W-:Y:S01]  /*7bd0*/  FFMA.FTZ R0, R21, UR20, -R168.reuse ;  /* 0x0000001415007c23 */ /* 0x100fe200080108a8 */
[--C-:B------:R-:W-:Y:S01]  /*7be0*/  FFMA.FTZ R194, R213, UR20, -R168.reuse ;  /* 0x00000014d5c27c23 */ /* 0x100fe200080108a8 */
[----:B------:R-:W-:Y:S01]  /*7bf0*/  MUFU.EX2 R188, R188 ;  /* 0x000000bc00bc7308 */ /* 0x000fe20000000800 */
[----:B------:R-:W1:Y:S01]  /*7c00*/  LDSM.16.MT88.4 R8, [R234+0x10800] ;  /* 0x01080000ea08783b */ /* 0x000e620000004200 */
[--C-:B------:R-:W-:Y:S01]  /*7c10*/  FFMA.FTZ R195, R195, UR20, -R168.reuse ;  /* 0x00000014c3c37c23 */ /* 0x100fe200080108a8 */
[--C-:B------:R-:W-:Y:S01]  /*7c20*/  FFMA.FTZ R196, R211, UR20, -R168.reuse ;  /* 0x00000014d3c47c23 */ /* 0x100fe200080108a8 */
[--C-:B------:R-:W-:Y:S01]  /*7c30*/  FFMA.FTZ R197, R197, UR20, -R168.reuse ;  /* 0x00000014c5c57c23 */ /* 0x100fe200080108a8 */
[----:B------:R-:W5:Y:S01]  /*7c40*/  LDSM.16.MT88.4 R20, [R232+0x10800] ;  /* 0x01080000e814783b */ /* 0x000f620000004200 */
[--C-:B------:R-:W-:Y:S01]  /*7c50*/  FFMA.FTZ R202, R199, UR20, -R168.reuse ;  /* 0x00000014c7ca7c23 */ /* 0x100fe200080108a8 */
[--C-:B------:R-:W-:Y:S01]  /*7c60*/  FFMA.FTZ R201, R201, UR20, -R168.reuse ;  /* 0x00000014c9c97c23 */ /* 0x100fe200080108a8 */
[----:B------:R-:W2:Y:S01]  /*7c70*/  MUFU.EX2 R189, R189 ;  /* 0x000000bd00bd7308 */ /* 0x000ea20000000800 */
[----:B---3--:R-:W-:Y:S01]  /*7c80*/  F2FP.F16.F32.PACK_AB R130, R182, R185 ;  /* 0x000000b9b682723e */ /* 0x008fe200000000ff */
        /* <DEDUP_REMOVED lines=10> */
[----:B------:R-:W3:Y:S01]  /*7d30*/  MUFU.EX2 R183, R183 ;  /* 0x000000b700b77308 */ /* 0x000ee20000000800 */
[----:B--2---:R-:W-:Y:S01]  /*7d40*/  F2FP.F16.F32.PACK_AB R129, R189, R188 ;  /* 0x000000bcbd81723e */ /* 0x004fe200000000ff */
[----:B------:R-:W-:-:S06]  /*7d50*/  FADD.FTZ R189, R188, R189 ;  /* 0x000000bdbcbd7221 */ /* 0x000fcc0000010000 */
[----:B------:R-:W-:Y:S08]  /*7d60*/  MUFU.EX2 R181, R181 ;  /* 0x000000b500b57308 */ /* 0x000ff00000000800 */
[----:B------:R-:W2:Y:S01]  /*7d70*/  MUFU.EX2 R180, R180 ;  /* 0x000000b400b47308 */ /* 0x000ea20000000800 */
[----:B---3--:R-:W-:-:S07]  /*7d80*/  F2FP.F16.F32.PACK_AB R131, R183, R184 ;  /* 0x000000b8b783723e */ /* 0x008fce00000000ff */
[C---:B------:R-:W-:Y:S01]  /*7d90*/  HMMA.16816.F32 R160, R128.reuse, R156, RZ ;  /* 0x0000009c80a0723c */ /* 0x040fe200000018ff */
[----:B------:R-:W-:Y:S05]  /*7da0*/  MUFU.EX2 R178, R178 ;  /* 0x000000b200b27308 */ /* 0x000fea0000000800 */
[----:B------:R-:W-:Y:S03]  /*7db0*/  HMMA.16816.F32 R152, R128, R148, RZ ;  /* 0x000000948098723c */ /* 0x000fe600000018ff */
        /* <DEDUP_REMOVED lines=37> */
[----:B------:R-:W3:Y:S03]  /*8010*/  MUFU.EX2 R207, R207 ;  /* 0x000000cf00cf7308 */ /* 0x000ee60000000800 */
        /* <DEDUP_REMOVED lines=14> */
[C---:B------:R-:W-:Y:S06]  /*8100*/  HMMA.16816.F32 R120, R128.reuse, R122, RZ ;  /* 0x0000007a8078723c */ /* 0x040fec00000018ff */
[C---:B------:R-:W-:Y:S06]  /*8110*/  HMMA.16816.F32 R124, R128.reuse, R16, RZ ;  /* 0x00000010807c723c */ /* 0x040fec00000018ff */
[----:B------:R-:W-:Y:S01]  /*8120*/  HMMA.16816.F32 R128, R128, R18, RZ ;  /* 0x000000128080723c */ /* 0x000fe200000018ff */
[----:B------:R-:W2:Y:S05]  /*8130*/  LDSM.16.MT88.4 R16, [R232+0x12800] ;  /* 0x01280000e810783b */ /* 0x000eaa0000004200 */
[C---:B----4-:R-:W-:Y:S06]  /*8140*/  HMMA.16816.F32 R160, R28.reuse, R12, R160 ;  /* 0x0000000c1ca0723c */ /* 0x050fec00000018a0 */
[C---:B------:R-:W-:Y:S01]  /*8150*/  HMMA.16816.F32 R156, R28.reuse, R14, R156 ;  /* 0x0000000e1c9c723c */ /* 0x040fe2000000189c */
[----:B------:R-:W4:Y:S05]  /*8160*/  LDSM.16.MT88.4 R12, [R233+0x12800] ;  /* 0x01280000e90c783b */ /* 0x000f2a0000004200 */
[C---:B-1----:R-:W-:Y:S06]  /*8170*/  HMMA.16816.F32 R152, R28.reuse, R8, R152 ;  /* 0x000000081c98723c */ /* 0x042fec0000001898 */
[C---:B------:R-:W-:Y:S01]  /*8180*/  HMMA.16816.F32 R148, R28.reuse, R10, R148 ;  /* 0x0000000a1c94723c */ /* 0x040fe20000001894 */
[----:B------:R-:W1:Y:S05]  /*8190*/  LDSM.16.MT88.4 R8, [R236+0x14800] ;  /* 0x01480000ec08783b */ /* 0x000e6a0000004200 */
        /* <DEDUP_REMOVED lines=33> */
[C---:B---3--:R-:W-:Y:S06]  /*83b0*/  HMMA.16816.F32 R116, R28.reuse, R4, R116 ;  /* 0x000000041c74723c */ /* 0x048fec0000001874 */
        /* <DEDUP_REMOVED lines=92> */
[----:B------:R-:W3:Y:S01]  /*8980*/  LDSM.16.MT88.4 R24, [R233+0x15800] ;  /* 0x01580000e918783b */ /* 0x000ee20000004200 */
[----:B------:R-:W-:Y:S01]  /*8990*/  FADD.FTZ R173, R173, R178 ;  /* 0x000000b2adad7221 */ /* 0x000fe20000010000 */
[----:B------:R-:W-:-:S03]  /*89a0*/  FADD.FTZ R194, R194, R177 ;  /* 0x000000b1c2c27221 */ /* 0x000fc60000010000 */
[----:B----4-:R-:W-:Y:S01]  /*89b0*/  HMMA.16816.F32 R68, R4, R12, R68 ;  /* 0x0000000c0444723c */ /* 0x010fe20000001844 */
[----:B------:R-:W-:Y:S01]  /*89c0*/  FADD.FTZ R190, R190, R173 ;  /* 0x000000adbebe7221 */ /* 0x000fe20000010000 */
[----:B------:R-:W-:-:S03]  /*89d0*/  FADD.FTZ R195, R195, R194 ;  /* 0x000000c2c3c37221 */ /* 0x000fc60000010000 */
[----:B------:R-:W-:Y:S01]  /*89e0*/  FADD.FTZ R191, R191, R190 ;  /* 0x000000bebfbf7221 */ /* 0x000fe20000010000 */
[----:B------:R-:W-:Y:S01]  /*89f0*/  HMMA.16816.F32 R72, R4, R14, R72 ;  /* 0x0000000e0448723c */ /* 0x000fe20000001848 */
[----:B------:R-:W4:Y:S01]  /*8a00*/  LDSM.16.MT88.4 R12, [R233+0x17800] ;  /* 0x01780000e90c783b */ /* 0x000f220000004200 */
        /* <DEDUP_REMOVED lines=21> */
[C---:B---3--:R-:W-:Y:S06]  /*8b60*/  HMMA.16816.F32 R84, R4.reuse, R24, R84 ;  /* 0x000000180454723c */ /* 0x048fec0000001854 */
[C---:B------:R-:W-:Y:S06]  /*8b70*/  HMMA.16816.F32 R88, R4.reuse, R26, R88 ;  /* 0x0000001a0458723c */ /* 0x040fec0000001858 */
[C---:B------:R-:W-:Y:S06]  /*8b80*/  HMMA.16816.F32 R104, R4.reuse, R22, R104 ;  /* 0x000000160468723c */ /* 0x040fec0000001868 */
[C---:B------:R-:W-:Y:S06]  /*8b90*/  HMMA.16816.F32 R112, R4.reuse, R18, R112 ;  /* 0x000000120470723c */ /* 0x040fec0000001870 */
[C---:B----4-:R-:W-:Y:S06]  /*8ba0*/  HMMA.16816.F32 R116, R4.reuse, R12, R116 ;  /* 0x0000000c0474723c */ /* 0x050fec0000001874 */
        /* <DEDUP_REMOVED lines=86> */
.L_x_1651:
[----:B------:R-:W-:-:S04]  /*9110*/  ULEA UR4, -UR6, URZ, 0x6 ;  /* 0x0000003f06047291 */ /* 0x000fc8000f8e313f */
[----:B------:R-:W-:Y:S02]  /*9120*/  USHF.R.S32.HI UR7, URZ, 0x1f, UR4 ;  /* 0x0000001f3f077899 */ /* 0x000fe40008011404 */
[----:B------:R-:W-:-:S04]  /*9130*/  MOV R7, UR4 ;  /* 0x0000000400077c02 */ /* 0x000fc80008000f00 */
[----:B------:R-:W-:-:S07]  /*9140*/  MOV R11, UR7 ;  /* 0x00000007000b7c02 */ /* 0x000fce0008000f00 */
.L_x_1652:
[C---:B------:R-:W-:Y:S01]  /*9150*/  VIADD R4, R244.reuse, 0x40 ;  /* 0x00000040f4047836 */ /* 0x040fe20000000000 */
[----:B------:R-:W-:Y:S01]  /*9160*/  ULDC UR4, c[0x0][0x2d0] ;  /* 0x0000b40000047ab9 */ /* 0x000fe20000000800 */
[----:B------:R-:W-:Y:S01]  /*9170*/  VIADD R0, R244, 0x80 ;  /* 0x00000080f4007836 */ /* 0x000fe20000000000 */
[C---:B------:R-:W-:Y:S01]  /*9180*/  LEA R208, P5, R7.reuse, R250, 0x1 ;  /* 0x000000fa07d07211 */ /* 0x040fe200078a08ff */
[----:B------:R-:W-:Y:S01]  /*9190*/  UISETP.GT.AND UP0, UPT, UR11, UR10, UPT ;  /* 0x0000000a0b00728c */ /* 0x000fe2000bf04270 */
[----:B------:R-:W-:Y:S02]  /*91a0*/  ISETP.GE.AND P4, PT, R4, UR4, PT ;  /* 0x0000000404007c0c */ /* 0x000fe4000bf86270 */
[----:B------:R-:W-:Y:S01]  /*91b0*/  ISETP.GE.AND P3, PT, R0, UR4, PT ;  /* 0x0000000400007c0c */ /* 0x000fe2000bf66270 */
[C---:B------:R-:W-:Y:S01]  /*91c0*/  VIADD R0, R244.reuse, 0xc0 ;  /* 0x000000c0f4007836 */ /* 0x040fe20000000000 */
        /* <DEDUP_REMOVED lines=90> */
[----:B------:R1:W-:Y:S01]  /*9770*/  @!P2 LDGSTS.E.BYPASS.LTC128B.128 [R243+0x16800], desc[UR22][R12.64+0x180] ;  /* 0x168001800cf3afae */ /* 0x0003e2000b901d56 */
[----:B------:R-:W-:-:S02]  /*9780*/  @!P2 LEA.HI.X R33, R0, UR25, R5, 0x1, P1 ;  /* 0x000000190021ac11 */ /* 0x000fc400088f0c05 */
[----:B------:R-:W-:Y:S01]  /*9790*/  @!P3 IADD3 R0, P1, R9, R174, RZ ;  /* 0x000000ae0900b210 */ /* 0x000fe20007f3e0ff */
[--C-:B------:R-:W-:Y:S01]  /*97a0*/  @!P4 IMAD.X R29, R7, 0x1, R172.reuse, P6 ;  /* 0x00000001071dc824 */ /* 0x100fe200030e06ac */
[C---:B------:R-:W-:Y:S01]  /*97b0*/  @!P5 LEA.HI.X R35, R9.reuse, R252, R7, 0x1, P0 ;  /* 0x000000fc0923d211 */ /* 0x040fe200000f0c07 */
[----:B------:R-:W-:Y:S01]  /*97c0*/  @P5 STS.128 [R243+0x11000], RZ ;  /* 0x011000fff3005388 */ /* 0x000fe20000000c00 */
[----:B------:R-:W-:Y:S01]  /*97d0*/  @!P2 IADD3 R9, P0, R9, R174, RZ ;  /* 0x000000ae0909a210 */ /* 0x000fe20007f1e0ff */
[C-C-:B------:R-:W-:Y:S01]  /*97e0*/  @!P3 IMAD.X R5, R7.reuse, 0x1, R172.reuse, P1 ;  /* 0x000000010705b824 */ /* 0x140fe200008e06ac */
[----:B------:R-:W-:Y:S01]  /*97f0*/  @!P4 LEA R6, P6, R4, UR24, 0x1 ;  /* 0x000000180406cc11 */ /* 0x000fe2000f8c08ff */
[----:B------:R-:W-:Y:S01]  /*9800*/  @!PT LDS RZ, [RZ] ;  /* 0x00000000fffff984 */ /* 0x000fe20000000800 */
[----:B------:R-:W-:Y:S01]  /*9810*/  @!PT LDS RZ, [RZ] ;  /* 0x00000000fffff984 */ /* 0x000fe20000000800 */
[----:B------:R-:W-:Y:S01]  /*9820*/  @!PT LDS RZ, [RZ] ;  /* 0x00000000fffff984 */ /* 0x000fe20000000800 */
[----:B------:R-:W-:Y:S01]  /*9830*/  @!P5 LDGSTS.E.BYPASS.LTC128B.128 [R243+0x11000], desc[UR22][R22.64] ;  /* 0x1100000016f3dfae */ /* 0x000fe2000b901d56 */
[----:B------:R-:W-:Y:S01]  /*9840*/  @!P3 LEA R168, P1, R0, UR24, 0x1 ;  /* 0x0000001800a8bc11 */ /* 0x000fe2000f8208ff */
[----:B------:R-:W-:Y:S01]  /*9850*/  @!P2 IMAD.X R172, R7, 0x1, R172, P0 ;  /* 0x0000000107aca824 */ /* 0x000fe200000e06ac */
[----:B------:R-:W-:Y:S01]  /*9860*/  @!P4 LEA.HI.X R7, R4, UR25, R29, 0x1, P6 ;  /* 0x000000190407cc11 */ /* 0x000fe2000b0f0c1d */
[----:B------:R-:W-:Y:S01]  /*9870*/  @P4 STS.128 [R243+0x13000], RZ ;  /* 0x013000fff3004388 */ /* 0x000fe20000000c00 */
[C---:B------:R-:W-:Y:S01]  /*9880*/  @!P2 LEA R4, P0, R9.reuse, UR24, 0x1 ;  /* 0x000000180904ac11 */ /* 0x040fe2000f8008ff */
[----:B------:R-:W-:Y:S01]  /*9890*/  IMAD.MOV.U32 R252, RZ, RZ, R209 ;  /* 0x000000fffffc7224 */ /* 0x000fe200078e00d1 */
[----:B------:R-:W-:Y:S01]  /*98a0*/  @!P3 LEA.HI.X R169, R0, UR25, R5, 0x1, P1 ;  /* 0x0000001900a9bc11 */ /* 0x000fe200088f0c05 */
[----:B------:R-:W-:Y:S01]  /*98b0*/  @!PT LDS RZ, [RZ] ;  /* 0x00000000fffff984 */ /* 0x000fe20000000800 */
[----:B------:R-:W-:Y:S01]  /*98c0*/  @!PT LDS RZ, [RZ] ;  /* 0x00000000fffff984 */ /* 0x000fe20000000800 */
[----:B------:R-:W-:Y:S01]  /*98d0*/  @!PT LDS RZ, [RZ] ;  /* 0x00000000fffff984 */ /* 0x000fe20000000800 */
[----:B------:R-:W-:Y:S01]  /*98e0*/  @!P4 LDGSTS.E.BYPASS.LTC128B.128 [R243+0x13000], desc[UR22][R20.64+0x80] ;  /* 0x1300008014f3cfae */ /* 0x000fe2000b901d56 */
[----:B------:R-:W-:-:S03]  /*98f0*/  @!P2 LEA.HI.X R5, R9, UR25, R172, 0x1, P0 ;  /* 0x000000190905ac11 */ /* 0x000fc600080f0cac */
        /* <DEDUP_REMOVED lines=32> */
[----:B------:R-:W5:Y:S04]  /*9b00*/  LDSM.16.M88.4 R28, [R241+0x8800] ;  /* 0x00880000f11c783b */ /* 0x000f680000000200 */
[----:B------:R-:W5:Y:S04]  /*9b10*/  LDSM.16.M88.4 R184, [R241+0x9000] ;  /* 0x00900000f1b8783b */ /* 0x000f680000000200 */
[----:B------:R-:W5:Y:S04]  /*9b20*/  LDSM.16.M88.4 R192, [R241+0x9800] ;  /* 0x00980000f1c0783b */ /* 0x000f680000000200 */
[----:B--2---:R-:W-:Y:S04]  /*9b30*/  LDSM.16.M88.4 R8, [R240] ;  /* 0x00000000f008783b */ /* 0x004fe80000000200 */
[----:B------:R-:W2:Y:S04]  /*9b40*/  LDSM.16.M88.4 R172, [R239] ;  /* 0x00000000efac783b */ /* 0x000ea80000000200 */
[----:B------:R-:W2:Y:S04]  /*9b50*/  LDSM.16.M88.4 R24, [R231] ;  /* 0x00000000e718783b */ /* 0x000ea80000000200 */
[----:B------:R-:W2:Y:S04]  /*9b60*/  LDSM.16.M88.4 R196, [R230] ;  /* 0x00000000e6c4783b */ /* 0x000ea80000000200 */
[----:B---3--:R-:W3:Y:S04]  /*9b70*/  LDSM.16.M88.4 R168, [R229] ;  /* 0x00000000e5a8783b */ /* 0x008ee80000000200 */
[----:B------:R-:W-:Y:S01]  /*9b80*/  LDSM.16.M88.4 R20, [R238] ;  /* 0x00000000ee14783b */ /* 0x000fe20000000200 */
[C---:B-1----:R-:W-:Y:S03]  /*9b90*/  HMMA.16816.F32 R16, R176.reuse, R12, RZ ;  /* 0x0000000cb010723c */ /* 0x042fe600000018ff */
[----:B----4-:R-:W1:Y:S04]  /*9ba0*/  LDSM.16.M88.4 R4, [R235+0x8000] ;  /* 0x00800000eb04783b */ /* 0x010e680000000200 */
[----:B------:R-:W-:Y:S01]  /*9bb0*/  LDSM.16.M88.4 R200, [R228+0x1800] ;  /* 0x00180000e4c8783b */ /* 0x000fe20000000200 */
[C---:B-----5:R-:W-:Y:S03]  /*9bc0*/  HMMA.16816.F32 R32, R176.reuse, R28, RZ ;  /* 0x0000001cb020723c */ /* 0x060fe600000018ff */
[----:B------:R-:W0:Y:S03]  /*9bd0*/  LDGDEPBAR ;  /* 0x00000000000079af */ /* 0x000e260000000000 */
[C---:B------:R-:W-:Y:S06]  /*9be0*/  HMMA.16816.F32 R12, R176.reuse, R14, RZ ;  /* 0x0000000eb00c723c */ /* 0x040fec00000018ff */
[C---:B------:R-:W-:Y:S06]  /*9bf0*/  HMMA.16816.F32 R28, R176.reuse, R30, RZ ;  /* 0x0000001eb01c723c */ /* 0x040fec00000018ff */
[C---:B------:R-:W-:Y:S06]  /*9c00*/  HMMA.16816.F32 R188, R176.reuse, R184, RZ ;  /* 0x000000b8b0bc723c */ /* 0x040fec00000018ff */
[C---:B------:R-:W-:Y:S06]  /*9c10*/  HMMA.16816.F32 R184, R176.reuse, R186, RZ ;  /* 0x000000bab0b8723c */ /* 0x040fec00000018ff */
[C---:B------:R-:W-:Y:S06]  /*9c20*/  HMMA.16816.F32 R180, R176.reuse, R192, RZ ;  /* 0x000000c0b0b4723c */ /* 0x040fec00000018ff */
[----:B------:R-:W-:Y:S01]  /*9c30*/  HMMA.16816.F32 R176, R176, R194, RZ ;  /* 0x000000c2b0b0723c */ /* 0x000fe200000018ff */
[----:B------:R-:W4:Y:S05]  /*9c40*/  LDSM.16.M88.4 R192, [R235+0x8800] ;  /* 0x00880000ebc0783b */ /* 0x000f2a0000000200 */
[C---:B--2---:R-:W-:Y:S06]  /*9c50*/  HMMA.16816.F32 R16, R8.reuse, R172, R16 ;  /* 0x000000ac0810723c */ /* 0x044fec0000001810 */
[C---:B------:R-:W-:Y:S01]  /*9c60*/  HMMA.16816.F32 R12, R8.reuse, R174, R12 ;  /* 0x000000ae080c723c */ /* 0x040fe2000000180c */
[----:B------:R-:W2:Y:S05]  /*9c70*/  LDSM.16.M88.4 R172, [R235+0x9000] ;  /* 0x00900000ebac783b */ /* 0x000eaa0000000200 */
[C---:B------:R-:W-:Y:S06]  /*9c80*/  HMMA.16816.F32 R32, R8.reuse, R24, R32 ;  /* 0x000000180820723c */ /* 0x040fec0000001820 */
[C---:B------:R-:W-:Y:S01]  /*9c90*/  HMMA.16816.F32 R28, R8.reuse, R26, R28 ;  /* 0x0000001a081c723c */ /* 0x040fe2000000181c */
[----:B------:R-:W5:Y:S05]  /*9ca0*/  LDSM.16.M88.4 R24, [R235+0x9800] ;  /* 0x00980000eb18783b */ /* 0x000f6a0000000200 */
[C---:B------:R-:W-:Y:S06]  /*9cb0*/  HMMA.16816.F32 R188, R8.reuse, R196, R188 ;  /* 0x000000c408bc723c */ /* 0x040fec00000018bc */
[C---:B------:R-:W-:Y:S01]  /*9cc0*/  HMMA.16816.F32 R184, R8.reuse, R198, R184 ;  /* 0x000000c608b8723c */ /* 0x040fe200000018b8 */
[----:B------:R-:W-:Y:S05]  /*9cd0*/  LDSM.16.M88.4 R196, [R237] ;  /* 0x00000000edc4783b */ /* 0x000fea0000000200 */
[C---:B---3--:R-:W-:Y:S06]  /*9ce0*/  HMMA.16816.F32 R180, R8.reuse, R168, R180 ;  /* 0x000000a808b4723c */ /* 0x048fec00000018b4 */
[----:B------:R-:W-:Y:S01]  /*9cf0*/  HMMA.16816.F32 R176, R8, R170, R176 ;  /* 0x000000aa08b0723c */ /* 0x000fe200000018b0 */
[----:B------:R-:W3:Y:S04]  /*9d00*/  LDSM.16.M88.4 R168, [R228] ;  /* 0x00000000e4a8783b */ /* 0x000ee80000000200 */
[----:B------:R-:W3:Y:S01]  /*9d10*/  LDSM.16.M88.4 R8, [R228+0x800] ;  /* 0x00080000e408783b */ /* 0x000ee20000000200 */
[C---:B-1----:R-:W-:Y:S06]  /*9d20*/  HMMA.16816.F32 R16, R20.reuse, R4, R16 ;  /* 0x000000041410723c */ /* 0x042fec0000001810 */
[C---:B------:R-:W-:Y:S01]  /*9d30*/  HMMA.16816.F32 R12, R20.reuse, R6, R12 ;  /* 0x00000006140c723c */ /* 0x040fe2000000180c */
[----:B------:R-:W1:Y:S05]  /*9d40*/  LDSM.16.M88.4 R4, [R228+0x1000] ;  /* 0x00100000e404783b */ /* 0x000e6a0000000200 */
[C---:B----4-:R-:W-:Y:S06]  /*9d50*/  HMMA.16816.F32 R32, R20.reuse, R192, R32 ;  /* 0x000000c01420723c */ /* 0x050fec0000001820 */
        /* <DEDUP_REMOVED lines=14> */
[----:B------:R-:W-:Y:S05]  /*9e40*/  LDSM.16.M88.4 R8, [R227] ;  /* 0x00000000e308783b */ /* 0x000fea0000000200 */
[C---:B-1----:R-:W-:Y:S06]  /*9e50*/  HMMA.16816.F32 R188, R196.reuse, R4, R188 ;  /* 0x00000004c4bc723c */ /* 0x042fec00000018bc */
[C---:B------:R-:W-:Y:S01]  /*9e60*/  HMMA.16816.F32 R184, R196.reuse, R6, R184 ;  /* 0x00000006c4b8723c */ /* 0x040fe200000018b8 */
[----:B------:R-:W1:Y:S05]  /*9e70*/  LDSM.16.M88.4 R4, [R240+0x2000] ;  /* 0x00200000f004783b */ /* 0x000e6a0000000200 */
[C---:B------:R-:W-:Y:S06]  /*9e80*/  HMMA.16816.F32 R180, R196.reuse, R200, R180 ;  /* 0x000000c8c4b4723c */ /* 0x040fec00000018b4 */
[----:B------:R-:W-:Y:S01]  /*9e90*/  HMMA.16816.F32 R176, R196, R202, R176 ;  /* 0x000000cac4b0723c */ /* 0x000fe200000018b0 */
[----:B------:R-:W5:Y:S04]  /*9ea0*/  LDSM.16.M88.4 R196, [R226] ;  /* 0x00000000e2c4783b */ /* 0x000f680000000200 */
[----:B------:R-:W-:Y:S01]  /*9eb0*/  LDSM.16.M88.4 R200, [R235+0xb800] ;  /* 0x00b80000ebc8783b */ /* 0x000fe20000000200 */
[C---:B--2---:R-:W-:Y:S06]  /*9ec0*/  HMMA.16816.F32 R16, R24.reuse, R192, R16 ;  /* 0x000000c01810723c */ /* 0x044fec0000001810 */
[C---:B------:R-:W-:Y:S01]  /*9ed0*/  HMMA.16816.F32 R12, R24.reuse, R194, R12 ;  /* 0x000000c2180c723c */ /* 0x040fe2000000180c */
[----:B------:R-:W2:Y:S05]  /*9ee0*/  LDSM.16.M88.4 R192, [R225] ;  /* 0x00000000e1c0783b */ /* 0x000eaa0000000200 */
[C---:B----4-:R-:W-:Y:S06]  /*9ef0*/  HMMA.16816.F32 R32, R24.reuse, R20, R32 ;  /* 0x000000141820723c */ /* 0x050fec0000001820 */
[C---:B------:R-:W-:Y:S01]  /*9f00*/  HMMA.16816.F32 R28, R24.reuse, R22, R28 ;  /* 0x00000016181c723c */ /* 0x040fe2000000181c */
[----:B------:R-:W4:Y:S05]  /*9f10*/  LDSM.16.M88.4 R20, [R224] ;  /* 0x00000000e014783b */ /* 0x000f2a0000000200 */
[C---:B------:R-:W-:Y:S06]  /*9f20*/  HMMA.16816.F32 R188, R24.reuse, R172, R188 ;  /* 0x000000ac18bc723c */ /* 0x040fec00000018bc */
[C---:B------:R-:W-:Y:S01]  /*9f30*/  HMMA.16816.F32 R184, R24.reuse, R174, R184 ;  /* 0x000000ae18b8723c */ /* 0x040fe200000018b8 */
[----:B------:R-:W-:Y:S05]  /*9f40*/  LDSM.16.M88.4 R172, [R235+0xa000] ;  /* 0x00a00000ebac783b */ /* 0x000fea0000000200 */
[C---:B---3--:R-:W-:Y:S06]  /*9f50*/  HMMA.16816.F32 R180, R24.reuse, R168, R180 ;  /* 0x000000a818b4723c */ /* 0x048fec00000018b4 */
[----:B------:R-:W-:Y:S01]  /*9f60*/  HMMA.16816.F32 R176, R24, R170, R176 ;  /* 0x000000aa18b0723c */ /* 0x000fe200000018b0 */
[----:B------:R-:W3:Y:S04]  /*9f70*/  LDSM.16.M88.4 R24, [R238+0x2000] ;  /* 0x00200000ee18783b */ /* 0x000ee80000000200 */
[----:B------:R-:W-:Y:S01]  /*9f80*/  LDSM.16.M88.4 R168, [R235+0xa800] ;  /* 0x00a80000eba8783b */ /* 0x000fe20000000200 */
[C---:B-1----:R-:W-:Y:S06]  /*9f90*/  HMMA.16816.F32 R16, R4.reuse, R8, R16 ;  /* 0x000000080410723c */ /* 0x042fec0000001810 */
[C---:B------:R-:W-:Y:S01]  /*9fa0*/  HMMA.16816.F32 R12, R4.reuse, R10, R12 ;  /* 0x0000000a040c723c */ /* 0x040fe2000000180c */
[----:B------:R-:W1:Y:S05]  /*9fb0*/  LDSM.16.M88.4 R8, [R235+0xb000] ;  /* 0x00b00000eb08783b */ /* 0x000e6a0000000200 */
[C---:B-----5:R-:W-:Y:S06]  /*9fc0*/  HMMA.16816.F32 R32, R4.reuse, R196, R32 ;  /* 0x000000c40420723c */ /* 0x060fec0000001820 */
[C---:B------:R-:W-:Y:S01]  /*9fd0*/  HMMA.16816.F32 R28, R4.reuse, R198, R28 ;  /* 0x000000c6041c723c */ /* 0x040fe2000000181c */
[----:B------:R-:W-:Y:S05]  /*9fe0*/  LDSM.16.M88.4 R196, [R242+0x4000] ;  /* 0x00400000f2c4783b */ /* 0x000fea0000000200 */
[C---:B--2---:R-:W-:Y:S06]  /*9ff0*/  HMMA.16816.F32 R188, R4.reuse, R192, R188 ;  /* 0x000000c004bc723c */ /* 0x044fec00000018bc */
[C---:B------:R-:W-:Y:S01]  /*a000*/  HMMA.16816.F32 R184, R4.reuse, R194, R184 ;  /* 0x000000c204b8723c */ /* 0x040fe200000018b8 */
[----:B------:R-:W-:Y:S05]  /*a010*/  LDSM.16.M88.4 R192, [R228+0x2800] ;  /* 0x00280000e4c0783b */ /* 0x000fea0000000200 */
[C---:B----4-:R-:W-:Y:S06]  /*a020*/  HMMA.16816.F32 R180, R4.reuse, R20, R180 ;  /* 0x0000001404b4723c */ /* 0x050fec00000018b4 */
[----:B------:R-:W-:Y:S01]  /*a030*/  HMMA.16816.F32 R176, R4, R22, R176 ;  /* 0x0000001604b0723c */ /* 0x000fe200000018b0 */
[----:B------:R-:W-:Y:S04]  /*a040*/  LDSM.16.M88.4 R20, [R237+0x2000] ;  /* 0x00200000ed14783b */ /* 0x000fe80000000200 */
[----:B------:R-:W2:Y:S01]  /*a050*/  LDSM.16.M88.4 R4, [R228+0x2000] ;  /* 0x00200000e404783b */ /* 0x000ea20000000200 */
[C---:B---3--:R-:W-:Y:S06]  /*a060*/  HMMA.16816.F32 R16, R24.reuse, R172, R16 ;  /* 0x000000ac1810723c */ /* 0x048fec0000001810 */
[C---:B------:R-:W-:Y:S01]  /*a070*/  HMMA.16816.F32 R12, R24.reuse, R174, R12 ;  /* 0x000000ae180c723c */ /* 0x040fe2000000180c */
[----:B------:R-:W3:Y:S05]  /*a080*/  LDSM.16.M88.4 R172, [R228+0x3000] ;  /* 0x00300000e4ac783b */ /* 0x000eea0000000200 */
[C---:B-1----:R-:W-:Y:S06]  /*a090*/  HMMA.16816.F32 R188, R24.reuse, R8, R188 ;  /* 0x0000000818bc723c */ /* 0x042fec00000018bc */
[C---:B------:R-:W-:Y:S01]  /*a0a0*/  HMMA.16816.F32 R184, R24.reuse, R10, R184 ;  /* 0x0000000a18b8723c */ /* 0x040fe200000018b8 */
[----:B------:R-:W1:Y:S05]  /*a0b0*/  LDSM.16.M88.4 R8, [R241+0xc000] ;  /* 0x00c00000f108783b */ /* 0x000e6a0000000200 */
[C---:B------:R-:W-:Y:S06]  /*a0c0*/  HMMA.16816.F32 R32, R24.reuse, R168, R32 ;  /* 0x000000a81820723c */ /* 0x040fec0000001820 */
[C---:B------:R-:W-:Y:S01]  /*a0d0*/  HMMA.16816.F32 R28, R24.reuse, R170, R28 ;  /* 0x000000aa181c723c */ /* 0x040fe2000000181c */
[----:B------:R-:W4:Y:S05]  /*a0e0*/  LDSM.16.M88.4 R168, [R228+0x3800] ;  /* 0x00380000e4a8783b */ /* 0x000f2a0000000200 */
[----:B------:R-:W-:Y:S06]  /*a0f0*/  HMMA.16816.F32 R180, R24, R200, R180 ;  /* 0x000000c818b4723c */ /* 0x000fec00000018b4 */
[C---:B--2---:R-:W-:Y:S06]  /*a100*/  HMMA.16816.F32 R16, R20.reuse, R4, R16 ;  /* 0x000000041410723c */ /* 0x044fec0000001810 */
[----:B------:R-:W-:Y:S01]  /*a110*/  HMMA.16816.F32 R12, R20, R6, R12 ;  /* 0x00000006140c723c */ /* 0x000fe2000000180c */
[----:B------:R-:W-:Y:S05]  /*a120*/  LDSM.16.M88.4 R4, [R241+0xd000] ;  /* 0x00d00000f104783b */ /* 0x000fea0000000200 */
[----:B------:R-:W-:Y:S01]  /*a130*/  HMMA.16816.F32 R176, R24, R202, R176 ;  /* 0x000000ca18b0723c */ /* 0x000fe200000018b0 */
[----:B------:R-:W2:Y:S04]  /*a140*/  LDSM.16.M88.4 R24, [R241+0xc800] ;  /* 0x00c80000f118783b */ /* 0x000ea80000000200 */
[----:B------:R-:W-:Y:S01]  /*a150*/  LDSM.16.M88.4 R200, [R241+0xd800] ;  /* 0x00d80000f1c8783b */ /* 0x000fe20000000200 */
[C---:B------:R-:W-:Y:S06]  /*a160*/  HMMA.16816.F32 R32, R20.reuse, R192, R32 ;  /* 0x000000c01420723c */ /* 0x040fec0000001820 */
[C---:B------:R-:W-:Y:S01]  /*a170*/  HMMA.16816.F32 R28, R20.reuse, R194, R28 ;  /* 0x000000c2141c723c */ /* 0x040fe2000000181c */
[----:B------:R-:W-:Y:S05]  /*a180*/  LDSM.16.M88.4 R192, [R223] ;  /* 0x00000000dfc0783b */ /* 0x000fea0000000200 */
[C---:B---3--:R-:W-:Y:S06]  /*a190*/  HMMA.16816.F32 R188, R20.reuse, R172, R188 ;  /* 0x000000ac14bc723c */ /* 0x048fec00000018bc */
[----:B------:R-:W-:Y:S01]  /*a1a0*/  HMMA.16816.F32 R184, R20, R174, R184 ;  /* 0x000000ae14b8723c */ /* 0x000fe200000018b8 */
[----:B------:R-:W-:Y:S05]  /*a1b0*/  LDSM.16.M88.4 R172, [R220] ;  /* 0x00000000dcac783b */ /* 0x000fea0000000200 */
[C---:B-1----:R-:W-:Y:S06]  /*a1c0*/  HMMA.16816.F32 R16, R196.reuse, R8, R16 ;  /* 0x00000008c410723c */ /* 0x042fec0000001810 */
[----:B------:R-:W-:Y:S01]  /*a1d0*/  HMMA.16816.F32 R12, R196, R10, R12 ;  /* 0x0000000ac40c723c */ /* 0x000fe2000000180c */
[----:B------:R-:W1:Y:S05]  /*a1e0*/  LDSM.16.M88.4 R8, [R240+0x4000] ;  /* 0x00400000f008783b */ /* 0x000e6a0000000200 */
[C---:B----4-:R-:W-:Y:S06]  /*a1f0*/  HMMA.16816.F32 R180, R20.reuse, R168, R180 ;  /* 0x000000a814b4723c */ /* 0x050fec00000018b4 */
[----:B------:R-:W-:Y:S01]  /*a200*/  HMMA.16816.F32 R176, R20, R170, R176 ;  /* 0x000000aa14b0723c */ /* 0x000fe200000018b0 */
[----:B------:R-:W3:Y:S04]  /*a210*/  LDSM.16.M88.4 R20, [R221] ;  /* 0x00000000dd14783b */ /* 0x000ee80000000200 */
[----:B------:R-:W4:Y:S01]  /*a220*/  LDSM.16.M88.4 R168, [R222] ;  /* 0x00000000dea8783b */ /* 0x000f220000000200 */
[C---:B--2---:R-:W-:Y:S06]  /*a230*/  HMMA.16816.F32 R32, R196.reuse, R24, R32 ;  /* 0x00000018c420723c */ /* 0x044fec0000001820 */
[C---:B------:R-:W-:Y:S01]  /*a240*/  HMMA.16816.F32 R28, R196.reuse, R26, R28 ;  /* 0x0000001ac41c723c */ /* 0x040fe2000000181c */
[----:B------:R-:W-:Y:S05]  /*a250*/  LDSM.16.M88.4 R24, [R238+0x4000] ;  /* 0x00400000ee18783b */ /* 0x000fea0000000200 */
[C---:B------:R-:W-:Y:S06]  /*a260*/  HMMA.16816.F32 R188, R196.reuse, R4, R188 ;  /* 0x00000004c4bc723c */ /* 0x040fec00000018bc */
[----:B------:R-:W-:Y:S01]  /*a270*/  HMMA.16816.F32 R184, R196, R6, R184 ;  /* 0x00000006c4b8723c */ /* 0x000fe200000018b8 */
[----:B------:R-:W2:Y:S05]  /*a280*/  LDSM.16.M88.4 R4, [R235+0xc000] ;  /* 0x00c00000eb04783b */ /* 0x000eaa0000000200 */
[C---:B-1----:R-:W-:Y:S06]  /*a290*/  HMMA.16816.F32 R16, R8.reuse, R192, R16 ;  /* 0x000000c00810723c */ /* 0x042fec0000001810 */
[----:B------:R-:W-:Y:S01]  /*a2a0*/  HMMA.16816.F32 R12, R8, R194, R12 ;  /* 0x000000c2080c723c */ /* 0x000fe2000000180c */
[----:B------:R-:W-:Y:S05]  /*a2b0*/  LDSM.16.M88.4 R192, [R235+0xd000] ;  /* 0x00d00000ebc0783b */ /* 0x000fea0000000200 */
[C---:B------:R-:W-:Y:S06]  /*a2c0*/  HMMA.16816.F32 R180, R196.reuse, R200, R180 ;  /* 0x000000c8c4b4723c */ /* 0x040fec00000018b4 */
[----:B------:R-:W-:Y:S01]  /*a2d0*/  HMMA.16816.F32 R176, R196, R202, R176 ;  /* 0x000000cac4b0723c */ /* 0x000fe200000018b0 */
[----:B------:R-:W-:Y:S04]  /*a2e0*/  LDSM.16.M88.4 R200, [R237+0x4000] ;  /* 0x00400000edc8783b */ /* 0x000fe80000000200 */
[----:B------:R-:W-:Y:S01]  /*a2f0*/  LDSM.16.M88.4 R196, [R235+0xc800] ;  /* 0x00c80000ebc4783b */ /* 0x000fe20000000200 */
[C---:B---3--:R-:W-:Y:S06]  /*a300*/  HMMA.16816.F32 R188, R8.reuse, R20, R188 ;  /* 0x0000001408bc723c */ /* 0x048fec00000018bc */
[C---:B------:R-:W-:Y:S01]  /*a310*/  HMMA.16816.F32 R184, R8.reuse, R22, R184 ;  /* 0x0000001608b8723c */ /* 0x040fe200000018b8 */
[----:B------:R-:W1:Y:S05]  /*a320*/  LDSM.16.M88.4 R20, [R228+0x4000] ;  /* 0x00400000e414783b */ /* 0x000e6a0000000200 */
[C---:B----4-:R-:W-:Y:S06]  /*a330*/  HMMA.16816.F32 R32, R8.reuse, R168, R32 ;  /* 0x000000a80820723c */ /* 0x050fec0000001820 */
[----:B------:R-:W-:Y:S01]  /*a340*/  HMMA.16816.F32 R28, R8, R170, R28 ;  /* 0x000000aa081c723c */ /* 0x000fe2000000181c */
[----:B------:R-:W3:Y:S05]  /*a350*/  LDSM.16.M88.4 R168, [R235+0xd800] ;  /* 0x00d80000eba8783b */ /* 0x000eea0000000200 */
[C---:B--2---:R-:W-:Y:S06]  /*a360*/  HMMA.16816.F32 R16, R24.reuse, R4, R16 ;  /* 0x000000041810723c */ /* 0x044fec0000001810 */
[----:B------:R-:W-:Y:S01]  /*a370*/  HMMA.16816.F32 R12, R24, R6, R12 ;  /* 0x00000006180c723c */ /* 0x000fe2000000180c */
[----:B------:R-:W-:Y:S05]  /*a380*/  LDSM.16.M88.4 R4, [R241+0xe000] ;  /* 0x00e00000f104783b */ /* 0x000fea0000000200 */
[C---:B------:R-:W-:Y:S06]  /*a390*/  HMMA.16816.F32 R180, R8.reuse, R172, R180 ;  /* 0x000000ac08b4723c */ /* 0x040fec00000018b4 */
[----:B------:R-:W-:Y:S01]  /*a3a0*/  HMMA.16816.F32 R176, R8, R174, R176 ;  /* 0x000000ae08b0723c */ /* 0x000fe200000018b0 */
[----:B------:R-:W2:Y:S04]  /*a3b0*/  LDSM.16.M88.4 R172, [R242+0x6000] ;  /* 0x00600000f2ac783b */ /* 0x000ea80000000200 */
[----:B------:R-:W4:Y:S01]  /*a3c0*/  LDSM.16.M88.4 R8, [R228+0x4800] ;  /* 0x00480000e408783b */ /* 0x000f220000000200 */
[C---:B-1----:R-:W-:Y:S06]  /*a3d0*/  HMMA.16816.F32 R16, R200.reuse, R20, R16 ;  /* 0x00000014c810723c */ /* 0x042fec0000001810 */
[----:B------:R-:W-:Y:S01]  /*a3e0*/  HMMA.16816.F32 R12, R200, R22, R12 ;  /* 0x00000016c80c723c */ /* 0x000fe2000000180c */
[----:B------:R-:W-:Y:S05]  /*a3f0*/  LDSM.16.M88.4 R20, [R219] ;  /* 0x00000000db14783b */ /* 0x000fea0000000200 */
[C---:B------:R-:W-:Y:S06]  /*a400*/  HMMA.16816.F32 R32, R24.reuse, R196, R32 ;  /* 0x000000c41820723c */ /* 0x040fec0000001820 */
[C---:B------:R-:W-:Y:S01]  /*a410*/  HMMA.16816.F32 R28, R24.reuse, R198, R28 ;  /* 0x000000c6181c723c */ /* 0x040fe2000000181c */
[----:B------:R-:W-:Y:S05]  /*a420*/  LDSM.16.M88.4 R196, [R228+0x5000] ;  /* 0x00500000e4c4783b */ /* 0x000fea0000000200 */
[C---:B------:R-:W-:Y:S06]  /*a430*/  HMMA.16816.F32 R188, R24.reuse, R192, R188 ;  /* 0x000000c018bc723c */ /* 0x040fec00000018bc */
[C---:B------:R-:W-:Y:S01]  /*a440*/  HMMA.16816.F32 R184, R24.reuse, R194, R184 ;  /* 0x000000c218b8723c */ /* 0x040fe200000018b8 */
[----:B------:R-:W1:Y:S05]  /*a450*/  LDSM.16.M88.4 R192, [R228+0x5800] ;  /* 0x00580000e4c0783b */ /* 0x000e6a0000000200 */
[C---:B---3--:R-:W-:Y:S06]  /*a460*/  HMMA.16816.F32 R180, R24.reuse, R168, R180 ;  /* 0x000000a818b4723c */ /* 0x048fec00000018b4 */
[----:B------:R-:W-:Y:S01]  /*a470*/  HMMA.16816.F32 R176, R24, R170, R176 ;  /* 0x000000aa18b0723c */ /* 0x000fe200000018b0 */
[----:B------:R-:W3:Y:S04]  /*a480*/  LDSM.16.M88.4 R24, [R240+0x6000] ;  /* 0x00600000f018783b */ /* 0x000ee80000000200 */
[----:B------:R-:W5:Y:S01]  /*a490*/  LDSM.16.M88.4 R168, [R241+0xe800] ;  /* 0x00e80000f1a8783b */ /* 0x000f620000000200 */
[C---:B--2---:R-:W-:Y:S06]  /*a4a0*/  HMMA.16816.F32 R16, R172.reuse, R4, R16 ;  /* 0x00000004ac10723c */ /* 0x044fec0000001810 */
[----:B------:R-:W-:Y:S01]  /*a4b0*/  HMMA.16816.F32 R12, R172, R6, R12 ;  /* 0x00000006ac0c723c */ /* 0x000fe2000000180c */
[----:B------:R-:W-:Y:S05]  /*a4c0*/  LDSM.16.M88.4 R4, [R235+0xe000] ;  /* 0x00e00000eb04783b */ /* 0x000fea0000000200 */
[C---:B----4-:R-:W-:Y:S06]  /*a4d0*/  HMMA.16816.F32 R32, R200.reuse, R8, R32 ;  /* 0x00000008c820723c */ /* 0x050fec0000001820 */
[C---:B------:R-:W-:Y:S01]  /*a4e0*/  HMMA.16816.F32 R28, R200.reuse, R10, R28 ;  /* 0x0000000ac81c723c */ /* 0x040fe2000000181c */
[----:B------:R-:W2:Y:S05]  /*a4f0*/  LDSM.16.M88.4 R8, [R238+0x6000] ;  /* 0x00600000ee08783b */ /* 0x000eaa0000000200 */
[C---:B-1----:R-:W-:Y:S06]  /*a500*/  HMMA.16816.F32 R180, R200.reuse, R192, R180 ;  /* 0x000000c0c8b4723c */ /* 0x042fec00000018b4 */
[----:B------:R-:W-:Y:S01]  /*a510*/  HMMA.16816.F32 R176, R200, R194, R176 ;  /* 0x000000c2c8b0723c */ /* 0x000fe200000018b0 */
[----:B------:R-:W1:Y:S05]  /*a520*/  LDSM.16.M88.4 R192, [R218] ;  /* 0x00000000dac0783b */ /* 0x000e6a0000000200 */
[C---:B---3--:R-:W-:Y:S06]  /*a530*/  HMMA.16816.F32 R16, R24.reuse, R20, R16 ;  /* 0x000000141810723c */ /* 0x048fec0000001810 */
[----:B------:R-:W-:Y:S01]  /*a540*/  HMMA.16816.F32 R12, R24, R22, R12 ;  /* 0x00000016180c723c */ /* 0x000fe2000000180c */
[----:B------:R-:W3:Y:S05]  /*a550*/  LDSM.16.M88.4 R20, [R241+0xf000] ;  /* 0x00f00000f114783b */ /* 0x000eea0000000200 */
[C---:B------:R-:W-:Y:S06]  /*a560*/  HMMA.16816.F32 R188, R200.reuse, R196, R188 ;  /* 0x000000c4c8bc723c */ /* 0x040fec00000018bc */
[----:B------:R-:W-:Y:S01]  /*a570*/  HMMA.16816.F32 R184, R200, R198, R184 ;  /* 0x000000c6c8b8723c */ /* 0x000fe200000018b8 */
[----:B------:R-:W-:Y:S05]  /*a580*/  LDSM.16.M88.4 R196, [R237+0x6000] ;  /* 0x00600000edc4783b */ /* 0x000fea0000000200 */
[----:B-----5:R-:W-:Y:S01]  /*a590*/  HMMA.16816.F32 R200, R172, R168, R32 ;  /* 0x000000a8acc8723c */ /* 0x020fe20000001820 */
[----:B------:R-:W4:Y:S05]  /*a5a0*/  LDSM.16.M88.4 R32, [R228+0x6000] ;  /* 0x00600000e420783b */ /* 0x000f2a0000000200 */
[----:B--2---:R-:W-:Y:S06]  /*a5b0*/  HMMA.16816.F32 R16, R8, R4, R16 ;  /* 0x000000040810723c */ /* 0x004fec0000001810 */
[----:B------:R-:W-:Y:S01]  /*a5c0*/  HMMA.16816.F32 R168, R172, R170, R28 ;  /* 0x000000aaaca8723c */ /* 0x000fe2000000181c */
[----:B------:R-:W2:Y:S05]  /*a5d0*/  LDSM.16.M88.4 R28, [R235+0xe800] ;  /* 0x00e80000eb1c783b */ /* 0x000eaa0000000200 */
[----:B------:R-:W-:Y:S01]  /*a5e0*/  HMMA.16816.F32 R12, R8, R6, R12 ;  /* 0x00000006080c723c */ /* 0x000fe2000000180c */
[----:B------:R-:W5:Y:S05]  /*a5f0*/  LDSM.16.M88.4 R4, [R217] ;  /* 0x00000000d904783b */ /* 0x000f6a0000000200 */
[----:B-1----:R-:W-:Y:S06]  /*a600*/  HMMA.16816.F32 R200, R24, R192, R200 ;  /* 0x000000c018c8723c */ /* 0x002fec00000018c8 */
[C---:B---3--:R-:W-:Y:S01]  /*a610*/  HMMA.16816.F32 R204, R172.reuse, R20, R188 ;  /* 0x00000014accc723c */ /* 0x048fe200000018bc */
[----:B------:R-:W-:Y:S05]  /*a620*/  LDSM.16.M88.4 R188, [R228+0x6800] ;  /* 0x00680000e4bc783b */ /* 0x000fea0000000200 */
[----:B------:R-:W-:Y:S01]  /*a630*/  HMMA.16816.F32 R184, R172, R22, R184 ;  /* 0x00000016acb8723c */ /* 0x000fe200000018b8 */
[----:B------:R-:W1:Y:S05]  /*a640*/  LDSM.16.M88.4 R20, [R241+0xf800] ;  /* 0x00f80000f114783b */ /* 0x000e6a0000000200 */
[C---:B----4-:R-:W-:Y:S06]  /*a650*/  HMMA.16816.F32 R16, R196.reuse, R32, R16 ;  /* 0x00000020c410723c */ /* 0x050fec0000001810 */
[----:B------:R-:W-:Y:S01]  /*a660*/  HMMA.16816.F32 R12, R196, R34, R12 ;  /* 0x00000022c40c723c */ /* 0x000fe2000000180c */
[----:B------:R-:W3:Y:S05]  /*a670*/  LDSM.16.M88.4 R32, [R235+0xf000] ;  /* 0x00f00000eb20783b */ /* 0x000eea0000000200 */
[----:B------:R-:W-:Y:S06]  /*a680*/  HMMA.16816.F32 R168, R24, R194, R168 ;  /* 0x000000c218a8723c */ /* 0x000fec00000018a8 */
[----:B--2---:R-:W-:Y:S06]  /*a690*/  HMMA.16816.F32 R200, R8, R28, R200 ;  /* 0x0000001c08c8723c */ /* 0x004fec00000018c8 */
[C---:B-----5:R-:W-:Y:S01]  /*a6a0*/  HMMA.16816.F32 R204, R24.reuse, R4, R204 ;  /* 0x0000000418cc723c */ /* 0x060fe200000018cc */
[----:B------:R-:W-:Y:S01]  /*a6b0*/  FMUL.FTZ R17, R17, UR12 ;  /* 0x0000000c11117c20 */ /* 0x000fe20008410000 */
[----:B------:R-:W-:Y:S01]  /*a6c0*/  FMUL.FTZ R0, R16, UR12 ;  /* 0x0000000c10007c20 */ /* 0x000fe20008410000 */
[----:B------:R-:W-:Y:S01]  /*a6d0*/  FMUL.FTZ R192, R18, UR12 ;  /* 0x0000000c12c07c20 */ /* 0x000fe20008410000 */
[----:B------:R-:W-:Y:S01]  /*a6e0*/  FMUL.FTZ R29, R19, UR12 ;  /* 0x0000000c131d7c20 */ /* 0x000fe20008410000 */
[----:B------:R2:W4:Y:S01]  /*a6f0*/  MUFU.TANH R28, R17 ;  /* 0x00000011001c7308 */ /* 0x0005220000002400 */
[----:B------:R-:W-:Y:S01]  /*a700*/  HMMA.16816.F32 R184, R24, R6, R184 ;  /* 0x0000000618b8723c */ /* 0x000fe200000018b8 */
[----:B------:R-:W5:Y:S01]  /*a710*/  LDSM.16.M88.4 R4, [R216] ;  /* 0x00000000d804783b */ /* 0x000f620000000200 */
[----:B------:R-:W-:Y:S01]  /*a720*/  FMUL.FTZ R12, R12, UR12 ;  /* 0x0000000c0c0c7c20 */ /* 0x000fe20008410000 */
[----:B------:R-:W-:Y:S01]  /*a730*/  FMUL.FTZ R13, R13, UR12 ;  /* 0x0000000c0d0d7c20 */ /* 0x000fe20008410000 */
[----:B------:R-:W-:Y:S01]  /*a740*/  FMUL.FTZ R14, R14, UR12 ;  /* 0x0000000c0e0e7c20 */ /* 0x000fe20008410000 */
[----:B------:R-:W-:Y:S01]  /*a750*/  FMUL.FTZ R15, R15, UR12 ;  /* 0x0000000c0f0f7c20 */ /* 0x000fe20008410000 */
[----:B-1----:R-:W-:Y:S01]  /*a760*/  HMMA.16816.F32 R180, R172, R20, R180 ;  /* 0x00000014acb4723c */ /* 0x002fe200000018b4 */
[----:B------:R-:W1:Y:S05]  /*a770*/  MUFU.TANH R29, R29 ;  /* 0x0000001d001d7308 */ /* 0x000e6a0000002400 */
[----:B------:R-:W-:Y:S03]  /*a780*/  HMMA.16816.F32 R168, R8, R30, R168 ;  /* 0x0000001e08a8723c */ /* 0x000fe600000018a8 */
[----:B------:R-:W-:Y:S01]  /*a790*/  MUFU.TANH R30, R13 ;  /* 0x0000000d001e7308 */ /* 0x000fe20000002400 */
[----:B--2---:R-:W2:Y:S02]  /*a7a0*/  LDSM.16.M88.4 R16, [R228+0x7000] ;  /* 0x00700000e410783b */ /* 0x004ea40000000200 */
[----:B------:R-:W-:Y:S05]  /*a7b0*/  HMMA.16816.F32 R200, R196, R188, R200 ;  /* 0x000000bcc4c8723c */ /* 0x000fea00000018c8 */
[----:B------:R-:W1:Y:S01]  /*a7c0*/  MUFU.TANH R188, R12 ;  /* 0x0000000c00bc7308 */ /* 0x000e620000002400 */
[----:B---3--:R-:W-:Y:S06]  /*a7d0*/  HMMA.16816.F32 R204, R8, R32, R204 ;  /* 0x0000002008cc723c */ /* 0x008fec00000018cc */
[----:B------:R-:W-:Y:S01]  /*a7e0*/  HMMA.16816.F32 R176, R172, R22, R176 ;  /* 0x00000016acb0723c */ /* 0x000fe200000018b0 */
[----:B------:R-:W3:Y:S01]  /*a7f0*/  MUFU.TANH R31, R14 ;  /* 0x0000000e001f7308 */ /* 0x000ee20000002400 */
[----:B------:R-:W-:Y:S04]  /*a800*/  LDSM.16.M88.4 R20, [R228+0x7800] ;  /* 0x00780000e414783b */ /* 0x000fe80000000200 */
[----:B------:R-:W-:Y:S01]  /*a810*/  HMMA.16816.F32 R184, R8, R34, R184 ;  /* 0x0000002208b8723c */ /* 0x000fe200000018b8 */
[----:B------:R-:W4:Y:S02]  /*a820*/  S2R R35, SR_TID.X ;  /* 0x0000000000237919 */ /* 0x000f240000002100 */
[----:B------:R1:W3:Y:S03]  /*a830*/  MUFU.TANH R32, R15 ;  /* 0x0000000f00207308 */ /* 0x0002e60000002400 */
[----:B-----5:R-:W-:Y:S01]  /*a840*/  HMMA.16816.F32 R180, R24, R4, R180 ;  /* 0x0000000418b4723c */ /* 0x020fe200000018b4 */
[----:B------:R-:W-:Y:S01]  /*a850*/  FMUL.FTZ R189, R200, UR12 ;  /* 0x0000000cc8bd7c20 */ /* 0x000fe20008410000 */
[----:B------:R-:W-:Y:S01]  /*a860*/  FMUL.FTZ R33, R201, UR12 ;  /* 0x0000000cc9217c20 */ /* 0x000fe20008410000 */
[----:B------:R-:W-:-:S02]  /*a870*/  FMUL.FTZ R34, R203, UR12 ;  /* 0x0000000ccb227c20 */ /* 0x000fc40008410000 */
[----:B------:R-:W-:Y:S01]  /*a880*/  MUFU.TANH R0, R0 ;  /* 0x0000000000007308 */ /* 0x000fe20000002400 */
[----:B------:R-:W-:Y:S06]  /*a890*/  HMMA.16816.F32 R168, R196, R190, R168 ;  /* 0x000000bec4a8723c */ /* 0x000fec00000018a8 */
[----:B------:R-:W-:Y:S01]  /*a8a0*/  HMMA.16816.F32 R176, R24, R6, R176 ;  /* 0x0000000618b0723c */ /* 0x000fe200000018b0 */
[----:B------:R-:W-:Y:S01]  /*a8b0*/  FMUL.FTZ R190, R202, UR12 ;  /* 0x0000000ccabe7c20 */ /* 0x000fe20008410000 */
[----:B-1----:R-:W1:Y:S01]  /*a8c0*/  LDSM.16.M88.4 R12, [R235+0xf800] ;  /* 0x00f80000eb0c783b */ /* 0x002e620000000200 */
[----:B------:R-:W5:Y:S01]  /*a8d0*/  MUFU.TANH R189, R189 ;  /* 0x000000bd00bd7308 */ /* 0x000f620000002400 */
[----:B------:R-:W-:-:S04]  /*a8e0*/  DEPBAR.LE SB0, 0x0 ;  /* 0x000080000000791a */ /* 0x000fc80000000000 */
[----:B------:R-:W-:Y:S01]  /*a8f0*/  IMAD.U32 R7, RZ, RZ, UR11 ;  /* 0x0000000bff077e24 */ /* 0x000fe2000f8e00ff */
[----:B--2---:R-:W-:Y:S02]  /*a900*/  HMMA.16816.F32 R204, R196, R16, R204 ;  /* 0x00000010c4cc723c */ /* 0x004fe400000018cc */
[----:B------:R-:W2:Y:S01]  /*a910*/  MUFU.TANH R190, R190 ;  /* 0x000000be00be7308 */ /* 0x000ea20000002400 */
[----:B----4-:R-:W-:-:S03]  /*a920*/  IMAD.SHL.U32 R6, R35, 0x2, RZ ;  /* 0x0000000223067824 */ /* 0x010fc600078e00ff */
[----:B------:R-:W-:Y:S03]  /*a930*/  HMMA.16816.F32 R184, R196, R18, R184 ;  /* 0x00000012c4b8723c */ /* 0x000fe600000018b8 */
[----:B------:R-:W-:Y:S01]  /*a940*/  FMUL.FTZ R16, R168, UR12 ;  /* 0x0000000ca8107c20 */ /* 0x000fe20008410000 */
[----:B------:R-:W-:Y:S01]  /*a950*/  FMUL.FTZ R17, R169, UR12 ;  /* 0x0000000ca9117c20 */ /* 0x000fe20008410000 */
[----:B------:R-:W-:Y:S01]  /*a960*/  LOP3.LUT R6, R6, 0x6, RZ, 0xc0, !PT ;  /* 0x0000000606067812 */ /* 0x000fe200078ec0ff */
[----:B------:R-:W4:Y:S01]  /*a970*/  MUFU.TANH R33, R33 ;  /* 0x0000002100217308 */ /* 0x000f220000002400 */
[----:B------:R-:W-:Y:S01]  /*a980*/  FMUL.FTZ R170, R170, UR12 ;  /* 0x0000000caaaa7c20 */ /* 0x000fe20008410000 */
[----:B------:R-:W-:Y:S02]  /*a990*/  FMUL.FTZ R4, R171, UR12 ;  /* 0x0000000cab047c20 */ /* 0x000fe40008410000 */
[----:B------:R-:W-:-:S04]  /*a9a0*/  IMAD R7, R7, 0x40, R6 ;  /* 0x0000004007077824 */ /* 0x000fc800078e0206 */
[C---:B------:R-:W-:Y:S01]  /*a9b0*/  VIADD R6, R7.reuse, 0x1 ;  /* 0x0000000107067836 */ /* 0x040fe20000000000 */
[----:B------:R-:W4:Y:S01]  /*a9c0*/  MUFU.TANH R34, R34 ;  /* 0x0000002200227308 */ /* 0x000f220000002400 */
[----:B------:R-:W-:Y:S02]  /*a9d0*/  VIADD R19, R7, 0x18 ;  /* 0x0000001807137836 */ /* 0x000fe40000000000 */
[----:B------:R-:W-:Y:S01]  /*a9e0*/  FMUL.FTZ R204, R204, UR12 ;  /* 0x0000000ccccc7c20 */ /* 0x000fe20008410000 */
[----:B------:R-:W-:Y:S01]  /*a9f0*/  ISETP.GE.AND P1, PT, R6, R167, PT ;  /* 0x000000a70600720c */ /* 0x000fe20003f26270 */
[----:B------:R-:W-:Y:S01]  /*aa00*/  FMUL.FTZ R18, R206, UR12 ;  /* 0x0000000cce127c20 */ /* 0x000fe20008410000 */
[----:B------:R-:W-:Y:S01]  /*aa10*/  ISETP.GE.AND P0, PT, R6, R2, PT ;  /* 0x000000020600720c */ /* 0x000fe20003f06270 */
[----:B------:R-:W-:Y:S01]  /*aa20*/  FMUL.FTZ R202, R205, UR12 ;  /* 0x0000000ccdca7c20 */ /* 0x000fe20008410000 */
[----:B------:R-:W-:Y:S01]  /*aa30*/  FSEL R6, R28, -INF , !P1 ;  /* 0xff8000001c067808 */ /* 0x000fe20004800000 */
[----:B------:R-:W4:Y:S01]  /*aa40*/  MUFU.TANH R16, R16 ;  /* 0x0000001000107308 */ /* 0x000f220000002400 */
[----:B------:R-:W-:Y:S01]  /*aa50*/  FMUL.FTZ R184, R184, UR12 ;  /* 0x0000000cb8b87c20 */ /* 0x000fe20008410000 */
[----:B------:R-:W-:Y:S01]  /*aa60*/  FMUL.FTZ R186, R186, UR12 ;  /* 0x0000000cbaba7c20 */ /* 0x000fe20008410000 */
[----:B-1----:R-:W-:Y:S01]  /*aa70*/  HMMA.16816.F32 R180, R8, R12, R180 ;  /* 0x0000000c08b4723c */ /* 0x002fe200000018b4 */
[----:B------:R-:W-:-:S04]  /*aa80*/  FMUL.FTZ R187, R187, UR12 ;  /* 0x0000000cbbbb7c20 */ /* 0x000fc80008410000 */
[----:B------:R-:W-:Y:S01]  /*aa90*/  MUFU.TANH R17, R17 ;  /* 0x0000001100117308 */ /* 0x000fe20000002400 */
[----:B------:R-:W-:Y:S01]  /*aaa0*/  HMMA.16816.F32 R176, R8, R14, R176 ;  /* 0x0000000e08b0723c */ /* 0x000fe200000018b0 */
[----:B------:R-:W-:Y:S02]  /*aab0*/  VIADD R13, R7, 0x8 ;  /* 0x00000008070d7836 */ /* 0x000fe40000000000 */
[----:B------:R-:W-:-:S03]  /*aac0*/  FMUL.FTZ R12, R207, UR12 ;  /* 0x0000000ccf0c7c20 */ /* 0x000fc60008410000 */
[CC--:B------:R-:W-:Y:S01]  /*aad0*/  ISETP.GE.AND P6, PT, R13.reuse, R167.reuse, PT ;  /* 0x000000a70d00720c */ /* 0x0c0fe20003fc6270 */
[----:B------:R-:W1:Y:S01]  /*aae0*/  MUFU.TANH R5, R170 ;  /* 0x000000aa00057308 */ /* 0x000e620000002400 */
[-C--:B------:R-:W-:Y:S01]  /*aaf0*/  ISETP.GE.AND P1, PT, R13, R2.reuse, PT ;  /* 0x000000020d00720c */ /* 0x080fe20003f26270 */
[----:B------:R-:W-:Y:S01]  /*ab00*/  VIADD R13, R7, 0x9 ;  /* 0x00000009070d7836 */ /* 0x000fe20000000000 */
[----:B------:R-:W-:Y:S01]  /*ab10*/  FSEL R9, R29, -INF , !P0 ;  /* 0xff8000001d097808 */ /* 0x000fe20004000000 */
[----:B------:R-:W-:Y:S01]  /*ab20*/  VIADD R15, R7, 0x11 ;  /* 0x00000011070f7836 */ /* 0x000fe20000000000 */
[----:B------:R-:W-:Y:S01]  /*ab30*/  FSEL R8, R188, -INF , !P6 ;  /* 0xff800000bc087808 */ /* 0x000fe20007000000 */
[----:B------:R-:W-:Y:S01]  /*ab40*/  FMUL.FTZ R14, R185, UR12 ;  /* 0x0000000cb90e7c20 */ /* 0x000fe20008410000 */
[C---:B------:R-:W-:Y:S01]  /*ab50*/  ISETP.GE.AND P0, PT, R13.reuse, R167, PT ;  /* 0x000000a70d00720c */ /* 0x040fe20003f06270 */
[----:B------:R-:W1:Y:S01]  /*ab60*/  MUFU.TANH R4, R4 ;  /* 0x0000000400047308 */ /* 0x000e620000002400 */
[----:B------:R-:W-:Y:S01]  /*ab70*/  ISETP.GE.AND P6, PT, R13, R2, PT ;  /* 0x000000020d00720c */ /* 0x000fe20003fc6270 */
[----:B------:R-:W-:Y:S01]  /*ab80*/  VIADD R13, R7, 0x10 ;  /* 0x00000010070d7836 */ /* 0x000fe20000000000 */
[----:B------:R-:W-:Y:S01]  /*ab90*/  HMMA.16816.F32 R180, R196, R20, R180 ;  /* 0x00000014c4b4723c */ /* 0x000fe200000018b4 */
[----:B---3--:R-:W-:-:S02]  /*aba0*/  FSEL R11, R31, -INF , !P1 ;  /* 0xff8000001f0b7808 */ /* 0x008fc40004800000 */
[----:B------:R-:W-:Y:S02]  /*abb0*/  FSEL R10, R30, -INF , !P0 ;  /* 0xff8000001e0a7808 */ /* 0x000fe40004000000 */
[CC--:B------:R-:W-:Y:S01]  /*abc0*/  ISETP.GE.AND P1, PT, R13.reuse, R167.reuse, PT ;  /* 0x000000a70d00720c */ /* 0x0c0fe20003f26270 */
[----:B------:R-:W-:Y:S01]  /*abd0*/  HMMA.16816.F32 R176, R196, R22, R176 ;  /* 0x00000016c4b0723c */ /* 0x000fe200000018b0 */
[----:B------:R-:W-:Y:S01]  /*abe0*/  ISETP.GE.AND P0, PT, R13, R2, PT ;  /* 0x000000020d00720c */ /* 0x000fe20003f06270 */
[----:B------:R-:W3:Y:S01]  /*abf0*/  MUFU.TANH R204, R204 ;  /* 0x000000cc00cc7308 */ /* 0x000ee20000002400 */
[----:B------:R-:W-:Y:S02]  /*ac00*/  FSEL R13, R32, -INF , !P6 ;  /* 0xff800000200d7808 */ /* 0x000fe40007000000 */
[----:B-----5:R-:W-:Y:S02]  /*ac10*/  FSEL R30, R189, -INF , !P1 ;  /* 0xff800000bd1e7808 */ /* 0x020fe40004800000 */
[----:B------:R-:W-:-:S02]  /*ac20*/  ISETP.GE.AND P6, PT, R15, R167, PT ;  /* 0x000000a70f00720c */ /* 0x000fc40003fc6270 */
[-C--:B------:R-:W-:Y:S01]  /*ac30*/  ISETP.GE.AND P1, PT, R15, R2.reuse, PT ;  /* 0x000000020f00720c */ /* 0x080fe20003f26270 */
[----:B------:R-:W5:Y:S01]  /*ac40*/  MUFU.TANH R18, R18 ;  /* 0x0000001200127308 */ /* 0x000f620000002400 */
[----:B--2---:R-:W-:Y:S01]  /*ac50*/  FSEL R31, R190, -INF , !P0 ;  /* 0xff800000be1f7808 */ /* 0x004fe20004000000 */
[----:B------:R-:W-:Y:S01]  /*ac60*/  VIADD R15, R7, 0x19 ;  /* 0x00000019070f7836 */ /* 0x000fe20000000000 */
[-C--:B------:R-:W-:Y:S02]  /*ac70*/  ISETP.GE.AND P0, PT, R19, R167.reuse, PT ;  /* 0x000000a71300720c */ /* 0x080fe40003f06270 */
[----:B----4-:R-:W-:Y:S02]  /*ac80*/  FSEL R28, R33, -INF , !P6 ;  /* 0xff800000211c7808 */ /* 0x010fe40007000000 */
[----:B------:R-:W-:Y:S01]  /*ac90*/  FSEL R29, R34, -INF , !P1 ;  /* 0xff800000221d7808 */ /* 0x000fe20004800000 */
[----:B------:R-:W2:Y:S01]  /*aca0*/  MUFU.TANH R12, R12 ;  /* 0x0000000c000c7308 */ /* 0x000ea20000002400 */
[----:B------:R-:W-:Y:S01]  /*acb0*/  FSEL R24, R16, -INF , !P0 ;  /* 0xff80000010187808 */ /* 0x000fe20004000000 */
[----:B------:R-:W-:Y:S01]  /*acc0*/  VIADD R16, R7, 0x20 ;  /* 0x0000002007107836 */ /* 0x000fe20000000000 */
[-C--:B------:R-:W-:Y:S01]  /*acd0*/  ISETP.GE.AND P6, PT, R19, R2.reuse, PT ;  /* 0x000000021300720c */ /* 0x080fe20003fc6270 */
[----:B------:R-:W-:Y:S01]  /*ace0*/  FMUL.FTZ R180, R180, UR12 ;  /* 0x0000000cb4b47c20 */ /* 0x000fe20008410000 */
[CC--:B------:R-:W-:Y:S01]  /*acf0*/  ISETP.GE.AND P1, PT, R15.reuse, R167.reuse, PT ;  /* 0x000000a70f00720c */ /* 0x0c0fe20003f26270 */
[----:B------:R-:W-:Y:S01]  /*ad00*/  FMUL.FTZ R176, R176, UR12 ;  /* 0x0000000cb0b07c20 */ /* 0x000fe20008410000 */
[-C--:B------:R-:W-:Y:S01]  /*ad10*/  ISETP.GE.AND P0, PT, R15, R2.reuse, PT ;  /* 0x000000020f00720c */ /* 0x080fe20003f06270 */
[----:B------:R-:W4:Y:S01]  /*ad20*/  MUFU.TANH R200, R184 ;  /* 0x000000b800c87308 */ /* 0x000f220000002400 */
[----:B-1----:R-:W-:Y:S01]  /*ad30*/  FSEL R27, R5, -INF , !P6 ;  /* 0xff800000051b7808 */ /* 0x002fe20007000000 */
[----:B------:R-:W-:Y:S01]  /*ad40*/  VIADD R15, R7, 0x21 ;  /* 0x00000021070f7836 */ /* 0x000fe20000000000 */
[----:B------:R-:W-:Y:S01]  /*ad50*/  FSEL R26, R17, -INF , !P1 ;  /* 0xff800000111a7808 */ /* 0x000fe20004800000 */
[----:B------:R-:W-:Y:S01]  /*ad60*/  VIADD R5, R7, 0x28 ;  /* 0x0000002807057836 */ /* 0x000fe20000000000 */
[CC--:B------:R-:W-:Y:S01]  /*ad70*/  ISETP.GE.AND P6, PT, R16.reuse, R167.reuse, PT ;  /* 0x000000a71000720c */ /* 0x0c0fe20003fc6270 */
[----:B------:R-:W-:Y:S01]  /*ad80*/  FMUL.FTZ R177, R177, UR12 ;  /* 0x0000000cb1b17c20 */ /* 0x000fe20008410000 */
[-C--:B------:R-:W-:Y:S01]  /*ad90*/  ISETP.GE.AND P1, PT, R16, R2.reuse, PT ;  /* 0x000000021000720c */ /* 0x080fe20003f26270 */
[----:B------:R-:W1:Y:S01]  /*ada0*/  MUFU.TANH R202, R202 ;  /* 0x000000ca00ca7308 */ /* 0x000e620000002400 */
[----:B------:R-:W-:Y:S01]  /*adb0*/  FSEL R25, R4, -INF , !P0 ;  /* 0xff80000004197808 */ /* 0x000fe20004000000 */
[----:B------:R-:W-:Y:S01]  /*adc0*/  VIADD R4, R7, 0x29 ;  /* 0x0000002907047836 */ /* 0x000fe20000000000 */
[----:B---3--:R-:W-:Y:S01]  /*add0*/  FSEL R204, R204, -INF , !P6 ;  /* 0xff800000cccc7808 */ /* 0x008fe20007000000 */
[----:B------:R-:W-:Y:S01]  /*ade0*/  FMUL.FTZ R171, R183, UR12 ;  /* 0x0000000cb7ab7c20 */ /* 0x000fe20008410000 */
[----:B-----5:R-:W-:Y:S01]  /*adf0*/  FSEL R199, R18, -INF , !P1 ;  /* 0xff80000012c77808 */ /* 0x020fe20004800000 */
[----:B------:R-:W-:Y:S01]  /*ae00*/  FMUL.FTZ R169, R178, UR12 ;  /* 0x0000000cb2a97c20 */ /* 0x000fe20008410000 */
[----:B------:R-:W-:Y:S01]  /*ae10*/  ISETP.GE.AND P6, PT, R15, R2, PT ;  /* 0x000000020f00720c */ /* 0x000fe20003fc6270 */
[----:B------:R3:W5:Y:S01]  /*ae20*/  MUFU.TANH R195, R186 ;  /* 0x000000ba00c37308 */ /* 0x0007620000002400 */
[-C--:B------:R-:W-:Y:S01]  /*ae30*/  ISETP.GE.AND P1, PT, R5, R167.reuse, PT ;  /* 0x000000a70500720c */ /* 0x080fe20003f26270 */
[----:B------:R-:W-:Y:S01]  /*ae40*/  FMUL.FTZ R168, R179, UR12 ;  /* 0x0000000cb3a87c20 */ /* 0x000fe20008410000 */
[----:B------:R-:W-:-:S02]  /*ae50*/  ISETP.GE.AND P0, PT, R15, R167, PT ;  /* 0x000000a70f00720c */ /* 0x000fc40003f06270 */
[----:B--2---:R-:W-:Y:S02]  /*ae60*/  FSEL R197, R12, -INF , !P6 ;  /* 0xff8000000cc57808 */ /* 0x004fe40007000000 */
[----:B----4-:R-:W-:Y:S01]  /*ae70*/  FSEL R200, R200, -INF , !P1 ;  /* 0xff800000c8c87808 */ /* 0x010fe20004800000 */
[----:B------:R-:W2:Y:S01]  /*ae80*/  MUFU.TANH R14, R14 ;  /* 0x0000000e000e7308 */ /* 0x000ea20000002400 */
[----:B-1----:R-:W-:Y:S02]  /*ae90*/  FSEL R202, R202, -INF , !P0 ;  /* 0xff800000caca7808 */ /* 0x002fe40004000000 */
[C---:B------:R-:W-:Y:S02]  /*aea0*/  ISETP.GE.AND P6, PT, R4.reuse, R167, PT ;  /* 0x000000a70400720c */ /* 0x040fe40003fc6270 */
[-C--:B------:R-:W-:Y:S01]  /*aeb0*/  ISETP.GE.AND P1, PT, R4, R2.reuse, PT ;  /* 0x000000020400720c */ /* 0x080fe20003f26270 */
[----:B------:R-:W-:Y:S01]  /*aec0*/  VIADD R4, R7, 0x30 ;  /* 0x0000003007047836 */ /* 0x000fe20000000000 */
[----:B------:R-:W-:Y:S01]  /*aed0*/  ISETP.GE.AND P0, PT, R5, R2, PT ;  /* 0x000000020500720c */ /* 0x000fe20003f06270 */
[----:B------:R-:W1:Y:S01]  /*aee0*/  MUFU.TANH R193, R187 ;  /* 0x000000bb00c17308 */ /* 0x000e620000002400 */
[----:B---3--:R-:W-:Y:S01]  /*aef0*/  FMUL.FTZ R186, R181, UR12 ;  /* 0x0000000cb5ba7c20 */ /* 0x008fe20008410000 */
[----:B------:R-:W-:Y:S01]  /*af00*/  FMUL.FTZ R181, R182, UR12 ;  /* 0x0000000cb6b57c20 */ /* 0x000fe20008410000 */
[----:B------:R-:W-:Y:S01]  /*af10*/  VIADD R5, R7, 0x31 ;  /* 0x0000003107057836 */ /* 0x000fe20000000000 */
[----:B-----5:R-:W-:-:S02]  /*af20*/  FSEL R195, R195, -INF , !P0 ;  /* 0xff800000c3c37808 */ /* 0x020fc40004000000 */
[----:B------:R-:W-:Y:S02]  /*af30*/  ISETP.GE.AND P0, PT, R4, R167, PT ;  /* 0x000000a70400720c */ /* 0x000fe40003f06270 */
[----:B------:R-:W3:Y:S01]  /*af40*/  MUFU.TANH R186, R186 ;  /* 0x000000ba00ba7308 */ /* 0x000ee20000002400 */
[----:B--2---:R-:W-:Y:S02]  /*af50*/  FSEL R198, R14, -INF , !P6 ;  /* 0xff8000000ec67808 */ /* 0x004fe40007000000 */
[----:B------:R-:W-:Y:S01]  /*af60*/  ISETP.GE.AND P6, PT, R4, R2, PT ;  /* 0x000000020400720c */ /* 0x000fe20003fc6270 */
[----:B------:R-:W-:-:S04]  /*af70*/  VIADD R4, R7, 0x38 ;  /* 0x0000003807047836 */ /* 0x000fc80000000000 */
[----:B------:R-:W2:Y:S01]  /*af80*/  MUFU.TANH R181, R181 ;  /* 0x000000b500b57308 */ /* 0x000ea20000002400 */
[----:B-1----:R-:W-:Y:S02]  /*af90*/  FSEL R193, R193, -INF , !P1 ;  /* 0xff800000c1c17808 */ /* 0x002fe40004800000 */
[----:B------:R-:W-:-:S05]  /*afa0*/  ISETP.GE.AND P1, PT, R5, R167, PT ;  /* 0x000000a70500720c */ /* 0x000fca0003f26270 */
[----:B------:R-:W1:Y:S01]  /*afb0*/  MUFU.TANH R184, R176 ;  /* 0x000000b000b87308 */ /* 0x000e620000002400 */
[----:B---3--:R-:W-:Y:S02]  /*afc0*/  FSEL R186, R186, -INF , !P1 ;  /* 0xff800000baba7808 */ /* 0x008fe40004800000 */
[----:B------:R-:W-:-:S05]  /*afd0*/  ISETP.GE.AND P1, PT, R4, R2, PT ;  /* 0x000000020400720c */ /* 0x000fca0003f26270 */
[----:B------:R-:W3:Y:S01]  /*afe0*/  MUFU.TANH R182, R177 ;  /* 0x000000b100b67308 */ /* 0x000ee20000002400 */
[----:B--2---:R-:W-:Y:S01]  /*aff0*/  FSEL R181, R181, -INF , !P6 ;  /* 0xff800000b5b57808 */ /* 0x004fe20007000000 */
[----:B------:R-:W-:Y:S01]  /*b000*/  BAR.SYNC.DEFER_BLOCKING 0x0 ;  /* 0x0000000000007b1d */ /* 0x000fe20000010000 */
[----:B------:R-:W-:Y:S01]  /*b010*/  ISETP.GE.AND P6, PT, R4, R167, PT ;  /* 0x000000a70400720c */ /* 0x000fe20003fc6270 */
[----:B------:R-:W-:-:S04]  /*b020*/  VIADD R4, R7, 0x39 ;  /* 0x0000003907047836 */ /* 0x000fc80000000000 */
[----:B------:R-:W2:Y:S01]  /*b030*/  MUFU.TANH R180, R180 ;  /* 0x000000b400b47308 */ /* 0x000ea20000002400 */
[----:B-1----:R-:W-:Y:S02]  /*b040*/  FSEL R184, R184, -INF , !P6 ;  /* 0xff800000b8b87808 */ /* 0x002fe40007000000 */
[----:B------:R-:W-:-:S05]  /*b050*/  ISETP.GE.AND P6, PT, R4, R167, PT ;  /* 0x000000a70400720c */ /* 0x000fca0003fc6270 */
[----:B------:R-:W1:Y:S01]  /*b060*/  MUFU.TANH R171, R171 ;  /* 0x000000ab00ab7308 */ /* 0x000e620000002400 */
[----:B---3--:R-:W-:Y:S02]  /*b070*/  FSEL R182, R182, -INF , !P6 ;  /* 0xff800000b6b67808 */ /* 0x008fe40007000000 */
[----:B------:R-:W-:-:S05]  /*b080*/  PLOP3.LUT P6, PT, PT, PT, UP0, 0x80, 0x0 ;  /* 0x000000000000781c */ /* 0x000fca0003fcf008 */
[----:B------:R-:W3:Y:S01]  /*b090*/  MUFU.TANH R169, R169 ;  /* 0x000000a900a97308 */ /* 0x000ee20000002400 */
[----:B--2---:R-:W-:Y:S02]  /*b0a0*/  FSEL R188, R180, -INF , !P0 ;  /* 0xff800000b4bc7808 */ /* 0x004fe40004000000 */
[----:B------:R-:W-:-:S05]  /*b0b0*/  ISETP.GE.AND P0, PT, R5, R2, PT ;  /* 0x000000020500720c */ /* 0x000fca0003f06270 */
[----:B------:R-:W2:Y:S01]  /*b0c0*/  MUFU.TANH R192, R192 ;  /* 0x000000c000c07308 */ /* 0x000ea20000002400 */
[----:B-1----:R-:W-:Y:S02]  /*b0d0*/  FSEL R171, R171, -INF , !P0 ;  /* 0xff800000abab7808 */ /* 0x002fe40004000000 */
[----:B------:R-:W-:-:S04]  /*b0e0*/  ISETP.GE.AND P0, PT, R7, R167, PT ;  /* 0x000000a70700720c */ /* 0x000fc80003f06270 */
[----:B------:R-:W-:Y:S01]  /*b0f0*/  FSEL R0, R0, -INF , !P0 ;  /* 0xff80000000007808 */ /* 0x000fe20004000000 */
[----:B------:R-:W1:Y:S01]  /*b100*/  MUFU.TANH R168, R168 ;  /* 0x000000a800a87308 */ /* 0x000e620000002400 */
[----:B---3--:R-:W-:Y:S02]  /*b110*/  FSEL R169, R169, -INF , !P1 ;  /* 0xff800000a9a97808 */ /* 0x008fe40004800000 */
[-C--:B------:R-:W-:Y:S02]  /*b120*/  ISETP.GE.AND P1, PT, R7, R2.reuse, PT ;  /* 0x000000020700720c */ /* 0x080fe40003f26270 */
[----:B------:R-:W-:Y:S02]  /*b130*/  ISETP.GE.AND P0, PT, R4, R2, PT ;  /* 0x000000020400720c */ /* 0x000fe40003f06270 */
[----:B--2---:R-:W-:Y:S02]  /*b140*/  FSEL R5, R192, -INF , !P1 ;  /* 0xff800000c0057808 */ /* 0x004fe40004800000 */
[----:B-1----:R-:W-:Y:S01]  /*b150*/  FSEL R168, R168, -INF , !P0 ;  /* 0xff800000a8a87808 */ /* 0x002fe20004000000 */
        /* <DEDUP_REMOVED lines=78> */
.L_x_1654:
[----:B------:R-:W-:-:S04]  /*b640*/  ULEA UR14, -UR8, URZ, 0x6 ;  /* 0x0000003f080e7291 */ /* 0x000fc8000f8e313f */
[----:B------:R-:W-:-:S12]  /*b650*/  USHF.R.S32.HI UR12, URZ, 0x1f, UR14 ;  /* 0x0000001f3f0c7899 */ /* 0x000fd8000801140e */
.L_x_1655:
        /* <DEDUP_REMOVED lines=154> */
.L_x_1657:
[----:B------:R-:W-:Y:S05]  /*c000*/  BSYNC B0 ;  /* 0x0000000000007941 */ /* 0x000fea0003800000 */
.L_x_1656:
[----:B------:R-:W0:Y:S01]  /*c010*/  LDGDEPBAR ;  /* 0x00000000000079af */ /* 0x000e220000000000 */
[----:B------:R-:W-:Y:S02]  /*c020*/  IMAD.U32 R7, RZ, RZ, UR14 ;  /* 0x0000000eff077e24 */ /* 0x000fe4000f8e00ff */
[----:B------:R-:W-:-:S03]  /*c030*/  IMAD.U32 R2, RZ, RZ, UR12 ;  /* 0x0000000cff027e24 */ /* 0x000fc6000f8e00ff */
[----:B------:R-:W-:-:S04]  /*c040*/  LEA R248, P0, R7, R248, 0x1 ;  /* 0x000000f807f87211 */ /* 0x000fc800078008ff */
[----:B------:R-:W-:-:S09]  /*c050*/  LEA.HI.X R247, R7, R247, R2, 0x1, P0 ;  /* 0x000000f707f77211 */ /* 0x000fd200000f0c02 */
.L_x_1653:
        /* <DEDUP_REMOVED lines=56> */
[----:B------:R-:W-:Y:S01]  /*c3e0*/  FFMA.FTZ R173, R10, UR20, -R183 ;  /* 0x000000140aad7c23 */ /* 0x000fe200080108b7 */
[--C-:B------:R-:W-:Y:S01]  /*c3f0*/  FFMA.FTZ R2, R9, UR20, -R170.reuse ;  /* 0x0000001409027c23 */ /* 0x100fe200080108aa */
[--C-:B------:R-:W-:Y:S01]  /*c400*/  FFMA.FTZ R0, R11, UR20, -R170.reuse ;  /* 0x000000140b007c23 */ /* 0x100fe200080108aa */
        /* <DEDUP_REMOVED lines=24> */
[----:B------:R-:W-:Y:S01]  /*c590*/  LDSM.16.MT88.4 R164, [R234+0x12800] ;  /* 0x01280000eaa4783b */ /* 0x000fe20000004200 */
        /* <DEDUP_REMOVED lines=13> */
[----:B------:R-:W-:-:S02]  /*c670*/  FFMA.FTZ R199, R168, UR20, -R170 ;  /* 0x00000014a8c77c23 */ /* 0x000fc400080108aa */
[----:B------:R-:W-:Y:S05]  /*c680*/  LDSM.16.MT88.4 R168, [R236+0x15800] ;  /* 0x01580000eca8783b */ /* 0x000fea0000004200 */
        /* <DEDUP_REMOVED lines=184> */
[----:B------:R-:W-:Y:S01]  /*d210*/  MUFU.EX2 R201, R201 ;  /* 0x000000c900c97308 */ /* 0x000fe20000000800 */
[----:B------:R-:W-:Y:S01]  /*d220*/  FFMA.FTZ R176, R251, R180, R176 ;  /* 0x000000b4fbb07223 */ /* 0x000fe200000100b0 */
[----:B------:R-:W-:Y:S01]  /*d230*/  FFMA.FTZ R3, R249, R3, R172 ;  /* 0x00000003f9037223 */ /* 0x000fe200000100ac */
[C---:B------:R-:W-:Y:S01]  /*d240*/  HMMA.16816.F32 R104, R4.reuse, R10, R104 ;  /* 0x0000000a0468723c */ /* 0x040fe20000001868 */
[----:B---3--:R-:W-:Y:S01]  /*d250*/  F2FP.F16.F32.PACK_AB R8, R190, R185 ;  /* 0x000000b9be08723e */ /* 0x008fe200000000ff */
[----:B------:R-:W-:Y:S01]  /*d260*/  FADD.FTZ R175, R175, R176 ;  /* 0x000000b0afaf7221 */ /* 0x000fe20000010000 */
[----:B------:R-:W-:Y:S01]  /*d270*/  F2FP.F16.F32.PACK_AB R9, R194, R189 ;  /* 0x000000bdc209723e */ /* 0x000fe200000000ff */
[----:B------:R-:W-:Y:S01]  /*d280*/  FADD.FTZ R3, R2, R3 ;  /* 0x0000000302037221 */ /* 0x000fe20000010000 */
[----:B------:R-:W-:Y:S01]  /*d290*/  MUFU.EX2 R202, R202 ;  /* 0x000000ca00ca7308 */ /* 0x000fe20000000800 */
        /* <DEDUP_REMOVED lines=23> */
[----:B------:R-:W-:Y:S01]  /*d410*/  HMMA.16816.F32 R120, R4, R14, R120 ;  /* 0x0000000e0478723c */ /* 0x000fe20000001878 */
[----:B------:R-:W3:Y:S01]  /*d420*/  LDSM.16.MT88.4 R12, [R236+0x12800] ;  /* 0x01280000ec0c783b */ /* 0x000ee20000004200 */
[----:B------:R-:W-:Y:S01]  /*d430*/  FADD.FTZ R3, R196, R3 ;  /* 0x00000003c4037221 */ /* 0x000fe20000010000 */
[----:B------:R-:W4:Y:S02]  /*d440*/  MUFU.EX2 R197, R197 ;  /* 0x000000c500c57308 */ /* 0x000f240000000800 */
[----:B------:R-:W-:Y:S01]  /*d450*/  LDSM.16.MT88.4 R4, [R232+0x14800] ;  /* 0x01480000e804783b */ /* 0x000fe20000004200 */
[C---:B------:R-:W-:Y:S05]  /*d460*/  HMMA.16816.F32 R152, R8.reuse, R24, R152 ;  /* 0x000000180898723c */ /* 0x040fea0000001898 */
[----:B------:R-:W-:Y:S01]  /*d470*/  MUFU.EX2 R195, R195 ;  /* 0x000000c300c37308 */ /* 0x000fe20000000800 */
[----:B------:R-:W-:Y:S01]  /*d480*/  HMMA.16816.F32 R148, R8, R26, R148 ;  /* 0x0000001a0894723c */ /* 0x000fe20000001894 */
[----:B------:R-:W5:Y:S01]  /*d490*/  LDSM.16.MT88.4 R24, [R236+0x14800] ;  /* 0x01480000ec18783b */ /* 0x000f620000004200 */
[----:B--2---:R-:W-:-:S04]  /*d4a0*/  FADD.FTZ R0, R198, R3 ;  /* 0x00000003c6007221 */ /* 0x004fc80000010000 */
[----:B------:R-:W-:Y:S01]  /*d4b0*/  HMMA.16816.F32 R136, R8, R16, R136 ;  /* 0x000000100888723c */ /* 0x000fe20000001888 */
[----:B------:R-:W2:Y:S01]  /*d4c0*/  MUFU.EX2 R204, R204 ;  /* 0x000000cc00cc7308 */ /* 0x000ea20000000800 */
[----:B----4-:R-:W-:-:S04]  /*d4d0*/  FADD.FTZ R0, R197, R0 ;  /* 0x00000000c5007221 */ /* 0x010fc80000010000 */
[C---:B------:R-:W-:Y:S01]  /*d4e0*/  HMMA.16816.F32 R132, R8.reuse, R18, R132 ;  /* 0x000000120884723c */ /* 0x040fe20000001884 */
[----:B------:R-:W4:Y:S02]  /*d4f0*/  LDSM.16.MT88.4 R16, [R233+0x14800] ;  /* 0x01480000e910783b */ /* 0x000f240000004200 */
[----:B------:R-:W-:Y:S03]  /*d500*/  MUFU.EX2 R188, R188 ;  /* 0x000000bc00bc7308 */ /* 0x000fe60000000800 */
[C---:B-1----:R-:W-:Y:S05]  /*d510*/  HMMA.16816.F32 R76, R8.reuse, R20, R76 ;  /* 0x00000014084c723c */ /* 0x042fea000000184c */
[----:B------:R-:W1:Y:S01]  /*d520*/  MUFU.EX2 R193, R193 ;  /* 0x000000c100c17308 */ /* 0x000e620000000800 */
[C---:B------:R-:W-:Y:S01]  /*d530*/  HMMA.16816.F32 R80, R8.reuse, R22, R80 ;  /* 0x000000160850723c */ /* 0x040fe20000001850 */
[----:B------:R-:W2:Y:S05]  /*d540*/  LDSM.16.MT88.4 R20, [R232+0x16800] ;  /* 0x01680000e814783b */ /* 0x000eaa0000004200 */
[C---:B------:R-:W-:Y:S01]  /*d550*/  HMMA.16816.F32 R160, R8.reuse, R28, R160 ;  /* 0x0000001c08a0723c */ /* 0x040fe200000018a0 */
[----:B------:R-:W-:Y:S05]  /*d560*/  MUFU.EX2 R184, R184 ;  /* 0x000000b800b87308 */ /* 0x000fea0000000800 */
[C---:B------:R-:W-:Y:S01]  /*d570*/  HMMA.16816.F32 R156, R8.reuse, R30, R156 ;  /* 0x0000001e089c723c */ /* 0x040fe2000000189c */
[----:B------:R-:W1:Y:S02]  /*d580*/  LDSM.16.MT88.4 R28, [R232+0x12800] ;  /* 0x01280000e81c783b */ /* 0x000e640000004200 */
[----:B------:R-:W-:Y:S03]  /*d590*/  MUFU.EX2 R183, R183 ;  /* 0x000000b700b77308 */ /* 0x000fe60000000800 */
[C---:B---3--:R-:W-:Y:S05]  /*d5a0*/  HMMA.16816.F32 R36, R8.reuse, R12, R36 ;  /* 0x0000000c0824723c */ /* 0x048fea0000001824 */
[----:B------:R-:W-:Y:S01]  /*d5b0*/  MUFU.EX2 R181, R181 ;  /* 0x000000b500b57308 */ /* 0x000fe20000000800 */
[C---:B------:R-:W-:Y:S01]  /*d5c0*/  HMMA.16816.F32 R40, R8.reuse, R14, R40 ;  /* 0x0000000e0828723c */ /* 0x040fe20000001828 */
[----:B------:R-:W3:Y:S05]  /*d5d0*/  LDSM.16.MT88.4 R12, [R236+0x16800] ;  /* 0x01680000ec0c783b */ /* 0x000eea0000004200 */
[C---:B-----5:R-:W-:Y:S01]  /*d5e0*/  HMMA.16816.F32 R68, R8.reuse, R24, R68 ;  /* 0x000000180844723c */ /* 0x060fe20000001844 */
[----:B------:R-:W5:Y:S05]  /*d5f0*/  MUFU.EX2 R182, R182 ;  /* 0x000000b600b67308 */ /* 0x000f6a0000000800 */
[C---:B------:R-:W-:Y:S01]  /*d600*/  HMMA.16816.F32 R72, R8.reuse, R26, R72 ;  /* 0x0000001a0848723c */ /* 0x040fe20000001848 */
[----:B------:R-:W5:Y:S02]  /*d610*/  LDSM.16.MT88.4 R24, [R234+0x16800] ;  /* 0x01680000ea18783b */ /* 0x000f640000004200 */
[----:B------:R-:W-:Y:S03]  /*d620*/  MUFU.EX2 R186, R186 ;  /* 0x000000ba00ba7308 */ /* 0x000fe60000000800 */
[C---:B----4-:R-:W-:Y:S05]  /*d630*/  HMMA.16816.F32 R84, R8.reuse, R16, R84 ;  /* 0x000000100854723c */ /* 0x050fea0000001854 */
[----:B------:R-:W4:Y:S01]  /*d640*/  MUFU.EX2 R199, R199 ;  /* 0x000000c700c77308 */ /* 0x000f220000000800 */
[C---:B------:R-:W-:Y:S01]  /*d650*/  HMMA.16816.F32 R88, R8.reuse, R18, R88 ;  /* 0x000000120858723c */ /* 0x040fe20000001858 */
[----:B------:R-:W4:Y:S05]  /*d660*/  LDSM.16.MT88.4 R16, [R233+0x16800] ;  /* 0x01680000e910783b */ /* 0x000f2a0000004200 */
[C---:B------:R-:W-:Y:S06]  /*d670*/  HMMA.16816.F32 R92, R8.reuse, R4, R92 ;  /* 0x00000004085c723c */ /* 0x040fec000000185c */
        /* <DEDUP_REMOVED lines=11> */
[C---:B-1----:R-:W-:Y:S06]  /*d730*/  HMMA.16816.F32 R60, R8.reuse, R28, R60 ;  /* 0x0000001c083c723c */ /* 0x042fec000000183c */
[C---:B------:R-:W-:Y:S01]  /*d740*/  HMMA.16816.F32 R64, R8.reuse, R30, R64 ;  /* 0x0000001e0840723c */ /* 0x040fe20000001840 */
[----:B------:R-:W-:Y:S05]  /*d750*/  LDSM.16.MT88.4 R28, [R234+0x13000] ;  /* 0x01300000ea1c783b */ /* 0x000fea0000004200 */
[C---:B---3--:R-:W-:Y:S06]  /*d760*/  HMMA.16816.F32 R100, R8.reuse, R12, R100 ;  /* 0x0000000c0864723c */ /* 0x048fec0000001864 */
[C---:B------:R-:W-:Y:S01]  /*d770*/  HMMA.16816.F32 R104, R8.reuse, R14, R104 ;  /* 0x0000000e0868723c */ /* 0x040fe20000001868 */
[----:B------:R-:W-:Y:S05]  /*d780*/  LDSM.16.MT88.4 R12, [R232+0x13000] ;  /* 0x01300000e80c783b */ /* 0x000fea0000004200 */
[C---:B-----5:R-:W-:Y:S06]  /*d790*/  HMMA.16816.F32 R108, R8.reuse, R24, R108 ;  /* 0x00000018086c723c */ /* 0x060fec000000186c */
[C---:B------:R-:W-:Y:S01]  /*d7a0*/  HMMA.16816.F32 R112, R8.reuse, R26, R112 ;  /* 0x0000001a0870723c */ /* 0x040fe20000001870 */
[----:B------:R-:W-:Y:S05]  /*d7b0*/  LDSM.16.MT88.4 R24, [R236+0x13000] ;  /* 0x01300000ec18783b */ /* 0x000fea0000004200 */
[C---:B----4-:R-:W-:Y:S06]  /*d7c0*/  HMMA.16816.F32 R116, R8.reuse, R16, R116 ;  /* 0x000000100874723c */ /* 0x050fec0000001874 */
[----:B------:R-:W-:Y:S01]  /*d7d0*/  HMMA.16816.F32 R120, R8, R18, R120 ;  /* 0x000000120878723c */ /* 0x000fe20000001878 */
[----:B------:R-:W1:Y:S06]  /*d7e0*/  LDSM.16.MT88.4 R16, [R233+0x11000] ;  /* 0x01100000e910783b */ /* 0x000e6c0000004200 */
[----:B------:R-:W-:Y:S01]  /*d7f0*/  F2FP.F16.F32.PACK_AB R8, R202, R201 ;  /* 0x000000c9ca08723e */ /* 0x000fe200000000ff */
[----:B------:R-:W-:Y:S01]  /*d800*/  FADD.FTZ R201, R201, R192 ;  /* 0x000000c0c9c97221 */ /* 0x000fe20000010000 */
[----:B------:R-:W-:-:S02]  /*d810*/  F2FP.F16.F32.PACK_AB R9, R197, R198 ;  /* 0x000000c6c509723e */ /* 0x000fc400000000ff */
[----:B------:R-:W-:Y:S01]  /*d820*/  F2FP.F16.F32.PACK_AB R10, R203, R200 ;  /* 0x000000c8cb0a723e */ /* 0x000fe200000000ff */
[----:B------:R-:W-:Y:S01]  /*d830*/  FADD.FTZ R3, R202, R201 ;  /* 0x000000c9ca037221 */ /* 0x000fe20000010000 */
[----:B------:R-:W-:Y:S01]  /*d840*/  F2FP.F16.F32.PACK_AB R11, R204, R195 ;  /* 0x000000c3cc0b723e */ /* 0x000fe200000000ff */
[----:B------:R-:W-:Y:S02]  /*d850*/  FADD.FTZ R195, R195, R0 ;  /* 0x00000000c3c37221 */ /* 0x000fe40000010000 */
[----:B------:R-:W-:Y:S01]  /*d860*/  FADD.FTZ R200, R200, R3 ;  /* 0x00000003c8c87221 */ /* 0x000fe20000010000 */
[----:B------:R-:W-:Y:S01]  /*d870*/  MOV R3, R177 ;  /* 0x000000b100037202 */ /* 0x000fe20000000f00 */
[----:B------:R-:W-:Y:S02]  /*d880*/  FADD.FTZ R204, R204, R195 ;  /* 0x000000c3cccc7221 */ /* 0x000fe40000010000 */
[----:B------:R-:W-:Y:S01]  /*d890*/  HMMA.16816.F32 R160, R8, R4, R160 ;  /* 0x0000000408a0723c */ /* 0x000fe200000018a0 */
[----:B------:R-:W-:-:S05]  /*d8a0*/  FADD.FTZ R203, R203, R200 ;  /* 0x000000c8cbcb7221 */ /* 0x000fca0000010000 */
[C---:B------:R-:W-:Y:S01]  /*d8b0*/  HMMA.16816.F32 R156, R8.reuse, R6, R156 ;  /* 0x00000006089c723c */ /* 0x040fe2000000189c */
[----:B------:R-:W3:Y:S05]  /*d8c0*/  LDSM.16.MT88.4 R4, [R236+0x15000] ;  /* 0x01500000ec04783b */ /* 0x000eea0000004200 */
[C---:B--2---:R-:W-:Y:S06]  /*d8d0*/  HMMA.16816.F32 R52, R8.reuse, R20, R52 ;  /* 0x000000140834723c */ /* 0x044fec0000001834 */
[C---:B------:R-:W-:Y:S01]  /*d8e0*/  HMMA.16816.F32 R56, R8.reuse, R22, R56 ;  /* 0x000000160838723c */ /* 0x040fe20000001838 */
[----:B------:R-:W2:Y:S05]  /*d8f0*/  LDSM.16.MT88.4 R20, [R236+0x17000] ;  /* 0x01700000ec14783b */ /* 0x000eaa0000004200 */
[C---:B-1----:R-:W-:Y:S06]  /*d900*/  HMMA.16816.F32 R144, R8.reuse, R16, R144 ;  /* 0x000000100890723c */ /* 0x042fec0000001890 */
[C---:B------:R-:W-:Y:S01]  /*d910*/  HMMA.16816.F32 R140, R8.reuse, R18, R140 ;  /* 0x00000012088c723c */ /* 0x040fe2000000188c */
[----:B------:R-:W-:Y:S05]  /*d920*/  LDSM.16.MT88.4 R16, [R234+0x15000] ;  /* 0x01500000ea10783b */ /* 0x000fea0000004200 */
[C---:B------:R-:W-:Y:S06]  /*d930*/  HMMA.16816.F32 R36, R8.reuse, R24, R36 ;  /* 0x000000180824723c */ /* 0x040fec0000001824 */
        /* <DEDUP_REMOVED lines=40> */
[C---:B---3--:R-:W-:Y:S06]  /*dbc0*/  HMMA.16816.F32 R92, R8.reuse, R28, R92 ;  /* 0x0000001c085c723c */ /* 0x048fec000000185c */
[C---:B------:R-:W-:Y:S01]  /*dbd0*/  HMMA.16816.F32 R96, R8.reuse, R30, R96 ;  /* 0x0000001e0860723c */ /* 0x040fe20000001860 */
[----:B------:R-:W3:Y:S05]  /*dbe0*/  LDSM.16.MT88.4 R28, [R234+0x11800] ;  /* 0x01180000ea1c783b */ /* 0x000eea0000004200 */
[C---:B----4-:R-:W-:Y:S06]  /*dbf0*/  HMMA.16816.F32 R108, R8.reuse, R12, R108 ;  /* 0x0000000c086c723c */ /* 0x050fec000000186c */
[----:B------:R-:W-:Y:S01]  /*dc00*/  HMMA.16816.F32 R112, R8, R14, R112 ;  /* 0x0000000e0870723c */ /* 0x000fe20000001870 */
[----:B------:R-:W4:Y:S05]  /*dc10*/  LDSM.16.MT88.4 R12, [R234+0x13800] ;  /* 0x01380000ea0c783b */ /* 0x000f2a0000004200 */
[C---:B--2---:R-:W-:Y:S06]  /*dc20*/  HMMA.16816.F32 R136, R4.reuse, R20, R136 ;  /* 0x000000140488723c */ /* 0x044fec0000001888 */
[----:B------:R-:W-:Y:S01]  /*dc30*/  HMMA.16816.F32 R132, R4, R22, R132 ;  /* 0x000000160484723c */ /* 0x000fe20000001884 */
[----:B------:R-:W2:Y:S05]  /*dc40*/  LDSM.16.MT88.4 R20, [R232+0x15800] ;  /* 0x01580000e814783b */ /* 0x000eaa0000004200 */
[C---:B-1----:R-:W-:Y:S06]  /*dc50*/  HMMA.16816.F32 R124, R8.reuse, R164, R124 ;  /* 0x000000a4087c723c */ /* 0x042fec000000187c */
[----:B------:R-:W-:Y:S01]  /*dc60*/  HMMA.16816.F32 R128, R8, R166, R128 ;  /* 0x000000a60880723c */ /* 0x000fe20000001880 */
[----:B------:R-:W1:Y:S04]  /*dc70*/  LDSM.16.MT88.4 R164, [R233+0x13800] ;  /* 0x01380000e9a4783b */ /* 0x000e680000004200 */
[----:B------:R-:W-:Y:S01]  /*dc80*/  LDSM.16.MT88.4 R8, [R234+0x17800] ;  /* 0x01780000ea08783b */ /* 0x000fe20000004200 */
        /* <DEDUP_REMOVED lines=18> */
[C---:B-1----:R-:W-:Y:S06]  /*ddb0*/  HMMA.16816.F32 R56, R4.reuse, R166, R56 ;  /* 0x000000a60438723c */ /* 0x042fec0000001838 */
[C---:B-----5:R-:W-:Y:S06]  /*ddc0*/  HMMA.16816.F32 R60, R4.reuse, R32, R60 ;  /* 0x00000020043c723c */ /* 0x060fec000000183c */
[C---:B------:R-:W-:Y:S06]  /*ddd0*/  HMMA.16816.F32 R64, R4.reuse, R34, R64 ;  /* 0x000000220440723c */ /* 0x040fec0000001840 */
[C---:B------:R-:W-:Y:S06]  /*dde0*/  HMMA.16816.F32 R68, R4.reuse, R168, R68 ;  /* 0x000000a80444723c */ /* 0x040fec0000001844 */
[C---:B------:R-:W-:Y:S06]  /*ddf0*/  HMMA.16816.F32 R72, R4.reuse, R170, R72 ;  /* 0x000000aa0448723c */ /* 0x040fec0000001848 */
[C---:B---3--:R-:W-:Y:S06]  /*de00*/  HMMA.16816.F32 R76, R4.reuse, R28, R76 ;  /* 0x0000001c044c723c */ /* 0x048fec000000184c */
        /* <DEDUP_REMOVED lines=9> */
[C---:B--2---:R-:W-:Y:S06]  /*dea0*/  HMMA.16816.F32 R124, R4.reuse, R20, R124 ;  /* 0x00000014047c723c */ /* 0x044fec000000187c */
[C---:B------:R-:W-:Y:S06]  /*deb0*/  HMMA.16816.F32 R128, R4.reuse, R22, R128 ;  /* 0x000000160480723c */ /* 0x040fec0000001880 */
[----:B------:R-:W-:Y:S07]  /*dec0*/  HMMA.16816.F32 R52, R4, R164, R52 ;  /* 0x000000a40434723c */ /* 0x000fee0000001834 */
[----:B------:R-:W-:-:S15]  /*ded0*/  MOV R164, R178 ;  /* 0x000000b200a47202 */ /* 0x000fde0000000f00 */
[----:B------:R-:W-:-:S02]  /*dee0*/  NOP ;  /* 0x0000000000007918 */ /* 0x000fc40000000000 */
.L_x_1650:
        /* <DEDUP_REMOVED lines=47> */
.L_x_1662:
        /* <DEDUP_REMOVED lines=82> */
[----:B-1----:R-:W-:Y:S01]  /*e700*/  IMAD.WIDE.U32 R6, R5, R2, R6 ;  /* 0x0000000205067225 */ /* 0x002fe200078e0006 */
[----:B------:R-:W-:Y:S02]  /*e710*/  SHF.R.S32.HI R9, RZ, 0x1f, R5 ;  /* 0x0000001fff097819 */ /* 0x000fe40000011405 */
[----:B------:R-:W-:Y:S03]  /*e720*/  MOV R165, R6 ;  /* 0x0000000600a57202 */ /* 0x000fe60000000f00 */
[----:B------:R-:W-:Y:S04]  /*e730*/  IMAD R4, R9, R2, RZ ;  /* 0x0000000209047224 */ /* 0x000fe800078e02ff */
[----:B------:R-:W-:Y:S04]  /*e740*/  IMAD R4, R5, R3, R4 ;  /* 0x0000000305047224 */ /* 0x000fe800078e0204 */
[----:B------:R-:W-:Y:S07]  /*e750*/  IMAD.IADD R3, R7, 0x1, R4 ;  /* 0x0000000107037824 */ /* 0x000fee00078e0204 */
.L_x_1659:
[C---:B------:R-:W-:Y:S01]  /*e760*/  IADD3 R9, P1, R165.reuse, UR28, RZ ;  /* 0x0000001ca5097c10 */ /* 0x040fe2000ff3e0ff */
[----:B------:R-:W-:Y:S01]  /*e770*/  @P6 STS.128 [R243+0x10000], RZ ;  /* 0x010000fff3006388 */ /* 0x000fe20000000c00 */
[----:B------:R-:W-:Y:S01]  /*e780*/  LEA R2, P0, R165, R250, 0x1 ;  /* 0x000000faa5027211 */ /* 0x000fe200078008ff */
[----:B------:R-:W-:Y:S01]  /*e790*/  UISETP.GT.AND UP2, UPT, UR11, UR10, UPT ;  /* 0x0000000a0b00728c */ /* 0x000fe2000bf44270 */
[----:B------:R-:W-:Y:S02]  /*e7a0*/  IADD3.X R166, R3, UR21, RZ, P1, !PT ;  /* 0x0000001503a67c10 */ /* 0x000fe40008ffe4ff */
[----:B------:R-:W-:Y:S02]  /*e7b0*/  LEA.HI.X R3, R165, R252, R3, 0x1, P0 ;  /* 0x000000fca5037211 */ /* 0x000fe400000f0c03 */
[CC--:B------:R-:W-:Y:S02]  /*e7c0*/  @!P6 LEA R26, P1, R9.reuse, R250.reuse, 0x1 ;  /* 0x000000fa091ae211 */ /* 0x0c0fe400078208ff */
[C---:B------:R-:W-:Y:S01]  /*e7d0*/  @!P5 LEA R18, P0, R9.reuse, R250, 0x1 ;  /* 0x000000fa0912d211 */ /* 0x040fe200078008ff */
[----:B------:R-:W-:Y:S01]  /*e7e0*/  @!PT LDS RZ, [RZ] ;  /* 0x00000000fffff984 */ /* 0x000fe20000000800 */
[----:B------:R-:W-:Y:S01]  /*e7f0*/  @!PT LDS RZ, [RZ] ;  /* 0x00000000fffff984 */ /* 0x000fe20000000800 */
[----:B------:R-:W-:Y:S01]  /*e800*/  @!PT LDS RZ, [RZ] ;  /* 0x00000000fffff984 */ /* 0x000fe20000000800 */
[----:B------:R-:W-:Y:S01]  /*e810*/  @!P6 LDGSTS.E.BYPASS.LTC128B.128 [R243+0x10000], desc[UR22][R2.64] ;  /* 0x1000000002f3efae */ /* 0x000fe2000b901d56 */
[CCC-:B------:R-:W-:Y:S02]  /*e820*/  @!P6 LEA.HI.X R27, R9.reuse, R252.reuse, R166.reuse, 0x1, P1 ;  /* 0x000000fc091be211 */ /* 0x1c0fe400008f0ca6 */
[C---:B------:R-:W-:Y:S01]  /*e830*/  IADD3 R164, P2, R9.reuse, UR28, RZ ;  /* 0x0000001c09a47c10 */ /* 0x040fe2000ff5e0ff */
[----:B------:R-:W-:Y:S01]  /*e840*/  @P5 STS.128 [R243+0x12000], RZ ;  /* 0x012000fff3005388 */ /* 0x000fe20000000c00 */
[C-C-:B------:R-:W-:Y:S02]  /*e850*/  @!P5 LEA.HI.X R19, R9.reuse, R252, R166.reuse, 0x1, P0 ;  /* 0x000000fc0913d211 */ /* 0x140fe400000f0ca6 */
[----:B------:R-:W-:Y:S01]  /*e860*/  IADD3.X R165, R166, UR21, RZ, P2, !PT ;  /* 0x00000015a6a57c10 */ /* 0x000fe200097fe4ff */
[----:B------:R-:W-:Y:S01]  /*e870*/  @!PT LDS RZ, [RZ] ;  /* 0x00000000fffff984 */ /* 0x000fe20000000800 */
[----:B------:R-:W-:Y:S01]  /*e880*/  @!PT LDS RZ, [RZ] ;  /* 0x00000000fffff984 */ /* 0x000fe20000000800 */
[----:B------:R-:W-:Y:S01]  /*e890*/  @!PT LDS RZ, [RZ] ;  /* 0x00000000fffff984 */ /* 0x000fe20000000800 */
[----:B------:R-:W-:Y:S01]  /*e8a0*/  @!P5 LDGSTS.E.BYPASS.LTC128B.128 [R243+0x12000], desc[UR22][R2.64+0x80] ;  /* 0x1200008002f3dfae */ /* 0x000fe2000b901d56 */
[CC--:B------:R-:W-:Y:S02]  /*e8b0*/  @!P4 LEA R14, P2, R9.reuse, R250.reuse, 0x1 ;  /* 0x000000fa090ec211 */ /* 0x0c0fe400078408ff */
[C---:B------:R-:W-:Y:S01]  /*e8c0*/  @!P3 LEA R10, P1, R9.reuse, R250, 0x1 ;  /* 0x000000fa090ab211 */ /* 0x040fe200078208ff */
[----:B------:R-:W-:Y:S01]  /*e8d0*/  @P4 STS.128 [R243+0x14000], RZ ;  /* 0x014000fff3004388 */ /* 0x000fe20000000c00 */
[CCC-:B------:R-:W-:Y:S02]  /*e8e0*/  @!P4 LEA.HI.X R15, R9.reuse, R252.reuse, R166.reuse, 0x1, P2 ;  /* 0x000000fc090fc211 */ /* 0x1c0fe400010f0ca6 */
[----:B------:R-:W-:Y:S01]  /*e8f0*/  @!P3 LEA.HI.X R11, R9, R252, R166, 0x1, P1 ;  /* 0x000000fc090bb211 */ /* 0x000fe200008f0ca6 */
        /* <DEDUP_REMOVED lines=8> */
[C-C-:B------:R-:W-:Y:S01]  /*e980*/  @!P5 LEA.HI.X R195, R164.reuse, R252, R165.reuse, 0x1, P2 ;  /* 0x000000fca4c3d211 */ /* 0x140fe200010f0ca5 */
        /* <DEDUP_REMOVED lines=8> */
[C---:B------:R-:W-:Y:S01]  /*ea10*/  @!P3 LEA.HI.X R31, R164.reuse, R252, R165, 0x1, P0 ;  /* 0x000000fca41fb211 */ /* 0x040fe200000f0ca5 */
[----:B------:R-:W-:Y:S01]  /*ea20*/  @!PT LDS RZ, [RZ] ;  /* 0x00000000fffff984 */ /* 0x000fe20000000800 */
[----:B------:R-:W-:Y:S01]  /*ea30*/  @!PT LDS RZ, [RZ] ;  /* 0x00000000fffff984 */ /* 0x000fe20000000800 */
[----:B------:R-:W-:Y:S01]  /*ea40*/  @!PT LDS RZ, [RZ] ;  /* 0x00000000fffff984 */ /* 0x000fe20000000800 */
[----:B------:R-:W-:Y:S01]  /*ea50*/  @!P6 LDGSTS.E.BYPASS.LTC128B.128 [R243+0x10800], desc[UR22][R26.64] ;  /* 0x108000001af3efae */ /* 0x000fe2000b901d56 */
[----:B------:R-:W-:Y:S03]  /*ea60*/  IADD3 R166, P2, R164, UR28, RZ ;  /* 0x0000001ca4a67c10 */ /* 0x000fe6000ff5e0ff */
[----:B------:R-:W-:Y:S01]  /*ea70*/  @P5 STS.128 [R243+0x12800], RZ ;  /* 0x012800fff3005388 */ /* 0x000fe20000000c00 */
[CC--:B------:R-:W-:Y:S02]  /*ea80*/  @!P6 LEA R206, P0, R166.reuse, R250.reuse, 0x1 ;  /* 0x000000faa6cee211 */ /* 0x0c0fe400078008ff */
[----:B------:R-:W-:Y:S01]  /*ea90*/  IADD3.X R165, R165, UR21, RZ, P2, !PT ;  /* 0x00000015a5a57c10 */ /* 0x000fe200097fe4ff */
[----:B------:R-:W-:Y:S01]  /*eaa0*/  @!PT LDS RZ, [RZ] ;  /* 0x00000000fffff984 */ /* 0x000fe20000000800 */
[----:B------:R-:W-:Y:S01]  /*eab0*/  @!PT LDS RZ, [RZ] ;  /* 0x00000000fffff984 */ /* 0x000fe20000000800 */
[----:B------:R-:W-:Y:S01]  /*eac0*/  @!PT LDS RZ, [RZ] ;  /* 0x00000000fffff984 */ /* 0x000fe20000000800 */
[----:B------:R-:W-:Y:S01]  /*ead0*/  @!P5 LDGSTS.E.BYPASS.LTC128B.128 [R243+0x12800], desc[UR22][R18.64+0x80] ;  /* 0x1280008012f3dfae */ /* 0x000fe2000b901d56 */
[C---:B------:R-:W-:Y:S02]  /*eae0*/  @!P5 LEA R202, P2, R166.reuse, R250, 0x1 ;  /* 0x000000faa6cad211 */ /* 0x040fe400078408ff */
[CCC-:B------:R-:W-:Y:S01]  /*eaf0*/  @!P6 LEA.HI.X R207, R166.reuse, R252.reuse, R165.reuse, 0x1, P0 ;  /* 0x000000fca6cfe211 */ /* 0x1c0fe200000f0ca5 */
[----:B------:R-:W-:Y:S01]  /*eb00*/  @P4 STS.128 [R243+0x14800], RZ ;  /* 0x014800fff3004388 */ /* 0x000fe20000000c00 */
[C-C-:B------:R-:W-:Y:S02]  /*eb10*/  @!P5 LEA.HI.X R203, R166.reuse, R252, R165.reuse, 0x1, P2 ;  /* 0x000000fca6cbd211 */ /* 0x140fe400010f0ca5 */
[CC--:B------:R-:W-:Y:S01]  /*eb20*/  @!P4 LEA R198, P1, R166.reuse, R250.reuse, 0x1 ;  /* 0x000000faa6c6c211 */ /* 0x0c0fe200078208ff */
[----:B------:R-:W-:Y:S01]  /*eb30*/  @!PT LDS RZ, [RZ] ;  /* 0x00000000fffff984 */ /* 0x000fe20000000800 */
[----:B------:R-:W-:Y:S01]  /*eb40*/  @!PT LDS RZ, [RZ] ;  /* 0x00000000fffff984 */ /* 0x000fe20000000800 */
[----:B------:R-:W-:Y:S01]  /*eb50*/  @!PT LDS RZ, [RZ] ;  /* 0x00000000fffff984 */ /* 0x000fe20000000800 */
[----:B------:R-:W-:Y:S01]  /*eb60*/  @!P4 LDGSTS.E.BYPASS.LTC128B.128 [R243+0x14800], desc[UR22][R14.64+0x100] ;  /* 0x148001000ef3cfae */ /* 0x000fe2000b901d56 */
[C---:B------:R-:W-:Y:S02]  /*eb70*/  @!P3 LEA R164, P0, R166.reuse, R250, 0x1 ;  /* 0x000000faa6a4b211 */ /* 0x040fe400078008ff */
[CCC-:B------:R-:W-:Y:S01]  /*eb80*/  @!P4 LEA.HI.X R199, R166.reuse, R252.reuse, R165.reuse, 0x1, P1 ;  /* 0x000000fca6c7c211 */ /* 0x1c0fe200008f0ca5 */
[----:B------:R-:W-:Y:S01]  /*eb90*/  @P3 STS.128 [R243+0x16800], RZ ;  /* 0x016800fff3003388 */ /* 0x000fe20000000c00 */
[----:B------:R-:W-:Y:S02]  /*eba0*/  @!P3 LEA.HI.X R165, R166, R252, R165, 0x1, P0 ;  /* 0x000000fca6a5b211 */ /* 0x000fe400000f0ca5 */
[----:B------:R-:W-:Y:S01]  /*ebb0*/  PLOP3.LUT P0, PT, PT, PT, UP2, 0x80, 0x0 ;  /* 0x000000000000781c */ /* 0x000fe20003f0f028 */
        /* <DEDUP_REMOVED lines=47> */
[----:B------:R-:W3:Y:S04]  /*eeb0*/  LDSM.16.M88.4 R180, [R241+0x9000] ;  /* 0x00900000f1b4783b */ /* 0x000ee80000000200 */
[----:B------:R-:W3:Y:S04]  /*eec0*/  LDSM.16.M88.4 R184, [R241+0x9800] ;  /* 0x00980000f1b8783b */ /* 0x000ee80000000200 */
[----:B------:R-:W0:Y:S04]  /*eed0*/  LDGDEPBAR ;  /* 0x00000000000079af */ /* 0x000e280000000000 */
[----:B------:R-:W-:Y:S04]  /*eee0*/  LDSM.16.M88.4 R188, [R240] ;  /* 0x00000000f0bc783b */ /* 0x000fe80000000200 */
[----:B-1----:R-:W1:Y:S04]  /*eef0*/  LDSM.16.M88.4 R192, [R239] ;  /* 0x00000000efc0783b */ /* 0x002e680000000200 */
[----:B--2---:R-:W2:Y:S04]  /*ef00*/  LDSM.16.M88.4 R196, [R231] ;  /* 0x00000000e7c4783b */ /* 0x004ea80000000200 */
[----:B------:R-:W2:Y:S04]  /*ef10*/  LDSM.16.M88.4 R200, [R230] ;  /* 0x00000000e6c8783b */ /* 0x000ea80000000200 */
[----:B------:R-:W2:Y:S01]  /*ef20*/  LDSM.16.M88.4 R204, [R229] ;  /* 0x00000000e5cc783b */ /* 0x000ea20000000200 */
[C---:B----4-:R-:W-:Y:S03]  /*ef30*/  HMMA.16816.F32 R4, R168.reuse, R172, RZ ;  /* 0x000000aca804723c */ /* 0x050fe600000018ff */
[----:B------:R-:W-:Y:S04]  /*ef40*/  LDSM.16.M88.4 R208, [R238] ;  /* 0x00000000eed0783b */ /* 0x000fe80000000200 */
[----:B------:R-:W4:Y:S01]  /*ef50*/  LDSM.16.M88.4 R212, [R235+0x8000] ;  /* 0x00800000ebd4783b */ /* 0x000f220000000200 */
[C---:B------:R-:W-:Y:S03]  /*ef60*/  HMMA.16816.F32 R8, R168.reuse, R174, RZ ;  /* 0x000000aea808723c */ /* 0x040fe600000018ff */
[----:B------:R-:W-:Y:S03]  /*ef70*/  LDSM.16.M88.4 R172, [R235+0x9000] ;  /* 0x00900000ebac783b */ /* 0x000fe60000000200 */
[C---:B-----5:R-:W-:Y:S06]  /*ef80*/  HMMA.16816.F32 R12, R168.reuse, R176, RZ ;  /* 0x000000b0a80c723c */ /* 0x060fec00000018ff */
[C---:B------:R-:W-:Y:S01]  /*ef90*/  HMMA.16816.F32 R16, R168.reuse, R178, RZ ;  /* 0x000000b2a810723c */ /* 0x040fe200000018ff */
[----:B------:R-:W-:Y:S05]  /*efa0*/  LDSM.16.M88.4 R176, [R235+0x9800] ;  /* 0x00980000ebb0783b */ /* 0x000fea0000000200 */
[C---:B---3--:R-:W-:Y:S06]  /*efb0*/  HMMA.16816.F32 R20, R168.reuse, R180, RZ ;  /* 0x000000b4a814723c */ /* 0x048fec00000018ff */
[C---:B------:R-:W-:Y:S01]  /*efc0*/  HMMA.16816.F32 R24, R168.reuse, R182, RZ ;  /* 0x000000b6a818723c */ /* 0x040fe200000018ff */
[----:B------:R-:W-:Y:S05]  /*efd0*/  LDSM.16.M88.4 R180, [R237] ;  /* 0x00000000edb4783b */ /* 0x000fea0000000200 */
[C---:B------:R-:W-:Y:S06]  /*efe0*/  HMMA.16816.F32 R28, R168.reuse, R184, RZ ;  /* 0x000000b8a81c723c */ /* 0x040fec00000018ff */
[----:B------:R-:W-:Y:S01]  /*eff0*/  HMMA.16816.F32 R32, R168, R186, RZ ;  /* 0x000000baa820723c */ /* 0x000fe200000018ff */
[----:B------:R-:W3:Y:S04]  /*f000*/  LDSM.16.M88.4 R168, [R235+0x8800] ;  /* 0x00880000eba8783b */ /* 0x000ee80000000200 */
[----:B------:R-:W5:Y:S01]  /*f010*/  LDSM.16.M88.4 R184, [R228] ;  /* 0x00000000e4b8783b */ /* 0x000f620000000200 */
[C---:B-1----:R-:W-:Y:S06]  /*f020*/  HMMA.16816.F32 R4, R188.reuse, R192, R4 ;  /* 0x000000c0bc04723c */ /* 0x042fec0000001804 */
[C---:B------:R-:W-:Y:S01]  /*f030*/  HMMA.16816.F32 R8, R188.reuse, R194, R8 ;  /* 0x000000c2bc08723c */ /* 0x040fe20000001808 */
[----:B------:R-:W-:Y:S05]  /*f040*/  LDSM.16.M88.4 R192, [R228+0x1000] ;  /* 0x00100000e4c0783b */ /* 0x000fea0000000200 */
[C---:B--2---:R-:W-:Y:S06]  /*f050*/  HMMA.16816.F32 R12, R188.reuse, R196, R12 ;  /* 0x000000c4bc0c723c */ /* 0x044fec000000180c */
[C---:B------:R-:W-:Y:S01]  /*f060*/  HMMA.16816.F32 R16, R188.reuse, R198, R16 ;  /* 0x000000c6bc10723c */ /* 0x040fe20000001810 */
[----:B------:R-:W-:Y:S05]  /*f070*/  LDSM.16.M88.4 R196, [R228+0x1800] ;  /* 0x00180000e4c4783b */ /* 0x000fea0000000200 */
[C---:B------:R-:W-:Y:S06]  /*f080*/  HMMA.16816.F32 R20, R188.reuse, R200, R20 ;  /* 0x000000c8bc14723c */ /* 0x040fec0000001814 */
[C---:B------:R-:W-:Y:S01]  /*f090*/  HMMA.16816.F32 R24, R188.reuse, R202, R24 ;  /* 0x000000cabc18723c */ /* 0x040fe20000001818 */
[----:B------:R-:W-:Y:S05]  /*f0a0*/  LDSM.16.M88.4 R200, [R242+0x2000] ;  /* 0x00200000f2c8783b */ /* 0x000fea0000000200 */
[C---:B------:R-:W-:Y:S06]  /*f0b0*/  HMMA.16816.F32 R28, R188.reuse, R204, R28 ;  /* 0x000000ccbc1c723c */ /* 0x040fec000000181c */
[----:B------:R-:W-:Y:S01]  /*f0c0*/  HMMA.16816.F32 R32, R188, R206, R32 ;  /* 0x000000cebc20723c */ /* 0x000fe20000001820 */
[----:B------:R-:W1:Y:S04]  /*f0d0*/  LDSM.16.M88.4 R188, [R228+0x800] ;  /* 0x00080000e4bc783b */ /* 0x000e680000000200 */
[----:B------:R-:W2:Y:S01]  /*f0e0*/  LDSM.16.M88.4 R204, [R241+0xa000] ;  /* 0x00a00000f1cc783b */ /* 0x000ea20000000200 */
[C---:B----4-:R-:W-:Y:S06]  /*f0f0*/  HMMA.16816.F32 R4, R208.reuse, R212, R4 ;  /* 0x000000d4d004723c */ /* 0x050fec0000001804 */
[C---:B------:R-:W-:Y:S01]  /*f100*/  HMMA.16816.F32 R8, R208.reuse, R214, R8 ;  /* 0x000000d6d008723c */ /* 0x040fe20000001808 */
[----:B------:R-:W-:Y:S05]  /*f110*/  LDSM.16.M88.4 R212, [R227] ;  /* 0x00000000e3d4783b */ /* 0x000fea0000000200 */
[C---:B---3--:R-:W-:Y:S06]  /*f120*/  HMMA.16816.F32 R12, R208.reuse, R168, R12 ;  /* 0x000000a8d00c723c */ /* 0x048fec000000180c */
        /* <DEDUP_REMOVED lines=173> */
[----:B------:R-:W-:Y:S04]  /*fc00*/  FMUL.FTZ R14, R14, UR24 ;  /* 0x000000180e0e7c20 */ /* 0x000fe80008410000 */
[----:B------:R4:W1:Y:S05]  /*fc10*/  MUFU.TANH R197, R250 ;  /* 0x000000fa00c57308 */ /* 0x00086a0000002400 */
[----:B------:R-:W-:Y:S05]  /*fc20*/  FMUL.FTZ R21, R21, UR24 ;  /* 0x0000001815157c20 */ /* 0x000fea0008410000 */
[----:B------:R5:W3:Y:S01]  /*fc30*/  MUFU.TANH R185, R164 ;  /* 0x000000a400b97308 */ /* 0x000ae20000002400 */
[----:B--2---:R-:W-:Y:S01]  /*fc40*/  FMUL.FTZ R166, R10, UR24 ;  /* 0x000000180aa67c20 */ /* 0x004fe20008410000 */
[----:B------:R-:W-:Y:S08]  /*fc50*/  FMUL.FTZ R10, R12, UR24 ;  /* 0x000000180c0a7c20 */ /* 0x000ff00008410000 */
        /* <DEDUP_REMOVED lines=8> */
[----:B--2---:R-:W-:Y:S09]  /*fce0*/  FMUL.FTZ R165, R16, UR24 ;  /* 0x0000001810a57c20 */ /* 0x004ff20008410000 */
[----:B------:R2:W2:Y:S01]  /*fcf0*/  MUFU.TANH R187, R250 ;  /* 0x000000fa00bb7308 */ /* 0x0004a20000002400 */
[----:B-1----:R-:W-:Y:S01]  /*fd00*/  FMUL.FTZ R166, R18, UR24 ;  /* 0x0000001812a67c20 */ /* 0x002fe20008410000 */
[----:B------:R-:W-:Y:S01]  /*fd10*/  FMUL.FTZ R206, R28, UR24 ;  /* 0x000000181cce7c20 */ /* 0x000fe20008410000 */
[----:B------:R-:W-:Y:S07]  /*fd20*/  FMUL.FTZ R29, R29, UR24 ;  /* 0x000000181d1d7c20 */ /* 0x000fee0008410000 */
        /* <DEDUP_REMOVED lines=25> */
[----:B------:R-:W1:Y:S01]  /*fec0*/  MUFU.TANH R199, R165 ;  /* 0x000000a500c77308 */ /* 0x000e620000002400 */
[----:B-----5:R-:W-:Y:S09]  /*fed0*/  FMUL.FTZ R250, R32, UR24 ;  /* 0x0000001820fa7c20 */ /* 0x020ff20008410000 */
[----:B------:R-:W1:Y:S01]  /*fee0*/  MUFU.TANH R203, R13 ;  /* 0x0000000d00cb7308 */ /* 0x000e620000002400 */
[----:B--2---:R-:W-:Y:S09]  /*fef0*/  FMUL.FTZ R164, R33, UR24 ;  /* 0x0000001821a47c20 */ /* 0x004ff20008410000 */
[----:B------:R-:W2:Y:S10]  /*ff00*/  MUFU.TANH R205, R14 ;  /* 0x0000000e00cd7308 */ /* 0x000eb40000002400 */
[----:B------:R-:W1:Y:S10]  /*ff10*/  MUFU.TANH R186, R10 ;  /* 0x0000000a00ba7308 */ /* 0x000e740000002400 */
[----:B------:R-:W1:Y:S10]  /*ff20*/  MUFU.TANH R182, R21 ;  /* 0x0000001500b67308 */ /* 0x000e740000002400 */
[----:B------:R-:W1:Y:S10]  /*ff30*/  MUFU.TANH R214, R214 ;  /* 0x000000d600d67308 */ /* 0x000e740000002400 */
[----:B------:R-:W1:Y:S10]  /*ff40*/  MUFU.TANH R206, R206 ;  /* 0x000000ce00ce7308 */ /* 0x000e740000002400 */
[----:B------:R-:W1:Y:S10]  /*ff50*/  MUFU.TANH R202, R29 ;  /* 0x0000001d00ca7308 */ /* 0x000e740000002400 */
[----:B------:R5:W1:Y:S10]  /*ff60*/  MUFU.TANH R201, R252 ;  /* 0x000000fc00c97308 */ /* 0x000a740000002400 */
[----:B------:R4:W1:Y:S10]  /*ff70*/  MUFU.TANH R198, R250 ;  /* 0x000000fa00c67308 */ /* 0x0008740000002400 */
[----:B------:R1:W1:Y:S01]  /*ff80*/  MUFU.TANH R194, R164 ;  /* 0x000000a400c27308 */ /* 0x0002620000002400 */
[----:B-----5:R-:W-:Y:S09]  /*ff90*/  MOV R252, R3 ;  /* 0x0000000300fc7202 */ /* 0x020ff20000000f00 */
[----:B------:R-:W1:Y:S01]  /*ffa0*/  MUFU.TANH R166, R166 ;  /* 0x000000a600a67308 */ /* 0x000e620000002400 */
[----:B----4-:R-:W-:Y:S09]  /*ffb0*/  IMAD.MOV.U32 R250, RZ, RZ, R2 ;  /* 0x000000fffffa7224 */ /* 0x010ff200078e0002 */
[----:B------:R4:W1:Y:S01]  /*ffc0*/  MUFU.TANH R165, R35 ;  /* 0x0000002300a57308 */ /* 0x0008620000002400 */
[----:B--23--:R-:W-:Y:S05]  /*ffd0*/  @!P0 BRA `(.L_x_1660) ;  /* 0x0000000c00048947 */ /* 0x00cfea0003800000 */
        /* <DEDUP_REMOVED lines=31> */
[----:B------:R-:W-:Y:S02]  /*101d0*/  @!UP2 UIADD3 UR39, UR39, 0x1, URZ ;  /* 0x000000012727a890 */ /* 0x000fe4000fffe03f */
[----:B------:R-:W-:Y:S02]  /*101e0*/  UISETP.GE.AND UP2, UPT, UR40, URZ, UPT ;  /* 0x0000003f2800728c */ /* 0x000fe4000bf46270 */
[----:B------:R-:W-:Y:S02]  /*101f0*/  @UP5 UIADD3 UR41, UR41, 0x1, URZ ;  /* 0x0000000129295890 */ /* 0x000fe4000fffe03f */
[----:B------:R-:W-:Y:S03]  /*10200*/  @UP4 UIADD3 UR39, UR39, 0x1, URZ ;  /* 0x0000000127274890 */ /* 0x000fe6000fffe03f */
[----:B------:R-:W-:Y:S04]  /*10210*/  @!UP3 UIADD3 UR41, -UR41, URZ, URZ ;  /* 0x0000003f2929b290 */ /* 0x000fe8000fffe13f */
        /* <DEDUP_REMOVED lines=10> */
[----:B------:R-:W-:Y:S02]  /*102c0*/  LEA.HI.X.SX32 R5, R3, UR19, 0x2, P1 ;  /* 0x0000001303057c11 */ /* 0x000fe400088f16ff */
[----:B------:R-:W-:Y:S01]  /*102d0*/  R2UR UR36, R4 ;  /* 0x00000000042472ca */ /* 0x000fe200000e0000 */
[----:B------:R-:W2:Y:S01]  /*102e0*/  LDC.64 R2, c[0x0][0x230] ;  /* 0x00008c00ff027b82 */ /* 0x000ea20000000a00 */
[----:B------:R-:W-:Y:S02]  /*102f0*/  R2UR UR37, R5 ;  /* 0x00000000052572ca */ /* 0x000fe400000e0000 */
[----:B------:R-:W-:Y:S02]  /*10300*/  R2UR UR14, R6 ;  /* 0x00000000060e72ca */ /* 0x000fe400000e0000 */
[----:B------:R-:W-:Y:S07]  /*10310*/  R2UR UR15, R7 ;  /* 0x00000000070f72ca */ /* 0x000fee00000e0000 */
[----:B------:R-:W-:Y:S01]  /*10320*/  IMAD.U32 R14, RZ, RZ, UR36 ;  /* 0x00000024ff0e7e24 */ /* 0x000fe2000f8e00ff */
[----:B------:R-:W-:Y:S01]  /*10330*/  UIADD3 UR36, UR41, -UR39, URZ ;  /* 0x8000002729247290 */ /* 0x000fe2000fffe03f */
[----:B------:R-:W-:Y:S02]  /*10340*/  IMAD.U32 R15, RZ, RZ, UR37 ;  /* 0x00000025ff0f7e24 */ /* 0x000fe4000f8e00ff */
[----:B------:R-:W-:Y:S01]  /*10350*/  IMAD.U32 R12, RZ, RZ, UR14 ;  /* 0x0000000eff0c7e24 */ /* 0x000fe2000f8e00ff */
[----:B------:R-:W-:Y:S01]  /*10360*/  UIMAD UR36, UR36, UR17, -0x40 ;  /* 0xffffffc0242474a4 */ /* 0x000fe2000f8e0211 */
[----:B------:R-:W-:Y:S01]  /*10370*/  MOV R13, UR15 ;  /* 0x0000000f000d7c02 */ /* 0x000fe20008000f00 */
[----:B------:R-:W3:Y:S02]  /*10380*/  LDG.E R5, desc[UR22][R14.64] ;  /* 0x000000160e057981 */ /* 0x000ee4000c1e1900 */
[----:B------:R-:W-:Y:S02]  /*10390*/  USHF.R.S32.HI UR15, URZ, 0x1f, UR36 ;  /* 0x0000001f3f0f7899 */ /* 0x000fe40008011424 */
[----:B------:R-:W3:Y:S01]  /*103a0*/  LDG.E R4, desc[UR22][R12.64] ;  /* 0x000000160c047981 */ /* 0x000ee2000c1e1900 */
        /* <DEDUP_REMOVED lines=9> */
[----:B---3--:R-:W-:Y:S04]  /*10440*/  IADD3 R5, -R4, R5, RZ ;  /* 0x0000000504057210 */ /* 0x008fe80007ffe1ff */
[----:B------:R-:W-:Y:S01]  /*10450*/  SHF.R.S32.HI R13, RZ, 0x1f, R5 ;  /* 0x0000001fff0d7819 */ /* 0x000fe20000011405 */
[-C--:B--2---:R-:W-:Y:S04]  /*10460*/  IMAD.WIDE.U32 R6, R5, R2.reuse, R6 ;  /* 0x0000000205067225 */ /* 0x084fe800078e0006 */
[----:B------:R-:W-:Y:S04]  /*10470*/  IMAD R4, R13, R2, RZ ;  /* 0x000000020d047224 */ /* 0x000fe800078e02ff */
[----:B------:R-:W-:Y:S04]  /*10480*/  IMAD R4, R5, R3, R4 ;  /* 0x0000000305047224 */ /* 0x000fe800078e0204 */
[----:B------:R-:W-:Y:S07]  /*10490*/  IMAD.IADD R2, R7, 0x1, R4 ;  /* 0x0000000107027824 */ /* 0x000fee00078e0204 */
.L_x_1661:
        /* <DEDUP_REMOVED lines=16> */
[CC--:B------:R-:W-:Y:S01]  /*105a0*/  @!P3 LEA R6, P1, R5.reuse, R248.reuse, 0x1 ;  /* 0x000000f80506b211 */ /* 0x0c0fe200078208ff */
[----:B------:R-:W-:Y:S01]  /*105b0*/  @!PT LDS RZ, [RZ] ;  /* 0x00000000fffff984 */ /* 0x000fe20000000800 */
[----:B------:R-:W-:Y:S01]  /*105c0*/  @!PT LDS RZ, [RZ] ;  /* 0x00000000fffff984 */ /* 0x000fe20000000800 */
[----:B------:R-:W-:Y:S01]  /*105d0*/  @!PT LDS RZ, [RZ] ;  /* 0x00000000fffff984 */ /* 0x000fe20000000800 */
[----:B------:R2:W-:Y:S01]  /*105e0*/  @!P5 LDGSTS.E.BYPASS.LTC128B.128 [R243+0xa000], desc[UR22][R20.64+0x80] ;  /* 0x0a00008014f3dfae */ /* 0x0005e2000b901d56 */
[C---:B------:R-:W-:Y:S02]  /*105f0*/  IADD3 R3, P2, R5.reuse, UR27, RZ ;  /* 0x0000001b05037c10 */ /* 0x040fe4000ff5e0ff */
[-C--:B------:R-:W-:Y:S01]  /*10600*/  @!P3 LEA.HI.X R7, R5, R247.reuse, R4, 0x1, P1 ;  /* 0x000000f70507b211 */ /* 0x080fe200008f0c04 */
[----:B------:R2:W-:Y:S01]  /*10610*/  @P4 STS.128 [R243+0xc000], RZ ;  /* 0x00c000fff3004388 */ /* 0x0005e20000000c00 */
[CC--:B------:R-:W-:Y:S02]  /*10620*/  @!P6 LEA R16, P0, R3.reuse, R248.reuse, 0x1 ;  /* 0x000000f80310e211 */ /* 0x0c0fe400078008ff */
[-C--:B------:R-:W-:Y:S01]  /*10630*/  @!P4 LEA R24, P1, R3, R248.reuse, 0x1 ;  /* 0x000000f80318c211 */ /* 0x080fe200078208ff */
[----:B------:R-:W-:Y:S01]  /*10640*/  @!PT LDS RZ, [RZ] ;  /* 0x00000000fffff984 */ /* 0x000fe20000000800 */
[----:B------:R-:W-:Y:S01]  /*10650*/  @!PT LDS RZ, [RZ] ;  /* 0x00000000fffff984 */ /* 0x000fe20000000800 */
[----:B------:R-:W-:Y:S01]  /*10660*/  @!PT LDS RZ, [RZ] ;  /* 0x00000000fffff984 */ /* 0x000fe20000000800 */
[----:B------:R2:W-:Y:S01]  /*10670*/  @!P4 LDGSTS.E.BYPASS.LTC128B.128 [R243+0xc000], desc[UR22][R20.64+0x100] ;  /* 0x0c00010014f3cfae */ /* 0x0005e2000b901d56 */
[----:B------:R-:W-:Y:S02]  /*10680*/  IADD3.X R2, R4, UR26, RZ, P2, !PT ;  /* 0x0000001a04027c10 */ /* 0x000fe400097fe4ff */
[-C--:B------:R-:W-:Y:S01]  /*10690*/  @!P4 LEA R12, P2, R5, R248.reuse, 0x1 ;  /* 0x000000f8050cc211 */ /* 0x080fe200078408ff */
[----:B------:R2:W-:Y:S01]  /*106a0*/  @P3 STS.128 [R243+0xe000], RZ ;  /* 0x00e000fff3003388 */ /* 0x0005e20000000c00 */
[-C--:B------:R-:W-:Y:S02]  /*106b0*/  @!P6 LEA.HI.X R17, R3, R247.reuse, R2, 0x1, P0 ;  /* 0x000000f70311e211 */ /* 0x080fe400000f0c02 */
[-C--:B------:R-:W-:Y:S01]  /*106c0*/  @!P4 LEA.HI.X R13, R5, R247.reuse, R4, 0x1, P2 ;  /* 0x000000f7050dc211 */ /* 0x080fe200010f0c04 */
        /* <DEDUP_REMOVED lines=35> */
[----:B----4-:R-:W-:Y:S01]  /*10900*/  @!P3 LEA.HI.X R35, R4, R247, R2, 0x1, P0 ;  /* 0x000000f70423b211 */ /* 0x010fe200000f0c02 */
        /* <DEDUP_REMOVED lines=46> */
.L_x_1660:
[----:B------:R-:W-:Y:S01]  /*10bf0*/  FMNMX.FTZ R3, R197, R167, !PT ;  /* 0x000000a7c5037209 */ /* 0x000fe20007810000 */
[----:B--2---:R-:W-:Y:S01]  /*10c00*/  LDSM.16.MT88.4 R20, [R234+0x10000] ;  /* 0x01000000ea14783b */ /* 0x004fe20000004200 */
        /* <DEDUP_REMOVED lines=36> */
[----:B------:R-:W-:Y:S08]  /*10e50*/  SHFL.BFLY PT, R3, R6, 0x2, 0x1f ;  /* 0x0c401f0006037f89 */ /* 0x000ff000000e0000 */
        /* <DEDUP_REMOVED lines=33> */
[C---:B--2---:R-:W-:Y:S01]  /*11070*/  FMUL.FTZ R6, R0.reuse, R162 ;  /* 0x000000a200067220 */ /* 0x044fe20000410000 */
[C---:B------:R-:W-:Y:S01]  /*11080*/  FMUL.FTZ R7, R0.reuse, R163 ;  /* 0x000000a300077220 */ /* 0x040fe20000410000 */
        /* <DEDUP_REMOVED lines=8> */
[C---:B----4-:R-:W-:Y:S01]  /*11110*/  FMUL.FTZ R35, R0.reuse, R135 ;  /* 0x0000008700237220 */ /* 0x050fe20000410000 */
        /* <DEDUP_REMOVED lines=19> */
[----:B------:R-:W-:Y:S01]  /*11250*/  FMUL.FTZ R39, R0, R39 ;  /* 0x0000002700277220 */ /* 0x000fe20000410000 */
[C---:B------:R-:W-:Y:S01]  /*11260*/  FMUL.FTZ R40, R2.reuse, R40 ;  /* 0x0000002802287220 */ /* 0x040fe20000410000 */
[----:B------:R-:W-:Y:S01]  /*11270*/  FMUL.FTZ R41, R2, R41 ;  /* 0x0000002902297220 */ /* 0x000fe20000410000 */
[C---:B------:R-:W-:Y:S01]  /*11280*/  FMUL.FTZ R42, R0.reuse, R42 ;  /* 0x0000002a002a7220 */ /* 0x040fe20000410000 */
[----:B------:R-:W-:Y:S01]  /*11290*/  FMUL.FTZ R43, R0, R43 ;  /* 0x0000002b002b7220 */ /* 0x000fe20000410000 */
[----:B------:R-:W2:Y:S03]  /*112a0*/  LDSM.16.MT88.4 R140, [R234+0x12000] ;  /* 0x01200000ea8c783b */ /* 0x000ea60000004200 */
[----:B------:R-:W-:Y:S01]  /*112b0*/  MUFU.EX2 R192, R192 ;  /* 0x000000c000c07308 */ /* 0x000fe20000000800 */
[--C-:B------:R-:W-:Y:S01]  /*112c0*/  FFMA.FTZ R183, R183, UR4, -R180.reuse ;  /* 0x00000004b7b77c23 */ /* 0x100fe200080108b4 */
        /* <DEDUP_REMOVED lines=38> */
[----:B------:R-:W-:Y:S01]  /*11530*/  MUFU.EX2 R184, R183 ;  /* 0x000000b700b87308 */ /* 0x000fe20000000800 */
[----:B-----5:R-:W-:Y:S01]  /*11540*/  F2FP.F16.F32.PACK_AB R163, R188, R189 ;  /* 0x000000bdbca3723e */ /* 0x020fe200000000ff */
[----:B------:R-:W-:Y:S01]  /*11550*/  FMUL.FTZ R75, R0, R75 ;  /* 0x0000004b004b7220 */ /* 0x000fe20000410000 */
[C---:B------:R-:W-:Y:S01]  /*11560*/  FMUL.FTZ R76, R2.reuse, R76 ;  /* 0x0000004c024c7220 */ /* 0x040fe20000410000 */
[----:B------:R-:W-:Y:S01]  /*11570*/  FMUL.FTZ R77, R2, R77 ;  /* 0x0000004d024d7220 */ /* 0x000fe20000410000 */
[C---:B------:R-:W-:Y:S01]  /*11580*/  FMUL.FTZ R78, R0.reuse, R78 ;  /* 0x0000004e004e7220 */ /* 0x040fe20000410000 */
[----:B------:R-:W-:Y:S01]  /*11590*/  FMUL.FTZ R79, R0, R79 ;  /* 0x0000004f004f7220 */ /* 0x000fe20000410000 */
[C---:B------:R-:W-:Y:S01]  /*115a0*/  FMUL.FTZ R80, R2.reuse, R80 ;  /* 0x0000005002507220 */ /* 0x040fe20000410000 */
[C---:B------:R-:W-:Y:S02]  /*115b0*/  HMMA.16816.F32 R4, R160.reuse, R12, R4 ;  /* 0x0000000ca004723c */ /* 0x040fe40000001804 */
[----:B------:R-:W-:Y:S01]  /*115c0*/  MUFU.EX2 R196, R196 ;  /* 0x000000c400c47308 */ /* 0x000fe20000000800 */
[----:B------:R-:W-:Y:S02]  /*115d0*/  PLOP3.LUT P0, PT, PT, PT, UP2, 0x80, 0x0 ;  /* 0x000000000000781c */ /* 0x000fe40003f0f028 */
[C---:B------:R-:W-:Y:S01]  /*115e0*/  FMUL.FTZ R81, R2.reuse, R81 ;  /* 0x0000005102517220 */ /* 0x040fe20000410000 */
[C---:B------:R-:W-:Y:S06]  /*115f0*/  HMMA.16816.F32 R8, R160.reuse, R14, R8 ;  /* 0x0000000ea008723c */ /* 0x040fec0000001808 */
[----:B------:R-:W-:Y:S01]  /*11600*/  MUFU.EX2 R208, R208 ;  /* 0x000000d000d07308 */ /* 0x000fe20000000800 */
[C---:B------:R-:W-:Y:S01]  /*11610*/  FMUL.FTZ R12, R2.reuse, R152 ;  /* 0x00000098020c7220 */ /* 0x040fe20000410000 */
[----:B------:R-:W-:Y:S03]  /*11620*/  FMUL.FTZ R13, R2, R153 ;  /* 0x00000099020d7220 */ /* 0x000fe60000410000 */
[C---:B------:R-:W-:Y:S01]  /*11630*/  FMUL.FTZ R14, R0.reuse, R154 ;  /* 0x0000009a000e7220 */ /* 0x040fe20000410000 */
[C---:B------:R-:W-:Y:S02]  /*11640*/  FMUL.FTZ R15, R0.reuse, R155 ;  /* 0x0000009b000f7220 */ /* 0x040fe40000410000 */
[----:B------:R-:W-:Y:S01]  /*11650*/  LDSM.16.MT88.4 R152, [R232+0x10800] ;  /* 0x01080000e898783b */ /* 0x000fe20000004200 */
[C---:B------:R-:W-:Y:S01]  /*11660*/  FMUL.FTZ R82, R0.reuse, R82 ;  /* 0x0000005200527220 */ /* 0x040fe20000410000 */
[----:B------:R-:W-:Y:S01]  /*11670*/  FMUL.FTZ R83, R0, R83 ;  /* 0x0000005300537220 */ /* 0x000fe20000410000 */
[C---:B------:R-:W-:Y:S01]  /*11680*/  FMUL.FTZ R84, R2.reuse, R84 ;  /* 0x0000005402547220 */ /* 0x040fe20000410000 */
[----:B------:R-:W-:Y:S01]  /*11690*/  FMUL.FTZ R85, R2, R85 ;  /* 0x0000005502557220 */ /* 0x000fe20000410000 */
[C---:B------:R-:W-:Y:S01]  /*116a0*/  HMMA.16816.F32 R12, R160.reuse, R20, R12 ;  /* 0x00000014a00c723c */ /* 0x040fe2000000180c */
[----:B------:R-:W-:Y:S02]  /*116b0*/  MUFU.EX2 R212, R212 ;  /* 0x000000d400d47308 */ /* 0x000fe40000000800 */
        /* <DEDUP_REMOVED lines=17> */
[C---:B------:R-:W-:Y:S05]  /*117d0*/  HMMA.16816.F32 R24, R160.reuse, R30, R24 ;  /* 0x0000001ea018723c */ /* 0x040fea0000001818 */
[C---:B------:R-:W-:Y:S01]  /*117e0*/  FMUL.FTZ R28, R2.reuse, R136 ;  /* 0x00000088021c7220 */ /* 0x040fe20000410000 */
[----:B------:R-:W-:Y:S01]  /*117f0*/  FMUL.FTZ R29, R2, R137 ;  /* 0x00000089021d7220 */ /* 0x000fe20000410000 */
[C---:B------:R-:W-:Y:S01]  /*11800*/  FMUL.FTZ R30, R0.reuse, R138 ;  /* 0x0000008a001e7220 */ /* 0x040fe20000410000 */
[----:B------:R-:W-:Y:S02]  /*11810*/  FMUL.FTZ R31, R0, R139 ;  /* 0x0000008b001f7220 */ /* 0x000fe40000410000 */
[----:B------:R-:W1:Y:S01]  /*11820*/  LDSM.16.MT88.4 R136, [R232+0x12000] ;  /* 0x01200000e888783b */ /* 0x000e620000004200 */
[C---:B------:R-:W-:Y:S01]  /*11830*/  FMUL.FTZ R96, R2.reuse, R96 ;  /* 0x0000006002607220 */ /* 0x040fe20000410000 */
[----:B------:R-:W-:Y:S01]  /*11840*/  FMUL.FTZ R97, R2, R97 ;  /* 0x0000006102617220 */ /* 0x000fe20000410000 */
[C---:B------:R-:W-:Y:S01]  /*11850*/  FMUL.FTZ R98, R0.reuse, R98 ;  /* 0x0000006200627220 */ /* 0x040fe20000410000 */
[----:B------:R-:W-:Y:S01]  /*11860*/  FMUL.FTZ R99, R0, R99 ;  /* 0x0000006300637220 */ /* 0x000fe20000410000 */
[C---:B---3--:R-:W-:Y:S03]  /*11870*/  HMMA.16816.F32 R28, R160.reuse, R156, R28 ;  /* 0x0000009ca01c723c */ /* 0x048fe6000000181c */
[C---:B------:R-:W-:Y:S01]  /*11880*/  FMUL.FTZ R100, R2.reuse, R100 ;  /* 0x0000006402647220 */ /* 0x040fe20000410000 */
[----:B------:R-:W-:Y:S01]  /*11890*/  FMUL.FTZ R101, R2, R101 ;  /* 0x0000006502657220 */ /* 0x000fe20000410000 */
[C---:B------:R-:W-:Y:S01]  /*118a0*/  FMUL.FTZ R102, R0.reuse, R102 ;  /* 0x0000006600667220 */ /* 0x040fe20000410000 */
[C---:B------:R-:W-:Y:S01]  /*118b0*/  HMMA.16816.F32 R32, R160.reuse, R158, R32 ;  /* 0x0000009ea020723c */ /* 0x040fe20000001820 */
[----:B------:R-:W-:Y:S04]  /*118c0*/  LDSM.16.MT88.4 R156, [R236+0x12800] ;  /* 0x01280000ec9c783b */ /* 0x000fe80000004200 */
[----:B------:R-:W-:Y:S01]  /*118d0*/  FMUL.FTZ R103, R0, R103 ;  /* 0x0000006700677220 */ /* 0x000fe20000410000 */
[C---:B----4-:R-:W-:Y:S05]  /*118e0*/  HMMA.16816.F32 R36, R160.reuse, R148, R36 ;  /* 0x00000094a024723c */ /* 0x050fea0000001824 */
[C---:B------:R-:W-:Y:S01]  /*118f0*/  FMUL.FTZ R104, R2.reuse, R104 ;  /* 0x0000006802687220 */ /* 0x040fe20000410000 */
        /* <DEDUP_REMOVED lines=22> */
[--C-:B------:R-:W-:Y:S01]  /*11a60*/  FFMA.FTZ R200, R205, UR4, -R180.reuse ;  /* 0x00000004cdc87c23 */ /* 0x100fe200080108b4 */
[--C-:B------:R-:W-:Y:S01]  /*11a70*/  FFMA.FTZ R205, R177, UR4, -R180.reuse ;  /* 0x00000004b1cd7c23 */ /* 0x100fe200080108b4 */
[--C-:B------:R-:W-:Y:S01]  /*11a80*/  FFMA.FTZ R204, R207, UR4, -R181.reuse ;  /* 0x00000004cfcc7c23 */ /* 0x100fe200080108b5 */
[--C-:B------:R-:W-:Y:S01]  /*11a90*/  FFMA.FTZ R207, R178, UR4, -R181.reuse ;  /* 0x00000004b2cf7c23 */ /* 0x100fe200080108b5 */
[C---:B------:R-:W-:Y:S01]  /*11aa0*/  FMUL.FTZ R116, R2.reuse, R116 ;  /* 0x0000007402747220 */ /* 0x040fe20000410000 */
[C---:B--2---:R-:W-:Y:S01]  /*11ab0*/  HMMA.16816.F32 R68, R160.reuse, R140, R68 ;  /* 0x0000008ca044723c */ /* 0x044fe20000001844 */
[----:B------:R-:W-:Y:S01]  /*11ac0*/  LDSM.16.MT88.4 R176, [R232+0x14800] ;  /* 0x01480000e8b0783b */ /* 0x000fe20000004200 */
[----:B------:R-:W-:Y:S01]  /*11ad0*/  MUFU.EX2 R200, R200 ;  /* 0x000000c800c87308 */ /* 0x000fe20000000800 */
[----:B------:R-:W-:Y:S01]  /*11ae0*/  FMUL.FTZ R117, R2, R117 ;  /* 0x0000007502757220 */ /* 0x000fe20000410000 */
[C---:B------:R-:W-:Y:S01]  /*11af0*/  FMUL.FTZ R118, R0.reuse, R118 ;  /* 0x0000007600767220 */ /* 0x040fe20000410000 */
[----:B------:R-:W-:Y:S01]  /*11b00*/  FMUL.FTZ R119, R0, R119 ;  /* 0x0000007700777220 */ /* 0x000fe20000410000 */
[C---:B------:R-:W-:Y:S03]  /*11b10*/  HMMA.16816.F32 R72, R160.reuse, R142, R72 ;  /* 0x0000008ea048723c */ /* 0x040fe60000001848 */
[----:B------:R-:W2:Y:S03]  /*11b20*/  LDSM.16.MT88.4 R140, [R232+0x14000] ;  /* 0x01400000e88c783b */ /* 0x000ea60000004200 */
[----:B------:R-:W-:Y:S01]  /*11b30*/  MUFU.EX2 R205, R205 ;  /* 0x000000cd00cd7308 */ /* 0x000fe20000000800 */
[--C-:B------:R-:W-:Y:S01]  /*11b40*/  FFMA.FTZ R203, R203, UR4, -R181.reuse ;  /* 0x00000004cbcb7c23 */ /* 0x100fe200080108b5 */
[C---:B---3--:R-:W-:Y:S03]  /*11b50*/  HMMA.16816.F32 R76, R160.reuse, R132, R76 ;  /* 0x00000084a04c723c */ /* 0x048fe6000000184c */
[--C-:B------:R-:W-:Y:S03]  /*11b60*/  FFMA.FTZ R209, R209, UR4, -R180.reuse ;  /* 0x00000004d1d17c23 */ /* 0x100fe600080108b4 */
[C---:B------:R-:W-:Y:S01]  /*11b70*/  HMMA.16816.F32 R80, R160.reuse, R134, R80 ;  /* 0x00000086a050723c */ /* 0x040fe20000001850 */
[----:B------:R-:W3:Y:S01]  /*11b80*/  LDSM.16.MT88.4 R132, [R236+0x16000] ;  /* 0x01600000ec84783b */ /* 0x000ee20000004200 */
[----:B------:R-:W4:Y:S03]  /*11b90*/  MUFU.EX2 R203, R203 ;  /* 0x000000cb00cb7308 */ /* 0x000f260000000800 */
[C---:B------:R-:W-:Y:S01]  /*11ba0*/  FMUL.FTZ R120, R2.reuse, R120 ;  /* 0x0000007802787220 */ /* 0x040fe20000410000 */
[C---:B-1----:R-:W-:Y:S06]  /*11bb0*/  HMMA.16816.F32 R84, R160.reuse, R136, R84 ;  /* 0x00000088a054723c */ /* 0x042fec0000001854 */
[----:B------:R-:W-:Y:S01]  /*11bc0*/  MUFU.EX2 R204, R204 ;  /* 0x000000cc00cc7308 */ /* 0x000fe20000000800 */
[----:B------:R-:W-:Y:S01]  /*11bd0*/  FMUL.FTZ R121, R2, R121 ;  /* 0x0000007902797220 */ /* 0x000fe20000410000 */
[C---:B------:R-:W-:Y:S01]  /*11be0*/  HMMA.16816.F32 R88, R160.reuse, R138, R88 ;  /* 0x0000008aa058723c */ /* 0x040fe20000001858 */
[----:B------:R-:W1:Y:S02]  /*11bf0*/  LDSM.16.MT88.4 R136, [R234+0x16000] ;  /* 0x01600000ea88783b */ /* 0x000e640000004200 */
[C---:B------:R-:W-:Y:S01]  /*11c00*/  FMUL.FTZ R122, R0.reuse, R122 ;  /* 0x0000007a007a7220 */ /* 0x040fe20000410000 */
[----:B------:R-:W-:Y:S04]  /*11c10*/  FMUL.FTZ R123, R0, R123 ;  /* 0x0000007b007b7220 */ /* 0x000fe80000410000 */
[----:B------:R-:W5:Y:S03]  /*11c20*/  MUFU.EX2 R207, R207 ;  /* 0x000000cf00cf7308 */ /* 0x000f660000000800 */
[C---:B------:R-:W-:Y:S01]  /*11c30*/  FMUL.FTZ R124, R2.reuse, R124 ;  /* 0x0000007c027c7220 */ /* 0x040fe20000410000 */
[----:B------:R-:W-:Y:S01]  /*11c40*/  FMUL.FTZ R125, R2, R125 ;  /* 0x0000007d027d7220 */ /* 0x000fe20000410000 */
[C---:B------:R-:W-:Y:S01]  /*11c50*/  FMUL.FTZ R126, R0.reuse, R126 ;  /* 0x0000007e007e7220 */ /* 0x040fe20000410000 */
[----:B------:R-:W-:Y:S01]  /*11c60*/  FMUL.FTZ R127, R0, R127 ;  /* 0x0000007f007f7220 */ /* 0x000fe20000410000 */
[C---:B------:R-:W-:Y:S03]  /*11c70*/  FMUL.FTZ R128, R2.reuse, R128 ;  /* 0x0000008002807220 */ /* 0x040fe60000410000 */
[----:B------:R-:W5:Y:S01]  /*11c80*/  MUFU.EX2 R209, R209 ;  /* 0x000000d100d17308 */ /* 0x000f620000000800 */
[----:B------:R-:W-:Y:S01]  /*11c90*/  FMUL.FTZ R129, R2, R129 ;  /* 0x0000008102817220 */ /* 0x000fe20000410000 */
[C---:B------:R-:W-:Y:S01]  /*11ca0*/  FMUL.FTZ R130, R0.reuse, R130 ;  /* 0x0000008200827220 */ /* 0x040fe20000410000 */
[----:B------:R-:W-:Y:S01]  /*11cb0*/  FMUL.FTZ R131, R0, R131 ;  /* 0x0000008300837220 */ /* 0x000fe20000410000 */
[C---:B--2---:R-:W-:Y:S03]  /*11cc0*/  HMMA.16816.F32 R92, R160.reuse, R140, R92 ;  /* 0x0000008ca05c723c */ /* 0x044fe6000000185c */
[--C-:B------:R-:W-:Y:S01]  /*11cd0*/  FFMA.FTZ R215, R215, UR4, -R180.reuse ;  /* 0x00000004d7d77c23 */ /* 0x100fe200080108b4 */
[--C-:B------:R-:W-:Y:S01]  /*11ce0*/  FFMA.FTZ R214, R214, UR4, -R181.reuse ;  /* 0x00000004d6d67c23 */ /* 0x100fe200080108b5 */
[--C-:B------:R-:W-:Y:S01]  /*11cf0*/  FFMA.FTZ R210, R210, UR4, -R181.reuse ;  /* 0x00000004d2d27c23 */ /* 0x100fe200080108b5 */
[C---:B------:R-:W-:Y:S01]  /*11d00*/  HMMA.16816.F32 R96, R160.reuse, R142, R96 ;  /* 0x0000008ea060723c */ /* 0x040fe20000001860 */
[----:B------:R-:W2:Y:S02]  /*11d10*/  LDSM.16.MT88.4 R140, [R233+0x16000] ;  /* 0x01600000e98c783b */ /* 0x000ea40000004200 */
[----:B------:R-:W2:Y:S02]  /*11d20*/  MUFU.EX2 R215, R215 ;  /* 0x000000d700d77308 */ /* 0x000ea40000000800 */
[--C-:B------:R-:W-:Y:S01]  /*11d30*/  FFMA.FTZ R213, R213, UR4, -R180.reuse ;  /* 0x00000004d5d57c23 */ /* 0x100fe200080108b4 */
[C---:B---3--:R-:W-:Y:S05]  /*11d40*/  HMMA.16816.F32 R100, R160.reuse, R132, R100 ;  /* 0x00000084a064723c */ /* 0x048fea0000001864 */
[--C-:B------:R-:W-:Y:S01]  /*11d50*/  FFMA.FTZ R211, R211, UR4, -R180.reuse ;  /* 0x00000004d3d37c23 */ /* 0x100fe200080108b4 */
[C---:B------:R-:W-:Y:S01]  /*11d60*/  HMMA.16816.F32 R104, R160.reuse, R134, R104 ;  /* 0x00000086a068723c */ /* 0x040fe20000001868 */
[----:B------:R-:W3:Y:S01]  /*11d70*/  LDSM.16.MT88.4 R132, [R232+0x16000] ;  /* 0x01600000e884783b */ /* 0x000ee20000004200 */
[----:B------:R-:W-:Y:S03]  /*11d80*/  MUFU.EX2 R214, R214 ;  /* 0x000000d600d67308 */ /* 0x000fe60000000800 */
[--C-:B------:R-:W-:Y:S01]  /*11d90*/  FFMA.FTZ R206, R206, UR4, -R181.reuse ;  /* 0x00000004cece7c23 */ /* 0x100fe200080108b5 */
[C---:B-1----:R-:W-:Y:S06]  /*11da0*/  HMMA.16816.F32 R108, R160.reuse, R136, R108 ;  /* 0x00000088a06c723c */ /* 0x042fec000000186c */
[----:B------:R-:W1:Y:S01]  /*11db0*/  MUFU.EX2 R210, R210 ;  /* 0x000000d200d27308 */ /* 0x000e620000000800 */
[--C-:B------:R-:W-:Y:S01]  /*11dc0*/  FFMA.FTZ R202, R202, UR4, -R181.reuse ;  /* 0x00000004caca7c23 */ /* 0x100fe200080108b5 */
[C---:B------:R-:W-:Y:S03]  /*11dd0*/  HMMA.16816.F32 R112, R160.reuse, R138, R112 ;  /* 0x0000008aa070723c */ /* 0x040fe60000001870 */
[----:B----4-:R-:W-:Y:S01]  /*11de0*/  F2FP.F16.F32.PACK_AB R136, R203, R196 ;  /* 0x000000c4cb88723e */ /* 0x010fe200000000ff */
[--C-:B------:R-:W-:Y:S01]  /*11df0*/  FFMA.FTZ R201, R201, UR4, -R180.reuse ;  /* 0x00000004c9c97c23 */ /* 0x100fe200080108b4 */
[----:B------:R-:W-:Y:S01]  /*11e00*/  F2FP.F16.F32.PACK_AB R137, R205, R200 ;  /* 0x000000c8cd89723e */ /* 0x000fe200000000ff */
[--C-:B------:R-:W-:Y:S02]  /*11e10*/  FFMA.FTZ R199, R199, UR4, -R180.reuse ;  /* 0x00000004c7c77c23 */ /* 0x100fe400080108b4 */
[----:B------:R-:W-:Y:S03]  /*11e20*/  MUFU.EX2 R213, R213 ;  /* 0x000000d500d57308 */ /* 0x000fe60000000800 */
[----:B-----5:R-:W-:Y:S01]  /*11e30*/  F2FP.F16.F32.PACK_AB R138, R207, R204 ;  /* 0x000000cccf8a723e */ /* 0x020fe200000000ff */
[--C-:B------:R-:W-:Y:S01]  /*11e40*/  FFMA.FTZ R198, R198, UR4, -R181.reuse ;  /* 0x00000004c6c67c23 */ /* 0x100fe200080108b5 */
[----:B------:R-:W-:Y:S01]  /*11e50*/  F2FP.F16.F32.PACK_AB R139, R209, R208 ;  /* 0x000000d0d18b723e */ /* 0x000fe200000000ff */
[----:B------:R-:W-:Y:S01]  /*11e60*/  FFMA.FTZ R181, R194, UR4, -R181 ;  /* 0x00000004c2b57c23 */ /* 0x000fe200080108b5 */
[--C-:B------:R-:W-:Y:S01]  /*11e70*/  FFMA.FTZ R166, R166, UR4, -R180.reuse ;  /* 0x00000004a6a67c23 */ /* 0x100fe200080108b4 */
[----:B------:R-:W-:Y:S01]  /*11e80*/  FFMA.FTZ R180, R165, UR4, -R180 ;  /* 0x00000004a5b47c23 */ /* 0x000fe200080108b4 */
[C---:B--2---:R-:W-:Y:S01]  /*11e90*/  HMMA.16816.F32 R116, R160.reuse, R140, R116 ;  /* 0x0000008ca074723c */ /* 0x044fe20000001874 */
[----:B------:R-:W-:Y:S02]  /*11ea0*/  MUFU.EX2 R194, R181 ;  /* 0x000000b500c27308 */ /* 0x000fe40000000800 */
[----:B------:R-:W-:Y:S01]  /*11eb0*/  FFMA.FTZ R197, R2, R251, R197 ;  /* 0x000000fb02c57223 */ /* 0x000fe200000100c5 */
[----:B------:R-:W-:Y:S02]  /*11ec0*/  FFMA.FTZ R195, R0, R249, R195 ;  /* 0x000000f900c37223 */ /* 0x000fe400000100c3 */
[C---:B------:R-:W-:Y:S01]  /*11ed0*/  HMMA.16816.F32 R120, R160.reuse, R142, R120 ;  /* 0x0000008ea078723c */ /* 0x040fe20000001878 */
[----:B------:R-:W2:Y:S04]  /*11ee0*/  LDSM.16.MT88.4 R140, [R233+0x10800] ;  /* 0x01080000e98c783b */ /* 0x000ea80000004200 */
[----:B------:R4:W-:Y:S01]  /*11ef0*/  MUFU.EX2 R165, R180 ;  /* 0x000000b400a57308 */ /* 0x0009e20000000800 */
[----:B------:R-:W-:Y:S01]  /*11f00*/  FADD.FTZ R197, R193, R197 ;  /* 0x000000c5c1c57221 */ /* 0x000fe20000010000 */
[C---:B---3--:R-:W-:Y:S08]  /*11f10*/  HMMA.16816.F32 R124, R160.reuse, R132, R124 ;  /* 0x00000084a07c723c */ /* 0x048ff0000000187c */
[----:B------:R-:W3:Y:S01]  /*11f20*/  MUFU.EX2 R211, R211 ;  /* 0x000000d300d37308 */ /* 0x000ee20000000800 */
[----:B------:R-:W-:Y:S01]  /*11f30*/  HMMA.16816.F32 R128, R160, R134, R128 ;  /* 0x00000086a080723c */ /* 0x000fe20000001880 */
[----:B------:R-:W5:Y:S02]  /*11f40*/  LDSM.16.MT88.4 R132, [R233+0x12800] ;  /* 0x01280000e984783b */ /* 0x000f640000004200 */
[----:B------:R-:W-:Y:S03]  /*11f50*/  FADD.FTZ R190, R190, R195 ;  /* 0x000000c3bebe7221 */ /* 0x000fe60000010000 */
[C---:B------:R-:W-:Y:S03]  /*11f60*/  HMMA.16816.F32 R4, R136.reuse, R144, R4 ;  /* 0x000000908804723c */ /* 0x040fe60000001804 */
[----:B------:R-:W-:Y:S01]  /*11f70*/  MUFU.EX2 R206, R206 ;  /* 0x000000ce00ce7308 */ /* 0x000fe20000000800 */
[----:B------:R-:W1:Y:S01]  /*11f80*/  LDSM.16.MT88.4 R160, [R232+0x12800] ;  /* 0x01280000e8a0783b */ /* 0x000e620000004200 */
[----:B------:R-:W-:Y:S01]  /*11f90*/  FADD.FTZ R192, R192, R197 ;  /* 0x000000c5c0c07221 */ /* 0x000fe20000010000 */
[C---:B------:R-:W-:Y:S07]  /*11fa0*/  HMMA.16816.F32 R8, R136.reuse, R146, R8 ;  /* 0x000000928808723c */ /* 0x040fee0000001808 */
[----:B------:R-:W3:Y:S01]  /*11fb0*/  MUFU.EX2 R202, R202 ;  /* 0x000000ca00ca7308 */ /* 0x000ee20000000800 */
[----:B------:R-:W3:Y:S01]  /*11fc0*/  LDSM.16.MT88.4 R144, [R234+0x14800] ;  /* 0x01480000ea90783b */ /* 0x000ee20000004200 */
[C---:B------:R-:W-:Y:S08]  /*11fd0*/  HMMA.16816.F32 R12, R136.reuse, R148, R12 ;  /* 0x00000094880c723c */ /* 0x040ff0000000180c */
[----:B------:R-:W-:Y:S01]  /*11fe0*/  MUFU.EX2 R201, R201 ;  /* 0x000000c900c97308 */ /* 0x000fe20000000800 */
[C---:B------:R-:W-:Y:S01]  /*11ff0*/  HMMA.16816.F32 R16, R136.reuse, R150, R16 ;  /* 0x000000968810723c */ /* 0x040fe20000001810 */
[----:B------:R-:W3:Y:S02]  /*12000*/  LDSM.16.MT88.4 R148, [R233+0x14800] ;  /* 0x01480000e994783b */ /* 0x000ee40000004200 */
[----:B------:R-:W-:Y:S03]  /*12010*/  FADD.FTZ R189, R189, R190 ;  /* 0x000000bebdbd7221 */ /* 0x000fe60000010000 */
[C---:B--2---:R-:W-:Y:S03]  /*12020*/  HMMA.16816.F32 R20, R136.reuse, R140, R20 ;  /* 0x0000008c8814723c */ /* 0x044fe60000001814 */
[----:B------:R-:W2:Y:S01]  /*12030*/  MUFU.EX2 R199, R199 ;  /* 0x000000c700c77308 */ /* 0x000ea20000000800 */
[----:B----4-:R-:W-:Y:S01]  /*12040*/  LDSM.16.MT88.4 R180, [R234+0x13800] ;  /* 0x01380000eab4783b */ /* 0x010fe20000004200 */
[----:B------:R-:W-:Y:S01]  /*12050*/  FADD.FTZ R191, R191, R192 ;  /* 0x000000c0bfbf7221 */ /* 0x000fe20000010000 */
[C---:B------:R-:W-:Y:S07]  /*12060*/  HMMA.16816.F32 R24, R136.reuse, R142, R24 ;  /* 0x0000008e8818723c */ /* 0x040fee0000001818 */
[----:B------:R-:W4:Y:S01]  /*12070*/  MUFU.EX2 R198, R198 ;  /* 0x000000c600c67308 */ /* 0x000f220000000800 */
[----:B------:R-:W2:Y:S01]  /*12080*/  LDSM.16.MT88.4 R140, [R236+0x16800] ;  /* 0x01680000ec8c783b */ /* 0x000ea20000004200 */
[C---:B------:R-:W-:Y:S08]  /*12090*/  HMMA.16816.F32 R28, R136.reuse, R152, R28 ;  /* 0x00000098881c723c */ /* 0x040ff0000000181c */
[----:B------:R-:W4:Y:S01]  /*120a0*/  MUFU.EX2 R166, R166 ;  /* 0x000000a600a67308 */ /* 0x000f220000000800 */
[C---:B------:R-:W-:Y:S01]  /*120b0*/  HMMA.16816.F32 R32, R136.reuse, R154, R32 ;  /* 0x0000009a8820723c */ /* 0x040fe20000001820 */
[----:B------:R-:W-:Y:S02]  /*120c0*/  LDSM.16.MT88.4 R152, [R234+0x11000] ;  /* 0x01100000ea98783b */ /* 0x000fe40000004200 */
[----:B------:R-:W-:Y:S03]  /*120d0*/  FADD.FTZ R189, R188, R189 ;  /* 0x000000bdbcbd7221 */ /* 0x000fe60000010000 */
        /* <DEDUP_REMOVED lines=10> */
[C---:B-----5:R-:W-:Y:S05]  /*12180*/  HMMA.16816.F32 R52, R136.reuse, R132, R52 ;  /* 0x000000848834723c */ /* 0x060fea0000001834 */
        /* <DEDUP_REMOVED lines=24> */
[C---:B-----5:R-:W-:Y:S06]  /*12310*/  HMMA.16816.F32 R108, R136.reuse, R132, R108 ;  /* 0x00000084886c723c */ /* 0x060fec000000186c */
[C---:B------:R-:W-:Y:S05]  /*12320*/  HMMA.16816.F32 R112, R136.reuse, R134, R112 ;  /* 0x000000868870723c */ /* 0x040fea0000001870 */
[----:B------:R-:W-:Y:S01]  /*12330*/  F2FP.F16.F32.PACK_AB R133, R215, R184 ;  /* 0x000000b8d785723e */ /* 0x000fe200000000ff */
[C---:B-1----:R-:W-:Y:S05]  /*12340*/  HMMA.16816.F32 R116, R136.reuse, R144, R116 ;  /* 0x000000908874723c */ /* 0x042fea0000001874 */
[----:B------:R-:W-:Y:S01]  /*12350*/  F2FP.F16.F32.PACK_AB R132, R167, R212 ;  /* 0x000000d4a784723e */ /* 0x000fe200000000ff */
[C---:B------:R-:W-:Y:S01]  /*12360*/  HMMA.16816.F32 R120, R136.reuse, R146, R120 ;  /* 0x000000928878723c */ /* 0x040fe20000001878 */
[----:B------:R-:W1:Y:S04]  /*12370*/  LDSM.16.MT88.4 R144, [R233+0x11000] ;  /* 0x01100000e990783b */ /* 0x000e680000004200 */
[----:B------:R-:W-:Y:S01]  /*12380*/  F2FP.F16.F32.PACK_AB R134, R210, R214 ;  /* 0x000000d6d286723e */ /* 0x000fe200000000ff */
[C---:B---3--:R-:W-:Y:S05]  /*12390*/  HMMA.16816.F32 R124, R136.reuse, R148, R124 ;  /* 0x00000094887c723c */ /* 0x048fea000000187c */
[----:B------:R-:W-:Y:S01]  /*123a0*/  F2FP.F16.F32.PACK_AB R135, R211, R213 ;  /* 0x000000d5d387723e */ /* 0x000fe200000000ff */
[----:B------:R-:W-:Y:S01]  /*123b0*/  HMMA.16816.F32 R128, R136, R150, R128 ;  /* 0x000000968880723c */ /* 0x000fe20000001880 */
[----:B------:R-:W3:Y:S04]  /*123c0*/  LDSM.16.MT88.4 R136, [R232+0x13000] ;  /* 0x01300000e888783b */ /* 0x000ee80000004200 */
[----:B------:R-:W-:Y:S01]  /*123d0*/  FADD.FTZ R212, R212, R207 ;  /* 0x000000cfd4d47221 */ /* 0x000fe20000010000 */
[C---:B--2---:R-:W-:Y:S03]  /*123e0*/  HMMA.16816.F32 R4, R132.reuse, R140, R4 ;  /* 0x0000008c8404723c */ /* 0x044fe60000001804 */
[----:B------:R-:W2:Y:S03]  /*123f0*/  LDSM.16.MT88.4 R148, [R236+0x15000] ;  /* 0x01500000ec94783b */ /* 0x000ea60000004200 */
[C---:B------:R-:W-:Y:S05]  /*12400*/  HMMA.16816.F32 R8, R132.reuse, R142, R8 ;  /* 0x0000008e8408723c */ /* 0x040fea0000001808 */
[----:B------:R-:W5:Y:S01]  /*12410*/  LDSM.16.MT88.4 R140, [R234+0x15000] ;  /* 0x01500000ea8c783b */ /* 0x000f620000004200 */
        /* <DEDUP_REMOVED lines=8> */
[----:B------:R-:W1:Y:S05]  /*124a0*/  LDSM.16.MT88.4 R156, [R236+0x17000] ;  /* 0x01700000ec9c783b */ /* 0x000e6a0000004200 */
[C---:B------:R-:W-:Y:S06]  /*124b0*/  HMMA.16816.F32 R36, R132.reuse, R160, R36 ;  /* 0x000000a08424723c */ /* 0x040fec0000001824 */
[C---:B------:R-:W-:Y:S06]  /*124c0*/  HMMA.16816.F32 R40, R132.reuse, R162, R40 ;  /* 0x000000a28428723c */ /* 0x040fec0000001828 */
[C---:B------:R-:W-:Y:S06]  /*124d0*/  HMMA.16816.F32 R44, R132.reuse, R168, R44 ;  /* 0x000000a8842c723c */ /* 0x040fec000000182c */
[C---:B------:R-:W-:Y:S05]  /*124e0*/  HMMA.16816.F32 R48, R132.reuse, R170, R48 ;  /* 0x000000aa8430723c */ /* 0x040fea0000001830 */
[----:B------:R-:W-:Y:S01]  /*124f0*/  F2FP.F16.F32.PACK_AB R168, R202, R206 ;  /* 0x000000cecaa8723e */ /* 0x000fe200000000ff */
[C---:B------:R-:W-:Y:S05]  /*12500*/  HMMA.16816.F32 R52, R132.reuse, R172, R52 ;  /* 0x000000ac8434723c */ /* 0x040fea0000001834 */
[----:B------:R-:W-:Y:S01]  /*12510*/  F2FP.F16.F32.PACK_AB R169, R199, R201 ;  /* 0x000000c9c7a9723e */ /* 0x000fe200000000ff */
[C---:B------:R-:W-:Y:S01]  /*12520*/  HMMA.16816.F32 R56, R132.reuse, R174, R56 ;  /* 0x000000ae8438723c */ /* 0x040fe20000001838 */
[----:B------:R-:W-:Y:S04]  /*12530*/  LDSM.16.MT88.4 R172, [R232+0x11800] ;  /* 0x01180000e8ac783b */ /* 0x000fe80000004200 */
[----:B----4-:R-:W-:Y:S01]  /*12540*/  F2FP.F16.F32.PACK_AB R170, R194, R198 ;  /* 0x000000c6c2aa723e */ /* 0x010fe200000000ff */
[C---:B---3--:R-:W-:Y:S05]  /*12550*/  HMMA.16816.F32 R60, R132.reuse, R136, R60 ;  /* 0x00000088843c723c */ /* 0x048fea000000183c */
[----:B------:R-:W-:Y:S01]  /*12560*/  F2FP.F16.F32.PACK_AB R171, R165, R166 ;  /* 0x000000a6a5ab723e */ /* 0x000fe200000000ff */
[C---:B------:R-:W-:Y:S01]  /*12570*/  HMMA.16816.F32 R64, R132.reuse, R138, R64 ;  /* 0x0000008a8440723c */ /* 0x040fe20000001840 */
[----:B------:R-:W3:Y:S05]  /*12580*/  LDSM.16.MT88.4 R136, [R234+0x17000] ;  /* 0x01700000ea88783b */ /* 0x000eea0000004200 */
[C---:B--2---:R-:W-:Y:S06]  /*12590*/  HMMA.16816.F32 R68, R132.reuse, R148, R68 ;  /* 0x000000948444723c */ /* 0x044fec0000001844 */
[C---:B------:R-:W-:Y:S01]  /*125a0*/  HMMA.16816.F32 R72, R132.reuse, R150, R72 ;  /* 0x000000968448723c */ /* 0x040fe20000001848 */
[----:B------:R-:W-:Y:S05]  /*125b0*/  LDSM.16.MT88.4 R148, [R234+0x11800] ;  /* 0x01180000ea94783b */ /* 0x000fea0000004200 */
[C---:B-----5:R-:W-:Y:S06]  /*125c0*/  HMMA.16816.F32 R76, R132.reuse, R140, R76 ;  /* 0x0000008c844c723c */ /* 0x060fec000000184c */
[C---:B------:R-:W-:Y:S01]  /*125d0*/  HMMA.16816.F32 R80, R132.reuse, R142, R80 ;  /* 0x0000008e8450723c */ /* 0x040fe20000001850 */
[----:B------:R-:W2:Y:S05]  /*125e0*/  LDSM.16.MT88.4 R140, [R233+0x17000] ;  /* 0x01700000e98c783b */ /* 0x000eaa0000004200 */
[C---:B------:R-:W-:Y:S06]  /*125f0*/  HMMA.16816.F32 R84, R132.reuse, R152, R84 ;  /* 0x000000988454723c */ /* 0x040fec0000001854 */
[C---:B------:R-:W-:Y:S06]  /*12600*/  HMMA.16816.F32 R88, R132.reuse, R154, R88 ;  /* 0x0000009a8458723c */ /* 0x040fec0000001858 */
        /* <DEDUP_REMOVED lines=10> */
[C---:B------:R-:W-:Y:S06]  /*126b0*/  HMMA.16816.F32 R120, R132.reuse, R142, R120 ;  /* 0x0000008e8478723c */ /* 0x040fec0000001878 */
[C---:B-1----:R-:W-:Y:S06]  /*126c0*/  HMMA.16816.F32 R124, R132.reuse, R144, R124 ;  /* 0x00000090847c723c */ /* 0x042fec000000187c */
[----:B------:R-:W-:Y:S06]  /*126d0*/  HMMA.16816.F32 R128, R132, R146, R128 ;  /* 0x000000928480723c */ /* 0x000fec0000001880 */
[C---:B----4-:R-:W-:Y:S01]  /*126e0*/  HMMA.16816.F32 R160, R168.reuse, R156, R4 ;  /* 0x0000009ca8a0723c */ /* 0x050fe20000001804 */
[----:B------:R-:W-:Y:S04]  /*126f0*/  LDSM.16.MT88.4 R4, [R232+0x13800] ;  /* 0x01380000e804783b */ /* 0x000fe80000004200 */
[----:B------:R-:W-:Y:S01]  /*12700*/  MOV R135, R184 ;  /* 0x000000b800877202 */ /* 0x000fe20000000f00 */
[C---:B------:R-:W-:Y:S03]  /*12710*/  HMMA.16816.F32 R156, R168.reuse, R158, R8 ;  /* 0x0000009ea89c723c */ /* 0x040fe60000001808 */
[----:B------:R-:W1:Y:S03]  /*12720*/  LDSM.16.MT88.4 R184, [R233+0x13800] ;  /* 0x01380000e9b8783b */ /* 0x000e660000004200 */
[C---:B------:R-:W-:Y:S05]  /*12730*/  HMMA.16816.F32 R152, R168.reuse, R148, R12 ;  /* 0x00000094a898723c */ /* 0x040fea000000180c */
[----:B------:R-:W2:Y:S01]  /*12740*/  LDSM.16.MT88.4 R8, [R236+0x15800] ;  /* 0x01580000ec08783b */ /* 0x000ea20000004200 */
[C---:B------:R-:W-:Y:S06]  /*12750*/  HMMA.16816.F32 R148, R168.reuse, R150, R16 ;  /* 0x00000096a894723c */ /* 0x040fec0000001810 */
[C---:B---3--:R-:W-:Y:S01]  /*12760*/  HMMA.16816.F32 R144, R168.reuse, R136, R20 ;  /* 0x00000088a890723c */ /* 0x048fe20000001814 */
[----:B------:R-:W3:Y:S05]  /*12770*/  LDSM.16.MT88.4 R12, [R234+0x15800] ;  /* 0x01580000ea0c783b */ /* 0x000eea0000004200 */
[C---:B------:R-:W-:Y:S03]  /*12780*/  HMMA.16816.F32 R140, R168.reuse, R138, R24 ;  /* 0x0000008aa88c723c */ /* 0x040fe60000001818 */
[----:B------:R-:W4:Y:S03]  /*12790*/  LDSM.16.MT88.4 R16, [R233+0x15800] ;  /* 0x01580000e910783b */ /* 0x000f260000004200 */
[C---:B------:R-:W-:Y:S05]  /*127a0*/  HMMA.16816.F32 R136, R168.reuse, R172, R28 ;  /* 0x000000aca888723c */ /* 0x040fea000000181c */
[----:B------:R-:W5:Y:S02]  /*127b0*/  LDSM.16.MT88.4 R20, [R232+0x15800] ;  /* 0x01580000e814783b */ /* 0x000f640000004200 */
[----:B------:R-:W-:Y:S02]  /*127c0*/  MOV R173, R135 ;  /* 0x0000008700ad7202 */ /* 0x000fe40000000f00 */
[C---:B------:R-:W-:Y:S03]  /*127d0*/  HMMA.16816.F32 R132, R168.reuse, R174, R32 ;  /* 0x000000aea884723c */ /* 0x040fe60000001820 */
[----:B------:R-:W-:Y:S01]  /*127e0*/  FADD.FTZ R0, R173, R209 ;  /* 0x000000d1ad007221 */ /* 0x000fe20000010000 */
[----:B------:R-:W5:Y:S02]  /*127f0*/  LDSM.16.MT88.4 R24, [R236+0x17800] ;  /* 0x01780000ec18783b */ /* 0x000f640000004200 */
[C---:B------:R-:W-:Y:S05]  /*12800*/  HMMA.16816.F32 R36, R168.reuse, R176, R36 ;  /* 0x000000b0a824723c */ /* 0x040fea0000001824 */
[----:B------:R-:W-:Y:S01]  /*12810*/  FADD.FTZ R0, R215, R0 ;  /* 0x00000000d7007221 */ /* 0x000fe20000010000 */
[C---:B------:R-:W-:Y:S01]  /*12820*/  HMMA.16816.F32 R40, R168.reuse, R178, R40 ;  /* 0x000000b2a828723c */ /* 0x040fe20000001828 */
[----:B------:R-:W5:Y:S04]  /*12830*/  LDSM.16.MT88.4 R28, [R234+0x17800] ;  /* 0x01780000ea1c783b */ /* 0x000f680000004200 */
[----:B------:R-:W-:Y:S01]  /*12840*/  FADD.FTZ R0, R213, R0 ;  /* 0x00000000d5007221 */ /* 0x000fe20000010000 */
[C---:B------:R-:W-:Y:S05]  /*12850*/  HMMA.16816.F32 R44, R168.reuse, R180, R44 ;  /* 0x000000b4a82c723c */ /* 0x040fea000000182c */
[----:B------:R-:W-:Y:S01]  /*12860*/  FADD.FTZ R0, R211, R0 ;  /* 0x00000000d3007221 */ /* 0x000fe20000010000 */
[C---:B------:R-:W-:Y:S05]  /*12870*/  HMMA.16816.F32 R48, R168.reuse, R182, R48 ;  /* 0x000000b6a830723c */ /* 0x040fea0000001830 */
[----:B------:R-:W-:Y:S01]  /*12880*/  FADD.FTZ R0, R201, R0 ;  /* 0x00000000c9007221 */ /* 0x000fe20000010000 */
[C---:B-1----:R-:W-:Y:S05]  /*12890*/  HMMA.16816.F32 R52, R168.reuse, R184, R52 ;  /* 0x000000b8a834723c */ /* 0x042fea0000001834 */
[----:B------:R-:W-:Y:S01]  /*128a0*/  FADD.FTZ R199, R199, R0 ;  /* 0x00000000c7c77221 */ /* 0x000fe20000010000 */
[C---:B------:R-:W-:Y:S05]  /*128b0*/  HMMA.16816.F32 R56, R168.reuse, R186, R56 ;  /* 0x000000baa838723c */ /* 0x040fea0000001838 */
[----:B------:R-:W-:Y:S01]  /*128c0*/  MOV R0, R3 ;  /* 0x0000000300007202 */ /* 0x000fe20000000f00 */
[C---:B------:R-:W-:Y:S05]  /*128d0*/  HMMA.16816.F32 R60, R168.reuse, R4, R60 ;  /* 0x00000004a83c723c */ /* 0x040fea000000183c */
[----:B------:R-:W-:Y:S01]  /*128e0*/  FADD.FTZ R166, R166, R199 ;  /* 0x000000c7a6a67221 */ /* 0x000fe20000010000 */
[C---:B------:R-:W-:Y:S01]  /*128f0*/  HMMA.16816.F32 R64, R168.reuse, R6, R64 ;  /* 0x00000006a840723c */ /* 0x040fe20000001840 */
[----:B------:R-:W1:Y:S04]  /*12900*/  LDSM.16.MT88.4 R4, [R233+0x17800] ;  /* 0x01780000e904783b */ /* 0x000e680000004200 */
[----:B------:R-:W-:Y:S01]  /*12910*/  FADD.FTZ R249, R165, R166 ;  /* 0x000000a6a5f97221 */ /* 0x000fe20000010000 */
[C---:B--2---:R-:W-:Y:S06]  /*12920*/  HMMA.16816.F32 R68, R168.reuse, R8, R68 ;  /* 0x00000008a844723c */ /* 0x044fec0000001844 */
[C---:B------:R-:W-:Y:S01]  /*12930*/  HMMA.16816.F32 R72, R168.reuse, R10, R72 ;  /* 0x0000000aa848723c */ /* 0x040fe20000001848 */
[----:B------:R-:W2:Y:S05]  /*12940*/  LDSM.16.MT88.4 R8, [R232+0x17800] ;  /* 0x01780000e808783b */ /* 0x000eaa0000004200 */
[C---:B---3--:R-:W-:Y:S06]  /*12950*/  HMMA.16816.F32 R76, R168.reuse, R12, R76 ;  /* 0x0000000ca84c723c */ /* 0x048fec000000184c */
[C---:B------:R-:W-:Y:S06]  /*12960*/  HMMA.16816.F32 R80, R168.reuse, R14, R80 ;  /* 0x0000000ea850723c */ /* 0x040fec0000001850 */
[C---:B----4-:R-:W-:Y:S06]  /*12970*/  HMMA.16816.F32 R84, R168.reuse, R16, R84 ;  /* 0x00000010a854723c */ /* 0x050fec0000001854 */
[C---:B------:R-:W-:Y:S06]  /*12980*/  HMMA.16816.F32 R88, R168.reuse, R18, R88 ;  /* 0x00000012a858723c */ /* 0x040fec0000001858 */
[C---:B-----5:R-:W-:Y:S06]  /*12990*/  HMMA.16816.F32 R92, R168.reuse, R20, R92 ;  /* 0x00000014a85c723c */ /* 0x060fec000000185c */
[C---:B------:R-:W-:Y:S06]  /*129a0*/  HMMA.16816.F32 R96, R168.reuse, R22, R96 ;  /* 0x00000016a860723c */ /* 0x040fec0000001860 */
[C---:B------:R-:W-:Y:S06]  /*129b0*/  HMMA.16816.F32 R100, R168.reuse, R24, R100 ;  /* 0x00000018a864723c */ /* 0x040fec0000001864 */
[C---:B------:R-:W-:Y:S06]  /*129c0*/  HMMA.16816.F32 R104, R168.reuse, R26, R104 ;  /* 0x0000001aa868723c */ /* 0x040fec0000001868 */
[C---:B------:R-:W-:Y:S06]  /*129d0*/  HMMA.16816.F32 R108, R168.reuse, R28, R108 ;  /* 0x0000001ca86c723c */ /* 0x040fec000000186c */
[C---:B------:R-:W-:Y:S06]  /*129e0*/  HMMA.16816.F32 R112, R168.reuse, R30, R112 ;  /* 0x0000001ea870723c */ /* 0x040fec0000001870 */
[C---:B-1----:R-:W-:Y:S06]  /*129f0*/  HMMA.16816.F32 R116, R168.reuse, R4, R116 ;  /* 0x00000004a874723c */ /* 0x042fec0000001874 */
[C---:B------:R-:W-:Y:S05]  /*12a00*/  HMMA.16816.F32 R120, R168.reuse, R6, R120 ;  /* 0x00000006a878723c */ /* 0x040fea0000001878 */
[----:B------:R-:W-:Y:S01]  /*12a10*/  FADD.FTZ R5, R167, R212 ;  /* 0x000000d4a7057221 */ /* 0x000fe20000010000 */
[C---:B--2---:R-:W-:Y:S05]  /*12a20*/  HMMA.16816.F32 R124, R168.reuse, R8, R124 ;  /* 0x00000008a87c723c */ /* 0x044fea000000187c */
[----:B------:R-:W-:Y:S01]  /*12a30*/  FADD.FTZ R5, R214, R5 ;  /* 0x00000005d6057221 */ /* 0x000fe20000010000 */
[----:B------:R-:W-:Y:S05]  /*12a40*/  HMMA.16816.F32 R128, R168, R10, R128 ;  /* 0x0000000aa880723c */ /* 0x000fea0000001880 */
[----:B------:R-:W-:Y:S01]  /*12a50*/  FADD.FTZ R5, R210, R5 ;  /* 0x00000005d2057221 */ /* 0x000fe20000010000 */
[----:B------:R-:W-:Y:S05]  /*12a60*/  MOV R167, R164 ;  /* 0x000000a400a77202 */ /* 0x000fea0000000f00 */
[----:B------:R-:W-:Y:S04]  /*12a70*/  FADD.FTZ R5, R206, R5 ;  /* 0x00000005ce057221 */ /* 0x000fe80000010000 */
[----:B------:R-:W-:Y:S04]  /*12a80*/  FADD.FTZ R5, R202, R5 ;  /* 0x00000005ca057221 */ /* 0x000fe80000010000 */
[----:B------:R-:W-:Y:S04]  /*12a90*/  FADD.FTZ R5, R198, R5 ;  /* 0x00000005c6057221 */ /* 0x000fe80000010000 */
[----:B------:R-:W-:Y:S01]  /*12aa0*/  FADD.FTZ R251, R194, R5 ;  /* 0x00000005c2fb7221 */ /* 0x000fe20000010000 */
[----:B------:R-:W-:Y:S06]  /*12ab0*/  @P0 BRA `(.L_x_1662) ;  /* 0xffffffb400c80947 */ /* 0x000fec000383ffff */
.L_x_1658:
        /* <DEDUP_REMOVED lines=316> */
.L_x_1664:
[----:B------:R-:W-:Y:S05]  /*13e80*/  BSYNC B0 ;  /* 0x0000000000007941 */ /* 0x000fea0003800000 */
.L_x_1663:
        /* <DEDUP_REMOVED lines=41> */
.L_x_1666:
[----:B------:R-:W-:Y:S05]  /*14120*/  BSYNC B0 ;  /* 0x0000000000007941 */ /* 0x000fea0003800000 */
.L_x_1665:
        /* <DEDUP_REMOVED lines=18> */
.L_x_1668:
[----:B------:R-:W-:Y:S05]  /*14250*/  BSYNC B0 ;  /* 0x0000000000007941 */ /* 0x000fea0003800000 */
.L_x_1667:
        /* <DEDUP_REMOVED lines=17> */
.L_x_1670:
[----:B------:R-:W-:Y:S05]  /*14370*/  BSYNC B0 ;  /* 0x0000000000007941 */ /* 0x000fea0003800000 */
.L_x_1669:
        /* <DEDUP_REMOVED lines=17> */
.L_x_1672:
[----:B------:R-:W-:Y:S05]  /*14490*/  BSYNC B0 ;  /* 0x0000000000007941 */ /* 0x000fea0003800000 */
.L_x_1671:
        /* <DEDUP_REMOVED lines=17> */
.L_x_1674:
[----:B------:R-:W-:Y:S05]  /*145b0*/  BSYNC B0 ;  /* 0x0000000000007941 */ /* 0x000fea0003800000 */
.L_x_1673:
        /* <DEDUP_REMOVED lines=17> */
.L_x_1676:
[----:B------:R-:W-:Y:S05]  /*146d0*/  BSYNC B0 ;  /* 0x0000000000007941 */ /* 0x000fea0003800000 */
.L_x_1675:
        /* <DEDUP_REMOVED lines=17> */
.L_x_1678:
[----:B------:R-:W-:Y:S05]  /*147f0*/  BSYNC B0 ;  /* 0x0000000000007941 */ /* 0x000fea0003800000 */
.L_x_1677:
        /* <DEDUP_REMOVED lines=14> */
.L_x_1679:
        /* <DEDUP_REMOVED lines=10> */
.L_x_4902:


//--------------------- .text._ZN5flash24flash_fwd_splitkv_kernelI23Flash_fwd_kernel_traitsILi256ELi64ELi64ELi4ELb0ELb0EN7cutlass6half_tE19Flash_kernel_traitsILi256ELi64ELi64ELi4ES3_EELb1ELb0ELb0ELb0ELb0ELb0ELb1ELb1EEEvNS_16Flash_fwd_paramsE --------------------------
	.section	.text._ZN5flash24flash_fwd_splitkv_kernelI23Flash_fwd_kernel_traitsILi256ELi64ELi64ELi4ELb0ELb0EN7cutlass6half_tE19Flash_kernel_traitsILi256ELi64ELi64ELi4ES3_EELb1ELb0ELb0ELb0ELb0ELb0ELb1ELb1EEEvNS_16Flash_fwd_paramsE,"ax",@progbits
	.align	128
        .global         _ZN5flash24flash_fwd_splitkv_kernelI23Flash_fwd_kernel_traitsILi256ELi64ELi64ELi4ELb0ELb0EN7cutlass6half_tE19Flash_kernel_traitsILi256ELi64ELi64ELi4ES3_EELb1ELb0ELb0ELb0ELb0ELb0ELb1ELb1EEEvNS_16Flash_fwd_paramsE
        .type           _ZN5flash24flash_fwd_splitkv_kernelI23Flash_fwd_kernel_traitsILi256ELi64ELi64ELi4ELb0ELb0EN7cutlass6half_tE19Flash_kernel_traitsILi256ELi64ELi64ELi4ES3_EELb1ELb0ELb0ELb0ELb0ELb0ELb1ELb1EEEvNS_16Flash_fwd_paramsE,@function
        .size           _ZN5flash24flash_fwd_splitkv_kernelI23Flash_fwd_kernel_traitsILi256ELi64ELi64ELi4ELb0ELb0EN7cutlass6half_tE19Flash_kernel_traitsILi256ELi64ELi64ELi4ES3_EELb1ELb0ELb0ELb0ELb0ELb0ELb1ELb1EEEvNS_16Flash_fwd_paramsE,(.L_x_4876 - _ZN5flash24flash_fwd_splitkv_kernelI23Flash_fwd_kernel_traitsILi256ELi64ELi64ELi4ELb0ELb0EN7cutlass6half_tE19Flash_kernel_traitsILi256ELi64ELi64ELi4ES3_EELb1ELb0ELb0ELb0ELb0ELb0ELb1ELb1EEEvNS_16Flash_fwd_paramsE)
        .other          _ZN5flash24flash_fwd_splitkv_kernelI23Flash_fwd_kernel_traitsILi256ELi64ELi64ELi4ELb0ELb0EN7cutlass6half_tE19Flash_kernel_traitsILi256ELi64ELi64ELi4ES3_EELb1ELb0ELb0ELb0ELb0ELb0ELb1ELb1EEEvNS_16Flash_fwd_paramsE,@"STO_CUDA_ENTRY STV_DEFAULT"
_ZN5flash24flash_fwd_splitkv_kernelI23Flash_fwd_kernel_traitsILi256ELi64ELi64ELi4ELb0ELb0EN7cutlass6half_tE19Flash_kernel_traitsILi256ELi64ELi64ELi4ES3_EELb1ELb0ELb0ELb0ELb0ELb0ELb1ELb1EEEvNS_16Flash_fwd_paramsE:
.text._ZN5flash24flash_fwd_splitkv_kernelI23Flash_fwd_kernel_traitsILi256ELi64ELi64ELi4ELb0ELb0EN7cutlass6half_tE19Flash_kernel_traitsILi256ELi64ELi64ELi4ES3_EELb1ELb0ELb0ELb0ELb0ELb0ELb1ELb1EEEvNS_16Flash_fwd_paramsE:
[----:B------:R-:W-:Y:S08]  /*0000*/  LDC R1, c[0x0][0x28] ;  /* 0x00000a00ff017b82 */ /* 0x000ff00000000800 */
[----:B------:R-:W1:Y:S01]  /*0010*/  LDC R0, c[0x0][0x270] ;  /* 0x00009c00ff007b82 */ /* 0x000e620000000800 */
[----:B------:R-:W2:Y:S01]  /*0020*/  S2R R239, SR_CTAID.X ;  /* 0x0000000000ef7919 */ /* 0x000ea20000002500 */
[----:B------:R-:W-:Y:S01]  /*0030*/  BSSY B4, `(.L_x_1680) ;  /* 0x000001b000047945 */ /* 0x000fe20003800000 */
[----:B------:R-:W-:-:S05]  /*0040*/  MOV R238, 0x1e0 ;  /* 0x000001e000ee7802 */ /* 0x000fca0000000f00 */
[----:B------:R-:W3:Y:S08]  /*0050*/  S2UR UR4, SR_CTAID.Z ;  /* 0x00000000000479c3 */ /* 0x000ef00000002700 */
[----:B------:R-:W4:Y:S01]  /*0060*/  S2UR UR8, SR_CTAID.Y ;  /* 0x00000000000879c3 */ /* 0x000f220000002600 */
[----:B-1----:R-:W1:Y:S01]  /*0070*/  I2F.U32.RP R2, R0 ;  /* 0x0000000000027306 */ /* 0x002e620000209000 */
[----:B------:R-:W-:-:S06]  /*0080*/  ISETP.NE.U32.AND P0, PT, R0, RZ, PT ;  /* 0x000000ff0000720c */ /* 0x000fcc0003f05070 */
[----:B------:R-:W2:Y:S01]  /*0090*/  LDC.64 R18, c[0x0][0x198] ;  /* 0x00006600ff127b82 */ /* 0x000ea20000000a00 */
[----:B-1----:R-:W1:Y:S02]  /*00a0*/  MUFU.RCP R2, R2 ;  /* 0x0000000200027308 */ /* 0x002e640000001000 */
[----:B-1----:R-:W-:-:S06]  /*00b0*/  VIADD R2, R2, 0xffffffe ;  /* 0x0ffffffe02027836 */ /* 0x002fcc0000000000 */
[----:B------:R-:W1:Y:S02]  /*00c0*/  F2I.FTZ.U32.TRUNC.NTZ R3, R2 ;  /* 0x0000000200037305 */ /* 0x000e64000021f000 */
[----:B-1----:R-:W-:-:S04]  /*00d0*/  IMAD.MOV R2, RZ, RZ, -R3 ;  /* 0x000000ffff027224 */ /* 0x002fc800078e0a03 */
[----:B------:R-:W-:Y:S01]  /*00e0*/  IMAD R4, R2, R0, RZ ;  /* 0x0000000002047224 */ /* 0x000fe200078e02ff */
[----:B------:R-:W-:-:S05]  /*00f0*/  MOV R2, RZ ;  /* 0x000000ff00027202 */ /* 0x000fca0000000f00 */
[----:B------:R-:W-:-:S06]  /*0100*/  IMAD.HI.U32 R4, R3, R4, R2 ;  /* 0x0000000403047227 */ /* 0x000fcc00078e0002 */
[----:B---3--:R-:W-:Y:S02]  /*0110*/  IMAD.HI.U32 R242, R4, UR4, RZ ;  /* 0x0000000404f27c27 */ /* 0x008fe4000f8e00ff */
[----:B------:R-:W1:Y:S02]  /*0120*/  LDC R4, c[0x0][0x10] ;  /* 0x00000400ff047b82 */ /* 0x000e640000000800 */
[----:B------:R-:W-:-:S04]  /*0130*/  IMAD.MOV R2, RZ, RZ, -R242 ;  /* 0x000000ffff027224 */ /* 0x000fc800078e0af2 */
[----:B------:R-:W-:-:S05]  /*0140*/  IMAD R2, R0, R2, UR4 ;  /* 0x0000000400027e24 */ /* 0x000fca000f8e0202 */
[----:B------:R-:W-:-:S13]  /*0150*/  ISETP.GE.U32.AND P2, PT, R2, R0, PT ;  /* 0x000000000200720c */ /* 0x000fda0003f46070 */
[----:B------:R-:W-:Y:S01]  /*0160*/  @P2 IADD3 R2, R2, -R0, RZ ;  /* 0x8000000002022210 */ /* 0x000fe20007ffe0ff */
[----:B------:R-:W-:-:S03]  /*0170*/  @P2 VIADD R242, R242, 0x1 ;  /* 0x00000001f2f22836 */ /* 0x000fc60000000000 */
[----:B------:R-:W-:-:S13]  /*0180*/  ISETP.GE.U32.AND P1, PT, R2, R0, PT ;  /* 0x000000000200720c */ /* 0x000fda0003f26070 */
[----:B------:R-:W-:Y:S02]  /*0190*/  @P1 IADD3 R242, R242, 0x1, RZ ;  /* 0x00000001f2f21810 */ /* 0x000fe40007ffe0ff */
[----:B------:R-:W-:-:S04]  /*01a0*/  @!P0 LOP3.LUT R242, RZ, R0, RZ, 0x33, !PT ;  /* 0x00000000fff28212 */ /* 0x000fc800078e33ff */
[----:B------:R-:W-:-:S05]  /*01b0*/  IADD3 R241, -R242, RZ, RZ ;  /* 0x000000fff2f17210 */ /* 0x000fca0007ffe1ff */
[----:B-12-4-:R-:W-:Y:S02]  /*01c0*/  IMAD R241, R0, R241, UR4 ;  /* 0x0000000400f17e24 */ /* 0x016fe4000f8e02f1 */
[----:B------:R-:W-:Y:S05]  /*01d0*/  CALL.REL.NOINC `($_ZN5flash24flash_fwd_splitkv_kernelI23Flash_fwd_kernel_traitsILi256ELi64ELi64ELi4ELb0ELb0EN7cutlass6half_tE19Flash_kernel_traitsILi256ELi64ELi64ELi4ES3_EELb1ELb0ELb0ELb0ELb0ELb0ELb1ELb1EEEvNS_16Flash_fwd_paramsE$_ZN5flash30compute_attn_1rowblock_splitkvI23Flash_fwd_kernel_traitsILi256ELi64ELi64ELi4ELb0ELb0EN7cutlass6half_tE19Flash_kernel_traitsILi256ELi64ELi64ELi4ES3_EELb1ELb0ELb0ELb0ELb0ELb0ELb1ELb1ENS_16Flash_fwd_paramsEEEvRKT8_iiiii) ;  /* 0x0000000000087944 */ /* 0x000fea0003c00000 */
[----:B------:R-:W-:Y:S05]  /*01e0*/  BSYNC B4 ;  /* 0x0000000000047941 */ /* 0x000fea0003800000 */
.L_x_1680:
[----:B------:R-:W-:Y:S05]  /*01f0*/  EXIT ;  /* 0x000000000000794d */ /* 0x000fea0003800000 */
        .type           $_ZN5flash24flash_fwd_splitkv_kernelI23Flash_fwd_kernel_traitsILi256ELi64ELi64ELi4ELb0ELb0EN7cutlass6half_tE19Flash_kernel_traitsILi256ELi64ELi64ELi4ES3_EELb1ELb0ELb0ELb0ELb0ELb0ELb1ELb1EEEvNS_16Flash_fwd_paramsE$_ZN5flash30compute_attn_1rowblock_splitkvI23Flash_fwd_kernel_traitsILi256ELi64ELi64ELi4ELb0ELb0EN7cutlass6half_tE19Flash_kernel_traitsILi256ELi64ELi64ELi4ES3_EELb1ELb0ELb0ELb0ELb0ELb0ELb1ELb1ENS_16Flash_fwd_paramsEEEvRKT8_iiiii,@function
        .size           $_ZN5flash24flash_fwd_splitkv_kernelI23Flash_fwd_kernel_traitsILi256ELi64ELi64ELi4ELb0ELb0EN7cutlass6half_tE19Flash_kernel_traitsILi256ELi64ELi64ELi4ES3_EELb1ELb0ELb0ELb0ELb0ELb0ELb1ELb1EEEvNS_16Flash_fwd_paramsE$_ZN5flash30compute_attn_1rowblock_splitkvI23Flash_fwd_kernel_traitsILi256ELi64ELi64ELi4ELb0ELb0EN7cutlass6half_tE19Flash_kernel_traitsILi256ELi64ELi64ELi4ES3_EELb1ELb0ELb0ELb0ELb0ELb0ELb1ELb1ENS_16Flash_fwd_paramsEEEvRKT8_iiiii,(.L_x_4876 - $_ZN5flash24flash_fwd_splitkv_kernelI23Flash_fwd_kernel_traitsILi256ELi64ELi64ELi4ELb0ELb0EN7cutlass6half_tE19Flash_kernel_traitsILi256ELi64ELi64ELi4ES3_EELb1ELb0ELb0ELb0ELb0ELb0ELb1ELb1EEEvNS_16Flash_fwd_paramsE$_ZN5flash30compute_attn_1rowblock_splitkvI23Flash_fwd_kernel_traitsILi256ELi64ELi64ELi4ELb0ELb0EN7cutlass6half_tE19Flash_kernel_traitsILi256ELi64ELi64ELi4ES3_EELb1ELb0ELb0ELb0ELb0ELb0ELb1ELb1ENS_16Flash_fwd_paramsEEEvRKT8_iiiii)
$_ZN5flash24flash_fwd_splitkv_kernelI23Flash_fwd_kernel_traitsILi256ELi64ELi64ELi4ELb0ELb0EN7cutlass6half_tE19Flash_kernel_traitsILi256ELi64ELi64ELi4ES3_EELb1ELb0ELb0ELb0ELb0ELb0ELb1ELb1EEEvNS_16Flash_fwd_paramsE$_ZN5flash30compute_attn_1rowblock_splitkvI23Flash_fwd_kernel_traitsILi256ELi64ELi64ELi4ELb0ELb0EN7cutlass6half_tE19Flash_kernel_traitsILi256ELi64ELi64ELi4ES3_EELb1ELb0ELb0ELb0ELb0ELb0ELb1ELb1ENS_16Flash_fwd_paramsEEEvRKT8_iiiii:
        /* <DEDUP_REMOVED lines=17> */
[----:B--2---:R-:W-:-:S06]  /*0310*/  @P0 IADD3 R240, R240, -R7, RZ ;  /* 0x80000007f0f00210 */ /* 0x004fcc0007ffe0ff */
        /* <DEDUP_REMOVED lines=9> */
.L_x_1682:
[----:B------:R-:W-:Y:S05]  /*03b0*/  BSYNC B0 ;  /* 0x0000000000007941 */ /* 0x000fea0003800000 */
.L_x_1681:
        /* <DEDUP_REMOVED lines=8> */
.L_x_1684:
[----:B------:R2:W5:Y:S02]  /*0440*/  LD.E R81, desc[UR6][R18.64+0xb8] ;  /* 0x0000b80612517980 */ /* 0x000564000c101900 */
.L_x_1685:
[----:B------:R-:W-:Y:S05]  /*0450*/  BSYNC B0 ;  /* 0x0000000000007941 */ /* 0x000fea0003800000 */
.L_x_1683:
        /* <DEDUP_REMOVED lines=10> */
.L_x_1687:
[----:B------:R-:W3:Y:S01]  /*0500*/  LD.E.64 R2, desc[UR6][R18.64+0x108] ;  /* 0x0001080612027980 */ /* 0x000ee2000c101b00 */
[----:B------:R-:W-:Y:S01]  /*0510*/  BSSY B0, `(.L_x_1689) ;  /* 0x0000006000007945 */ /* 0x000fe20003800000 */
[----:B------:R-:W-:Y:S01]  /*0520*/  IMAD.MOV.U32 R53, RZ, RZ, RZ ;  /* 0x000000ffff357224 */ /* 0x000fe200078e00ff */
[----:B---3--:R-:W-:-:S04]  /*0530*/  ISETP.NE.U32.AND P0, PT, R2, RZ, PT ;  /* 0x000000ff0200720c */ /* 0x008fc80003f05070 */
[----:B------:R-:W-:-:S13]  /*0540*/  ISETP.NE.AND.EX P0, PT, R3, RZ, PT, P0 ;  /* 0x000000ff0300720c */ /* 0x000fda0003f05300 */
[----:B------:R-:W-:Y:S05]  /*0550*/  @!P0 BRA `(.L_x_1690) ;  /* 0x0000000000048947 */ /* 0x000fea0003800000 */
[----:B------:R1:W5:Y:S02]  /*0560*/  LD.E R53, desc[UR6][R18.64+0xbc] ;  /* 0x0000bc0612357980 */ /* 0x000364000c101900 */
.L_x_1690:
[----:B------:R-:W-:Y:S05]  /*0570*/  BSYNC B0 ;  /* 0x0000000000007941 */ /* 0x000fea0003800000 */
.L_x_1689:
[----:B-----5:R-:W-:Y:S02]  /*0580*/  IADD3 R53, R81, R53, RZ ;  /* 0x0000003551357210 */ /* 0x020fe40007ffe0ff */
.L_x_1688:
[----:B------:R-:W-:Y:S05]  /*0590*/  BSYNC B1 ;  /* 0x0000000000017941 */ /* 0x000fea0003800000 */
.L_x_1686:
[----:B------:R-:W-:Y:S01]  /*05a0*/  IMAD.SHL.U32 R52, R239, 0x40, RZ ;  /* 0x00000040ef347824 */ /* 0x000fe200078e00ff */
[----:B------:R-:W-:Y:S01]  /*05b0*/  MOV R2, R238 ;  /* 0x000000ee00027202 */ /* 0x000fe20000000f00 */
[----:B------:R-:W-:-:S03]  /*05c0*/  IMAD.MOV.U32 R3, RZ, RZ, 0x0 ;  /* 0x00000000ff037424 */ /* 0x000fc600078e00ff */
[----:B------:R-:W-:-:S13]  /*05d0*/  ISETP.GT.AND P0, PT, R240, R52, PT ;  /* 0x00000034f000720c */ /* 0x000fda0003f04270 */
[----:B-12---:R-:W-:Y:S05]  /*05e0*/  @!P0 RET.REL.NODEC R2 `(_ZN5flash24flash_fwd_splitkv_kernelI23Flash_fwd_kernel_traitsILi256ELi64ELi64ELi4ELb0ELb0EN7cutlass6half_tE19Flash_kernel_traitsILi256ELi64ELi64ELi4ES3_EELb1ELb0ELb0ELb0ELb0ELb0ELb1ELb1EEEvNS_16Flash_fwd_paramsE) ;  /* 0xfffffff802848950 */ /* 0x006fea0003c3ffff */
[----:B------:R-:W2:Y:S04]  /*05f0*/  LD.E R0, desc[UR6][R18.64+0xb8] ;  /* 0x0000b80612007980 */ /* 0x000ea8000c101900 */
[----:B------:R-:W3:Y:S01]  /*0600*/  LD.E R5, desc[UR6][R18.64+0x188] ;  /* 0x0001880612057980 */ /* 0x000ee2000c101900 */
[----:B------:R-:W-:Y:S01]  /*0610*/  IABS R3, R4 ;  /* 0x0000000400037213 */ /* 0x000fe20000000000 */
[----:B------:R-:W1:Y:S03]  /*0620*/  S2R R45, SR_TID.X ;  /* 0x00000000002d7919 */ /* 0x000e660000002100 */
[----:B------:R-:W4:Y:S08]  /*0630*/  I2F.RP R10, R3 ;  /* 0x00000003000a7306 */ /* 0x000f300000209400 */
[----:B----4-:R-:W4:Y:S02]  /*0640*/  MUFU.RCP R10, R10 ;  /* 0x0000000a000a7308 */ /* 0x010f240000001000 */
[----:B----4-:R-:W-:-:S06]  /*0650*/  VIADD R10, R10, 0xffffffe ;  /* 0x0ffffffe0a0a7836 */ /* 0x010fcc0000000000 */
[----:B------:R-:W4:Y:S02]  /*0660*/  F2I.FTZ.U32.TRUNC.NTZ R11, R10 ;  /* 0x0000000a000b7305 */ /* 0x000f24000021f000 */
[----:B----4-:R-:W-:Y:S02]  /*0670*/  IMAD.MOV R6, RZ, RZ, -R11 ;  /* 0x000000ffff067224 */ /* 0x010fe400078e0a0b */
[----:B------:R-:W-:Y:S02]  /*0680*/  IMAD.MOV.U32 R10, RZ, RZ, RZ ;  /* 0x000000ffff0a7224 */ /* 0x000fe400078e00ff */
[----:B------:R-:W-:-:S04]  /*0690*/  IMAD R6, R6, R3, RZ ;  /* 0x0000000306067224 */ /* 0x000fc800078e02ff */
[----:B------:R-:W-:-:S04]  /*06a0*/  IMAD.HI.U32 R6, R11, R6, R10 ;  /* 0x000000060b067227 */ /* 0x000fc800078e000a */
[----:B--2---:R-:W-:-:S05]  /*06b0*/  VIADD R0, R0, 0x3f ;  /* 0x0000003f00007836 */ /* 0x004fca0000000000 */
[----:B------:R-:W-:-:S04]  /*06c0*/  SHF.R.S32.HI R8, RZ, 0x1f, R0 ;  /* 0x0000001fff087819 */ /* 0x000fc80000011400 */
[----:B------:R-:W-:Y:S02]  /*06d0*/  LEA.HI R8, R8, R0, RZ, 0x6 ;  /* 0x0000000008087211 */ /* 0x000fe400078f30ff */
[-C--:B------:R-:W-:Y:S02]  /*06e0*/  IABS R0, R4.reuse ;  /* 0x0000000400007213 */ /* 0x080fe40000000000 */
[----:B------:R-:W-:-:S03]  /*06f0*/  LEA.HI.SX32 R8, R8, R4, 0x1a ;  /* 0x0000000408087211 */ /* 0x000fc600078fd2ff */
[----:B------:R-:W-:Y:S02]  /*0700*/  IMAD.MOV R0, RZ, RZ, -R0 ;  /* 0x000000ffff007224 */ /* 0x000fe400078e0a00 */
[----:B------:R-:W-:-:S05]  /*0710*/  VIADD R8, R8, 0xffffffff ;  /* 0xffffffff08087836 */ /* 0x000fca0000000000 */
[----:B------:R-:W-:Y:S02]  /*0720*/  IABS R2, R8 ;  /* 0x0000000800027213 */ /* 0x000fe40000000000 */
[----:B------:R-:W-:-:S03]  /*0730*/  LOP3.LUT R8, R8, R4, RZ, 0x3c, !PT ;  /* 0x0000000408087212 */ /* 0x000fc600078e3cff */
[----:B------:R-:W-:Y:S01]  /*0740*/  IMAD.HI.U32 R6, R6, R2, RZ ;  /* 0x0000000206067227 */ /* 0x000fe200078e00ff */
[----:B------:R-:W-:-:S03]  /*0750*/  ISETP.GE.AND P0, PT, R8, RZ, PT ;  /* 0x000000ff0800720c */ /* 0x000fc60003f06270 */
[----:B------:R-:W-:Y:S01]  /*0760*/  IMAD R0, R6, R0, R2 ;  /* 0x0000000006007224 */ /* 0x000fe200078e0202 */
[----:B------:R-:W-:-:S04]  /*0770*/  IADD3 R2, -R240, 0x7f, R52 ;  /* 0x0000007ff0027810 */ /* 0x000fc80007ffe134 */
[----:B------:R-:W-:Y:S02]  /*0780*/  ISETP.GT.U32.AND P1, PT, R3, R0, PT ;  /* 0x000000000300720c */ /* 0x000fe40003f24070 */
[----:B---3--:R-:W-:-:S11]  /*0790*/  IADD3 R5, R5, R2, R53 ;  /* 0x0000000205057210 */ /* 0x008fd60007ffe035 */
[----:B------:R-:W-:Y:S02]  /*07a0*/  @!P1 IMAD.IADD R0, R0, 0x1, -R3 ;  /* 0x0000000100009824 */ /* 0x000fe400078e0a03 */
[----:B------:R-:W-:Y:S01]  /*07b0*/  @!P1 VIADD R6, R6, 0x1 ;  /* 0x0000000106069836 */ /* 0x000fe20000000000 */
[----:B------:R-:W-:Y:S02]  /*07c0*/  ISETP.NE.AND P1, PT, R4, RZ, PT ;  /* 0x000000ff0400720c */ /* 0x000fe40003f25270 */
[----:B------:R-:W-:Y:S01]  /*07d0*/  ISETP.GE.U32.AND P2, PT, R0, R3, PT ;  /* 0x000000030000720c */ /* 0x000fe20003f46070 */
[----:B------:R-:W-:Y:S01]  /*07e0*/  VIADD R0, R53, 0x3f ;  /* 0x0000003f35007836 */ /* 0x000fe20000000000 */
[----:B------:R-:W-:-:S04]  /*07f0*/  SHF.R.S32.HI R3, RZ, 0x1f, R5 ;  /* 0x0000001fff037819 */ /* 0x000fc80000011405 */
[----:B------:R-:W-:Y:S02]  /*0800*/  SHF.R.S32.HI R2, RZ, 0x1f, R0 ;  /* 0x0000001fff027819 */ /* 0x000fe40000011400 */
[----:B------:R-:W-:Y:S02]  /*0810*/  LEA.HI R3, R3, R5, RZ, 0x6 ;  /* 0x0000000503037211 */ /* 0x000fe400078f30ff */
[----:B------:R-:W-:Y:S02]  /*0820*/  LEA.HI R2, R2, R0, RZ, 0x6 ;  /* 0x0000000002027211 */ /* 0x000fe400078f30ff */
[----:B------:R-:W-:Y:S01]  /*0830*/  SHF.R.S32.HI R3, RZ, 0x6, R3 ;  /* 0x00000006ff037819 */ /* 0x000fe20000011403 */
[----:B------:R-:W-:Y:S01]  /*0840*/  @P2 VIADD R6, R6, 0x1 ;  /* 0x0000000106062836 */ /* 0x000fe20000000000 */
[----:B------:R-:W-:-:S03]  /*0850*/  SHF.R.S32.HI R2, RZ, 0x6, R2 ;  /* 0x00000006ff027819 */ /* 0x000fc60000011402 */
[----:B------:R-:W-:Y:S01]  /*0860*/  @!P0 IMAD.MOV R6, RZ, RZ, -R6 ;  /* 0x000000ffff068224 */ /* 0x000fe200078e0a06 */
[----:B------:R-:W-:-:S05]  /*0870*/  @!P1 LOP3.LUT R6, RZ, R4, RZ, 0x33, !PT ;  /* 0x00000004ff069212 */ /* 0x000fca00078e33ff */
[----:B------:R-:W-:-:S05]  /*0880*/  IMAD R235, R6, UR8, RZ ;  /* 0x0000000806eb7c24 */ /* 0x000fca000f8e02ff */
[----:B------:R-:W-:-:S04]  /*0890*/  VIADDMNMX R2, R235, R6, R2, PT ;  /* 0x00000006eb027246 */ /* 0x000fc80003800102 */
[----:B------:R-:W-:-:S04]  /*08a0*/  VIMNMX R165, R2, R3, PT ;  /* 0x0000000302a57248 */ /* 0x000fc80003fe0100 */
[----:B------:R-:W-:-:S13]  /*08b0*/  ISETP.GE.AND P0, PT, R235, R165, PT ;  /* 0x000000a5eb00720c */ /* 0x000fda0003f06270 */
[----:B-1----:R-:W-:Y:S05]  /*08c0*/  @!P0 BRA `(.L_x_1691) ;  /* 0x0000000800908947 */ /* 0x002fea0003800000 */
[----:B------:R-:W2:Y:S04]  /*08d0*/  LD.E.64 R2, desc[UR6][R18.64+0xb0] ;  /* 0x0000b00612027980 */ /* 0x000ea8000c101b00 */
[----:B------:R-:W3:Y:S04]  /*08e0*/  LD.E R4, desc[UR6][R18.64+0x60] ;  /* 0x0000600612047980 */ /* 0x000ee8000c101900 */
[----:B------:R-:W4:Y:S04]  /*08f0*/  LD.E R0, desc[UR6][R18.64+0xcc] ;  /* 0x0000cc0612007980 */ /* 0x000f28000c101900 */
[----:B------:R-:W4:Y:S04]  /*0900*/  LD.E.64 R6, desc[UR6][R18.64+0x78] ;  /* 0x0000780612067980 */ /* 0x000f28000c101b00 */
[----:B------:R-:W4:Y:S04]  /*0910*/  LD.E.64 R10, desc[UR6][R18.64+0xa8] ;  /* 0x0000a806120a7980 */ /* 0x000f28000c101b00 */
[----:B------:R1:W5:Y:S01]  /*0920*/  LD.E R18, desc[UR6][R18.64+0xc0] ;  /* 0x0000c00612127980 */ /* 0x000362000c101900 */
[----:B------:R-:W-:Y:S01]  /*0930*/  SHF.R.S32.HI R8, RZ, 0x1f, R45 ;  /* 0x0000001fff087819 */ /* 0x000fe2000001142d */
[----:B------:R-:W-:Y:S03]  /*0940*/  BSSY B0, `(.L_x_1692) ;  /* 0x000002c000007945 */ /* 0x000fe60003800000 */
[----:B------:R-:W-:-:S04]  /*0950*/  LEA.HI R8, R8, R45, RZ, 0x4 ;  /* 0x0000002d08087211 */ /* 0x000fc800078f20ff */
[----:B------:R-:W-:Y:S02]  /*0960*/  LOP3.LUT R5, R8, 0xfffffff0, RZ, 0xc0, !PT ;  /* 0xfffffff008057812 */ /* 0x000fe400078ec0ff */
[----:B------:R-:W-:-:S03]  /*0970*/  SHF.R.S32.HI R8, RZ, 0x4, R8 ;  /* 0x00000004ff087819 */ /* 0x000fc60000011408 */
[----:B------:R-:W-:-:S04]  /*0980*/  IMAD.IADD R5, R45, 0x1, -R5 ;  /* 0x000000012d057824 */ /* 0x000fc800078e0a05 */
[C---:B------:R-:W-:Y:S01]  /*0990*/  IMAD.SHL.U32 R12, R5.reuse, 0x4, RZ ;  /* 0x00000004050c7824 */ /* 0x040fe200078e00ff */
[----:B------:R-:W-:-:S04]  /*09a0*/  ISETP.NE.AND P6, PT, R5, RZ, PT ;  /* 0x000000ff0500720c */ /* 0x000fc80003fc5270 */
[----:B------:R-:W-:-:S03]  /*09b0*/  SHF.R.S32.HI R13, RZ, 0x1f, R12 ;  /* 0x0000001fff0d7819 */ /* 0x000fc6000001140c */
[----:B------:R-:W-:-:S04]  /*09c0*/  IMAD.WIDE R14, R8, 0x100, R12 ;  /* 0x00000100080e7825 */ /* 0x000fc800078e020c */
[----:B--2---:R-:W-:-:S04]  /*09d0*/  IMAD R2, R2, UR8, R242 ;  /* 0x0000000802027c24 */ /* 0x004fc8000f8e02f2 */
[----:B---3--:R-:W-:Y:S02]  /*09e0*/  IMAD R2, R2, R4, R241 ;  /* 0x0000000402027224 */ /* 0x008fe400078e02f1 */
[----:B------:R-:W-:Y:S02]  /*09f0*/  VIADD R4, R8, 0x8 ;  /* 0x0000000808047836 */ /* 0x000fe40000000000 */
[--C-:B------:R-:W-:Y:S02]  /*0a00*/  IMAD R3, R3, R2, R52.reuse ;  /* 0x0000000203037224 */ /* 0x100fe400078e0234 */
[----:B------:R-:W-:Y:S02]  /*0a10*/  IMAD.IADD R52, R240, 0x1, -R52 ;  /* 0x00000001f0347824 */ /* 0x000fe400078e0a34 */
[----:B----4-:R-:W-:Y:S01]  /*0a20*/  IMAD R0, R3, R0, RZ ;  /* 0x0000000003007224 */ /* 0x010fe200078e02ff */
[----:B------:R-:W-:Y:S02]  /*0a30*/  SHF.R.S32.HI R5, RZ, 0x1f, R3 ;  /* 0x0000001fff057819 */ /* 0x000fe40000011403 */
[----:B------:R-:W-:-:S02]  /*0a40*/  ISETP.GE.AND P2, PT, R8, R52, PT ;  /* 0x000000340800720c */ /* 0x000fc40003f46270 */
[----:B------:R-:W-:Y:S02]  /*0a50*/  IADD3 R2, P0, R0, R14, RZ ;  /* 0x0000000e00027210 */ /* 0x000fe40007f1e0ff */
[----:B------:R-:W-:Y:S02]  /*0a60*/  ISETP.GE.AND P5, PT, R4, R52, PT ;  /* 0x000000340400720c */ /* 0x000fe40003fa6270 */
[----:B------:R-:W-:Y:S02]  /*0a70*/  LEA.HI.X.SX32 R0, R0, R15, 0x1, P0 ;  /* 0x0000000f00007211 */ /* 0x000fe400000f0eff */
[C---:B------:R-:W-:Y:S02]  /*0a80*/  LEA R6, P1, R2.reuse, R6, 0x2 ;  /* 0x0000000602067211 */ /* 0x040fe400078210ff */
[----:B------:R-:W-:Y:S02]  /*0a90*/  IADD3 R3, P0, R3, R8, RZ ;  /* 0x0000000803037210 */ /* 0x000fe40007f1e0ff */
[----:B------:R-:W-:Y:S01]  /*0aa0*/  LEA.HI.X R7, R2, R7, R0, 0x2, P1 ;  /* 0x0000000702077211 */ /* 0x000fe200008f1400 */
[C---:B------:R-:W-:Y:S01]  /*0ab0*/  VIADD R2, R8.reuse, 0x10 ;  /* 0x0000001008027836 */ /* 0x040fe20000000000 */
[C---:B------:R-:W-:Y:S01]  /*0ac0*/  LEA.HI.X.SX32 R5, R8.reuse, R5, 0x1, P0 ;  /* 0x0000000508057211 */ /* 0x040fe200000f0eff */
[----:B------:R-:W-:Y:S01]  /*0ad0*/  VIADD R0, R8, 0x18 ;  /* 0x0000001808007836 */ /* 0x000fe20000000000 */
[----:B------:R-:W-:-:S02]  /*0ae0*/  LEA R10, P1, R3, R10, 0x2 ;  /* 0x0000000a030a7211 */ /* 0x000fc400078210ff */
[-C--:B------:R-:W-:Y:S01]  /*0af0*/  ISETP.GE.OR P4, PT, R4, R52.reuse, P6 ;  /* 0x000000340400720c */ /* 0x080fe20003786670 */
[----:B------:R-:W-:Y:S01]  /*0b00*/  VIADD R4, R12, 0x40 ;  /* 0x000000400c047836 */ /* 0x000fe20000000000 */
[CC--:B------:R-:W-:Y:S02]  /*0b10*/  ISETP.GE.AND P0, PT, R2.reuse, R52.reuse, PT ;  /* 0x000000340200720c */ /* 0x0c0fe40003f06270 */
[-C--:B------:R-:W-:Y:S01]  /*0b20*/  ISETP.GE.OR P3, PT, R2, R52.reuse, P6 ;  /* 0x000000340200720c */ /* 0x080fe20003766670 */
[C---:B------:R-:W-:Y:S01]  /*0b30*/  VIADD R2, R12.reuse, 0xc0 ;  /* 0x000000c00c027836 */ /* 0x040fe20000000000 */
[----:B------:R-:W-:Y:S01]  /*0b40*/  LEA.HI.X R11, R3, R11, R5, 0x2, P1 ;  /* 0x0000000b030b7211 */ /* 0x000fe200008f1405 */
[----:B------:R-:W-:Y:S01]  /*0b50*/  VIADD R3, R12, 0x80 ;  /* 0x000000800c037836 */ /* 0x000fe20000000000 */
[----:B------:R-:W-:Y:S01]  /*0b60*/  ISETP.GE.AND P1, PT, R0, R52, PT ;  /* 0x000000340000720c */ /* 0x000fe20003f26270 */
[----:B-1----:R-:W-:-:S12]  /*0b70*/  @P2 BRA `(.L_x_1693) ;  /* 0x0000000000202947 */ /* 0x002fd80003800000 */
[----:B-----5:R-:W-:-:S13]  /*0b80*/  ISETP.GE.AND P2, PT, R12, R18, PT ;  /* 0x000000120c00720c */ /* 0x020fda0003f46270 */
[----:B------:R1:W-:Y:S01]  /*0b90*/  @!P2 ST.E.128 desc[UR6][R6.64], RZ ;  /* 0x000000ff0600a985 */ /* 0x0003e2000c101d06 */
[----:B------:R-:W-:-:S13]  /*0ba0*/  ISETP.GE.AND P2, PT, R4, R18, PT ;  /* 0x000000120400720c */ /* 0x000fda0003f46270 */
[----:B------:R1:W-:Y:S01]  /*0bb0*/  @!P2 ST.E.128 desc[UR6][R6.64+0x100], RZ ;  /* 0x000100ff0600a985 */ /* 0x0003e2000c101d06 */
[----:B------:R-:W-:-:S13]  /*0bc0*/  ISETP.GE.AND P2, PT, R3, R18, PT ;  /* 0x000000120300720c */ /* 0x000fda0003f46270 */
[----:B------:R1:W-:Y:S01]  /*0bd0*/  @!P2 ST.E.128 desc[UR6][R6.64+0x200], RZ ;  /* 0x000200ff0600a985 */ /* 0x0003e2000c101d06 */
[----:B------:R-:W-:-:S13]  /*0be0*/  ISETP.GE.AND P2, PT, R2, R18, PT ;  /* 0x000000120200720c */ /* 0x000fda0003f46270 */
[----:B------:R1:W-:Y:S02]  /*0bf0*/  @!P2 ST.E.128 desc[UR6][R6.64+0x300], RZ ;  /* 0x000300ff0600a985 */ /* 0x0003e4000c101d06 */
.L_x_1693:
[----:B------:R-:W-:Y:S05]  /*0c00*/  BSYNC B0 ;  /* 0x0000000000007941 */ /* 0x000fea0003800000 */
.L_x_1692:
[----:B------:R-:W-:Y:S01]  /*0c10*/  BSSY B0, `(.L_x_1694) ;  /* 0x000000c000007945 */ /* 0x000fe20003800000 */
[----:B------:R-:W-:Y:S02]  /*0c20*/  ISETP.GE.OR P2, PT, R0, R52, P6 ;  /* 0x000000340000720c */ /* 0x000fe40003746670 */
[----:B------:R-:W-:Y:S01]  /*0c30*/  IADD3 R9, R8, 0x20, RZ ;  /* 0x0000002008097810 */ /* 0x000fe20007ffe0ff */
[----:B------:R-:W-:Y:S05]  /*0c40*/  @P5 BRA `(.L_x_1695) ;  /* 0x0000000000205947 */ /* 0x000fea0003800000 */
        /* <DEDUP_REMOVED lines=8> */
.L_x_1695:
[----:B------:R-:W-:Y:S05]  /*0cd0*/  BSYNC B0 ;  /* 0x0000000000007941 */ /* 0x000fea0003800000 */
.L_x_1694:
[----:B------:R-:W-:Y:S01]  /*0ce0*/  BSSY B0, `(.L_x_1696) ;  /* 0x000000c000007945 */ /* 0x000fe20003800000 */
[----:B------:R-:W-:Y:S02]  /*0cf0*/  ISETP.GE.AND P5, PT, R9, R52, PT ;  /* 0x000000340900720c */ /* 0x000fe40003fa6270 */
        /* <DEDUP_REMOVED lines=10> */
.L_x_1697:
[----:B------:R-:W-:Y:S05]  /*0da0*/  BSYNC B0 ;  /* 0x0000000000007941 */ /* 0x000fea0003800000 */
.L_x_1696:
        /* <DEDUP_REMOVED lines=12> */
.L_x_1699:
[----:B------:R-:W-:Y:S05]  /*0e70*/  BSYNC B0 ;  /* 0x0000000000007941 */ /* 0x000fea0003800000 */
.L_x_1698:
[----:B------:R-:W-:Y:S01]  /*0e80*/  BSSY B0, `(.L_x_1700) ;  /* 0x000000b000007945 */ /* 0x000fe20003800000 */
[----:B------:R-:W-:-:S03]  /*0e90*/  ISETP.GE.AND P1, PT, R0, R52, PT ;  /* 0x000000340000720c */ /* 0x000fc60003f26270 */
[----:B------:R-:W-:Y:S10]  /*0ea0*/  @P5 BRA `(.L_x_1701) ;  /* 0x0000000000205947 */ /* 0x000ff40003800000 */
        /* <DEDUP_REMOVED lines=8> */
.L_x_1701:
[----:B------:R-:W-:Y:S05]  /*0f30*/  BSYNC B0 ;  /* 0x0000000000007941 */ /* 0x000fea0003800000 */
.L_x_1700:
[----:B------:R-:W-:Y:S01]  /*0f40*/  BSSY B0, `(.L_x_1702) ;  /* 0x000000c000007945 */ /* 0x000fe20003800000 */
[C---:B------:R-:W-:Y:S02]  /*0f50*/  ISETP.GE.OR P5, PT, R8.reuse, R52, P6 ;  /* 0x000000340800720c */ /* 0x040fe400037a6670 */
        /* <DEDUP_REMOVED lines=10> */
.L_x_1703:
[----:B------:R-:W-:Y:S05]  /*1000*/  BSYNC B0 ;  /* 0x0000000000007941 */ /* 0x000fea0003800000 */
.L_x_1702:
        /* <DEDUP_REMOVED lines=11> */
.L_x_1705:
[----:B------:R-:W-:Y:S05]  /*10c0*/  BSYNC B0 ;  /* 0x0000000000007941 */ /* 0x000fea0003800000 */
.L_x_1704:
[----:B------:R-:W-:Y:S01]  /*10d0*/  BSSY B0, `(.L_x_1706) ;  /* 0x000000c000007945 */ /* 0x000fe20003800000 */
[----:B------:R-:W-:Y:S02]  /*10e0*/  ISETP.GE.OR P1, PT, R9, R52, P6 ;  /* 0x000000340900720c */ /* 0x000fe40003726670 */
[----:B------:R-:W-:Y:S01]  /*10f0*/  @!P5 MOV R9, 0xff800000 ;  /* 0xff8000000009d802 */ /* 0x000fe20000000f00 */
        /* <DEDUP_REMOVED lines=9> */
.L_x_1707:
[----:B------:R-:W-:Y:S05]  /*1190*/  BSYNC B0 ;  /* 0x0000000000007941 */ /* 0x000fea0003800000 */
.L_x_1706:
[-C--:B------:R-:W-:Y:S01]  /*11a0*/  ISETP.GE.OR P0, PT, R5, R52.reuse, P6 ;  /* 0x000000340500720c */ /* 0x080fe20003706670 */
[----:B------:R-:W-:Y:S01]  /*11b0*/  @!P5 ST.E desc[UR6][R10.64], R9 ;  /* 0x000000090a00d985 */ /* 0x000fe2000c101906 */
[-C--:B------:R-:W-:Y:S01]  /*11c0*/  ISETP.GE.OR P5, PT, R0, R52.reuse, P6 ;  /* 0x000000340000720c */ /* 0x080fe200037a6670 */
[----:B------:R-:W-:Y:S01]  /*11d0*/  @!P4 IMAD.MOV.U32 R0, RZ, RZ, -0x800000 ;  /* 0xff800000ff00c424 */ /* 0x000fe200078e00ff */
[----:B------:R-:W-:Y:S01]  /*11e0*/  ISETP.GE.OR P6, PT, R8, R52, P6 ;  /* 0x000000340800720c */ /* 0x000fe200037c6670 */
[----:B------:R-:W-:Y:S01]  /*11f0*/  @!P1 IMAD.MOV.U32 R3, RZ, RZ, -0x800000 ;  /* 0xff800000ff039424 */ /* 0x000fe200078e00ff */
[----:B------:R-:W-:Y:S01]  /*1200*/  @!P2 MOV R4, 0xff800000 ;  /* 0xff8000000004a802 */ /* 0x000fe20000000f00 */
[----:B------:R-:W-:Y:S01]  /*1210*/  @!P3 IMAD.MOV.U32 R5, RZ, RZ, -0x800000 ;  /* 0xff800000ff05b424 */ /* 0x000fe200078e00ff */
[----:B------:R2:W-:Y:S04]  /*1220*/  @!P4 ST.E desc[UR6][R10.64+0x20], R0 ;  /* 0x000020000a00c985 */ /* 0x0005e8000c101906 */
[----:B------:R3:W-:Y:S01]  /*1230*/  @!P1 ST.E desc[UR6][R10.64+0x80], R3 ;  /* 0x000080030a009985 */ /* 0x0007e2000c101906 */
[----:B------:R-:W-:-:S03]  /*1240*/  @!P0 MOV R2, 0xff800000 ;  /* 0xff80000000028802 */ /* 0x000fc60000000f00 */
[----:B------:R-:W-:Y:S04]  /*1250*/  @!P3 ST.E desc[UR6][R10.64+0x40], R5 ;  /* 0x000040050a00b985 */ /* 0x000fe8000c101906 */
[----:B------:R4:W-:Y:S04]  /*1260*/  @!P0 ST.E desc[UR6][R10.64+0xa0], R2 ;  /* 0x0000a0020a008985 */ /* 0x0009e8000c101906 */
[----:B------:R-:W-:Y:S01]  /*1270*/  @!P2 ST.E desc[UR6][R10.64+0x60], R4 ;  /* 0x000060040a00a985 */ /* 0x000fe2000c101906 */
[----:B--2---:R-:W-:Y:S02]  /*1280*/  @!P5 IMAD.MOV.U32 R0, RZ, RZ, -0x800000 ;  /* 0xff800000ff00d424 */ /* 0x004fe400078e00ff */
[----:B---3--:R-:W-:-:S03]  /*1290*/  IMAD.MOV.U32 R3, RZ, RZ, 0x0 ;  /* 0x00000000ff037424 */ /* 0x008fc600078e00ff */
[----:B------:R1:W-:Y:S01]  /*12a0*/  @!P5 ST.E desc[UR6][R10.64+0xc0], R0 ;  /* 0x0000c0000a00d985 */ /* 0x0003e2000c101906 */
[----:B----4-:R-:W-:-:S04]  /*12b0*/  MOV R2, R238 ;  /* 0x000000ee00027202 */ /* 0x010fc80000000f00 */
[----:B-1---5:R-:W-:Y:S05]  /*12c0*/  @P6 RET.REL.NODEC R2 `(_ZN5flash24flash_fwd_splitkv_kernelI23Flash_fwd_kernel_traitsILi256ELi64ELi64ELi4ELb0ELb0EN7cutlass6half_tE19Flash_kernel_traitsILi256ELi64ELi64ELi4ES3_EELb1ELb0ELb0ELb0ELb0ELb0ELb1ELb1EEEvNS_16Flash_fwd_paramsE) ;  /* 0xffffffec024c6950 */ /* 0x022fea0003c3ffff */
[----:B------:R-:W-:Y:S02]  /*12d0*/  MOV R0, 0xff800000 ;  /* 0xff80000000007802 */ /* 0x000fe40000000f00 */
[----:B------:R-:W-:-:S03]  /*12e0*/  MOV R239, 0x0 ;  /* 0x0000000000ef7802 */ /* 0x000fc60000000f00 */
[----:B------:R1:W-:Y:S02]  /*12f0*/  ST.E desc[UR6][R10.64+0xe0], R0 ;  /* 0x0000e0000a007985 */ /* 0x0003e4000c101906 */
[----:B-1----:R-:W-:Y:S05]  /*1300*/  RET.REL.NODEC R238 `(_ZN5flash24flash_fwd_splitkv_kernelI23Flash_fwd_kernel_traitsILi256ELi64ELi64ELi4ELb0ELb0EN7cutlass6half_tE19Flash_kernel_traitsILi256ELi64ELi64ELi4ES3_EELb1ELb0ELb0ELb0ELb0ELb0ELb1ELb1EEEvNS_16Flash_fwd_paramsE) ;  /* 0xffffffecee3c7950 */ /* 0x002fea0003c3ffff */
.L_x_1691:
        /* <DEDUP_REMOVED lines=28> */
[----:B-----5:R-:W4:Y:S01]  /*14d0*/  LD.E.64 R12, desc[UR6][R18.64+0x20] ;  /* 0x00002006120c7980 */ /* 0x020f22000c101b00 */
        /* <DEDUP_REMOVED lines=8> */
[----:B--2---:R-:W-:-:S06]  /*1560*/  IADD3 R10, R10, 0xffffffe, RZ ;  /* 0x0ffffffe0a0a7810 */ /* 0x004fcc0007ffe0ff */
[----:B------:R-:W2:Y:S01]  /*1570*/  F2I.FTZ.U32.TRUNC.NTZ R11, R10 ;  /* 0x0000000a000b7305 */ /* 0x000ea2000021f000 */
[----:B------:R-:W-:Y:S02]  /*1580*/  IABS R0, R9 ;  /* 0x0000000900007213 */ /* 0x000fe40000000000 */
[----:B--2---:R-:W-:Y:S01]  /*1590*/  IADD3 R6, RZ, -R11, RZ ;  /* 0x8000000bff067210 */ /* 0x004fe20007ffe0ff */
[----:B------:R-:W-:-:S04]  /*15a0*/  IMAD.MOV.U32 R10, RZ, RZ, RZ ;  /* 0x000000ffff0a7224 */ /* 0x000fc800078e00ff */
[----:B------:R-:W-:-:S04]  /*15b0*/  IMAD R6, R6, R5, RZ ;  /* 0x0000000506067224 */ /* 0x000fc800078e02ff */
        /* <DEDUP_REMOVED lines=11> */
[----:B------:R-:W-:-:S05]  /*1670*/  @P2 VIADD R6, R6, 0x1 ;  /* 0x0000000106062836 */ /* 0x000fca0000000000 */
[----:B------:R-:W-:-:S05]  /*1680*/  MOV R8, R6 ;  /* 0x0000000600087202 */ /* 0x000fca0000000f00 */
[----:B------:R-:W-:Y:S01]  /*1690*/  @!P0 IMAD.MOV R8, RZ, RZ, -R8 ;  /* 0x000000ffff088224 */ /* 0x000fe200078e0a08 */
[----:B------:R-:W-:-:S05]  /*16a0*/  @!P1 LOP3.LUT R8, RZ, R9, RZ, 0x33, !PT ;  /* 0x00000009ff089212 */ /* 0x000fca00078e33ff */
[----:B------:R-:W-:-:S05]  /*16b0*/  IMAD.WIDE R10, R8, 0x4, R244 ;  /* 0x00000004080a7825 */ /* 0x000fca00078e02f4 */
[----:B------:R-:W2:Y:S04]  /*16c0*/  LD.E R3, desc[UR6][R10.64] ;  /* 0x000000060a037980 */ /* 0x000ea8000c101900 */
[----:B------:R-:W4:Y:S01]  /*16d0*/  LD.E.64 R10, desc[UR6][R18.64+0x28] ;  /* 0x00002806120a7980 */ /* 0x000f22000c101b00 */
[----:B---3--:R-:W-:-:S04]  /*16e0*/  IABS R6, R4 ;  /* 0x0000000400067213 */ /* 0x008fc80000000000 */
[----:B------:R-:W3:Y:S08]  /*16f0*/  I2F.RP R0, R6 ;  /* 0x0000000600007306 */ /* 0x000ef00000209400 */
[----:B---3--:R-:W3:Y:S02]  /*1700*/  MUFU.RCP R0, R0 ;  /* 0x0000000000007308 */ /* 0x008ee40000001000 */
[----:B---3--:R-:W-:-:S06]  /*1710*/  IADD3 R0, R0, 0xffffffe, RZ ;  /* 0x0ffffffe00007810 */ /* 0x008fcc0007ffe0ff */
[----:B------:R-:W3:Y:S01]  /*1720*/  F2I.FTZ.U32.TRUNC.NTZ R23, R0 ;  /* 0x0000000000177305 */ /* 0x000ee2000021f000 */
[----:B------:R-:W-:Y:S02]  /*1730*/  MOV R22, RZ ;  /* 0x000000ff00167202 */ /* 0x000fe40000000f00 */
[----:B------:R-:W-:Y:S01]  /*1740*/  IABS R5, R241 ;  /* 0x000000f100057213 */ /* 0x000fe20000000000 */
[----:B---3--:R-:W-:-:S04]  /*1750*/  IMAD.MOV R0, RZ, RZ, -R23 ;  /* 0x000000ffff007224 */ /* 0x008fc800078e0a17 */
[----:B------:R-:W-:Y:S01]  /*1760*/  IMAD R14, R0, R6, RZ ;  /* 0x00000006000e7224 */ /* 0x000fe200078e02ff */
[----:B------:R-:W-:-:S03]  /*1770*/  IABS R0, R4 ;  /* 0x0000000400007213 */ /* 0x000fc60000000000 */
[----:B------:R-:W-:-:S04]  /*1780*/  IMAD.HI.U32 R14, R23, R14, R22 ;  /* 0x0000000e170e7227 */ /* 0x000fc800078e0016 */
[----:B------:R-:W-:Y:S02]  /*1790*/  IMAD.MOV R0, RZ, RZ, -R0 ;  /* 0x000000ffff007224 */ /* 0x000fe400078e0a00 */
[----:B------:R-:W-:-:S04]  /*17a0*/  IMAD.HI.U32 R14, R14, R5, RZ ;  /* 0x000000050e0e7227 */ /* 0x000fc800078e00ff */
[----:B------:R-:W-:-:S05]  /*17b0*/  IMAD R0, R14, R0, R5 ;  /* 0x000000000e007224 */ /* 0x000fca00078e0205 */
[----:B------:R-:W-:Y:S01]  /*17c0*/  ISETP.GT.U32.AND P1, PT, R6, R0, PT ;  /* 0x000000000600720c */ /* 0x000fe20003f24070 */
[----:B------:R-:W-:-:S12]  /*17d0*/  IMAD.MOV R8, RZ, RZ, -R8 ;  /* 0x000000ffff087224 */ /* 0x000fd800078e0a08 */
[----:B------:R-:W-:-:S04]  /*17e0*/  @!P1 IADD3 R0, R0, -R6, RZ ;  /* 0x8000000600009210 */ /* 0x000fc80007ffe0ff */
[----:B------:R-:W-:Y:S02]  /*17f0*/  ISETP.GE.U32.AND P2, PT, R0, R6, PT ;  /* 0x000000060000720c */ /* 0x000fe40003f46070 */
[----:B------:R-:W-:Y:S02]  /*1800*/  LOP3.LUT R6, R241, R4, RZ, 0x3c, !PT ;  /* 0x00000004f1067212 */ /* 0x000fe400078e3cff */
[----:B------:R-:W-:Y:S02]  /*1810*/  @!P1 IADD3 R14, R14, 0x1, RZ ;  /* 0x000000010e0e9810 */ /* 0x000fe40007ffe0ff */
[----:B------:R-:W-:Y:S01]  /*1820*/  ISETP.GE.AND P0, PT, R6, RZ, PT ;  /* 0x000000ff0600720c */ /* 0x000fe20003f06270 */
[----:B------:R-:W-:Y:S01]  /*1830*/  IMAD R9, R9, R8, R2 ;  /* 0x0000000809097224 */ /* 0x000fe200078e0202 */
[----:B------:R-:W-:-:S04]  /*1840*/  ISETP.NE.AND P1, PT, R4, RZ, PT ;  /* 0x000000ff0400720c */ /* 0x000fc80003f25270 */
[----:B------:R-:W-:Y:S01]  /*1850*/  SHF.R.S32.HI R8, RZ, 0x1f, R9 ;  /* 0x0000001fff087819 */ /* 0x000fe20000011409 */
[----:B------:R-:W-:-:S06]  /*1860*/  @P2 VIADD R14, R14, 0x1 ;  /* 0x000000010e0e2836 */ /* 0x000fcc0000000000 */
[----:B------:R-:W-:Y:S02]  /*1870*/  @!P0 IMAD.MOV R14, RZ, RZ, -R14 ;  /* 0x000000ffff0e8224 */ /* 0x000fe400078e0a0e */
[----:B------:R-:W-:Y:S02]  /*1880*/  @!P1 LOP3.LUT R14, RZ, R4, RZ, 0x33, !PT ;  /* 0x00000004ff0e9212 */ /* 0x000fe400078e33ff */
[----:B--2---:R-:W-:Y:S01]  /*1890*/  SHF.R.S32.HI R0, RZ, 0x1f, R3 ;  /* 0x0000001fff007819 */ /* 0x004fe20000011403 */
[----:B----4-:R-:W-:-:S04]  /*18a0*/  IMAD R5, R13, R3, RZ ;  /* 0x000000030d057224 */ /* 0x010fc800078e02ff */
[C---:B------:R-:W-:Y:S02]  /*18b0*/  IMAD R5, R12.reuse, R0, R5 ;  /* 0x000000000c057224 */ /* 0x040fe400078e0205 */
[----:B------:R-:W-:-:S05]  /*18c0*/  IMAD.WIDE.U32 R12, R12, R3, RZ ;  /* 0x000000030c0c7225 */ /* 0x000fca00078e00ff */
[----:B------:R-:W-:Y:S01]  /*18d0*/  IADD3 R13, R13, R5, RZ ;  /* 0x000000050d0d7210 */ /* 0x000fe20007ffe0ff */
[----:B------:R-:W-:-:S04]  /*18e0*/  IMAD R5, R49, R9, RZ ;  /* 0x0000000931057224 */ /* 0x000fc800078e02ff */
[----:B------:R-:W-:Y:S02]  /*18f0*/  IMAD R5, R48, R8, R5 ;  /* 0x0000000830057224 */ /* 0x000fe400078e0205 */
[----:B------:R-:W-:-:S04]  /*1900*/  IMAD.WIDE.U32 R12, R9, R48, R12 ;  /* 0x00000030090c7225 */ /* 0x000fc800078e000c */
[----:B------:R-:W-:Y:S01]  /*1910*/  IMAD R4, R11, R3, RZ ;  /* 0x000000030b047224 */ /* 0x000fe200078e02ff */
[----:B------:R-:W-:Y:S01]  /*1920*/  IADD3 R11, R13, R5, RZ ;  /* 0x000000050d0b7210 */ /* 0x000fe20007ffe0ff */
[----:B------:R-:W-:Y:S01]  /*1930*/  IMAD R5, R17, R14, RZ ;  /* 0x0000000e11057224 */ /* 0x000fe200078e02ff */
[----:B------:R-:W-:Y:S01]  /*1940*/  SHF.R.S32.HI R13, RZ, 0x1f, R14 ;  /* 0x0000001fff0d7819 */ /* 0x000fe2000001140e */
[----:B------:R-:W-:-:S04]  /*1950*/  IMAD.WIDE.U32 R22, R10, R3, RZ ;  /* 0x000000030a167225 */ /* 0x000fc800078e00ff */
[----:B------:R-:W-:Y:S02]  /*1960*/  IMAD R4, R10, R0, R4 ;  /* 0x000000000a047224 */ /* 0x000fe400078e0204 */
[----:B------:R-:W-:Y:S02]  /*1970*/  IMAD.MOV.U32 R10, RZ, RZ, R12 ;  /* 0x000000ffff0a7224 */ /* 0x000fe400078e000c */
[----:B------:R-:W-:Y:S02]  /*1980*/  IMAD R5, R16, R13, R5 ;  /* 0x0000000d10057224 */ /* 0x000fe400078e0205 */
[----:B------:R-:W-:Y:S01]  /*1990*/  IMAD.WIDE.U32 R16, R14, R16, R10 ;  /* 0x000000100e107225 */ /* 0x000fe200078e000a */
[----:B------:R-:W-:-:S03]  /*19a0*/  MOV R11, R22 ;  /* 0x00000016000b7202 */ /* 0x000fc60000000f00 */
[----:B------:R-:W-:Y:S01]  /*19b0*/  IMAD.IADD R15, R23, 0x1, R4 ;  /* 0x00000001170f7824 */ /* 0x000fe200078e0204 */
[----:B------:R-:W-:Y:S01]  /*19c0*/  IADD3 R0, R17, R5, RZ ;  /* 0x0000000511007210 */ /* 0x000fe20007ffe0ff */
[----:B------:R-:W-:Y:S01]  /*19d0*/  IMAD.MOV.U32 R3, RZ, RZ, R16 ;  /* 0x000000ffff037224 */ /* 0x000fe200078e0010 */
[----:B-1----:R-:W-:Y:S05]  /*19e0*/  BRA `(.L_x_1710) ;  /* 0x0000000400487947 */ /* 0x002fea0003800000 */
.L_x_1709:
        /* <DEDUP_REMOVED lines=8> */
[----:B------:R-:W-:-:S02]  /*1a70*/  MOV R10, RZ ;  /* 0x000000ff000a7202 */ /* 0x000fc40000000f00 */
[----:B------:R-:W-:Y:S02]  /*1a80*/  IABS R8, R241 ;  /* 0x000000f100087213 */ /* 0x000fe40000000000 */
[----:B------:R-:W-:Y:S02]  /*1a90*/  @!P3 SHF.R.S32.HI R6, RZ, 0x1f, R13 ;  /* 0x0000001fff06b819 */ /* 0x000fe4000001140d */
[----:B--2---:R-:W-:-:S04]  /*1aa0*/  IABS R3, R5 ;  /* 0x0000000500037213 */ /* 0x004fc80000000000 */
[----:B------:R-:W2:Y:S08]  /*1ab0*/  I2F.RP R0, R3 ;  /* 0x0000000300007306 */ /* 0x000eb00000209400 */
[----:B--2---:R-:W2:Y:S02]  /*1ac0*/  MUFU.RCP R0, R0 ;  /* 0x0000000000007308 */ /* 0x004ea40000001000 */
[----:B--2---:R-:W-:-:S06]  /*1ad0*/  IADD3 R0, R0, 0xffffffe, RZ ;  /* 0x0ffffffe00007810 */ /* 0x004fcc0007ffe0ff */
[----:B------:R-:W2:Y:S02]  /*1ae0*/  F2I.FTZ.U32.TRUNC.NTZ R11, R0 ;  /* 0x00000000000b7305 */ /* 0x000ea4000021f000 */
[----:B--2---:R-:W-:-:S04]  /*1af0*/  IMAD.MOV R0, RZ, RZ, -R11 ;  /* 0x000000ffff007224 */ /* 0x004fc800078e0a0b */
[----:B------:R-:W-:Y:S01]  /*1b00*/  IMAD R4, R0, R3, RZ ;  /* 0x0000000300047224 */ /* 0x000fe200078e02ff */
[----:B------:R-:W-:-:S03]  /*1b10*/  IABS R0, R5 ;  /* 0x0000000500007213 */ /* 0x000fc60000000000 */
[----:B------:R-:W-:-:S04]  /*1b20*/  IMAD.HI.U32 R4, R11, R4, R10 ;  /* 0x000000040b047227 */ /* 0x000fc800078e000a */
[----:B------:R-:W-:Y:S02]  /*1b30*/  IMAD.MOV R0, RZ, RZ, -R0 ;  /* 0x000000ffff007224 */ /* 0x000fe400078e0a00 */
[----:B------:R-:W-:-:S04]  /*1b40*/  IMAD.HI.U32 R4, R4, R8, RZ ;  /* 0x0000000804047227 */ /* 0x000fc800078e00ff */
[-C--:B---3--:R-:W-:Y:S02]  /*1b50*/  @!P3 IMAD R2, R49, R13.reuse, RZ ;  /* 0x0000000d3102b224 */ /* 0x088fe400078e02ff */
[----:B------:R-:W-:Y:S01]  /*1b60*/  IMAD R0, R4, R0, R8 ;  /* 0x0000000004007224 */ /* 0x000fe200078e0208 */
[----:B------:R-:W-:Y:S01]  /*1b70*/  @P3 IADD3 R8, R13, R14, RZ ;  /* 0x0000000e0d083210 */ /* 0x000fe20007ffe0ff */
[----:B------:R-:W-:-:S04]  /*1b80*/  @!P3 IMAD.WIDE.U32 R30, R48, R13, RZ ;  /* 0x0000000d301eb225 */ /* 0x000fc800078e00ff */
[----:B------:R-:W-:Y:S01]  /*1b90*/  @!P3 IMAD R2, R6, R48, R2 ;  /* 0x000000300602b224 */ /* 0x000fe200078e0202 */
[----:B------:R-:W-:Y:S01]  /*1ba0*/  ISETP.GT.U32.AND P0, PT, R3, R0, PT ;  /* 0x000000000300720c */ /* 0x000fe20003f04070 */
[-C--:B------:R-:W-:Y:S01]  /*1bb0*/  @P3 IMAD R10, R49, R8.reuse, RZ ;  /* 0x00000008310a3224 */ /* 0x080fe200078e02ff */
[----:B-----5:R-:W-:Y:S01]  /*1bc0*/  @!P3 SHF.R.S32.HI R6, RZ, 0x1f, R12 ;  /* 0x0000001fff06b819 */ /* 0x020fe2000001140c */
[----:B------:R-:W-:Y:S01]  /*1bd0*/  @P3 IMAD.WIDE.U32 R26, R48, R8, RZ ;  /* 0x00000008301a3225 */ /* 0x000fe200078e00ff */
[----:B------:R-:W-:-:S03]  /*1be0*/  @!P3 MOV R8, R30 ;  /* 0x0000001e0008b202 */ /* 0x000fc60000000f00 */
[----:B------:R-:W-:Y:S02]  /*1bf0*/  @!P3 IMAD.IADD R9, R31, 0x1, R2 ;  /* 0x000000011f09b824 */ /* 0x000fe400078e0202 */
[-C--:B----4-:R-:W-:Y:S02]  /*1c00*/  @!P3 IMAD R2, R25, R12.reuse, RZ ;  /* 0x0000000c1902b224 */ /* 0x090fe400078e02ff */
[----:B------:R-:W-:Y:S01]  /*1c10*/  @!P3 IMAD.WIDE.U32 R8, R24, R12, R8 ;  /* 0x0000000c1808b225 */ /* 0x000fe200078e0008 */
[----:B------:R-:W-:-:S03]  /*1c20*/  @P3 MOV R11, R26 ;  /* 0x0000001a000b3202 */ /* 0x000fc60000000f00 */
[----:B------:R-:W-:Y:S02]  /*1c30*/  @!P3 IMAD R2, R24, R6, R2 ;  /* 0x000000061802b224 */ /* 0x000fe400078e0202 */
[----:B------:R-:W-:Y:S02]  /*1c40*/  @P3 IMAD.IADD R10, R27, 0x1, R10 ;  /* 0x000000011b0a3824 */ /* 0x000fe400078e020a */
[----:B------:R-:W-:Y:S01]  /*1c50*/  @!P3 IMAD.MOV.U32 R11, RZ, RZ, R8 ;  /* 0x000000ffff0bb224 */ /* 0x000fe200078e0008 */
[----:B------:R-:W-:Y:S01]  /*1c60*/  @!P3 IADD3 R10, R9, R2, RZ ;  /* 0x00000002090ab210 */ /* 0x000fe20007ffe0ff */
[----:B------:R-:W-:-:S03]  /*1c70*/  @!P0 IMAD.IADD R0, R0, 0x1, -R3 ;  /* 0x0000000100008824 */ /* 0x000fc600078e0a03 */
[-C--:B------:R-:W-:Y:S02]  /*1c80*/  LOP3.LUT R11, R11, R10.reuse, RZ, 0x3c, !PT ;  /* 0x0000000a0b0b7212 */ /* 0x080fe400078e3cff */
[----:B------:R-:W-:Y:S02]  /*1c90*/  ISETP.GE.U32.AND P2, PT, R0, R3, PT ;  /* 0x000000030000720c */ /* 0x000fe40003f46070 */
[----:B------:R-:W-:Y:S02]  /*1ca0*/  LOP3.LUT R3, R241, R5, RZ, 0x3c, !PT ;  /* 0x00000005f1037212 */ /* 0x000fe400078e3cff */
[----:B------:R-:W-:Y:S02]  /*1cb0*/  LOP3.LUT R10, R11, R10, RZ, 0x3c, !PT ;  /* 0x0000000a0b0a7212 */ /* 0x000fe400078e3cff */
[----:B------:R-:W-:Y:S02]  /*1cc0*/  ISETP.GE.AND P1, PT, R3, RZ, PT ;  /* 0x000000ff0300720c */ /* 0x000fe40003f26270 */
[----:B------:R-:W-:-:S02]  /*1cd0*/  @!P0 IADD3 R4, R4, 0x1, RZ ;  /* 0x0000000104048810 */ /* 0x000fc40007ffe0ff */
[----:B------:R-:W-:Y:S02]  /*1ce0*/  LEA R2, R165, 0xffffffc0, 0x6 ;  /* 0xffffffc0a5027811 */ /* 0x000fe400078e30ff */
[----:B------:R-:W-:Y:S02]  /*1cf0*/  LOP3.LUT R11, R11, R10, RZ, 0x3c, !PT ;  /* 0x0000000a0b0b7212 */ /* 0x000fe400078e3cff */
[----:B------:R-:W-:Y:S01]  /*1d00*/  ISETP.NE.AND P0, PT, R5, RZ, PT ;  /* 0x000000ff0500720c */ /* 0x000fe20003f05270 */
[----:B------:R-:W-:Y:S01]  /*1d10*/  @!P3 IMAD R6, R47, R13, RZ ;  /* 0x0000000d2f06b224 */ /* 0x000fe200078e02ff */
[----:B------:R-:W-:Y:S01]  /*1d20*/  @!P3 SHF.R.S32.HI R0, RZ, 0x1f, R13 ;  /* 0x0000001fff00b819 */ /* 0x000fe2000001140d */
[----:B------:R-:W-:Y:S01]  /*1d30*/  IMAD.WIDE.U32 R24, R48, R2, R10 ;  /* 0x0000000230187225 */ /* 0x000fe200078e000a */
[----:B------:R-:W-:-:S03]  /*1d40*/  @P2 IADD3 R4, R4, 0x1, RZ ;  /* 0x0000000104042810 */ /* 0x000fc60007ffe0ff */
[----:B------:R-:W-:Y:S02]  /*1d50*/  @!P3 IMAD R0, R0, R46, R6 ;  /* 0x0000002e0000b224 */ /* 0x000fe400078e0206 */
[----:B------:R-:W-:Y:S01]  /*1d60*/  @!P3 IMAD.WIDE.U32 R10, R46, R13, RZ ;  /* 0x0000000d2e0ab225 */ /* 0x000fe200078e00ff */
[----:B------:R-:W-:-:S03]  /*1d70*/  SHF.R.S32.HI R8, RZ, 0x1f, R2 ;  /* 0x0000001fff087819 */ /* 0x000fc60000011402 */
[----:B------:R-:W-:Y:S01]  /*1d80*/  IMAD R9, R49, R2, RZ ;  /* 0x0000000231097224 */ /* 0x000fe200078e02ff */
[----:B------:R-:W-:Y:S01]  /*1d90*/  @!P3 IADD3 R11, R11, R0, RZ ;  /* 0x000000000b0bb210 */ /* 0x000fe20007ffe0ff */
[----:B------:R-:W-:Y:S01]  /*1da0*/  @!P1 IMAD.MOV R4, RZ, RZ, -R4 ;  /* 0x000000ffff049224 */ /* 0x000fe200078e0a04 */
[----:B------:R-:W-:Y:S01]  /*1db0*/  @P3 IADD3 R13, R13, R14, RZ ;  /* 0x0000000e0d0d3210 */ /* 0x000fe20007ffe0ff */
[----:B------:R-:W-:Y:S01]  /*1dc0*/  IMAD R9, R8, R48, R9 ;  /* 0x0000003008097224 */ /* 0x000fe200078e0209 */
[----:B------:R-:W-:Y:S01]  /*1dd0*/  @!P3 SHF.R.S32.HI R0, RZ, 0x1f, R12 ;  /* 0x0000001fff00b819 */ /* 0x000fe2000001140c */
[----:B------:R-:W-:Y:S01]  /*1de0*/  @!P3 IMAD R3, R23, R12, RZ ;  /* 0x0000000c1703b224 */ /* 0x000fe200078e02ff */
[----:B------:R-:W-:Y:S01]  /*1df0*/  @!P0 LOP3.LUT R4, RZ, R5, RZ, 0x33, !PT ;  /* 0x00000005ff048212 */ /* 0x000fe200078e33ff */
[-C--:B------:R-:W-:Y:S02]  /*1e00*/  @P3 IMAD R15, R47, R13.reuse, RZ ;  /* 0x0000000d2f0f3224 */ /* 0x080fe400078e02ff */
[----:B------:R-:W-:Y:S01]  /*1e10*/  @P3 IMAD.WIDE.U32 R26, R46, R13, RZ ;  /* 0x0000000d2e1a3225 */ /* 0x000fe200078e00ff */
[----:B------:R-:W-:-:S03]  /*1e20*/  SHF.R.S32.HI R13, RZ, 0x1f, R4 ;  /* 0x0000001fff0d7819 */ /* 0x000fc60000011404 */
[----:B------:R-:W-:Y:S02]  /*1e30*/  IMAD.IADD R25, R25, 0x1, R9 ;  /* 0x0000000119197824 */ /* 0x000fe400078e0209 */
[C---:B------:R-:W-:Y:S02]  /*1e40*/  @!P3 IMAD R0, R22.reuse, R0, R3 ;  /* 0x000000001600b224 */ /* 0x040fe400078e0203 */
[----:B------:R-:W-:Y:S02]  /*1e50*/  IMAD R3, R17, R4, RZ ;  /* 0x0000000411037224 */ /* 0x000fe400078e02ff */
[----:B------:R-:W-:Y:S01]  /*1e60*/  @!P3 IMAD.WIDE.U32 R22, R22, R12, R10 ;  /* 0x0000000c1616b225 */ /* 0x000fe200078e000a */
[----:B------:R-:W-:-:S03]  /*1e70*/  @P3 IADD3 R15, R27, R15, RZ ;  /* 0x0000000f1b0f3210 */ /* 0x000fc60007ffe0ff */
[----:B------:R-:W-:Y:S01]  /*1e80*/  IMAD.WIDE.U32 R24, R16, R4, R24 ;  /* 0x0000000410187225 */ /* 0x000fe200078e0018 */
[----:B------:R-:W-:-:S03]  /*1e90*/  @P3 MOV R11, R26 ;  /* 0x0000001a000b3202 */ /* 0x000fc60000000f00 */
[----:B------:R-:W-:Y:S01]  /*1ea0*/  IMAD R16, R16, R13, R3 ;  /* 0x0000000d10107224 */ /* 0x000fe200078e0203 */
[----:B------:R-:W-:Y:S01]  /*1eb0*/  @!P3 MOV R11, R22 ;  /* 0x00000016000bb202 */ /* 0x000fe20000000f00 */
[----:B------:R-:W-:Y:S01]  /*1ec0*/  @!P3 IMAD.IADD R15, R23, 0x1, R0 ;  /* 0x00000001170fb824 */ /* 0x000fe200078e0200 */
[----:B------:R-:W-:Y:S01]  /*1ed0*/  MOV R3, R24 ;  /* 0x0000001800037202 */ /* 0x000fe20000000f00 */
[----:B------:R-:W-:Y:S01]  /*1ee0*/  IMAD.IADD R0, R25, 0x1, R16 ;  /* 0x0000000119007824 */ /* 0x000fe200078e0210 */
[----:B------:R-:W-:Y:S02]  /*1ef0*/  MOV R9, R2 ;  /* 0x0000000200097202 */ /* 0x000fe40000000f00 */
[----:B-1----:R-:W-:Y:S02]  /*1f00*/  MOV R14, R4 ;  /* 0x00000004000e7202 */ /* 0x002fe40000000f00 */
.L_x_1710:
[----:B------:R-:W-:Y:S05]  /*1f10*/  BSYNC B0 ;  /* 0x0000000000007941 */ /* 0x000fea0003800000 */
.L_x_1708:
        /* <DEDUP_REMOVED lines=10> */
[----:B------:R-:W-:-:S04]  /*1fc0*/  LEA.HI R54, R51, R45, RZ, 0x3 ;  /* 0x0000002d33367211 */ /* 0x000fc800078f18ff */
[----:B------:R-:W-:Y:S02]  /*1fd0*/  SHF.R.S32.HI R160, RZ, 0x3, R54 ;  /* 0x00000003ffa07819 */ /* 0x000fe40000011436 */
[----:B------:R-:W-:-:S03]  /*1fe0*/  LOP3.LUT R54, R54, 0xfffffff8, RZ, 0xc0, !PT ;  /* 0xfffffff836367812 */ /* 0x000fc600078ec0ff */
[----:B------:R-:W-:Y:S02]  /*1ff0*/  IMAD.SHL.U32 R156, R160, 0x40, RZ ;  /* 0x00000040a09c7824 */ /* 0x000fe400078e00ff */
[----:B------:R-:W-:Y:S01]  /*2000*/  IMAD.IADD R54, R45, 0x1, -R54 ;  /* 0x000000012d367824 */ /* 0x000fe200078e0a36 */
[----:B-1----:R-:W-:-:S03]  /*2010*/  LEA.HI R21, R51, R45, RZ, 0x4 ;  /* 0x0000002d33157211 */ /* 0x002fc600078f20ff */
[----:B------:R-:W-:Y:S01]  /*2020*/  IMAD.SHL.U32 R16, R54, 0x8, RZ ;  /* 0x0000000836107824 */ /* 0x000fe200078e00ff */
[----:B------:R-:W-:Y:S02]  /*2030*/  LOP3.LUT R156, R156, 0x1c0, RZ, 0xc0, !PT ;  /* 0x000001c09c9c7812 */ /* 0x000fe400078ec0ff */
[----:B------:R-:W-:Y:S02]  /*2040*/  LOP3.LUT R10, R21, 0xfffffff0, RZ, 0xc0, !PT ;  /* 0xfffffff0150a7812 */ /* 0x000fe400078ec0ff */
[----:B------:R-:W-:Y:S02]  /*2050*/  LOP3.LUT R6, R156, 0x38, R16, 0xf8, !PT ;  /* 0x000000389c067812 */ /* 0x000fe400078ef810 */
[----:B------:R-:W-:Y:S01]  /*2060*/  SHF.R.U32.HI R156, RZ, 0x3, R156 ;  /* 0x00000003ff9c7819 */ /* 0x000fe2000001169c */
[----:B------:R-:W-:-:S03]  /*2070*/  IMAD.IADD R10, R45, 0x1, -R10 ;  /* 0x000000012d0a7824 */ /* 0x000fc600078e0a0a */
[----:B------:R-:W-:Y:S02]  /*2080*/  LOP3.LUT R156, R6, R156, RZ, 0x3c, !PT ;  /* 0x0000009c069c7212 */ /* 0x000fe400078e3cff */
[----:B------:R-:W-:Y:S02]  /*2090*/  SHF.R.S32.HI R6, RZ, 0x1f, R10 ;  /* 0x0000001fff067819 */ /* 0x000fe4000001140a */
[----:B------:R-:W-:Y:S02]  /*20a0*/  SHF.R.S32.HI R55, RZ, 0x4, R21 ;  /* 0x00000004ff377819 */ /* 0x000fe40000011415 */
[----:B------:R-:W-:Y:S02]  /*20b0*/  LEA.HI R6, R6, R10, RZ, 0x3 ;  /* 0x0000000a06067211 */ /* 0x000fe400078f18ff */
[----:B------:R-:W-:Y:S02]  /*20c0*/  IADD3 R30, P1, R16, R11, RZ ;  /* 0x0000000b101e7210 */ /* 0x000fe40007f3e0ff */
[----:B------:R-:W-:-:S02]  /*20d0*/  LEA.HI R21, R21, R55, RZ, 0x1 ;  /* 0x0000003715157211 */ /* 0x000fc400078f08ff */
[----:B------:R-:W-:Y:S02]  /*20e0*/  LOP3.LUT R11, R6, 0xfffffff8, RZ, 0xc0, !PT ;  /* 0xfffffff8060b7812 */ /* 0x000fe400078ec0ff */
[----:B------:R-:W-:Y:S02]  /*20f0*/  LEA.HI R12, R51, R45, RZ, 0x6 ;  /* 0x0000002d330c7211 */ /* 0x000fe400078f30ff */
[----:B------:R-:W-:Y:S01]  /*2100*/  SHF.R.S32.HI R17, RZ, 0x1f, R16 ;  /* 0x0000001fff117819 */ /* 0x000fe20000011410 */
[----:B------:R-:W-:Y:S01]  /*2110*/  IMAD.IADD R11, R10, 0x1, -R11 ;  /* 0x000000010a0b7824 */ /* 0x000fe200078e0a0b */
[----:B------:R-:W-:Y:S01]  /*2120*/  LOP3.LUT R21, R21, 0xfffffffe, RZ, 0xc0, !PT ;  /* 0xfffffffe15157812 */ /* 0x000fe200078ec0ff */
[----:B------:R-:W-:Y:S02]  /*2130*/  IMAD.SHL.U32 R12, R12, 0x8, RZ ;  /* 0x000000080c0c7824 */ /* 0x000fe400078e00ff */
[----:B------:R-:W-:Y:S02]  /*2140*/  IMAD.X R31, R17, 0x1, R15, P1 ;  /* 0x00000001111f7824 */ /* 0x000fe400008e060f */
[----:B-----5:R-:W-:-:S02]  /*2150*/  IMAD R8, R8, R46, RZ ;  /* 0x0000002e08087224 */ /* 0x020fc400078e02ff */
[----:B------:R-:W-:Y:S02]  /*2160*/  IMAD.IADD R55, R55, 0x1, -R21 ;  /* 0x0000000137377824 */ /* 0x000fe400078e0a15 */
[----:B------:R-:W-:Y:S01]  /*2170*/  IMAD.SHL.U32 R15, R11, 0x40, RZ ;  /* 0x000000400b0f7824 */ /* 0x000fe200078e00ff */
[----:B------:R-:W-:Y:S01]  /*2180*/  LOP3.LUT R156, R156, 0xfffffe00, R12, 0xf8, !PT ;  /* 0xfffffe009c9c7812 */ /* 0x000fe200078ef80c */
[C---:B------:R-:W-:Y:S01]  /*2190*/  IMAD R8, R9.reuse, R47, R8 ;  /* 0x0000002f09087224 */ /* 0x040fe200078e0208 */
[----:B------:R-:W-:Y:S01]  /*21a0*/  SHF.R.S32.HI R56, RZ, 0x1f, R242 ;  /* 0x0000001fff387819 */ /* 0x000fe200000114f2 */
[----:B------:R-:W-:Y:S01]  /*21b0*/  IMAD.WIDE.U32 R30, R9, R46, R30 ;  /* 0x0000002e091e7225 */ /* 0x000fe200078e001e */
[----:B------:R-:W-:-:S03]  /*21c0*/  LOP3.LUT R15, R15, 0x1c0, RZ, 0xc0, !PT ;  /* 0x000001c00f0f7812 */ /* 0x000fc600078ec0ff */
[----:B------:R-:W-:-:S05]  /*21d0*/  IMAD.SHL.U32 R12, R55, 0x8, RZ ;  /* 0x00000008370c7824 */ /* 0x000fca00078e00ff */
[----:B------:R-:W-:Y:S02]  /*21e0*/  LOP3.LUT R12, R15, 0x8, R12, 0xf8, !PT ;  /* 0x000000080f0c7812 */ /* 0x000fe400078ef80c */
[----:B------:R-:W-:-:S04]  /*21f0*/  SHF.R.U32.HI R15, RZ, 0x3, R15 ;  /* 0x00000003ff0f7819 */ /* 0x000fc8000001160f */
[----:B------:R-:W-:Y:S01]  /*2200*/  LOP3.LUT R12, R12, R15, RZ, 0x3c, !PT ;  /* 0x0000000f0c0c7212 */ /* 0x000fe200078e3cff */
[----:B------:R-:W-:Y:S02]  /*2210*/  IMAD.IADD R31, R31, 0x1, R8 ;  /* 0x000000011f1f7824 */ /* 0x000fe400078e0208 */
[----:B------:R-:W-:-:S04]  /*2220*/  IMAD R8, R29, R14, RZ ;  /* 0x0000000e1d087224 */ /* 0x000fc800078e02ff */
[-C--:B------:R-:W-:Y:S02]  /*2230*/  IMAD R8, R13, R28.reuse, R8 ;  /* 0x0000001c0d087224 */ /* 0x080fe400078e0208 */
[----:B------:R-:W-:Y:S01]  /*2240*/  IMAD.WIDE.U32 R28, R14, R28, R30 ;  /* 0x0000001c0e1c7225 */ /* 0x000fe200078e001e */
[C---:B------:R-:W-:Y:S02]  /*2250*/  LOP3.LUT P3, RZ, R11.reuse, 0x4, RZ, 0xc0, !PT ;  /* 0x000000040bff7812 */ /* 0x040fe4000786c0ff */
[----:B------:R-:W-:Y:S01]  /*2260*/  LOP3.LUT P2, RZ, R11, 0x2, RZ, 0xc0, !PT ;  /* 0x000000020bff7812 */ /* 0x000fe2000784c0ff */
[----:B------:R-:W-:Y:S01]  /*2270*/  IMAD R188, R47, R160, RZ ;  /* 0x000000a02fbc7224 */ /* 0x000fe200078e02ff */
[----:B------:R-:W-:Y:S02]  /*2280*/  SHF.R.S32.HI R161, RZ, 0x1f, R160 ;  /* 0x0000001fffa17819 */ /* 0x000fe400000114a0 */
[----:B------:R-:W-:Y:S02]  /*2290*/  IADD3 R11, R16, 0x80, RZ ;  /* 0x00000080100b7810 */ /* 0x000fe40007ffe0ff */
[----:B------:R-:W-:Y:S01]  /*22a0*/  SHF.R.S32.HI R80, RZ, 0x1f, R81 ;  /* 0x0000001fff507819 */ /* 0x000fe20000011451 */
[----:B------:R-:W-:-:S03]  /*22b0*/  IMAD R188, R161, R46, R188 ;  /* 0x0000002ea1bc7224 */ /* 0x000fc600078e02bc */
[----:B------:R-:W-:-:S04]  /*22c0*/  LEA.HI R80, R80, R81, RZ, 0x6 ;  /* 0x0000005150507211 */ /* 0x000fc800078f30ff */
[----:B------:R-:W-:-:S04]  /*22d0*/  SHF.R.S32.HI R80, RZ, 0x6, R80 ;  /* 0x00000006ff507819 */ /* 0x000fc80000011450 */
[----:B------:R-:W-:Y:S01]  /*22e0*/  VIMNMX R80, R235, R80, !PT ;  /* 0x00000050eb507248 */ /* 0x000fe20007fe0100 */
[----:B------:R-:W-:Y:S01]  /*22f0*/  IMAD R157, R49, R160, RZ ;  /* 0x000000a0319d7224 */ /* 0x000fe200078e02ff */
[----:B------:R-:W-:-:S03]  /*2300*/  LEA.HI R51, R51, R45, RZ, 0x5 ;  /* 0x0000002d33337211 */ /* 0x000fc600078f28ff */
[----:B------:R-:W-:Y:S01]  /*2310*/  IMAD R157, R161, R48, R157 ;  /* 0x00000030a19d7224 */ /* 0x000fe200078e029d */
[----:B------:R-:W-:Y:S01]  /*2320*/  LOP3.LUT R50, R51, 0xffffffe0, RZ, 0xc0, !PT ;  /* 0xffffffe033327812 */ /* 0x000fe200078ec0ff */
[C---:B------:R-:W-:Y:S01]  /*2330*/  IMAD.SHL.U32 R233, R48.reuse, 0x10, RZ ;  /* 0x0000001030e97824 */ /* 0x040fe200078e00ff */
[----:B------:R-:W-:Y:S01]  /*2340*/  SHF.L.U64.HI R234, R48, 0x4, R49 ;  /* 0x0000000430ea7819 */ /* 0x000fe20000010231 */
[C---:B------:R-:W-:Y:S01]  /*2350*/  IMAD.SHL.U32 R231, R46.reuse, 0x10, RZ ;  /* 0x000000102ee77824 */ /* 0x040fe200078e00ff */
[----:B------:R-:W-:Y:S01]  /*2360*/  SHF.L.U64.HI R232, R46, 0x4, R47 ;  /* 0x000000042ee87819 */ /* 0x000fe2000001022f */
[----:B------:R-:W-:Y:S01]  /*2370*/  IMAD.IADD R50, R45, 0x1, -R50 ;  /* 0x000000012d327824 */ /* 0x000fe200078e0a32 */
[----:B------:R-:W-:Y:S01]  /*2380*/  SHF.R.S32.HI R51, RZ, 0x5, R51 ;  /* 0x00000005ff337819 */ /* 0x000fe20000011433 */
[----:B------:R-:W-:Y:S02]  /*2390*/  IMAD.SHL.U32 R153, R54, 0x4, RZ ;  /* 0x0000000436997824 */ /* 0x000fe400078e00ff */
[----:B--2---:R-:W-:-:S04]  /*23a0*/  @P0 IMAD.WIDE.U32 R34, R22, R7, RZ ;  /* 0x0000000716220225 */ /* 0x004fc800078e00ff */
[----:B------:R-:W-:Y:S02]  /*23b0*/  @P0 IMAD R10, R23, R7, RZ ;  /* 0x00000007170a0224 */ /* 0x000fe400078e02ff */
[----:B------:R-:W-:Y:S02]  /*23c0*/  @P0 IMAD.MOV.U32 R7, RZ, RZ, R34 ;  /* 0x000000ffff070224 */ /* 0x000fe400078e0022 */
[-C--:B---3--:R-:W-:Y:S02]  /*23d0*/  @!P0 IMAD R9, R27, R242.reuse, RZ ;  /* 0x000000f21b098224 */ /* 0x088fe400078e02ff */
[----:B------:R-:W-:-:S04]  /*23e0*/  @!P0 IMAD.WIDE.U32 R32, R26, R242, RZ ;  /* 0x000000f21a208225 */ /* 0x000fc800078e00ff */
[----:B------:R-:W-:Y:S02]  /*23f0*/  @!P0 IMAD R26, R26, R56, R9 ;  /* 0x000000381a1a8224 */ /* 0x000fe400078e0209 */
[----:B------:R-:W-:Y:S01]  /*2400*/  @!P0 IMAD.MOV.U32 R7, RZ, RZ, R32 ;  /* 0x000000ffff078224 */ /* 0x000fe200078e0020 */
[----:B------:R-:W-:Y:S01]  /*2410*/  @P0 IADD3 R9, R35, R10, RZ ;  /* 0x0000000a23090210 */ /* 0x000fe20007ffe0ff */
[----:B------:R-:W-:Y:S02]  /*2420*/  @!P0 IMAD.IADD R9, R33, 0x1, R26 ;  /* 0x0000000121098824 */ /* 0x000fe400078e021a */
[----:B------:R-:W-:Y:S01]  /*2430*/  IMAD.SHL.U32 R35, R6, 0x40, RZ ;  /* 0x0000004006237824 */ /* 0x000fe200078e00ff */
[----:B------:R-:W-:Y:S01]  /*2440*/  IADD3 R26, P1, R16, R7, RZ ;  /* 0x00000007101a7210 */ /* 0x000fe20007f3e0ff */
[----:B------:R-:W-:Y:S01]  /*2450*/  IMAD R7, R25, R241, RZ ;  /* 0x000000f119077224 */ /* 0x000fe200078e02ff */
[----:B------:R-:W-:Y:S02]  /*2460*/  SHF.R.S32.HI R10, RZ, 0x1f, R241 ;  /* 0x0000001fff0a7819 */ /* 0x000fe400000114f1 */
[----:B------:R-:W-:Y:S01]  /*2470*/  LOP3.LUT R35, R12, 0xfffffe00, R35, 0xf8, !PT ;  /* 0xfffffe000c237812 */ /* 0x000fe200078ef823 */
[----:B------:R-:W-:-:S02]  /*2480*/  IMAD.X R27, R17, 0x1, R9, P1 ;  /* 0x00000001111b7824 */ /* 0x000fc400008e0609 */
[----:B------:R-:W-:Y:S02]  /*2490*/  VIADD R12, R16, 0x40 ;  /* 0x00000040100c7836 */ /* 0x000fe40000000000 */
[----:B------:R-:W-:Y:S02]  /*24a0*/  @P0 IMAD.MOV.U32 R170, RZ, RZ, R22 ;  /* 0x000000ffffaa0224 */ /* 0x000fe400078e0016 */
[----:B------:R-:W-:Y:S02]  /*24b0*/  @P0 IMAD.MOV.U32 R171, RZ, RZ, R23 ;  /* 0x000000ffffab0224 */ /* 0x000fe400078e0017 */
[----:B------:R-:W-:Y:S02]  /*24c0*/  IMAD R7, R24, R10, R7 ;  /* 0x0000000a18077224 */ /* 0x000fe400078e0207 */
[----:B------:R-:W-:-:S04]  /*24d0*/  IMAD.WIDE.U32 R26, R241, R24, R26 ;  /* 0x00000018f11a7225 */ /* 0x000fc800078e001a */
[----:B------:R-:W-:Y:S02]  /*24e0*/  @!P0 IMAD.MOV.U32 R170, RZ, RZ, R22 ;  /* 0x000000ffffaa8224 */ /* 0x000fe400078e0016 */
[----:B------:R-:W-:Y:S01]  /*24f0*/  @!P0 IMAD.MOV.U32 R171, RZ, RZ, R23 ;  /* 0x000000ffffab8224 */ /* 0x000fe200078e0017 */
[-C--:B----4-:R-:W-:Y:S01]  /*2500*/  ISETP.GE.AND P0, PT, R12, R155.reuse, PT ;  /* 0x0000009b0c00720c */ /* 0x090fe20003f06270 */
[----:B------:R-:W-:Y:S01]  /*2510*/  IMAD.IADD R167, R27, 0x1, R7 ;  /* 0x000000011ba77824 */ /* 0x000fe200078e0207 */
[-C--:B------:R-:W-:Y:S01]  /*2520*/  ISETP.GE.AND P1, PT, R16, R155.reuse, PT ;  /* 0x0000009b1000720c */ /* 0x080fe20003f26270 */
[----:B------:R-:W-:Y:S01]  /*2530*/  IMAD.IADD R9, R29, 0x1, R8 ;  /* 0x000000011d097824 */ /* 0x000fe200078e0208 */
[----:B------:R-:W-:Y:S02]  /*2540*/  SEL R7, RZ, 0xffffffff, P0 ;  /* 0xffffffffff077807 */ /* 0x000fe40000000000 */
[----:B------:R-:W-:Y:S02]  /*2550*/  MOV R8, R28 ;  /* 0x0000001c00087202 */ /* 0x000fe40000000f00 */
        /* <DEDUP_REMOVED lines=8> */
[----:B------:R-:W-:Y:S02]  /*25e0*/  LEA R189, P0, R8, R4, 0x1 ;  /* 0x0000000408bd7211 */ /* 0x000fe400078008ff */
        /* <DEDUP_REMOVED lines=12> */
[----:B------:R-:W-:Y:S02]  /*26b0*/  IMAD.MOV.U32 R33, RZ, RZ, 0x20 ;  /* 0x00000020ff217424 */ /* 0x000fe400078e00ff */
[----:B------:R-:W-:Y:S02]  /*26c0*/  IMAD.IADD R157, R159, 0x1, R157 ;  /* 0x000000019f9d7824 */ /* 0x000fe400078e029d */
[----:B------:R-:W-:-:S02]  /*26d0*/  IMAD R168, R22, R171, R168 ;  /* 0x000000ab16a87224 */ /* 0x000fc400078e02a8 */
[----:B------:R-:W-:Y:S01]  /*26e0*/  IMAD.WIDE.U32 R166, R22, R170, R166 ;  /* 0x000000aa16a67225 */ /* 0x000fe200078e00a6 */
[----:B------:R-:W-:Y:S02]  /*26f0*/  LOP3.LUT R154, R154, R7, R6, 0xfe, !PT ;  /* 0x000000079a9a7212 */ /* 0x000fe400078efe06 */
[----:B------:R-:W-:Y:S01]  /*2700*/  SEL R34, R34, 0xfffffff0, !P2 ;  /* 0xfffffff022227807 */ /* 0x000fe20005000000 */
[----:B------:R-:W-:Y:S01]  /*2710*/  @!P4 IMAD.MOV.U32 R20, RZ, RZ, RZ ;  /* 0x000000ffff14c224 */ /* 0x000fe200078e00ff */
[----:B------:R-:W-:Y:S01]  /*2720*/  SEL R33, R33, 0xffffffe0, !P3 ;  /* 0xffffffe021217807 */ /* 0x000fe20005800000 */
[----:B------:R-:W-:Y:S01]  /*2730*/  IMAD.IADD R169, R167, 0x1, R168 ;  /* 0x00000001a7a97824 */ /* 0x000fe200078e02a8 */
[----:B------:R-:W-:Y:S01]  /*2740*/  LEA.HI.X R236, R158, R163, R157, 0x1, P0 ;  /* 0x000000a39eec7211 */ /* 0x000fe200000f0c9d */
[----:B------:R-:W-:Y:S06]  /*2750*/  @!P1 BRA `(.L_x_1711) ;  /* 0x000000c400149947 */ /* 0x000fec0003800000 */
[----:B------:R-:W2:Y:S04]  /*2760*/  LD.E.64 R36, desc[UR6][R18.64+0x120] ;  /* 0x0001200612247980 */ /* 0x000ea8000c101b00 */
[----:B------:R-:W3:Y:S04]  /*2770*/  LD.E.64 R38, desc[UR6][R18.64+0x118] ;  /* 0x0001180612267980 */ /* 0x000ee8000c101b00 */
[----:B------:R-:W4:Y:S04]  /*2780*/  LD.E.64 R178, desc[UR6][R18.64+0x128] ;  /* 0x0001280612b27980 */ /* 0x000f28000c101b00 */
[----:B------:R-:W5:Y:S04]  /*2790*/  LD.E.64 R176, desc[UR6][R18.64+0x130] ;  /* 0x0001300612b07980 */ /* 0x000f68000c101b00 */
[----:B------:R-:W5:Y:S04]  /*27a0*/  LD.E.64 R28, desc[UR6][R18.64+0x140] ;  /* 0x00014006121c7980 */ /* 0x000f68000c101b00 */
[----:B------:R-:W5:Y:S04]  /*27b0*/  LD.E.64 R26, desc[UR6][R18.64+0x138] ;  /* 0x00013806121a7980 */ /* 0x000f68000c101b00 */
[----:B------:R-:W5:Y:S04]  /*27c0*/  LD.E R15, desc[UR6][R18.64+0xd0] ;  /* 0x0000d006120f7980 */ /* 0x000f68000c101900 */
[----:B------:R-:W5:Y:S04]  /*27d0*/  LD.E.64 R24, desc[UR6][R18.64+0x108] ;  /* 0x0001080612187980 */ /* 0x000f68000c101b00 */
[----:B------:R-:W5:Y:S04]  /*27e0*/  LD.E.64 R22, desc[UR6][R18.64+0x110] ;  /* 0x0001100612167980 */ /* 0x000f68000c101b00 */
[----:B------:R-:W5:Y:S04]  /*27f0*/  LD.E.64 R8, desc[UR6][R18.64+0x150] ;  /* 0x0001500612087980 */ /* 0x000f68000c101b00 */
[----:B------:R-:W5:Y:S01]  /*2800*/  LD.E.64 R6, desc[UR6][R18.64+0x148] ;  /* 0x0001480612067980 */ /* 0x000f62000c101b00 */
[----:B------:R-:W-:Y:S01]  /*2810*/  IMAD.IADD R20, R20, 0x1, R2 ;  /* 0x0000000114147824 */ /* 0x000fe200078e0202 */
        /* <DEDUP_REMOVED lines=8> */
[C---:B------:R-:W-:Y:S01]  /*28a0*/  LOP3.LUT R147, R145.reuse, 0x4, RZ, 0xc0, !PT ;  /* 0x0000000491937812 */ /* 0x040fe200078ec0ff */
        /* <DEDUP_REMOVED lines=22> */
[----:B-----5:R-:W-:Y:S02]  /*2a10*/  IMAD R5, R177, R2, RZ ;  /* 0x00000002b1057224 */ /* 0x020fe400078e02ff */
        /* <DEDUP_REMOVED lines=62> */
[----:B------:R-:W-:Y:S01]  /*2e00*/  SHF.L.U32 R83, R178, 0x4, RZ ;  /* 0x00000004b2537819 */ /* 0x000fe200000006ff */
        /* <DEDUP_REMOVED lines=20> */
[--C-:B------:R-:W-:Y:S01]  /*2f50*/  SHF.L.U64.HI R104, R176, 0x4, R177.reuse ;  /* 0x00000004b0687819 */ /* 0x100fe200000102b1 */
[--C-:B------:R-:W-:Y:S01]  /*2f60*/  IMAD.X R62, R70, 0x1, R234.reuse, P3 ;  /* 0x00000001463e7824 */ /* 0x100fe200018e06ea */
[----:B------:R-:W-:Y:S01]  /*2f70*/  SHF.L.U64.HI R106, R176, 0x5, R177 ;  /* 0x00000005b06a7819 */ /* 0x000fe200000102b1 */
[----:B------:R-:W-:Y:S01]  /*2f80*/  IMAD.X R60, R64, 0x1, R234, P2 ;  /* 0x00000001403c7824 */ /* 0x000fe200010e06ea */
[----:B------:R-:W-:Y:S01]  /*2f90*/  SHF.L.U64.HI R92, R178, 0x5, R179 ;  /* 0x00000005b25c7819 */ /* 0x000fe200000102b3 */
[--C-:B------:R-:W-:Y:S01]  /*2fa0*/  IMAD.X R96, RZ, RZ, R82.reuse, P0 ;  /* 0x000000ffff607224 */ /* 0x100fe200000e0652 */
[----:B------:R-:W-:Y:S01]  /*2fb0*/  IADD3.X R68, R74, R234, RZ, P4, !PT ;  /* 0x000000ea4a447210 */ /* 0x000fe200027fe4ff */
[C---:B------:R-:W-:Y:S01]  /*2fc0*/  IMAD.SHL.U32 R144, R142.reuse, 0x20, RZ ;  /* 0x000000208e907824 */ /* 0x040fe200078e00ff */
[----:B------:R-:W-:Y:S01]  /*2fd0*/  IADD3 R87, P5, R85, R83, RZ ;  /* 0x0000005355577210 */ /* 0x000fe20007fbe0ff */
[----:B------:R-:W-:Y:S01]  /*2fe0*/  IMAD R108, R177, 0x60, RZ ;  /* 0x00000060b16c7824 */ /* 0x000fe200078e02ff */
[----:B------:R-:W-:Y:S01]  /*2ff0*/  IADD3 R95, P3, R93, R85, RZ ;  /* 0x000000555d5f7210 */ /* 0x000fe20007f7e0ff */
[----:B------:R-:W-:Y:S01]  /*3000*/  IMAD.X R88, RZ, RZ, R82, P1 ;  /* 0x000000ffff587224 */ /* 0x000fe200008e0652 */
[C---:B------:R-:W-:Y:S01]  /*3010*/  IADD3 R99, P2, R97.reuse, R83, RZ ;  /* 0x0000005361637210 */ /* 0x040fe20007f5e0ff */
[----:B------:R-:W-:Y:S01]  /*3020*/  IMAD R142, R142, 0x30, RZ ;  /* 0x000000308e8e7824 */ /* 0x000fe200078e02ff */
[----:B------:R-:W-:Y:S01]  /*3030*/  IADD3 R103, P0, R97, R93, RZ ;  /* 0x0000005d61677210 */ /* 0x000fe20007f1e0ff */
[C---:B------:R-:W-:Y:S01]  /*3040*/  IMAD.IADD R137, R152.reuse, 0x1, R140 ;  /* 0x0000000198897824 */ /* 0x040fe200078e028c */
[----:B------:R-:W-:Y:S01]  /*3050*/  IADD3 R91, P4, R89, R83, RZ ;  /* 0x00000053595b7210 */ /* 0x000fe20007f9e0ff */
[----:B------:R-:W-:Y:S01]  /*3060*/  IMAD.IADD R134, R152, 0x1, R136 ;  /* 0x0000000198867824 */ /* 0x000fe200078e0288 */
        /* <DEDUP_REMOVED lines=27> */
.L_x_1829:
[----:B------:R-:W-:Y:S01]  /*3220*/  IMAD.SHL.U32 R14, R9, 0x40, RZ ;  /* 0x00000040090e7824 */ /* 0x000fe200078e00ff */
[----:B------:R-:W-:Y:S01]  /*3230*/  BSSY B0, `(.L_x_1712) ;  /* 0x000001f000007945 */ /* 0x000fe20003800000 */
[----:B-----5:R-:W-:Y:S02]  /*3240*/  IMAD.MOV.U32 R111, RZ, RZ, R109 ;  /* 0x000000ffff6f7224 */ /* 0x020fe400078e006d */
        /* <DEDUP_REMOVED lines=8> */
[----:B------:R-:W-:Y:S05]  /*32d0*/  @!P3 BRA `(.L_x_1713) ;  /* 0x000000000050b947 */ /* 0x000fea0003800000 */
        /* <DEDUP_REMOVED lines=20> */
.L_x_1713:
[----:B------:R-:W-:Y:S05]  /*3420*/  BSYNC B0 ;  /* 0x0000000000007941 */ /* 0x000fea0003800000 */
.L_x_1712:
        /* <DEDUP_REMOVED lines=18> */
.L_x_1715:
[----:B------:R-:W-:Y:S05]  /*3550*/  BSYNC B0 ;  /* 0x0000000000007941 */ /* 0x000fea0003800000 */
.L_x_1714:
[----:B------:R-:W-:Y:S01]  /*3560*/  ISETP.GE.AND P4, PT, R148, R164, !P4 ;  /* 0x000000a49400720c */ /* 0x000fe20006786270 */
        /* <DEDUP_REMOVED lines=20> */
.L_x_1717:
[----:B------:R-:W-:Y:S05]  /*36b0*/  BSYNC B0 ;  /* 0x0000000000007941 */ /* 0x000fea0003800000 */
.L_x_1716:
        /* <DEDUP_REMOVED lines=18> */
.L_x_1719:
[----:B------:R-:W-:Y:S05]  /*37e0*/  BSYNC B0 ;  /* 0x0000000000007941 */ /* 0x000fea0003800000 */
.L_x_1718:
        /* <DEDUP_REMOVED lines=21> */
[----:B---34-:R-:W-:Y:S02]  /*3940*/  MOV R2, R113 ;  /* 0x0000007100027202 */ /* 0x018fe40000000f00 */
[----:B------:R-:W-:Y:S02]  /*3950*/  MOV R3, R112 ;  /* 0x0000007000037202 */ /* 0x000fe40000000f00 */
[----:B------:R-:W-:Y:S03]  /*3960*/  ISETP.GE.AND P0, PT, R16, R15, PT ;  /* 0x0000000f1000720c */ /* 0x000fe60003f06270 */
[----:B------:R-:W2:Y:S10]  /*3970*/  LD.E.128 R24, desc[UR6][R2.64] ;  /* 0x0000000602187980 */ /* 0x000eb4000c101d00 */
        /* <DEDUP_REMOVED lines=47> */
.L_x_1726:
[----:B------:R-:W-:Y:S05]  /*3c70*/  BSYNC B0 ;  /* 0x0000000000007941 */ /* 0x000fea0003800000 */
.L_x_1725:
[----:B------:R-:W-:Y:S04]  /*3c80*/  BSSY B0, `(.L_x_1727) ;  /* 0x0000035000007945 */ /* 0x000fe80003800000 */
[----:B------:R-:W-:Y:S05]  /*3c90*/  @P3 BRA `(.L_x_1728) ;  /* 0x0000000000cc3947 */ /* 0x000fea0003800000 */
[----:B---34-:R-:W-:Y:S02]  /*3ca0*/  MOV R2, R113 ;  /* 0x0000007100027202 */ /* 0x018fe40000000f00 */
[----:B------:R-:W-:Y:S02]  /*3cb0*/  MOV R3, R112 ;  /* 0x0000007000037202 */ /* 0x000fe40000000f00 */
[----:B------:R-:W-:Y:S03]  /*3cc0*/  ISETP.GE.AND P0, PT, R12, R15, PT ;  /* 0x0000000f0c00720c */ /* 0x000fe60003f06270 */
[----:B-1----:R-:W2:Y:S10]  /*3cd0*/  LD.E.128 R24, desc[UR6][R2.64+0x80] ;  /* 0x0000800602187980 */ /* 0x002eb4000c101d00 */
        /* <DEDUP_REMOVED lines=47> */
.L_x_1728:
[----:B------:R-:W-:Y:S05]  /*3fd0*/  BSYNC B0 ;  /* 0x0000000000007941 */ /* 0x000fea0003800000 */
.L_x_1727:
[----:B------:R-:W-:Y:S04]  /*3fe0*/  BSSY B0, `(.L_x_1729) ;  /* 0x0000035000007945 */ /* 0x000fe80003800000 */
[----:B------:R-:W-:Y:S05]  /*3ff0*/  @P2 BRA `(.L_x_1730) ;  /* 0x0000000000cc2947 */ /* 0x000fea0003800000 */
[----:B---34-:R-:W-:Y:S02]  /*4000*/  MOV R2, R113 ;  /* 0x0000007100027202 */ /* 0x018fe40000000f00 */
[----:B------:R-:W-:Y:S02]  /*4010*/  MOV R3, R112 ;  /* 0x0000007000037202 */ /* 0x000fe40000000f00 */
[----:B------:R-:W-:Y:S03]  /*4020*/  ISETP.GE.AND P0, PT, R11, R15, PT ;  /* 0x0000000f0b00720c */ /* 0x000fe60003f06270 */
[----:B-12---:R-:W2:Y:S10]  /*4030*/  LD.E.128 R24, desc[UR6][R2.64+0x100] ;  /* 0x0001000602187980 */ /* 0x006eb4000c101d00 */
        /* <DEDUP_REMOVED lines=47> */
.L_x_1730:
[----:B------:R-:W-:Y:S05]  /*4330*/  BSYNC B0 ;  /* 0x0000000000007941 */ /* 0x000fea0003800000 */
.L_x_1729:
        /* <DEDUP_REMOVED lines=52> */
.L_x_1724:
[----:B------:R-:W-:Y:S05]  /*4680*/  BSYNC B1 ;  /* 0x0000000000017941 */ /* 0x000fea0003800000 */
.L_x_1723:
        /* <DEDUP_REMOVED lines=9> */
[-C--:B------:R-:W-:Y:S02]  /*4720*/  ISETP.GE.AND P3, PT, R12, R111.reuse, PT ;  /* 0x0000006f0c00720c */ /* 0x080fe40003f66270 */
[-C--:B---34-:R-:W-:Y:S02]  /*4730*/  IADD3 R6, P5, R20, R38.reuse, RZ ;  /* 0x0000002614067210 */ /* 0x098fe40007fbe0ff */
[----:B------:R-:W-:Y:S02]  /*4740*/  IADD3 R38, P4, R36, R38, RZ ;  /* 0x0000002624267210 */ /* 0x000fe40007f9e0ff */
[-C--:B------:R-:W-:Y:S01]  /*4750*/  ISETP.GE.AND P2, PT, R11, R111.reuse, PT ;  /* 0x0000006f0b00720c */ /* 0x080fe20003f46270 */
[--C-:B------:R-:W-:Y:S01]  /*4760*/  IMAD.X R7, R21, 0x1, R0.reuse, P5 ;  /* 0x0000000115077824 */ /* 0x100fe200028e0600 */
[----:B------:R-:W-:Y:S01]  /*4770*/  ISETP.GE.AND P1, PT, R10, R111, PT ;  /* 0x0000006f0a00720c */ /* 0x000fe20003f26270 */
[----:B------:R-:W-:Y:S01]  /*4780*/  IMAD.X R39, R37, 0x1, R0, P4 ;  /* 0x0000000125277824 */ /* 0x000fe200020e0600 */
[----:B------:R-:W-:Y:S11]  /*4790*/  @P0 BRA `(.L_x_1734) ;  /* 0x0000000000d40947 */ /* 0x000ff60003800000 */
        /* <DEDUP_REMOVED lines=53> */
.L_x_1734:
[----:B------:R-:W-:Y:S05]  /*4af0*/  BSYNC B0 ;  /* 0x0000000000007941 */ /* 0x000fea0003800000 */
.L_x_1733:
        /* <DEDUP_REMOVED lines=55> */
.L_x_1736:
[----:B------:R-:W-:Y:S05]  /*4e70*/  BSYNC B0 ;  /* 0x0000000000007941 */ /* 0x000fea0003800000 */
.L_x_1735:
        /* <DEDUP_REMOVED lines=55> */
.L_x_1738:
[----:B------:R-:W-:Y:S05]  /*51f0*/  BSYNC B0 ;  /* 0x0000000000007941 */ /* 0x000fea0003800000 */
.L_x_1737:
        /* <DEDUP_REMOVED lines=54> */
.L_x_1732:
[----:B------:R-:W-:Y:S05]  /*5560*/  BSYNC B1 ;  /* 0x0000000000017941 */ /* 0x000fea0003800000 */
.L_x_1731:
        /* <DEDUP_REMOVED lines=10> */
[-C--:B-1-34-:R-:W-:Y:S02]  /*5610*/  IADD3 R6, P5, R20, R38.reuse, RZ ;  /* 0x0000002614067210 */ /* 0x09afe40007fbe0ff */
[----:B------:R-:W-:Y:S02]  /*5620*/  IADD3 R38, P4, R36, R38, RZ ;  /* 0x0000002624267210 */ /* 0x000fe40007f9e0ff */
[-C--:B------:R-:W-:Y:S01]  /*5630*/  ISETP.GE.AND P2, PT, R11, R111.reuse, PT ;  /* 0x0000006f0b00720c */ /* 0x080fe20003f46270 */
[--C-:B------:R-:W-:Y:S01]  /*5640*/  IMAD.X R7, R21, 0x1, R0.reuse, P5 ;  /* 0x0000000115077824 */ /* 0x100fe200028e0600 */
[----:B------:R-:W-:Y:S01]  /*5650*/  ISETP.GE.AND P1, PT, R10, R111, PT ;  /* 0x0000006f0a00720c */ /* 0x000fe20003f26270 */
[----:B------:R-:W-:Y:S01]  /*5660*/  IMAD.X R39, R37, 0x1, R0, P4 ;  /* 0x0000000125277824 */ /* 0x000fe200020e0600 */
[----:B------:R-:W-:Y:S11]  /*5670*/  @P0 BRA `(.L_x_1742) ;  /* 0x0000000000d40947 */ /* 0x000ff60003800000 */
[C---:B--2---:R-:W-:Y:S02]  /*5680*/  LEA R24, P4, R93.reuse, R113, 0x1 ;  /* 0x000000715d187211 */ /* 0x044fe400078808ff */
        /* <DEDUP_REMOVED lines=52> */
.L_x_1742:
[----:B------:R-:W-:Y:S05]  /*59d0*/  BSYNC B0 ;  /* 0x0000000000007941 */ /* 0x000fea0003800000 */
.L_x_1741:
        /* <DEDUP_REMOVED lines=55> */
.L_x_1744:
[----:B------:R-:W-:Y:S05]  /*5d50*/  BSYNC B0 ;  /* 0x0000000000007941 */ /* 0x000fea0003800000 */
.L_x_1743:
        /* <DEDUP_REMOVED lines=55> */
.L_x_1746:
[----:B------:R-:W-:Y:S05]  /*60d0*/  BSYNC B0 ;  /* 0x0000000000007941 */ /* 0x000fea0003800000 */
.L_x_1745:
        /* <DEDUP_REMOVED lines=54> */
.L_x_1740:
[----:B------:R-:W-:Y:S05]  /*6440*/  BSYNC B1 ;  /* 0x0000000000017941 */ /* 0x000fea0003800000 */
.L_x_1739:
        /* <DEDUP_REMOVED lines=74> */
.L_x_1750:
[----:B------:R-:W-:Y:S05]  /*68f0*/  BSYNC B0 ;  /* 0x0000000000007941 */ /* 0x000fea0003800000 */
.L_x_1749:
        /* <DEDUP_REMOVED lines=55> */
.L_x_1752:
[----:B------:R-:W-:Y:S05]  /*6c70*/  BSYNC B0 ;  /* 0x0000000000007941 */ /* 0x000fea0003800000 */
.L_x_1751:
        /* <DEDUP_REMOVED lines=55> */
.L_x_1754:
[----:B------:R-:W-:Y:S05]  /*6ff0*/  BSYNC B0 ;  /* 0x0000000000007941 */ /* 0x000fea0003800000 */
.L_x_1753:
        /* <DEDUP_REMOVED lines=54> */
.L_x_1748:
[----:B------:R-:W-:Y:S05]  /*7360*/  BSYNC B1 ;  /* 0x0000000000017941 */ /* 0x000fea0003800000 */
.L_x_1747:
[----:B------:R-:W2:Y:S02]  /*7370*/  LD.E R0, desc[UR6][R18.64+0xd0] ;  /* 0x0000d00612007980 */ /* 0x000ea4000c101900 */
[----:B--2---:R-:W-:Y:S05]  /*7380*/  IMAD.U32 R0, R0, -0x20, RZ ;  /* 0xffffffe000007824 */ /* 0x004fea00078e00ff */
[C---:B------:R-:W-:Y:S02]  /*7390*/  LEA R20, P1, R0.reuse, R20, 0x1 ;  /* 0x0000001400147211 */ /* 0x040fe400078208ff */
[C---:B------:R-:W-:Y:S02]  /*73a0*/  LEA R36, P0, R0.reuse, R36, 0x1 ;  /* 0x0000002400247211 */ /* 0x040fe400078008ff */
[C---:B------:R-:W-:Y:S02]  /*73b0*/  LEA.HI.X.SX32 R21, R0.reuse, R21, 0x1, P1 ;  /* 0x0000001500157211 */ /* 0x040fe400008f0eff */
[----:B------:R-:W-:Y:S01]  /*73c0*/  LEA.HI.X.SX32 R37, R0, R37, 0x1, P0 ;  /* 0x0000002500257211 */ /* 0x000fe200000f0eff */
[----:B------:R-:W-:Y:S05]  /*73d0*/  BRA `(.L_x_1755) ;  /* 0x0000007000487947 */ /* 0x000fea0003800000 */
.L_x_1722:
        /* <DEDUP_REMOVED lines=101> */
.L_x_1761:
[----:B------:R-:W-:Y:S05]  /*7a30*/  BSYNC B0 ;  /* 0x0000000000007941 */ /* 0x000fea0003800000 */
.L_x_1760:
[----:B-----5:R2:W-:Y:S02]  /*7a40*/  ST.E.128 desc[UR6][R118.64], R28 ;  /* 0x0000001c76007985 */ /* 0x0205e4000c101d06 */
.L_x_1759:
[----:B------:R-:W-:Y:S05]  /*7a50*/  BSYNC B1 ;  /* 0x0000000000017941 */ /* 0x000fea0003800000 */
.L_x_1758:
[----:B------:R-:W-:Y:S01]  /*7a60*/  ISETP.GE.AND P0, PT, R12, R111, PT ;  /* 0x0000006f0c00720c */ /* 0x000fe20003f06270 */
[----:B------:R-:W-:Y:S11]  /*7a70*/  BSSY B1, `(.L_x_1762) ;  /* 0x0000064000017945 */ /* 0x000ff60003800000 */
[----:B------:R-:W-:Y:S01]  /*7a80*/  @!UPT UIADD3 URZ, URZ, URZ, URZ ;  /* 0x0000003f3f3ff290 */ /* 0x000fe2000fffe03f */
[----:B------:R-:W-:Y:S05]  /*7a90*/  @P0 BRA `(.L_x_1763) ;  /* 0x0000000400840947 */ /* 0x000fea0003800000 */
[----:B------:R-:W-:Y:S01]  /*7aa0*/  IMAD.MOV.U32 R22, RZ, RZ, R113 ;  /* 0x000000ffff167224 */ /* 0x000fe200078e0071 */
[----:B------:R-:W-:Y:S01]  /*7ab0*/  MOV R23, R112 ;  /* 0x0000007000177202 */ /* 0x000fe20000000f00 */
[----:B------:R-:W-:Y:S01]  /*7ac0*/  BSSY B0, `(.L_x_1764) ;  /* 0x000005d000007945 */ /* 0x000fe20003800000 */
[----:B------:R-:W-:Y:S03]  /*7ad0*/  ISETP.GE.AND P0, PT, R12, R15, PT ;  /* 0x0000000f0c00720c */ /* 0x000fe60003f06270 */
[----:B--2---:R2:W5:Y:S10]  /*7ae0*/  LD.E.128 R28, desc[UR6][R22.64+0x80] ;  /* 0x00008006161c7980 */ /* 0x004574000c101d00 */
[----:B------:R-:W-:Y:S05]  /*7af0*/  @P0 BRA `(.L_x_1765) ;  /* 0x0000000400640947 */ /* 0x000fea0003800000 */
[----:B------:R-:W-:Y:S02]  /*7b00*/  LEA.HI R0, R15, R15, RZ, 0x1 ;  /* 0x0000000f0f007211 */ /* 0x000fe400078f08ff */
[----:B-1-34-:R-:W-:Y:S02]  /*7b10*/  MOV R4, RZ ;  /* 0x000000ff00047202 */ /* 0x01afe40000000f00 */
        /* <DEDUP_REMOVED lines=87> */
.L_x_1765:
[----:B------:R-:W-:Y:S05]  /*8090*/  BSYNC B0 ;  /* 0x0000000000007941 */ /* 0x000fea0003800000 */
.L_x_1764:
[----:B-----5:R1:W-:Y:S02]  /*80a0*/  ST.E.128 desc[UR6][R118.64+0x80], R28 ;  /* 0x0000801c76007985 */ /* 0x0203e4000c101d06 */
.L_x_1763:
[----:B------:R-:W-:Y:S05]  /*80b0*/  BSYNC B1 ;  /* 0x0000000000017941 */ /* 0x000fea0003800000 */
.L_x_1762:
[----:B------:R-:W-:Y:S01]  /*80c0*/  ISETP.GE.AND P0, PT, R11, R111, PT ;  /* 0x0000006f0b00720c */ /* 0x000fe20003f06270 */
[----:B------:R-:W-:Y:S11]  /*80d0*/  BSSY B1, `(.L_x_1766) ;  /* 0x0000064000017945 */ /* 0x000ff60003800000 */
[----:B------:R-:W-:Y:S01]  /*80e0*/  @!UPT UIADD3 URZ, URZ, URZ, URZ ;  /* 0x0000003f3f3ff290 */ /* 0x000fe2000fffe03f */
[----:B------:R-:W-:Y:S05]  /*80f0*/  @P0 BRA `(.L_x_1767) ;  /* 0x0000000400840947 */ /* 0x000fea0003800000 */
[----:B--2---:R-:W-:Y:S01]  /*8100*/  IMAD.MOV.U32 R22, RZ, RZ, R113 ;  /* 0x000000ffff167224 */ /* 0x004fe200078e0071 */
[----:B------:R-:W-:Y:S01]  /*8110*/  MOV R23, R112 ;  /* 0x0000007000177202 */ /* 0x000fe20000000f00 */
[----:B------:R-:W-:Y:S01]  /*8120*/  BSSY B0, `(.L_x_1768) ;  /* 0x000005d000007945 */ /* 0x000fe20003800000 */
[----:B------:R-:W-:Y:S03]  /*8130*/  ISETP.GE.AND P0, PT, R11, R15, PT ;  /* 0x0000000f0b00720c */ /* 0x000fe60003f06270 */
[----:B-1----:R1:W5:Y:S10]  /*8140*/  LD.E.128 R28, desc[UR6][R22.64+0x100] ;  /* 0x00010006161c7980 */ /* 0x002374000c101d00 */
[----:B------:R-:W-:Y:S05]  /*8150*/  @P0 BRA `(.L_x_1769) ;  /* 0x0000000400640947 */ /* 0x000fea0003800000 */
[----:B------:R-:W-:Y:S02]  /*8160*/  LEA.HI R0, R15, R15, RZ, 0x1 ;  /* 0x0000000f0f007211 */ /* 0x000fe400078f08ff */
[----:B---34-:R-:W-:Y:S02]  /*8170*/  MOV R4, RZ ;  /* 0x000000ff00047202 */ /* 0x018fe40000000f00 */
        /* <DEDUP_REMOVED lines=14> */
[----:B-1----:R-:W-:Y:S01]  /*8260*/  MOV R22, R117 ;  /* 0x0000007500167202 */ /* 0x002fe20000000f00 */
        /* <DEDUP_REMOVED lines=72> */
.L_x_1769:
[----:B------:R-:W-:Y:S05]  /*86f0*/  BSYNC B0 ;  /* 0x0000000000007941 */ /* 0x000fea0003800000 */
.L_x_1768:
[----:B-----5:R2:W-:Y:S02]  /*8700*/  ST.E.128 desc[UR6][R118.64+0x100], R28 ;  /* 0x0001001c76007985 */ /* 0x0205e4000c101d06 */
.L_x_1767:
[----:B------:R-:W-:Y:S05]  /*8710*/  BSYNC B1 ;  /* 0x0000000000017941 */ /* 0x000fea0003800000 */
.L_x_1766:
[----:B------:R-:W-:Y:S11]  /*8720*/  ISETP.GE.AND P0, PT, R10, R111, PT ;  /* 0x0000006f0a00720c */ /* 0x000ff60003f06270 */
[----:B------:R-:W-:Y:S02]  /*8730*/  @!UPT UIADD3 URZ, URZ, URZ, URZ ;  /* 0x0000003f3f3ff290 */ /* 0x000fe4000fffe03f */
[----:B------:R-:W-:Y:S05]  /*8740*/  @P0 BRA `(.L_x_1757) ;  /* 0x0000000400840947 */ /* 0x000fea0003800000 */
[----:B-12---:R-:W-:Y:S01]  /*8750*/  IMAD.MOV.U32 R22, RZ, RZ, R113 ;  /* 0x000000ffff167224 */ /* 0x006fe200078e0071 */
[----:B------:R-:W-:Y:S01]  /*8760*/  MOV R23, R112 ;  /* 0x0000007000177202 */ /* 0x000fe20000000f00 */
[----:B------:R-:W-:Y:S01]  /*8770*/  BSSY B0, `(.L_x_1770) ;  /* 0x000005d000007945 */ /* 0x000fe20003800000 */
[----:B------:R-:W-:Y:S03]  /*8780*/  ISETP.GE.AND P0, PT, R10, R15, PT ;  /* 0x0000000f0a00720c */ /* 0x000fe60003f06270 */
[----:B------:R1:W5:Y:S10]  /*8790*/  LD.E.128 R28, desc[UR6][R22.64+0x180] ;  /* 0x00018006161c7980 */ /* 0x000374000c101d00 */
        /* <DEDUP_REMOVED lines=90> */
.L_x_1771:
[----:B------:R-:W-:Y:S05]  /*8d40*/  BSYNC B0 ;  /* 0x0000000000007941 */ /* 0x000fea0003800000 */
.L_x_1770:
[----:B-----5:R2:W-:Y:S02]  /*8d50*/  ST.E.128 desc[UR6][R118.64+0x180], R28 ;  /* 0x0001801c76007985 */ /* 0x0205e4000c101d06 */
.L_x_1757:
[----:B------:R-:W-:Y:S05]  /*8d60*/  BSYNC B2 ;  /* 0x0000000000027941 */ /* 0x000fea0003800000 */
.L_x_1756:
        /* <DEDUP_REMOVED lines=9> */
[C---:B---34-:R-:W-:Y:S01]  /*8e00*/  LEA R6, P0, R83.reuse, R113, 0x1 ;  /* 0x0000007153067211 */ /* 0x058fe200078008ff */
[----:B------:R-:W-:Y:S01]  /*8e10*/  BSSY B0, `(.L_x_1776) ;  /* 0x0000060000007945 */ /* 0x000fe20003800000 */
[----:B------:R-:W-:Y:S02]  /*8e20*/  ISETP.GE.AND P1, PT, R16, R15, PT ;  /* 0x0000000f1000720c */ /* 0x000fe40003f26270 */
[----:B------:R-:W-:Y:S02]  /*8e30*/  LEA.HI.X R7, R83, R112, R82, 0x1, P0 ;  /* 0x0000007053077211 */ /* 0x000fe400000f0c52 */
[C---:B------:R-:W-:Y:S03]  /*8e40*/  LEA R182, P0, R233.reuse, R118, 0x1 ;  /* 0x00000076e9b67211 */ /* 0x040fe600078008ff */
[----:B-12---:R1:W5:Y:S01]  /*8e50*/  LD.E.128 R28, desc[UR6][R6.64] ;  /* 0x00000006061c7980 */ /* 0x006362000c101d00 */
[----:B------:R-:W-:Y:S05]  /*8e60*/  LEA.HI.X R183, R233, R119, R234, 0x1, P0 ;  /* 0x00000077e9b77211 */ /* 0x000fea00000f0cea */
[----:B------:R-:W-:Y:S05]  /*8e70*/  @P1 BRA `(.L_x_1777) ;  /* 0x0000000400641947 */ /* 0x000fea0003800000 */
[----:B------:R-:W-:Y:S02]  /*8e80*/  LEA.HI R0, R15, R15, RZ, 0x1 ;  /* 0x0000000f0f007211 */ /* 0x000fe400078f08ff */
[----:B------:R-:W-:Y:S02]  /*8e90*/  MOV R5, RZ ;  /* 0x000000ff00057202 */ /* 0x000fe40000000f00 */
        /* <DEDUP_REMOVED lines=14> */
[----:B-1----:R1:W2:Y:S08]  /*8f80*/  LD.E.128 R4, desc[UR6][R2.64] ;  /* 0x0000000602047980 */ /* 0x0022b0000c101d00 */
        /* <DEDUP_REMOVED lines=72> */
.L_x_1777:
[----:B------:R-:W-:Y:S05]  /*9410*/  BSYNC B0 ;  /* 0x0000000000007941 */ /* 0x000fea0003800000 */
.L_x_1776:
[----:B-----5:R2:W-:Y:S02]  /*9420*/  ST.E.128 desc[UR6][R182.64], R28 ;  /* 0x0000001cb6007985 */ /* 0x0205e4000c101d06 */
.L_x_1775:
[----:B------:R-:W-:Y:S05]  /*9430*/  BSYNC B1 ;  /* 0x0000000000017941 */ /* 0x000fea0003800000 */
.L_x_1774:
[----:B------:R-:W-:Y:S01]  /*9440*/  ISETP.GE.AND P0, PT, R12, R111, PT ;  /* 0x0000006f0c00720c */ /* 0x000fe20003f06270 */
[----:B------:R-:W-:Y:S11]  /*9450*/  BSSY B1, `(.L_x_1778) ;  /* 0x0000066000017945 */ /* 0x000ff60003800000 */
[----:B------:R-:W-:Y:S01]  /*9460*/  @!UPT UIADD3 URZ, URZ, URZ, URZ ;  /* 0x0000003f3f3ff290 */ /* 0x000fe2000fffe03f */
[----:B------:R-:W-:Y:S05]  /*9470*/  @P0 BRA `(.L_x_1779) ;  /* 0x00000004008c0947 */ /* 0x000fea0003800000 */
[C---:B-1-34-:R-:W-:Y:S01]  /*9480*/  LEA R6, P0, R85.reuse, R113, 0x1 ;  /* 0x0000007155067211 */ /* 0x05afe200078008ff */
[----:B------:R-:W-:Y:S01]  /*9490*/  BSSY B0, `(.L_x_1780) ;  /* 0x0000060000007945 */ /* 0x000fe20003800000 */
[----:B------:R-:W-:Y:S02]  /*94a0*/  ISETP.GE.AND P1, PT, R12, R15, PT ;  /* 0x0000000f0c00720c */ /* 0x000fe40003f26270 */
[----:B------:R-:W-:Y:S02]  /*94b0*/  LEA.HI.X R7, R85, R112, R84, 0x1, P0 ;  /* 0x0000007055077211 */ /* 0x000fe400000f0c54 */
[C---:B--2---:R-:W-:Y:S03]  /*94c0*/  LEA R182, P0, R77.reuse, R118, 0x1 ;  /* 0x000000764db67211 */ /* 0x044fe600078008ff */
[----:B------:R1:W5:Y:S01]  /*94d0*/  LD.E.128 R28, desc[UR6][R6.64] ;  /* 0x00000006061c7980 */ /* 0x000362000c101d00 */
        /* <DEDUP_REMOVED lines=91> */
.L_x_1781:
[----:B------:R-:W-:Y:S05]  /*9a90*/  BSYNC B0 ;  /* 0x0000000000007941 */ /* 0x000fea0003800000 */
.L_x_1780:
[----:B-----5:R2:W-:Y:S02]  /*9aa0*/  ST.E.128 desc[UR6][R182.64], R28 ;  /* 0x0000001cb6007985 */ /* 0x0205e4000c101d06 */
.L_x_1779:
[----:B------:R-:W-:Y:S05]  /*9ab0*/  BSYNC B1 ;  /* 0x0000000000017941 */ /* 0x000fea0003800000 */
.L_x_1778:
[----:B------:R-:W-:Y:S01]  /*9ac0*/  ISETP.GE.AND P0, PT, R11, R111, PT ;  /* 0x0000006f0b00720c */ /* 0x000fe20003f06270 */
[----:B------:R-:W-:Y:S11]  /*9ad0*/  BSSY B1, `(.L_x_1782) ;  /* 0x0000066000017945 */ /* 0x000ff60003800000 */
[----:B------:R-:W-:Y:S01]  /*9ae0*/  @!UPT UIADD3 URZ, URZ, URZ, URZ ;  /* 0x0000003f3f3ff290 */ /* 0x000fe2000fffe03f */
[----:B------:R-:W-:Y:S05]  /*9af0*/  @P0 BRA `(.L_x_1783) ;  /* 0x00000004008c0947 */ /* 0x000fea0003800000 */
[----:B-1-34-:R-:W-:Y:S01]  /*9b00*/  LEA R6, P0, R89, R113, 0x1 ;  /* 0x0000007159067211 */ /* 0x01afe200078008ff */
        /* <DEDUP_REMOVED lines=96> */
.L_x_1785:
[----:B------:R-:W-:Y:S05]  /*a110*/  BSYNC B0 ;  /* 0x0000000000007941 */ /* 0x000fea0003800000 */
.L_x_1784:
[----:B-----5:R2:W-:Y:S02]  /*a120*/  ST.E.128 desc[UR6][R182.64], R28 ;  /* 0x0000001cb6007985 */ /* 0x0205e4000c101d06 */
.L_x_1783:
[----:B------:R-:W-:Y:S05]  /*a130*/  BSYNC B1 ;  /* 0x0000000000017941 */ /* 0x000fea0003800000 */
.L_x_1782:
[----:B------:R-:W-:Y:S11]  /*a140*/  ISETP.GE.AND P0, PT, R10, R111, PT ;  /* 0x0000006f0a00720c */ /* 0x000ff60003f06270 */
[----:B------:R-:W-:Y:S02]  /*a150*/  @!UPT UIADD3 URZ, URZ, URZ, URZ ;  /* 0x0000003f3f3ff290 */ /* 0x000fe4000fffe03f */
        /* <DEDUP_REMOVED lines=98> */
.L_x_1787:
[----:B------:R-:W-:Y:S05]  /*a780*/  BSYNC B0 ;  /* 0x0000000000007941 */ /* 0x000fea0003800000 */
.L_x_1786:
[----:B-----5:R2:W-:Y:S02]  /*a790*/  ST.E.128 desc[UR6][R182.64], R28 ;  /* 0x0000001cb6007985 */ /* 0x0205e4000c101d06 */
.L_x_1773:
[----:B------:R-:W-:Y:S05]  /*a7a0*/  BSYNC B2 ;  /* 0x0000000000027941 */ /* 0x000fea0003800000 */
.L_x_1772:
        /* <DEDUP_REMOVED lines=106> */
.L_x_1793:
[----:B------:R-:W-:Y:S05]  /*ae50*/  BSYNC B0 ;  /* 0x0000000000007941 */ /* 0x000fea0003800000 */
.L_x_1792:
[----:B-----5:R2:W-:Y:S02]  /*ae60*/  ST.E.128 desc[UR6][R182.64], R28 ;  /* 0x0000001cb6007985 */ /* 0x0205e4000c101d06 */
.L_x_1791:
[----:B------:R-:W-:Y:S05]  /*ae70*/  BSYNC B1 ;  /* 0x0000000000017941 */ /* 0x000fea0003800000 */
.L_x_1790:
        /* <DEDUP_REMOVED lines=101> */
.L_x_1797:
[----:B------:R-:W-:Y:S05]  /*b4d0*/  BSYNC B0 ;  /* 0x0000000000007941 */ /* 0x000fea0003800000 */
.L_x_1796:
[----:B-----5:R2:W-:Y:S02]  /*b4e0*/  ST.E.128 desc[UR6][R182.64], R28 ;  /* 0x0000001cb6007985 */ /* 0x0205e4000c101d06 */
.L_x_1795:
[----:B------:R-:W-:Y:S05]  /*b4f0*/  BSYNC B1 ;  /* 0x0000000000017941 */ /* 0x000fea0003800000 */
.L_x_1794:
        /* <DEDUP_REMOVED lines=101> */
.L_x_1801:
[----:B------:R-:W-:Y:S05]  /*bb50*/  BSYNC B0 ;  /* 0x0000000000007941 */ /* 0x000fea0003800000 */
.L_x_1800:
[----:B-----5:R2:W-:Y:S02]  /*bb60*/  ST.E.128 desc[UR6][R182.64], R28 ;  /* 0x0000001cb6007985 */ /* 0x0205e4000c101d06 */
.L_x_1799:
[----:B------:R-:W-:Y:S05]  /*bb70*/  BSYNC B1 ;  /* 0x0000000000017941 */ /* 0x000fea0003800000 */
.L_x_1798:
        /* <DEDUP_REMOVED lines=100> */
.L_x_1803:
[----:B------:R-:W-:Y:S05]  /*c1c0*/  BSYNC B0 ;  /* 0x0000000000007941 */ /* 0x000fea0003800000 */
.L_x_1802:
[----:B-----5:R2:W-:Y:S02]  /*c1d0*/  ST.E.128 desc[UR6][R182.64], R28 ;  /* 0x0000001cb6007985 */ /* 0x0205e4000c101d06 */
.L_x_1789:
[----:B------:R-:W-:Y:S05]  /*c1e0*/  BSYNC B2 ;  /* 0x0000000000027941 */ /* 0x000fea0003800000 */
.L_x_1788:
        /* <DEDUP_REMOVED lines=10> */
[----:B-1-34-:R-:W-:Y:S01]  /*c290*/  MOV R6, R113 ;  /* 0x0000007100067202 */ /* 0x01afe20000000f00 */
[----:B------:R-:W-:Y:S01]  /*c2a0*/  IMAD.WIDE.U32 R184, R48, 0x60, R118 ;  /* 0x0000006030b87825 */ /* 0x000fe200078e0076 */
[----:B------:R-:W-:Y:S01]  /*c2b0*/  MOV R7, R112 ;  /* 0x0000007000077202 */ /* 0x000fe20000000f00 */
[----:B------:R-:W-:Y:S01]  /*c2c0*/  BSSY B0, `(.L_x_1808) ;  /* 0x0000061000007945 */ /* 0x000fe20003800000 */
[----:B------:R-:W-:Y:S01]  /*c2d0*/  ISETP.GE.AND P0, PT, R16, R15, PT ;  /* 0x0000000f1000720c */ /* 0x000fe20003f06270 */
[----:B------:R-:W-:Y:S05]  /*c2e0*/  IMAD.WIDE.U32 R6, R178, 0x60, R6 ;  /* 0x00000060b2067825 */ /* 0x000fea00078e0006 */
[----:B------:R-:W-:Y:S01]  /*c2f0*/  IADD3 R7, R7, R0, RZ ;  /* 0x0000000007077210 */ /* 0x000fe20007ffe0ff */
[----:B------:R-:W-:Y:S04]  /*c300*/  IMAD R0, R49, 0x60, RZ ;  /* 0x0000006031007824 */ /* 0x000fe800078e02ff */
[----:B--2---:R1:W5:Y:S01]  /*c310*/  LD.E.128 R28, desc[UR6][R6.64] ;  /* 0x00000006061c7980 */ /* 0x004362000c101d00 */
[----:B------:R-:W-:Y:S01]  /*c320*/  IADD3 R185, R185, R0, RZ ;  /* 0x00000000b9b97210 */ /* 0x000fe20007ffe0ff */
[----:B------:R-:W-:Y:S06]  /*c330*/  @P0 BRA `(.L_x_1809) ;  /* 0x0000000400640947 */ /* 0x000fec0003800000 */
        /* <DEDUP_REMOVED lines=89> */
.L_x_1809:
[----:B------:R-:W-:Y:S05]  /*c8d0*/  BSYNC B0 ;  /* 0x0000000000007941 */ /* 0x000fea0003800000 */
.L_x_1808:
[----:B-----5:R2:W-:Y:S02]  /*c8e0*/  ST.E.128 desc[UR6][R184.64], R28 ;  /* 0x0000001cb8007985 */ /* 0x0205e4000c101d06 */
.L_x_1807:
[----:B------:R-:W-:Y:S05]  /*c8f0*/  BSYNC B1 ;  /* 0x0000000000017941 */ /* 0x000fea0003800000 */
.L_x_1806:
        /* <DEDUP_REMOVED lines=101> */
.L_x_1813:
[----:B------:R-:W-:Y:S05]  /*cf50*/  BSYNC B0 ;  /* 0x0000000000007941 */ /* 0x000fea0003800000 */
.L_x_1812:
[----:B-----5:R2:W-:Y:S02]  /*cf60*/  ST.E.128 desc[UR6][R184.64], R28 ;  /* 0x0000001cb8007985 */ /* 0x0205e4000c101d06 */
.L_x_1811:
[----:B------:R-:W-:Y:S05]  /*cf70*/  BSYNC B1 ;  /* 0x0000000000017941 */ /* 0x000fea0003800000 */
.L_x_1810:
        /* <DEDUP_REMOVED lines=101> */
.L_x_1817:
[----:B------:R-:W-:Y:S05]  /*d5d0*/  BSYNC B0 ;  /* 0x0000000000007941 */ /* 0x000fea0003800000 */
.L_x_1816:
[----:B-----5:R2:W-:Y:S02]  /*d5e0*/  ST.E.128 desc[UR6][R184.64], R28 ;  /* 0x0000001cb8007985 */ /* 0x0205e4000c101d06 */
.L_x_1815:
[----:B------:R-:W-:Y:S05]  /*d5f0*/  BSYNC B1 ;  /* 0x0000000000017941 */ /* 0x000fea0003800000 */
.L_x_1814:
        /* <DEDUP_REMOVED lines=101> */
.L_x_1819:
[----:B------:R-:W-:Y:S05]  /*dc50*/  BSYNC B0 ;  /* 0x0000000000007941 */ /* 0x000fea0003800000 */
.L_x_1818:
[----:B-----5:R2:W-:Y:S02]  /*dc60*/  ST.E.128 desc[UR6][R184.64], R40 ;  /* 0x00000028b8007985 */ /* 0x0205e4000c101d06 */
.L_x_1805:
[----:B------:R-:W-:Y:S05]  /*dc70*/  BSYNC B2 ;  /* 0x0000000000027941 */ /* 0x000fea0003800000 */
.L_x_1804:
        /* <DEDUP_REMOVED lines=11> */
.L_x_1721:
[-C--:B------:R-:W-:Y:S01]  /*dd30*/  ISETP.GE.AND P2, PT, R150, R180.reuse, PT ;  /* 0x000000b49600720c */ /* 0x080fe20003f46270 */
[----:B------:R-:W-:Y:S01]  /*dd40*/  BSSY B0, `(.L_x_1820) ;  /* 0x000001c000007945 */ /* 0x000fe20003800000 */
[-C--:B------:R-:W-:Y:S02]  /*dd50*/  ISETP.GE.AND P1, PT, R148, R180.reuse, PT ;  /* 0x000000b49400720c */ /* 0x080fe40003f26270 */
        /* <DEDUP_REMOVED lines=8> */
[--C-:B-1-34-:R-:W-:Y:S02]  /*dde0*/  @P4 IMAD.MOV.U32 R2, RZ, RZ, R113.reuse ;  /* 0x000000ffff024224 */ /* 0x11afe400078e0071 */
[--C-:B------:R-:W-:Y:S05]  /*ddf0*/  @P4 IMAD.MOV.U32 R3, RZ, RZ, R112.reuse ;  /* 0x000000ffff034224 */ /* 0x100fea00078e0070 */
[----:B------:R1:W2:Y:S02]  /*de00*/  @P4 LD.E.128 R4, desc[UR6][R2.64] ;  /* 0x0000000602044980 */ /* 0x0002a4000c101d00 */
        /* <DEDUP_REMOVED lines=15> */
.L_x_1821:
[----:B------:R-:W-:Y:S05]  /*df00*/  BSYNC B0 ;  /* 0x0000000000007941 */ /* 0x000fea0003800000 */
.L_x_1820:
[----:B------:R-:W-:Y:S04]  /*df10*/  BSSY B0, `(.L_x_1822) ;  /* 0x000001e000007945 */ /* 0x000fe80003800000 */
[----:B------:R-:W-:Y:S05]  /*df20*/  @!P2 BRA `(.L_x_1823) ;  /* 0x000000000070a947 */ /* 0x000fea0003800000 */
[----:B------:R-:W-:Y:S02]  /*df30*/  ISETP.NE.AND P5, PT, R151, RZ, PT ;  /* 0x000000ff9700720c */ /* 0x000fe40003fa5270 */
[----:B------:R-:W-:Y:S11]  /*df40*/  ISETP.NE.AND P4, PT, R149, RZ, PT ;  /* 0x000000ff9500720c */ /* 0x000ff60003f85270 */
[----:B-1234-:R-:W-:Y:S02]  /*df50*/  @P5 LEA R4, P2, R83, R113, 0x1 ;  /* 0x0000007153045211 */ /* 0x01efe400078408ff */
[----:B------:R-:W-:Y:S02]  /*df60*/  @P5 LEA R22, P3, R233, R118, 0x1 ;  /* 0x00000076e9165211 */ /* 0x000fe400078608ff */
        /* <DEDUP_REMOVED lines=24> */
.L_x_1823:
[----:B------:R-:W-:Y:S05]  /*e0f0*/  BSYNC B0 ;  /* 0x0000000000007941 */ /* 0x000fea0003800000 */
.L_x_1822:
        /* <DEDUP_REMOVED lines=30> */
.L_x_1825:
[----:B------:R-:W-:Y:S05]  /*e2e0*/  BSYNC B0 ;  /* 0x0000000000007941 */ /* 0x000fea0003800000 */
.L_x_1824:
[----:B------:R-:W-:Y:S05]  /*e2f0*/  @!P0 BRA `(.L_x_1755) ;  /* 0x0000000000808947 */ /* 0x000fea0003800000 */
[----:B------:R-:W-:Y:S02]  /*e300*/  ISETP.NE.AND P1, PT, R151, RZ, PT ;  /* 0x000000ff9700720c */ /* 0x000fe40003f25270 */
[----:B------:R-:W-:Y:S02]  /*e310*/  ISETP.NE.AND P2, PT, R149, RZ, PT ;  /* 0x000000ff9500720c */ /* 0x000fe40003f45270 */
[----:B------:R-:W-:Y:S09]  /*e320*/  ISETP.NE.AND P3, PT, R147, RZ, PT ;  /* 0x000000ff9300720c */ /* 0x000ff20003f65270 */
[----:B-1-34-:R-:W-:Y:S02]  /*e330*/  @P1 IMAD.MOV.U32 R2, RZ, RZ, R113 ;  /* 0x000000ffff021224 */ /* 0x01afe400078e0071 */
[----:B------:R-:W-:Y:S02]  /*e340*/  @P1 IMAD.MOV.U32 R3, RZ, RZ, R112 ;  /* 0x000000ffff031224 */ /* 0x000fe400078e0070 */
[----:B------:R-:W-:Y:S02]  /*e350*/  @P1 IMAD R0, R179, 0x60, RZ ;  /* 0x00000060b3001824 */ /* 0x000fe400078e02ff */
[----:B------:R-:W-:Y:S04]  /*e360*/  @P1 IMAD.WIDE.U32 R2, R178, 0x60, R2 ;  /* 0x00000060b2021825 */ /* 0x000fe800078e0002 */
[----:B------:R-:W-:Y:S02]  /*e370*/  @P1 IMAD.IADD R3, R3, 0x1, R0 ;  /* 0x0000000103031824 */ /* 0x000fe400078e0200 */
[----:B------:R-:W-:Y:S03]  /*e380*/  @P1 IMAD.WIDE.U32 R22, R48, 0x60, R118 ;  /* 0x0000006030161825 */ /* 0x000fe600078e0076 */
        /* <DEDUP_REMOVED lines=23> */
.L_x_1755:
[----:B------:R-:W-:Y:S05]  /*e500*/  BSYNC B3 ;  /* 0x0000000000037941 */ /* 0x000fea0003800000 */
.L_x_1720:
[----:B------:R-:W-:Y:S01]  /*e510*/  ISETP.NE.U32.AND P1, PT, R244, RZ, PT ;  /* 0x000000fff400720c */ /* 0x000fe20003f25070 */
[----:B------:R-:W2:Y:S01]  /*e520*/  LD.E R0, desc[UR6][R18.64+0x128] ;  /* 0x0001280612007980 */ /* 0x000ea2000c101900 */
[----:B-1-34-:R-:W-:Y:S01]  /*e530*/  IMAD.MOV.U32 R2, RZ, RZ, R113 ;  /* 0x000000ffff027224 */ /* 0x01afe200078e0071 */
        /* <DEDUP_REMOVED lines=14> */
[----:B------:R-:W3:Y:S01]  /*e620*/  LD.E.64 R26, desc[UR6][R18.64+0x40] ;  /* 0x00004006121a7980 */ /* 0x000ee2000c101b00 */
        /* <DEDUP_REMOVED lines=73> */
.L_x_1827:
[----:B------:R-:W2:Y:S01]  /*eac0*/  LD.E R2, desc[UR6][R18.64+0x40] ;  /* 0x0000400612027980 */ /* 0x000ea2000c101900 */
[----:B------:R-:W-:Y:S02]  /*ead0*/  IMAD.MOV.U32 R4, RZ, RZ, R121 ;  /* 0x000000ffff047224 */ /* 0x000fe400078e0079 */
        /* <DEDUP_REMOVED lines=8> */
.L_x_1828:
[----:B------:R-:W-:Y:S05]  /*eb60*/  BSYNC B0 ;  /* 0x0000000000007941 */ /* 0x000fea0003800000 */
.L_x_1826:
[----:B------:R-:W-:Y:S04]  /*eb70*/  IADD3 R9, R9, -0x1, RZ ;  /* 0xffffffff09097810 */ /* 0x000fe80007ffe0ff */
[----:B------:R-:W-:Y:S11]  /*eb80*/  ISETP.GT.AND P0, PT, R9, R80, PT ;  /* 0x000000500900720c */ /* 0x000ff60003f04270 */
[----:B------:R-:W-:Y:S02]  /*eb90*/  @!UPT UIADD3 URZ, URZ, URZ, URZ ;  /* 0x0000003f3f3ff290 */ /* 0x000fe4000fffe03f */
[----:B------:R-:W-:Y:S05]  /*eba0*/  @P0 BRA `(.L_x_1829) ;  /* 0xffffff44009c0947 */ /* 0x000fea000383ffff */
.L_x_1711:
[----:B------:R-:W-:Y:S05]  /*ebb0*/  WARPSYNC.ALL ;  /* 0x0000000000007948 */ /* 0x000fea0003800000 */
[----:B------:R-:W-:Y:S06]  /*ebc0*/  BAR.SYNC.DEFER_BLOCKING 0x0 ;  /* 0x0000000000007b1d */ /* 0x000fec0000010000 */
[----:B------:R-:W2:Y:S02]  /*ebd0*/  LD.E R0, desc[UR6][R18.64+0xd0] ;  /* 0x0000d00612007980 */ /* 0x000ea4000c101900 */
[----:B------:R-:W1:Y:S01]  /*ebe0*/  S2UR UR4, SR_CgaCtaId ;  /* 0x00000000000479c3 */ /* 0x000e620000008800 */
[----:B------:R-:W-:Y:S01]  /*ebf0*/  UMOV UR5, 0x400 ;  /* 0x0000040000057882 */ /* 0x000fe20000000000 */
[----:B------:R-:W-:Y:S01]  /*ec00*/  BSSY B3, `(.L_x_1830) ;  /* 0x0000aef000037945 */ /* 0x000fe20003800000 */
[C---:B------:R-:W-:Y:S01]  /*ec10*/  SHF.L.U64.HI R3, R170.reuse, 0x4, R171 ;  /* 0x00000004aa037819 */ /* 0x040fe200000102ab */
[----:B------:R-:W-:Y:S01]  /*ec20*/  IMAD.SHL.U32 R5, R170, 0x10, RZ ;  /* 0x00000010aa057824 */ /* 0x000fe200078e00ff */
        /* <DEDUP_REMOVED lines=16> */
[----:B------:R-:W-:Y:S02]  /*ed30*/  LEA.HI R15, R0, R0, RZ, 0x1 ;  /* 0x00000000000f7211 */ /* 0x000fe400078f08ff */
[----:B------:R-:W-:Y:S02]  /*ed40*/  LEA R6, P0, R170, R166, 0x5 ;  /* 0x000000a6aa067211 */ /* 0x000fe400078028ff */
[----:B---3--:R-:W-:Y:S02]  /*ed50*/  ISETP.NE.AND P4, PT, R4, RZ, PT ;  /* 0x000000ff0400720c */ /* 0x008fe40003f85270 */
[----:B------:R-:W-:Y:S01]  /*ed60*/  LEA.HI.X R13, R170, R169, R171, 0x5, P0 ;  /* 0x000000a9aa0d7211 */ /* 0x000fe200000f2cab */
[----:B------:R-:W-:Y:S01]  /*ed70*/  IMAD.MOV.U32 R168, RZ, RZ, R166 ;  /* 0x000000ffffa87224 */ /* 0x000fe200078e00a6 */
[----:B------:R-:W-:-:S02]  /*ed80*/  LEA R38, P2, R166, R172, 0x1 ;  /* 0x000000aca6267211 */ /* 0x000fc400078408ff */
[-C--:B------:R-:W-:Y:S01]  /*ed90*/  LEA R14, P0, R6, R172.reuse, 0x1 ;  /* 0x000000ac060e7211 */ /* 0x080fe200078008ff */
[----:B-1----:R-:W-:Y:S01]  /*eda0*/  IMAD.X R9, R3, 0x1, R169, P1 ;  /* 0x0000000103097824 */ /* 0x002fe200008e06a9 */
[C---:B------:R-:W-:Y:S02]  /*edb0*/  LEA R36, P1, R5.reuse, R172, 0x1 ;  /* 0x000000ac05247211 */ /* 0x040fe400078208ff */
[----:B------:R-:W-:Y:S02]  /*edc0*/  SHF.R.S32.HI R3, RZ, 0x1, R15 ;  /* 0x00000001ff037819 */ /* 0x000fe4000001140f */
[----:B------:R-:W-:-:S03]  /*edd0*/  LEA.HI.X R37, R5, R173, R9, 0x1, P1 ;  /* 0x000000ad05257211 */ /* 0x000fc600008f0c09 */
[----:B------:R-:W-:Y:S01]  /*ede0*/  IMAD R21, R160, R3, R153 ;  /* 0x00000003a0157224 */ /* 0x000fe200078e0299 */
[-C--:B------:R-:W-:Y:S01]  /*edf0*/  LEA.HI.X R39, R166, R173.reuse, R169, 0x1, P2 ;  /* 0x000000ada6277211 */ /* 0x080fe200010f0ca9 */
[----:B------:R-:W-:Y:S01]  /*ee00*/  IMAD R8, R171, 0x30, RZ ;  /* 0x00000030ab087824 */ /* 0x000fe200078e02ff */
[----:B------:R-:W-:Y:S01]  /*ee10*/  LEA.HI.X R15, R6, R173, R13, 0x1, P0 ;  /* 0x000000ad060f7211 */ /* 0x000fe200000f0c0d */
[----:B------:R-:W-:-:S04]  /*ee20*/  IMAD.WIDE.U32 R168, R170, 0x30, R168 ;  /* 0x00000030aaa87825 */ /* 0x000fc800078e00a8 */
        /* <DEDUP_REMOVED lines=18> */
[----:B-----5:R-:W-:Y:S01]  /*ef50*/  ISETP.GE.AND P2, PT, R16, R2, PT ;  /* 0x000000021000720c */ /* 0x020fe20003f46270 */
        /* <DEDUP_REMOVED lines=58> */
.L_x_1838:
[----:B------:R-:W-:Y:S05]  /*f300*/  BSYNC B0 ;  /* 0x0000000000007941 */ /* 0x000fea0003800000 */
.L_x_1837:
[----:B-----5:R3:W-:Y:S02]  /*f310*/  STS.128 [R243], R40 ;  /* 0x00000028f3007388 */ /* 0x0207e40000000c00 */
.L_x_1836:
[----:B------:R-:W-:Y:S05]  /*f320*/  BSYNC B1 ;  /* 0x0000000000017941 */ /* 0x000fea0003800000 */
.L_x_1835:
        /* <DEDUP_REMOVED lines=53> */
.L_x_1842:
[----:B------:R-:W-:Y:S05]  /*f680*/  BSYNC B0 ;  /* 0x0000000000007941 */ /* 0x000fea0003800000 */
.L_x_1841:
[----:B-----5:R1:W-:Y:S02]  /*f690*/  STS.128 [R243+0x2000], R40 ;  /* 0x00200028f3007388 */ /* 0x0203e40000000c00 */
.L_x_1840:
[----:B------:R-:W-:Y:S05]  /*f6a0*/  BSYNC B1 ;  /* 0x0000000000017941 */ /* 0x000fea0003800000 */
.L_x_1839:
        /* <DEDUP_REMOVED lines=53> */
.L_x_1846:
[----:B------:R-:W-:Y:S05]  /*fa00*/  BSYNC B0 ;  /* 0x0000000000007941 */ /* 0x000fea0003800000 */
.L_x_1845:
[----:B-----5:R3:W-:Y:S02]  /*fa10*/  STS.128 [R243+0x4000], R40 ;  /* 0x00400028f3007388 */ /* 0x0207e40000000c00 */
.L_x_1844:
[----:B------:R-:W-:Y:S05]  /*fa20*/  BSYNC B1 ;  /* 0x0000000000017941 */ /* 0x000fea0003800000 */
.L_x_1843:
        /* <DEDUP_REMOVED lines=9> */
[----:B-12--5:R-:W-:Y:S02]  /*fac0*/  MOV R39, R42 ;  /* 0x0000002a00277202 */ /* 0x026fe40000000f00 */
[----:B----4-:R-:W-:Y:S02]  /*fad0*/  MOV R8, R43 ;  /* 0x0000002b00087202 */ /* 0x010fe40000000f00 */
[----:B------:R-:W-:Y:S01]  /*fae0*/  MOV R9, R40 ;  /* 0x0000002800097202 */ /* 0x000fe20000000f00 */
[----:B------:R-:W-:-:S02]  /*faf0*/  HADD2.F32 R40, -RZ, R41.H0_H0 ;  /* 0x20000029ff287230 */ /* 0x000fc40000004100 */
[--C-:B------:R-:W-:Y:S02]  /*fb00*/  HADD2.F32 R38, -RZ, R8.reuse.H1_H1 ;  /* 0x30000008ff267230 */ /* 0x100fe40000004100 */
[----:B------:R-:W-:Y:S02]  /*fb10*/  HADD2.F32 R41, -RZ, R41.H1_H1 ;  /* 0x30000029ff297230 */ /* 0x000fe40000004100 */
[----:B------:R-:W-:Y:S02]  /*fb20*/  HADD2.F32 R43, -RZ, R8.H0_H0 ;  /* 0x20000008ff2b7230 */ /* 0x000fe40000004100 */
[----:B---3--:R-:W-:Y:S02]  /*fb30*/  HADD2.F32 R22, -RZ, R5.H1_H1 ;  /* 0x30000005ff167230 */ /* 0x008fe40000004100 */
[----:B------:R-:W-:Y:S02]  /*fb40*/  HADD2.F32 R23, -RZ, R4.H1_H1 ;  /* 0x30000004ff177230 */ /* 0x000fe40000004100 */
[----:B------:R-:W-:-:S02]  /*fb50*/  HADD2.F32 R30, -RZ, R7.H1_H1 ;  /* 0x30000007ff1e7230 */ /* 0x000fc40000004100 */
        /* <DEDUP_REMOVED lines=9> */
[----:B------:R-:W-:Y:S02]  /*fbf0*/  HADD2.F32 R22, -RZ, R9.H1_H1 ;  /* 0x30000009ff167230 */ /* 0x000fe40000004100 */
        /* <DEDUP_REMOVED lines=22> */
.L_x_1848:
[----:B------:R-:W-:Y:S05]  /*fd60*/  BSYNC B0 ;  /* 0x0000000000007941 */ /* 0x000fea0003800000 */
.L_x_1847:
[----:B-----5:R3:W-:Y:S02]  /*fd70*/  STS.128 [R243+0x6000], R40 ;  /* 0x00600028f3007388 */ /* 0x0207e40000000c00 */
.L_x_1834:
[----:B------:R-:W-:Y:S05]  /*fd80*/  BSYNC B2 ;  /* 0x0000000000027941 */ /* 0x000fea0003800000 */
.L_x_1833:
[----:B------:R-:W-:Y:S01]  /*fd90*/  VIADD R30, R160, 0x10 ;  /* 0x00000010a01e7836 */ /* 0x000fe20000000000 */
[----:B------:R-:W-:Y:S04]  /*fda0*/  BSSY B2, `(.L_x_1849) ;  /* 0x00000ee000027945 */ /* 0x000fe80003800000 */
[----:B------:R-:W-:-:S04]  /*fdb0*/  ISETP.GE.AND P0, PT, R30, R13, PT ;  /* 0x0000000d1e00720c */ /* 0x000fc80003f06270 */
[----:B------:R-:W-:-:S13]  /*fdc0*/  ISETP.LT.OR P0, PT, R45, -0x87, P0 ;  /* 0xffffff792d00780c */ /* 0x000fda0000701670 */
[----:B------:R-:W-:Y:S05]  /*fdd0*/  @P0 BRA `(.L_x_1850) ;  /* 0x0000000c00a80947 */ /* 0x000fea0003800000 */
[----:B-----5:R-:W-:Y:S01]  /*fde0*/  ISETP.GE.AND P0, PT, R16, R2, PT ;  /* 0x000000021000720c */ /* 0x020fe20003f06270 */
        /* <DEDUP_REMOVED lines=61> */
.L_x_1854:
[----:B------:R-:W-:Y:S05]  /*101c0*/  BSYNC B0 ;  /* 0x0000000000007941 */ /* 0x000fea0003800000 */
.L_x_1853:
[----:B-----5:R3:W-:Y:S02]  /*101d0*/  STS.128 [R243+0x800], R40 ;  /* 0x00080028f3007388 */ /* 0x0207e40000000c00 */
.L_x_1852:
[----:B------:R-:W-:Y:S05]  /*101e0*/  BSYNC B1 ;  /* 0x0000000000017941 */ /* 0x000fea0003800000 */
.L_x_1851:
        /* <DEDUP_REMOVED lines=54> */
.L_x_1858:
[----:B------:R-:W-:Y:S05]  /*10550*/  BSYNC B0 ;  /* 0x0000000000007941 */ /* 0x000fea0003800000 */
.L_x_1857:
[----:B-----5:R3:W-:Y:S02]  /*10560*/  STS.128 [R243+0x2800], R40 ;  /* 0x00280028f3007388 */ /* 0x0207e40000000c00 */
.L_x_1856:
[----:B------:R-:W-:Y:S05]  /*10570*/  BSYNC B1 ;  /* 0x0000000000017941 */ /* 0x000fea0003800000 */
.L_x_1855:
        /* <DEDUP_REMOVED lines=54> */
.L_x_1862:
[----:B------:R-:W-:Y:S05]  /*108e0*/  BSYNC B0 ;  /* 0x0000000000007941 */ /* 0x000fea0003800000 */
.L_x_1861:
[----:B-----5:R3:W-:Y:S02]  /*108f0*/  STS.128 [R243+0x4800], R40 ;  /* 0x00480028f3007388 */ /* 0x0207e40000000c00 */
.L_x_1860:
[----:B------:R-:W-:Y:S05]  /*10900*/  BSYNC B1 ;  /* 0x0000000000017941 */ /* 0x000fea0003800000 */
.L_x_1859:
        /* <DEDUP_REMOVED lines=11> */
[--C-:B------:R-:W-:Y:S01]  /*109c0*/  HADD2.F32 R38, -RZ, R22.reuse.H0_H0 ;  /* 0x20000016ff267230 */ /* 0x100fe20000004100 */
[----:B-1----:R-:W-:Y:S01]  /*109d0*/  MOV R8, R39 ;  /* 0x0000002700087202 */ /* 0x002fe20000000f00 */
[----:B------:R-:W-:Y:S01]  /*109e0*/  HADD2.F32 R39, -RZ, R22.H1_H1 ;  /* 0x30000016ff277230 */ /* 0x000fe20000004100 */
[----:B------:R-:W-:-:S03]  /*109f0*/  MOV R9, R36 ;  /* 0x0000002400097202 */ /* 0x000fc60000000f00 */
        /* <DEDUP_REMOVED lines=38> */
.L_x_1864:
[----:B------:R-:W-:Y:S05]  /*10c60*/  BSYNC B0 ;  /* 0x0000000000007941 */ /* 0x000fea0003800000 */
.L_x_1863:
[----:B-----5:R1:W-:Y:S02]  /*10c70*/  STS.128 [R243+0x6800], R36 ;  /* 0x00680024f3007388 */ /* 0x0203e40000000c00 */
.L_x_1850:
[----:B------:R-:W-:Y:S05]  /*10c80*/  BSYNC B2 ;  /* 0x0000000000027941 */ /* 0x000fea0003800000 */
.L_x_1849:
[----:B------:R-:W-:Y:S01]  /*10c90*/  VIADD R31, R160, 0x20 ;  /* 0x00000020a01f7836 */ /* 0x000fe20000000000 */
[----:B------:R-:W-:Y:S04]  /*10ca0*/  BSSY B2, `(.L_x_1865) ;  /* 0x00000ec000027945 */ /* 0x000fe80003800000 */
[----:B------:R-:W-:-:S04]  /*10cb0*/  ISETP.GE.AND P0, PT, R31, R13, PT ;  /* 0x0000000d1f00720c */ /* 0x000fc80003f06270 */
[----:B------:R-:W-:-:S13]  /*10cc0*/  ISETP.LT.OR P0, PT, R45, -0x107, P0 ;  /* 0xfffffef92d00780c */ /* 0x000fda0000701670 */
[----:B------:R-:W-:Y:S05]  /*10cd0*/  @P0 BRA `(.L_x_1866) ;  /* 0x0000000c00a00947 */ /* 0x000fea0003800000 */
[----:B-----5:R-:W-:Y:S01]  /*10ce0*/  ISETP.GE.AND P0, PT, R16, R2, PT ;  /* 0x000000021000720c */ /* 0x020fe20003f06270 */
        /* <DEDUP_REMOVED lines=61> */
.L_x_1870:
[----:B------:R-:W-:Y:S05]  /*110c0*/  BSYNC B0 ;  /* 0x0000000000007941 */ /* 0x000fea0003800000 */
.L_x_1869:
[----:B-----5:R3:W-:Y:S02]  /*110d0*/  STS.128 [R243+0x1000], R36 ;  /* 0x00100024f3007388 */ /* 0x0207e40000000c00 */
.L_x_1868:
[----:B------:R-:W-:Y:S05]  /*110e0*/  BSYNC B1 ;  /* 0x0000000000017941 */ /* 0x000fea0003800000 */
.L_x_1867:
        /* <DEDUP_REMOVED lines=53> */
.L_x_1874:
[----:B------:R-:W-:Y:S05]  /*11440*/  BSYNC B0 ;  /* 0x0000000000007941 */ /* 0x000fea0003800000 */
.L_x_1873:
[----:B-----5:R3:W-:Y:S02]  /*11450*/  STS.128 [R243+0x3000], R36 ;  /* 0x00300024f3007388 */ /* 0x0207e40000000c00 */
.L_x_1872:
[----:B------:R-:W-:Y:S05]  /*11460*/  BSYNC B1 ;  /* 0x0000000000017941 */ /* 0x000fea0003800000 */
.L_x_1871:
        /* <DEDUP_REMOVED lines=53> */
.L_x_1878:
[----:B------:R-:W-:Y:S05]  /*117c0*/  BSYNC B0 ;  /* 0x0000000000007941 */ /* 0x000fea0003800000 */
.L_x_1877:
[----:B-----5:R3:W-:Y:S02]  /*117d0*/  STS.128 [R243+0x5000], R36 ;  /* 0x00500024f3007388 */ /* 0x0207e40000000c00 */
.L_x_1876:
[----:B------:R-:W-:Y:S05]  /*117e0*/  BSYNC B1 ;  /* 0x0000000000017941 */ /* 0x000fea0003800000 */
.L_x_1875:
[----:B------:R-:W-:-:S13]  /*117f0*/  ISETP.GE.AND P0, PT, R10, R2, PT ;  /* 0x000000020a00720c */ /* 0x000fda0003f06270 */
[----:B------:R1:W-:Y:S01]  /*11800*/  @P0 STS.128 [R243+0x7000], RZ ;  /* 0x007000fff3000388 */ /* 0x0003e20000000c00 */
[----:B------:R-:W-:Y:S05]  /*11810*/  @P0 BRA `(.L_x_1866) ;  /* 0x0000000000d00947 */ /* 0x000fea0003800000 */
[----:B--23--:R2:W5:Y:S01]  /*11820*/  LD.E.128 R36, desc[UR6][R14.64+0x180] ;  /* 0x000180060e247980 */ /* 0x00c562000c101d00 */
[----:B------:R-:W-:Y:S01]  /*11830*/  ISETP.GE.AND P0, PT, R10, R0, PT ;  /* 0x000000000a00720c */ /* 0x000fe20003f06270 */
[----:B------:R-:W-:-:S12]  /*11840*/  BSSY B0, `(.L_x_1879) ;  /* 0x0000030000007945 */ /* 0x000fd80003800000 */
[----:B------:R-:W-:Y:S05]  /*11850*/  @P0 BRA `(.L_x_1880) ;  /* 0x0000000000b80947 */ /* 0x000fea0003800000 */
[----:B------:R-:W3:Y:S04]  /*11860*/  LD.E.64 R4, desc[UR6][R40.64+0xc0] ;  /* 0x0000c00628047980 */ /* 0x000ee8000c101b00 */
[----:B------:R1:W4:Y:S01]  /*11870*/  LD.E.64 R6, desc[UR6][R8.64+0xc0] ;  /* 0x0000c00608067980 */ /* 0x000322000c101b00 */
[----:B--2--5:R-:W-:-:S05]  /*11880*/  MOV R14, R37 ;  /* 0x00000025000e7202 */ /* 0x024fca0000000f00 */
[--C-:B------:R-:W-:Y:S01]  /*11890*/  HADD2.F32 R37, -RZ, R14.reuse.H0_H0 ;  /* 0x2000000eff257230 */ /* 0x100fe20000004100 */
[----:B-1----:R-:W-:Y:S02]  /*118a0*/  MOV R8, R39 ;  /* 0x0000002700087202 */ /* 0x002fe40000000f00 */
[----:B------:R-:W-:Y:S02]  /*118b0*/  MOV R9, R36 ;  /* 0x0000002400097202 */ /* 0x000fe40000000f00 */
[----:B------:R-:W-:Y:S01]  /*118c0*/  MOV R36, R38 ;  /* 0x0000002600247202 */ /* 0x000fe20000000f00 */
[----:B------:R-:W-:Y:S02]  /*118d0*/  HADD2.F32 R38, -RZ, R14.H1_H1 ;  /* 0x3000000eff267230 */ /* 0x000fe40000004100 */
[--C-:B------:R-:W-:Y:S02]  /*118e0*/  HADD2.F32 R32, -RZ, R8.reuse.H1_H1 ;  /* 0x30000008ff207230 */ /* 0x100fe40000004100 */
[----:B------:R-:W-:-:S02]  /*118f0*/  HADD2.F32 R40, -RZ, R8.H0_H0 ;  /* 0x20000008ff287230 */ /* 0x000fc40000004100 */
[----:B---3--:R-:W-:Y:S02]  /*11900*/  HADD2.F32 R14, -RZ, R5.H1_H1 ;  /* 0x30000005ff0e7230 */ /* 0x008fe40000004100 */
[----:B------:R-:W-:Y:S02]  /*11910*/  HADD2.F32 R15, -RZ, R4.H1_H1 ;  /* 0x30000004ff0f7230 */ /* 0x000fe40000004100 */
[----:B----4-:R-:W-:Y:S02]  /*11920*/  HADD2.F32 R22, -RZ, R7.H1_H1 ;  /* 0x30000007ff167230 */ /* 0x010fe40000004100 */
[----:B------:R-:W-:Y:S01]  /*11930*/  FMUL.FTZ R8, R32, R14 ;  /* 0x0000000e20087220 */ /* 0x000fe20000410000 */
[--C-:B------:R-:W-:Y:S02]  /*11940*/  HADD2.F32 R23, -RZ, R6.reuse.H1_H1 ;  /* 0x30000006ff177230 */ /* 0x100fe40000004100 */
[----:B------:R-:W-:Y:S01]  /*11950*/  FMUL.FTZ R39, R38, R15 ;  /* 0x0000000f26277220 */ /* 0x000fe20000410000 */
[----:B------:R-:W-:-:S02]  /*11960*/  HADD2.F32 R6, -RZ, R6.H0_H0 ;  /* 0x20000006ff067230 */ /* 0x000fc40000004100 */
[----:B------:R-:W-:Y:S01]  /*11970*/  FMUL.FTZ R32, R32, R22 ;  /* 0x0000001620207220 */ /* 0x000fe20000410000 */
[----:B------:R-:W-:Y:S02]  /*11980*/  HADD2.F32 R4, -RZ, R4.H0_H0 ;  /* 0x20000004ff047230 */ /* 0x000fe40000004100 */
[----:B------:R-:W-:Y:S01]  /*11990*/  FMUL.FTZ R38, R38, R23 ;  /* 0x0000001726267220 */ /* 0x000fe20000410000 */
[----:B------:R-:W-:Y:S02]  /*119a0*/  HADD2.F32 R5, -RZ, R5.H0_H0 ;  /* 0x20000005ff057230 */ /* 0x000fe40000004100 */
[----:B------:R-:W-:Y:S01]  /*119b0*/  FFMA.FTZ R32, R40, R14, R32 ;  /* 0x0000000e28207223 */ /* 0x000fe20000010020 */
[----:B------:R-:W-:Y:S02]  /*119c0*/  HADD2.F32 R14, -RZ, R9.H1_H1 ;  /* 0x30000009ff0e7230 */ /* 0x000fe40000004100 */
[----:B------:R-:W-:Y:S01]  /*119d0*/  FFMA.FTZ R38, R37, R15, R38 ;  /* 0x0000000f25267223 */ /* 0x000fe20000010026 */
[----:B------:R-:W-:-:S02]  /*119e0*/  HADD2.F32 R15, -RZ, R36.H1_H1 ;  /* 0x30000024ff0f7230 */ /* 0x000fc40000004100 */
[----:B------:R-:W-:Y:S01]  /*119f0*/  FFMA.FTZ R39, R37, R23, -R39 ;  /* 0x0000001725277223 */ /* 0x000fe20000010827 */
[----:B------:R-:W-:Y:S02]  /*11a00*/  HADD2.F32 R7, -RZ, R7.H0_H0 ;  /* 0x20000007ff077230 */ /* 0x000fe40000004100 */
[----:B------:R-:W-:Y:S01]  /*11a10*/  FFMA.FTZ R8, R40, R22, -R8 ;  /* 0x0000001628087223 */ /* 0x000fe20000010808 */
[C---:B------:R-:W-:Y:S01]  /*11a20*/  FMUL.FTZ R22, R14.reuse, R4 ;  /* 0x000000040e167220 */ /* 0x040fe20000410000 */
        /* <DEDUP_REMOVED lines=14> */
[----:B------:R-:W-:Y:S02]  /*11b10*/  MOV R36, R22 ;  /* 0x0000001600247202 */ /* 0x000fe40000000f00 */
[----:B------:R-:W-:Y:S02]  /*11b20*/  MOV R38, R14 ;  /* 0x0000000e00267202 */ /* 0x000fe40000000f00 */
[----:B------:R-:W-:-:S02]  /*11b30*/  MOV R39, R8 ;  /* 0x0000000800277202 */ /* 0x000fc40000000f00 */
.L_x_1880:
[----:B------:R-:W-:Y:S05]  /*11b40*/  BSYNC B0 ;  /* 0x0000000000007941 */ /* 0x000fea0003800000 */
.L_x_1879:
[----:B-----5:R3:W-:Y:S02]  /*11b50*/  STS.128 [R243+0x7000], R36 ;  /* 0x00700024f3007388 */ /* 0x0207e40000000c00 */
.L_x_1866:
[----:B------:R-:W-:Y:S05]  /*11b60*/  BSYNC B2 ;  /* 0x0000000000027941 */ /* 0x000fea0003800000 */
.L_x_1865:
[----:B------:R-:W-:-:S05]  /*11b70*/  VIADD R32, R160, 0x30 ;  /* 0x00000030a0207836 */ /* 0x000fca0000000000 */
[----:B------:R-:W-:-:S04]  /*11b80*/  ISETP.GE.AND P0, PT, R32, R13, PT ;  /* 0x0000000d2000720c */ /* 0x000fc80003f06270 */
[----:B------:R-:W-:-:S13]  /*11b90*/  ISETP.LT.OR P0, PT, R45, -0x187, P0 ;  /* 0xfffffe792d00780c */ /* 0x000fda0000701670 */
[----:B------:R-:W-:Y:S05]  /*11ba0*/  @P0 BRA `(.L_x_1881) ;  /* 0x0000007c00d00947 */ /* 0x000fea0003800000 */
[----:B-----5:R-:W-:Y:S01]  /*11bb0*/  ISETP.GE.AND P0, PT, R16, R2, PT ;  /* 0x000000021000720c */ /* 0x020fe20003f06270 */
        /* <DEDUP_REMOVED lines=18> */
[----:B--2--5:R-:W-:Y:S02]  /*11ce0*/  MOV R14, R21 ;  /* 0x00000015000e7202 */ /* 0x024fe40000000f00 */
        /* <DEDUP_REMOVED lines=43> */
.L_x_1885:
[----:B------:R-:W-:Y:S05]  /*11fa0*/  BSYNC B0 ;  /* 0x0000000000007941 */ /* 0x000fea0003800000 */
.L_x_1884:
[----:B-----5:R1:W-:Y:S02]  /*11fb0*/  STS.128 [R243+0x1800], R20 ;  /* 0x00180014f3007388 */ /* 0x0203e40000000c00 */
.L_x_1883:
[----:B------:R-:W-:Y:S05]  /*11fc0*/  BSYNC B1 ;  /* 0x0000000000017941 */ /* 0x000fea0003800000 */
.L_x_1882:
        /* <DEDUP_REMOVED lines=54> */
.L_x_1889:
[----:B------:R-:W-:Y:S05]  /*12330*/  BSYNC B0 ;  /* 0x0000000000007941 */ /* 0x000fea0003800000 */
.L_x_1888:
[----:B-----5:R1:W-:Y:S02]  /*12340*/  STS.128 [R243+0x3800], R20 ;  /* 0x00380014f3007388 */ /* 0x0203e40000000c00 */
.L_x_1887:
[----:B------:R-:W-:Y:S05]  /*12350*/  BSYNC B1 ;  /* 0x0000000000017941 */ /* 0x000fea0003800000 */
.L_x_1886:
[----:B------:R-:W-:Y:S01]  /*12360*/  ISETP.GE.AND P0, PT, R11, R2, PT ;  /* 0x000000020b00720c */ /* 0x000fe20003f06270 */
[----:B------:R-:W-:-:S12]  /*12370*/  BSSY B1, `(.L_x_1890) ;  /* 0x0000036000017945 */ /* 0x000fd80003800000 */
[----:B------:R1:W-:Y:S01]  /*12380*/  @P0 STS.128 [R243+0x5800], RZ ;  /* 0x005800fff3000388 */ /* 0x0003e20000000c00 */
[----:B------:R-:W-:Y:S05]  /*12390*/  @P0 BRA `(.L_x_1891) ;  /* 0x0000000000cc0947 */ /* 0x000fea0003800000 */
[----:B--2---:R2:W5:Y:S01]  /*123a0*/  LD.E.128 R12, desc[UR6][R28.64+0x100] ;  /* 0x000100061c0c7980 */ /* 0x004562000c101d00 */
[----:B------:R-:W-:Y:S01]  /*123b0*/  ISETP.GE.AND P0, PT, R11, R0, PT ;  /* 0x000000000b00720c */ /* 0x000fe20003f06270 */
[----:B------:R-:W-:-:S12]  /*123c0*/  BSSY B0, `(.L_x_1892) ;  /* 0x000002f000007945 */ /* 0x000fd80003800000 */
[----:B------:R-:W-:Y:S05]  /*123d0*/  @P0 BRA `(.L_x_1893) ;  /* 0x0000000000b40947 */ /* 0x000fea0003800000 */
[----:B------:R-:W3:Y:S04]  /*123e0*/  LD.E.64 R4, desc[UR6][R24.64+0x80] ;  /* 0x0000800618047980 */ /* 0x000ee8000c101b00 */
[----:B------:R-:W4:Y:S01]  /*123f0*/  LD.E.64 R6, desc[UR6][R8.64+0x80] ;  /* 0x0000800608067980 */ /* 0x000f22000c101b00 */
[----:B-----5:R-:W-:Y:S02]  /*12400*/  MOV R3, R15 ;  /* 0x0000000f00037202 */ /* 0x020fe40000000f00 */
[----:B-1----:R-:W-:Y:S02]  /*12410*/  MOV R21, R13 ;  /* 0x0000000d00157202 */ /* 0x002fe40000000f00 */
[----:B------:R-:W-:Y:S01]  /*12420*/  MOV R11, R12 ;  /* 0x0000000c000b7202 */ /* 0x000fe20000000f00 */
[----:B------:R-:W-:Y:S01]  /*12430*/  HADD2.F32 R16, -RZ, R3.H1_H1 ;  /* 0x30000003ff107230 */ /* 0x000fe20000004100 */
[----:B------:R-:W-:Y:S01]  /*12440*/  MOV R17, R14 ;  /* 0x0000000e00117202 */ /* 0x000fe20000000f00 */
[----:B------:R-:W-:-:S02]  /*12450*/  HADD2.F32 R20, -RZ, R21.H0_H0 ;  /* 0x20000015ff147230 */ /* 0x000fc40000004100 */
        /* <DEDUP_REMOVED lines=33> */
[----:B------:R-:W-:Y:S02]  /*12670*/  F2FP.F16.F32.PACK_AB R14, R13, R12 ;  /* 0x0000000c0d0e723e */ /* 0x000fe400000000ff */
[----:B------:R-:W-:Y:S02]  /*12680*/  MOV R12, R15 ;  /* 0x0000000f000c7202 */ /* 0x000fe40000000f00 */
[----:B------:R-:W-:Y:S02]  /*12690*/  MOV R13, R21 ;  /* 0x00000015000d7202 */ /* 0x000fe40000000f00 */
[----:B------:R-:W-:Y:S02]  /*126a0*/  MOV R15, R3 ;  /* 0x00000003000f7202 */ /* 0x000fe40000000f00 */
.L_x_1893:
[----:B------:R-:W-:Y:S05]  /*126b0*/  BSYNC B0 ;  /* 0x0000000000007941 */ /* 0x000fea0003800000 */
.L_x_1892:
[----:B-----5:R1:W-:Y:S02]  /*126c0*/  STS.128 [R243+0x5800], R12 ;  /* 0x0058000cf3007388 */ /* 0x0203e40000000c00 */
.L_x_1891:
[----:B------:R-:W-:Y:S05]  /*126d0*/  BSYNC B1 ;  /* 0x0000000000017941 */ /* 0x000fea0003800000 */
.L_x_1890:
[----:B------:R-:W-:-:S13]  /*126e0*/  ISETP.GE.AND P0, PT, R10, R2, PT ;  /* 0x000000020a00720c */ /* 0x000fda0003f06270 */
[----:B------:R1:W-:Y:S01]  /*126f0*/  @P0 STS.128 [R243+0x7800], RZ ;  /* 0x007800fff3000388 */ /* 0x0003e20000000c00 */
[----:B------:R-:W-:Y:S05]  /*12700*/  @P0 BRA `(.L_x_1881) ;  /* 0x0000007000f80947 */ /* 0x000fea0003800000 */
[----:B-12---:R1:W5:Y:S01]  /*12710*/  LD.E.128 R12, desc[UR6][R28.64+0x180] ;  /* 0x000180061c0c7980 */ /* 0x006362000c101d00 */
        /* <DEDUP_REMOVED lines=14> */
[----:B---3--:R-:W-:Y:S02]  /*12800*/  HADD2.F32 R8, -RZ, R2.H1_H1 ;  /* 0x30000002ff087230 */ /* 0x008fe40000004100 */
        /* <DEDUP_REMOVED lines=34> */
.L_x_1895:
[----:B------:R-:W-:Y:S05]  /*12a30*/  BSYNC B0 ;  /* 0x0000000000007941 */ /* 0x000fea0003800000 */
.L_x_1894:
[----:B-----5:R2:W-:Y:S01]  /*12a40*/  STS.128 [R243+0x7800], R12 ;  /* 0x0078000cf3007388 */ /* 0x0205e20000000c00 */
[----:B------:R-:W-:Y:S05]  /*12a50*/  BRA `(.L_x_1881) ;  /* 0x0000007000247947 */ /* 0x000fea0003800000 */
.L_x_1832:
[----:B------:R-:W-:Y:S04]  /*12a60*/  BSSY B2, `(.L_x_1896) ;  /* 0x0000190000027945 */ /* 0x000fe80003800000 */
[----:B------:R-:W-:Y:S05]  /*12a70*/  @!P0 BRA `(.L_x_1897) ;  /* 0x0000001800388947 */ /* 0x000fea0003800000 */
[----:B-----5:R-:W-:Y:S01]  /*12a80*/  ISETP.GE.AND P0, PT, R16, R2, PT ;  /* 0x000000021000720c */ /* 0x020fe20003f06270 */
        /* <DEDUP_REMOVED lines=96> */
.L_x_1901:
[----:B------:R-:W-:Y:S05]  /*13090*/  BSYNC B0 ;  /* 0x0000000000007941 */ /* 0x000fea0003800000 */
.L_x_1900:
[----:B-----5:R3:W-:Y:S02]  /*130a0*/  STS.128 [R243], R56 ;  /* 0x00000038f3007388 */ /* 0x0207e40000000c00 */
.L_x_1899:
[----:B------:R-:W-:Y:S05]  /*130b0*/  BSYNC B1 ;  /* 0x0000000000017941 */ /* 0x000fea0003800000 */
.L_x_1898:
        /* <DEDUP_REMOVED lines=97> */
.L_x_1905:
[----:B------:R-:W-:Y:S05]  /*136d0*/  BSYNC B0 ;  /* 0x0000000000007941 */ /* 0x000fea0003800000 */
.L_x_1904:
[----:B-----5:R1:W-:Y:S02]  /*136e0*/  STS.128 [R243+0x2000], R56 ;  /* 0x00200038f3007388 */ /* 0x0203e40000000c00 */
.L_x_1903:
[----:B------:R-:W-:Y:S05]  /*136f0*/  BSYNC B1 ;  /* 0x0000000000017941 */ /* 0x000fea0003800000 */
.L_x_1902:
        /* <DEDUP_REMOVED lines=97> */
.L_x_1909:
[----:B------:R-:W-:Y:S05]  /*13d10*/  BSYNC B0 ;  /* 0x0000000000007941 */ /* 0x000fea0003800000 */
.L_x_1908:
[----:B-----5:R3:W-:Y:S02]  /*13d20*/  STS.128 [R243+0x4000], R56 ;  /* 0x00400038f3007388 */ /* 0x0207e40000000c00 */
.L_x_1907:
[----:B------:R-:W-:Y:S05]  /*13d30*/  BSYNC B1 ;  /* 0x0000000000017941 */ /* 0x000fea0003800000 */
.L_x_1906:
        /* <DEDUP_REMOVED lines=96> */
.L_x_1911:
[----:B------:R-:W-:Y:S05]  /*14340*/  BSYNC B0 ;  /* 0x0000000000007941 */ /* 0x000fea0003800000 */
.L_x_1910:
[----:B-----5:R3:W-:Y:S02]  /*14350*/  STS.128 [R243+0x6000], R56 ;  /* 0x00600038f3007388 */ /* 0x0207e40000000c00 */
.L_x_1897:
[----:B------:R-:W-:Y:S05]  /*14360*/  BSYNC B2 ;  /* 0x0000000000027941 */ /* 0x000fea0003800000 */
.L_x_1896:
[----:B------:R-:W-:Y:S01]  /*14370*/  VIADD R30, R160, 0x10 ;  /* 0x00000010a01e7836 */ /* 0x000fe20000000000 */
[----:B------:R-:W-:Y:S04]  /*14380*/  BSSY B2, `(.L_x_1912) ;  /* 0x000019c000027945 */ /* 0x000fe80003800000 */
[----:B------:R-:W-:-:S04]  /*14390*/  ISETP.GE.AND P0, PT, R30, R13, PT ;  /* 0x0000000d1e00720c */ /* 0x000fc80003f06270 */
[----:B------:R-:W-:-:S13]  /*143a0*/  ISETP.LT.OR P0, PT, R45, -0x87, P0 ;  /* 0xffffff792d00780c */ /* 0x000fda0000701670 */
[----:B------:R-:W-:Y:S05]  /*143b0*/  @P0 BRA `(.L_x_1913) ;  /* 0x0000001800600947 */ /* 0x000fea0003800000 */
[----:B-----5:R-:W-:Y:S01]  /*143c0*/  ISETP.GE.AND P0, PT, R16, R2, PT ;  /* 0x000000021000720c */ /* 0x020fe20003f06270 */
        /* <DEDUP_REMOVED lines=98> */
.L_x_1917:
[----:B------:R-:W-:Y:S05]  /*149f0*/  BSYNC B0 ;  /* 0x0000000000007941 */ /* 0x000fea0003800000 */
.L_x_1916:
[----:B-----5:R3:W-:Y:S02]  /*14a00*/  STS.128 [R243+0x800], R56 ;  /* 0x00080038f3007388 */ /* 0x0207e40000000c00 */
.L_x_1915:
[----:B------:R-:W-:Y:S05]  /*14a10*/  BSYNC B1 ;  /* 0x0000000000017941 */ /* 0x000fea0003800000 */
.L_x_1914:
        /* <DEDUP_REMOVED lines=100> */
.L_x_1921:
[----:B------:R-:W-:Y:S05]  /*15060*/  BSYNC B0 ;  /* 0x0000000000007941 */ /* 0x000fea0003800000 */
.L_x_1920:
[----:B-----5:R3:W-:Y:S02]  /*15070*/  STS.128 [R243+0x2800], R56 ;  /* 0x00280038f3007388 */ /* 0x0207e40000000c00 */
.L_x_1919:
[----:B------:R-:W-:Y:S05]  /*15080*/  BSYNC B1 ;  /* 0x0000000000017941 */ /* 0x000fea0003800000 */
.L_x_1918:
        /* <DEDUP_REMOVED lines=100> */
.L_x_1925:
[----:B------:R-:W-:Y:S05]  /*156d0*/  BSYNC B0 ;  /* 0x0000000000007941 */ /* 0x000fea0003800000 */
.L_x_1924:
[----:B-----5:R3:W-:Y:S02]  /*156e0*/  STS.128 [R243+0x4800], R56 ;  /* 0x00480038f3007388 */ /* 0x0207e40000000c00 */
.L_x_1923:
[----:B------:R-:W-:Y:S05]  /*156f0*/  BSYNC B1 ;  /* 0x0000000000017941 */ /* 0x000fea0003800000 */
.L_x_1922:
        /* <DEDUP_REMOVED lines=18> */
[----:B------:R-:W-:-:S03]  /*15820*/  LEA R22, P1, R5, R26, 0x1 ;  /* 0x0000001a05167211 */ /* 0x000fc600078208ff */
[----:B--23--:R-:W2:Y:S01]  /*15830*/  LD.E.128 R36, desc[UR6][R36.64+0x180] ;  /* 0x0001800624247980 */ /* 0x00cea2000c101d00 */
[----:B------:R-:W-:-:S05]  /*15840*/  LEA.HI.X R23, R5, R27, R4, 0x1, P1 ;  /* 0x0000001b05177211 */ /* 0x000fca00008f0c04 */
[----:B------:R1:W3:Y:S02]  /*15850*/  LD.E.128 R4, desc[UR6][R22.64] ;  /* 0x0000000616047980 */ /* 0x0002e4000c101d00 */
[----:B-1----:R-:W-:Y:S02]  /*15860*/  MOV R22, RZ ;  /* 0x000000ff00167202 */ /* 0x002fe40000000f00 */
        /* <DEDUP_REMOVED lines=37> */
[----:B------:R-:W-:-:S02]  /*15ac0*/  HADD2.F32 R42, -RZ, R42.H1_H1 ;  /* 0x3000002aff2a7230 */ /* 0x000fc40000004100 */
[----:B------:R-:W-:Y:S01]  /*15ad0*/  @!P0 FADD.FTZ R43, -R43, -RZ ;  /* 0x800000ff2b2b8221 */ /* 0x000fe20000010100 */
[----:B------:R-:W-:Y:S01]  /*15ae0*/  FMUL.FTZ R6, R4, R6 ;  /* 0x0000000604067220 */ /* 0x000fe20000410000 */
[----:B------:R-:W-:Y:S02]  /*15af0*/  HADD2.F32 R38, -RZ, R31.H0_H0 ;  /* 0x2000001fff267230 */ /* 0x000fe40000004100 */
[----:B------:R-:W-:Y:S01]  /*15b00*/  @!P0 FADD.FTZ R44, -R44, -RZ ;  /* 0x800000ff2c2c8221 */ /* 0x000fe20000010100 */
[----:B------:R-:W-:Y:S02]  /*15b10*/  HADD2.F32 R4, -RZ, R40.H0_H0 ;  /* 0x20000028ff047230 */ /* 0x000fe40000004100 */
[----:B------:R-:W-:Y:S01]  /*15b20*/  FMUL.FTZ R58, R58, R43 ;  /* 0x0000002b3a3a7220 */ /* 0x000fe20000410000 */
[--C-:B----4-:R-:W-:Y:S02]  /*15b30*/  HADD2.F32 R37, -RZ, R20.reuse.H0_H0 ;  /* 0x20000014ff257230 */ /* 0x110fe40000004100 */
[----:B------:R-:W-:-:S02]  /*15b40*/  HADD2.F32 R39, -RZ, R20.H1_H1 ;  /* 0x30000014ff277230 */ /* 0x000fc40000004100 */
[--C-:B------:R-:W-:Y:S02]  /*15b50*/  HADD2.F32 R20, -RZ, R21.reuse.H0_H0 ;  /* 0x20000015ff147230 */ /* 0x100fe40000004100 */
        /* <DEDUP_REMOVED lines=28> */
.L_x_1927:
[----:B------:R-:W-:Y:S05]  /*15d20*/  BSYNC B0 ;  /* 0x0000000000007941 */ /* 0x000fea0003800000 */
.L_x_1926:
[----:B-----5:R1:W-:Y:S02]  /*15d30*/  STS.128 [R243+0x6800], R40 ;  /* 0x00680028f3007388 */ /* 0x0203e40000000c00 */
.L_x_1913:
[----:B------:R-:W-:Y:S05]  /*15d40*/  BSYNC B2 ;  /* 0x0000000000027941 */ /* 0x000fea0003800000 */
.L_x_1912:
        /* <DEDUP_REMOVED lines=25> */
[----:B--23--:R-:W2:Y:S01]  /*15ee0*/  LD.E.128 R36, desc[UR6][R36.64] ;  /* 0x0000000624247980 */ /* 0x00cea2000c101d00 */
        /* <DEDUP_REMOVED lines=45> */
[----:B------:R-:W-:Y:S02]  /*161c0*/  HADD2.F32 R38, -RZ, R32.H0_H0 ;  /* 0x20000020ff267230 */ /* 0x000fe40000004100 */
[----:B------:R-:W-:Y:S01]  /*161d0*/  FMUL.FTZ R59, R59, R44 ;  /* 0x0000002c3b3b7220 */ /* 0x000fe20000410000 */
[----:B------:R-:W-:Y:S01]  /*161e0*/  FMUL.FTZ R43, R43, R56 ;  /* 0x000000382b2b7220 */ /* 0x000fe20000410000 */
[----:B---3--:R-:W-:-:S02]  /*161f0*/  HADD2.F32 R37, -RZ, R20.H0_H0 ;  /* 0x20000014ff257230 */ /* 0x008fc40000004100 */
[----:B------:R-:W-:Y:S02]  /*16200*/  HADD2.F32 R39, -RZ, R20.H1_H1 ;  /* 0x30000014ff277230 */ /* 0x000fe40000004100 */
[--C-:B------:R-:W-:Y:S02]  /*16210*/  HADD2.F32 R20, -RZ, R21.reuse.H0_H0 ;  /* 0x20000015ff147230 */ /* 0x100fe40000004100 */
[----:B------:R-:W-:Y:S01]  /*16220*/  FFMA.FTZ R4, R4, R37, R58 ;  /* 0x0000002504047223 */ /* 0x000fe2000001003a */
[----:B------:R-:W-:Y:S02]  /*16230*/  HADD2.F32 R44, -RZ, R21.H1_H1 ;  /* 0x30000015ff2c7230 */ /* 0x000fe40000004100 */
[--C-:B------:R-:W-:Y:S02]  /*16240*/  HADD2.F32 R21, -RZ, R22.reuse.H0_H0 ;  /* 0x20000016ff157230 */ /* 0x100fe40000004100 */
[----:B------:R-:W-:Y:S01]  /*16250*/  FFMA.FTZ R20, R38, R20, R36 ;  /* 0x0000001426147223 */ /* 0x000fe20000010024 */
[----:B------:R-:W-:-:S02]  /*16260*/  HADD2.F32 R56, -RZ, R22.H1_H1 ;  /* 0x30000016ff387230 */ /* 0x000fc40000004100 */
[----:B------:R-:W-:Y:S02]  /*16270*/  HADD2.F32 R22, -RZ, R23.H0_H0 ;  /* 0x20000017ff167230 */ /* 0x000fe40000004100 */
[----:B------:R-:W-:Y:S02]  /*16280*/  HADD2.F32 R37, -RZ, R40.H0_H0 ;  /* 0x20000028ff257230 */ /* 0x000fe40000004100 */
        /* <DEDUP_REMOVED lines=19> */
.L_x_1933:
[----:B------:R-:W-:Y:S05]  /*163c0*/  BSYNC B0 ;  /* 0x0000000000007941 */ /* 0x000fea0003800000 */
.L_x_1932:
[----:B-----5:R1:W-:Y:S02]  /*163d0*/  STS.128 [R243+0x1000], R40 ;  /* 0x00100028f3007388 */ /* 0x0203e40000000c00 */
.L_x_1931:
[----:B------:R-:W-:Y:S05]  /*163e0*/  BSYNC B1 ;  /* 0x0000000000017941 */ /* 0x000fea0003800000 */
.L_x_1930:
        /* <DEDUP_REMOVED lines=98> */
.L_x_1937:
[----:B------:R-:W-:Y:S05]  /*16a10*/  BSYNC B0 ;  /* 0x0000000000007941 */ /* 0x000fea0003800000 */
.L_x_1936:
[----:B-----5:R1:W-:Y:S02]  /*16a20*/  STS.128 [R243+0x3000], R40 ;  /* 0x00300028f3007388 */ /* 0x0203e40000000c00 */
.L_x_1935:
[----:B------:R-:W-:Y:S05]  /*16a30*/  BSYNC B1 ;  /* 0x0000000000017941 */ /* 0x000fea0003800000 */
.L_x_1934:
        /* <DEDUP_REMOVED lines=98> */
.L_x_1941:
[----:B------:R-:W-:Y:S05]  /*17060*/  BSYNC B0 ;  /* 0x0000000000007941 */ /* 0x000fea0003800000 */
.L_x_1940:
[----:B-----5:R1:W-:Y:S02]  /*17070*/  STS.128 [R243+0x5000], R40 ;  /* 0x00500028f3007388 */ /* 0x0203e40000000c00 */
.L_x_1939:
[----:B------:R-:W-:Y:S05]  /*17080*/  BSYNC B1 ;  /* 0x0000000000017941 */ /* 0x000fea0003800000 */
.L_x_1938:
        /* <DEDUP_REMOVED lines=19> */
[----:B-1----:R-:W-:Y:S01]  /*171c0*/  MOV R14, RZ ;  /* 0x000000ff000e7202 */ /* 0x002fe20000000f00 */
[----:B------:R-:W2:Y:S01]  /*171d0*/  LD.E.128 R40, desc[UR6][R40.64+0x180] ;  /* 0x0001800628287980 */ /* 0x000ea2000c101d00 */
[----:B------:R-:W-:Y:S02]  /*171e0*/  LEA.HI.X R23, R5, R27, R4, 0x1, P1 ;  /* 0x0000001b05177211 */ /* 0x000fe400008f0c04 */
[----:B------:R-:W-:-:S03]  /*171f0*/  @P0 IADD3 R14, -R3, RZ, RZ ;  /* 0x000000ff030e0210 */ /* 0x000fc60007ffe1ff */
[----:B------:R-:W3:Y:S01]  /*17200*/  LD.E.128 R4, desc[UR6][R22.64] ;  /* 0x0000000616047980 */ /* 0x000ee2000c101d00 */
        /* <DEDUP_REMOVED lines=12> */
[--C-:B---3--:R-:W-:Y:S02]  /*172d0*/  HADD2.F32 R40, -RZ, R4.reuse.H0_H0 ;  /* 0x20000004ff287230 */ /* 0x108fe40000004100 */
        /* <DEDUP_REMOVED lines=32> */
[--C-:B----4-:R-:W-:Y:S02]  /*174e0*/  HADD2.F32 R32, -RZ, R20.reuse.H0_H0 ;  /* 0x20000014ff207230 */ /* 0x110fe40000004100 */
        /* <DEDUP_REMOVED lines=31> */
.L_x_1943:
[----:B------:R-:W-:Y:S05]  /*176e0*/  BSYNC B0 ;  /* 0x0000000000007941 */ /* 0x000fea0003800000 */
.L_x_1942:
[----:B-----5:R2:W-:Y:S02]  /*176f0*/  STS.128 [R243+0x7000], R36 ;  /* 0x00700024f3007388 */ /* 0x0205e40000000c00 */
.L_x_1929:
[----:B------:R-:W-:Y:S05]  /*17700*/  BSYNC B2 ;  /* 0x0000000000027941 */ /* 0x000fea0003800000 */
.L_x_1928:
[----:B------:R-:W-:-:S05]  /*17710*/  VIADD R32, R160, 0x30 ;  /* 0x00000030a0207836 */ /* 0x000fca0000000000 */
[----:B------:R-:W-:-:S04]  /*17720*/  ISETP.GE.AND P0, PT, R32, R13, PT ;  /* 0x0000000d2000720c */ /* 0x000fc80003f06270 */
[----:B------:R-:W-:-:S13]  /*17730*/  ISETP.LT.OR P0, PT, R45, -0x187, P0 ;  /* 0xfffffe792d00780c */ /* 0x000fda0000701670 */
[----:B------:R-:W-:Y:S05]  /*17740*/  @P0 BRA `(.L_x_1881) ;  /* 0x0000002000e80947 */ /* 0x000fea0003800000 */
[----:B-----5:R-:W-:Y:S01]  /*17750*/  ISETP.GE.AND P0, PT, R16, R2, PT ;  /* 0x000000021000720c */ /* 0x020fe20003f06270 */
[----:B------:R-:W-:-:S12]  /*17760*/  BSSY B1, `(.L_x_1944) ;  /* 0x0000067000017945 */ /* 0x000fd80003800000 */
[----:B------:R1:W-:Y:S01]  /*17770*/  @P0 STS.128 [R243+0x1800], RZ ;  /* 0x001800fff3000388 */ /* 0x0003e20000000c00 */
[----:B------:R-:W-:Y:S05]  /*17780*/  @P0 BRA `(.L_x_1945) ;  /* 0x0000000400900947 */ /* 0x000fea0003800000 */
[----:B-123--:R1:W5:Y:S01]  /*17790*/  LD.E.128 R36, desc[UR6][R28.64] ;  /* 0x000000061c247980 */ /* 0x00e362000c101d00 */
        /* <DEDUP_REMOVED lines=22> */
[----:B------:R-:W-:-:S04]  /*17900*/  LEA R20, P1, R14, R24, 0x1 ;  /* 0x000000180e147211 */ /* 0x000fc800078208ff */
[----:B------:R-:W-:-:S06]  /*17910*/  LEA.HI.X R21, R14, R25, R13, 0x1, P1 ;  /* 0x000000190e157211 */ /* 0x000fcc00008f0c0d */
[----:B------:R-:W4:Y:S01]  /*17920*/  LD.E.128 R20, desc[UR6][R20.64] ;  /* 0x0000000614147980 */ /* 0x000f22000c101d00 */
[----:B-----5:R-:W-:Y:S02]  /*17930*/  MOV R13, R37 ;  /* 0x00000025000d7202 */ /* 0x020fe40000000f00 */
[----:B------:R-:W-:Y:S02]  /*17940*/  MOV R14, R39 ;  /* 0x00000027000e7202 */ /* 0x000fe40000000f00 */
[----:B---3--:R-:W-:Y:S02]  /*17950*/  MOV R17, R38 ;  /* 0x0000002600117202 */ /* 0x008fe40000000f00 */
[----:B------:R-:W-:Y:S02]  /*17960*/  MOV R15, R36 ;  /* 0x00000024000f7202 */ /* 0x000fe40000000f00 */
[----:B--2---:R-:W-:Y:S02]  /*17970*/  MOV R16, R40 ;  /* 0x0000002800107202 */ /* 0x004fe40000000f00 */
[----:B------:R-:W-:Y:S01]  /*17980*/  MOV R37, R41 ;  /* 0x0000002900257202 */ /* 0x000fe20000000f00 */
[----:B----4-:R-:W-:-:S02]  /*17990*/  HADD2.F32 R38, -RZ, R4.H0_H0 ;  /* 0x20000004ff267230 */ /* 0x010fc40000004100 */
[----:B------:R-:W-:Y:S02]  /*179a0*/  HADD2.F32 R40, -RZ, R4.H1_H1 ;  /* 0x30000004ff287230 */ /* 0x000fe40000004100 */
[--C-:B------:R-:W-:Y:S01]  /*179b0*/  HADD2.F32 R4, -RZ, R5.reuse.H0_H0 ;  /* 0x20000005ff047230 */ /* 0x100fe20000004100 */
[----:B------:R-:W-:Y:S01]  /*179c0*/  MOV R39, R43 ;  /* 0x0000002b00277202 */ /* 0x000fe20000000f00 */
[--C-:B------:R-:W-:Y:S01]  /*179d0*/  HADD2.F32 R43, -RZ, R16.reuse.H0_H0 ;  /* 0x20000010ff2b7230 */ /* 0x100fe20000004100 */
[----:B------:R-:W-:Y:S01]  /*179e0*/  MOV R36, R42 ;  /* 0x0000002a00247202 */ /* 0x000fe20000000f00 */
        /* <DEDUP_REMOVED lines=26> */
[--C-:B------:R-:W-:Y:S02]  /*17b90*/  HADD2.F32 R15, -RZ, R20.reuse.H0_H0 ;  /* 0x20000014ff0f7230 */ /* 0x100fe40000004100 */
[----:B------:R-:W-:Y:S02]  /*17ba0*/  HADD2.F32 R39, -RZ, R20.H1_H1 ;  /* 0x30000014ff277230 */ /* 0x000fe40000004100 */
[----:B------:R-:W-:Y:S01]  /*17bb0*/  @!P0 FADD.FTZ R41, -R41, -RZ ;  /* 0x800000ff29298221 */ /* 0x000fe20000010100 */
[----:B------:R-:W-:Y:S02]  /*17bc0*/  HADD2.F32 R37, -RZ, R37.H1_H1 ;  /* 0x30000025ff257230 */ /* 0x000fe40000004100 */
[----:B------:R-:W-:-:S02]  /*17bd0*/  HADD2.F32 R36, -RZ, R13.H0_H0 ;  /* 0x2000000dff247230 */ /* 0x000fc40000004100 */
[--C-:B------:R-:W-:Y:S02]  /*17be0*/  HADD2.F32 R20, -RZ, R21.reuse.H0_H0 ;  /* 0x20000015ff147230 */ /* 0x100fe40000004100 */
[----:B------:R-:W-:Y:S01]  /*17bf0*/  FMUL.FTZ R44, R44, R40 ;  /* 0x000000282c2c7220 */ /* 0x000fe20000410000 */
[----:B------:R-:W-:Y:S01]  /*17c00*/  FFMA.FTZ R4, R4, R15, R43 ;  /* 0x0000000f04047223 */ /* 0x000fe2000001002b */
[----:B------:R-:W-:Y:S01]  /*17c10*/  FMUL.FTZ R37, R37, R41 ;  /* 0x0000002925257220 */ /* 0x000fe20000410000 */
[----:B------:R-:W-:Y:S02]  /*17c20*/  HADD2.F32 R40, -RZ, R21.H1_H1 ;  /* 0x30000015ff287230 */ /* 0x000fe40000004100 */
        /* <DEDUP_REMOVED lines=24> */
.L_x_1947:
[----:B------:R-:W-:Y:S05]  /*17db0*/  BSYNC B0 ;  /* 0x0000000000007941 */ /* 0x000fea0003800000 */
.L_x_1946:
[----:B-----5:R2:W-:Y:S02]  /*17dc0*/  STS.128 [R243+0x1800], R36 ;  /* 0x00180024f3007388 */ /* 0x0205e40000000c00 */
.L_x_1945:
[----:B------:R-:W-:Y:S05]  /*17dd0*/  BSYNC B1 ;  /* 0x0000000000017941 */ /* 0x000fea0003800000 */
.L_x_1944:
        /* <DEDUP_REMOVED lines=19> */
[----:B-1----:R-:W-:Y:S01]  /*17f10*/  LEA R14, P1, R5, R26, 0x1 ;  /* 0x0000001a050e7211 */ /* 0x002fe200078208ff */
[----:B--2---:R-:W-:-:S03]  /*17f20*/  IMAD.WIDE R36, R6, 0x2, R28 ;  /* 0x0000000206247825 */ /* 0x004fc600078e021c */
[----:B------:R-:W-:-:S03]  /*17f30*/  LEA.HI.X R15, R5, R27, R4, 0x1, P1 ;  /* 0x0000001b050f7211 */ /* 0x000fc600008f0c04 */
[----:B---3--:R-:W2:Y:S04]  /*17f40*/  LD.E.128 R36, desc[UR6][R36.64+0x80] ;  /* 0x0000800624247980 */ /* 0x008ea8000c101d00 */
        /* <DEDUP_REMOVED lines=10> */
[----:B--2---:R-:W-:Y:S02]  /*17ff0*/  MOV R21, R36 ;  /* 0x0000002400157202 */ /* 0x004fe40000000f00 */
[----:B------:R-:W-:Y:S02]  /*18000*/  MOV R23, R38 ;  /* 0x0000002600177202 */ /* 0x000fe40000000f00 */
[----:B------:R-:W-:Y:S01]  /*18010*/  MOV R36, R37 ;  /* 0x0000002500247202 */ /* 0x000fe20000000f00 */
[--C-:B---3--:R-:W-:Y:S01]  /*18020*/  HADD2.F32 R37, -RZ, R4.reuse.H0_H0 ;  /* 0x20000004ff257230 */ /* 0x108fe20000004100 */
        /* <DEDUP_REMOVED lines=20> */
[--C-:B------:R-:W-:Y:S02]  /*18170*/  HADD2.F32 R37, -RZ, R23.reuse.H0_H0 ;  /* 0x20000017ff257230 */ /* 0x100fe40000004100 */
        /* <DEDUP_REMOVED lines=42> */
.L_x_1951:
[----:B------:R-:W-:Y:S05]  /*18420*/  BSYNC B0 ;  /* 0x0000000000007941 */ /* 0x000fea0003800000 */
.L_x_1950:
[----:B-----5:R1:W-:Y:S02]  /*18430*/  STS.128 [R243+0x3800], R20 ;  /* 0x00380014f3007388 */ /* 0x0203e40000000c00 */
.L_x_1949:
[----:B------:R-:W-:Y:S05]  /*18440*/  BSYNC B1 ;  /* 0x0000000000017941 */ /* 0x000fea0003800000 */
.L_x_1948:
        /* <DEDUP_REMOVED lines=71> */
[----:B------:R-:W-:Y:S02]  /*188c0*/  HADD2.F32 R23, -RZ, R23.H1_H1 ;  /* 0x30000017ff177230 */ /* 0x000fe40000004100 */
[--C-:B---3--:R-:W-:Y:S02]  /*188d0*/  HADD2.F32 R17, -RZ, R12.reuse.H0_H0 ;  /* 0x2000000cff117230 */ /* 0x108fe40000004100 */
[----:B------:R-:W-:Y:S02]  /*188e0*/  HADD2.F32 R37, -RZ, R12.H1_H1 ;  /* 0x3000000cff257230 */ /* 0x000fe40000004100 */
[----:B------:R-:W-:Y:S01]  /*188f0*/  FMUL.FTZ R23, R23, R39 ;  /* 0x0000002717177220 */ /* 0x000fe20000410000 */
[----:B------:R-:W-:Y:S02]  /*18900*/  HADD2.F32 R22, -RZ, R11.H0_H0 ;  /* 0x2000000bff167230 */ /* 0x000fe40000004100 */
[----:B------:R-:W-:Y:S01]  /*18910*/  FFMA.FTZ R4, R4, R17, R41 ;  /* 0x0000001104047223 */ /* 0x000fe20000010029 */
[----:B------:R-:W-:-:S02]  /*18920*/  HADD2.F32 R12, -RZ, R13.H0_H0 ;  /* 0x2000000dff0c7230 */ /* 0x000fc40000004100 */
[----:B------:R-:W-:Y:S01]  /*18930*/  FFMA.FTZ R36, R36, R37, R42 ;  /* 0x0000002524247223 */ /* 0x000fe2000001002a */
[----:B------:R-:W-:Y:S02]  /*18940*/  HADD2.F32 R38, -RZ, R13.H1_H1 ;  /* 0x3000000dff267230 */ /* 0x000fe40000004100 */
[--C-:B------:R-:W-:Y:S02]  /*18950*/  HADD2.F32 R13, -RZ, R14.reuse.H0_H0 ;  /* 0x2000000eff0d7230 */ /* 0x100fe40000004100 */
[----:B------:R-:W-:Y:S01]  /*18960*/  FFMA.FTZ R12, R22, R12, R20 ;  /* 0x0000000c160c7223 */ /* 0x000fe20000010014 */
[----:B------:R-:W-:Y:S01]  /*18970*/  HADD2.F32 R39, -RZ, R14.H1_H1 ;  /* 0x3000000eff277230 */ /* 0x000fe20000004100 */
[----:B------:R-:W-:Y:S01]  /*18980*/  F2FP.F16.F32.PACK_AB R4, R36, R4 ;  /* 0x000000042404723e */ /* 0x000fe200000000ff */
[----:B------:R-:W-:Y:S02]  /*18990*/  HADD2.F32 R17, -RZ, R11.H1_H1 ;  /* 0x3000000bff117230 */ /* 0x000fe40000004100 */
[----:B------:R-:W-:-:S02]  /*189a0*/  HADD2.F32 R14, -RZ, R15.H0_H0 ;  /* 0x2000000fff0e7230 */ /* 0x000fc40000004100 */
[----:B------:R-:W-:Y:S02]  /*189b0*/  HADD2.F32 R11, -RZ, R21.H0_H0 ;  /* 0x20000015ff0b7230 */ /* 0x000fe40000004100 */
[----:B------:R-:W-:Y:S01]  /*189c0*/  FFMA.FTZ R17, R17, R38, R23 ;  /* 0x0000002611117223 */ /* 0x000fe20000010017 */
[--C-:B------:R-:W-:Y:S02]  /*189d0*/  HADD2.F32 R20, -RZ, R16.reuse.H0_H0 ;  /* 0x20000010ff147230 */ /* 0x100fe40000004100 */
[----:B------:R-:W-:Y:S02]  /*189e0*/  HADD2.F32 R15, -RZ, R15.H1_H1 ;  /* 0x3000000fff0f7230 */ /* 0x000fe40000004100 */
[----:B------:R-:W-:Y:S01]  /*189f0*/  FFMA.FTZ R5, R11, R13, R5 ;  /* 0x0000000d0b057223 */ /* 0x000fe20000010005 */
[----:B------:R-:W-:Y:S02]  /*18a00*/  HADD2.F32 R21, -RZ, R21.H1_H1 ;  /* 0x30000015ff157230 */ /* 0x000fe40000004100 */
[----:B------:R-:W-:Y:S01]  /*18a10*/  FFMA.FTZ R6, R20, R14, R6 ;  /* 0x0000000e14067223 */ /* 0x000fe20000010006 */
[----:B------:R-:W-:Y:S01]  /*18a20*/  HADD2.F32 R16, -RZ, R16.H1_H1 ;  /* 0x30000010ff107230 */ /* 0x000fe20000004100 */
[----:B------:R-:W-:Y:S01]  /*18a30*/  F2FP.F16.F32.PACK_AB R12, R17, R12 ;  /* 0x0000000c110c723e */ /* 0x000fe200000000ff */
[----:B------:R-:W-:Y:S01]  /*18a40*/  FFMA.FTZ R21, R21, R39, R40 ;  /* 0x0000002715157223 */ /* 0x000fe20000010028 */
[----:B------:R-:W-:-:S02]  /*18a50*/  MOV R20, R4 ;  /* 0x0000000400147202 */ /* 0x000fc40000000f00 */
[----:B------:R-:W-:Y:S02]  /*18a60*/  FFMA.FTZ R7, R16, R15, R7 ;  /* 0x0000000f10077223 */ /* 0x000fe40000010007 */
[----:B------:R-:W-:-:S03]  /*18a70*/  F2FP.F16.F32.PACK_AB R5, R21, R5 ;  /* 0x000000051505723e */ /* 0x000fc600000000ff */
[----:B------:R-:W-:Y:S02]  /*18a80*/  F2FP.F16.F32.PACK_AB R6, R7, R6 ;  /* 0x000000060706723e */ /* 0x000fe400000000ff */
[----:B------:R-:W-:Y:S02]  /*18a90*/  MOV R21, R12 ;  /* 0x0000000c00157202 */ /* 0x000fe40000000f00 */
[----:B------:R-:W-:Y:S02]  /*18aa0*/  MOV R22, R5 ;  /* 0x0000000500167202 */ /* 0x000fe40000000f00 */
[----:B------:R-:W-:Y:S02]  /*18ab0*/  MOV R23, R6 ;  /* 0x0000000600177202 */ /* 0x000fe40000000f00 */
.L_x_1955:
[----:B------:R-:W-:Y:S05]  /*18ac0*/  BSYNC B0 ;  /* 0x0000000000007941 */ /* 0x000fea0003800000 */
.L_x_1954:
[----:B-----5:R1:W-:Y:S02]  /*18ad0*/  STS.128 [R243+0x5800], R20 ;  /* 0x00580014f3007388 */ /* 0x0203e40000000c00 */
.L_x_1953:
[----:B------:R-:W-:Y:S05]  /*18ae0*/  BSYNC B1 ;  /* 0x0000000000017941 */ /* 0x000fea0003800000 */
.L_x_1952:
[----:B------:R-:W-:-:S13]  /*18af0*/  ISETP.GE.AND P0, PT, R10, R2, PT ;  /* 0x000000020a00720c */ /* 0x000fda0003f06270 */
[----:B------:R1:W-:Y:S01]  /*18b00*/  @P0 STS.128 [R243+0x7800], RZ ;  /* 0x007800fff3000388 */ /* 0x0003e20000000c00 */
[----:B------:R-:W-:Y:S05]  /*18b10*/  @P0 BRA `(.L_x_1881) ;  /* 0x0000000c00f40947 */ /* 0x000fea0003800000 */
[----:B-1----:R1:W5:Y:S01]  /*18b20*/  LD.E.128 R12, desc[UR6][R28.64+0x180] ;  /* 0x000180061c0c7980 */ /* 0x002362000c101d00 */
        /* <DEDUP_REMOVED lines=20> */
[----:B------:R-:W2:Y:S01]  /*18c70*/  LD.E.128 R20, desc[UR6][R6.64] ;  /* 0x0000000606147980 */ /* 0x000ea2000c101d00 */
[----:B------:R-:W-:-:S04]  /*18c80*/  @P0 IADD3 R0, -R3, RZ, RZ ;  /* 0x000000ff03000210 */ /* 0x000fc80007ffe1ff */
[----:B------:R-:W-:-:S04]  /*18c90*/  IADD3 R8, P1, R0, R8, RZ ;  /* 0x0000000800087210 */ /* 0x000fc80007f3e0ff */
[----:B------:R-:W-:Y:S01]  /*18ca0*/  LEA.HI.X.SX32 R0, R0, R9, 0x1, P1 ;  /* 0x0000000900007211 */ /* 0x000fe200008f0eff */
[----:B------:R3:W4:Y:S02]  /*18cb0*/  LD.E.128 R4, desc[UR6][R10.64] ;  /* 0x000000060a047980 */ /* 0x000724000c101d00 */
        /* <DEDUP_REMOVED lines=15> */
[--C-:B----4-:R-:W-:Y:S02]  /*18db0*/  HADD2.F32 R16, -RZ, R4.reuse.H0_H0 ;  /* 0x20000004ff107230 */ /* 0x110fe40000004100 */
        /* <DEDUP_REMOVED lines=59> */
.L_x_1957:
[----:B------:R-:W-:Y:S05]  /*19170*/  BSYNC B0 ;  /* 0x0000000000007941 */ /* 0x000fea0003800000 */
.L_x_1956:
[----:B-----5:R1:W-:Y:S01]  /*19180*/  STS.128 [R243+0x7800], R12 ;  /* 0x0078000cf3007388 */ /* 0x0203e20000000c00 */
[----:B------:R-:W-:Y:S05]  /*19190*/  BRA `(.L_x_1881) ;  /* 0x0000000800547947 */ /* 0x000fea0003800000 */
.L_x_1831:
        /* <DEDUP_REMOVED lines=13> */
[CC--:B------:R-:W-:Y:S01]  /*19270*/  @!P6 LEA R10, P4, R166.reuse, R172.reuse, 0x1 ;  /* 0x000000aca60ae211 */ /* 0x0c0fe200078808ff */
        /* <DEDUP_REMOVED lines=28> */
.L_x_1959:
[----:B------:R-:W-:Y:S05]  /*19440*/  BSYNC B0 ;  /* 0x0000000000007941 */ /* 0x000fea0003800000 */
.L_x_1958:
[----:B------:R-:W-:Y:S01]  /*19450*/  BSSY B0, `(.L_x_1960) ;  /* 0x0000023000007945 */ /* 0x000fe20003800000 */
[----:B------:R-:W-:-:S03]  /*19460*/  ISETP.GE.AND P6, PT, R32, R0, PT ;  /* 0x000000002000720c */ /* 0x000fc60003fc6270 */
[----:B------:R-:W-:Y:S10]  /*19470*/  @P3 BRA `(.L_x_1961) ;  /* 0x0000000000803947 */ /* 0x000ff40003800000 */
[----:B------:R-:W-:Y:S02]  /*19480*/  ISETP.GE.AND P4, PT, R16, R155, PT ;  /* 0x0000009b1000720c */ /* 0x000fe40003f86270 */
[----:B------:R-:W-:-:S05]  /*19490*/  IADD3 R5, P3, R5, R166, RZ ;  /* 0x000000a605057210 */ /* 0x000fca0007f7e0ff */
[----:B------:R-:W-:-:S06]  /*194a0*/  IMAD.X R3, R3, 0x1, R169, P3 ;  /* 0x0000000103037824 */ /* 0x000fcc00018e06a9 */
[CC--:B-1----:R-:W-:Y:S01]  /*194b0*/  @!P4 LEA R10, P3, R5.reuse, R172.reuse, 0x1 ;  /* 0x000000ac050ac211 */ /* 0x0c2fe200078608ff */
        /* <DEDUP_REMOVED lines=28> */
.L_x_1961:
[----:B------:R-:W-:Y:S05]  /*19680*/  BSYNC B0 ;  /* 0x0000000000007941 */ /* 0x000fea0003800000 */
.L_x_1960:
[----:B------:R-:W-:Y:S04]  /*19690*/  BSSY B0, `(.L_x_1962) ;  /* 0x0000022000007945 */ /* 0x000fe80003800000 */
[----:B------:R-:W-:Y:S05]  /*196a0*/  @P5 BRA `(.L_x_1963) ;  /* 0x0000000000805947 */ /* 0x000fea0003800000 */
[----:B------:R-:W-:Y:S02]  /*196b0*/  ISETP.GE.AND P5, PT, R16, R155, PT ;  /* 0x0000009b1000720c */ /* 0x000fe40003fa6270 */
[----:B----4-:R-:W-:-:S04]  /*196c0*/  LEA R2, P3, R170, R166, 0x5 ;  /* 0x000000a6aa027211 */ /* 0x010fc800078628ff */
[----:B------:R-:W-:Y:S02]  /*196d0*/  LEA.HI.X R0, R170, R169, R171, 0x5, P3 ;  /* 0x000000a9aa007211 */ /* 0x000fe400018f2cab */
[----:B-123--:R-:W-:-:S04]  /*196e0*/  @!P0 LEA R6, P4, R2, R172, 0x1 ;  /* 0x000000ac02068211 */ /* 0x00efc800078808ff */
        /* <DEDUP_REMOVED lines=28> */
.L_x_1963:
[----:B------:R-:W-:Y:S05]  /*198b0*/  BSYNC B0 ;  /* 0x0000000000007941 */ /* 0x000fea0003800000 */
.L_x_1962:
[----:B------:R-:W-:Y:S05]  /*198c0*/  @P6 BRA `(.L_x_1881) ;  /* 0x0000000000886947 */ /* 0x000fea0003800000 */
[----:B------:R-:W-:Y:S01]  /*198d0*/  ISETP.GE.AND P5, PT, R16, R155, PT ;  /* 0x0000009b1000720c */ /* 0x000fe20003fa6270 */
[----:B------:R-:W-:Y:S02]  /*198e0*/  IMAD.MOV.U32 R167, RZ, RZ, R169 ;  /* 0x000000ffffa77224 */ /* 0x000fe400078e00a9 */
[----:B------:R-:W-:Y:S02]  /*198f0*/  IMAD R0, R171, 0x30, RZ ;  /* 0x00000030ab007824 */ /* 0x000fe400078e02ff */
[----:B------:R-:W-:-:S04]  /*19900*/  IMAD.WIDE.U32 R170, R170, 0x30, R166 ;  /* 0x00000030aaaa7825 */ /* 0x000fc800078e00a6 */
[----:B------:R-:W-:Y:S01]  /*19910*/  IMAD.IADD R0, R0, 0x1, R171 ;  /* 0x0000000100007824 */ /* 0x000fe200078e02ab */
[CC--:B-1----:R-:W-:Y:S02]  /*19920*/  @!P0 LEA R4, P4, R170.reuse, R172.reuse, 0x1 ;  /* 0x000000acaa048211 */ /* 0x0c2fe400078808ff */
        /* <DEDUP_REMOVED lines=28> */
.L_x_1881:
[----:B------:R-:W-:Y:S05]  /*19af0*/  BSYNC B3 ;  /* 0x0000000000037941 */ /* 0x000fea0003800000 */
.L_x_1830:
[----:B------:R-:W-:Y:S01]  /*19b00*/  VIADD R246, R165, 0xffffffff ;  /* 0xffffffffa5f67836 */ /* 0x000fe20000000000 */
[----:B------:R-:W-:Y:S01]  /*19b10*/  BSSY B0, `(.L_x_1964) ;  /* 0x0000029000007945 */ /* 0x000fe20003800000 */
[----:B-1--45:R-:W-:Y:S01]  /*19b20*/  IMAD.SHL.U32 R2, R54, 0x40, RZ ;  /* 0x0000004036027824 */ /* 0x032fe200078e00ff */
        /* <DEDUP_REMOVED lines=39> */
.L_x_1965:
[----:B------:R-:W-:Y:S05]  /*19da0*/  BSYNC B0 ;  /* 0x0000000000007941 */ /* 0x000fea0003800000 */
.L_x_1964:
        /* <DEDUP_REMOVED lines=9> */
[----:B--2---:R-:W-:Y:S02]  /*19e40*/  @!P6 LEA R12, P2, R233, R237, 0x1 ;  /* 0x000000ede90ce211 */ /* 0x004fe400078408ff */
        /* <DEDUP_REMOVED lines=27> */
.L_x_1967:
[----:B------:R-:W-:Y:S05]  /*1a000*/  BSYNC B0 ;  /* 0x0000000000007941 */ /* 0x000fea0003800000 */
.L_x_1966:
        /* <DEDUP_REMOVED lines=39> */
.L_x_1969:
[----:B------:R-:W-:Y:S05]  /*1a280*/  BSYNC B0 ;  /* 0x0000000000007941 */ /* 0x000fea0003800000 */
.L_x_1968:
        /* <DEDUP_REMOVED lines=42> */
.L_x_1971:
[----:B------:R-:W-:Y:S05]  /*1a530*/  BSYNC B0 ;  /* 0x0000000000007941 */ /* 0x000fea0003800000 */
.L_x_1970:
        /* <DEDUP_REMOVED lines=54> */
.L_x_1973:
[----:B------:R-:W-:Y:S05]  /*1a8a0*/  BSYNC B0 ;  /* 0x0000000000007941 */ /* 0x000fea0003800000 */
.L_x_1972:
        /* <DEDUP_REMOVED lines=39> */
.L_x_1975:
[----:B------:R-:W-:Y:S05]  /*1ab20*/  BSYNC B0 ;  /* 0x0000000000007941 */ /* 0x000fea0003800000 */
.L_x_1974:
        /* <DEDUP_REMOVED lines=41> */
.L_x_1977:
[----:B------:R-:W-:Y:S05]  /*1adc0*/  BSYNC B0 ;  /* 0x0000000000007941 */ /* 0x000fea0003800000 */
.L_x_1976:
        /* <DEDUP_REMOVED lines=53> */
.L_x_1979:
[----:B------:R-:W-:Y:S05]  /*1b120*/  BSYNC B0 ;  /* 0x0000000000007941 */ /* 0x000fea0003800000 */
.L_x_1978:
[----:B-12---:R-:W-:Y:S01]  /*1b130*/  LDSM.16.M88.4 R12, [R226] ;  /* 0x00000000e20c783b */ /* 0x006fe20000000200 */
[----:B------:R-:W-:Y:S01]  /*1b140*/  R2P PR, R54, 0x6 ;  /* 0x0000000636007804 */ /* 0x000fe20000000000 */
[C---:B------:R-:W-:Y:S01]  /*1b150*/  VIADD R0, R225.reuse, 0x8000 ;  /* 0x00008000e1007836 */ /* 0x040fe20000000000 */
[----:B------:R-:W-:Y:S01]  /*1b160*/  ISETP.GT.AND P6, PT, R246, R235, PT ;  /* 0x000000ebf600720c */ /* 0x000fe20003fc4270 */
[----:B---3--:R-:W1:Y:S01]  /*1b170*/  LDSM.16.M88.4 R40, [R225+0x8000] ;  /* 0x00800000e128783b */ /* 0x008e620000000200 */
[----:B------:R-:W-:Y:S01]  /*1b180*/  VIADD R223, R225, 0x8020 ;  /* 0x00008020e1df7836 */ /* 0x000fe20000000000 */
[----:B------:R-:W-:Y:S01]  /*1b190*/  ISETP.NE.U32.AND P0, PT, R244, RZ, PT ;  /* 0x000000fff400720c */ /* 0x000fe20003f05070 */
[--C-:B------:R-:W-:Y:S01]  /*1b1a0*/  IMAD R224, R34, 0x2, R226.reuse ;  /* 0x0000000222e07824 */ /* 0x100fe200078e02e2 */
[----:B------:R-:W2:Y:S01]  /*1b1b0*/  LDSM.16.M88.4 R28, [R225+0x8800] ;  /* 0x00880000e11c783b */ /* 0x000ea20000000200 */
[----:B------:R-:W-:Y:S01]  /*1b1c0*/  IMAD R222, R33, 0x2, R226 ;  /* 0x0000000221de7824 */ /* 0x000fe200078e02e2 */
[----:B------:R-:W-:Y:S01]  /*1b1d0*/  BSSY B1, `(.L_x_1980) ;  /* 0x00001b3000017945 */ /* 0x000fe20003800000 */
[----:B------:R-:W-:Y:S01]  /*1b1e0*/  IMAD.SHL.U32 R45, R45, 0x2, RZ ;  /* 0x000000022d2d7824 */ /* 0x000fe200078e00ff */
[----:B------:R-:W3:Y:S01]  /*1b1f0*/  LDSM.16.M88.4 R20, [R225+0x9000] ;  /* 0x00900000e114783b */ /* 0x000ee20000000200 */
[----:B------:R-:W-:-:S02]  /*1b200*/  LEA R221, R33, R224, 0x1 ;  /* 0x000000e021dd7211 */ /* 0x000fc400078e08ff */
[----:B------:R-:W-:Y:S01]  /*1b210*/  @P1 IADD3 R223, R0, -0x20, RZ ;  /* 0xffffffe000df1810 */ /* 0x000fe20007ffe0ff */
[----:B------:R-:W4:Y:S01]  /*1b220*/  LDSM.16.M88.4 R68, [R225+0x9800] ;  /* 0x00980000e144783b */ /* 0x000f220000000200 */
[----:B------:R-:W-:Y:S01]  /*1b230*/  IMAD.MOV.U32 R0, RZ, RZ, 0x40 ;  /* 0x00000040ff007424 */ /* 0x000fe200078e00ff */
[----:B------:R-:W-:Y:S02]  /*1b240*/  ISETP.NE.AND.EX P0, PT, R245, RZ, PT, P0 ;  /* 0x000000fff500720c */ /* 0x000fe40003f05300 */
[----:B------:R-:W-:Y:S01]  /*1b250*/  LDSM.16.M88.4 R8, [R224] ;  /* 0x00000000e008783b */ /* 0x000fe20000000200 */
[C---:B------:R-:W-:Y:S01]  /*1b260*/  VIADD R219, R223.reuse, 0x800 ;  /* 0x00000800dfdb7836 */ /* 0x040fe20000000000 */
[----:B------:R-:W-:Y:S01]  /*1b270*/  SEL R0, R0, 0xffffffc0, !P2 ;  /* 0xffffffc000007807 */ /* 0x000fe20005000000 */
[C---:B------:R-:W-:Y:S01]  /*1b280*/  VIADD R217, R223.reuse, 0x1800 ;  /* 0x00001800dfd97836 */ /* 0x040fe20000000000 */
[----:B------:R-:W4:Y:S01]  /*1b290*/  LDSM.16.M88.4 R60, [R223] ;  /* 0x00000000df3c783b */ /* 0x000f220000000200 */
[C---:B------:R-:W-:Y:S01]  /*1b2a0*/  IADD3 R218, R223.reuse, 0x1000, RZ ;  /* 0x00001000dfda7810 */ /* 0x040fe20007ffe0ff */
[C---:B------:R-:W-:Y:S01]  /*1b2b0*/  VIADD R215, R223.reuse, 0x2000 ;  /* 0x00002000dfd77836 */ /* 0x040fe20000000000 */
[----:B------:R-:W-:Y:S01]  /*1b2c0*/  IADD3 R214, R223, 0x2800, RZ ;  /* 0x00002800dfd67810 */ /* 0x000fe20007ffe0ff */
[----:B------:R-:W4:Y:S01]  /*1b2d0*/  LDSM.16.M88.4 R4, [R223+0x800] ;  /* 0x00080000df04783b */ /* 0x000f220000000200 */
[----:B------:R-:W-:Y:S01]  /*1b2e0*/  IMAD.IADD R220, R225, 0x1, R0 ;  /* 0x00000001e1dc7824 */ /* 0x000fe200078e0200 */
[C---:B------:R-:W-:Y:S01]  /*1b2f0*/  IADD3 R211, R223.reuse, 0x4000, RZ ;  /* 0x00004000dfd37810 */ /* 0x040fe20007ffe0ff */
[----:B------:R-:W-:Y:S01]  /*1b300*/  IMAD.IADD R216, R0, 0x1, R223 ;  /* 0x0000000100d87824 */ /* 0x000fe200078e02df */
[----:B------:R-:W4:Y:S01]  /*1b310*/  LDSM.16.M88.4 R92, [R223+0x1000] ;  /* 0x00100000df5c783b */ /* 0x000f220000000200 */
[----:B------:R-:W-:Y:S01]  /*1b320*/  SHF.R.S32.HI R0, RZ, 0x1f, R50 ;  /* 0x0000001fff007819 */ /* 0x000fe20000011432 */
[C---:B------:R-:W-:Y:S01]  /*1b330*/  VIADD R213, R223.reuse, 0x3000 ;  /* 0x00003000dfd57836 */ /* 0x040fe20000000000 */
[C---:B------:R-:W-:Y:S01]  /*1b340*/  IADD3 R208, R223.reuse, 0x5800, RZ ;  /* 0x00005800dfd07810 */ /* 0x040fe20007ffe0ff */
[----:B------:R-:W4:Y:S01]  /*1b350*/  LDSM.16.M88.4 R64, [R223+0x1800] ;  /* 0x00180000df40783b */ /* 0x000f220000000200 */
[----:B------:R-:W-:Y:S01]  /*1b360*/  LEA.HI R0, R0, R50, RZ, 0x2 ;  /* 0x0000003200007211 */ /* 0x000fe200078f10ff */
[C---:B------:R-:W-:Y:S01]  /*1b370*/  VIADD R212, R223.reuse, 0x3800 ;  /* 0x00003800dfd47836 */ /* 0x040fe20000000000 */
[C---:B------:R-:W-:Y:S01]  /*1b380*/  IADD3 R205, R223.reuse, 0x7000, RZ ;  /* 0x00007000dfcd7810 */ /* 0x040fe20007ffe0ff */
[----:B------:R-:W-:Y:S01]  /*1b390*/  LDSM.16.M88.4 R80, [R222] ;  /* 0x00000000de50783b */ /* 0x000fe20000000200 */
[----:B------:R-:W-:Y:S01]  /*1b3a0*/  SHF.R.S32.HI R0, RZ, 0x2, R0 ;  /* 0x00000002ff007819 */ /* 0x000fe20000011400 */
[----:B------:R-:W-:Y:S01]  /*1b3b0*/  VIADD R210, R223, 0x4800 ;  /* 0x00004800dfd27836 */ /* 0x000fe20000000000 */
[----:B-1----:R-:W-:Y:S01]  /*1b3c0*/  HMMA.16816.F32 R56, R12, R40, RZ ;  /* 0x000000280c38723c */ /* 0x002fe200000018ff */
[----:B------:R-:W1:Y:S02]  /*1b3d0*/  LDSM.16.M88.4 R76, [R220+0x8000] ;  /* 0x00800000dc4c783b */ /* 0x000e640000000200 */
[----:B------:R-:W-:-:S02]  /*1b3e0*/  IMAD R0, R51, 0x10, R0 ;  /* 0x0000001033007824 */ /* 0x000fc400078e0200 */
[C---:B------:R-:W-:Y:S01]  /*1b3f0*/  VIADD R209, R223.reuse, 0x5000 ;  /* 0x00005000dfd17836 */ /* 0x040fe20000000000 */
[----:B------:R-:W1:Y:S01]  /*1b400*/  LDSM.16.M88.4 R72, [R220+0x8800] ;  /* 0x00880000dc48783b */ /* 0x000e620000000200 */
[C---:B------:R-:W-:Y:S01]  /*1b410*/  HMMA.16816.F32 R40, R12.reuse, R42, RZ ;  /* 0x0000002a0c28723c */ /* 0x040fe200000018ff */
[----:B------:R-:W-:Y:S01]  /*1b420*/  IADD3 R0, R0, 0x1, R52 ;  /* 0x0000000100007810 */ /* 0x000fe20007ffe034 */
[C---:B------:R-:W-:Y:S01]  /*1b430*/  VIADD R207, R223.reuse, 0x6000 ;  /* 0x00006000dfcf7836 */ /* 0x040fe20000000000 */
[----:B------:R-:W-:Y:S01]  /*1b440*/  LDSM.16.M88.4 R88, [R220+0x9800] ;  /* 0x00980000dc58783b */ /* 0x000fe20000000200 */
[----:B------:R-:W-:Y:S01]  /*1b450*/  VIADD R206, R223, 0x6800 ;  /* 0x00006800dfce7836 */ /* 0x000fe20000000000 */
[----:B------:R-:W-:Y:S01]  /*1b460*/  IADD3 R0, R53, R0, -R240 ;  /* 0x0000000035007210 */ /* 0x000fe20007ffe8f0 */
[----:B--2---:R-:W-:Y:S01]  /*1b470*/  HMMA.16816.F32 R36, R12, R28, RZ ;  /* 0x0000001c0c24723c */ /* 0x004fe200000018ff */
[----:B------:R-:W0:Y:S01]  /*1b480*/  LDGDEPBAR ;  /* 0x00000000000079af */ /* 0x000e220000000000 */
[----:B------:R-:W-:Y:S01]  /*1b490*/  VIADD R204, R223, 0x7800 ;  /* 0x00007800dfcc7836 */ /* 0x000fe20000000000 */
[----:B-----5:R-:W-:-:S03]  /*1b4a0*/  IADD3 R2, R2, R0, RZ ;  /* 0x0000000002027210 */ /* 0x020fc60007ffe0ff */
[----:B------:R-:W-:Y:S01]  /*1b4b0*/  HMMA.16816.F32 R28, R12, R30, RZ ;  /* 0x0000001e0c1c723c */ /* 0x000fe200000018ff */
[C---:B------:R-:W-:Y:S02]  /*1b4c0*/  VIMNMX R0, R2.reuse, R53, PT ;  /* 0x0000003502007248 */ /* 0x040fe40003fe0100 */
[----:B------:R-:W-:-:S03]  /*1b4d0*/  VIADDMNMX R2, R2, 0x8, R53, PT ;  /* 0x0000000802027846 */ /* 0x000fc60003800135 */
[C---:B---3--:R-:W-:Y:S06]  /*1b4e0*/  HMMA.16816.F32 R24, R12.reuse, R20, RZ ;  /* 0x000000140c18723c */ /* 0x048fec00000018ff */
[C---:B------:R-:W-:Y:S06]  /*1b4f0*/  HMMA.16816.F32 R20, R12.reuse, R22, RZ ;  /* 0x000000160c14723c */ /* 0x040fec00000018ff */
[C---:B----4-:R-:W-:Y:S06]  /*1b500*/  HMMA.16816.F32 R84, R12.reuse, R68, RZ ;  /* 0x000000440c54723c */ /* 0x050fec00000018ff */
[----:B------:R-:W-:Y:S01]  /*1b510*/  HMMA.16816.F32 R12, R12, R70, RZ ;  /* 0x000000460c0c723c */ /* 0x000fe200000018ff */
[----:B------:R-:W-:Y:S05]  /*1b520*/  LDSM.16.M88.4 R68, [R216] ;  /* 0x00000000d844783b */ /* 0x000fea0000000200 */
[C---:B------:R-:W-:Y:S06]  /*1b530*/  HMMA.16816.F32 R56, R8.reuse, R60, R56 ;  /* 0x0000003c0838723c */ /* 0x040fec0000001838 */
[C---:B------:R-:W-:Y:S01]  /*1b540*/  HMMA.16816.F32 R40, R8.reuse, R62, R40 ;  /* 0x0000003e0828723c */ /* 0x040fe20000001828 */
[----:B------:R-:W2:Y:S05]  /*1b550*/  LDSM.16.M88.4 R60, [R220+0x9000] ;  /* 0x00900000dc3c783b */ /* 0x000eaa0000000200 */
[C---:B------:R-:W-:Y:S06]  /*1b560*/  HMMA.16816.F32 R36, R8.reuse, R4, R36 ;  /* 0x000000040824723c */ /* 0x040fec0000001824 */
[C---:B------:R-:W-:Y:S01]  /*1b570*/  HMMA.16816.F32 R28, R8.reuse, R6, R28 ;  /* 0x00000006081c723c */ /* 0x040fe2000000181c */
[----:B------:R-:W3:Y:S05]  /*1b580*/  LDSM.16.M88.4 R4, [R221] ;  /* 0x00000000dd04783b */ /* 0x000eea0000000200 */
[C---:B------:R-:W-:Y:S06]  /*1b590*/  HMMA.16816.F32 R24, R8.reuse, R92, R24 ;  /* 0x0000005c0818723c */ /* 0x040fec0000001818 */
        /* <DEDUP_REMOVED lines=15> */
[C---:B------:R-:W-:Y:S06]  /*1b690*/  HMMA.16816.F32 R84, R80.reuse, R88, R84 ;  /* 0x000000585054723c */ /* 0x040fec0000001854 */
[----:B------:R-:W-:Y:S01]  /*1b6a0*/  HMMA.16816.F32 R80, R80, R90, R12 ;  /* 0x0000005a5050723c */ /* 0x000fe2000000180c */
[----:B------:R-:W2:Y:S04]  /*1b6b0*/  LDSM.16.M88.4 R12, [R225+0xb000] ;  /* 0x00b00000e10c783b */ /* 0x000ea80000000200 */
[----:B------:R-:W-:Y:S01]  /*1b6c0*/  LDSM.16.M88.4 R88, [R224+0x2000] ;  /* 0x00200000e058783b */ /* 0x000fe20000000200 */
[C---:B---3--:R-:W-:Y:S06]  /*1b6d0*/  HMMA.16816.F32 R56, R4.reuse, R68, R56 ;  /* 0x000000440438723c */ /* 0x048fec0000001838 */
[C---:B------:R-:W-:Y:S01]  /*1b6e0*/  HMMA.16816.F32 R40, R4.reuse, R70, R40 ;  /* 0x000000460428723c */ /* 0x040fe20000001828 */
[----:B------:R-:W3:Y:S05]  /*1b6f0*/  LDSM.16.M88.4 R68, [R225+0xb800] ;  /* 0x00b80000e144783b */ /* 0x000eea0000000200 */
[C---:B----4-:R-:W-:Y:S06]  /*1b700*/  HMMA.16816.F32 R36, R4.reuse, R64, R36 ;  /* 0x000000400424723c */ /* 0x050fec0000001824 */
[C---:B------:R-:W-:Y:S01]  /*1b710*/  HMMA.16816.F32 R28, R4.reuse, R66, R28 ;  /* 0x00000042041c723c */ /* 0x040fe2000000181c */
[----:B------:R-:W4:Y:S05]  /*1b720*/  LDSM.16.M88.4 R64, [R223+0x2000] ;  /* 0x00200000df40783b */ /* 0x000f2a0000000200 */
[C---:B------:R-:W-:Y:S06]  /*1b730*/  HMMA.16816.F32 R24, R4.reuse, R8, R24 ;  /* 0x000000080418723c */ /* 0x040fec0000001818 */
[C---:B------:R-:W-:Y:S01]  /*1b740*/  HMMA.16816.F32 R20, R4.reuse, R10, R20 ;  /* 0x0000000a0414723c */ /* 0x040fe20000001814 */
[----:B------:R-:W4:Y:S05]  /*1b750*/  LDSM.16.M88.4 R8, [R223+0x2800] ;  /* 0x00280000df08783b */ /* 0x000f2a0000000200 */
        /* <DEDUP_REMOVED lines=19> */
[----:B------:R-:W-:Y:S05]  /*1b890*/  LDSM.16.M88.4 R64, [R221+0x2000] ;  /* 0x00200000dd40783b */ /* 0x000fea0000000200 */
[C---:B------:R-:W-:Y:S06]  /*1b8a0*/  HMMA.16816.F32 R36, R88.reuse, R8, R36 ;  /* 0x000000085824723c */ /* 0x040fec0000001824 */
        /* <DEDUP_REMOVED lines=43> */
[----:B------:R-:W-:Y:S05]  /*1bb60*/  LDSM.16.M88.4 R72, [R220+0xc000] ;  /* 0x00c00000dc48783b */ /* 0x000fea0000000200 */
[C---:B---3--:R-:W-:Y:S06]  /*1bb70*/  HMMA.16816.F32 R84, R60.reuse, R68, R84 ;  /* 0x000000443c54723c */ /* 0x048fec0000001854 */
[----:B------:R-:W-:Y:S01]  /*1bb80*/  HMMA.16816.F32 R80, R60, R70, R80 ;  /* 0x000000463c50723c */ /* 0x000fe20000001850 */
[----:B------:R-:W-:Y:S04]  /*1bb90*/  LDSM.16.M88.4 R68, [R222+0x4000] ;  /* 0x00400000de44783b */ /* 0x000fe80000000200 */
[----:B------:R-:W2:Y:S01]  /*1bba0*/  LDSM.16.M88.4 R60, [R220+0xc800] ;  /* 0x00c80000dc3c783b */ /* 0x000ea20000000200 */
[C---:B----4-:R-:W-:Y:S06]  /*1bbb0*/  HMMA.16816.F32 R56, R4.reuse, R8, R56 ;  /* 0x000000080438723c */ /* 0x050fec0000001838 */
[C---:B------:R-:W-:Y:S01]  /*1bbc0*/  HMMA.16816.F32 R40, R4.reuse, R10, R40 ;  /* 0x0000000a0428723c */ /* 0x040fe20000001828 */
[----:B------:R-:W3:Y:S05]  /*1bbd0*/  LDSM.16.M88.4 R8, [R220+0xd000] ;  /* 0x00d00000dc08783b */ /* 0x000eea0000000200 */
[C---:B------:R-:W-:Y:S06]  /*1bbe0*/  HMMA.16816.F32 R36, R4.reuse, R64, R36 ;  /* 0x000000400424723c */ /* 0x040fec0000001824 */
        /* <DEDUP_REMOVED lines=8> */
[----:B------:R-:W4:Y:S01]  /*1bc70*/  LDSM.16.M88.4 R88, [R216+0x5800] ;  /* 0x00580000d858783b */ /* 0x000f220000000200 */
        /* <DEDUP_REMOVED lines=12> */
[----:B------:R-:W-:Y:S01]  /*1bd40*/  LDSM.16.M88.4 R92, [R224+0x6000] ;  /* 0x00600000e05c783b */ /* 0x000fe20000000200 */
[C---:B-1----:R-:W-:Y:S06]  /*1bd50*/  HMMA.16816.F32 R36, R76.reuse, R12, R36 ;  /* 0x0000000c4c24723c */ /* 0x042fec0000001824 */
[C---:B------:R-:W-:Y:S06]  /*1bd60*/  HMMA.16816.F32 R56, R76.reuse, R64, R56 ;  /* 0x000000404c38723c */ /* 0x040fec0000001838 */
[C---:B------:R-:W-:Y:S01]  /*1bd70*/  HMMA.16816.F32 R40, R76.reuse, R66, R40 ;  /* 0x000000424c28723c */ /* 0x040fe20000001828 */
[----:B------:R-:W1:Y:S05]  /*1bd80*/  LDSM.16.M88.4 R64, [R225+0xf800] ;  /* 0x00f80000e140783b */ /* 0x000e6a0000000200 */
[C---:B------:R-:W-:Y:S01]  /*1bd90*/  HMMA.16816.F32 R28, R76.reuse, R14, R28 ;  /* 0x0000000e4c1c723c */ /* 0x040fe2000000181c */
[----:B------:R-:W-:Y:S05]  /*1bda0*/  LDSM.16.M88.4 R12, [R223+0x6000] ;  /* 0x00600000df0c783b */ /* 0x000fea0000000200 */
[C---:B----4-:R-:W-:Y:S06]  /*1bdb0*/  HMMA.16816.F32 R24, R76.reuse, R4, R24 ;  /* 0x000000044c18723c */ /* 0x050fec0000001818 */
[C---:B------:R-:W-:Y:S01]  /*1bdc0*/  HMMA.16816.F32 R20, R76.reuse, R6, R20 ;  /* 0x000000064c14723c */ /* 0x040fe20000001814 */
[----:B------:R-:W4:Y:S05]  /*1bdd0*/  LDSM.16.M88.4 R4, [R223+0x6800] ;  /* 0x00680000df04783b */ /* 0x000f2a0000000200 */
[C---:B------:R-:W-:Y:S06]  /*1bde0*/  HMMA.16816.F32 R84, R76.reuse, R88, R84 ;  /* 0x000000584c54723c */ /* 0x040fec0000001854 */
[----:B------:R-:W-:Y:S01]  /*1bdf0*/  HMMA.16816.F32 R80, R76, R90, R80 ;  /* 0x0000005a4c50723c */ /* 0x000fe20000001850 */
[----:B------:R-:W-:Y:S04]  /*1be00*/  LDSM.16.M88.4 R88, [R223+0x7800] ;  /* 0x00780000df58783b */ /* 0x000fe80000000200 */
[----:B------:R-:W-:Y:S01]  /*1be10*/  LDSM.16.M88.4 R76, [R222+0x6000] ;  /* 0x00600000de4c783b */ /* 0x000fe20000000200 */
        /* <DEDUP_REMOVED lines=8> */
[----:B------:R-:W3:Y:S05]  /*1bea0*/  LDSM.16.M88.4 R72, [R220+0xe000] ;  /* 0x00e00000dc48783b */ /* 0x000eea0000000200 */
[C---:B-1----:R-:W-:Y:S06]  /*1beb0*/  HMMA.16816.F32 R84, R60.reuse, R64, R84 ;  /* 0x000000403c54723c */ /* 0x042fec0000001854 */
[----:B------:R-:W-:Y:S01]  /*1bec0*/  HMMA.16816.F32 R80, R60, R66, R80 ;  /* 0x000000423c50723c */ /* 0x000fe20000001850 */
[----:B------:R-:W1:Y:S04]  /*1bed0*/  LDSM.16.M88.4 R64, [R220+0xf000] ;  /* 0x00f00000dc40783b */ /* 0x000e680000000200 */
[----:B------:R-:W1:Y:S01]  /*1bee0*/  LDSM.16.M88.4 R60, [R220+0xf800] ;  /* 0x00f80000dc3c783b */ /* 0x000e620000000200 */
[C---:B----4-:R-:W-:Y:S06]  /*1bef0*/  HMMA.16816.F32 R36, R92.reuse, R4, R36 ;  /* 0x000000045c24723c */ /* 0x050fec0000001824 */
[C---:B------:R-:W-:Y:S01]  /*1bf00*/  HMMA.16816.F32 R28, R92.reuse, R6, R28 ;  /* 0x000000065c1c723c */ /* 0x040fe2000000181c */
[----:B------:R-:W-:Y:S05]  /*1bf10*/  LDSM.16.M88.4 R4, [R221+0x6000] ;  /* 0x00600000dd04783b */ /* 0x000fea0000000200 */
        /* <DEDUP_REMOVED lines=8> */
[----:B------:R-:W2:Y:S05]  /*1bfa0*/  LDSM.16.M88.4 R88, [R216+0x7000] ;  /* 0x00700000d858783b */ /* 0x000eaa0000000200 */
[C---:B---3--:R-:W-:Y:S06]  /*1bfb0*/  HMMA.16816.F32 R36, R76.reuse, R68, R36 ;  /* 0x000000444c24723c */ /* 0x048fec0000001824 */
[----:B------:R-:W-:Y:S01]  /*1bfc0*/  HMMA.16816.F32 R68, R76, R70, R28 ;  /* 0x000000464c44723c */ /* 0x000fe2000000181c */
[----:B------:R-:W3:Y:S01]  /*1bfd0*/  LDSM.16.M88.4 R28, [R216+0x7800] ;  /* 0x00780000d81c783b */ /* 0x000ee20000000200 */
[----:B------:R-:W-:-:S04]  /*1bfe0*/  DEPBAR.LE SB0, 0x0 ;  /* 0x000080000000791a */ /* 0x000fc80000000000 */
[C---:B------:R-:W-:Y:S06]  /*1bff0*/  HMMA.16816.F32 R56, R76.reuse, R72, R56 ;  /* 0x000000484c38723c */ /* 0x040fec0000001838 */
[C---:B------:R-:W-:Y:S06]  /*1c000*/  HMMA.16816.F32 R40, R76.reuse, R74, R40 ;  /* 0x0000004a4c28723c */ /* 0x040fec0000001828 */
[C---:B-1----:R-:W-:Y:S06]  /*1c010*/  HMMA.16816.F32 R24, R76.reuse, R64, R24 ;  /* 0x000000404c18723c */ /* 0x042fec0000001818 */
[C---:B------:R-:W-:Y:S06]  /*1c020*/  HMMA.16816.F32 R20, R76.reuse, R66, R20 ;  /* 0x000000424c14723c */ /* 0x040fec0000001814 */
[C---:B------:R-:W-:Y:S06]  /*1c030*/  HMMA.16816.F32 R84, R76.reuse, R60, R84 ;  /* 0x0000003c4c54723c */ /* 0x040fec0000001854 */
[----:B------:R-:W-:Y:S06]  /*1c040*/  HMMA.16816.F32 R80, R76, R62, R80 ;  /* 0x0000003e4c50723c */ /* 0x000fec0000001850 */
[C---:B----4-:R-:W-:Y:S06]  /*1c050*/  HMMA.16816.F32 R56, R4.reuse, R12, R56 ;  /* 0x0000000c0438723c */ /* 0x050fec0000001838 */
[C---:B------:R-:W-:Y:S06]  /*1c060*/  HMMA.16816.F32 R40, R4.reuse, R14, R40 ;  /* 0x0000000e0428723c */ /* 0x040fec0000001828 */
[C---:B--2---:R-:W-:Y:S06]  /*1c070*/  HMMA.16816.F32 R36, R4.reuse, R8, R36 ;  /* 0x000000080424723c */ /* 0x044fec0000001824 */
[C---:B------:R-:W-:Y:S06]  /*1c080*/  HMMA.16816.F32 R68, R4.reuse, R10, R68 ;  /* 0x0000000a0444723c */ /* 0x040fec0000001844 */
[C---:B------:R-:W-:Y:S06]  /*1c090*/  HMMA.16816.F32 R24, R4.reuse, R88, R24 ;  /* 0x000000580418723c */ /* 0x040fec0000001818 */
[C---:B------:R-:W-:Y:S06]  /*1c0a0*/  HMMA.16816.F32 R20, R4.reuse, R90, R20 ;  /* 0x0000005a0414723c */ /* 0x040fec0000001814 */
[C---:B---3--:R-:W-:Y:S06]  /*1c0b0*/  HMMA.16816.F32 R84, R4.reuse, R28, R84 ;  /* 0x0000001c0454723c */ /* 0x048fec0000001854 */
[----:B------:R-:W-:Y:S07]  /*1c0c0*/  HMMA.16816.F32 R80, R4, R30, R80 ;  /* 0x0000001e0450723c */ /* 0x000fee0000001850 */
[----:B------:R-:W-:Y:S01]  /*1c0d0*/  LOP3.LUT R4, R45, 0x6, RZ, 0xc0, !PT ;  /* 0x000000062d047812 */ /* 0x000fe200078ec0ff */
[----:B------:R-:W-:Y:S06]  /*1c0e0*/  BAR.SYNC.DEFER_BLOCKING 0x0 ;  /* 0x0000000000007b1d */ /* 0x000fec0000010000 */
[----:B------:R-:W-:Y:S10]  /*1c0f0*/  @!P6 BRA `(.L_x_1981) ;  /* 0x0000000c0000e947 */ /* 0x000ff40003800000 */
        /* <DEDUP_REMOVED lines=63> */
.L_x_1983:
[----:B------:R-:W2:Y:S02]  /*1c4f0*/  LD.E R7, desc[UR6][R18.64+0x38] ;  /* 0x0000380612077980 */ /* 0x000ea4000c101900 */
[----:B--2---:R-:W-:-:S04]  /*1c500*/  LEA R7, -R7, RZ, 0x6 ;  /* 0x000000ff07077211 */ /* 0x004fc800078e31ff */
[----:B------:R-:W-:Y:S02]  /*1c510*/  SHF.R.S32.HI R5, RZ, 0x1f, R7 ;  /* 0x0000001fff057819 */ /* 0x000fe40000011407 */
.L_x_1984:
[----:B------:R-:W-:Y:S05]  /*1c520*/  BSYNC B0 ;  /* 0x0000000000007941 */ /* 0x000fea0003800000 */
.L_x_1982:
        /* <DEDUP_REMOVED lines=125> */
.L_x_1981:
[----:B------:R-:W-:Y:S05]  /*1cd00*/  BSYNC B1 ;  /* 0x0000000000017941 */ /* 0x000fea0003800000 */
.L_x_1980:
        /* <DEDUP_REMOVED lines=14> */
[----:B------:R-:W-:Y:S01]  /*1cdf0*/  VIADD R5, R3, 0x10 ;  /* 0x0000001003057836 */ /* 0x000fe20000000000 */
[----:B------:R-:W-:Y:S01]  /*1ce00*/  FSEL R40, R40, -INF , !P1 ;  /* 0xff80000028287808 */ /* 0x000fe20004800000 */
[--C-:B------:R-:W-:Y:S01]  /*1ce10*/  IMAD R229, R34, 0x2, R230.reuse ;  /* 0x0000000222e57824 */ /* 0x100fe200078e02e6 */
[C---:B------:R-:W-:Y:S01]  /*1ce20*/  ISETP.GE.AND P4, PT, R4.reuse, R0, PT ;  /* 0x000000000400720c */ /* 0x040fe20003f86270 */
[----:B------:R-:W-:Y:S01]  /*1ce30*/  IMAD R228, R33, 0x2, R230 ;  /* 0x0000000221e47824 */ /* 0x000fe200078e02e6 */
[----:B------:R-:W-:Y:S01]  /*1ce40*/  ISETP.GE.AND P1, PT, R4, R2, PT ;  /* 0x000000020400720c */ /* 0x000fe20003f26270 */
[----:B------:R-:W-:Y:S01]  /*1ce50*/  VIADD R4, R3, 0x11 ;  /* 0x0000001103047836 */ /* 0x000fe20000000000 */
[----:B------:R-:W-:Y:S01]  /*1ce60*/  FSEL R13, R42, -INF , !P3 ;  /* 0xff8000002a0d7808 */ /* 0x000fe20005800000 */
[----:B------:R-:W-:Y:S01]  /*1ce70*/  IMAD R227, R33, 0x2, R229 ;  /* 0x0000000221e37824 */ /* 0x000fe200078e02e5 */
[----:B------:R-:W-:Y:S01]  /*1ce80*/  ISETP.GE.AND P3, PT, R5, R0, PT ;  /* 0x000000000500720c */ /* 0x000fe20003f66270 */
[----:B------:R-:W-:Y:S01]  /*1ce90*/  LDSM.16.MT88.4 R48, [R228+0x10000] ;  /* 0x01000000e430783b */ /* 0x000fe20000004200 */
[----:B------:R-:W-:-:S02]  /*1cea0*/  FSEL R41, R41, -INF , !P4 ;  /* 0xff80000029297808 */ /* 0x000fc40006000000 */
[----:B------:R-:W-:Y:S01]  /*1ceb0*/  FSEL R7, R43, -INF , !P1 ;  /* 0xff8000002b077808 */ /* 0x000fe20004800000 */
[----:B------:R-:W-:Y:S01]  /*1cec0*/  LDSM.16.MT88.4 R64, [R230+0x12000] ;  /* 0x01200000e640783b */ /* 0x000fe20000004200 */
[----:B------:R-:W-:Y:S02]  /*1ced0*/  ISETP.GE.AND P4, PT, R5, R2, PT ;  /* 0x000000020500720c */ /* 0x000fe40003f86270 */
[----:B------:R-:W-:Y:S01]  /*1cee0*/  ISETP.GE.AND P1, PT, R4, R0, PT ;  /* 0x000000000400720c */ /* 0x000fe20003f26270 */
[----:B------:R-:W-:Y:S01]  /*1cef0*/  LDSM.16.MT88.4 R72, [R229+0x12000] ;  /* 0x01200000e548783b */ /* 0x000fe20000004200 */
[----:B------:R-:W-:Y:S02]  /*1cf00*/  FSEL R6, R36, -INF , !P3 ;  /* 0xff80000024067808 */ /* 0x000fe40005800000 */
        /* <DEDUP_REMOVED lines=15> */
[----:B------:R-:W-:Y:S01]  /*1d000*/  ISETP.GE.AND P2, PT, R4, R0, PT ;  /* 0x000000000400720c */ /* 0x000fe20003f46270 */
[----:B------:R-:W-:Y:S01]  /*1d010*/  LDSM.16.MT88.4 R120, [R227+0x14000] ;  /* 0x01400000e378783b */ /* 0x000fe20000004200 */
[----:B------:R-:W-:Y:S02]  /*1d020*/  FSEL R56, R56, -INF , !P5 ;  /* 0xff80000038387808 */ /* 0x000fe40006800000 */
[----:B------:R-:W-:Y:S01]  /*1d030*/  ISETP.GE.AND P3, PT, R4, R2, PT ;  /* 0x000000020400720c */ /* 0x000fe20003f66270 */
        /* <DEDUP_REMOVED lines=9> */
[C---:B------:R-:W-:Y:S02]  /*1d0d0*/  ISETP.GE.AND P5, PT, R8.reuse, R0, PT ;  /* 0x000000000800720c */ /* 0x040fe40003fa6270 */
[----:B------:R-:W-:Y:S02]  /*1d0e0*/  ISETP.GE.AND P2, PT, R8, R2, PT ;  /* 0x000000020800720c */ /* 0x000fe40003f46270 */
[----:B------:R-:W-:-:S02]  /*1d0f0*/  FSEL R8, R71, -INF , !P3 ;  /* 0xff80000047087808 */ /* 0x000fc40005800000 */
[C---:B------:R-:W-:Y:S02]  /*1d100*/  ISETP.GE.AND P3, PT, R3.reuse, R2, PT ;  /* 0x000000020300720c */ /* 0x040fe40003f66270 */
[----:B------:R-:W-:Y:S01]  /*1d110*/  FMNMX.FTZ R15, R40, R14, !PT ;  /* 0x0000000e280f7209 */ /* 0x000fe20007810000 */
[----:B------:R-:W-:Y:S01]  /*1d120*/  VIADD R14, R3, 0x28 ;  /* 0x00000028030e7836 */ /* 0x000fe20000000000 */
[----:B------:R-:W-:Y:S02]  /*1d130*/  FSEL R58, R58, -INF , !P3 ;  /* 0xff8000003a3a7808 */ /* 0x000fe40005800000 */
[----:B------:R-:W-:Y:S02]  /*1d140*/  FMNMX.FTZ R15, R41, R15, !PT ;  /* 0x0000000f290f7209 */ /* 0x000fe40007810000 */
[----:B------:R-:W-:Y:S02]  /*1d150*/  FSEL R178, R24, -INF , !P4 ;  /* 0xff80000018b27808 */ /* 0x000fe40006000000 */
[----:B------:R-:W-:-:S02]  /*1d160*/  FSEL R182, R26, -INF , !P1 ;  /* 0xff8000001ab67808 */ /* 0x000fc40004800000 */
[C---:B------:R-:W-:Y:S02]  /*1d170*/  ISETP.GE.AND P4, PT, R14.reuse, R0, PT ;  /* 0x000000000e00720c */ /* 0x040fe40003f86270 */
[----:B------:R-:W-:Y:S02]  /*1d180*/  ISETP.GE.AND P1, PT, R14, R2, PT ;  /* 0x000000020e00720c */ /* 0x000fe40003f26270 */
[----:B------:R-:W-:Y:S02]  /*1d190*/  FMNMX.FTZ R17, R58, R59, !PT ;  /* 0x0000003b3a117209 */ /* 0x000fe40007810000 */
[----:B------:R-:W-:Y:S01]  /*1d1a0*/  FMNMX.FTZ R14, R6, R15, !PT ;  /* 0x0000000f060e7209 */ /* 0x000fe20007810000 */
[----:B------:R-:W-:Y:S01]  /*1d1b0*/  VIADD R15, R3, 0x29 ;  /* 0x00000029030f7836 */ /* 0x000fe20000000000 */
[----:B------:R-:W-:Y:S02]  /*1d1c0*/  FMNMX.FTZ R17, R13, R17, !PT ;  /* 0x000000110d117209 */ /* 0x000fe40007810000 */
[----:B------:R-:W-:-:S02]  /*1d1d0*/  FMNMX.FTZ R14, R5, R14, !PT ;  /* 0x0000000e050e7209 */ /* 0x000fc40007810000 */
[----:B------:R-:W-:Y:S02]  /*1d1e0*/  FMNMX.FTZ R17, R7, R17, !PT ;  /* 0x0000001107117209 */ /* 0x000fe40007810000 */
[----:B-1----:R-:W-:Y:S01]  /*1d1f0*/  FMNMX.FTZ R18, R4, R14, !PT ;  /* 0x0000000e04127209 */ /* 0x002fe20007810000 */
        /* <DEDUP_REMOVED lines=77> */
[-CC-:B------:R-:W-:Y:S01]  /*1d6d0*/  FFMA.FTZ R167, R5, R29.reuse, -R190.reuse ;  /* 0x0000001d05a77223 */ /* 0x180fe200000108be */
[-CC-:B------:R-:W-:Y:S01]  /*1d6e0*/  FFMA.FTZ R166, R4, R29.reuse, -R190.reuse ;  /* 0x0000001d04a67223 */ /* 0x180fe200000108be */
[----:B------:R-:W-:Y:S01]  /*1d6f0*/  MUFU.EX2 R175, R175 ;  /* 0x000000af00af7308 */ /* 0x000fe20000000800 */
[----:B------:R-:W3:Y:S01]  /*1d700*/  LDSM.16.MT88.4 R4, [R227+0x16000] ;  /* 0x01600000e304783b */ /* 0x000ee20000004200 */
[-C--:B------:R-:W-:Y:S01]  /*1d710*/  FFMA.FTZ R33, R12, R29.reuse, -R190 ;  /* 0x0000001d0c217223 */ /* 0x080fe200000108be */
[-CC-:B------:R-:W-:Y:S01]  /*1d720*/  FFMA.FTZ R168, R11, R29.reuse, -R28.reuse ;  /* 0x0000001d0ba87223 */ /* 0x180fe2000001081c */
[-CC-:B------:R-:W-:Y:S01]  /*1d730*/  FFMA.FTZ R35, R10, R29.reuse, -R28.reuse ;  /* 0x0000001d0a237223 */ /* 0x180fe2000001081c */
[----:B------:R-:W4:Y:S01]  /*1d740*/  LDSM.16.MT88.4 R12, [R229+0x10800] ;  /* 0x01080000e50c783b */ /* 0x000f220000004200 */
[-CC-:B------:R-:W-:Y:S01]  /*1d750*/  FFMA.FTZ R34, R9, R29.reuse, -R28.reuse ;  /* 0x0000001d09227223 */ /* 0x180fe2000001081c */
[-C--:B------:R-:W-:Y:S01]  /*1d760*/  FFMA.FTZ R32, R8, R29.reuse, -R28 ;  /* 0x0000001d08207223 */ /* 0x080fe2000001081c */
[----:B------:R-:W5:Y:S01]  /*1d770*/  MUFU.EX2 R174, R174 ;  /* 0x000000ae00ae7308 */ /* 0x000f620000000800 */
[----:B------:R-:W4:Y:S01]  /*1d780*/  LDSM.16.MT88.4 R8, [R228+0x10800] ;  /* 0x01080000e408783b */ /* 0x000f220000004200 */
[-CC-:B------:R-:W-:Y:S01]  /*1d790*/  FFMA.FTZ R178, R178, R29.reuse, -R190.reuse ;  /* 0x0000001db2b27223 */ /* 0x180fe200000108be */
[-CC-:B------:R-:W-:Y:S01]  /*1d7a0*/  FFMA.FTZ R179, R179, R29.reuse, -R190.reuse ;  /* 0x0000001db3b37223 */ /* 0x180fe200000108be */
[-CC-:B------:R-:W-:Y:S01]  /*1d7b0*/  FFMA.FTZ R180, R180, R29.reuse, -R190.reuse ;  /* 0x0000001db4b47223 */ /* 0x180fe200000108be */
[-C--:B------:R-:W-:Y:S01]  /*1d7c0*/  FFMA.FTZ R181, R181, R29.reuse, -R190 ;  /* 0x0000001db5b57223 */ /* 0x080fe200000108be */
[-CC-:B------:R-:W-:Y:S01]  /*1d7d0*/  FFMA.FTZ R182, R182, R29.reuse, -R28.reuse ;  /* 0x0000001db6b67223 */ /* 0x180fe2000001081c */
[-CC-:B------:R-:W-:Y:S01]  /*1d7e0*/  FFMA.FTZ R183, R183, R29.reuse, -R28.reuse ;  /* 0x0000001db7b77223 */ /* 0x180fe2000001081c */
[----:B------:R-:W1:Y:S01]  /*1d7f0*/  MUFU.EX2 R172, R172 ;  /* 0x000000ac00ac7308 */ /* 0x000e620000000800 */
[-CC-:B------:R-:W-:Y:S01]  /*1d800*/  FFMA.FTZ R184, R184, R29.reuse, -R28.reuse ;  /* 0x0000001db8b87223 */ /* 0x180fe2000001081c */
[-C--:B------:R-:W-:Y:S01]  /*1d810*/  FFMA.FTZ R185, R185, R29.reuse, -R28 ;  /* 0x0000001db9b97223 */ /* 0x080fe2000001081c */
[-CC-:B------:R-:W-:Y:S01]  /*1d820*/  FFMA.FTZ R194, R194, R29.reuse, -R190.reuse ;  /* 0x0000001dc2c27223 */ /* 0x180fe200000108be */
[-CC-:B------:R-:W-:Y:S01]  /*1d830*/  FFMA.FTZ R193, R193, R29.reuse, -R190.reuse ;  /* 0x0000001dc1c17223 */ /* 0x180fe200000108be */
[-CC-:B------:R-:W-:Y:S01]  /*1d840*/  FFMA.FTZ R192, R192, R29.reuse, -R190.reuse ;  /* 0x0000001dc0c07223 */ /* 0x180fe200000108be */
[-C--:B------:R-:W-:Y:S01]  /*1d850*/  FFMA.FTZ R249, R191, R29.reuse, -R190 ;  /* 0x0000001dbff97223 */ /* 0x080fe200000108be */
[--C-:B------:R-:W-:Y:S01]  /*1d860*/  FFMA.FTZ R187, R187, R29, -R28.reuse ;  /* 0x0000001dbbbb7223 */ /* 0x100fe2000001081c */
[----:B------:R-:W2:Y:S01]  /*1d870*/  MUFU.EX2 R170, R170 ;  /* 0x000000aa00aa7308 */ /* 0x000ea20000000800 */
[----:B-----5:R-:W-:Y:S01]  /*1d880*/  F2FP.F16.F32.PACK_AB R144, R174, R175 ;  /* 0x000000afae90723e */ /* 0x020fe200000000ff */
[-CC-:B------:R-:W-:Y:S01]  /*1d890*/  FFMA.FTZ R186, R186, R29.reuse, -R28.reuse ;  /* 0x0000001dbaba7223 */ /* 0x180fe2000001081c */
[-CC-:B------:R-:W-:Y:S01]  /*1d8a0*/  FFMA.FTZ R190, R31, R29.reuse, -R28.reuse ;  /* 0x0000001d1fbe7223 */ /* 0x180fe2000001081c */
[----:B------:R-:W-:Y:S01]  /*1d8b0*/  FFMA.FTZ R248, R30, R29, -R28 ;  /* 0x0000001d1ef87223 */ /* 0x000fe2000001081c */
[----:B------:R-:W-:Y:S01]  /*1d8c0*/  FADD.FTZ R174, R175, R174 ;  /* 0x000000aeafae7221 */ /* 0x000fe20000010000 */
[----:B------:R-:W-:Y:S02]  /*1d8d0*/  LDSM.16.MT88.4 R28, [R229+0x15800] ;  /* 0x01580000e51c783b */ /* 0x000fe40000004200 */
[----:B------:R-:W-:Y:S01]  /*1d8e0*/  MUFU.EX2 R176, R176 ;  /* 0x000000b000b07308 */ /* 0x000fe20000000800 */
[----:B-1----:R-:W-:-:S07]  /*1d8f0*/  FADD.FTZ R174, R172, R174 ;  /* 0x000000aeacae7221 */ /* 0x002fce0000010000 */
        /* <DEDUP_REMOVED lines=319> */
.L_x_1987:
[----:B--2---:R-:W-:Y:S02]  /*1ecf0*/  R2UR UR4, R166 ;  /* 0x00000000a60472ca */ /* 0x004fe400000e0000 */
[----:B------:R-:W-:-:S13]  /*1ed00*/  R2UR UR5, R167 ;  /* 0x00000000a70572ca */ /* 0x000fda00000e0000 */
[----:B-1----:R-:W2:Y:S02]  /*1ed10*/  LD.E R6, desc[UR4][R196.64+0x40] ;  /* 0x00004004c4067980 */ /* 0x002ea4000c101900 */
[----:B--2---:R-:W-:-:S05]  /*1ed20*/  IMAD.U32 R6, R6, -0x40, RZ ;  /* 0xffffffc006067824 */ /* 0x004fca00078e00ff */
[----:B------:R-:W-:Y:S02]  /*1ed30*/  SHF.R.S32.HI R5, RZ, 0x1f, R6 ;  /* 0x0000001fff057819 */ /* 0x000fe40000011406 */
.L_x_1988:
[----:B------:R-:W-:Y:S05]  /*1ed40*/  BSYNC B0 ;  /* 0x0000000000007941 */ /* 0x000fea0003800000 */
.L_x_1986:
[C---:B------:R-:W-:Y:S01]  /*1ed50*/  LOP3.LUT P6, RZ, R247.reuse, 0x1, RZ, 0xc0, !PT ;  /* 0x00000001f7ff7812 */ /* 0x040fe200078cc0ff */
[----:B------:R-:W1:Y:S01]  /*1ed60*/  S2R R165, SR_TID.X ;  /* 0x0000000000a57919 */ /* 0x000e620000002100 */
[C---:B------:R-:W-:Y:S01]  /*1ed70*/  LOP3.LUT P5, RZ, R247.reuse, 0x2, RZ, 0xc0, !PT ;  /* 0x00000002f7ff7812 */ /* 0x040fe200078ac0ff */
[----:B------:R-:W-:Y:S01]  /*1ed80*/  BSSY B1, `(.L_x_1989) ;  /* 0x000029f000017945 */ /* 0x000fe20003800000 */
        /* <DEDUP_REMOVED lines=17> */
[----:B------:R-:W-:Y:S01]  /*1eea0*/  @P6 LEA R22, P2, R6, R189, 0x1 ;  /* 0x000000bd06166211 */ /* 0x000fe200078408ff */
[----:B-1----:R-:W-:Y:S01]  /*1eeb0*/  IMAD.SHL.U32 R165, R165, 0x2, RZ ;  /* 0x00000002a5a57824 */ /* 0x002fe200078e00ff */
[----:B------:R-:W-:-:S02]  /*1eec0*/  @P6 R2UR UR12, R166 ;  /* 0x00000000a60c62ca */ /* 0x000fc400000e0000 */
[CCC-:B------:R-:W-:Y:S02]  /*1eed0*/  @P6 LEA.HI.X R23, R6.reuse, R188.reuse, R5.reuse, 0x1, P2 ;  /* 0x000000bc06176211 */ /* 0x1c0fe400010f0c05 */
[CC--:B------:R-:W-:Y:S02]  /*1eee0*/  @P4 LEA R18, P2, R6.reuse, R189.reuse, 0x1 ;  /* 0x000000bd06124211 */ /* 0x0c0fe400078408ff */
[CCC-:B------:R-:W-:Y:S02]  /*1eef0*/  @P5 LEA.HI.X R21, R6.reuse, R188.reuse, R5.reuse, 0x1, P1 ;  /* 0x000000bc06155211 */ /* 0x1c0fe400008f0c05 */
[C---:B------:R-:W-:Y:S02]  /*1ef00*/  @P4 LEA.HI.X R19, R6.reuse, R188, R5, 0x1, P2 ;  /* 0x000000bc06134211 */ /* 0x040fe400010f0c05 */
[C---:B------:R-:W-:Y:S02]  /*1ef10*/  @P3 LEA R16, P1, R6.reuse, R189, 0x1 ;  /* 0x000000bd06103211 */ /* 0x040fe400078208ff */
[----:B------:R-:W-:-:S02]  /*1ef20*/  IADD3 R4, P2, R6, R231, RZ ;  /* 0x000000e706047210 */ /* 0x000fc40007f5e0ff */
[----:B------:R-:W-:Y:S02]  /*1ef30*/  @P3 LEA.HI.X R17, R6, R188, R5, 0x1, P1 ;  /* 0x000000bc06113211 */ /* 0x000fe400008f0c05 */
[----:B------:R-:W-:Y:S01]  /*1ef40*/  @P6 R2UR UR13, R167 ;  /* 0x00000000a70d62ca */ /* 0x000fe200000e0000 */
        /* <DEDUP_REMOVED lines=18> */
[----:B------:R-:W-:Y:S01]  /*1f070*/  @P5 IMAD.MOV.U32 R4, RZ, RZ, R198 ;  /* 0x000000ffff045224 */ /* 0x000fe200078e00c6 */
[C---:B------:R-:W-:Y:S01]  /*1f080*/  @P3 R2UR UR14, R166.reuse ;  /* 0x00000000a60e32ca */ /* 0x040fe200000e0000 */
[----:B------:R-:W-:Y:S01]  /*1f090*/  @P5 IMAD.MOV.U32 R5, RZ, RZ, R199 ;  /* 0x000000ffff055224 */ /* 0x000fe200078e00c7 */
[C---:B------:R-:W-:Y:S02]  /*1f0a0*/  @P3 R2UR UR15, R167.reuse ;  /* 0x00000000a70f32ca */ /* 0x040fe400000e0000 */
[----:B------:R-:W-:Y:S02]  /*1f0b0*/  @P3 R2UR UR16, R166 ;  /* 0x00000000a61032ca */ /* 0x000fe400000e0000 */
        /* <DEDUP_REMOVED lines=90> */
[----:B------:R-:W-:Y:S04]  /*1f660*/  LDSM.16.M88.4 R176, [R225+0x9000] ;  /* 0x00900000e1b0783b */ /* 0x000fe80000000200 */
[----:B--2---:R-:W2:Y:S04]  /*1f670*/  LDSM.16.M88.4 R4, [R225+0x8800] ;  /* 0x00880000e104783b */ /* 0x004ea80000000200 */
[----:B------:R-:W-:Y:S04]  /*1f680*/  LDSM.16.M88.4 R24, [R224] ;  /* 0x00000000e018783b */ /* 0x000fe80000000200 */
[----:B---3--:R-:W3:Y:S04]  /*1f690*/  LDSM.16.M88.4 R28, [R225+0x9800] ;  /* 0x00980000e11c783b */ /* 0x008ee80000000200 */
        /* <DEDUP_REMOVED lines=23> */
[----:B------:R-:W3:Y:S05]  /*1f810*/  LDSM.16.M88.4 R184, [R220+0x9800] ;  /* 0x00980000dcb8783b */ /* 0x000eea0000000200 */
[C---:B------:R-:W-:Y:S06]  /*1f820*/  HMMA.16816.F32 R172, R24.reuse, R32, R172 ;  /* 0x0000002018ac723c */ /* 0x040fec00000018ac */
[----:B------:R-:W-:Y:S01]  /*1f830*/  HMMA.16816.F32 R168, R24, R34, R168 ;  /* 0x0000002218a8723c */ /* 0x000fe200000018a8 */
[----:B------:R-:W-:Y:S04]  /*1f840*/  LDSM.16.M88.4 R32, [R221] ;  /* 0x00000000dd20783b */ /* 0x000fe80000000200 */
[----:B------:R-:W-:Y:S01]  /*1f850*/  LDSM.16.M88.4 R24, [R216] ;  /* 0x00000000d818783b */ /* 0x000fe20000000200 */
        /* <DEDUP_REMOVED lines=8> */
[----:B------:R-:W-:Y:S05]  /*1f8e0*/  LDSM.16.M88.4 R188, [R226+0x2000] ;  /* 0x00200000e2bc783b */ /* 0x000fea0000000200 */
[C---:B---3--:R-:W-:Y:S06]  /*1f8f0*/  HMMA.16816.F32 R172, R28.reuse, R184, R172 ;  /* 0x000000b81cac723c */ /* 0x048fec00000018ac */
[----:B------:R-:W-:Y:S01]  /*1f900*/  HMMA.16816.F32 R168, R28, R186, R168 ;  /* 0x000000ba1ca8723c */ /* 0x000fe200000018a8 */
[----:B------:R-:W2:Y:S04]  /*1f910*/  LDSM.16.M88.4 R28, [R225+0xa000] ;  /* 0x00a00000e11c783b */ /* 0x000ea80000000200 */
[----:B------:R-:W-:Y:S01]  /*1f920*/  LDSM.16.M88.4 R184, [R216+0x1800] ;  /* 0x00180000d8b8783b */ /* 0x000fe20000000200 */
[C---:B-1----:R-:W-:Y:S06]  /*1f930*/  HMMA.16816.F32 R8, R32.reuse, R20, R8 ;  /* 0x000000142008723c */ /* 0x042fec0000001808 */
[C---:B------:R-:W-:Y:S01]  /*1f940*/  HMMA.16816.F32 R4, R32.reuse, R22, R4 ;  /* 0x000000162004723c */ /* 0x040fe20000001804 */
[----:B------:R-:W1:Y:S05]  /*1f950*/  LDSM.16.M88.4 R20, [R225+0xa800] ;  /* 0x00a80000e114783b */ /* 0x000e6a0000000200 */
[C---:B------:R-:W-:Y:S06]  /*1f960*/  HMMA.16816.F32 R16, R32.reuse, R24, R16 ;  /* 0x000000182010723c */ /* 0x040fec0000001810 */
[C---:B------:R-:W-:Y:S01]  /*1f970*/  HMMA.16816.F32 R12, R32.reuse, R26, R12 ;  /* 0x0000001a200c723c */ /* 0x040fe2000000180c */
[----:B------:R-:W3:Y:S05]  /*1f980*/  LDSM.16.M88.4 R24, [R225+0xb000] ;  /* 0x00b00000e118783b */ /* 0x000eea0000000200 */
[C---:B----4-:R-:W-:Y:S06]  /*1f990*/  HMMA.16816.F32 R180, R32.reuse, R192, R180 ;  /* 0x000000c020b4723c */ /* 0x050fec00000018b4 */
[----:B------:R-:W-:Y:S01]  /*1f9a0*/  HMMA.16816.F32 R176, R32, R194, R176 ;  /* 0x000000c220b0723c */ /* 0x000fe200000018b0 */
[----:B------:R-:W4:Y:S05]  /*1f9b0*/  LDSM.16.M88.4 R192, [R225+0xb800] ;  /* 0x00b80000e1c0783b */ /* 0x000f2a0000000200 */
[C---:B--2---:R-:W-:Y:S06]  /*1f9c0*/  HMMA.16816.F32 R16, R188.reuse, R28, R16 ;  /* 0x0000001cbc10723c */ /* 0x044fec0000001810 */
[C---:B------:R-:W-:Y:S01]  /*1f9d0*/  HMMA.16816.F32 R12, R188.reuse, R30, R12 ;  /* 0x0000001ebc0c723c */ /* 0x040fe2000000180c */
[----:B------:R-:W-:Y:S05]  /*1f9e0*/  LDSM.16.M88.4 R28, [R214] ;  /* 0x00000000d61c783b */ /* 0x000fea0000000200 */
[C---:B-1----:R-:W-:Y:S06]  /*1f9f0*/  HMMA.16816.F32 R8, R188.reuse, R20, R8 ;  /* 0x00000014bc08723c */ /* 0x042fec0000001808 */
[----:B------:R-:W-:Y:S01]  /*1fa00*/  HMMA.16816.F32 R4, R188, R22, R4 ;  /* 0x00000016bc04723c */ /* 0x000fe20000001804 */
[----:B------:R-:W1:Y:S05]  /*1fa10*/  LDSM.16.M88.4 R20, [R224+0x2000] ;  /* 0x00200000e014783b */ /* 0x000e6a0000000200 */
[C---:B------:R-:W-:Y:S06]  /*1fa20*/  HMMA.16816.F32 R172, R32.reuse, R184, R172 ;  /* 0x000000b820ac723c */ /* 0x040fec00000018ac */
[----:B------:R-:W-:Y:S01]  /*1fa30*/  HMMA.16816.F32 R168, R32, R186, R168 ;  /* 0x000000ba20a8723c */ /* 0x000fe200000018a8 */
[----:B------:R-:W2:Y:S04]  /*1fa40*/  LDSM.16.M88.4 R184, [R215] ;  /* 0x00000000d7b8783b */ /* 0x000ea80000000200 */
[----:B------:R-:W5:Y:S01]  /*1fa50*/  LDSM.16.M88.4 R32, [R213] ;  /* 0x00000000d520783b */ /* 0x000f620000000200 */
[C---:B---3--:R-:W-:Y:S06]  /*1fa60*/  HMMA.16816.F32 R180, R188.reuse, R24, R180 ;  /* 0x00000018bcb4723c */ /* 0x048fec00000018b4 */
[C---:B------:R-:W-:Y:S01]  /*1fa70*/  HMMA.16816.F32 R176, R188.reuse, R26, R176 ;  /* 0x0000001abcb0723c */ /* 0x040fe200000018b0 */
[----:B------:R-:W3:Y:S05]  /*1fa80*/  LDSM.16.M88.4 R24, [R212] ;  /* 0x00000000d418783b */ /* 0x000eea0000000200 */
[C---:B----4-:R-:W-:Y:S06]  /*1fa90*/  HMMA.16816.F32 R172, R188.reuse, R192, R172 ;  /* 0x000000c0bcac723c */ /* 0x050fec00000018ac */
        /* <DEDUP_REMOVED lines=8> */
[----:B------:R-:W2:Y:S05]  /*1fb20*/  LDSM.16.M88.4 R184, [R220+0xb000] ;  /* 0x00b00000dcb8783b */ /* 0x000eaa0000000200 */
[C---:B-----5:R-:W-:Y:S06]  /*1fb30*/  HMMA.16816.F32 R180, R20.reuse, R32, R180 ;  /* 0x0000002014b4723c */ /* 0x060fec00000018b4 */
        /* <DEDUP_REMOVED lines=18> */
[----:B------:R-:W-:Y:S01]  /*1fc60*/  LDSM.16.M88.4 R28, [R226+0x4000] ;  /* 0x00400000e21c783b */ /* 0x000fe20000000200 */
[C---:B---3--:R-:W-:Y:S06]  /*1fc70*/  HMMA.16816.F32 R16, R24.reuse, R20, R16 ;  /* 0x000000141810723c */ /* 0x048fec0000001810 */
[C---:B------:R-:W-:Y:S01]  /*1fc80*/  HMMA.16816.F32 R12, R24.reuse, R22, R12 ;  /* 0x00000016180c723c */ /* 0x040fe2000000180c */
[----:B------:R-:W3:Y:S05]  /*1fc90*/  LDSM.16.M88.4 R20, [R225+0xc000] ;  /* 0x00c00000e114783b */ /* 0x000eea0000000200 */
[C---:B-1----:R-:W-:Y:S06]  /*1fca0*/  HMMA.16816.F32 R8, R24.reuse, R188, R8 ;  /* 0x000000bc1808723c */ /* 0x042fec0000001808 */
[C---:B------:R-:W-:Y:S01]  /*1fcb0*/  HMMA.16816.F32 R4, R24.reuse, R190, R4 ;  /* 0x000000be1804723c */ /* 0x040fe20000001804 */
[----:B------:R-:W1:Y:S05]  /*1fcc0*/  LDSM.16.M88.4 R188, [R225+0xd000] ;  /* 0x00d00000e1bc783b */ /* 0x000e6a0000000200 */
[C---:B--2---:R-:W-:Y:S06]  /*1fcd0*/  HMMA.16816.F32 R180, R24.reuse, R184, R180 ;  /* 0x000000b818b4723c */ /* 0x044fec00000018b4 */
[C---:B------:R-:W-:Y:S01]  /*1fce0*/  HMMA.16816.F32 R176, R24.reuse, R186, R176 ;  /* 0x000000ba18b0723c */ /* 0x040fe200000018b0 */
[----:B------:R-:W2:Y:S05]  /*1fcf0*/  LDSM.16.M88.4 R184, [R225+0xd800] ;  /* 0x00d80000e1b8783b */ /* 0x000eaa0000000200 */
[C---:B----4-:R-:W-:Y:S06]  /*1fd00*/  HMMA.16816.F32 R172, R24.reuse, R32, R172 ;  /* 0x0000002018ac723c */ /* 0x050fec00000018ac */
[----:B------:R-:W-:Y:S01]  /*1fd10*/  HMMA.16816.F32 R168, R24, R34, R168 ;  /* 0x0000002218a8723c */ /* 0x000fe200000018a8 */
[----:B------:R-:W-:Y:S04]  /*1fd20*/  LDSM.16.M88.4 R32, [R224+0x4000] ;  /* 0x00400000e020783b */ /* 0x000fe80000000200 */
[----:B------:R-:W4:Y:S01]  /*1fd30*/  LDSM.16.M88.4 R24, [R211] ;  /* 0x00000000d318783b */ /* 0x000f220000000200 */
[C---:B---3--:R-:W-:Y:S06]  /*1fd40*/  HMMA.16816.F32 R16, R28.reuse, R20, R16 ;  /* 0x000000141c10723c */ /* 0x048fec0000001810 */
[C---:B------:R-:W-:Y:S01]  /*1fd50*/  HMMA.16816.F32 R12, R28.reuse, R22, R12 ;  /* 0x000000161c0c723c */ /* 0x040fe2000000180c */
[----:B------:R-:W3:Y:S05]  /*1fd60*/  LDSM.16.M88.4 R20, [R210] ;  /* 0x00000000d214783b */ /* 0x000eea0000000200 */
[C---:B------:R-:W-:Y:S06]  /*1fd70*/  HMMA.16816.F32 R8, R28.reuse, R192, R8 ;  /* 0x000000c01c08723c */ /* 0x040fec0000001808 */
[C---:B------:R-:W-:Y:S01]  /*1fd80*/  HMMA.16816.F32 R4, R28.reuse, R194, R4 ;  /* 0x000000c21c04723c */ /* 0x040fe20000001804 */
[----:B------:R-:W5:Y:S05]  /*1fd90*/  LDSM.16.M88.4 R192, [R209] ;  /* 0x00000000d1c0783b */ /* 0x000f6a0000000200 */
[C---:B-1----:R-:W-:Y:S06]  /*1fda0*/  HMMA.16816.F32 R180, R28.reuse, R188, R180 ;  /* 0x000000bc1cb4723c */ /* 0x042fec00000018b4 */
[C---:B------:R-:W-:Y:S01]  /*1fdb0*/  HMMA.16816.F32 R176, R28.reuse, R190, R176 ;  /* 0x000000be1cb0723c */ /* 0x040fe200000018b0 */
[----:B------:R-:W-:Y:S05]  /*1fdc0*/  LDSM.16.M88.4 R188, [R222+0x4000] ;  /* 0x00400000debc783b */ /* 0x000fea0000000200 */
[----:B--2---:R-:W-:Y:S06]  /*1fdd0*/  HMMA.16816.F32 R172, R28, R184, R172 ;  /* 0x000000b81cac723c */ /* 0x004fec00000018ac */
[C---:B----4-:R-:W-:Y:S06]  /*1fde0*/  HMMA.16816.F32 R16, R32.reuse, R24, R16 ;  /* 0x000000182010723c */ /* 0x050fec0000001810 */
[C---:B------:R-:W-:Y:S01]  /*1fdf0*/  HMMA.16816.F32 R12, R32.reuse, R26, R12 ;  /* 0x0000001a200c723c */ /* 0x040fe2000000180c */
[----:B------:R-:W1:Y:S05]  /*1fe00*/  LDSM.16.M88.4 R24, [R220+0xd000] ;  /* 0x00d00000dc18783b */ /* 0x000e6a0000000200 */
[C---:B---3--:R-:W-:Y:S06]  /*1fe10*/  HMMA.16816.F32 R8, R32.reuse, R20, R8 ;  /* 0x000000142008723c */ /* 0x048fec0000001808 */
[----:B------:R-:W-:Y:S01]  /*1fe20*/  HMMA.16816.F32 R4, R32, R22, R4 ;  /* 0x000000162004723c */ /* 0x000fe20000001804 */
[----:B------:R-:W2:Y:S05]  /*1fe30*/  LDSM.16.M88.4 R20, [R220+0xc800] ;  /* 0x00c80000dc14783b */ /* 0x000eaa0000000200 */
[----:B------:R-:W-:Y:S01]  /*1fe40*/  HMMA.16816.F32 R168, R28, R186, R168 ;  /* 0x000000ba1ca8723c */ /* 0x000fe200000018a8 */
[----:B------:R-:W3:Y:S04]  /*1fe50*/  LDSM.16.M88.4 R184, [R208] ;  /* 0x00000000d0b8783b */ /* 0x000ee80000000200 */
[----:B------:R-:W4:Y:S01]  /*1fe60*/  LDSM.16.M88.4 R28, [R220+0xc000] ;  /* 0x00c00000dc1c783b */ /* 0x000f220000000200 */
[C---:B-----5:R-:W-:Y:S06]  /*1fe70*/  HMMA.16816.F32 R180, R32.reuse, R192, R180 ;  /* 0x000000c020b4723c */ /* 0x060fec00000018b4 */
[----:B------:R-:W-:Y:S01]  /*1fe80*/  HMMA.16816.F32 R176, R32, R194, R176 ;  /* 0x000000c220b0723c */ /* 0x000fe200000018b0 */
[----:B------:R-:W5:-:S15]  /*1fe90*/  LDSM.16.M88.4 R192, [R220+0xd800] ;  /* 0x00d80000dcc0783b */ /* 0x000f5e0000000200 */
[----:B------:R-:W-:-:S02]  /*1fea0*/  NOP ;  /* 0x0000000000007918 */ /* 0x000fc40000000000 */
[C---:B-1----:R-:W-:Y:S06]  /*1feb0*/  HMMA.16816.F32 R180, R188.reuse, R24, R180 ;  /* 0x00000018bcb4723c */ /* 0x042fec00000018b4 */
[C---:B--2---:R-:W-:Y:S06]  /*1fec0*/  HMMA.16816.F32 R8, R188.reuse, R20, R8 ;  /* 0x00000014bc08723c */ /* 0x044fec0000001808 */
[C---:B------:R-:W-:Y:S01]  /*1fed0*/  HMMA.16816.F32 R4, R188.reuse, R22, R4 ;  /* 0x00000016bc04723c */ /* 0x040fe20000001804 */
[----:B------:R-:W-:Y:S05]  /*1fee0*/  LDSM.16.M88.4 R20, [R221+0x4000] ;  /* 0x00400000dd14783b */ /* 0x000fea0000000200 */
[----:B------:R-:W-:Y:S01]  /*1fef0*/  HMMA.16816.F32 R176, R188, R26, R176 ;  /* 0x0000001abcb0723c */ /* 0x000fe200000018b0 */
        /* <DEDUP_REMOVED lines=23> */
[----:B------:R-:W-:Y:S04]  /*20070*/  LDSM.16.M88.4 R28, [R224+0x6000] ;  /* 0x00600000e01c783b */ /* 0x000fe80000000200 */
[----:B------:R-:W4:Y:S01]  /*20080*/  LDSM.16.M88.4 R20, [R207] ;  /* 0x00000000cf14783b */ /* 0x000f220000000200 */
[C---:B-1----:R-:W-:Y:S06]  /*20090*/  HMMA.16816.F32 R16, R24.reuse, R192, R16 ;  /* 0x000000c01810723c */ /* 0x042fec0000001810 */
[C---:B------:R-:W-:Y:S01]  /*200a0*/  HMMA.16816.F32 R12, R24.reuse, R194, R12 ;  /* 0x000000c2180c723c */ /* 0x040fe2000000180c */
[----:B------:R-:W-:Y:S05]  /*200b0*/  LDSM.16.M88.4 R192, [R222+0x6000] ;  /* 0x00600000dec0783b */ /* 0x000fea0000000200 */
[C---:B------:R-:W-:Y:S06]  /*200c0*/  HMMA.16816.F32 R8, R24.reuse, R188, R8 ;  /* 0x000000bc1808723c */ /* 0x040fec0000001808 */
[C---:B------:R-:W-:Y:S01]  /*200d0*/  HMMA.16816.F32 R4, R24.reuse, R190, R4 ;  /* 0x000000be1804723c */ /* 0x040fe20000001804 */
[----:B------:R-:W1:Y:S05]  /*200e0*/  LDSM.16.M88.4 R188, [R206] ;  /* 0x00000000cebc783b */ /* 0x000e6a0000000200 */
[C---:B--2---:R-:W-:Y:S06]  /*200f0*/  HMMA.16816.F32 R180, R24.reuse, R184, R180 ;  /* 0x000000b818b4723c */ /* 0x044fec00000018b4 */
[C---:B------:R-:W-:Y:S01]  /*20100*/  HMMA.16816.F32 R176, R24.reuse, R186, R176 ;  /* 0x000000ba18b0723c */ /* 0x040fe200000018b0 */
[----:B------:R-:W2:Y:S05]  /*20110*/  LDSM.16.M88.4 R184, [R205] ;  /* 0x00000000cdb8783b */ /* 0x000eaa0000000200 */
[C---:B---3--:R-:W-:Y:S06]  /*20120*/  HMMA.16816.F32 R172, R24.reuse, R32, R172 ;  /* 0x0000002018ac723c */ /* 0x048fec00000018ac */
[----:B------:R-:W-:Y:S01]  /*20130*/  HMMA.16816.F32 R168, R24, R34, R168 ;  /* 0x0000002218a8723c */ /* 0x000fe200000018a8 */
[----:B------:R-:W3:Y:S04]  /*20140*/  LDSM.16.M88.4 R32, [R204] ;  /* 0x00000000cc20783b */ /* 0x000ee80000000200 */
[----:B------:R-:W5:Y:S01]  /*20150*/  LDSM.16.M88.4 R24, [R220+0xe000] ;  /* 0x00e00000dc18783b */ /* 0x000f620000000200 */
[C---:B----4-:R-:W-:Y:S06]  /*20160*/  HMMA.16816.F32 R16, R28.reuse, R20, R16 ;  /* 0x000000141c10723c */ /* 0x050fec0000001810 */
[C---:B------:R-:W-:Y:S01]  /*20170*/  HMMA.16816.F32 R12, R28.reuse, R22, R12 ;  /* 0x000000161c0c723c */ /* 0x040fe2000000180c */
[----:B------:R-:W4:Y:S05]  /*20180*/  LDSM.16.M88.4 R20, [R220+0xe800] ;  /* 0x00e80000dc14783b */ /* 0x000f2a0000000200 */
[C---:B-1----:R-:W-:Y:S06]  /*20190*/  HMMA.16816.F32 R8, R28.reuse, R188, R8 ;  /* 0x000000bc1c08723c */ /* 0x042fec0000001808 */
[C---:B------:R-:W-:Y:S01]  /*201a0*/  HMMA.16816.F32 R4, R28.reuse, R190, R4 ;  /* 0x000000be1c04723c */ /* 0x040fe20000001804 */
[----:B------:R-:W1:Y:S05]  /*201b0*/  LDSM.16.M88.4 R188, [R220+0xf000] ;  /* 0x00f00000dcbc783b */ /* 0x000e6a0000000200 */
[C---:B--2---:R-:W-:Y:S06]  /*201c0*/  HMMA.16816.F32 R180, R28.reuse, R184, R180 ;  /* 0x000000b81cb4723c */ /* 0x044fec00000018b4 */
[C---:B------:R-:W-:Y:S01]  /*201d0*/  HMMA.16816.F32 R176, R28.reuse, R186, R176 ;  /* 0x000000ba1cb0723c */ /* 0x040fe200000018b0 */
[----:B------:R-:W2:Y:S05]  /*201e0*/  LDSM.16.M88.4 R184, [R220+0xf800] ;  /* 0x00f80000dcb8783b */ /* 0x000eaa0000000200 */
[C---:B---3--:R-:W-:Y:S06]  /*201f0*/  HMMA.16816.F32 R172, R28.reuse, R32, R172 ;  /* 0x000000201cac723c */ /* 0x048fec00000018ac */
[----:B------:R-:W-:Y:S01]  /*20200*/  HMMA.16816.F32 R168, R28, R34, R168 ;  /* 0x000000221ca8723c */ /* 0x000fe200000018a8 */
[----:B------:R-:W-:Y:S04]  /*20210*/  LDSM.16.M88.4 R32, [R221+0x6000] ;  /* 0x00600000dd20783b */ /* 0x000fe80000000200 */
[----:B------:R-:W3:Y:S01]  /*20220*/  LDSM.16.M88.4 R28, [R216+0x6000] ;  /* 0x00600000d81c783b */ /* 0x000ee20000000200 */
[C---:B-----5:R-:W-:Y:S06]  /*20230*/  HMMA.16816.F32 R16, R192.reuse, R24, R16 ;  /* 0x00000018c010723c */ /* 0x060fec0000001810 */
[C---:B------:R-:W-:Y:S01]  /*20240*/  HMMA.16816.F32 R12, R192.reuse, R26, R12 ;  /* 0x0000001ac00c723c */ /* 0x040fe2000000180c */
[----:B------:R-:W5:Y:S05]  /*20250*/  LDSM.16.M88.4 R24, [R216+0x6800] ;  /* 0x00680000d818783b */ /* 0x000f6a0000000200 */
[C---:B----4-:R-:W-:Y:S06]  /*20260*/  HMMA.16816.F32 R8, R192.reuse, R20, R8 ;  /* 0x00000014c008723c */ /* 0x050fec0000001808 */
[C---:B------:R-:W-:Y:S01]  /*20270*/  HMMA.16816.F32 R4, R192.reuse, R22, R4 ;  /* 0x00000016c004723c */ /* 0x040fe20000001804 */
[----:B------:R-:W4:Y:S05]  /*20280*/  LDSM.16.M88.4 R20, [R216+0x7000] ;  /* 0x00700000d814783b */ /* 0x000f2a0000000200 */
[C---:B-1----:R-:W-:Y:S06]  /*20290*/  HMMA.16816.F32 R180, R192.reuse, R188, R180 ;  /* 0x000000bcc0b4723c */ /* 0x042fec00000018b4 */
[----:B------:R-:W-:Y:S01]  /*202a0*/  HMMA.16816.F32 R176, R192, R190, R176 ;  /* 0x000000bec0b0723c */ /* 0x000fe200000018b0 */
[----:B------:R-:W-:-:S02]  /*202b0*/  IMAD.MOV.U32 R189, RZ, RZ, R198 ;  /* 0x000000ffffbd7224 */ /* 0x000fc400078e00c6 */
[----:B------:R-:W-:-:S03]  /*202c0*/  IMAD.MOV.U32 R188, RZ, RZ, R199 ;  /* 0x000000ffffbc7224 */ /* 0x000fc600078e00c7 */
[----:B--2---:R-:W-:Y:S06]  /*202d0*/  HMMA.16816.F32 R172, R192, R184, R172 ;  /* 0x000000b8c0ac723c */ /* 0x004fec00000018ac */
[C---:B---3--:R-:W-:Y:S06]  /*202e0*/  HMMA.16816.F32 R16, R32.reuse, R28, R16 ;  /* 0x0000001c2010723c */ /* 0x048fec0000001810 */
[----:B------:R-:W-:Y:S01]  /*202f0*/  HMMA.16816.F32 R12, R32, R30, R12 ;  /* 0x0000001e200c723c */ /* 0x000fe2000000180c */
[----:B------:R-:W-:-:S05]  /*20300*/  LOP3.LUT R28, R165, 0x6, RZ, 0xc0, !PT ;  /* 0x00000006a51c7812 */ /* 0x000fca00078ec0ff */
[----:B-----5:R-:W-:Y:S01]  /*20310*/  HMMA.16816.F32 R8, R32, R24, R8 ;  /* 0x000000182008723c */ /* 0x020fe20000001808 */
[----:B------:R-:W-:-:S04]  /*20320*/  IMAD R28, R246, 0x40, R28 ;  /* 0x00000040f61c7824 */ /* 0x000fc800078e021c */
[----:B------:R-:W-:Y:S01]  /*20330*/  VIADD R29, R28, 0x1 ;  /* 0x000000011c1d7836 */ /* 0x000fe20000000000 */
[----:B------:R-:W-:Y:S01]  /*20340*/  HMMA.16816.F32 R4, R32, R26, R4 ;  /* 0x0000001a2004723c */ /* 0x000fe20000001804 */
[----:B------:R-:W1:Y:S01]  /*20350*/  LDSM.16.M88.4 R24, [R216+0x7800] ;  /* 0x00780000d818783b */ /* 0x000e620000000200 */
[----:B------:R-:W-:-:S04]  /*20360*/  DEPBAR.LE SB0, 0x0 ;  /* 0x000080000000791a */ /* 0x000fc80000000000 */
[----:B----4-:R-:W-:Y:S01]  /*20370*/  HMMA.16816.F32 R180, R32, R20, R180 ;  /* 0x0000001420b4723c */ /* 0x010fe200000018b4 */
[----:B------:R-:W-:Y:S01]  /*20380*/  BAR.SYNC.DEFER_BLOCKING 0x0 ;  /* 0x0000000000007b1d */ /* 0x000fe20000010000 */
[C---:B------:R-:W-:Y:S02]  /*20390*/  ISETP.GE.AND P2, PT, R29.reuse, R0, PT ;  /* 0x000000001d00720c */ /* 0x040fe40003f46270 */
[----:B------:R-:W-:Y:S02]  /*203a0*/  ISETP.GE.AND P1, PT, R29, R2, PT ;  /* 0x000000021d00720c */ /* 0x000fe40003f26270 */
[----:B------:R-:W-:Y:S01]  /*203b0*/  FSEL R17, R17, -INF , !P2 ;  /* 0xff80000011117808 */ /* 0x000fe20005000000 */
[C---:B------:R-:W-:Y:S01]  /*203c0*/  VIADD R21, R28.reuse, 0x8 ;  /* 0x000000081c157836 */ /* 0x040fe20000000000 */
[----:B------:R-:W-:Y:S01]  /*203d0*/  FSEL R19, R19, -INF , !P1 ;  /* 0xff80000013137808 */ /* 0x000fe20004800000 */
[----:B------:R-:W-:Y:S01]  /*203e0*/  VIADD R20, R28, 0x9 ;  /* 0x000000091c147836 */ /* 0x000fe20000000000 */
[----:B------:R-:W-:Y:S02]  /*203f0*/  HMMA.16816.F32 R168, R192, R186, R168 ;  /* 0x000000bac0a8723c */ /* 0x000fe400000018a8 */
[----:B------:R-:W-:-:S02]  /*20400*/  ISETP.GE.AND P6, PT, R21, R0, PT ;  /* 0x000000001500720c */ /* 0x000fc40003fc6270 */
[----:B------:R-:W-:Y:S01]  /*20410*/  ISETP.GE.AND P2, PT, R21, R2, PT ;  /* 0x000000021500720c */ /* 0x000fe20003f46270 */
[----:B------:R-:W-:Y:S01]  /*20420*/  VIADD R21, R28, 0x10 ;  /* 0x000000101c157836 */ /* 0x000fe20000000000 */
[----:B------:R-:W-:Y:S01]  /*20430*/  FSEL R12, R12, -INF , !P6 ;  /* 0xff8000000c0c7808 */ /* 0x000fe20007000000 */
[----:B------:R-:W-:Y:S01]  /*20440*/  HMMA.16816.F32 R176, R32, R22, R176 ;  /* 0x0000001620b0723c */ /* 0x000fe200000018b0 */
[C---:B------:R-:W-:Y:S02]  /*20450*/  ISETP.GE.AND P1, PT, R20.reuse, R0, PT ;  /* 0x000000001400720c */ /* 0x040fe40003f26270 */
[----:B------:R-:W-:Y:S01]  /*20460*/  ISETP.GE.AND P6, PT, R20, R2, PT ;  /* 0x000000021400720c */ /* 0x000fe20003fc6270 */
[----:B------:R-:W-:Y:S01]  /*20470*/  VIADD R20, R28, 0x11 ;  /* 0x000000111c147836 */ /* 0x000fe20000000000 */
[----:B------:R-:W-:Y:S02]  /*20480*/  FSEL R14, R14, -INF , !P2 ;  /* 0xff8000000e0e7808 */ /* 0x000fe40005000000 */
[----:B------:R-:W-:-:S02]  /*20490*/  ISETP.GE.AND P2, PT, R21, R0, PT ;  /* 0x000000001500720c */ /* 0x000fc40003f46270 */
[----:B------:R-:W-:Y:S02]  /*204a0*/  FSEL R13, R13, -INF , !P1 ;  /* 0xff8000000d0d7808 */ /* 0x000fe40004800000 */
[----:B------:R-:W-:Y:S02]  /*204b0*/  FSEL R15, R15, -INF , !P6 ;  /* 0xff8000000f0f7808 */ /* 0x000fe40007000000 */
[----:B------:R-:W-:Y:S01]  /*204c0*/  FSEL R200, R8, -INF , !P2 ;  /* 0xff80000008c87808 */ /* 0x000fe20005000000 */
[----:B------:R-:W-:Y:S01]  /*204d0*/  VIADD R8, R28, 0x18 ;  /* 0x000000181c087836 */ /* 0x000fe20000000000 */
[----:B------:R-:W-:Y:S02]  /*204e0*/  ISETP.GE.AND P1, PT, R21, R2, PT ;  /* 0x000000021500720c */ /* 0x000fe40003f26270 */
[----:B------:R-:W-:Y:S02]  /*204f0*/  ISETP.GE.AND P6, PT, R20, R0, PT ;  /* 0x000000001400720c */ /* 0x000fe40003fc6270 */
[----:B------:R-:W-:-:S02]  /*20500*/  FSEL R194, R10, -INF , !P1 ;  /* 0xff8000000ac27808 */ /* 0x000fc40004800000 */
[----:B------:R-:W-:Y:S01]  /*20510*/  FSEL R201, R9, -INF , !P6 ;  /* 0xff80000009c97808 */ /* 0x000fe20007000000 */
[----:B------:R-:W-:Y:S01]  /*20520*/  VIADD R9, R28, 0x20 ;  /* 0x000000201c097836 */ /* 0x000fe20000000000 */
[C---:B------:R-:W-:Y:S02]  /*20530*/  ISETP.GE.AND P1, PT, R8.reuse, R0, PT ;  /* 0x000000000800720c */ /* 0x040fe40003f26270 */
[-C--:B------:R-:W-:Y:S01]  /*20540*/  ISETP.GE.AND P6, PT, R8, R2.reuse, PT ;  /* 0x000000020800720c */ /* 0x080fe20003fc6270 */
[----:B------:R-:W-:Y:S01]  /*20550*/  VIADD R8, R28, 0x19 ;  /* 0x000000191c087836 */ /* 0x000fe20000000000 */
[----:B------:R-:W-:Y:S02]  /*20560*/  ISETP.GE.AND P2, PT, R20, R2, PT ;  /* 0x000000021400720c */ /* 0x000fe40003f46270 */
[----:B------:R-:W-:Y:S01]  /*20570*/  FSEL R195, R4, -INF , !P1 ;  /* 0xff80000004c37808 */ /* 0x000fe20004800000 */
[----:B------:R-:W-:Y:S01]  /*20580*/  VIADD R4, R28, 0x21 ;  /* 0x000000211c047836 */ /* 0x000fe20000000000 */
[----:B------:R-:W-:-:S02]  /*20590*/  FSEL R22, R11, -INF , !P2 ;  /* 0xff8000000b167808 */ /* 0x000fc40005000000 */
[----:B------:R-:W-:Y:S02]  /*205a0*/  ISETP.GE.AND P2, PT, R8, R0, PT ;  /* 0x000000000800720c */ /* 0x000fe40003f46270 */
[----:B------:R-:W-:Y:S02]  /*205b0*/  FSEL R21, R6, -INF , !P6 ;  /* 0xff80000006157808 */ /* 0x000fe40007000000 */
[----:B------:R-:W-:Y:S01]  /*205c0*/  FSEL R23, R5, -INF , !P2 ;  /* 0xff80000005177808 */ /* 0x000fe20005000000 */
[----:B------:R-:W-:Y:S01]  /*205d0*/  VIADD R5, R28, 0x28 ;  /* 0x000000281c057836 */ /* 0x000fe20000000000 */
[----:B------:R-:W-:Y:S02]  /*205e0*/  ISETP.GE.AND P1, PT, R8, R2, PT ;  /* 0x000000020800720c */ /* 0x000fe40003f26270 */
[C---:B------:R-:W-:Y:S02]  /*205f0*/  ISETP.GE.AND P6, PT, R9.reuse, R0, PT ;  /* 0x000000000900720c */ /* 0x040fe40003fc6270 */
[----:B------:R-:W-:-:S02]  /*20600*/  ISETP.GE.AND P2, PT, R9, R2, PT ;  /* 0x000000020900720c */ /* 0x000fc40003f46270 */
[C---:B-1----:R-:W-:Y:S01]  /*20610*/  HMMA.16816.F32 R8, R32.reuse, R24, R172 ;  /* 0x000000182008723c */ /* 0x042fe200000018ac */
[----:B------:R-:W-:Y:S02]  /*20620*/  FSEL R20, R7, -INF , !P1 ;  /* 0xff80000007147808 */ /* 0x000fe40004800000 */
[----:B------:R-:W-:Y:S02]  /*20630*/  FSEL R192, R180, -INF , !P6 ;  /* 0xff800000b4c07808 */ /* 0x000fe40007000000 */
[C---:B------:R-:W-:Y:S01]  /*20640*/  ISETP.GE.AND P1, PT, R4.reuse, R0, PT ;  /* 0x000000000400720c */ /* 0x040fe20003f26270 */
[----:B------:R-:W-:Y:S01]  /*20650*/  HMMA.16816.F32 R24, R32, R26, R168 ;  /* 0x0000001a2018723c */ /* 0x000fe200000018a8 */
[----:B------:R-:W-:Y:S01]  /*20660*/  ISETP.GE.AND P6, PT, R4, R2, PT ;  /* 0x000000020400720c */ /* 0x000fe20003fc6270 */
[----:B------:R-:W-:Y:S01]  /*20670*/  VIADD R4, R28, 0x29 ;  /* 0x000000291c047836 */ /* 0x000fe20000000000 */
[----:B------:R-:W-:Y:S02]  /*20680*/  FSEL R185, R182, -INF , !P2 ;  /* 0xff800000b6b97808 */ /* 0x000fe40005000000 */
[----:B------:R-:W-:-:S02]  /*20690*/  FSEL R190, R181, -INF , !P1 ;  /* 0xff800000b5be7808 */ /* 0x000fc40004800000 */
[C---:B------:R-:W-:Y:S02]  /*206a0*/  ISETP.GE.AND P2, PT, R5.reuse, R0, PT ;  /* 0x000000000500720c */ /* 0x040fe40003f46270 */
[----:B------:R-:W-:Y:S01]  /*206b0*/  ISETP.GE.AND P1, PT, R5, R2, PT ;  /* 0x000000020500720c */ /* 0x000fe20003f26270 */
[----:B------:R-:W-:Y:S01]  /*206c0*/  VIADD R5, R28, 0x30 ;  /* 0x000000301c057836 */ /* 0x000fe20000000000 */
[----:B------:R-:W-:Y:S02]  /*206d0*/  FSEL R187, R183, -INF , !P6 ;  /* 0xff800000b7bb7808 */ /* 0x000fe40007000000 */
[----:B------:R-:W-:Y:S02]  /*206e0*/  ISETP.GE.AND P6, PT, R4, R0, PT ;  /* 0x000000000400720c */ /* 0x000fe40003fc6270 */
[----:B------:R-:W-:Y:S02]  /*206f0*/  FSEL R193, R176, -INF , !P2 ;  /* 0xff800000b0c17808 */ /* 0x000fe40005000000 */
        /* <DEDUP_REMOVED lines=8> */
[----:B------:R-:W-:Y:S02]  /*20780*/  FSEL R175, R8, -INF , !P1 ;  /* 0xff80000008af7808 */ /* 0x000fe40004800000 */
[----:B------:R-:W-:-:S02]  /*20790*/  ISETP.GE.AND P2, PT, R4, R0, PT ;  /* 0x000000000400720c */ /* 0x000fc40003f46270 */
[----:B------:R-:W-:Y:S01]  /*207a0*/  ISETP.GE.AND P1, PT, R4, R2, PT ;  /* 0x000000020400720c */ /* 0x000fe20003f26270 */
[----:B------:R-:W-:Y:S01]  /*207b0*/  VIADD R4, R28, 0x39 ;  /* 0x000000391c047836 */ /* 0x000fe20000000000 */
[----:B------:R-:W-:Y:S02]  /*207c0*/  FSEL R170, R10, -INF , !P6 ;  /* 0xff8000000aaa7808 */ /* 0x000fe40007000000 */
[-C--:B------:R-:W-:Y:S02]  /*207d0*/  ISETP.GE.AND P6, PT, R5, R0.reuse, PT ;  /* 0x000000000500720c */ /* 0x080fe40003fc6270 */
[----:B------:R-:W-:Y:S02]  /*207e0*/  FSEL R174, R9, -INF , !P2 ;  /* 0xff80000009ae7808 */ /* 0x000fe40005000000 */
[----:B------:R-:W-:Y:S02]  /*207f0*/  FSEL R173, R24, -INF , !P6 ;  /* 0xff80000018ad7808 */ /* 0x000fe40007000000 */
[----:B------:R-:W-:-:S02]  /*20800*/  ISETP.GE.AND P6, PT, R4, R0, PT ;  /* 0x000000000400720c */ /* 0x000fc40003fc6270 */
[----:B------:R-:W-:Y:S02]  /*20810*/  FSEL R169, R11, -INF , !P1 ;  /* 0xff8000000ba97808 */ /* 0x000fe40004800000 */
[----:B------:R-:W-:Y:S02]  /*20820*/  FSEL R171, R25, -INF , !P6 ;  /* 0xff80000019ab7808 */ /* 0x000fe40007000000 */
[----:B------:R-:W-:Y:S02]  /*20830*/  ISETP.GT.AND P6, PT, R246, R235, PT ;  /* 0x000000ebf600720c */ /* 0x000fe40003fc4270 */
[----:B------:R-:W-:Y:S02]  /*20840*/  ISETP.GE.AND P2, PT, R5, R2, PT ;  /* 0x000000020500720c */ /* 0x000fe40003f46270 */
        /* <DEDUP_REMOVED lines=43> */
[----:B------:R-:W-:-:S03]  /*20b00*/  @!P2 VIADD R8, R8, 0x1 ;  /* 0x000000010808a836 */ /* 0x000fc60000000000 */
[-C--:B------:R-:W-:Y:S02]  /*20b10*/  ISETP.GE.U32.AND P1, PT, R5, R6.reuse, PT ;  /* 0x000000060500720c */ /* 0x080fe40003f26070 */
[-C--:B------:R-:W-:Y:S02]  /*20b20*/  @!P0 IADD3 R0, R0, -R6.reuse, RZ ;  /* 0x8000000600008210 */ /* 0x080fe40007ffe0ff */
[----:B------:R-:W-:Y:S02]  /*20b30*/  @!P0 IADD3 R9, R9, 0x1, RZ ;  /* 0x0000000109098810 */ /* 0x000fe40007ffe0ff */
[----:B------:R-:W-:Y:S02]  /*20b40*/  ISETP.GE.U32.AND P2, PT, R0, R6, PT ;  /* 0x000000060000720c */ /* 0x000fe40003f46070 */
[----:B------:R-:W-:Y:S02]  /*20b50*/  ISETP.GE.AND P0, PT, R7, RZ, PT ;  /* 0x000000ff0700720c */ /* 0x000fe40003f06270 */
[----:B------:R-:W-:Y:S01]  /*20b60*/  LOP3.LUT R0, RZ, R10, RZ, 0x33, !PT ;  /* 0x0000000aff007212 */ /* 0x000fe200078e33ff */
[----:B------:R-:W2:Y:S02]  /*20b70*/  LD.E.64 R6, desc[UR4][R196.64+0x38] ;  /* 0x00003804c4067980 */ /* 0x000ea4000c101b00 */
[----:B------:R-:W-:Y:S01]  /*20b80*/  @P1 VIADD R8, R8, 0x1 ;  /* 0x0000000108081836 */ /* 0x000fe20000000000 */
[----:B------:R-:W-:-:S03]  /*20b90*/  ISETP.GE.AND P1, PT, R2, RZ, PT ;  /* 0x000000ff0200720c */ /* 0x000fc60003f26270 */
[----:B------:R-:W-:Y:S02]  /*20ba0*/  IMAD.MOV.U32 R4, RZ, RZ, R8 ;  /* 0x000000ffff047224 */ /* 0x000fe400078e0008 */
[----:B------:R-:W-:Y:S01]  /*20bb0*/  @P2 VIADD R9, R9, 0x1 ;  /* 0x0000000109092836 */ /* 0x000fe20000000000 */
[----:B------:R-:W-:-:S04]  /*20bc0*/  ISETP.NE.AND P2, PT, R10, RZ, PT ;  /* 0x000000ff0a00720c */ /* 0x000fc80003f45270 */
[----:B------:R-:W-:-:S03]  /*20bd0*/  MOV R5, R9 ;  /* 0x0000000900057202 */ /* 0x000fc60000000f00 */
[----:B------:R-:W-:Y:S02]  /*20be0*/  @!P1 IMAD.MOV R4, RZ, RZ, -R4 ;  /* 0x000000ffff049224 */ /* 0x000fe400078e0a04 */
[----:B------:R-:W-:-:S03]  /*20bf0*/  @!P0 IMAD.MOV R5, RZ, RZ, -R5 ;  /* 0x000000ffff058224 */ /* 0x000fc600078e0a05 */
[C---:B------:R-:W-:Y:S02]  /*20c00*/  SEL R4, R0.reuse, R4, !P2 ;  /* 0x0000000400047207 */ /* 0x040fe40005000000 */
[----:B------:R-:W-:-:S03]  /*20c10*/  SEL R5, R0, R5, !P2 ;  /* 0x0000000500057207 */ /* 0x000fc60005000000 */
[----:B------:R-:W-:-:S04]  /*20c20*/  IMAD.WIDE R24, R4, 0x4, R244 ;  /* 0x0000000404187825 */ /* 0x000fc800078e02f4 */
[----:B------:R-:W-:Y:S01]  /*20c30*/  IMAD.WIDE R8, R5, 0x4, R244 ;  /* 0x0000000405087825 */ /* 0x000fe200078e02f4 */
        /* <DEDUP_REMOVED lines=8> */
[----:B------:R-:W-:-:S04]  /*20cc0*/  IMAD R4, R6, R5, R4 ;  /* 0x0000000506047224 */ /* 0x000fc800078e0204 */
[----:B------:R-:W-:Y:S02]  /*20cd0*/  IMAD.IADD R11, R11, 0x1, R4 ;  /* 0x000000010b0b7824 */ /* 0x000fe400078e0204 */
[----:B---3--:R-:W-:-:S05]  /*20ce0*/  IMAD.IADD R0, R0, 0x1, -R2 ;  /* 0x0000000100007824 */ /* 0x008fca00078e0a02 */
[----:B------:R-:W-:Y:S01]  /*20cf0*/  SHF.R.S32.HI R5, RZ, 0x1f, R0 ;  /* 0x0000001fff057819 */ /* 0x000fe20000011400 */
[----:B----4-:R-:W-:-:S04]  /*20d00*/  IMAD R2, R9, R0, RZ ;  /* 0x0000000009027224 */ /* 0x010fc800078e02ff */
[----:B------:R-:W-:Y:S02]  /*20d10*/  IMAD R2, R8, R5, R2 ;  /* 0x0000000508027224 */ /* 0x000fe400078e0202 */
[----:B------:R-:W-:-:S04]  /*20d20*/  IMAD.WIDE.U32 R8, R0, R8, R10 ;  /* 0x0000000800087225 */ /* 0x000fc800078e000a */
[----:B------:R-:W-:Y:S01]  /*20d30*/  IMAD.MOV.U32 R7, RZ, RZ, R8 ;  /* 0x000000ffff077224 */ /* 0x000fe200078e0008 */
[----:B------:R-:W-:Y:S01]  /*20d40*/  IADD3 R6, R9, R2, RZ ;  /* 0x0000000209067210 */ /* 0x000fe20007ffe0ff */
[----:B------:R-:W-:Y:S05]  /*20d50*/  BRA `(.L_x_1993) ;  /* 0x0000000000147947 */ /* 0x000fea0003800000 */
.L_x_1992:
[----:B------:R-:W-:Y:S02]  /*20d60*/  R2UR UR4, R166 ;  /* 0x00000000a60472ca */ /* 0x000fe400000e0000 */
[----:B------:R-:W-:-:S13]  /*20d70*/  R2UR UR5, R167 ;  /* 0x00000000a70572ca */ /* 0x000fda00000e0000 */
[----:B------:R-:W2:Y:S02]  /*20d80*/  LD.E R7, desc[UR4][R196.64+0x38] ;  /* 0x00003804c4077980 */ /* 0x000ea4000c101900 */
[----:B--2---:R-:W-:-:S05]  /*20d90*/  IMAD.U32 R7, R7, -0x40, RZ ;  /* 0xffffffc007077824 */ /* 0x004fca00078e00ff */
[----:B------:R-:W-:Y:S02]  /*20da0*/  SHF.R.S32.HI R6, RZ, 0x1f, R7 ;  /* 0x0000001fff067819 */ /* 0x000fe40000011407 */
.L_x_1993:
[----:B------:R-:W-:Y:S05]  /*20db0*/  BSYNC B0 ;  /* 0x0000000000007941 */ /* 0x000fea0003800000 */
.L_x_1991:
[C---:B------:R-:W-:Y:S02]  /*20dc0*/  @P5 IADD3 R2, P0, R7.reuse, R233, RZ ;  /* 0x000000e907025210 */ /* 0x040fe40007f1e0ff */
[-C--:B------:R-:W-:Y:S02]  /*20dd0*/  LEA R30, P1, R7, R237.reuse, 0x1 ;  /* 0x000000ed071e7211 */ /* 0x080fe400078208ff */
[----:B------:R-:W-:Y:S01]  /*20de0*/  LOP3.LUT R5, R247, 0x1, RZ, 0xc0, !PT ;  /* 0x00000001f7057812 */ /* 0x000fe200078ec0ff */
[----:B------:R-:W-:Y:S01]  /*20df0*/  @P5 IMAD.X R0, R6, 0x1, R234, P0 ;  /* 0x0000000106005824 */ /* 0x000fe200000e06ea */
[C---:B------:R-:W-:Y:S02]  /*20e00*/  LEA.HI.X R31, R7.reuse, R236, R6, 0x1, P1 ;  /* 0x000000ec071f7211 */ /* 0x040fe400008f0c06 */
[----:B------:R-:W-:Y:S02]  /*20e10*/  @P5 LEA R24, P1, R2, R237, 0x1 ;  /* 0x000000ed02185211 */ /* 0x000fe400078208ff */
[----:B------:R-:W-:-:S02]  /*20e20*/  @P4 IADD3 R4, P0, R7, R233, RZ ;  /* 0x000000e907044210 */ /* 0x000fc40007f1e0ff */
[-C--:B------:R-:W-:Y:S02]  /*20e30*/  @P5 LEA.HI.X R25, R2, R236.reuse, R0, 0x1, P1 ;  /* 0x000000ec02195211 */ /* 0x080fe400008f0c00 */
[----:B------:R-:W-:Y:S01]  /*20e40*/  @P4 LEA R10, P1, R4, R237, 0x1 ;  /* 0x000000ed040a4211 */ /* 0x000fe200078208ff */
[----:B------:R-:W-:Y:S01]  /*20e50*/  @P4 IMAD.X R0, R6, 0x1, R234, P0 ;  /* 0x0000000106004824 */ /* 0x000fe200000e06ea */
[-C--:B------:R-:W-:Y:S02]  /*20e60*/  @P3 IADD3 R2, P0, R7, R233.reuse, RZ ;  /* 0x000000e907023210 */ /* 0x080fe40007f1e0ff */
[----:B------:R-:W-:Y:S02]  /*20e70*/  ISETP.NE.U32.AND P2, PT, R5, 0x1, PT ;  /* 0x000000010500780c */ /* 0x000fe40003f45070 */
[----:B------:R-:W-:Y:S01]  /*20e80*/  @P4 LEA.HI.X R11, R4, R236, R0, 0x1, P1 ;  /* 0x000000ec040b4211 */ /* 0x000fe200008f0c00 */
[----:B------:R-:W-:Y:S01]  /*20e90*/  @P3 IMAD.X R0, R6, 0x1, R234, P0 ;  /* 0x0000000106003824 */ /* 0x000fe200000e06ea */
[----:B------:R-:W-:-:S02]  /*20ea0*/  IADD3 R5, P1, P0, R233, R233, R7 ;  /* 0x000000e9e9057210 */ /* 0x000fc4000783e007 */
[----:B------:R-:W-:Y:S02]  /*20eb0*/  @P5 R2UR UR4, R166 ;  /* 0x00000000a60452ca */ /* 0x000fe400000e0000 */
[----:B------:R-:W-:Y:S02]  /*20ec0*/  IADD3.X R4, R234, R234, R6, P1, P0 ;  /* 0x000000eaea047210 */ /* 0x000fe40000fe0406 */
[CC--:B------:R-:W-:Y:S02]  /*20ed0*/  @P3 LEA R8, P0, R2.reuse, R237.reuse, 0x1 ;  /* 0x000000ed02083211 */ /* 0x0c0fe400078008ff */
[----:B------:R-:W-:Y:S02]  /*20ee0*/  @P5 R2UR UR5, R167 ;  /* 0x00000000a70552ca */ /* 0x000fe400000e0000 */
[----:B------:R-:W-:Y:S02]  /*20ef0*/  @P3 LEA.HI.X R9, R2, R236, R0, 0x1, P0 ;  /* 0x000000ec02093211 */ /* 0x000fe400000f0c00 */
[----:B------:R-:W-:-:S02]  /*20f00*/  @!P2 LEA R26, P1, R5, R237, 0x1 ;  /* 0x000000ed051aa211 */ /* 0x000fc400078208ff */
[CC--:B------:R-:W-:Y:S02]  /*20f10*/  @P5 LEA R176, P0, R5.reuse, R237.reuse, 0x1 ;  /* 0x000000ed05b05211 */ /* 0x0c0fe400078008ff */
[CCC-:B------:R-:W-:Y:S02]  /*20f20*/  @!P2 LEA.HI.X R27, R5.reuse, R236.reuse, R4.reuse, 0x1, P1 ;  /* 0x000000ec051ba211 */ /* 0x1c0fe400008f0c04 */
[CCC-:B------:R-:W-:Y:S02]  /*20f30*/  @P5 LEA.HI.X R177, R5.reuse, R236.reuse, R4.reuse, 0x1, P0 ;  /* 0x000000ec05b15211 */ /* 0x1c0fe400000f0c04 */
[CC--:B------:R-:W-:Y:S02]  /*20f40*/  @P4 LEA R34, P1, R5.reuse, R237.reuse, 0x1 ;  /* 0x000000ed05224211 */ /* 0x0c0fe400078208ff */
[C---:B------:R-:W-:Y:S02]  /*20f50*/  @P3 LEA R32, P0, R5.reuse, R237, 0x1 ;  /* 0x000000ed05203211 */ /* 0x040fe400078008ff */
[----:B------:R-:W-:-:S02]  /*20f60*/  @P4 LEA.HI.X R35, R5, R236, R4, 0x1, P1 ;  /* 0x000000ec05234211 */ /* 0x000fc400008f0c04 */
[C---:B------:R-:W-:Y:S02]  /*20f70*/  @P3 LEA.HI.X R33, R5.reuse, R236, R4, 0x1, P0 ;  /* 0x000000ec05213211 */ /* 0x040fe400000f0c04 */
[-C--:B------:R-:W-:Y:S01]  /*20f80*/  IADD3 R0, P1, R5, R233.reuse, RZ ;  /* 0x000000e905007210 */ /* 0x080fe20007f3e0ff */
[----:B------:R-:W-:Y:S01]  /*20f90*/  @P5 IMAD.MOV.U32 R5, RZ, RZ, R31 ;  /* 0x000000ffff055224 */ /* 0x000fe200078e001f */
[----:B------:R-:W-:Y:S02]  /*20fa0*/  @!P2 IADD3 R7, P0, R7, R233, RZ ;  /* 0x000000e90707a210 */ /* 0x000fe40007f1e0ff */
[----:B------:R-:W-:Y:S01]  /*20fb0*/  @!P2 R2UR UR10, R166 ;  /* 0x00000000a60aa2ca */ /* 0x000fe200000e0000 */
[--C-:B------:R-:W-:Y:S01]  /*20fc0*/  IMAD.X R4, R4, 0x1, R234.reuse, P1 ;  /* 0x0000000104047824 */ /* 0x100fe200008e06ea */
[----:B------:R-:W-:Y:S01]  /*20fd0*/  @!P2 LEA R198, P1, R0, R237, 0x1 ;  /* 0x000000ed00c6a211 */ /* 0x000fe200078208ff */
[----:B------:R-:W-:Y:S01]  /*20fe0*/  @!P2 IMAD.X R6, R6, 0x1, R234, P0 ;  /* 0x000000010606a824 */ /* 0x000fe200000e06ea */
[----:B------:R-:W-:-:S02]  /*20ff0*/  @!P2 R2UR UR11, R167 ;  /* 0x00000000a70ba2ca */ /* 0x000fc400000e0000 */
[CC--:B------:R-:W-:Y:S02]  /*21000*/  @P5 LEA R182, P0, R0.reuse, R237.reuse, 0x1 ;  /* 0x000000ed00b65211 */ /* 0x0c0fe400078008ff */
[CCC-:B------:R-:W-:Y:S02]  /*21010*/  @!P2 LEA.HI.X R199, R0.reuse, R236.reuse, R4.reuse, 0x1, P1 ;  /* 0x000000ec00c7a211 */ /* 0x1c0fe400008f0c04 */
[C---:B------:R-:W-:Y:S02]  /*21020*/  @P5 LEA.HI.X R183, R0.reuse, R236, R4, 0x1, P0 ;  /* 0x000000ec00b75211 */ /* 0x040fe400000f0c04 */
[CC--:B------:R-:W-:Y:S02]  /*21030*/  @P4 LEA R180, P1, R0.reuse, R237.reuse, 0x1 ;  /* 0x000000ed00b44211 */ /* 0x0c0fe400078208ff */
[----:B------:R-:W-:Y:S02]  /*21040*/  @P3 LEA R178, P0, R0, R237, 0x1 ;  /* 0x000000ed00b23211 */ /* 0x000fe400078008ff */
[----:B------:R-:W-:Y:S01]  /*21050*/  @P4 R2UR UR14, R166 ;  /* 0x00000000a60e42ca */ /* 0x000fe200000e0000 */
[----:B------:R-:W-:Y:S01]  /*21060*/  @!PT LDS RZ, [RZ] ;  /* 0x00000000fffff984 */ /* 0x000fe20000000800 */
[----:B------:R-:W-:Y:S01]  /*21070*/  @!PT LDS RZ, [RZ] ;  /* 0x00000000fffff984 */ /* 0x000fe20000000800 */
[----:B------:R-:W-:Y:S01]  /*21080*/  @!PT LDS RZ, [RZ] ;  /* 0x00000000fffff984 */ /* 0x000fe20000000800 */
[----:B------:R-:W-:Y:S01]  /*21090*/  @!P2 LDGSTS.E.BYPASS.LTC128B.128 [R243+0x8000], desc[UR10][R30.64] ;  /* 0x080000001ef3afae */ /* 0x000fe2000b901d4a */
[----:B------:R-:W-:-:S02]  /*210a0*/  @P4 R2UR UR15, R167 ;  /* 0x00000000a70f42ca */ /* 0x000fc400000e0000 */
[CCC-:B------:R-:W-:Y:S01]  /*210b0*/  @P4 LEA.HI.X R181, R0.reuse, R236.reuse, R4.reuse, 0x1, P1 ;  /* 0x000000ec00b54211 */ /* 0x1c0fe200008f0c04 */
[----:B------:R1:W-:Y:S01]  /*210c0*/  @P2 STS.128 [R243+0x8000], RZ ;  /* 0x008000fff3002388 */ /* 0x0003e20000000c00 */
[-C--:B------:R-:W-:Y:S01]  /*210d0*/  @P3 LEA.HI.X R179, R0, R236.reuse, R4, 0x1, P0 ;  /* 0x000000ec00b33211 */ /* 0x080fe200000f0c04 */
[--C-:B------:R-:W-:Y:S01]  /*210e0*/  @P5 IMAD.MOV.U32 R4, RZ, RZ, R30.reuse ;  /* 0x000000ffff045224 */ /* 0x100fe200078e001e */
[C---:B------:R-:W-:Y:S02]  /*210f0*/  @P3 R2UR UR12, R166.reuse ;  /* 0x00000000a60c32ca */ /* 0x040fe400000e0000 */
[----:B------:R-:W-:Y:S02]  /*21100*/  @P3 R2UR UR13, R167 ;  /* 0x00000000a70d32ca */ /* 0x000fe400000e0000 */
[----:B------:R-:W-:Y:S01]  /*21110*/  @!PT LDS RZ, [RZ] ;  /* 0x00000000fffff984 */ /* 0x000fe20000000800 */
[----:B------:R-:W-:Y:S01]  /*21120*/  @!PT LDS RZ, [RZ] ;  /* 0x00000000fffff984 */ /* 0x000fe20000000800 */
[----:B------:R-:W-:Y:S01]  /*21130*/  @!PT LDS RZ, [RZ] ;  /* 0x00000000fffff984 */ /* 0x000fe20000000800 */
[----:B------:R2:W-:Y:S01]  /*21140*/  @P5 LDGSTS.E.BYPASS.LTC128B.128 [R243+0xa000], desc[UR4][R4.64+0x80] ;  /* 0x0a00008004f35fae */ /* 0x0005e2000b901d44 */
[C---:B------:R-:W-:Y:S01]  /*21150*/  @!P2 LEA R202, P1, R7.reuse, R237, 0x1 ;  /* 0x000000ed07caa211 */ /* 0x040fe200078208ff */
[----:B------:R-:W-:Y:S01]  /*21160*/  IMAD.MOV.U32 R237, RZ, RZ, R30 ;  /* 0x000000ffffed7224 */ /* 0x000fe200078e001e */
[----:B------:R-:W-:Y:S01]  /*21170*/  @P3 R2UR UR16, R166 ;  /* 0x00000000a61032ca */ /* 0x000fe200000e0000 */
[----:B------:R1:W-:Y:S01]  /*21180*/  @!P5 STS.128 [R243+0xa000], RZ ;  /* 0x00a000fff300d388 */ /* 0x0003e20000000c00 */
[----:B------:R-:W-:Y:S01]  /*21190*/  @!P2 LEA.HI.X R203, R7, R236, R6, 0x1, P1 ;  /* 0x000000ec07cba211 */ /* 0x000fe200008f0c06 */
[----:B------:R-:W-:Y:S01]  /*211a0*/  IMAD.MOV.U32 R236, RZ, RZ, R31 ;  /* 0x000000ffffec7224 */ /* 0x000fe200078e001f */
[----:B------:R-:W-:Y:S01]  /*211b0*/  @P3 R2UR UR17, R167 ;  /* 0x00000000a71132ca */ /* 0x000fe200000e0000 */
[----:B--2---:R-:W-:-:S02]  /*211c0*/  @P4 IMAD.MOV.U32 R4, RZ, RZ, R30 ;  /* 0x000000ffff044224 */ /* 0x004fc400078e001e */
        /* <DEDUP_REMOVED lines=90> */
.L_x_1990:
[----:B------:R-:W-:Y:S05]  /*21770*/  BSYNC B1 ;  /* 0x0000000000017941 */ /* 0x000fea0003800000 */
.L_x_1989:
        /* <DEDUP_REMOVED lines=37> */
[----:B------:R-:W1:Y:S04]  /*219d0*/  SHFL.BFLY PT, R2, R5, 0x2, 0x1f ;  /* 0x0c401f0005027f89 */ /* 0x000e6800000e0000 */
[----:B------:R-:W3:Y:S01]  /*219e0*/  SHFL.BFLY PT, R0, R4, 0x2, 0x1f ;  /* 0x0c401f0004007f89 */ /* 0x000ee200000e0000 */
[----:B-1----:R-:W-:Y:S02]  /*219f0*/  FMNMX.FTZ R2, R5, R2, !PT ;  /* 0x0000000205027209 */ /* 0x002fe40007810000 */
[----:B---3--:R-:W-:-:S03]  /*21a00*/  FMNMX.FTZ R0, R4, R0, !PT ;  /* 0x0000000004007209 */ /* 0x008fc60007810000 */
[----:B------:R-:W1:Y:S04]  /*21a10*/  SHFL.BFLY PT, R167, R2, 0x1, 0x1f ;  /* 0x0c201f0002a77f89 */ /* 0x000e6800000e0000 */
[----:B------:R-:W3:Y:S01]  /*21a20*/  SHFL.BFLY PT, R166, R0, 0x1, 0x1f ;  /* 0x0c201f0000a67f89 */ /* 0x000ee200000e0000 */
[----:B-1----:R-:W-:Y:S02]  /*21a30*/  FMNMX.FTZ R167, R2, R167, !PT ;  /* 0x000000a702a77209 */ /* 0x002fe40007810000 */
[----:B---3--:R-:W-:Y:S02]  /*21a40*/  FMNMX.FTZ R166, R0, R166, !PT ;  /* 0x000000a600a67209 */ /* 0x008fe40007810000 */
[----:B------:R-:W-:Y:S02]  /*21a50*/  FSETP.NEU.FTZ.AND P1, PT, R167, -INF , PT ;  /* 0xff800000a700780b */ /* 0x000fe40003f3d000 */
[----:B------:R-:W-:-:S02]  /*21a60*/  FSETP.NEU.FTZ.AND P0, PT, R166, -INF , PT ;  /* 0xff800000a600780b */ /* 0x000fc40003f1d000 */
[----:B------:R-:W-:Y:S02]  /*21a70*/  FSEL R4, R167, RZ, P1 ;  /* 0x000000ffa7047208 */ /* 0x000fe40000800000 */
[----:B------:R-:W-:-:S03]  /*21a80*/  FSEL R5, R166, RZ, P0 ;  /* 0x000000ffa6057208 */ /* 0x000fc60000000000 */
[----:B------:R-:W-:Y:S02]  /*21a90*/  FADD.FTZ R4, R164, -R4 ;  /* 0x80000004a4047221 */ /* 0x000fe40000010000 */
[----:B------:R-:W-:Y:S01]  /*21aa0*/  FADD.FTZ R5, R3, -R5 ;  /* 0x8000000503057221 */ /* 0x000fe20000010000 */
[C---:B--2---:R-:W-:Y:S01]  /*21ab0*/  FMUL.FTZ R172, R31.reuse, R167 ;  /* 0x000000a71fac7220 */ /* 0x044fe20000410000 */
[C---:B------:R-:W-:Y:S02]  /*21ac0*/  FMUL.FTZ R30, R31.reuse, R166 ;  /* 0x000000a61f1e7220 */ /* 0x040fe40000410000 */
[C---:B------:R-:W-:Y:S01]  /*21ad0*/  FMUL.FTZ R3, R31.reuse, R5 ;  /* 0x000000051f037220 */ /* 0x040fe20000410000 */
[----:B------:R-:W-:Y:S01]  /*21ae0*/  FMUL.FTZ R4, R31, R4 ;  /* 0x000000041f047220 */ /* 0x000fe20000410000 */
[----:B------:R-:W-:Y:S02]  /*21af0*/  FSEL R172, R172, RZ, P1 ;  /* 0x000000ffacac7208 */ /* 0x000fe40000800000 */
[----:B------:R-:W-:Y:S01]  /*21b00*/  FSEL R30, R30, RZ, P0 ;  /* 0x000000ff1e1e7208 */ /* 0x000fe20000000000 */
[----:B------:R-:W1:Y:S02]  /*21b10*/  MUFU.EX2 R168, R4 ;  /* 0x0000000400a87308 */ /* 0x000e640000000800 */
[-CC-:B------:R-:W-:Y:S01]  /*21b20*/  FFMA.FTZ R165, R16, R31.reuse, -R172.reuse ;  /* 0x0000001f10a57223 */ /* 0x180fe200000108ac */
[-C--:B------:R-:W-:Y:S01]  /*21b30*/  FFMA.FTZ R35, R17, R31.reuse, -R172 ;  /* 0x0000001f11237223 */ /* 0x080fe200000108ac */
[-CC-:B------:R-:W-:Y:S01]  /*21b40*/  FFMA.FTZ R32, R18, R31.reuse, -R30.reuse ;  /* 0x0000001f12207223 */ /* 0x180fe2000001081e */
[-C--:B------:R-:W-:Y:S01]  /*21b50*/  FFMA.FTZ R2, R19, R31.reuse, -R30 ;  /* 0x0000001f13027223 */ /* 0x080fe2000001081e */
[-CC-:B------:R-:W-:Y:S01]  /*21b60*/  FFMA.FTZ R34, R12, R31.reuse, -R172.reuse ;  /* 0x0000001f0c227223 */ /* 0x180fe200000108ac */
[----:B------:R-:W2:Y:S01]  /*21b70*/  LDSM.16.MT88.4 R16, [R230+0x10000] ;  /* 0x01000000e610783b */ /* 0x000ea20000004200 */
[-C--:B------:R-:W-:Y:S01]  /*21b80*/  FFMA.FTZ R33, R13, R31.reuse, -R172 ;  /* 0x0000001f0d217223 */ /* 0x080fe200000108ac */
[-CC-:B------:R-:W-:Y:S01]  /*21b90*/  FFMA.FTZ R0, R14, R31.reuse, -R30.reuse ;  /* 0x0000001f0e007223 */ /* 0x180fe2000001081e */
[-C--:B------:R-:W-:Y:S01]  /*21ba0*/  FFMA.FTZ R164, R15, R31.reuse, -R30 ;  /* 0x0000001f0fa47223 */ /* 0x080fe2000001081e */
[----:B------:R-:W-:Y:S01]  /*21bb0*/  MUFU.EX2 R165, R165 ;  /* 0x000000a500a57308 */ /* 0x000fe20000000800 */
[----:B------:R-:W3:Y:S01]  /*21bc0*/  LDSM.16.MT88.4 R12, [R229+0x10000] ;  /* 0x01000000e50c783b */ /* 0x000ee20000004200 */
[-CC-:B------:R-:W-:Y:S01]  /*21bd0*/  FFMA.FTZ R176, R200, R31.reuse, -R172.reuse ;  /* 0x0000001fc8b07223 */ /* 0x180fe200000108ac */
[-CC-:B------:R-:W-:Y:S01]  /*21be0*/  FFMA.FTZ R177, R201, R31.reuse, -R172.reuse ;  /* 0x0000001fc9b17223 */ /* 0x180fe200000108ac */
[-CC-:B------:R-:W-:Y:S01]  /*21bf0*/  FFMA.FTZ R178, R195, R31.reuse, -R172.reuse ;  /* 0x0000001fc3b27223 */ /* 0x180fe200000108ac */
[----:B------:R-:W-:Y:S01]  /*21c00*/  FFMA.FTZ R180, R23, R31, -R172 ;  /* 0x0000001f17b47223 */ /* 0x000fe200000108ac */
[-C--:B-1----:R-:W-:Y:S01]  /*21c10*/  FMUL.FTZ R160, R160, R168.reuse ;  /* 0x000000a8a0a07220 */ /* 0x082fe20000410000 */
        /* <DEDUP_REMOVED lines=32> */
[----:B------:R-:W-:Y:S01]  /*21e20*/  FMUL.FTZ R84, R84, R168 ;  /* 0x000000a854547220 */ /* 0x000fe20000410000 */
        /* <DEDUP_REMOVED lines=34> */
[-C--:B------:R-:W-:Y:S01]  /*22050*/  FMUL.FTZ R136, R136, R168.reuse ;  /* 0x000000a888887220 */ /* 0x080fe20000410000 */
[-C--:B------:R-:W-:Y:S01]  /*22060*/  FMUL.FTZ R137, R137, R168.reuse ;  /* 0x000000a889897220 */ /* 0x080fe20000410000 */
[-C--:B------:R-:W-:Y:S01]  /*22070*/  FMUL.FTZ R148, R148, R168.reuse ;  /* 0x000000a894947220 */ /* 0x080fe20000410000 */
[-C--:B------:R-:W-:Y:S01]  /*22080*/  FMUL.FTZ R149, R149, R168.reuse ;  /* 0x000000a895957220 */ /* 0x080fe20000410000 */
[-CC-:B------:R-:W-:Y:S01]  /*22090*/  FFMA.FTZ R179, R194, R31.reuse, -R30.reuse ;  /* 0x0000001fc2b37223 */ /* 0x180fe2000001081e */
[-CC-:B------:R-:W-:Y:S01]  /*220a0*/  FFMA.FTZ R181, R22, R31.reuse, -R30.reuse ;  /* 0x0000001f16b57223 */ /* 0x180fe2000001081e */
[--C-:B------:R-:W-:Y:S01]  /*220b0*/  FFMA.FTZ R182, R21, R31, -R30.reuse ;  /* 0x0000001f15b67223 */ /* 0x100fe2000001081e */
        /* <DEDUP_REMOVED lines=72> */
[----:B------:R-:W-:Y:S01]  /*22540*/  FMUL.FTZ R151, R151, R3 ;  /* 0x0000000397977220 */ /* 0x000fe20000410000 */
        /* <DEDUP_REMOVED lines=11> */
[----:B------:R-:W-:Y:S01]  /*22600*/  MUFU.EX2 R177, R177 ;  /* 0x000000b100b17308 */ /* 0x000fe20000000800 */
[C---:B------:R-:W-:Y:S01]  /*22610*/  HMMA.16816.F32 R72, R4.reuse, R10, R72 ;  /* 0x0000000a0448723c */ /* 0x040fe20000001848 */
[----:B------:R-:W3:Y:S01]  /*22620*/  LDSM.16.MT88.4 R8, [R230+0x14000] ;  /* 0x01400000e608783b */ /* 0x000ee20000004200 */
[-C--:B------:R-:W-:Y:S01]  /*22630*/  FMUL.FTZ R146, R146, R3.reuse ;  /* 0x0000000392927220 */ /* 0x080fe20000410000 */
[----:B------:R-:W-:Y:S01]  /*22640*/  FMUL.FTZ R147, R147, R3 ;  /* 0x0000000393937220 */ /* 0x000fe20000410000 */
[-CC-:B------:R-:W-:Y:S01]  /*22650*/  FFMA.FTZ R192, R192, R31.reuse, -R172.reuse ;  /* 0x0000001fc0c07223 */ /* 0x180fe200000108ac */
[----:B------:R-:W-:Y:S01]  /*22660*/  LDSM.16.MT88.4 R20, [R228+0x10800] ;  /* 0x01080000e414783b */ /* 0x000fe20000004200 */
[-CC-:B------:R-:W-:Y:S01]  /*22670*/  FFMA.FTZ R190, R190, R31.reuse, -R172.reuse ;  /* 0x0000001fbebe7223 */ /* 0x180fe200000108ac */
[----:B------:R-:W-:Y:S01]  /*22680*/  MUFU.EX2 R178, R178 ;  /* 0x000000b200b27308 */ /* 0x000fe20000000800 */
[-CC-:B------:R-:W-:Y:S01]  /*22690*/  FFMA.FTZ R193, R193, R31.reuse, -R172.reuse ;  /* 0x0000001fc1c17223 */ /* 0x180fe200000108ac */
[-C--:B------:R-:W-:Y:S01]  /*226a0*/  FFMA.FTZ R191, R191, R31.reuse, -R172 ;  /* 0x0000001fbfbf7223 */ /* 0x080fe200000108ac */
[-CC-:B------:R-:W-:Y:S01]  /*226b0*/  FFMA.FTZ R185, R185, R31.reuse, -R30.reuse ;  /* 0x0000001fb9b97223 */ /* 0x180fe2000001081e */
[-CC-:B------:R-:W-:Y:S01]  /*226c0*/  FFMA.FTZ R187, R187, R31.reuse, -R30.reuse ;  /* 0x0000001fbbbb7223 */ /* 0x180fe2000001081e */
[-CC-:B------:R-:W-:Y:S01]  /*226d0*/  FFMA.FTZ R186, R186, R31.reuse, -R30.reuse ;  /* 0x0000001fbaba7223 */ /* 0x180fe2000001081e */
[-C--:B------:R-:W-:Y:S01]  /*226e0*/  FFMA.FTZ R184, R184, R31.reuse, -R30 ;  /* 0x0000001fb8b87223 */ /* 0x080fe2000001081e */
[-CC-:B------:R-:W-:Y:S01]  /*226f0*/  FFMA.FTZ R175, R175, R31.reuse, -R172.reuse ;  /* 0x0000001fafaf7223 */ /* 0x180fe200000108ac */
[----:B------:R-:W-:Y:S01]  /*22700*/  MUFU.EX2 R180, R180 ;  /* 0x000000b400b47308 */ /* 0x000fe20000000800 */
[-CC-:B------:R-:W-:Y:S01]  /*22710*/  FFMA.FTZ R174, R174, R31.reuse, -R172.reuse ;  /* 0x0000001faeae7223 */ /* 0x180fe200000108ac */
[C---:B-1----:R-:W-:Y:S01]  /*22720*/  HMMA.16816.F32 R76, R4.reuse, R16, R76 ;  /* 0x00000010044c723c */ /* 0x042fe2000000184c */
[-CC-:B------:R-:W-:Y:S01]  /*22730*/  FFMA.FTZ R173, R173, R31.reuse, -R172.reuse ;  /* 0x0000001fadad7223 */ /* 0x180fe200000108ac */
[-C--:B------:R-:W-:Y:S01]  /*22740*/  FFMA.FTZ R171, R171, R31.reuse, -R172 ;  /* 0x0000001fabab7223 */ /* 0x080fe200000108ac */
[-CC-:B------:R-:W-:Y:S01]  /*22750*/  FFMA.FTZ R170, R170, R31.reuse, -R30.reuse ;  /* 0x0000001faaaa7223 */ /* 0x180fe2000001081e */
[-CC-:B------:R-:W-:Y:S01]  /*22760*/  FFMA.FTZ R169, R169, R31.reuse, -R30.reuse ;  /* 0x0000001fa9a97223 */ /* 0x180fe2000001081e */
[-CC-:B------:R-:W-:Y:S01]  /*22770*/  FFMA.FTZ R172, R29, R31.reuse, -R30.reuse ;  /* 0x0000001f1dac7223 */ /* 0x180fe2000001081e */
[C---:B------:R-:W-:Y:S01]  /*22780*/  HMMA.16816.F32 R80, R4.reuse, R18, R80 ;  /* 0x000000120450723c */ /* 0x040fe20000001850 */
[----:B------:R-:W1:Y:S01]  /*22790*/  LDSM.16.MT88.4 R16, [R229+0x14000] ;  /* 0x01400000e510783b */ /* 0x000e620000004200 */
[----:B------:R-:W5:Y:S01]  /*227a0*/  MUFU.EX2 R179, R179 ;  /* 0x000000b300b37308 */ /* 0x000f620000000800 */
[----:B------:R-:W-:Y:S01]  /*227b0*/  FFMA.FTZ R194, R28, R31, -R30 ;  /* 0x0000001f1cc27223 */ /* 0x000fe2000001081e */
[----:B------:R-:W-:Y:S01]  /*227c0*/  FFMA.FTZ R165, R249, R168, R165 ;  /* 0x000000a8f9a57223 */ /* 0x000fe200000100a5 */
[----:B------:R-:W-:Y:S01]  /*227d0*/  FFMA.FTZ R3, R248, R3, R32 ;  /* 0x00000003f8037223 */ /* 0x000fe20000010020 */
[C---:B--2---:R-:W-:Y:S01]  /*227e0*/  HMMA.16816.F32 R84, R4.reuse, R12, R84 ;  /* 0x0000000c0454723c */ /* 0x044fe20000001854 */
[----:B------:R-:W-:Y:S01]  /*227f0*/  LDSM.16.MT88.4 R28, [R229+0x13800] ;  /* 0x01380000e51c783b */ /* 0x000fe20000004200 */
[----:B------:R-:W-:Y:S01]  /*22800*/  FADD.FTZ R165, R35, R165 ;  /* 0x000000a523a57221 */ /* 0x000fe20000010000 */
[----:B------:R-:W-:Y:S01]  /*22810*/  FADD.FTZ R3, R2, R3 ;  /* 0x0000000302037221 */ /* 0x000fe20000010000 */
[----:B------:R-:W2:Y:S02]  /*22820*/  MUFU.EX2 R181, R181 ;  /* 0x000000b500b57308 */ /* 0x000ea40000000800 */
[----:B------:R-:W-:Y:S01]  /*22830*/  HMMA.16816.F32 R88, R4, R14, R88 ;  /* 0x0000000e0458723c */ /* 0x000fe20000001858 */
[----:B------:R-:W2:Y:S01]  /*22840*/  LDSM.16.MT88.4 R12, [R228+0x14000] ;  /* 0x01400000e40c783b */ /* 0x000ea20000004200 */
[----:B------:R-:W-:Y:S01]  /*22850*/  FADD.FTZ R165, R34, R165 ;  /* 0x000000a522a57221 */ /* 0x000fe20000010000 */
[----:B------:R-:W-:-:S03]  /*22860*/  FADD.FTZ R3, R0, R3 ;  /* 0x0000000300037221 */ /* 0x000fc60000010000 */
[C---:B---3--:R-:W-:Y:S01]  /*22870*/  HMMA.16816.F32 R92, R4.reuse, R8, R92 ;  /* 0x00000008045c723c */ /* 0x048fe2000000185c */
[----:B------:R-:W-:Y:S01]  /*22880*/  MUFU.EX2 R182, R182 ;  /* 0x000000b600b67308 */ /* 0x000fe20000000800 */
[----:B------:R-:W-:Y:S01]  /*22890*/  FADD.FTZ R165, R33, R165 ;  /* 0x000000a521a57221 */ /* 0x000fe20000010000 */
[----:B------:R-:W-:Y:S01]  /*228a0*/  FADD.FTZ R3, R164, R3 ;  /* 0x00000003a4037221 */ /* 0x000fe20000010000 */
[----:B------:R-:W-:Y:S02]  /*228b0*/  MOV R164, R167 ;  /* 0x000000a700a47202 */ /* 0x000fe40000000f00 */
[----:B------:R-:W-:Y:S01]  /*228c0*/  HMMA.16816.F32 R96, R4, R10, R96 ;  /* 0x0000000a0460723c */ /* 0x000fe20000001860 */
[----:B------:R-:W3:Y:S01]  /*228d0*/  LDSM.16.MT88.4 R8, [R227+0x14000] ;  /* 0x01400000e308783b */ /* 0x000ee20000004200 */
[----:B----4-:R-:W-:Y:S01]  /*228e0*/  FADD.FTZ R165, R176, R165 ;  /* 0x000000a5b0a57221 */ /* 0x010fe20000010000 */
[----:B------:R-:W4:Y:S01]  /*228f0*/  MUFU.EX2 R183, R183 ;  /* 0x000000b700b77308 */ /* 0x000f220000000800 */
[----:B-----5:R-:W-:-:S07]  /*22900*/  FADD.FTZ R3, R179, R3 ;  /* 0x00000003b3037221 */ /* 0x020fce0000010000 */
[----:B------:R-:W5:Y:S01]  /*22910*/  MUFU.EX2 R192, R192 ;  /* 0x000000c000c07308 */ /* 0x000f620000000800 */
[C---:B-1----:R-:W-:Y:S07]  /*22920*/  HMMA.16816.F32 R100, R4.reuse, R16, R100 ;  /* 0x000000100464723c */ /* 0x042fee0000001864 */
[----:B------:R-:W-:Y:S01]  /*22930*/  MUFU.EX2 R190, R190 ;  /* 0x000000be00be7308 */ /* 0x000fe20000000800 */
[C---:B------:R-:W-:Y:S01]  /*22940*/  HMMA.16816.F32 R104, R4.reuse, R18, R104 ;  /* 0x000000120468723c */ /* 0x040fe20000001868 */
[----:B------:R-:W1:Y:S06]  /*22950*/  LDSM.16.MT88.4 R16, [R230+0x16000] ;  /* 0x01600000e610783b */ /* 0x000e6c0000004200 */
[----:B------:R-:W-:Y:S01]  /*22960*/  MUFU.EX2 R193, R193 ;  /* 0x000000c100c17308 */ /* 0x000fe20000000800 */
[C---:B--2---:R-:W-:Y:S06]  /*22970*/  HMMA.16816.F32 R108, R4.reuse, R12, R108 ;  /* 0x0000000c046c723c */ /* 0x044fec000000186c */
[C---:B------:R-:W-:Y:S01]  /*22980*/  HMMA.16816.F32 R112, R4.reuse, R14, R112 ;  /* 0x0000000e0470723c */ /* 0x040fe20000001870 */
[----:B------:R-:W2:Y:S01]  /*22990*/  LDSM.16.MT88.4 R12, [R229+0x16000] ;  /* 0x01600000e50c783b */ /* 0x000ea20000004200 */
[----:B------:R-:W-:Y:S04]  /*229a0*/  MUFU.EX2 R191, R191 ;  /* 0x000000bf00bf7308 */ /* 0x000fe80000000800 */
[C---:B---3--:R-:W-:Y:S04]  /*229b0*/  HMMA.16816.F32 R116, R4.reuse, R8, R116 ;  /* 0x000000080474723c */ /* 0x048fe80000001874 */
[----:B------:R-:W3:Y:S02]  /*229c0*/  MUFU.EX2 R185, R185 ;  /* 0x000000b900b97308 */ /* 0x000ee40000000800 */
[C---:B------:R-:W-:Y:S01]  /*229d0*/  HMMA.16816.F32 R120, R4.reuse, R10, R120 ;  /* 0x0000000a0478723c */ /* 0x040fe20000001878 */
[----:B------:R-:W4:Y:S05]  /*229e0*/  LDSM.16.MT88.4 R8, [R228+0x16000] ;  /* 0x01600000e408783b */ /* 0x000f2a0000004200 */
[----:B------:R-:W3:Y:S08]  /*229f0*/  MUFU.EX2 R187, R187 ;  /* 0x000000bb00bb7308 */ /* 0x000ef00000000800 */
[----:B------:R-:W-:Y:S01]  /*22a00*/  MUFU.EX2 R186, R186 ;  /* 0x000000ba00ba7308 */ /* 0x000fe20000000800 */
[C---:B-1----:R-:W-:Y:S07]  /*22a10*/  HMMA.16816.F32 R124, R4.reuse, R16, R124 ;  /* 0x00000010047c723c */ /* 0x042fee000000187c */
[----:B------:R-:W1:Y:S01]  /*22a20*/  MUFU.EX2 R184, R184 ;  /* 0x000000b800b87308 */ /* 0x000e620000000800 */
[C---:B------:R-:W-:Y:S01]  /*22a30*/  HMMA.16816.F32 R128, R4.reuse, R18, R128 ;  /* 0x000000120480723c */ /* 0x040fe20000001880 */
[----:B------:R-:W5:Y:S05]  /*22a40*/  LDSM.16.MT88.4 R16, [R227+0x16000] ;  /* 0x01600000e310783b */ /* 0x000f6a0000004200 */
[C---:B--2---:R-:W-:Y:S01]  /*22a50*/  HMMA.16816.F32 R132, R4.reuse, R12, R132 ;  /* 0x0000000c0484723c */ /* 0x044fe20000001884 */
[----:B------:R-:W2:Y:S05]  /*22a60*/  MUFU.EX2 R175, R175 ;  /* 0x000000af00af7308 */ /* 0x000eaa0000000800 */
[C---:B------:R-:W-:Y:S01]  /*22a70*/  HMMA.16816.F32 R152, R4.reuse, R14, R152 ;  /* 0x0000000e0498723c */ /* 0x040fe20000001898 */
[----:B------:R-:W3:Y:S02]  /*22a80*/  LDSM.16.MT88.4 R12, [R230+0x10800] ;  /* 0x01080000e60c783b */ /* 0x000ee40000004200 */
[----:B------:R-:W-:Y:S03]  /*22a90*/  MUFU.EX2 R174, R174 ;  /* 0x000000ae00ae7308 */ /* 0x000fe60000000800 */
[C---:B----4-:R-:W-:Y:S05]  /*22aa0*/  HMMA.16816.F32 R136, R4.reuse, R8, R136 ;  /* 0x000000080488723c */ /* 0x050fea0000001888 */
[----:B------:R-:W-:Y:S01]  /*22ab0*/  MUFU.EX2 R173, R173 ;  /* 0x000000ad00ad7308 */ /* 0x000fe20000000800 */
[C---:B------:R-:W-:Y:S01]  /*22ac0*/  HMMA.16816.F32 R148, R4.reuse, R10, R148 ;  /* 0x0000000a0494723c */ /* 0x040fe20000001894 */
[----:B------:R-:W4:Y:S06]  /*22ad0*/  LDSM.16.MT88.4 R8, [R229+0x10800] ;  /* 0x01080000e508783b */ /* 0x000f2c0000004200 */
[----:B------:R-:W-:Y:S08]  /*22ae0*/  MUFU.EX2 R171, R171 ;  /* 0x000000ab00ab7308 */ /* 0x000ff00000000800 */
[----:B------:R-:W2:Y:S01]  /*22af0*/  MUFU.EX2 R170, R170 ;  /* 0x000000aa00aa7308 */ /* 0x000ea20000000800 */
[C---:B-----5:R-:W-:Y:S06]  /*22b00*/  HMMA.16816.F32 R140, R4.reuse, R16, R140 ;  /* 0x00000010048c723c */ /* 0x060fec000000188c */
[----:B------:R-:W-:Y:S01]  /*22b10*/  HMMA.16816.F32 R144, R4, R18, R144 ;  /* 0x000000120490723c */ /* 0x000fe20000001890 */
[----:B------:R-:W5:Y:S01]  /*22b20*/  LDSM.16.MT88.4 R16, [R228+0x12800] ;  /* 0x01280000e410783b */ /* 0x000f620000004200 */
[----:B------:R-:W2:Y:S05]  /*22b30*/  MUFU.EX2 R169, R169 ;  /* 0x000000a900a97308 */ /* 0x000eaa0000000800 */
[C---:B------:R-:W-:Y:S01]  /*22b40*/  F2FP.F16.F32.PACK_AB R4, R177.reuse, R176 ;  /* 0x000000b0b104723e */ /* 0x040fe200000000ff */
[----:B------:R-:W-:Y:S01]  /*22b50*/  FADD.FTZ R177, R177, R165 ;  /* 0x000000a5b1b17221 */ /* 0x000fe20000010000 */
[C---:B------:R-:W-:Y:S01]  /*22b60*/  F2FP.F16.F32.PACK_AB R5, R181.reuse, R179 ;  /* 0x000000b3b505723e */ /* 0x040fe200000000ff */
[----:B------:R-:W2:Y:S01]  /*22b70*/  MUFU.EX2 R172, R172 ;  /* 0x000000ac00ac7308 */ /* 0x000ea20000000800 */
[----:B------:R-:W-:Y:S01]  /*22b80*/  F2FP.F16.F32.PACK_AB R6, R180, R178 ;  /* 0x000000b2b406723e */ /* 0x000fe200000000ff */
[----:B------:R-:W-:Y:S01]  /*22b90*/  FADD.FTZ R181, R181, R3 ;  /* 0x00000003b5b57221 */ /* 0x000fe20000010000 */
[----:B------:R-:W-:Y:S01]  /*22ba0*/  F2FP.F16.F32.PACK_AB R7, R183, R182 ;  /* 0x000000b6b707723e */ /* 0x000fe200000000ff */
[----:B------:R-:W-:Y:S01]  /*22bb0*/  FADD.FTZ R177, R178, R177 ;  /* 0x000000b1b2b17221 */ /* 0x000fe20000010000 */
[----:B------:R-:W-:Y:S01]  /*22bc0*/  MOV R3, R166 ;  /* 0x000000a600037202 */ /* 0x000fe20000000f00 */
[----:B------:R-:W-:-:S02]  /*22bd0*/  FADD.FTZ R181, R182, R181 ;  /* 0x000000b5b6b57221 */ /* 0x000fc40000010000 */
[----:B------:R-:W2:Y:S01]  /*22be0*/  MUFU.EX2 R194, R194 ;  /* 0x000000c200c27308 */ /* 0x000ea20000000800 */
[----:B------:R-:W-:Y:S01]  /*22bf0*/  FADD.FTZ R180, R180, R177 ;  /* 0x000000b1b4b47221 */ /* 0x000fe20000010000 */
[C---:B---3--:R-:W-:Y:S01]  /*22c00*/  HMMA.16816.F32 R160, R4.reuse, R12, R160 ;  /* 0x0000000c04a0723c */ /* 0x048fe200000018a0 */
[----:B------:R-:W-:Y:S02]  /*22c10*/  FADD.FTZ R183, R183, R181 ;  /* 0x000000b5b7b77221 */ /* 0x000fe40000010000 */
[----:B------:R-:W-:Y:S02]  /*22c20*/  FADD.FTZ R180, R192, R180 ;  /* 0x000000b4c0b47221 */ /* 0x000fe40000010000 */
[----:B------:R-:W-:Y:S01]  /*22c30*/  FADD.FTZ R183, R185, R183 ;  /* 0x000000b7b9b77221 */ /* 0x000fe20000010000 */
[C---:B------:R-:W-:Y:S01]  /*22c40*/  HMMA.16816.F32 R156, R4.reuse, R14, R156 ;  /* 0x0000000e049c723c */ /* 0x040fe2000000189c */
[----:B------:R-:W3:Y:S05]  /*22c50*/  LDSM.16.MT88.4 R12, [R230+0x12800] ;  /* 0x01280000e60c783b */ /* 0x000eea0000004200 */
[C---:B----4-:R-:W-:Y:S06]  /*22c60*/  HMMA.16816.F32 R36, R4.reuse, R8, R36 ;  /* 0x000000080424723c */ /* 0x050fec0000001824 */
[C---:B------:R-:W-:Y:S01]  /*22c70*/  HMMA.16816.F32 R40, R4.reuse, R10, R40 ;  /* 0x0000000a0428723c */ /* 0x040fe20000001828 */
[----:B------:R-:W4:Y:S05]  /*22c80*/  LDSM.16.MT88.4 R8, [R229+0x12800] ;  /* 0x01280000e508783b */ /* 0x000f2a0000004200 */
[C---:B------:R-:W-:Y:S06]  /*22c90*/  HMMA.16816.F32 R44, R4.reuse, R20, R44 ;  /* 0x00000014042c723c */ /* 0x040fec000000182c */
        /* <DEDUP_REMOVED lines=38> */
[C---:B-1----:R-:W-:Y:S06]  /*22f00*/  HMMA.16816.F32 R140, R4.reuse, R20, R140 ;  /* 0x00000014048c723c */ /* 0x042fec000000188c */
        /* <DEDUP_REMOVED lines=13> */
[----:B--2---:R-:W-:Y:S01]  /*22fe0*/  FADD.FTZ R191, R175, R191 ;  /* 0x000000bfafbf7221 */ /* 0x004fe20000010000 */
[----:B------:R-:W-:-:S03]  /*22ff0*/  FADD.FTZ R184, R170, R184 ;  /* 0x000000b8aab87221 */ /* 0x000fc60000010000 */
[----:B------:R-:W-:Y:S01]  /*23000*/  FADD.FTZ R191, R174, R191 ;  /* 0x000000bfaebf7221 */ /* 0x000fe20000010000 */
[----:B------:R-:W-:Y:S01]  /*23010*/  HMMA.16816.F32 R156, R4, R14, R156 ;  /* 0x0000000e049c723c */ /* 0x000fe2000000189c */
[----:B------:R-:W1:Y:S01]  /*23020*/  LDSM.16.MT88.4 R12, [R230+0x13000] ;  /* 0x01300000e60c783b */ /* 0x000e620000004200 */
[----:B------:R-:W-:Y:S01]  /*23030*/  FADD.FTZ R184, R169, R184 ;  /* 0x000000b8a9b87221 */ /* 0x000fe20000010000 */
[----:B------:R-:W-:-:S03]  /*23040*/  FADD.FTZ R191, R173, R191 ;  /* 0x000000bfadbf7221 */ /* 0x000fc60000010000 */
[----:B----4-:R-:W-:Y:S01]  /*23050*/  HMMA.16816.F32 R36, R4, R8, R36 ;  /* 0x000000080424723c */ /* 0x010fe20000001824 */
[----:B------:R-:W-:Y:S01]  /*23060*/  FADD.FTZ R184, R172, R184 ;  /* 0x000000b8acb87221 */ /* 0x000fe20000010000 */
[----:B------:R-:W-:-:S03]  /*23070*/  FADD.FTZ R249, R171, R191 ;  /* 0x000000bfabf97221 */ /* 0x000fc60000010000 */
[----:B------:R-:W-:Y:S01]  /*23080*/  FADD.FTZ R248, R194, R184 ;  /* 0x000000b8c2f87221 */ /* 0x000fe20000010000 */
[C---:B------:R-:W-:Y:S01]  /*23090*/  HMMA.16816.F32 R40, R4.reuse, R10, R40 ;  /* 0x0000000a0428723c */ /* 0x040fe20000001828 */
[----:B------:R-:W2:Y:S05]  /*230a0*/  LDSM.16.MT88.4 R8, [R229+0x13000] ;  /* 0x01300000e508783b */ /* 0x000eaa0000004200 */
[C---:B-----5:R-:W-:Y:S06]  /*230b0*/  HMMA.16816.F32 R44, R4.reuse, R16, R44 ;  /* 0x00000010042c723c */ /* 0x060fec000000182c */
        /* <DEDUP_REMOVED lines=62> */
[----:B------:R-:W5:Y:S05]  /*234a0*/  LDSM.16.MT88.4 R24, [R228+0x15800] ;  /* 0x01580000e418783b */ /* 0x000f6a0000004200 */
        /* <DEDUP_REMOVED lines=14> */
[C---:B-----5:R-:W-:Y:S06]  /*23590*/  HMMA.16816.F32 R108, R4.reuse, R24, R108 ;  /* 0x00000018046c723c */ /* 0x060fec000000186c */
        /* <DEDUP_REMOVED lines=10> */
.L_x_1985:
[----:B------:R-:W-:Y:S05]  /*23640*/  @!P6 BRA `(.L_x_1994) ;  /* 0x000000480010e947 */ /* 0x000fea0003800000 */
[----:B------:R-:W-:Y:S02]  /*23650*/  MOV R0, R3 ;  /* 0x0000000300007202 */ /* 0x000fe40000000f00 */
[----:B------:R-:W-:-:S07]  /*23660*/  MOV R2, R164 ;  /* 0x000000a400027202 */ /* 0x000fce0000000f00 */
.L_x_2003:
[----:B------:R-:W1:Y:S01]  /*23670*/  LDC.64 R166, c[0x0][0x208] ;  /* 0x00008200ffa67b82 */ /* 0x000e620000000a00 */
[----:B------:R-:W-:Y:S04]  /*23680*/  DEPBAR.LE SB0, 0x0 ;  /* 0x000080000000791a */ /* 0x000fe80000000000 */
[----:B------:R-:W-:Y:S05]  /*23690*/  WARPSYNC.ALL ;  /* 0x0000000000007948 */ /* 0x000fea0003800000 */
[----:B------:R-:W2:Y:S08]  /*236a0*/  LDC.64 R164, c[0x0][0x198] ;  /* 0x00006600ffa47b82 */ /* 0x000eb00000000a00 */
[----:B------:R-:W-:Y:S01]  /*236b0*/  BAR.SYNC.DEFER_BLOCKING 0x0 ;  /* 0x0000000000007b1d */ /* 0x000fe20000010000 */
[----:B------:R-:W-:Y:S01]  /*236c0*/  ISETP.NE.U32.AND P0, PT, R244, RZ, PT ;  /* 0x000000fff400720c */ /* 0x000fe20003f05070 */
[----:B------:R-:W-:Y:S03]  /*236d0*/  VIADD R246, R246, 0xffffffff ;  /* 0xfffffffff6f67836 */ /* 0x000fe60000000000 */
        /* <DEDUP_REMOVED lines=8> */
[----:B------:R-:W-:Y:S02]  /*23760*/  IABS R4, R3 ;  /* 0x0000000300047213 */ /* 0x000fe40000000000 */
[C---:B------:R-:W-:Y:S02]  /*23770*/  R2UR UR12, R166.reuse ;  /* 0x00000000a60c72ca */ /* 0x040fe400000e0000 */
[C---:B------:R-:W-:Y:S02]  /*23780*/  R2UR UR13, R167.reuse ;  /* 0x00000000a70d72ca */ /* 0x040fe400000e0000 */
        /* <DEDUP_REMOVED lines=63> */
.L_x_1996:
[----:B-1----:R-:W-:Y:S02]  /*23b80*/  R2UR UR4, R166 ;  /* 0x00000000a60472ca */ /* 0x002fe400000e0000 */
[----:B------:R-:W-:Y:S11]  /*23b90*/  R2UR UR5, R167 ;  /* 0x00000000a70572ca */ /* 0x000ff600000e0000 */
[----:B------:R-:W-:Y:S02]  /*23ba0*/  @!UPT UIADD3 URZ, URZ, URZ, URZ ;  /* 0x0000003f3f3ff290 */ /* 0x000fe4000fffe03f */
[----:B--2---:R-:W2:Y:S02]  /*23bb0*/  LD.E R10, desc[UR4][R164.64+0x40] ;  /* 0x00004004a40a7980 */ /* 0x004ea4000c101900 */
[----:B--2---:R-:W-:Y:S05]  /*23bc0*/  IMAD.U32 R10, R10, -0x40, RZ ;  /* 0xffffffc00a0a7824 */ /* 0x004fea00078e00ff */
[----:B------:R-:W-:Y:S02]  /*23bd0*/  SHF.R.S32.HI R4, RZ, 0x1f, R10 ;  /* 0x0000001fff047819 */ /* 0x000fe4000001140a */
.L_x_1997:
[----:B------:R-:W-:Y:S05]  /*23be0*/  BSYNC B0 ;  /* 0x0000000000007941 */ /* 0x000fea0003800000 */
.L_x_1995:
        /* <DEDUP_REMOVED lines=105> */
[----:B------:R-:W-:Y:S01]  /*24280*/  ISETP.GT.AND P0, PT, R246, R235, PT ;  /* 0x000000ebf600720c */ /* 0x000fe20003f04270 */
        /* <DEDUP_REMOVED lines=254> */
[----:B------:R-:W-:Y:S02]  /*25270*/  R2UR UR4, R166 ;  /* 0x00000000a60472ca */ /* 0x000fe400000e0000 */
[C---:B------:R-:W-:Y:S01]  /*25280*/  R2UR UR5, R167.reuse ;  /* 0x00000000a70572ca */ /* 0x040fe200000e0000 */
[----:B------:R-:W-:Y:S01]  /*25290*/  VIADD R173, R168, 0xffffffc0 ;  /* 0xffffffc0a8ad7836 */ /* 0x000fe20000000000 */
[----:B------:R-:W-:Y:S02]  /*252a0*/  IABS R3, R168 ;  /* 0x000000a800037213 */ /* 0x000fe40000000000 */
[C---:B------:R-:W-:Y:S02]  /*252b0*/  R2UR UR12, R166.reuse ;  /* 0x00000000a60c72ca */ /* 0x040fe400000e0000 */
[----:B------:R-:W-:Y:S02]  /*252c0*/  IABS R169, R173 ;  /* 0x000000ad00a97213 */ /* 0x000fe40000000000 */
[C---:B------:R-:W-:Y:S02]  /*252d0*/  R2UR UR13, R167.reuse ;  /* 0x00000000a70d72ca */ /* 0x040fe400000e0000 */
[C---:B------:R-:W-:Y:S02]  /*252e0*/  R2UR UR14, R166.reuse ;  /* 0x00000000a60e72ca */ /* 0x040fe400000e0000 */
[C---:B------:R-:W-:Y:S01]  /*252f0*/  R2UR UR15, R167.reuse ;  /* 0x00000000a70f72ca */ /* 0x040fe200000e0000 */
[----:B------:R-:W2:Y:S01]  /*25300*/  LD.E R175, desc[UR4][R164.64+0x170] ;  /* 0x00017004a4af7980 */ /* 0x000ea2000c101900 */
[----:B------:R-:W-:Y:S02]  /*25310*/  R2UR UR10, R166 ;  /* 0x00000000a60a72ca */ /* 0x000fe400000e0000 */
[----:B------:R-:W-:Y:S11]  /*25320*/  R2UR UR11, R167 ;  /* 0x00000000a70b72ca */ /* 0x000ff600000e0000 */
[----:B------:R-:W-:Y:S02]  /*25330*/  @!UPT UIADD3 URZ, URZ, URZ, URZ ;  /* 0x0000003f3f3ff290 */ /* 0x000fe4000fffe03f */
[----:B------:R-:W3:Y:S01]  /*25340*/  LD.E.64 R178, desc[UR10][R164.64+0x20] ;  /* 0x0000200aa4b27980 */ /* 0x000ee2000c101b00 */
        /* <DEDUP_REMOVED lines=15> */
[-C--:B------:R-:W-:Y:S02]  /*25440*/  IMAD R169, R172, R170.reuse, R169 ;  /* 0x000000aaaca97224 */ /* 0x080fe400078e02a9 */
[----:B------:R-:W-:Y:S03]  /*25450*/  IMAD.HI.U32 R174, R174, R3, RZ ;  /* 0x00000003aeae7227 */ /* 0x000fe600078e00ff */
[C---:B------:R-:W-:Y:S01]  /*25460*/  ISETP.GT.U32.AND P2, PT, R171.reuse, R169, PT ;  /* 0x000000a9ab00720c */ /* 0x040fe20003f44070 */
[----:B------:R-:W-:Y:S05]  /*25470*/  IMAD R3, R174, R170, R3 ;  /* 0x000000aaae037224 */ /* 0x000fea00078e0203 */
[----:B------:R-:W-:Y:S07]  /*25480*/  ISETP.GT.U32.AND P0, PT, R171, R3, PT ;  /* 0x00000003ab00720c */ /* 0x000fee0003f04070 */
[--C-:B------:R-:W-:Y:S02]  /*25490*/  @!P2 IMAD.IADD R169, R169, 0x1, -R171.reuse ;  /* 0x00000001a9a9a824 */ /* 0x100fe400078e0aab */
[----:B------:R-:W-:Y:S03]  /*254a0*/  @!P2 VIADD R172, R172, 0x1 ;  /* 0x00000001acaca836 */ /* 0x000fe60000000000 */
[-C--:B------:R-:W-:Y:S01]  /*254b0*/  ISETP.GE.U32.AND P1, PT, R169, R171.reuse, PT ;  /* 0x000000aba900720c */ /* 0x080fe20003f26070 */
[----:B------:R-:W-:Y:S01]  /*254c0*/  @!P0 IMAD.IADD R3, R3, 0x1, -R171 ;  /* 0x0000000103038824 */ /* 0x000fe200078e0aab */
[----:B------:R-:W-:Y:S02]  /*254d0*/  @!P0 IADD3 R174, R174, 0x1, RZ ;  /* 0x00000001aeae8810 */ /* 0x000fe40007ffe0ff */
[----:B------:R-:W-:Y:S02]  /*254e0*/  ISETP.GE.AND P0, PT, R173, RZ, PT ;  /* 0x000000ffad00720c */ /* 0x000fe40003f06270 */
[----:B------:R-:W-:Y:S02]  /*254f0*/  ISETP.GE.U32.AND P2, PT, R3, R171, PT ;  /* 0x000000ab0300720c */ /* 0x000fe40003f46070 */
[----:B------:R-:W-:Y:S05]  /*25500*/  LOP3.LUT R3, RZ, R175, RZ, 0x33, !PT ;  /* 0x000000afff037212 */ /* 0x000fea00078e33ff */
[----:B------:R-:W-:Y:S01]  /*25510*/  @P1 VIADD R172, R172, 0x1 ;  /* 0x00000001acac1836 */ /* 0x000fe20000000000 */
[----:B------:R-:W-:Y:S03]  /*25520*/  ISETP.GE.AND P1, PT, R168, RZ, PT ;  /* 0x000000ffa800720c */ /* 0x000fe60003f26270 */
[----:B------:R-:W-:Y:S02]  /*25530*/  @!P0 IMAD.MOV R172, RZ, RZ, -R172 ;  /* 0x000000ffffac8224 */ /* 0x000fe400078e0aac */
[----:B------:R-:W-:Y:S01]  /*25540*/  @P2 VIADD R174, R174, 0x1 ;  /* 0x00000001aeae2836 */ /* 0x000fe20000000000 */
[----:B------:R-:W-:Y:S04]  /*25550*/  ISETP.NE.AND P2, PT, R175, RZ, PT ;  /* 0x000000ffaf00720c */ /* 0x000fe80003f45270 */
[C---:B------:R-:W-:Y:S03]  /*25560*/  SEL R172, R3.reuse, R172, !P2 ;  /* 0x000000ac03ac7207 */ /* 0x040fe60005000000 */
[----:B------:R-:W-:Y:S01]  /*25570*/  @!P1 IMAD.MOV R174, RZ, RZ, -R174 ;  /* 0x000000ffffae9224 */ /* 0x000fe200078e0aae */
[C---:B------:R-:W-:Y:S04]  /*25580*/  LEA R170, P1, R172.reuse, R244, 0x2 ;  /* 0x000000f4acaa7211 */ /* 0x040fe800078210ff */
[----:B------:R-:W-:Y:S02]  /*25590*/  SEL R174, R3, R174, !P2 ;  /* 0x000000ae03ae7207 */ /* 0x000fe40005000000 */
[-C--:B------:R-:W-:Y:S02]  /*255a0*/  LEA.HI.X.SX32 R171, R172, R245.reuse, 0x2, P1 ;  /* 0x000000f5acab7211 */ /* 0x080fe400008f16ff */
[C---:B------:R-:W-:Y:S02]  /*255b0*/  LEA R168, P0, R174.reuse, R244, 0x2 ;  /* 0x000000f4aea87211 */ /* 0x040fe400078010ff */
[C---:B------:R-:W-:Y:S01]  /*255c0*/  IADD3 R172, R174.reuse, -R172, RZ ;  /* 0x800000acaeac7210 */ /* 0x040fe20007ffe0ff */
[----:B------:R1:W4:Y:S01]  /*255d0*/  LD.E R3, desc[UR12][R170.64] ;  /* 0x0000000caa037980 */ /* 0x000322000c101900 */
[----:B------:R-:W-:Y:S03]  /*255e0*/  LEA.HI.X.SX32 R169, R174, R245, 0x2, P0 ;  /* 0x000000f5aea97211 */ /* 0x000fe600000f16ff */
[----:B------:R-:W-:Y:S02]  /*255f0*/  IMAD R175, R175, R172, -0x40 ;  /* 0xffffffc0afaf7424 */ /* 0x000fe400078e02ac */
[----:B------:R2:W4:Y:S03]  /*25600*/  LD.E R168, desc[UR14][R168.64] ;  /* 0x0000000ea8a87980 */ /* 0x000526000c101900 */
[----:B-1----:R-:W-:Y:S01]  /*25610*/  SHF.R.S32.HI R170, RZ, 0x1f, R175 ;  /* 0x0000001fffaa7819 */ /* 0x002fe200000114af */
[-C--:B--2---:R-:W-:Y:S02]  /*25620*/  IMAD R169, R177, R175.reuse, RZ ;  /* 0x000000afb1a97224 */ /* 0x084fe400078e02ff */
[C---:B------:R-:W-:Y:S04]  /*25630*/  IMAD.WIDE.U32 R172, R176.reuse, R175, RZ ;  /* 0x000000afb0ac7225 */ /* 0x040fe800078e00ff */
[----:B------:R-:W-:Y:S04]  /*25640*/  IMAD R169, R176, R170, R169 ;  /* 0x000000aab0a97224 */ /* 0x000fe800078e02a9 */
[----:B------:R-:W-:Y:S02]  /*25650*/  IMAD.IADD R173, R173, 0x1, R169 ;  /* 0x00000001adad7824 */ /* 0x000fe400078e02a9 */
[----:B----4-:R-:W-:Y:S04]  /*25660*/  IMAD.IADD R3, R3, 0x1, -R168 ;  /* 0x0000000103037824 */ /* 0x010fe800078e0aa8 */
[----:B---3--:R-:W-:Y:S01]  /*25670*/  IMAD R168, R179, R3, RZ ;  /* 0x00000003b3a87224 */ /* 0x008fe200078e02ff */
[----:B------:R-:W-:Y:S01]  /*25680*/  SHF.R.S32.HI R169, RZ, 0x1f, R3 ;  /* 0x0000001fffa97819 */ /* 0x000fe20000011403 */
[----:B------:R-:W-:Y:S04]  /*25690*/  IMAD.WIDE.U32 R172, R3, R178, R172 ;  /* 0x000000b203ac7225 */ /* 0x000fe800078e00ac */
[----:B------:R-:W-:Y:S04]  /*256a0*/  IMAD R168, R178, R169, R168 ;  /* 0x000000a9b2a87224 */ /* 0x000fe800078e02a8 */
[----:B------:R-:W-:Y:S01]  /*256b0*/  IMAD.IADD R168, R173, 0x1, R168 ;  /* 0x00000001ada87824 */ /* 0x000fe200078e02a8 */
[----:B------:R-:W-:Y:S05]  /*256c0*/  BRA `(.L_x_2002) ;  /* 0x0000000000187947 */ /* 0x000fea0003800000 */
.L_x_2001:
[----:B------:R-:W-:Y:S02]  /*256d0*/  R2UR UR4, R166 ;  /* 0x00000000a60472ca */ /* 0x000fe400000e0000 */
[----:B------:R-:W-:Y:S11]  /*256e0*/  R2UR UR5, R167 ;  /* 0x00000000a70572ca */ /* 0x000ff600000e0000 */
[----:B------:R-:W-:Y:S02]  /*256f0*/  @!UPT UIADD3 URZ, URZ, URZ, URZ ;  /* 0x0000003f3f3ff290 */ /* 0x000fe4000fffe03f */
[----:B------:R-:W2:Y:S02]  /*25700*/  LD.E R172, desc[UR4][R164.64+0x38] ;  /* 0x00003804a4ac7980 */ /* 0x000ea4000c101900 */
[----:B--2---:R-:W-:Y:S05]  /*25710*/  IMAD.U32 R172, R172, -0x40, RZ ;  /* 0xffffffc0acac7824 */ /* 0x004fea00078e00ff */
[----:B------:R-:W-:Y:S02]  /*25720*/  SHF.R.S32.HI R168, RZ, 0x1f, R172 ;  /* 0x0000001fffa87819 */ /* 0x000fe400000114ac */
.L_x_2002:
[----:B------:R-:W-:Y:S05]  /*25730*/  BSYNC B0 ;  /* 0x0000000000007941 */ /* 0x000fea0003800000 */
.L_x_2000:
        /* <DEDUP_REMOVED lines=135> */
.L_x_1999:
[----:B------:R-:W-:Y:S05]  /*25fb0*/  BSYNC B1 ;  /* 0x0000000000017941 */ /* 0x000fea0003800000 */
.L_x_1998:
        /* <DEDUP_REMOVED lines=128> */
[----:B------:R-:W-:Y:S01]  /*267c0*/  LDSM.16.MT88.4 R152, [R230+0x10800] ;  /* 0x01080000e698783b */ /* 0x000fe20000004200 */
        /* <DEDUP_REMOVED lines=33> */
[----:B------:R-:W-:Y:S01]  /*269e0*/  ISETP.GT.AND P0, PT, R246, R235, PT ;  /* 0x000000ebf600720c */ /* 0x000fe20003f04270 */
        /* <DEDUP_REMOVED lines=8> */
[----:B------:R-:W5:Y:S01]  /*26a70*/  MUFU.EX2 R201, R201 ;  /* 0x000000c900c97308 */ /* 0x000f620000000800 */
[----:B------:R-:W-:Y:S01]  /*26a80*/  FMUL.FTZ R97, R2, R97 ;  /* 0x0000006102617220 */ /* 0x000fe20000410000 */
[C---:B------:R-:W-:Y:S01]  /*26a90*/  HMMA.16816.F32 R48, R160.reuse, R178, R48 ;  /* 0x000000b2a030723c */ /* 0x040fe20000001830 */
[----:B------:R-:W-:Y:S02]  /*26aa0*/  LDSM.16.MT88.4 R176, [R228+0x10800] ;  /* 0x01080000e4b0783b */ /* 0x000fe40000004200 */
[C---:B------:R-:W-:Y:S03]  /*26ab0*/  FMUL.FTZ R98, R0.reuse, R98 ;  /* 0x0000006200627220 */ /* 0x040fe60000410000 */
[C---:B--2---:R-:W-:Y:S02]  /*26ac0*/  HMMA.16816.F32 R52, R160.reuse, R156, R52 ;  /* 0x0000009ca034723c */ /* 0x044fe40000001834 */
[----:B------:R-:W-:Y:S03]  /*26ad0*/  MUFU.EX2 R202, R202 ;  /* 0x000000ca00ca7308 */ /* 0x000fe60000000800 */
        /* <DEDUP_REMOVED lines=67> */
[-C--:B------:R-:W-:Y:S01]  /*26f10*/  FFMA.FTZ R203, R17, R165.reuse, -R197 ;  /* 0x000000a511cb7223 */ /* 0x080fe200000108c5 */
[-CC-:B------:R-:W-:Y:S03]  /*26f20*/  FFMA.FTZ R250, R18, R165.reuse, -R196.reuse ;  /* 0x000000a512fa7223 */ /* 0x180fe600000108c4 */
[----:B------:R-:W-:Y:S01]  /*26f30*/  FFMA.FTZ R251, R19, R165, -R196 ;  /* 0x000000a513fb7223 */ /* 0x000fe200000108c4 */
[C---:B------:R-:W-:Y:S01]  /*26f40*/  FMUL.FTZ R16, R2.reuse, R148 ;  /* 0x0000009402107220 */ /* 0x040fe20000410000 */
[----:B---3--:R-:W-:Y:S01]  /*26f50*/  F2FP.F16.F32.PACK_AB R148, R199, R198 ;  /* 0x000000c6c794723e */ /* 0x008fe200000000ff */
[----:B------:R-:W-:Y:S01]  /*26f60*/  FMUL.FTZ R17, R2, R149 ;  /* 0x0000009502117220 */ /* 0x000fe20000410000 */
[----:B-----5:R-:W-:Y:S01]  /*26f70*/  F2FP.F16.F32.PACK_AB R149, R201, R200 ;  /* 0x000000c8c995723e */ /* 0x020fe200000000ff */
[C---:B------:R-:W-:Y:S01]  /*26f80*/  FMUL.FTZ R18, R0.reuse, R150 ;  /* 0x0000009600127220 */ /* 0x040fe20000410000 */
[C---:B--2---:R-:W-:Y:S01]  /*26f90*/  HMMA.16816.F32 R124, R160.reuse, R156, R124 ;  /* 0x0000009ca07c723c */ /* 0x044fe2000000187c */
[----:B------:R-:W2:Y:S02]  /*26fa0*/  MUFU.EX2 R203, R203 ;  /* 0x000000cb00cb7308 */ /* 0x000ea40000000800 */
[----:B------:R-:W-:Y:S01]  /*26fb0*/  FMUL.FTZ R19, R0, R151 ;  /* 0x0000009700137220 */ /* 0x000fe20000410000 */
[C---:B------:R-:W-:Y:S01]  /*26fc0*/  FMUL.FTZ R140, R2.reuse, R140 ;  /* 0x0000008c028c7220 */ /* 0x040fe20000410000 */
[----:B------:R-:W-:Y:S01]  /*26fd0*/  FMUL.FTZ R141, R2, R141 ;  /* 0x0000008d028d7220 */ /* 0x000fe20000410000 */
[C---:B------:R-:W-:Y:S01]  /*26fe0*/  HMMA.16816.F32 R128, R160.reuse, R158, R128 ;  /* 0x0000009ea080723c */ /* 0x040fe20000001880 */
[----:B------:R-:W3:Y:S04]  /*26ff0*/  LDSM.16.MT88.4 R156, [R227+0x16000] ;  /* 0x01600000e39c783b */ /* 0x000ee80000004200 */
[----:B------:R-:W-:Y:S01]  /*27000*/  MUFU.EX2 R250, R250 ;  /* 0x000000fa00fa7308 */ /* 0x000fe20000000800 */
[C---:B------:R-:W-:Y:S01]  /*27010*/  FMUL.FTZ R142, R0.reuse, R142 ;  /* 0x0000008e008e7220 */ /* 0x040fe20000410000 */
[C---:B-1----:R-:W-:Y:S08]  /*27020*/  HMMA.16816.F32 R132, R160.reuse, R168, R132 ;  /* 0x000000a8a084723c */ /* 0x042ff00000001884 */
[----:B------:R-:W1:Y:S01]  /*27030*/  MUFU.EX2 R251, R251 ;  /* 0x000000fb00fb7308 */ /* 0x000e620000000800 */
[C---:B------:R-:W-:Y:S01]  /*27040*/  HMMA.16816.F32 R12, R160.reuse, R170, R12 ;  /* 0x000000aaa00c723c */ /* 0x040fe2000000180c */
[----:B------:R-:W5:Y:S02]  /*27050*/  LDSM.16.MT88.4 R168, [R229+0x10800] ;  /* 0x01080000e5a8783b */ /* 0x000f640000004200 */
[----:B--2---:R-:W-:Y:S03]  /*27060*/  F2FP.F16.F32.PACK_AB R150, R203, R202 ;  /* 0x000000cacb96723e */ /* 0x004fe600000000ff */
[C---:B----4-:R-:W-:Y:S05]  /*27070*/  HMMA.16816.F32 R136, R160.reuse, R172, R136 ;  /* 0x000000aca088723c */ /* 0x050fea0000001888 */
[----:B------:R-:W-:Y:S01]  /*27080*/  FMUL.FTZ R143, R0, R143 ;  /* 0x0000008f008f7220 */ /* 0x000fe20000410000 */
[C---:B------:R-:W-:Y:S01]  /*27090*/  HMMA.16816.F32 R16, R160.reuse, R174, R16 ;  /* 0x000000aea010723c */ /* 0x040fe20000001810 */
[----:B------:R-:W2:Y:S04]  /*270a0*/  LDSM.16.MT88.4 R172, [R227+0x10800] ;  /* 0x01080000e3ac783b */ /* 0x000ea80000004200 */
[C---:B------:R-:W-:Y:S01]  /*270b0*/  FMUL.FTZ R144, R2.reuse, R144 ;  /* 0x0000009002907220 */ /* 0x040fe20000410000 */
[----:B------:R-:W-:Y:S01]  /*270c0*/  FMUL.FTZ R145, R2, R145 ;  /* 0x0000009102917220 */ /* 0x000fe20000410000 */
[C---:B------:R-:W-:Y:S01]  /*270d0*/  FMUL.FTZ R146, R0.reuse, R146 ;  /* 0x0000009200927220 */ /* 0x040fe20000410000 */
[----:B------:R-:W-:Y:S03]  /*270e0*/  FMUL.FTZ R147, R0, R147 ;  /* 0x0000009300937220 */ /* 0x000fe60000410000 */
[----:B-1----:R-:W-:Y:S01]  /*270f0*/  F2FP.F16.F32.PACK_AB R151, R251, R250 ;  /* 0x000000fafb97723e */ /* 0x002fe200000000ff */
[----:B------:R-:W-:Y:S01]  /*27100*/  FFMA.FTZ R191, R2, R249, R191 ;  /* 0x000000f902bf7223 */ /* 0x000fe200000100bf */
[----:B------:R-:W-:Y:S01]  /*27110*/  MOV R2, R164 ;  /* 0x000000a400027202 */ /* 0x000fe20000000f00 */
[----:B------:R-:W-:Y:S01]  /*27120*/  FFMA.FTZ R194, R0, R248, R194 ;  /* 0x000000f800c27223 */ /* 0x000fe200000100c2 */
[----:B------:R-:W-:Y:S01]  /*27130*/  MOV R0, R3 ;  /* 0x0000000300007202 */ /* 0x000fe20000000f00 */
[----:B------:R-:W-:Y:S01]  /*27140*/  FADD.FTZ R191, R166, R191 ;  /* 0x000000bfa6bf7221 */ /* 0x000fe20000010000 */
[C---:B---3--:R-:W-:Y:S03]  /*27150*/  HMMA.16816.F32 R140, R160.reuse, R156, R140 ;  /* 0x0000009ca08c723c */ /* 0x048fe6000000188c */
[----:B------:R-:W-:Y:S01]  /*27160*/  FADD.FTZ R194, R167, R194 ;  /* 0x000000c2a7c27221 */ /* 0x000fe20000010000 */
[----:B------:R-:W-:Y:S02]  /*27170*/  FADD.FTZ R191, R190, R191 ;  /* 0x000000bfbebf7221 */ /* 0x000fe40000010000 */
[----:B------:R-:W-:Y:S01]  /*27180*/  HMMA.16816.F32 R144, R160, R158, R144 ;  /* 0x0000009ea090723c */ /* 0x000fe20000001890 */
[----:B------:R-:W1:Y:S04]  /*27190*/  LDSM.16.MT88.4 R156, [R230+0x12800] ;  /* 0x01280000e69c783b */ /* 0x000e680000004200 */
[----:B------:R-:W-:Y:S01]  /*271a0*/  FADD.FTZ R194, R193, R194 ;  /* 0x000000c2c1c27221 */ /* 0x000fe20000010000 */
[C---:B------:R-:W-:Y:S03]  /*271b0*/  HMMA.16816.F32 R4, R148.reuse, R152, R4 ;  /* 0x000000989404723c */ /* 0x040fe60000001804 */
[----:B------:R-:W3:Y:S02]  /*271c0*/  LDSM.16.MT88.4 R160, [R229+0x12800] ;  /* 0x01280000e5a0783b */ /* 0x000ee40000004200 */
[----:B------:R-:W-:Y:S01]  /*271d0*/  FADD.FTZ R191, R192, R191 ;  /* 0x000000bfc0bf7221 */ /* 0x000fe20000010000 */
[C---:B------:R-:W-:Y:S05]  /*271e0*/  HMMA.16816.F32 R8, R148.reuse, R154, R8 ;  /* 0x0000009a9408723c */ /* 0x040fea0000001808 */
[----:B------:R-:W4:Y:S01]  /*271f0*/  LDSM.16.MT88.4 R152, [R228+0x12800] ;  /* 0x01280000e498783b */ /* 0x000f220000004200 */
[C---:B-----5:R-:W-:Y:S05]  /*27200*/  HMMA.16816.F32 R36, R148.reuse, R168, R36 ;  /* 0x000000a89424723c */ /* 0x060fea0000001824 */
[----:B------:R-:W-:Y:S01]  /*27210*/  FADD.FTZ R194, R195, R194 ;  /* 0x000000c2c3c27221 */ /* 0x000fe20000010000 */
[C---:B------:R-:W-:Y:S01]  /*27220*/  HMMA.16816.F32 R40, R148.reuse, R170, R40 ;  /* 0x000000aa9428723c */ /* 0x040fe20000001828 */
[----:B------:R-:W5:Y:S04]  /*27230*/  LDSM.16.MT88.4 R168, [R227+0x12800] ;  /* 0x01280000e3a8783b */ /* 0x000f680000004200 */
[----:B------:R-:W-:Y:S01]  /*27240*/  FADD.FTZ R191, R198, R191 ;  /* 0x000000bfc6bf7221 */ /* 0x000fe20000010000 */
[C---:B------:R-:W-:Y:S05]  /*27250*/  HMMA.16816.F32 R44, R148.reuse, R176, R44 ;  /* 0x000000b0942c723c */ /* 0x040fea000000182c */
[----:B------:R-:W-:Y:S01]  /*27260*/  FADD.FTZ R194, R200, R194 ;  /* 0x000000c2c8c27221 */ /* 0x000fe20000010000 */
[C---:B------:R-:W-:Y:S01]  /*27270*/  HMMA.16816.F32 R48, R148.reuse, R178, R48 ;  /* 0x000000b29430723c */ /* 0x040fe20000001830 */
[----:B------:R-:W5:Y:S04]  /*27280*/  LDSM.16.MT88.4 R176, [R228+0x14800] ;  /* 0x01480000e4b0783b */ /* 0x000f680000004200 */
[----:B------:R-:W-:Y:S01]  /*27290*/  FADD.FTZ R191, R199, R191 ;  /* 0x000000bfc7bf7221 */ /* 0x000fe20000010000 */
[C---:B--2---:R-:W-:Y:S05]  /*272a0*/  HMMA.16816.F32 R52, R148.reuse, R172, R52 ;  /* 0x000000ac9434723c */ /* 0x044fea0000001834 */
[----:B------:R-:W-:Y:S01]  /*272b0*/  FADD.FTZ R194, R201, R194 ;  /* 0x000000c2c9c27221 */ /* 0x000fe20000010000 */
[C---:B------:R-:W-:Y:S01]  /*272c0*/  HMMA.16816.F32 R56, R148.reuse, R174, R56 ;  /* 0x000000ae9438723c */ /* 0x040fe20000001838 */
[----:B------:R-:W-:Y:S04]  /*272d0*/  LDSM.16.MT88.4 R172, [R228+0x11000] ;  /* 0x01100000e4ac783b */ /* 0x000fe80000004200 */
[----:B------:R-:W-:Y:S01]  /*272e0*/  FADD.FTZ R191, R202, R191 ;  /* 0x000000bfcabf7221 */ /* 0x000fe20000010000 */
[C---:B-1----:R-:W-:Y:S05]  /*272f0*/  HMMA.16816.F32 R60, R148.reuse, R156, R60 ;  /* 0x0000009c943c723c */ /* 0x042fea000000183c */
[----:B------:R-:W-:Y:S01]  /*27300*/  FADD.FTZ R194, R250, R194 ;  /* 0x000000c2fac27221 */ /* 0x000fe20000010000 */
[C---:B------:R-:W-:Y:S01]  /*27310*/  HMMA.16816.F32 R64, R148.reuse, R158, R64 ;  /* 0x0000009e9440723c */ /* 0x040fe20000001840 */
[----:B------:R-:W1:Y:S04]  /*27320*/  LDSM.16.MT88.4 R156, [R227+0x14800] ;  /* 0x01480000e39c783b */ /* 0x000e680000004200 */
[----:B------:R-:W-:Y:S01]  /*27330*/  FADD.FTZ R191, R203, R191 ;  /* 0x000000bfcbbf7221 */ /* 0x000fe20000010000 */
[C---:B---3--:R-:W-:Y:S05]  /*27340*/  HMMA.16816.F32 R68, R148.reuse, R160, R68 ;  /* 0x000000a09444723c */ /* 0x048fea0000001844 */
[----:B------:R-:W-:Y:S01]  /*27350*/  FADD.FTZ R194, R251, R194 ;  /* 0x000000c2fbc27221 */ /* 0x000fe20000010000 */
[C---:B------:R-:W-:Y:S01]  /*27360*/  HMMA.16816.F32 R72, R148.reuse, R162, R72 ;  /* 0x000000a29448723c */ /* 0x040fe20000001848 */
[----:B------:R-:W-:Y:S05]  /*27370*/  LDSM.16.MT88.4 R160, [R229+0x16800] ;  /* 0x01680000e5a0783b */ /* 0x000fea0000004200 */
[C---:B----4-:R-:W-:Y:S06]  /*27380*/  HMMA.16816.F32 R76, R148.reuse, R152, R76 ;  /* 0x00000098944c723c */ /* 0x050fec000000184c */
[C---:B------:R-:W-:Y:S01]  /*27390*/  HMMA.16816.F32 R80, R148.reuse, R154, R80 ;  /* 0x0000009a9450723c */ /* 0x040fe20000001850 */
[----:B------:R-:W2:Y:S05]  /*273a0*/  LDSM.16.MT88.4 R152, [R230+0x16800] ;  /* 0x01680000e698783b */ /* 0x000eaa0000004200 */
[C---:B-----5:R-:W-:Y:S06]  /*273b0*/  HMMA.16816.F32 R84, R148.reuse, R168, R84 ;  /* 0x000000a89454723c */ /* 0x060fec0000001854 */
[C---:B------:R-:W-:Y:S01]  /*273c0*/  HMMA.16816.F32 R88, R148.reuse, R170, R88 ;  /* 0x000000aa9458723c */ /* 0x040fe20000001858 */
[----:B------:R-:W3:Y:S05]  /*273d0*/  LDSM.16.MT88.4 R168, [R228+0x16800] ;  /* 0x01680000e4a8783b */ /* 0x000eea0000004200 */
[C---:B------:R-:W-:Y:S06]  /*273e0*/  HMMA.16816.F32 R92, R148.reuse, R180, R92 ;  /* 0x000000b4945c723c */ /* 0x040fec000000185c */
[C---:B------:R-:W-:Y:S05]  /*273f0*/  HMMA.16816.F32 R96, R148.reuse, R182, R96 ;  /* 0x000000b69460723c */ /* 0x040fea0000001860 */
[-CC-:B------:R-:W-:Y:S01]  /*27400*/  FFMA.FTZ R180, R20, R165.reuse, -R197.reuse ;  /* 0x000000a514b47223 */ /* 0x180fe200000108c5 */
[C---:B------:R-:W-:Y:S05]  /*27410*/  HMMA.16816.F32 R100, R148.reuse, R184, R100 ;  /* 0x000000b89464723c */ /* 0x040fea0000001864 */
[-CC-:B------:R-:W-:Y:S01]  /*27420*/  FFMA.FTZ R181, R21, R165.reuse, -R197.reuse ;  /* 0x000000a515b57223 */ /* 0x180fe200000108c5 */
[C---:B------:R-:W-:Y:S01]  /*27430*/  HMMA.16816.F32 R104, R148.reuse, R186, R104 ;  /* 0x000000ba9468723c */ /* 0x040fe20000001868 */
[----:B------:R-:W-:Y:S04]  /*27440*/  MUFU.EX2 R180, R180 ;  /* 0x000000b400b47308 */ /* 0x000fe80000000800 */
[-CC-:B------:R-:W-:Y:S01]  /*27450*/  FFMA.FTZ R182, R22, R165.reuse, -R196.reuse ;  /* 0x000000a516b67223 */ /* 0x180fe200000108c4 */
[C---:B------:R-:W-:Y:S05]  /*27460*/  HMMA.16816.F32 R108, R148.reuse, R176, R108 ;  /* 0x000000b0946c723c */ /* 0x040fea000000186c */
[----:B------:R-:W4:Y:S01]  /*27470*/  MUFU.EX2 R181, R181 ;  /* 0x000000b500b57308 */ /* 0x000f220000000800 */
[-CC-:B------:R-:W-:Y:S01]  /*27480*/  FFMA.FTZ R183, R23, R165.reuse, -R196.reuse ;  /* 0x000000a517b77223 */ /* 0x180fe200000108c4 */
[C---:B------:R-:W-:Y:S01]  /*27490*/  HMMA.16816.F32 R112, R148.reuse, R178, R112 ;  /* 0x000000b29470723c */ /* 0x040fe20000001870 */
[----:B------:R-:W5:Y:S03]  /*274a0*/  LDSM.16.MT88.4 R20, [R227+0x16800] ;  /* 0x01680000e314783b */ /* 0x000f660000004200 */
[-CC-:B------:R-:W-:Y:S02]  /*274b0*/  FFMA.FTZ R184, R24, R165.reuse, -R197.reuse ;  /* 0x000000a518b87223 */ /* 0x180fe400000108c5 */
[C---:B-1----:R-:W-:Y:S02]  /*274c0*/  HMMA.16816.F32 R116, R148.reuse, R156, R116 ;  /* 0x0000009c9474723c */ /* 0x042fe40000001874 */
[----:B------:R-:W-:Y:S01]  /*274d0*/  MUFU.EX2 R182, R182 ;  /* 0x000000b600b67308 */ /* 0x000fe20000000800 */
[----:B------:R-:W-:Y:S02]  /*274e0*/  LDSM.16.MT88.4 R176, [R229+0x15000] ;  /* 0x01500000e5b0783b */ /* 0x000fe40000004200 */
[-C--:B------:R-:W-:Y:S01]  /*274f0*/  FFMA.FTZ R185, R25, R165.reuse, -R197 ;  /* 0x000000a519b97223 */ /* 0x080fe200000108c5 */
[C---:B------:R-:W-:Y:S06]  /*27500*/  HMMA.16816.F32 R120, R148.reuse, R158, R120 ;  /* 0x0000009e9478723c */ /* 0x040fec0000001878 */
[----:B------:R-:W1:Y:S01]  /*27510*/  MUFU.EX2 R183, R183 ;  /* 0x000000b700b77308 */ /* 0x000e620000000800 */
[----:B------:R-:W5:Y:S01]  /*27520*/  LDSM.16.MT88.4 R156, [R230+0x11000] ;  /* 0x01100000e69c783b */ /* 0x000f620000004200 */
[C---:B--2---:R-:W-:Y:S03]  /*27530*/  HMMA.16816.F32 R124, R148.reuse, R152, R124 ;  /* 0x00000098947c723c */ /* 0x044fe6000000187c */
[----:B----4-:R-:W-:Y:S03]  /*27540*/  F2FP.F16.F32.PACK_AB R24, R181, R180 ;  /* 0x000000b4b518723e */ /* 0x010fe600000000ff */
[C---:B------:R-:W-:Y:S01]  /*27550*/  HMMA.16816.F32 R128, R148.reuse, R154, R128 ;  /* 0x0000009a9480723c */ /* 0x040fe20000001880 */
[----:B------:R-:W2:Y:S01]  /*27560*/  LDSM.16.MT88.4 R152, [R229+0x11000] ;  /* 0x01100000e598783b */ /* 0x000ea20000004200 */
[----:B------:R-:W-:Y:S03]  /*27570*/  MUFU.EX2 R184, R184 ;  /* 0x000000b800b87308 */ /* 0x000fe60000000800 */
[-CC-:B------:R-:W-:Y:S01]  /*27580*/  FFMA.FTZ R186, R26, R165.reuse, -R196.reuse ;  /* 0x000000a51aba7223 */ /* 0x180fe200000108c4 */
[C---:B------:R-:W-:Y:S06]  /*27590*/  HMMA.16816.F32 R132, R148.reuse, R160, R132 ;  /* 0x000000a09484723c */ /* 0x040fec0000001884 */
[----:B------:R-:W4:Y:S01]  /*275a0*/  MUFU.EX2 R185, R185 ;  /* 0x000000b900b97308 */ /* 0x000f220000000800 */
[----:B-1----:R-:W-:Y:S01]  /*275b0*/  F2FP.F16.F32.PACK_AB R25, R183, R182 ;  /* 0x000000b6b719723e */ /* 0x002fe200000000ff */
[C---:B------:R-:W-:Y:S01]  /*275c0*/  HMMA.16816.F32 R12, R148.reuse, R162, R12 ;  /* 0x000000a2940c723c */ /* 0x040fe2000000180c */
[----:B------:R-:W1:Y:S02]  /*275d0*/  LDSM.16.MT88.4 R160, [R227+0x11000] ;  /* 0x01100000e3a0783b */ /* 0x000e640000004200 */
[-C--:B------:R-:W-:Y:S03]  /*275e0*/  FFMA.FTZ R187, R27, R165.reuse, -R196 ;  /* 0x000000a51bbb7223 */ /* 0x080fe600000108c4 */
[C---:B---3--:R-:W-:Y:S02]  /*275f0*/  HMMA.16816.F32 R136, R148.reuse, R168, R136 ;  /* 0x000000a89488723c */ /* 0x048fe40000001888 */
[----:B------:R-:W-:Y:S03]  /*27600*/  MUFU.EX2 R186, R186 ;  /* 0x000000ba00ba7308 */ /* 0x000fe60000000800 */
[----:B------:R-:W-:Y:S01]  /*27610*/  FADD.FTZ R191, R180, R191 ;  /* 0x000000bfb4bf7221 */ /* 0x000fe20000010000 */
[C---:B------:R-:W-:Y:S01]  /*27620*/  HMMA.16816.F32 R16, R148.reuse, R170, R16 ;  /* 0x000000aa9410723c */ /* 0x040fe20000001810 */
[----:B------:R-:W3:Y:S05]  /*27630*/  LDSM.16.MT88.4 R168, [R230+0x13000] ;  /* 0x01300000e6a8783b */ /* 0x000eea0000004200 */
[----:B------:R-:W2:Y:S01]  /*27640*/  MUFU.EX2 R187, R187 ;  /* 0x000000bb00bb7308 */ /* 0x000ea20000000800 */
[----:B----4-:R-:W-:Y:S01]  /*27650*/  F2FP.F16.F32.PACK_AB R26, R185, R184 ;  /* 0x000000b8b91a723e */ /* 0x010fe200000000ff */
[C---:B-----5:R-:W-:Y:S03]  /*27660*/  HMMA.16816.F32 R140, R148.reuse, R20, R140 ;  /* 0x00000014948c723c */ /* 0x060fe6000000188c */
[----:B------:R-:W-:Y:S03]  /*27670*/  FADD.FTZ R194, R182, R194 ;  /* 0x000000c2b6c27221 */ /* 0x000fe60000010000 */
[----:B------:R-:W-:Y:S01]  /*27680*/  HMMA.16816.F32 R144, R148, R22, R144 ;  /* 0x000000169490723c */ /* 0x000fe20000001890 */
[----:B------:R-:W4:Y:S04]  /*27690*/  LDSM.16.MT88.4 R20, [R229+0x13000] ;  /* 0x01300000e514783b */ /* 0x000f280000004200 */
[----:B------:R-:W-:Y:S01]  /*276a0*/  FADD.FTZ R191, R181, R191 ;  /* 0x000000bfb5bf7221 */ /* 0x000fe20000010000 */
[----:B------:R-:W-:Y:S01]  /*276b0*/  FADD.FTZ R194, R183, R194 ;  /* 0x000000c2b7c27221 */ /* 0x000fe20000010000 */
[----:B--2---:R-:W-:Y:S02]  /*276c0*/  F2FP.F16.F32.PACK_AB R27, R187, R186 ;  /* 0x000000babb1b723e */ /* 0x004fe400000000ff */
[----:B------:R-:W2:Y:S02]  /*276d0*/  LDSM.16.MT88.4 R148, [R228+0x13000] ;  /* 0x01300000e494783b */ /* 0x000ea40000004200 */
[----:B------:R-:W-:Y:S01]  /*276e0*/  FADD.FTZ R191, R184, R191 ;  /* 0x000000bfb8bf7221 */ /* 0x000fe20000010000 */
[----:B------:R-:W-:Y:S02]  /*276f0*/  FADD.FTZ R194, R186, R194 ;  /* 0x000000c2bac27221 */ /* 0x000fe40000010000 */
[C---:B------:R-:W-:Y:S05]  /*27700*/  HMMA.16816.F32 R4, R24.reuse, R156, R4 ;  /* 0x0000009c1804723c */ /* 0x040fea0000001804 */
[----:B------:R-:W-:Y:S01]  /*27710*/  FADD.FTZ R191, R185, R191 ;  /* 0x000000bfb9bf7221 */ /* 0x000fe20000010000 */
[C---:B------:R-:W-:Y:S01]  /*27720*/  HMMA.16816.F32 R8, R24.reuse, R158, R8 ;  /* 0x0000009e1808723c */ /* 0x040fe20000001808 */
[----:B------:R-:W5:Y:S04]  /*27730*/  LDSM.16.MT88.4 R156, [R227+0x13000] ;  /* 0x01300000e39c783b */ /* 0x000f680000004200 */
[----:B------:R-:W-:Y:S01]  /*27740*/  FADD.FTZ R194, R187, R194 ;  /* 0x000000c2bbc27221 */ /* 0x000fe20000010000 */
[C---:B------:R-:W-:Y:S06]  /*27750*/  HMMA.16816.F32 R36, R24.reuse, R152, R36 ;  /* 0x000000981824723c */ /* 0x040fec0000001824 */
[C---:B------:R-:W-:Y:S01]  /*27760*/  HMMA.16816.F32 R40, R24.reuse, R154, R40 ;  /* 0x0000009a1828723c */ /* 0x040fe20000001828 */
[----:B------:R-:W5:Y:S05]  /*27770*/  LDSM.16.MT88.4 R152, [R230+0x15000] ;  /* 0x01500000e698783b */ /* 0x000f6a0000004200 */
[C---:B------:R-:W-:Y:S06]  /*27780*/  HMMA.16816.F32 R44, R24.reuse, R172, R44 ;  /* 0x000000ac182c723c */ /* 0x040fec000000182c */
[C---:B------:R-:W-:Y:S05]  /*27790*/  HMMA.16816.F32 R48, R24.reuse, R174, R48 ;  /* 0x000000ae1830723c */ /* 0x040fea0000001830 */
[-CC-:B------:R-:W-:Y:S01]  /*277a0*/  FFMA.FTZ R172, R28, R165.reuse, -R197.reuse ;  /* 0x000000a51cac7223 */ /* 0x180fe200000108c5 */
[C---:B-1----:R-:W-:Y:S05]  /*277b0*/  HMMA.16816.F32 R52, R24.reuse, R160, R52 ;  /* 0x000000a01834723c */ /* 0x042fea0000001834 */
[-C--:B------:R-:W-:Y:S01]  /*277c0*/  FFMA.FTZ R173, R29, R165.reuse, -R197 ;  /* 0x000000a51dad7223 */ /* 0x080fe200000108c5 */
[C---:B------:R-:W-:Y:S01]  /*277d0*/  HMMA.16816.F32 R56, R24.reuse, R162, R56 ;  /* 0x000000a21838723c */ /* 0x040fe20000001838 */
[----:B------:R-:W1:Y:S01]  /*277e0*/  LDSM.16.MT88.4 R160, [R228+0x15000] ;  /* 0x01500000e4a0783b */ /* 0x000e620000004200 */
[----:B------:R-:W2:Y:S03]  /*277f0*/  MUFU.EX2 R172, R172 ;  /* 0x000000ac00ac7308 */ /* 0x000ea60000000800 */
[-CC-:B------:R-:W-:Y:S01]  /*27800*/  FFMA.FTZ R174, R30, R165.reuse, -R196.reuse ;  /* 0x000000a51eae7223 */ /* 0x180fe200000108c4 */
[C---:B---3--:R-:W-:Y:S06]  /*27810*/  HMMA.16816.F32 R60, R24.reuse, R168, R60 ;  /* 0x000000a8183c723c */ /* 0x048fec000000183c */
[----:B------:R-:W3:Y:S01]  /*27820*/  MUFU.EX2 R173, R173 ;  /* 0x000000ad00ad7308 */ /* 0x000ee20000000800 */
[-C--:B------:R-:W-:Y:S01]  /*27830*/  FFMA.FTZ R175, R31, R165.reuse, -R196 ;  /* 0x000000a51faf7223 */ /* 0x080fe200000108c4 */
[C---:B------:R-:W-:Y:S01]  /*27840*/  HMMA.16816.F32 R64, R24.reuse, R170, R64 ;  /* 0x000000aa1840723c */ /* 0x040fe20000001840 */
[----:B------:R-:W1:Y:S05]  /*27850*/  LDSM.16.MT88.4 R168, [R227+0x15000] ;  /* 0x01500000e3a8783b */ /* 0x000e6a0000004200 */
[C---:B----4-:R-:W-:Y:S02]  /*27860*/  HMMA.16816.F32 R68, R24.reuse, R20, R68 ;  /* 0x000000141844723c */ /* 0x050fe40000001844 */
[----:B------:R-:W4:Y:S01]  /*27870*/  MUFU.EX2 R174, R174 ;  /* 0x000000ae00ae7308 */ /* 0x000f220000000800 */
[----:B------:R-:W-:Y:S02]  /*27880*/  LDSM.16.MT88.4 R28, [R227+0x17000] ;  /* 0x01700000e31c783b */ /* 0x000fe40000004200 */
[----:B--2---:R-:W-:Y:S01]  /*27890*/  FADD.FTZ R191, R172, R191 ;  /* 0x000000bfacbf7221 */ /* 0x004fe20000010000 */
[C---:B------:R-:W-:Y:S06]  /*278a0*/  HMMA.16816.F32 R72, R24.reuse, R22, R72 ;  /* 0x000000161848723c */ /* 0x040fec0000001848 */
[----:B------:R-:W2:Y:S01]  /*278b0*/  MUFU.EX2 R175, R175 ;  /* 0x000000af00af7308 */ /* 0x000ea20000000800 */
[----:B------:R-:W1:Y:S01]  /*278c0*/  LDSM.16.MT88.4 R20, [R230+0x17000] ;  /* 0x01700000e614783b */ /* 0x000e620000004200 */
[C---:B------:R-:W-:Y:S03]  /*278d0*/  HMMA.16816.F32 R76, R24.reuse, R148, R76 ;  /* 0x00000094184c723c */ /* 0x040fe6000000184c */
[----:B---3--:R-:W-:Y:S03]  /*278e0*/  FADD.FTZ R191, R173, R191 ;  /* 0x000000bfadbf7221 */ /* 0x008fe60000010000 */
[C---:B------:R-:W-:Y:S01]  /*278f0*/  HMMA.16816.F32 R80, R24.reuse, R150, R80 ;  /* 0x000000961850723c */ /* 0x040fe20000001850 */
[----:B------:R-:W3:Y:S04]  /*27900*/  LDSM.16.MT88.4 R148, [R229+0x17000] ;  /* 0x01700000e594783b */ /* 0x000ee80000004200 */
[----:B----4-:R-:W-:Y:S01]  /*27910*/  FADD.FTZ R194, R174, R194 ;  /* 0x000000c2aec27221 */ /* 0x010fe20000010000 */
[C---:B-----5:R-:W-:Y:S05]  /*27920*/  HMMA.16816.F32 R84, R24.reuse, R156, R84 ;  /* 0x0000009c1854723c */ /* 0x060fea0000001854 */
[----:B--2---:R-:W-:Y:S01]  /*27930*/  FADD.FTZ R194, R175, R194 ;  /* 0x000000c2afc27221 */ /* 0x004fe20000010000 */
[C---:B------:R-:W-:Y:S01]  /*27940*/  HMMA.16816.F32 R88, R24.reuse, R158, R88 ;  /* 0x0000009e1858723c */ /* 0x040fe20000001858 */
[----:B------:R-:W-:Y:S05]  /*27950*/  LDSM.16.MT88.4 R156, [R230+0x11800] ;  /* 0x01180000e69c783b */ /* 0x000fea0000004200 */
[C---:B------:R-:W-:Y:S06]  /*27960*/  HMMA.16816.F32 R92, R24.reuse, R152, R92 ;  /* 0x00000098185c723c */ /* 0x040fec000000185c */
[C---:B------:R-:W-:Y:S01]  /*27970*/  HMMA.16816.F32 R96, R24.reuse, R154, R96 ;  /* 0x0000009a1860723c */ /* 0x040fe20000001860 */
[----:B------:R-:W2:Y:S05]  /*27980*/  LDSM.16.MT88.4 R152, [R228+0x17000] ;  /* 0x01700000e498783b */ /* 0x000eaa0000004200 */
[C---:B------:R-:W-:Y:S06]  /*27990*/  HMMA.16816.F32 R100, R24.reuse, R176, R100 ;  /* 0x000000b01864723c */ /* 0x040fec0000001864 */
[C---:B------:R-:W-:Y:S05]  /*279a0*/  HMMA.16816.F32 R104, R24.reuse, R178, R104 ;  /* 0x000000b21868723c */ /* 0x040fea0000001868 */
[-CC-:B------:R-:W-:Y:S01]  /*279b0*/  FFMA.FTZ R176, R32, R165.reuse, -R197.reuse ;  /* 0x000000a520b07223 */ /* 0x180fe200000108c5 */
[C---:B-1----:R-:W-:Y:S05]  /*279c0*/  HMMA.16816.F32 R108, R24.reuse, R160, R108 ;  /* 0x000000a0186c723c */ /* 0x042fea000000186c */
[-CC-:B------:R-:W-:Y:S01]  /*279d0*/  FFMA.FTZ R177, R34, R165.reuse, -R196.reuse ;  /* 0x000000a522b17223 */ /* 0x180fe200000108c4 */
[C---:B------:R-:W-:Y:S01]  /*279e0*/  HMMA.16816.F32 R112, R24.reuse, R162, R112 ;  /* 0x000000a21870723c */ /* 0x040fe20000001870 */
[----:B------:R-:W1:Y:S04]  /*279f0*/  MUFU.EX2 R176, R176 ;  /* 0x000000b000b07308 */ /* 0x000e680000000800 */
[-C--:B------:R-:W-:Y:S01]  /*27a00*/  FFMA.FTZ R197, R33, R165.reuse, -R197 ;  /* 0x000000a521c57223 */ /* 0x080fe200000108c5 */
[C---:B------:R-:W-:Y:S05]  /*27a10*/  HMMA.16816.F32 R116, R24.reuse, R168, R116 ;  /* 0x000000a81874723c */ /* 0x040fea0000001874 */
[----:B------:R-:W-:Y:S01]  /*27a20*/  MUFU.EX2 R177, R177 ;  /* 0x000000b100b17308 */ /* 0x000fe20000000800 */
[----:B------:R-:W-:Y:S01]  /*27a30*/  FFMA.FTZ R196, R35, R165, -R196 ;  /* 0x000000a523c47223 */ /* 0x000fe200000108c4 */
[C---:B------:R-:W-:Y:S01]  /*27a40*/  HMMA.16816.F32 R120, R24.reuse, R170, R120 ;  /* 0x000000aa1878723c */ /* 0x040fe20000001878 */
[----:B------:R-:W4:Y:S07]  /*27a50*/  LDSM.16.MT88.4 R168, [R229+0x11800] ;  /* 0x01180000e5a8783b */ /* 0x000f2e0000004200 */
[----:B------:R-:W5:Y:S01]  /*27a60*/  MUFU.EX2 R197, R197 ;  /* 0x000000c500c57308 */ /* 0x000f620000000800 */
[C---:B------:R-:W-:Y:S01]  /*27a70*/  HMMA.16816.F32 R124, R24.reuse, R20, R124 ;  /* 0x00000014187c723c */ /* 0x040fe2000000187c */
[----:B------:R-:W4:Y:S02]  /*27a80*/  LDSM.16.MT88.4 R32, [R228+0x11800] ;  /* 0x01180000e420783b */ /* 0x000f240000004200 */
[----:B-1----:R-:W-:Y:S03]  /*27a90*/  FADD.FTZ R191, R176, R191 ;  /* 0x000000bfb0bf7221 */ /* 0x002fe60000010000 */
[C---:B------:R-:W-:Y:S03]  /*27aa0*/  HMMA.16816.F32 R128, R24.reuse, R22, R128 ;  /* 0x000000161880723c */ /* 0x040fe60000001880 */
[----:B------:R-:W1:Y:S02]  /*27ab0*/  MUFU.EX2 R196, R196 ;  /* 0x000000c400c47308 */ /* 0x000e640000000800 */
[----:B------:R-:W-:Y:S01]  /*27ac0*/  F2FP.F16.F32.PACK_AB R20, R173, R172 ;  /* 0x000000acad14723e */ /* 0x000fe200000000ff */
[C---:B---3--:R-:W-:Y:S05]  /*27ad0*/  HMMA.16816.F32 R132, R24.reuse, R148, R132 ;  /* 0x000000941884723c */ /* 0x048fea0000001884 */
[----:B------:R-:W-:Y:S01]  /*27ae0*/  F2FP.F16.F32.PACK_AB R21, R175, R174 ;  /* 0x000000aeaf15723e */ /* 0x000fe200000000ff */
[C---:B------:R-:W-:Y:S01]  /*27af0*/  HMMA.16816.F32 R12, R24.reuse, R150, R12 ;  /* 0x00000096180c723c */ /* 0x040fe2000000180c */
[----:B------:R-:W3:Y:S04]  /*27b00*/  LDSM.16.MT88.4 R148, [R227+0x11800] ;  /* 0x01180000e394783b */ /* 0x000ee80000004200 */
[----:B-----5:R-:W-:Y:S01]  /*27b10*/  F2FP.F16.F32.PACK_AB R22, R197, R176 ;  /* 0x000000b0c516723e */ /* 0x020fe200000000ff */
[C---:B--2---:R-:W-:Y:S05]  /*27b20*/  HMMA.16816.F32 R136, R24.reuse, R152, R136 ;  /* 0x000000981888723c */ /* 0x044fea0000001888 */
[C---:B-1----:R-:W-:Y:S01]  /*27b30*/  F2FP.F16.F32.PACK_AB R23, R196.reuse, R177 ;  /* 0x000000b1c417723e */ /* 0x042fe200000000ff */
[C---:B------:R-:W-:Y:S01]  /*27b40*/  HMMA.16816.F32 R16, R24.reuse, R154, R16 ;  /* 0x0000009a1810723c */ /* 0x040fe20000001810 */
[----:B------:R-:W1:Y:S04]  /*27b50*/  LDSM.16.MT88.4 R152, [R230+0x13800] ;  /* 0x01380000e698783b */ /* 0x000e680000004200 */
[----:B------:R-:W-:Y:S01]  /*27b60*/  FADD.FTZ R194, R177, R194 ;  /* 0x000000c2b1c27221 */ /* 0x000fe20000010000 */
[C---:B------:R-:W-:Y:S05]  /*27b70*/  HMMA.16816.F32 R140, R24.reuse, R28, R140 ;  /* 0x0000001c188c723c */ /* 0x040fea000000188c */
[----:B------:R-:W-:Y:S01]  /*27b80*/  FADD.FTZ R249, R197, R191 ;  /* 0x000000bfc5f97221 */ /* 0x000fe20000010000 */
[----:B------:R-:W-:Y:S01]  /*27b90*/  HMMA.16816.F32 R144, R24, R30, R144 ;  /* 0x0000001e1890723c */ /* 0x000fe20000001890 */
[----:B------:R-:W-:Y:S04]  /*27ba0*/  LDSM.16.MT88.4 R24, [R227+0x13800] ;  /* 0x01380000e318783b */ /* 0x000fe80000004200 */
[----:B------:R-:W-:Y:S01]  /*27bb0*/  FADD.FTZ R248, R196, R194 ;  /* 0x000000c2c4f87221 */ /* 0x000fe20000010000 */
[C---:B------:R-:W-:Y:S03]  /*27bc0*/  HMMA.16816.F32 R160, R20.reuse, R156, R4 ;  /* 0x0000009c14a0723c */ /* 0x040fe60000001804 */
[----:B------:R-:W2:Y:S03]  /*27bd0*/  LDSM.16.MT88.4 R4, [R229+0x13800] ;  /* 0x01380000e504783b */ /* 0x000ea60000004200 */
[C---:B------:R-:W-:Y:S05]  /*27be0*/  HMMA.16816.F32 R156, R20.reuse, R158, R8 ;  /* 0x0000009e149c723c */ /* 0x040fea0000001808 */
[----:B------:R-:W5:Y:S01]  /*27bf0*/  LDSM.16.MT88.4 R8, [R228+0x13800] ;  /* 0x01380000e408783b */ /* 0x000f620000004200 */
[C---:B----4-:R-:W-:Y:S06]  /*27c00*/  HMMA.16816.F32 R36, R20.reuse, R168, R36 ;  /* 0x000000a81424723c */ /* 0x050fec0000001824 */
[C---:B------:R-:W-:Y:S01]  /*27c10*/  HMMA.16816.F32 R40, R20.reuse, R170, R40 ;  /* 0x000000aa1428723c */ /* 0x040fe20000001828 */
[----:B------:R-:W4:Y:S05]  /*27c20*/  LDSM.16.MT88.4 R28, [R230+0x15800] ;  /* 0x01580000e61c783b */ /* 0x000f2a0000004200 */
[C---:B------:R-:W-:Y:S06]  /*27c30*/  HMMA.16816.F32 R44, R20.reuse, R32, R44 ;  /* 0x00000020142c723c */ /* 0x040fec000000182c */
        /* <DEDUP_REMOVED lines=11> */
[C---:B-----5:R-:W-:Y:S06]  /*27cf0*/  HMMA.16816.F32 R76, R20.reuse, R8, R76 ;  /* 0x00000008144c723c */ /* 0x060fec000000184c */
[C---:B------:R-:W-:Y:S01]  /*27d00*/  HMMA.16816.F32 R80, R20.reuse, R10, R80 ;  /* 0x0000000a1450723c */ /* 0x040fe20000001850 */
[----:B------:R-:W2:Y:S05]  /*27d10*/  LDSM.16.MT88.4 R8, [R230+0x17800] ;  /* 0x01780000e608783b */ /* 0x000eaa0000004200 */
[C---:B------:R-:W-:Y:S06]  /*27d20*/  HMMA.16816.F32 R84, R20.reuse, R24, R84 ;  /* 0x000000181454723c */ /* 0x040fec0000001854 */
[C---:B------:R-:W-:Y:S01]  /*27d30*/  HMMA.16816.F32 R88, R20.reuse, R26, R88 ;  /* 0x0000001a1458723c */ /* 0x040fe20000001858 */
[----:B------:R-:W5:Y:S05]  /*27d40*/  LDSM.16.MT88.4 R24, [R228+0x17800] ;  /* 0x01780000e418783b */ /* 0x000f6a0000004200 */
[C---:B----4-:R-:W-:Y:S06]  /*27d50*/  HMMA.16816.F32 R92, R20.reuse, R28, R92 ;  /* 0x0000001c145c723c */ /* 0x050fec000000185c */
[C---:B------:R-:W-:Y:S01]  /*27d60*/  HMMA.16816.F32 R96, R20.reuse, R30, R96 ;  /* 0x0000001e1460723c */ /* 0x040fe20000001860 */
[----:B------:R-:W4:Y:S05]  /*27d70*/  LDSM.16.MT88.4 R28, [R227+0x17800] ;  /* 0x01780000e31c783b */ /* 0x000f2a0000004200 */
[C---:B------:R-:W-:Y:S06]  /*27d80*/  HMMA.16816.F32 R100, R20.reuse, R32, R100 ;  /* 0x000000201464723c */ /* 0x040fec0000001864 */
[C---:B------:R-:W-:Y:S06]  /*27d90*/  HMMA.16816.F32 R104, R20.reuse, R34, R104 ;  /* 0x000000221468723c */ /* 0x040fec0000001868 */
[C---:B---3--:R-:W-:Y:S06]  /*27da0*/  HMMA.16816.F32 R108, R20.reuse, R148, R108 ;  /* 0x00000094146c723c */ /* 0x048fec000000186c */
[C---:B------:R-:W-:Y:S06]  /*27db0*/  HMMA.16816.F32 R112, R20.reuse, R150, R112 ;  /* 0x000000961470723c */ /* 0x040fec0000001870 */
[C---:B-1----:R-:W-:Y:S06]  /*27dc0*/  HMMA.16816.F32 R116, R20.reuse, R4, R116 ;  /* 0x000000041474723c */ /* 0x042fec0000001874 */
[C---:B------:R-:W-:Y:S06]  /*27dd0*/  HMMA.16816.F32 R120, R20.reuse, R6, R120 ;  /* 0x000000061478723c */ /* 0x040fec0000001878 */
[C---:B--2---:R-:W-:Y:S06]  /*27de0*/  HMMA.16816.F32 R124, R20.reuse, R8, R124 ;  /* 0x00000008147c723c */ /* 0x044fec000000187c */
[C---:B------:R-:W-:Y:S06]  /*27df0*/  HMMA.16816.F32 R128, R20.reuse, R10, R128 ;  /* 0x0000000a1480723c */ /* 0x040fec0000001880 */
[C---:B------:R-:W-:Y:S06]  /*27e00*/  HMMA.16816.F32 R132, R20.reuse, R152, R132 ;  /* 0x000000981484723c */ /* 0x040fec0000001884 */
[C---:B------:R-:W-:Y:S06]  /*27e10*/  HMMA.16816.F32 R152, R20.reuse, R154, R12 ;  /* 0x0000009a1498723c */ /* 0x040fec000000180c */
[C---:B-----5:R-:W-:Y:S06]  /*27e20*/  HMMA.16816.F32 R136, R20.reuse, R24, R136 ;  /* 0x000000181488723c */ /* 0x060fec0000001888 */
[C---:B------:R-:W-:Y:S06]  /*27e30*/  HMMA.16816.F32 R148, R20.reuse, R26, R16 ;  /* 0x0000001a1494723c */ /* 0x040fec0000001810 */
[C---:B----4-:R-:W-:Y:S06]  /*27e40*/  HMMA.16816.F32 R140, R20.reuse, R28, R140 ;  /* 0x0000001c148c723c */ /* 0x050fec000000188c */
[----:B------:R-:W-:Y:S01]  /*27e50*/  HMMA.16816.F32 R144, R20, R30, R144 ;  /* 0x0000001e1490723c */ /* 0x000fe20000001890 */
[----:B------:R-:W-:Y:S11]  /*27e60*/  @!UPT UIADD3 URZ, URZ, URZ, URZ ;  /* 0x0000003f3f3ff290 */ /* 0x000ff6000fffe03f */
[----:B------:R-:W-:Y:S01]  /*27e70*/  @!UPT UIADD3 URZ, URZ, URZ, URZ ;  /* 0x0000003f3f3ff290 */ /* 0x000fe2000fffe03f */
[----:B------:R-:W-:Y:S11]  /*27e80*/  @P0 BRA `(.L_x_2003) ;  /* 0xffffffb400f80947 */ /* 0x000ff6000383ffff */
.L_x_1994:
[----:B------:R-:W1:Y:S01]  /*27e90*/  S2R R10, SR_TID.X ;  /* 0x00000000000a7919 */ /* 0x000e620000002100 */
[----:B------:R-:W2:Y:S08]  /*27ea0*/  LDC.64 R8, c[0x0][0x208] ;  /* 0x00008200ff087b82 */ /* 0x000eb00000000a00 */
[----:B------:R-:W3:Y:S01]  /*27eb0*/  LDC.64 R6, c[0x0][0x198] ;  /* 0x00006600ff067b82 */ /* 0x000ee20000000a00 */
[----:B--2---:R-:W-:-:S02]  /*27ec0*/  R2UR UR4, R8 ;  /* 0x00000000080472ca */ /* 0x004fc400000e0000 */
[----:B------:R-:W-:Y:S02]  /*27ed0*/  R2UR UR5, R9 ;  /* 0x00000000090572ca */ /* 0x000fe400000e0000 */
[----:B-1----:R-:W-:-:S04]  /*27ee0*/  SHF.R.S32.HI R5, RZ, 0x1f, R10 ;  /* 0x0000001fff057819 */ /* 0x002fc8000001140a */
[----:B------:R-:W-:-:S04]  /*27ef0*/  LEA.HI R2, R5, R10, RZ, 0x5 ;  /* 0x0000000a05027211 */ /* 0x000fc800078f28ff */
[----:B------:R-:W-:-:S03]  /*27f00*/  LOP3.LUT R2, R2, 0xffffffe0, RZ, 0xc0, !PT ;  /* 0xffffffe002027812 */ /* 0x000fc600078ec0ff */
[----:B---3--:R1:W5:Y:S01]  /*27f10*/  LD.E R4, desc[UR4][R6.64+0xd8] ;  /* 0x0000d80406047980 */ /* 0x008362000c101900 */
[----:B------:R-:W-:Y:S01]  /*27f20*/  UMOV UR4, 0xffffffff ;  /* 0xffffffff00047882 */ /* 0x000fe20000000000 */
[----:B------:R-:W-:Y:S01]  /*27f30*/  LEA.HI R5, R5, R10, RZ, 0x4 ;  /* 0x0000000a05057211 */ /* 0x000fe200078f20ff */
[----:B------:R-:W-:-:S05]  /*27f40*/  IMAD.IADD R2, R10, 0x1, -R2 ;  /* 0x000000010a027824 */ /* 0x000fca00078e0a02 */
[----:B------:R-:W-:-:S04]  /*27f50*/  SHF.R.S32.HI R0, RZ, 0x1f, R2 ;  /* 0x0000001fff007819 */ /* 0x000fc80000011402 */
[----:B------:R-:W-:Y:S02]  /*27f60*/  LEA.HI R0, R0, R2, RZ, 0x2 ;  /* 0x0000000200007211 */ /* 0x000fe400078f10ff */
[----:B------:R-:W-:Y:S02]  /*27f70*/  SHF.R.S32.HI R2, RZ, 0x4, R5 ;  /* 0x00000004ff027819 */ /* 0x000fe40000011405 */
[----:B------:R-:W-:Y:S01]  /*27f80*/  SHF.R.S32.HI R0, RZ, 0x2, R0 ;  /* 0x00000002ff007819 */ /* 0x000fe20000011400 */
[----:B------:R-:W-:Y:S06]  /*27f90*/  BRA.DIV UR4, `(.L_x_2004) ;  /* 0x0000002204747947 */ /* 0x000fec000b800000 */
[----:B------:R-:W2:Y:S04]  /*27fa0*/  SHFL.BFLY PT, R10, R249, 0x2, 0x1f ;  /* 0x0c401f00f90a7f89 */ /* 0x000ea800000e0000 */
[----:B------:R-:W3:Y:S01]  /*27fb0*/  SHFL.BFLY PT, R5, R248, 0x2, 0x1f ;  /* 0x0c401f00f8057f89 */ /* 0x000ee200000e0000 */
[----:B--2---:R-:W-:Y:S01]  /*27fc0*/  FADD.FTZ R249, R10, R249 ;  /* 0x000000f90af97221 */ /* 0x004fe20000010000 */
[----:B---3--:R-:W-:-:S04]  /*27fd0*/  FADD.FTZ R248, R5, R248 ;  /* 0x000000f805f87221 */ /* 0x008fc80000010000 */
[----:B------:R-:W2:Y:S04]  /*27fe0*/  SHFL.BFLY PT, R13, R249, 0x1, 0x1f ;  /* 0x0c201f00f90d7f89 */ /* 0x000ea800000e0000 */
[----:B------:R3:W4:Y:S01]  /*27ff0*/  SHFL.BFLY PT, R5, R248, 0x1, 0x1f ;  /* 0x0c201f00f8057f89 */ /* 0x00072200000e0000 */
[----:B--2---:R-:W-:-:S07]  /*28000*/  FADD.FTZ R10, R249, R13 ;  /* 0x0000000df90a7221 */ /* 0x004fce0000010000 */
.L_x_2025:
[----:B------:R-:W2:Y:S01]  /*28010*/  S2R R13, SR_TID.X ;  /* 0x00000000000d7919 */ /* 0x000ea20000002100 */
[----:B----4-:R-:W-:Y:S01]  /*28020*/  FADD.FTZ R5, R248, R5 ;  /* 0x00000005f8057221 */ /* 0x010fe20000010000 */
[----:B------:R-:W-:Y:S01]  /*28030*/  FSETP.NE.FTZ.AND P4, PT, R10, RZ, PT ;  /* 0x000000ff0a00720b */ /* 0x000fe20003f95000 */
[----:B------:R-:W4:Y:S01]  /*28040*/  S2UR UR4, SR_CgaCtaId ;  /* 0x00000000000479c3 */ /* 0x000f220000008800 */
[----:B------:R-:W-:-:S07]  /*28050*/  MOV R12, 0x3f800000 ;  /* 0x3f800000000c7802 */ /* 0x000fce0000000f00 */
[----:B------:R-:W-:Y:S01]  /*28060*/  BAR.SYNC.DEFER_BLOCKING 0x0 ;  /* 0x0000000000007b1d */ /* 0x000fe20000010000 */
[----:B------:R-:W-:Y:S02]  /*28070*/  FSETP.NE.FTZ.AND P3, PT, R5, RZ, PT ;  /* 0x000000ff0500720b */ /* 0x000fe40003f75000 */
[----:B------:R-:W-:Y:S02]  /*28080*/  MOV R11, 0x3f800000 ;  /* 0x3f800000000b7802 */ /* 0x000fe40000000f00 */
[C---:B------:R-:W-:Y:S01]  /*28090*/  R2UR UR12, R8.reuse ;  /* 0x00000000080c72ca */ /* 0x040fe200000e0000 */
[----:B------:R-:W-:Y:S01]  /*280a0*/  UMOV UR5, 0x400 ;  /* 0x0000040000057882 */ /* 0x000fe20000000000 */
[C---:B------:R-:W-:Y:S02]  /*280b0*/  R2UR UR13, R9.reuse ;  /* 0x00000000090d72ca */ /* 0x040fe400000e0000 */
[----:B------:R-:W-:Y:S01]  /*280c0*/  R2UR UR10, R8 ;  /* 0x00000000080a72ca */ /* 0x000fe200000e0000 */
[----:B------:R-:W1:Y:S01]  /*280d0*/  @P4 MUFU.RCP R12, R10 ;  /* 0x0000000a000c4308 */ /* 0x000e620000001000 */
[----:B------:R-:W-:-:S07]  /*280e0*/  R2UR UR11, R9 ;  /* 0x00000000090b72ca */ /* 0x000fce00000e0000 */
[----:B------:R-:W3:Y:S01]  /*280f0*/  @P3 MUFU.RCP R11, R5 ;  /* 0x00000005000b3308 */ /* 0x000ee20000001000 */
[----:B----4-:R-:W-:Y:S01]  /*28100*/  ULEA UR4, UR4, UR5, 0x18 ;  /* 0x0000000504047291 */ /* 0x010fe2000f8ec03f */
[----:B--2---:R-:W-:Y:S01]  /*28110*/  SHF.R.S32.HI R14, RZ, 0x1f, R13 ;  /* 0x0000001fff0e7819 */ /* 0x004fe2000001140d */
[C---:B-1----:R-:W-:Y:S01]  /*28120*/  FMUL.FTZ R160, R12.reuse, R160 ;  /* 0x000000a00ca07220 */ /* 0x042fe20000410000 */
        /* <DEDUP_REMOVED lines=10> */
[----:B------:R-:W-:Y:S01]  /*281d0*/  LOP3.LUT R18, R15, 0x1ffffffc, RZ, 0xc0, !PT ;  /* 0x1ffffffc0f127812 */ /* 0x000fe200078ec0ff */
[----:B------:R-:W-:Y:S01]  /*281e0*/  FMUL.FTZ R44, R12, R44 ;  /* 0x0000002c0c2c7220 */ /* 0x000fe20000410000 */
[----:B------:R-:W-:Y:S01]  /*281f0*/  LEA.HI R16, R16, R17, RZ, 0x3 ;  /* 0x0000001110107211 */ /* 0x000fe200078f18ff */
[----:B------:R-:W-:Y:S01]  /*28200*/  FMUL.FTZ R45, R12, R45 ;  /* 0x0000002d0c2d7220 */ /* 0x000fe20000410000 */
[----:B------:R-:W-:Y:S01]  /*28210*/  IADD3 R18, -R18, R13, RZ ;  /* 0x0000000d12127210 */ /* 0x000fe20007ffe1ff */
[----:B------:R-:W-:Y:S01]  /*28220*/  FMUL.FTZ R48, R12, R48 ;  /* 0x000000300c307220 */ /* 0x000fe20000410000 */
[----:B------:R-:W-:Y:S01]  /*28230*/  LOP3.LUT R16, R16, 0xfffffff8, RZ, 0xc0, !PT ;  /* 0xfffffff810107812 */ /* 0x000fe200078ec0ff */
[C---:B------:R-:W-:Y:S01]  /*28240*/  FMUL.FTZ R49, R12.reuse, R49 ;  /* 0x000000310c317220 */ /* 0x040fe20000410000 */
[C---:B------:R-:W-:Y:S01]  /*28250*/  FMUL.FTZ R52, R12.reuse, R52 ;  /* 0x000000340c347220 */ /* 0x040fe20000410000 */
[C---:B------:R-:W-:Y:S01]  /*28260*/  FMUL.FTZ R53, R12.reuse, R53 ;  /* 0x000000350c357220 */ /* 0x040fe20000410000 */
[----:B------:R-:W-:Y:S01]  /*28270*/  IADD3 R17, R17, -R16, RZ ;  /* 0x8000001011117210 */ /* 0x000fe20007ffe0ff */
[----:B------:R-:W-:Y:S01]  /*28280*/  FMUL.FTZ R56, R12, R56 ;  /* 0x000000380c387220 */ /* 0x000fe20000410000 */
[----:B------:R-:W-:Y:S01]  /*28290*/  LEA.HI R16, R14, R13, RZ, 0x5 ;  /* 0x0000000d0e107211 */ /* 0x000fe200078f28ff */
[C---:B------:R-:W-:Y:S01]  /*282a0*/  FMUL.FTZ R57, R12.reuse, R57 ;  /* 0x000000390c397220 */ /* 0x040fe20000410000 */
[----:B------:R-:W-:Y:S01]  /*282b0*/  SHF.L.U32 R19, R17, 0x6, RZ ;  /* 0x0000000611137819 */ /* 0x000fe200000006ff */
[C---:B------:R-:W-:Y:S01]  /*282c0*/  FMUL.FTZ R60, R12.reuse, R60 ;  /* 0x0000003c0c3c7220 */ /* 0x040fe20000410000 */
[----:B------:R-:W-:Y:S01]  /*282d0*/  SHF.R.S32.HI R15, RZ, 0x5, R16 ;  /* 0x00000005ff0f7819 */ /* 0x000fe20000011410 */
[C---:B------:R-:W-:Y:S01]  /*282e0*/  FMUL.FTZ R61, R12.reuse, R61 ;  /* 0x0000003d0c3d7220 */ /* 0x040fe20000410000 */
[----:B------:R-:W-:Y:S01]  /*282f0*/  LOP3.LUT R19, R19, 0x1c0, RZ, 0xc0, !PT ;  /* 0x000001c013137812 */ /* 0x000fe200078ec0ff */
[C---:B------:R-:W-:Y:S01]  /*28300*/  FMUL.FTZ R64, R12.reuse, R64 ;  /* 0x000000400c407220 */ /* 0x040fe20000410000 */
[----:B------:R-:W-:Y:S01]  /*28310*/  LOP3.LUT R20, R17, 0x1, RZ, 0xc0, !PT ;  /* 0x0000000111147812 */ /* 0x000fe200078ec0ff */
[C---:B------:R-:W-:Y:S01]  /*28320*/  FMUL.FTZ R65, R12.reuse, R65 ;  /* 0x000000410c417220 */ /* 0x040fe20000410000 */
[----:B------:R-:W-:Y:S01]  /*28330*/  LEA R18, R15, R18, 0x9 ;  /* 0x000000120f127211 */ /* 0x000fe200078e48ff */
[C---:B------:R-:W-:Y:S01]  /*28340*/  FMUL.FTZ R68, R12.reuse, R68 ;  /* 0x000000440c447220 */ /* 0x040fe20000410000 */
[----:B------:R-:W-:Y:S01]  /*28350*/  LEA.HI R19, R19, R19, RZ, 0x1d ;  /* 0x0000001313137211 */ /* 0x000fe200078fe8ff */
[----:B------:R-:W-:Y:S01]  /*28360*/  FMUL.FTZ R69, R12, R69 ;  /* 0x000000450c457220 */ /* 0x000fe20000410000 */
[----:B------:R-:W-:Y:S01]  /*28370*/  ISETP.NE.U32.AND P0, PT, R20, 0x1, PT ;  /* 0x000000011400780c */ /* 0x000fe20003f05070 */
[----:B------:R-:W-:Y:S01]  /*28380*/  FMUL.FTZ R72, R12, R72 ;  /* 0x000000480c487220 */ /* 0x000fe20000410000 */
[----:B------:R-:W-:Y:S01]  /*28390*/  LEA R18, R18, R19, 0x1 ;  /* 0x0000001312127211 */ /* 0x000fe200078e08ff */
        /* <DEDUP_REMOVED lines=39> */
[----:B------:R-:W-:Y:S01]  /*28610*/  R2P PR, R17, 0x6 ;  /* 0x0000000611007804 */ /* 0x000fe20000000000 */
[C---:B------:R-:W-:Y:S01]  /*28620*/  FMUL.FTZ R144, R12.reuse, R144 ;  /* 0x000000900c907220 */ /* 0x040fe20000410000 */
[----:B------:R-:W-:Y:S01]  /*28630*/  FMUL.FTZ R145, R12, R145 ;  /* 0x000000910c917220 */ /* 0x000fe20000410000 */
[----:B------:R-:W-:Y:S01]  /*28640*/  LEA R18, R18, UR4, 0x2 ;  /* 0x0000000412127c11 */ /* 0x000fe2000f8e10ff */
[C---:B---3--:R-:W-:Y:S01]  /*28650*/  FMUL.FTZ R163, R11.reuse, R163 ;  /* 0x000000a30ba37220 */ /* 0x048fe20000410000 */
        /* <DEDUP_REMOVED lines=65> */
[----:B------:R-:W-:Y:S01]  /*28a70*/  STS.64 [R18], R160 ;  /* 0x000000a012007388 */ /* 0x000fe20000000a00 */
[----:B------:R-:W-:-:S02]  /*28a80*/  IADD3 R17, R18, -0x20, RZ ;  /* 0xffffffe012117810 */ /* 0x000fc40007ffe0ff */
[----:B------:R-:W-:Y:S01]  /*28a90*/  SEL R12, R12, 0xffffffc0, !P1 ;  /* 0xffffffc00c0c7807 */ /* 0x000fe20004800000 */
[----:B------:R-:W-:Y:S01]  /*28aa0*/  STS.64 [R18+0x800], R162 ;  /* 0x000800a212007388 */ /* 0x000fe20000000a00 */
[C---:B------:R-:W-:Y:S02]  /*28ab0*/  @P0 IADD3 R17, R18.reuse, 0x20, RZ ;  /* 0x0000002012110810 */ /* 0x040fe40007ffe0ff */
[----:B------:R-:W-:Y:S02]  /*28ac0*/  SEL R11, R11, 0xffffff80, !P2 ;  /* 0xffffff800b0b7807 */ /* 0x000fe40005000000 */
[----:B------:R-:W-:Y:S01]  /*28ad0*/  IADD3 R19, R18, R12, RZ ;  /* 0x0000000c12137210 */ /* 0x000fe20007ffe0ff */
[----:B------:R-:W-:Y:S01]  /*28ae0*/  STS.64 [R17], R156 ;  /* 0x0000009c11007388 */ /* 0x000fe20000000a00 */
[----:B------:R-:W-:Y:S02]  /*28af0*/  IADD3 R12, R12, R17, RZ ;  /* 0x000000110c0c7210 */ /* 0x000fe40007ffe0ff */
[----:B------:R-:W-:Y:S01]  /*28b00*/  IADD3 R20, R18, R11, RZ ;  /* 0x0000000b12147210 */ /* 0x000fe20007ffe0ff */
[----:B------:R-:W-:Y:S01]  /*28b10*/  STS.64 [R17+0x800], R158 ;  /* 0x0008009e11007388 */ /* 0x000fe20000000a00 */
[----:B------:R-:W-:-:S02]  /*28b20*/  IADD3 R21, R11, R17, RZ ;  /* 0x000000110b157210 */ /* 0x000fc40007ffe0ff */
[-C--:B------:R-:W-:Y:S01]  /*28b30*/  IADD3 R22, R19, R11.reuse, RZ ;  /* 0x0000000b13167210 */ /* 0x080fe20007ffe0ff */
[----:B------:R-:W-:Y:S01]  /*28b40*/  STS.64 [R19], R36 ;  /* 0x0000002413007388 */ /* 0x000fe20000000a00 */
[----:B------:R-:W-:-:S03]  /*28b50*/  IADD3 R11, R12, R11, RZ ;  /* 0x0000000b0c0b7210 */ /* 0x000fc60007ffe0ff */
[----:B------:R-:W-:Y:S04]  /*28b60*/  STS.64 [R19+0x800], R38 ;  /* 0x0008002613007388 */ /* 0x000fe80000000a00 */
[----:B------:R-:W-:Y:S04]  /*28b70*/  STS.64 [R12], R40 ;  /* 0x000000280c007388 */ /* 0x000fe80000000a00 */
        /* <DEDUP_REMOVED lines=48> */
[----:B------:R2:W-:Y:S04]  /*28e80*/  STS.64 [R12+0xc800], R154 ;  /* 0x00c8009a0c007388 */ /* 0x0005e80000000a00 */
[----:B------:R-:W-:Y:S04]  /*28e90*/  STS.64 [R20+0xc000], R136 ;  /* 0x00c0008814007388 */ /* 0x000fe80000000a00 */
[----:B------:R3:W-:Y:S04]  /*28ea0*/  STS.64 [R20+0xc800], R138 ;  /* 0x00c8008a14007388 */ /* 0x0007e80000000a00 */
[----:B------:R-:W-:Y:S04]  /*28eb0*/  STS.64 [R21+0xc000], R148 ;  /* 0x00c0009415007388 */ /* 0x000fe80000000a00 */
[----:B------:R-:W-:Y:S04]  /*28ec0*/  STS.64 [R21+0xc800], R150 ;  /* 0x00c8009615007388 */ /* 0x000fe80000000a00 */
[----:B------:R-:W-:Y:S04]  /*28ed0*/  STS.64 [R22+0xc000], R140 ;  /* 0x00c0008c16007388 */ /* 0x000fe80000000a00 */
[----:B------:R-:W-:Y:S04]  /*28ee0*/  STS.64 [R22+0xc800], R142 ;  /* 0x00c8008e16007388 */ /* 0x000fe80000000a00 */
[----:B------:R4:W-:Y:S04]  /*28ef0*/  STS.64 [R11+0xc000], R144 ;  /* 0x00c000900b007388 */ /* 0x0009e80000000a00 */
[----:B------:R4:W-:Y:S04]  /*28f00*/  STS.64 [R11+0xc800], R146 ;  /* 0x00c800920b007388 */ /* 0x0009e80000000a00 */
[----:B-1----:R-:W4:Y:S04]  /*28f10*/  LD.E.64 R18, desc[UR12][R6.64+0xb0] ;  /* 0x0000b00c06127980 */ /* 0x002f28000c101b00 */
[----:B------:R-:W4:Y:S01]  /*28f20*/  LD.E R17, desc[UR10][R6.64+0x60] ;  /* 0x0000600a06117980 */ /* 0x000f22000c101900 */
[----:B------:R1:W1:Y:S08]  /*28f30*/  @P4 MUFU.LG2 R24, R10 ;  /* 0x0000000a00184308 */ /* 0x0002700000000c00 */
[----:B------:R-:W1:Y:S01]  /*28f40*/  @P3 MUFU.LG2 R23, R5 ;  /* 0x0000000500173308 */ /* 0x000e620000000c00 */
[----:B--2---:R-:W-:-:S02]  /*28f50*/  MOV R12, 0xff800000 ;  /* 0xff800000000c7802 */ /* 0x004fc40000000f00 */
[----:B---3--:R-:W-:Y:S01]  /*28f60*/  SHF.L.U32 R20, R2, 0x6, RZ ;  /* 0x0000000602147819 */ /* 0x008fe200000006ff */
[----:B----4-:R2:W5:Y:S01]  /*28f70*/  LD.E.64 R144, desc[UR10][R6.64+0x78] ;  /* 0x0000780a06907980 */ /* 0x010562000c101b00 */
[----:B-1----:R-:W-:Y:S02]  /*28f80*/  LEA.HI R10, R14, R13, RZ, 0x4 ;  /* 0x0000000d0e0a7211 */ /* 0x002fe400078f20ff */
[----:B------:R-:W-:Y:S02]  /*28f90*/  SHF.R.S32.HI R14, RZ, 0x1f, R15 ;  /* 0x0000001fff0e7819 */ /* 0x000fe4000001140f */
[----:B------:R-:W-:Y:S02]  /*28fa0*/  LOP3.LUT R10, R10, 0xfffffff0, RZ, 0xc0, !PT ;  /* 0xfffffff00a0a7812 */ /* 0x000fe400078ec0ff */
[----:B------:R-:W-:Y:S01]  /*28fb0*/  LEA.HI R14, R14, R15, RZ, 0x2 ;  /* 0x0000000f0e0e7211 */ /* 0x000fe200078f10ff */
[----:B------:R-:W-:Y:S01]  /*28fc0*/  @P4 FMUL.FTZ R24, R24, 0.69314718246459960938 ;  /* 0x3f31721818184820 */ /* 0x000fe20000410000 */
[----:B------:R-:W-:Y:S01]  /*28fd0*/  @P3 FMUL.FTZ R23, R23, 0.69314718246459960938 ;  /* 0x3f31721817173820 */ /* 0x000fe20000410000 */
[----:B------:R-:W-:-:S02]  /*28fe0*/  IADD3 R5, -R10, R13, RZ ;  /* 0x0000000d0a057210 */ /* 0x000fc40007ffe1ff */
[----:B------:R-:W-:Y:S01]  /*28ff0*/  LOP3.LUT R14, R14, 0xffffffc, RZ, 0xc0, !PT ;  /* 0x0ffffffc0e0e7812 */ /* 0x000fe200078ec0ff */
[C---:B-----5:R-:W-:Y:S01]  /*29000*/  @P3 FFMA.FTZ R12, R4.reuse, R3, R23 ;  /* 0x00000003040c3223 */ /* 0x060fe20000010017 */
[----:B------:R-:W-:Y:S01]  /*29010*/  MOV R11, 0xff800000 ;  /* 0xff800000000b7802 */ /* 0x000fe20000000f00 */
[----:B------:R-:W-:Y:S01]  /*29020*/  @P4 FFMA.FTZ R11, R4, R164, R24 ;  /* 0x000000a4040b4223 */ /* 0x000fe20000010018 */
[----:B------:R-:W-:Y:S01]  /*29030*/  LEA.HI R22, R5, R5, RZ, 0x1 ;  /* 0x0000000505167211 */ /* 0x000fe200078f08ff */
[----:B------:R2:W5:Y:S01]  /*29040*/  LD.E R10, desc[UR12][R6.64+0xcc] ;  /* 0x0000cc0c060a7980 */ /* 0x000562000c101900 */
[----:B------:R-:W-:Y:S02]  /*29050*/  IADD3 R4, R15, -R14, RZ ;  /* 0x8000000e0f047210 */ /* 0x000fe40007ffe0ff */
[----:B------:R-:W-:Y:S01]  /*29060*/  LOP3.LUT R20, R20, 0x1c0, RZ, 0xc0, !PT ;  /* 0x000001c014147812 */ /* 0x000fe200078ec0ff */
[----:B------:R2:W5:Y:S01]  /*29070*/  LD.E.64 R14, desc[UR10][R6.64+0xa8] ;  /* 0x0000a80a060e7980 */ /* 0x000562000c101b00 */
[----:B------:R-:W-:-:S02]  /*29080*/  SHF.L.U32 R21, R22, 0x2, RZ ;  /* 0x0000000216157819 */ /* 0x000fc400000006ff */
[----:B------:R-:W-:Y:S02]  /*29090*/  LOP3.LUT R22, R22, 0xffffffe, RZ, 0xc0, !PT ;  /* 0x0ffffffe16167812 */ /* 0x000fe400078ec0ff */
[----:B------:R-:W-:Y:S02]  /*290a0*/  LOP3.LUT R21, R20, 0x38, R21, 0xf8, !PT ;  /* 0x0000003814157812 */ /* 0x000fe400078ef815 */
[----:B------:R-:W-:Y:S02]  /*290b0*/  SHF.R.U32.HI R20, RZ, 0x3, R20 ;  /* 0x00000003ff147819 */ /* 0x000fe40000011614 */
[----:B------:R-:W-:Y:S02]  /*290c0*/  IADD3 R22, R5, -R22, RZ ;  /* 0x8000001605167210 */ /* 0x000fe40007ffe0ff */
[----:B------:R-:W-:Y:S02]  /*290d0*/  LOP3.LUT R20, R21, R20, RZ, 0x3c, !PT ;  /* 0x0000001415147212 */ /* 0x000fe400078e3cff */
[----:B------:R-:W-:-:S02]  /*290e0*/  LOP3.LUT R16, R16, 0xffffffe0, RZ, 0xc0, !PT ;  /* 0xffffffe010107812 */ /* 0x000fc400078ec0ff */
[----:B------:R-:W-:Y:S02]  /*290f0*/  LEA R3, R22, R20, 0x2 ;  /* 0x0000001416037211 */ /* 0x000fe400078e10ff */
[----:B------:R-:W-:Y:S02]  /*29100*/  IADD3 R16, -R16, R13, RZ ;  /* 0x0000000d10107210 */ /* 0x000fe40007ffe1ff */
[----:B------:R-:W-:Y:S02]  /*29110*/  SHF.L.U32 R13, R239, 0x6, RZ ;  /* 0x00000006ef0d7819 */ /* 0x000fe400000006ff */
[----:B------:R-:W-:Y:S01]  /*29120*/  LEA R3, R3, UR4, 0x2 ;  /* 0x0000000403037c11 */ /* 0x000fe2000f8e10ff */
[----:B------:R-:W-:Y:S01]  /*29130*/  BAR.SYNC.DEFER_BLOCKING 0x0 ;  /* 0x0000000000007b1d */ /* 0x000fe20000010000 */
[----:B------:R-:W-:-:S05]  /*29140*/  LOP3.LUT P0, RZ, R16, 0x3, RZ, 0xc0, !PT ;  /* 0x0000000310ff7812 */ /* 0x000fca000780c0ff */
[----:B------:R2:W1:Y:S04]  /*29150*/  LDS.128 R140, [R3] ;  /* 0x00000000038c7984 */ /* 0x0004680000000c00 */
[----:B------:R2:W3:Y:S04]  /*29160*/  LDS.128 R136, [R3+0x800] ;  /* 0x0008000003887984 */ /* 0x0004e80000000c00 */
[----:B------:R2:W4:Y:S04]  /*29170*/  LDS.128 R132, [R3+0x1000] ;  /* 0x0010000003847984 */ /* 0x0005280000000c00 */
        /* <DEDUP_REMOVED lines=28> */
[----:B------:R-:W-:Y:S01]  /*29340*/  BSSY B0, `(.L_x_2005) ;  /* 0x0000016000007945 */ /* 0x000fe20003800000 */
[----:B------:R-:W-:Y:S01]  /*29350*/  LEA R4, R4, R0, 0x4 ;  /* 0x0000000004047211 */ /* 0x000fe200078e20ff */
[----:B------:R-:W-:-:S04]  /*29360*/  IMAD R18, R18, UR8, R242 ;  /* 0x0000000812127c24 */ /* 0x000fc8000f8e02f2 */
[----:B------:R-:W-:-:S04]  /*29370*/  IMAD R17, R18, R17, R241 ;  /* 0x0000001112117224 */ /* 0x000fc800078e02f1 */
[----:B------:R-:W-:Y:S02]  /*29380*/  IMAD R13, R19, R17, R13 ;  /* 0x00000011130d7224 */ /* 0x000fe400078e020d */
[----:B------:R2:W1:Y:S01]  /*29390*/  LDS.128 R16, [R3+0xf800] ;  /* 0x00f8000003107984 */ /* 0x0004620000000c00 */
[----:B---34-:R-:W-:Y:S05]  /*293a0*/  @P0 BRA `(.L_x_2006) ;  /* 0x00000000003c0947 */ /* 0x018fea0003800000 */
[----:B------:R-:W-:Y:S02]  /*293b0*/  IMAD R0, R239, -0x40, R240 ;  /* 0xffffffc0ef007824 */ /* 0x000fe400078e02f0 */
[----:B--2---:R-:W-:-:S03]  /*293c0*/  VIADD R3, R4, 0x8 ;  /* 0x0000000804037836 */ /* 0x004fc60000000000 */
        /* <DEDUP_REMOVED lines=13> */
.L_x_2006:
[----:B------:R-:W-:Y:S05]  /*294a0*/  BSYNC B0 ;  /* 0x0000000000007941 */ /* 0x000fea0003800000 */
.L_x_2005:
[----:B---3-5:R-:W-:Y:S01]  /*294b0*/  IMAD.SHL.U32 R14, R5, 0x4, RZ ;  /* 0x00000004050e7824 */ /* 0x028fe200078e00ff */
[----:B------:R-:W-:Y:S02]  /*294c0*/  R2UR UR4, R8 ;  /* 0x00000000080472ca */ /* 0x000fe400000e0000 */
[----:B------:R-:W-:Y:S02]  /*294d0*/  R2UR UR5, R9 ;  /* 0x00000000090572ca */ /* 0x000fe400000e0000 */
[--C-:B------:R-:W-:Y:S01]  /*294e0*/  SHF.R.S32.HI R15, RZ, 0x1f, R14.reuse ;  /* 0x0000001fff0f7819 */ /* 0x100fe2000001140e */
[----:B------:R-:W-:Y:S02]  /*294f0*/  IMAD R10, R13, R10, RZ ;  /* 0x0000000a0d0a7224 */ /* 0x000fe400078e02ff */
[----:B------:R-:W-:-:S04]  /*29500*/  IMAD.WIDE R12, R2, 0x100, R14 ;  /* 0x00000100020c7825 */ /* 0x000fc800078e020e */
[----:B------:R-:W-:Y:S02]  /*29510*/  IMAD R239, R239, -0x40, R240 ;  /* 0xffffffc0efef7824 */ /* 0x000fe400078e02f0 */
[----:B------:R-:W-:Y:S01]  /*29520*/  VIADD R4, R2, 0x8 ;  /* 0x0000000802047836 */ /* 0x000fe20000000000 */
[----:B------:R-:W-:Y:S01]  /*29530*/  IADD3 R5, P3, R12, R10, RZ ;  /* 0x0000000a0c057210 */ /* 0x000fe20007f7e0ff */
[C---:B------:R-:W-:Y:S01]  /*29540*/  VIADD R0, R2.reuse, 0x18 ;  /* 0x0000001802007836 */ /* 0x040fe20000000000 */
[----:B--2---:R2:W5:Y:S01]  /*29550*/  LD.E R6, desc[UR4][R6.64+0xc0] ;  /* 0x0000c00406067980 */ /* 0x004562000c101900 */
[----:B------:R-:W-:Y:S01]  /*29560*/  VIADD R3, R2, 0x10 ;  /* 0x0000001002037836 */ /* 0x000fe20000000000 */
[----:B------:R-:W-:Y:S01]  /*29570*/  ISETP.GE.AND P0, PT, R4, R239, PT ;  /* 0x000000ef0400720c */ /* 0x000fe20003f06270 */
[----:B------:R-:W-:Y:S01]  /*29580*/  BSSY B0, `(.L_x_2007) ;  /* 0x0000025000007945 */ /* 0x000fe20003800000 */
[----:B------:R-:W-:Y:S02]  /*29590*/  LEA.HI.X.SX32 R4, R10, R13, 0x1, P3 ;  /* 0x0000000d0a047211 */ /* 0x000fe400018f0eff */
[----:B------:R-:W-:-:S02]  /*295a0*/  LEA R10, P4, R5, R144, 0x2 ;  /* 0x00000090050a7211 */ /* 0x000fc400078810ff */
[----:B------:R-:W-:Y:S01]  /*295b0*/  ISETP.GE.AND P2, PT, R0, R239, PT ;  /* 0x000000ef0000720c */ /* 0x000fe20003f46270 */
[C---:B------:R-:W-:Y:S01]  /*295c0*/  VIADD R0, R2.reuse, 0x20 ;  /* 0x0000002002007836 */ /* 0x040fe20000000000 */
[----:B------:R-:W-:Y:S02]  /*295d0*/  LEA.HI.X R11, R5, R145, R4, 0x2, P4 ;  /* 0x00000091050b7211 */ /* 0x000fe400020f1404 */
[-C--:B------:R-:W-:Y:S02]  /*295e0*/  ISETP.GE.AND P4, PT, R2, R239.reuse, PT ;  /* 0x000000ef0200720c */ /* 0x080fe40003f86270 */
[-C--:B------:R-:W-:Y:S01]  /*295f0*/  ISETP.GE.AND P3, PT, R0, R239.reuse, PT ;  /* 0x000000ef0000720c */ /* 0x080fe20003f66270 */
[C---:B------:R-:W-:Y:S01]  /*29600*/  VIADD R0, R2.reuse, 0x30 ;  /* 0x0000003002007836 */ /* 0x040fe20000000000 */
[-C--:B------:R-:W-:Y:S01]  /*29610*/  ISETP.GE.AND P1, PT, R3, R239.reuse, PT ;  /* 0x000000ef0300720c */ /* 0x080fe20003f26270 */
[C---:B------:R-:W-:Y:S02]  /*29620*/  VIADD R3, R2.reuse, 0x28 ;  /* 0x0000002802037836 */ /* 0x040fe40000000000 */
[----:B------:R-:W-:Y:S01]  /*29630*/  VIADD R2, R2, 0x38 ;  /* 0x0000003802027836 */ /* 0x000fe20000000000 */
[-C--:B------:R-:W-:Y:S01]  /*29640*/  ISETP.GE.AND P5, PT, R0, R239.reuse, PT ;  /* 0x000000ef0000720c */ /* 0x080fe20003fa6270 */
[----:B------:R-:W-:Y:S01]  /*29650*/  VIADD R0, R14, 0x40 ;  /* 0x000000400e007836 */ /* 0x000fe20000000000 */
[----:B------:R-:W-:-:S03]  /*29660*/  ISETP.GE.AND P6, PT, R3, R239, PT ;  /* 0x000000ef0300720c */ /* 0x000fc60003fc6270 */
[----:B--2---:R-:W-:Y:S10]  /*29670*/  @P4 BRA `(.L_x_2008) ;  /* 0x0000000000544947 */ /* 0x004ff40003800000 */
[----:B-----5:R-:W-:Y:S01]  /*29680*/  ISETP.GE.AND P4, PT, R14, R6, PT ;  /* 0x000000060e00720c */ /* 0x020fe20003f86270 */
[----:B------:R-:W-:-:S12]  /*29690*/  VIADD R3, R0, 0x40 ;  /* 0x0000004000037836 */ /* 0x000fd80000000000 */
[C---:B------:R-:W-:Y:S02]  /*296a0*/  @!P4 R2UR UR10, R8.reuse ;  /* 0x00000000080ac2ca */ /* 0x040fe400000e0000 */
[C---:B------:R-:W-:Y:S02]  /*296b0*/  @!P4 R2UR UR11, R9.reuse ;  /* 0x00000000090bc2ca */ /* 0x040fe400000e0000 */
[----:B------:R-:W-:Y:S02]  /*296c0*/  @!P4 R2UR UR4, R8 ;  /* 0x000000000804c2ca */ /* 0x000fe400000e0000 */
[----:B------:R-:W-:-:S09]  /*296d0*/  @!P4 R2UR UR5, R9 ;  /* 0x000000000905c2ca */ /* 0x000fd200000e0000 */
[----:B-1----:R2:W-:Y:S04]  /*296e0*/  @!P4 ST.E.64 desc[UR10][R10.64], R140 ;  /* 0x0000008c0a00c985 */ /* 0x0025e8000c101b0a */
[----:B------:R2:W-:Y:S01]  /*296f0*/  @!P4 ST.E.64 desc[UR4][R10.64+0x8], R142 ;  /* 0x0000088e0a00c985 */ /* 0x0005e2000c101b04 */
[----:B------:R-:W-:-:S13]  /*29700*/  ISETP.GE.AND P4, PT, R0, R6, PT ;  /* 0x000000060000720c */ /* 0x000fda0003f86270 */
[----:B------:R-:W-:Y:S02]  /*29710*/  @!P4 R2UR UR4, R8 ;  /* 0x000000000804c2ca */ /* 0x000fe400000e0000 */
[----:B------:R-:W-:-:S13]  /*29720*/  @!P4 R2UR UR5, R9 ;  /* 0x000000000905c2ca */ /* 0x000fda00000e0000 */
[----:B------:R2:W-:Y:S01]  /*29730*/  @!P4 ST.E.128 desc[UR4][R10.64+0x100], R108 ;  /* 0x0001006c0a00c985 */ /* 0x0005e2000c101d04 */
[----:B------:R-:W-:Y:S01]  /*29740*/  ISETP.GE.AND P4, PT, R3, R6, PT ;  /* 0x000000060300720c */ /* 0x000fe20003f86270 */
[----:B------:R-:W-:-:S12]  /*29750*/  VIADD R3, R0, 0x80 ;  /* 0x0000008000037836 */ /* 0x000fd80000000000 */
[----:B------:R-:W-:Y:S02]  /*29760*/  @!P4 R2UR UR4, R8 ;  /* 0x000000000804c2ca */ /* 0x000fe400000e0000 */
[----:B------:R-:W-:-:S13]  /*29770*/  @!P4 R2UR UR5, R9 ;  /* 0x000000000905c2ca */ /* 0x000fda00000e0000 */
[----:B------:R2:W-:Y:S01]  /*29780*/  @!P4 ST.E.128 desc[UR4][R10.64+0x200], R76 ;  /* 0x0002004c0a00c985 */ /* 0x0005e2000c101d04 */
[----:B------:R-:W-:-:S13]  /*29790*/  ISETP.GE.AND P4, PT, R3, R6, PT ;  /* 0x000000060300720c */ /* 0x000fda0003f86270 */
[----:B------:R-:W-:Y:S02]  /*297a0*/  @!P4 R2UR UR4, R8 ;  /* 0x000000000804c2ca */ /* 0x000fe400000e0000 */
[----:B------:R-:W-:-:S13]  /*297b0*/  @!P4 R2UR UR5, R9 ;  /* 0x000000000905c2ca */ /* 0x000fda00000e0000 */
[----:B------:R2:W-:Y:S02]  /*297c0*/  @!P4 ST.E.128 desc[UR4][R10.64+0x300], R44 ;  /* 0x0003002c0a00c985 */ /* 0x0005e4000c101d04 */
.L_x_2008:
[----:B------:R-:W-:Y:S05]  /*297d0*/  BSYNC B0 ;  /* 0x0000000000007941 */ /* 0x000fea0003800000 */
.L_x_2007:
[----:B------:R-:W-:Y:S01]  /*297e0*/  BSSY B0, `(.L_x_2009) ;  /* 0x0000015000007945 */ /* 0x000fe20003800000 */
[----:B------:R-:W-:-:S03]  /*297f0*/  ISETP.GE.AND P4, PT, R2, R239, PT ;  /* 0x000000ef0200720c */ /* 0x000fc60003f86270 */
[----:B------:R-:W-:Y:S10]  /*29800*/  @P0 BRA `(.L_x_2010) ;  /* 0x0000000000480947 */ /* 0x000ff40003800000 */
[----:B-----5:R-:W-:Y:S01]  /*29810*/  ISETP.GE.AND P0, PT, R14, R6, PT ;  /* 0x000000060e00720c */ /* 0x020fe20003f06270 */
[----:B------:R-:W-:-:S12]  /*29820*/  VIADD R2, R0, 0x40 ;  /* 0x0000004000027836 */ /* 0x000fd80000000000 */
[----:B------:R-:W-:Y:S02]  /*29830*/  @!P0 R2UR UR4, R8 ;  /* 0x00000000080482ca */ /* 0x000fe400000e0000 */
[----:B------:R-:W-:-:S13]  /*29840*/  @!P0 R2UR UR5, R9 ;  /* 0x00000000090582ca */ /* 0x000fda00000e0000 */
[----:B------:R3:W-:Y:S01]  /*29850*/  @!P0 ST.E.128 desc[UR4][R10.64+0x2000], R136 ;  /* 0x002000880a008985 */ /* 0x0007e2000c101d04 */
[----:B------:R-:W-:-:S13]  /*29860*/  ISETP.GE.AND P0, PT, R0, R6, PT ;  /* 0x000000060000720c */ /* 0x000fda0003f06270 */
[----:B------:R-:W-:Y:S02]  /*29870*/  @!P0 R2UR UR4, R8 ;  /* 0x00000000080482ca */ /* 0x000fe400000e0000 */
[----:B------:R-:W-:-:S13]  /*29880*/  @!P0 R2UR UR5, R9 ;  /* 0x00000000090582ca */ /* 0x000fda00000e0000 */
[----:B-1----:R3:W-:Y:S01]  /*29890*/  @!P0 ST.E.128 desc[UR4][R10.64+0x2100], R104 ;  /* 0x002100680a008985 */ /* 0x0027e2000c101d04 */
        /* <DEDUP_REMOVED lines=9> */
.L_x_2010:
[----:B------:R-:W-:Y:S05]  /*29930*/  BSYNC B0 ;  /* 0x0000000000007941 */ /* 0x000fea0003800000 */
.L_x_2009:
[----:B------:R-:W-:Y:S04]  /*29940*/  BSSY B0, `(.L_x_2011) ;  /* 0x0000014000007945 */ /* 0x000fe80003800000 */
[----:B------:R-:W-:Y:S05]  /*29950*/  @P1 BRA `(.L_x_2012) ;  /* 0x0000000000481947 */ /* 0x000fea0003800000 */
[-C--:B-----5:R-:W-:Y:S01]  /*29960*/  ISETP.GE.AND P1, PT, R14, R6.reuse, PT ;  /* 0x000000060e00720c */ /* 0x0a0fe20003f26270 */
[C---:B------:R-:W-:Y:S01]  /*29970*/  VIADD R3, R0.reuse, 0x40 ;  /* 0x0000004000037836 */ /* 0x040fe20000000000 */
[C---:B------:R-:W-:Y:S01]  /*29980*/  ISETP.GE.AND P0, PT, R0.reuse, R6, PT ;  /* 0x000000060000720c */ /* 0x040fe20003f06270 */
[----:B------:R-:W-:-:S10]  /*29990*/  VIADD R2, R0, 0x80 ;  /* 0x0000008000027836 */ /* 0x000fd40000000000 */
[C---:B------:R-:W-:Y:S02]  /*299a0*/  @!P1 R2UR UR10, R8.reuse ;  /* 0x00000000080a92ca */ /* 0x040fe400000e0000 */
[C---:B------:R-:W-:Y:S02]  /*299b0*/  @!P1 R2UR UR11, R9.reuse ;  /* 0x00000000090b92ca */ /* 0x040fe400000e0000 */
[----:B------:R-:W-:Y:S02]  /*299c0*/  @!P0 R2UR UR4, R8 ;  /* 0x00000000080482ca */ /* 0x000fe400000e0000 */
[----:B------:R-:W-:-:S09]  /*299d0*/  @!P0 R2UR UR5, R9 ;  /* 0x00000000090582ca */ /* 0x000fd200000e0000 */
[----:B------:R4:W-:Y:S01]  /*299e0*/  @!P1 ST.E.128 desc[UR10][R10.64+0x4000], R132 ;  /* 0x004000840a009985 */ /* 0x0009e2000c101d0a */
[----:B------:R-:W-:-:S03]  /*299f0*/  ISETP.GE.AND P1, PT, R3, R6, PT ;  /* 0x000000060300720c */ /* 0x000fc60003f26270 */
[----:B-1----:R4:W-:Y:S01]  /*29a00*/  @!P0 ST.E.128 desc[UR4][R10.64+0x4100], R100 ;  /* 0x004100640a008985 */ /* 0x0029e2000c101d04 */
[----:B------:R-:W-:-:S09]  /*29a10*/  ISETP.GE.AND P0, PT, R2, R6, PT ;  /* 0x000000060200720c */ /* 0x000fd20003f06270 */
[C---:B------:R-:W-:Y:S02]  /*29a20*/  @!P1 R2UR UR10, R8.reuse ;  /* 0x00000000080a92ca */ /* 0x040fe400000e0000 */
[C---:B------:R-:W-:Y:S02]  /*29a30*/  @!P1 R2UR UR11, R9.reuse ;  /* 0x00000000090b92ca */ /* 0x040fe400000e0000 */
[----:B------:R-:W-:Y:S02]  /*29a40*/  @!P0 R2UR UR4, R8 ;  /* 0x00000000080482ca */ /* 0x000fe400000e0000 */
[----:B------:R-:W-:-:S09]  /*29a50*/  @!P0 R2UR UR5, R9 ;  /* 0x00000000090582ca */ /* 0x000fd200000e0000 */
[----:B------:R4:W-:Y:S04]  /*29a60*/  @!P1 ST.E.128 desc[UR10][R10.64+0x4200], R68 ;  /* 0x004200440a009985 */ /* 0x0009e8000c101d0a */
[----:B------:R4:W-:Y:S02]  /*29a70*/  @!P0 ST.E.128 desc[UR4][R10.64+0x4300], R36 ;  /* 0x004300240a008985 */ /* 0x0009e4000c101d04 */
.L_x_2012:
[----:B------:R-:W-:Y:S05]  /*29a80*/  BSYNC B0 ;  /* 0x0000000000007941 */ /* 0x000fea0003800000 */
.L_x_2011:
[----:B------:R-:W-:Y:S04]  /*29a90*/  BSSY B0, `(.L_x_2013) ;  /* 0x0000014000007945 */ /* 0x000fe80003800000 */
[----:B------:R-:W-:Y:S05]  /*29aa0*/  @P2 BRA `(.L_x_2014) ;  /* 0x0000000000482947 */ /* 0x000fea0003800000 */
[-C--:B-----5:R-:W-:Y:S01]  /*29ab0*/  ISETP.GE.AND P0, PT, R14, R6.reuse, PT ;  /* 0x000000060e00720c */ /* 0x0a0fe20003f06270 */
[C---:B------:R-:W-:Y:S01]  /*29ac0*/  VIADD R3, R0.reuse, 0x40 ;  /* 0x0000004000037836 */ /* 0x040fe20000000000 */
[C---:B------:R-:W-:Y:S01]  /*29ad0*/  ISETP.GE.AND P2, PT, R0.reuse, R6, PT ;  /* 0x000000060000720c */ /* 0x040fe20003f46270 */
[----:B------:R-:W-:-:S03]  /*29ae0*/  VIADD R2, R0, 0x80 ;  /* 0x0000008000027836 */ /* 0x000fc60000000000 */
[----:B------:R-:W-:-:S07]  /*29af0*/  ISETP.GE.AND P1, PT, R3, R6, PT ;  /* 0x000000060300720c */ /* 0x000fce0003f26270 */
[C---:B------:R-:W-:Y:S02]  /*29b00*/  @!P0 R2UR UR4, R8.reuse ;  /* 0x00000000080482ca */ /* 0x040fe400000e0000 */
[C---:B------:R-:W-:Y:S02]  /*29b10*/  @!P0 R2UR UR5, R9.reuse ;  /* 0x00000000090582ca */ /* 0x040fe400000e0000 */
[C---:B------:R-:W-:Y:S02]  /*29b20*/  @!P2 R2UR UR12, R8.reuse ;  /* 0x00000000080ca2ca */ /* 0x040fe400000e0000 */
[C---:B------:R-:W-:Y:S02]  /*29b30*/  @!P2 R2UR UR13, R9.reuse ;  /* 0x00000000090da2ca */ /* 0x040fe400000e0000 */
[----:B------:R-:W-:Y:S02]  /*29b40*/  @!P1 R2UR UR10, R8 ;  /* 0x00000000080a92ca */ /* 0x000fe400000e0000 */
[----:B------:R-:W-:-:S05]  /*29b50*/  @!P1 R2UR UR11, R9 ;  /* 0x00000000090b92ca */ /* 0x000fca00000e0000 */
[----:B-1----:R1:W-:Y:S01]  /*29b60*/  @!P0 ST.E.128 desc[UR4][R10.64+0x6000], R128 ;  /* 0x006000800a008985 */ /* 0x0023e2000c101d04 */
[----:B------:R-:W-:-:S03]  /*29b70*/  ISETP.GE.AND P0, PT, R2, R6, PT ;  /* 0x000000060200720c */ /* 0x000fc60003f06270 */
[----:B------:R1:W-:Y:S04]  /*29b80*/  @!P2 ST.E.128 desc[UR12][R10.64+0x6100], R96 ;  /* 0x006100600a00a985 */ /* 0x0003e8000c101d0c */
[----:B------:R1:W-:Y:S06]  /*29b90*/  @!P1 ST.E.128 desc[UR10][R10.64+0x6200], R64 ;  /* 0x006200400a009985 */ /* 0x0003ec000c101d0a */
[----:B------:R-:W-:-:S02]  /*29ba0*/  @!P0 R2UR UR4, R8 ;  /* 0x00000000080482ca */ /* 0x000fc400000e0000 */
[----:B------:R-:W-:-:S13]  /*29bb0*/  @!P0 R2UR UR5, R9 ;  /* 0x00000000090582ca */ /* 0x000fda00000e0000 */
[----:B------:R1:W-:Y:S02]  /*29bc0*/  @!P0 ST.E.128 desc[UR4][R10.64+0x6300], R32 ;  /* 0x006300200a008985 */ /* 0x0003e4000c101d04 */
.L_x_2014:
[----:B------:R-:W-:Y:S05]  /*29bd0*/  BSYNC B0 ;  /* 0x0000000000007941 */ /* 0x000fea0003800000 */
.L_x_2013:
[----:B------:R-:W-:Y:S04]  /*29be0*/  BSSY B0, `(.L_x_2015) ;  /* 0x0000014000007945 */ /* 0x000fe80003800000 */
[----:B------:R-:W-:Y:S05]  /*29bf0*/  @P3 BRA `(.L_x_2016) ;  /* 0x0000000000483947 */ /* 0x000fea0003800000 */
[----:B------:R-:W-:Y:S01]  /*29c00*/  VIADD R3, R0, 0x40 ;  /* 0x0000004000037836 */ /* 0x000fe20000000000 */
[-C--:B-----5:R-:W-:Y:S01]  /*29c10*/  ISETP.GE.AND P3, PT, R14, R6.reuse, PT ;  /* 0x000000060e00720c */ /* 0x0a0fe20003f66270 */
[C---:B------:R-:W-:Y:S01]  /*29c20*/  VIADD R2, R0.reuse, 0x80 ;  /* 0x0000008000027836 */ /* 0x040fe20000000000 */
[-C--:B------:R-:W-:Y:S02]  /*29c30*/  ISETP.GE.AND P2, PT, R0, R6.reuse, PT ;  /* 0x000000060000720c */ /* 0x080fe40003f46270 */
[-C--:B------:R-:W-:Y:S02]  /*29c40*/  ISETP.GE.AND P1, PT, R3, R6.reuse, PT ;  /* 0x000000060300720c */ /* 0x080fe40003f26270 */
[----:B------:R-:W-:-:S07]  /*29c50*/  ISETP.GE.AND P0, PT, R2, R6, PT ;  /* 0x000000060200720c */ /* 0x000fce0003f06270 */
[C---:B------:R-:W-:Y:S02]  /*29c60*/  @!P3 R2UR UR14, R8.reuse ;  /* 0x00000000080eb2ca */ /* 0x040fe400000e0000 */
[C---:B------:R-:W-:Y:S02]  /*29c70*/  @!P3 R2UR UR15, R9.reuse ;  /* 0x00000000090fb2ca */ /* 0x040fe400000e0000 */
[C---:B------:R-:W-:Y:S02]  /*29c80*/  @!P2 R2UR UR12, R8.reuse ;  /* 0x00000000080ca2ca */ /* 0x040fe400000e0000 */
[C---:B------:R-:W-:Y:S02]  /*29c90*/  @!P2 R2UR UR13, R9.reuse ;  /* 0x00000000090da2ca */ /* 0x040fe400000e0000 */
[----:B------:R-:W-:Y:S02]  /*29ca0*/  @!P1 R2UR UR10, R8 ;  /* 0x00000000080a92ca */ /* 0x000fe400000e0000 */
[----:B------:R-:W-:-:S02]  /*29cb0*/  @!P1 R2UR UR11, R9 ;  /* 0x00000000090b92ca */ /* 0x000fc400000e0000 */
[----:B------:R-:W-:Y:S02]  /*29cc0*/  @!P0 R2UR UR4, R8 ;  /* 0x00000000080482ca */ /* 0x000fe400000e0000 */
[----:B------:R-:W-:Y:S01]  /*29cd0*/  @!P0 R2UR UR5, R9 ;  /* 0x00000000090582ca */ /* 0x000fe200000e0000 */
[----:B-1----:R1:W-:Y:S04]  /*29ce0*/  @!P3 ST.E.128 desc[UR14][R10.64+0x8000], R124 ;  /* 0x0080007c0a00b985 */ /* 0x0023e8000c101d0e */
[----:B------:R1:W-:Y:S04]  /*29cf0*/  @!P2 ST.E.128 desc[UR12][R10.64+0x8100], R92 ;  /* 0x0081005c0a00a985 */ /* 0x0003e8000c101d0c */
[----:B------:R1:W-:Y:S04]  /*29d00*/  @!P1 ST.E.128 desc[UR10][R10.64+0x8200], R60 ;  /* 0x0082003c0a009985 */ /* 0x0003e8000c101d0a */
[----:B------:R1:W-:Y:S02]  /*29d10*/  @!P0 ST.E.128 desc[UR4][R10.64+0x8300], R28 ;  /* 0x0083001c0a008985 */ /* 0x0003e4000c101d04 */
.L_x_2016:
[----:B------:R-:W-:Y:S05]  /*29d20*/  BSYNC B0 ;  /* 0x0000000000007941 */ /* 0x000fea0003800000 */
.L_x_2015:
        /* <DEDUP_REMOVED lines=20> */
.L_x_2018:
[----:B------:R-:W-:Y:S05]  /*29e70*/  BSYNC B0 ;  /* 0x0000000000007941 */ /* 0x000fea0003800000 */
.L_x_2017:
        /* <DEDUP_REMOVED lines=20> */
.L_x_2020:
[----:B------:R-:W-:Y:S05]  /*29fc0*/  BSYNC B0 ;  /* 0x0000000000007941 */ /* 0x000fea0003800000 */
.L_x_2019:
[----:B------:R-:W-:Y:S02]  /*29fd0*/  MOV R2, R238 ;  /* 0x000000ee00027202 */ /* 0x000fe40000000f00 */
[----:B------:R-:W-:-:S04]  /*29fe0*/  MOV R3, 0x0 ;  /* 0x0000000000037802 */ /* 0x000fc80000000f00 */
[----:B-12345:R-:W-:Y:S05]  /*29ff0*/  @P4 RET.REL.NODEC R2 `(_ZN5flash24flash_fwd_splitkv_kernelI23Flash_fwd_kernel_traitsILi256ELi64ELi64ELi4ELb0ELb0EN7cutlass6half_tE19Flash_kernel_traitsILi256ELi64ELi64ELi4ES3_EELb1ELb0ELb0ELb0ELb0ELb0ELb1ELb1EEEvNS_16Flash_fwd_paramsE) ;  /* 0xfffffd6002004950 */ /* 0x03efea0003c3ffff */
[----:B------:R-:W-:Y:S01]  /*2a000*/  VIADD R2, R0, 0x40 ;  /* 0x0000004000027836 */ /* 0x000fe20000000000 */
[-C--:B------:R-:W-:Y:S01]  /*2a010*/  ISETP.GE.AND P3, PT, R14, R6.reuse, PT ;  /* 0x000000060e00720c */ /* 0x080fe20003f66270 */
[----:B------:R-:W-:Y:S01]  /*2a020*/  IMAD.MOV.U32 R3, RZ, RZ, 0x0 ;  /* 0x00000000ff037424 */ /* 0x000fe200078e00ff */
[CC--:B------:R-:W-:Y:S01]  /*2a030*/  ISETP.GE.AND P2, PT, R0.reuse, R6.reuse, PT ;  /* 0x000000060000720c */ /* 0x0c0fe20003f46270 */
[----:B------:R-:W-:Y:S01]  /*2a040*/  VIADD R0, R0, 0x80 ;  /* 0x0000008000007836 */ /* 0x000fe20000000000 */
[----:B------:R-:W-:Y:S01]  /*2a050*/  ISETP.GE.AND P1, PT, R2, R6, PT ;  /* 0x000000060200720c */ /* 0x000fe20003f26270 */
[----:B------:R-:W-:-:S03]  /*2a060*/  IMAD.MOV.U32 R2, RZ, RZ, R238 ;  /* 0x000000ffff027224 */ /* 0x000fc600078e00ee */
[----:B------:R-:W-:-:S05]  /*2a070*/  ISETP.GE.AND P0, PT, R0, R6, PT ;  /* 0x000000060000720c */ /* 0x000fca0003f06270 */
[C---:B------:R-:W-:Y:S02]  /*2a080*/  @!P3 R2UR UR12, R8.reuse ;  /* 0x00000000080cb2ca */ /* 0x040fe400000e0000 */
[C---:B------:R-:W-:Y:S02]  /*2a090*/  @!P3 R2UR UR13, R9.reuse ;  /* 0x00000000090db2ca */ /* 0x040fe400000e0000 */
[C---:B------:R-:W-:Y:S02]  /*2a0a0*/  @!P2 R2UR UR10, R8.reuse ;  /* 0x00000000080aa2ca */ /* 0x040fe400000e0000 */
[C---:B------:R-:W-:Y:S02]  /*2a0b0*/  @!P2 R2UR UR11, R9.reuse ;  /* 0x00000000090ba2ca */ /* 0x040fe400000e0000 */
[----:B------:R-:W-:Y:S02]  /*2a0c0*/  @!P1 R2UR UR4, R8 ;  /* 0x00000000080492ca */ /* 0x000fe400000e0000 */
[----:B------:R-:W-:-:S05]  /*2a0d0*/  @!P1 R2UR UR5, R9 ;  /* 0x00000000090592ca */ /* 0x000fca00000e0000 */
[----:B------:R-:W-:Y:S04]  /*2a0e0*/  @!P3 ST.E.128 desc[UR12][R10.64+0xe000], R112 ;  /* 0x00e000700a00b985 */ /* 0x000fe8000c101d0c */
[----:B------:R-:W-:Y:S04]  /*2a0f0*/  @!P2 ST.E.128 desc[UR10][R10.64+0xe100], R80 ;  /* 0x00e100500a00a985 */ /* 0x000fe8000c101d0a */
[----:B------:R1:W-:Y:S02]  /*2a100*/  @!P1 ST.E.128 desc[UR4][R10.64+0xe200], R48 ;  /* 0x00e200300a009985 */ /* 0x0003e4000c101d04 */
[----:B-1----:R-:W-:Y:S05]  /*2a110*/  @P0 RET.REL.NODEC R2 `(_ZN5flash24flash_fwd_splitkv_kernelI23Flash_fwd_kernel_traitsILi256ELi64ELi64ELi4ELb0ELb0EN7cutlass6half_tE19Flash_kernel_traitsILi256ELi64ELi64ELi4ES3_EELb1ELb0ELb0ELb0ELb0ELb0ELb1ELb1EEEvNS_16Flash_fwd_paramsE) ;  /* 0xfffffd5c02b80950 */ /* 0x002fea0003c3ffff */
[----:B------:R-:W-:Y:S01]  /*2a120*/  R2UR UR4, R8 ;  /* 0x00000000080472ca */ /* 0x000fe200000e0000 */
[----:B------:R-:W-:Y:S01]  /*2a130*/  IMAD.MOV.U32 R239, RZ, RZ, 0x0 ;  /* 0x00000000ffef7424 */ /* 0x000fe200078e00ff */
[----:B------:R-:W-:-:S13]  /*2a140*/  R2UR UR5, R9 ;  /* 0x00000000090572ca */ /* 0x000fda00000e0000 */
[----:B------:R1:W-:Y:S02]  /*2a150*/  ST.E.128 desc[UR4][R10.64+0xe300], R16 ;  /* 0x00e300100a007985 */ /* 0x0003e4000c101d04 */
[----:B-1----:R-:W-:Y:S05]  /*2a160*/  RET.REL.NODEC R238 `(_ZN5flash24flash_fwd_splitkv_kernelI23Flash_fwd_kernel_traitsILi256ELi64ELi64ELi4ELb0ELb0EN7cutlass6half_tE19Flash_kernel_traitsILi256ELi64ELi64ELi4ES3_EELb1ELb0ELb0ELb0ELb0ELb0ELb1ELb1EEEvNS_16Flash_fwd_paramsE) ;  /* 0xfffffd5ceea47950 */ /* 0x002fea0003c3ffff */
.L_x_2004:
[----:B------:R-:W-:Y:S01]  /*2a170*/  MOV R5, 0x1f ;  /* 0x0000001f00057802 */ /* 0x000fe20000000f00 */
[----:B------:R-:W-:Y:S01]  /*2a180*/  IMAD.MOV.U32 R10, RZ, RZ, 0x2 ;  /* 0x00000002ff0a7424 */ /* 0x000fe200078e00ff */
[----:B------:R-:W-:Y:S01]  /*2a190*/  MOV R12, R249 ;  /* 0x000000f9000c7202 */ /* 0x000fe20000000f00 */
[----:B------:R-:W-:-:S07]  /*2a1a0*/  IMAD.MOV.U32 R11, RZ, RZ, -0x1 ;  /* 0xffffffffff0b7424 */ /* 0x000fce00078e00ff */
[----:B-1---5:R-:W-:Y:S05]  /*2a1b0*/  WARPSYNC.COLLECTIVE R11, `(.L_x_2021) ;  /* 0x000000000b087348 */ /* 0x022fea0003c00000 */
[----:B------:R2:W3:Y:S02]  /*2a1c0*/  SHFL.BFLY P0, R5, R12, R10, R5 ;  /* 0x0c00000a0c057389 */ /* 0x0004e40000000005 */
[----:B-123-5:R-:W-:Y:S01]  /*2a1d0*/  ENDCOLLECTIVE ;  /* 0x000000000000791b */ /* 0x02efe20003800000 */
.L_x_2021:
        /* <DEDUP_REMOVED lines=8> */
.L_x_2022:
[----:B------:R-:W-:Y:S01]  /*2a260*/  MOV R13, R5 ;  /* 0x00000005000d7202 */ /* 0x000fe20000000f00 */
[----:B------:R-:W-:Y:S01]  /*2a270*/  IMAD.MOV.U32 R12, RZ, RZ, R248 ;  /* 0x000000ffff0c7224 */ /* 0x000fe200078e00f8 */
[----:B------:R-:W-:Y:S02]  /*2a280*/  MOV R5, 0x1f ;  /* 0x0000001f00057802 */ /* 0x000fe40000000f00 */
[----:B------:R-:W-:-:S07]  /*2a290*/  MOV R10, 0x2 ;  /* 0x00000002000a7802 */ /* 0x000fce0000000f00 */
[----:B------:R-:W-:Y:S05]  /*2a2a0*/  WARPSYNC.COLLECTIVE R11, `(.L_x_2023) ;  /* 0x000000000b087348 */ /* 0x000fea0003c00000 */
[----:B------:R1:W2:Y:S02]  /*2a2b0*/  SHFL.BFLY P0, R5, R12, R10, R5 ;  /* 0x0c00000a0c057389 */ /* 0x0002a40000000005 */
[----:B-12---:R-:W-:Y:S01]  /*2a2c0*/  ENDCOLLECTIVE ;  /* 0x000000000000791b */ /* 0x006fe20003800000 */
.L_x_2023:
[----:B------:R-:W-:Y:S01]  /*2a2d0*/  FADD.FTZ R248, R5, R248 ;  /* 0x000000f805f87221 */ /* 0x000fe20000010000 */
[----:B------:R-:W-:Y:S02]  /*2a2e0*/  MOV R5, 0x1f ;  /* 0x0000001f00057802 */ /* 0x000fe40000000f00 */
[----:B------:R-:W-:Y:S01]  /*2a2f0*/  MOV R10, 0x1 ;  /* 0x00000001000a7802 */ /* 0x000fe20000000f00 */
[----:B------:R-:W-:-:S07]  /*2a300*/  IMAD.MOV.U32 R12, RZ, RZ, R248 ;  /* 0x000000ffff0c7224 */ /* 0x000fce00078e00f8 */
[----:B------:R-:W-:Y:S05]  /*2a310*/  WARPSYNC.COLLECTIVE R11, `(.L_x_2024) ;  /* 0x000000000b087348 */ /* 0x000fea0003c00000 */
[----:B------:R1:W2:Y:S02]  /*2a320*/  SHFL.BFLY P0, R5, R12, R10, R5 ;  /* 0x0c00000a0c057389 */ /* 0x0002a40000000005 */
[----:B-12---:R-:W-:Y:S01]  /*2a330*/  ENDCOLLECTIVE ;  /* 0x000000000000791b */ /* 0x006fe20003800000 */
.L_x_2024:
[----:B------:R-:W-:Y:S01]  /*2a340*/  FADD.FTZ R10, R249, R13 ;  /* 0x0000000df90a7221 */ /* 0x000fe20000010000 */
[----:B------:R-:W-:Y:S06]  /*2a350*/  BRA `(.L_x_2025) ;  /* 0xffffffdc002c7947 */ /* 0x000fec000383ffff */
.L_x_2026:
        /* <DEDUP_REMOVED lines=10> */
.L_x_4876:


//--------------------- .text._ZN5flash24flash_fwd_splitkv_kernelI23Flash_fwd_kernel_traitsILi256ELi64ELi64ELi4ELb0ELb0EN7cutlass6half_tE19Flash_kernel_traitsILi256ELi64ELi64ELi4ES3_EELb1ELb0ELb0ELb0ELb0ELb1ELb1ELb1EEEvNS_16Flash_fwd_paramsE --------------------------
	.section	.text._ZN5flash24flash_fwd_splitkv_kernelI23Flash_fwd_kernel_traitsILi256ELi64ELi64ELi4ELb0ELb0EN7cutlass6half_tE19Flash_kernel_traitsILi256ELi64ELi64ELi4ES3_EELb1ELb0ELb0ELb0ELb0ELb1ELb1ELb1EEEvNS_16Flash_fwd_paramsE,"ax",@progbits
	.align	128
        .global         _ZN5flash24flash_fwd_splitkv_kernelI23Flash_fwd_kernel_traitsILi256ELi64ELi64ELi4ELb0ELb0EN7cutlass6half_tE19Flash_kernel_traitsILi256ELi64ELi64ELi4ES3_EELb1ELb0ELb0ELb0ELb0ELb1ELb1ELb1EEEvNS_16Flash_fwd_paramsE
        .type           _ZN5flash24flash_fwd_splitkv_kernelI23Flash_fwd_kernel_traitsILi256ELi64ELi64ELi4ELb0ELb0EN7cutlass6half_tE19Flash_kernel_traitsILi256ELi64ELi64ELi4ES3_EELb1ELb0ELb0ELb0ELb0ELb1ELb1ELb1EEEvNS_16Flash_fwd_paramsE,@function
        .size           _ZN5flash24flash_fwd_splitkv_kernelI23Flash_fwd_kernel_traitsILi256ELi64ELi64ELi4ELb0ELb0EN7cutlass6half_tE19Flash_kernel_traitsILi256ELi64ELi64ELi4ES3_EELb1ELb0ELb0ELb0ELb0ELb1ELb1ELb1EEEvNS_16Flash_fwd_paramsE,(.L_x_4877 - _ZN5flash24flash_fwd_splitkv_kernelI23Flash_fwd_kernel_traitsILi256ELi64ELi64ELi4ELb0ELb0EN7cutlass6half_tE19Flash_kernel_traitsILi256ELi64ELi64ELi4ES3_EELb1ELb0ELb0ELb0ELb0ELb1ELb1ELb1EEEvNS_16Flash_fwd_paramsE)
        .other          _ZN5flash24flash_fwd_splitkv_kernelI23Flash_fwd_kernel_traitsILi256ELi64ELi64ELi4ELb0ELb0EN7cutlass6half_tE19Flash_kernel_traitsILi256ELi64ELi64ELi4ES3_EELb1ELb0ELb0ELb0ELb0ELb1ELb1ELb1EEEvNS_16Flash_fwd_paramsE,@"STO_CUDA_ENTRY STV_DEFAULT"
_ZN5flash24flash_fwd_splitkv_kernelI23Flash_fwd_kernel_traitsILi256ELi64ELi64ELi4ELb0ELb0EN7cutlass6half_tE19Flash_kernel_traitsILi256ELi64ELi64ELi4ES3_EELb1ELb0ELb0ELb0ELb0ELb1ELb1ELb1EEEvNS_16Flash_fwd_paramsE:
.text._ZN5flash24flash_fwd_splitkv_kernelI23Flash_fwd_kernel_traitsILi256ELi64ELi64ELi4ELb0ELb0EN7cutlass6half_tE19Flash_kernel_traitsILi256ELi64ELi64ELi4ES3_EELb1ELb0ELb0ELb0ELb0ELb1ELb1ELb1EEEvNS_16Flash_fwd_paramsE:
[----:B------:R-:W1:Y:S08]  /*0000*/  LDC R1, c[0x0][0x28] ;  /* 0x00000a00ff017b82 */ /* 0x000e700000000800 */
[----:B------:R-:W2:Y:S01]  /*0010*/  LDC R0, c[0x0][0x270] ;  /* 0x00009c00ff007b82 */ /* 0x000ea20000000800 */
[----:B------:R-:W3:Y:S01]  /*0020*/  S2R R239, SR_CTAID.X ;  /* 0x0000000000ef7919 */ /* 0x000ee20000002500 */
[----:B------:R-:W-:Y:S01]  /*0030*/  BSSY B4, `(.L_x_2027) ;  /* 0x000001c000047945 */ /* 0x000fe20003800000 */
[----:B-1----:R-:W-:-:S02]  /*0040*/  IADD3 R1, R1, -0x8, RZ ;  /* 0xfffffff801017810 */ /* 0x002fc40007ffe0ff */
[----:B------:R-:W-:-:S03]  /*0050*/  MOV R238, 0x1f0 ;  /* 0x000001f000ee7802 */ /* 0x000fc60000000f00 */
[----:B------:R-:W1:Y:S08]  /*0060*/  S2UR UR4, SR_CTAID.Z ;  /* 0x00000000000479c3 */ /* 0x000e700000002700 */
[----:B------:R-:W4:Y:S01]  /*0070*/  S2UR UR8, SR_CTAID.Y ;  /* 0x00000000000879c3 */ /* 0x000f220000002600 */
[----:B--2---:R-:W2:Y:S01]  /*0080*/  I2F.U32.RP R2, R0 ;  /* 0x0000000000027306 */ /* 0x004ea20000209000 */
[----:B------:R-:W-:-:S06]  /*0090*/  ISETP.NE.U32.AND P0, PT, R0, RZ, PT ;  /* 0x000000ff0000720c */ /* 0x000fcc0003f05070 */
[----:B------:R-:W1:Y:S01]  /*00a0*/  LDC.64 R18, c[0x0][0x198] ;  /* 0x00006600ff127b82 */ /* 0x000e620000000a00 */
[----:B--2---:R-:W2:Y:S02]  /*00b0*/  MUFU.RCP R2, R2 ;  /* 0x0000000200027308 */ /* 0x004ea40000001000 */
[----:B--2---:R-:W-:-:S06]  /*00c0*/  IADD3 R2, R2, 0xffffffe, RZ ;  /* 0x0ffffffe02027810 */ /* 0x004fcc0007ffe0ff */
[----:B------:R-:W2:Y:S02]  /*00d0*/  F2I.FTZ.U32.TRUNC.NTZ R3, R2 ;  /* 0x0000000200037305 */ /* 0x000ea4000021f000 */
[----:B--2---:R-:W-:-:S04]  /*00e0*/  IMAD.MOV R2, RZ, RZ, -R3 ;  /* 0x000000ffff027224 */ /* 0x004fc800078e0a03 */
[----:B------:R-:W-:Y:S01]  /*00f0*/  IMAD R4, R2, R0, RZ ;  /* 0x0000000002047224 */ /* 0x000fe200078e02ff */
[----:B------:R-:W-:-:S05]  /*0100*/  MOV R2, RZ ;  /* 0x000000ff00027202 */ /* 0x000fca0000000f00 */
[----:B------:R-:W-:-:S06]  /*0110*/  IMAD.HI.U32 R4, R3, R4, R2 ;  /* 0x0000000403047227 */ /* 0x000fcc00078e0002 */
[----:B-1----:R-:W-:Y:S02]  /*0120*/  IMAD.HI.U32 R242, R4, UR4, RZ ;  /* 0x0000000404f27c27 */ /* 0x002fe4000f8e00ff */
        /* <DEDUP_REMOVED lines=8> */
[----:B------:R-:W-:-:S05]  /*01b0*/  @!P0 LOP3.LUT R242, RZ, R0, RZ, 0x33, !PT ;  /* 0x00000000fff28212 */ /* 0x000fca00078e33ff */
[----:B------:R-:W-:-:S04]  /*01c0*/  IMAD.MOV R241, RZ, RZ, -R242 ;  /* 0x000000fffff17224 */ /* 0x000fc800078e0af2 */
[----:B-1-34-:R-:W-:Y:S02]  /*01d0*/  IMAD R241, R0, R241, UR4 ;  /* 0x0000000400f17e24 */ /* 0x01afe4000f8e02f1 */
[----:B------:R-:W-:Y:S05]  /*01e0*/  CALL.REL.NOINC `($_ZN5flash24flash_fwd_splitkv_kernelI23Flash_fwd_kernel_traitsILi256ELi64ELi64ELi4ELb0ELb0EN7cutlass6half_tE19Flash_kernel_traitsILi256ELi64ELi64ELi4ES3_EELb1ELb0ELb0ELb0ELb0ELb1ELb1ELb1EEEvNS_16Flash_fwd_paramsE$_ZN5flash30compute_attn_1rowblock_splitkvI23Flash_fwd_kernel_traitsILi256ELi64ELi64ELi4ELb0ELb0EN7cutlass6half_tE19Flash_kernel_traitsILi256ELi64ELi64ELi4ES3_EELb1ELb0ELb0ELb0ELb0ELb1ELb1ELb1ENS_16Flash_fwd_paramsEEEvRKT8_iiiii) ;  /* 0x0000000000087944 */ /* 0x000fea0003c00000 */
[----:B------:R-:W-:Y:S05]  /*01f0*/  BSYNC B4 ;  /* 0x0000000000047941 */ /* 0x000fea0003800000 */
.L_x_2027:
[----:B------:R-:W-:Y:S05]  /*0200*/  EXIT ;  /* 0x000000000000794d */ /* 0x000fea0003800000 */
        .type           $_ZN5flash24flash_fwd_splitkv_kernelI23Flash_fwd_kernel_traitsILi256ELi64ELi64ELi4ELb0ELb0EN7cutlass6half_tE19Flash_kernel_traitsILi256ELi64ELi64ELi4ES3_EELb1ELb0ELb0ELb0ELb0ELb1ELb1ELb1EEEvNS_16Flash_fwd_paramsE$_ZN5flash30compute_attn_1rowblock_splitkvI23Flash_fwd_kernel_traitsILi256ELi64ELi64ELi4ELb0ELb0EN7cutlass6half_tE19Flash_kernel_traitsILi256ELi64ELi64ELi4ES3_EELb1ELb0ELb0ELb0ELb0ELb1ELb1ELb1ENS_16Flash_fwd_paramsEEEvRKT8_iiiii,@function
        .size           $_ZN5flash24flash_fwd_splitkv_kernelI23Flash_fwd_kernel_traitsILi256ELi64ELi64ELi4ELb0ELb0EN7cutlass6half_tE19Flash_kernel_traitsILi256ELi64ELi64ELi4ES3_EELb1ELb0ELb0ELb0ELb0ELb1ELb1ELb1EEEvNS_16Flash_fwd_paramsE$_ZN5flash30compute_attn_1rowblock_splitkvI23Flash_fwd_kernel_traitsILi256ELi64ELi64ELi4ELb0ELb0EN7cutlass6half_tE19Flash_kernel_traitsILi256ELi64ELi64ELi4ES3_EELb1ELb0ELb0ELb0ELb0ELb1ELb1ELb1ENS_16Flash_fwd_paramsEEEvRKT8_iiiii,(.L_x_4877 - $_ZN5flash24flash_fwd_splitkv_kernelI23Flash_fwd_kernel_traitsILi256ELi64ELi64ELi4ELb0ELb0EN7cutlass6half_tE19Flash_kernel_traitsILi256ELi64ELi64ELi4ES3_EELb1ELb0ELb0ELb0ELb0ELb1ELb1ELb1EEEvNS_16Flash_fwd_paramsE$_ZN5flash30compute_attn_1rowblock_splitkvI23Flash_fwd_kernel_traitsILi256ELi64ELi64ELi4ELb0ELb0EN7cutlass6half_tE19Flash_kernel_traitsILi256ELi64ELi64ELi4ES3_EELb1ELb0ELb0ELb0ELb0ELb1ELb1ELb1ENS_16Flash_fwd_paramsEEEvRKT8_iiiii)
$_ZN5flash24flash_fwd_splitkv_kernelI23Flash_fwd_kernel_traitsILi256ELi64ELi64ELi4ELb0ELb0EN7cutlass6half_tE19Flash_kernel_traitsILi256ELi64ELi64ELi4ES3_EELb1ELb0ELb0ELb0ELb0ELb1ELb1ELb1EEEvNS_16Flash_fwd_paramsE$_ZN5flash30compute_attn_1rowblock_splitkvI23Flash_fwd_kernel_traitsILi256ELi64ELi64ELi4ELb0ELb0EN7cutlass6half_tE19Flash_kernel_traitsILi256ELi64ELi64ELi4ES3_EELb1ELb0ELb0ELb0ELb0ELb1ELb1ELb1ENS_16Flash_fwd_paramsEEEvRKT8_iiiii:
        /* <DEDUP_REMOVED lines=27> */
.L_x_2029:
[----:B------:R-:W-:Y:S05]  /*03c0*/  BSYNC B0 ;  /* 0x0000000000007941 */ /* 0x000fea0003800000 */
.L_x_2028:
        /* <DEDUP_REMOVED lines=8> */
.L_x_2031:
[----:B------:R2:W5:Y:S02]  /*0450*/  LD.E R81, desc[UR6][R18.64+0xb8] ;  /* 0x0000b80612517980 */ /* 0x000564000c101900 */
.L_x_2032:
[----:B------:R-:W-:Y:S05]  /*0460*/  BSYNC B0 ;  /* 0x0000000000007941 */ /* 0x000fea0003800000 */
.L_x_2030:
        /* <DEDUP_REMOVED lines=10> */
.L_x_2034:
[----:B------:R-:W3:Y:S01]  /*0510*/  LD.E.64 R2, desc[UR6][R18.64+0x108] ;  /* 0x0001080612027980 */ /* 0x000ee2000c101b00 */
[----:B------:R-:W-:Y:S01]  /*0520*/  BSSY B0, `(.L_x_2036) ;  /* 0x0000006000007945 */ /* 0x000fe20003800000 */
[----:B------:R-:W-:Y:S01]  /*0530*/  IMAD.MOV.U32 R53, RZ, RZ, RZ ;  /* 0x000000ffff357224 */ /* 0x000fe200078e00ff */
[----:B---3--:R-:W-:-:S04]  /*0540*/  ISETP.NE.U32.AND P0, PT, R2, RZ, PT ;  /* 0x000000ff0200720c */ /* 0x008fc80003f05070 */
[----:B------:R-:W-:-:S13]  /*0550*/  ISETP.NE.AND.EX P0, PT, R3, RZ, PT, P0 ;  /* 0x000000ff0300720c */ /* 0x000fda0003f05300 */
[----:B------:R-:W-:Y:S05]  /*0560*/  @!P0 BRA `(.L_x_2037) ;  /* 0x0000000000048947 */ /* 0x000fea0003800000 */
[----:B------:R1:W5:Y:S02]  /*0570*/  LD.E R53, desc[UR6][R18.64+0xbc] ;  /* 0x0000bc0612357980 */ /* 0x000364000c101900 */
.L_x_2037:
[----:B------:R-:W-:Y:S05]  /*0580*/  BSYNC B0 ;  /* 0x0000000000007941 */ /* 0x000fea0003800000 */
.L_x_2036:
[----:B-----5:R-:W-:Y:S02]  /*0590*/  IADD3 R53, R81, R53, RZ ;  /* 0x0000003551357210 */ /* 0x020fe40007ffe0ff */
.L_x_2035:
[----:B------:R-:W-:Y:S05]  /*05a0*/  BSYNC B1 ;  /* 0x0000000000017941 */ /* 0x000fea0003800000 */
.L_x_2033:
[----:B------:R-:W-:Y:S01]  /*05b0*/  IMAD.SHL.U32 R52, R239, 0x40, RZ ;  /* 0x00000040ef347824 */ /* 0x000fe200078e00ff */
[----:B------:R-:W-:Y:S01]  /*05c0*/  MOV R2, R238 ;  /* 0x000000ee00027202 */ /* 0x000fe20000000f00 */
[----:B------:R-:W-:-:S03]  /*05d0*/  IMAD.MOV.U32 R3, RZ, RZ, 0x0 ;  /* 0x00000000ff037424 */ /* 0x000fc600078e00ff */
[----:B------:R-:W-:-:S13]  /*05e0*/  ISETP.GT.AND P0, PT, R240, R52, PT ;  /* 0x00000034f000720c */ /* 0x000fda0003f04270 */
[----:B-12---:R-:W-:Y:S05]  /*05f0*/  @!P0 RET.REL.NODEC R2 `(_ZN5flash24flash_fwd_splitkv_kernelI23Flash_fwd_kernel_traitsILi256ELi64ELi64ELi4ELb0ELb0EN7cutlass6half_tE19Flash_kernel_traitsILi256ELi64ELi64ELi4ES3_EELb1ELb0ELb0ELb0ELb0ELb1ELb1ELb1EEEvNS_16Flash_fwd_paramsE) ;  /* 0xfffffff802808950 */ /* 0x006fea0003c3ffff */
        /* <DEDUP_REMOVED lines=97> */
.L_x_2040:
[----:B------:R-:W-:Y:S05]  /*0c10*/  BSYNC B0 ;  /* 0x0000000000007941 */ /* 0x000fea0003800000 */
.L_x_2039:
        /* <DEDUP_REMOVED lines=12> */
.L_x_2042:
[----:B------:R-:W-:Y:S05]  /*0ce0*/  BSYNC B0 ;  /* 0x0000000000007941 */ /* 0x000fea0003800000 */
.L_x_2041:
        /* <DEDUP_REMOVED lines=12> */
.L_x_2044:
[----:B------:R-:W-:Y:S05]  /*0db0*/  BSYNC B0 ;  /* 0x0000000000007941 */ /* 0x000fea0003800000 */
.L_x_2043:
        /* <DEDUP_REMOVED lines=12> */
.L_x_2046:
[----:B------:R-:W-:Y:S05]  /*0e80*/  BSYNC B0 ;  /* 0x0000000000007941 */ /* 0x000fea0003800000 */
.L_x_2045:
        /* <DEDUP_REMOVED lines=11> */
.L_x_2048:
[----:B------:R-:W-:Y:S05]  /*0f40*/  BSYNC B0 ;  /* 0x0000000000007941 */ /* 0x000fea0003800000 */
.L_x_2047:
        /* <DEDUP_REMOVED lines=12> */
.L_x_2050:
[----:B------:R-:W-:Y:S05]  /*1010*/  BSYNC B0 ;  /* 0x0000000000007941 */ /* 0x000fea0003800000 */
.L_x_2049:
        /* <DEDUP_REMOVED lines=11> */
.L_x_2052:
[----:B------:R-:W-:Y:S05]  /*10d0*/  BSYNC B0 ;  /* 0x0000000000007941 */ /* 0x000fea0003800000 */
.L_x_2051:
        /* <DEDUP_REMOVED lines=12> */
.L_x_2054:
[----:B------:R-:W-:Y:S05]  /*11a0*/  BSYNC B0 ;  /* 0x0000000000007941 */ /* 0x000fea0003800000 */
.L_x_2053:
        /* <DEDUP_REMOVED lines=18> */
[----:B-1---5:R-:W-:Y:S05]  /*12d0*/  @P6 RET.REL.NODEC R2 `(_ZN5flash24flash_fwd_splitkv_kernelI23Flash_fwd_kernel_traitsILi256ELi64ELi64ELi4ELb0ELb0EN7cutlass6half_tE19Flash_kernel_traitsILi256ELi64ELi64ELi4ES3_EELb1ELb0ELb0ELb0ELb0ELb1ELb1ELb1EEEvNS_16Flash_fwd_paramsE) ;  /* 0xffffffec02486950 */ /* 0x022fea0003c3ffff */
[----:B------:R-:W-:Y:S02]  /*12e0*/  MOV R0, 0xff800000 ;  /* 0xff80000000007802 */ /* 0x000fe40000000f00 */
[----:B------:R-:W-:-:S03]  /*12f0*/  MOV R239, 0x0 ;  /* 0x0000000000ef7802 */ /* 0x000fc60000000f00 */
[----:B------:R1:W-:Y:S02]  /*1300*/  ST.E desc[UR6][R10.64+0xe0], R0 ;  /* 0x0000e0000a007985 */ /* 0x0003e4000c101906 */
[----:B-1----:R-:W-:Y:S05]  /*1310*/  RET.REL.NODEC R238 `(_ZN5flash24flash_fwd_splitkv_kernelI23Flash_fwd_kernel_traitsILi256ELi64ELi64ELi4ELb0ELb0EN7cutlass6half_tE19Flash_kernel_traitsILi256ELi64ELi64ELi4ES3_EELb1ELb0ELb0ELb0ELb0ELb1ELb1ELb1EEEvNS_16Flash_fwd_paramsE) ;  /* 0xffffffecee387950 */ /* 0x002fea0003c3ffff */
.L_x_2038:
        /* <DEDUP_REMOVED lines=110> */
.L_x_2056:
        /* <DEDUP_REMOVED lines=82> */
.L_x_2057:
[----:B------:R-:W-:Y:S05]  /*1f20*/  BSYNC B0 ;  /* 0x0000000000007941 */ /* 0x000fea0003800000 */
.L_x_2055:
        /* <DEDUP_REMOVED lines=304> */
.L_x_2176:
        /* <DEDUP_REMOVED lines=32> */
.L_x_2060:
[----:B------:R-:W-:Y:S05]  /*3430*/  BSYNC B0 ;  /* 0x0000000000007941 */ /* 0x000fea0003800000 */
.L_x_2059:
        /* <DEDUP_REMOVED lines=18> */
.L_x_2062:
[----:B------:R-:W-:Y:S05]  /*3560*/  BSYNC B0 ;  /* 0x0000000000007941 */ /* 0x000fea0003800000 */
.L_x_2061:
        /* <DEDUP_REMOVED lines=21> */
.L_x_2064:
[----:B------:R-:W-:Y:S05]  /*36c0*/  BSYNC B0 ;  /* 0x0000000000007941 */ /* 0x000fea0003800000 */
.L_x_2063:
        /* <DEDUP_REMOVED lines=18> */
.L_x_2066:
[----:B------:R-:W-:Y:S05]  /*37f0*/  BSYNC B0 ;  /* 0x0000000000007941 */ /* 0x000fea0003800000 */
.L_x_2065:
        /* <DEDUP_REMOVED lines=72> */
.L_x_2073:
[----:B------:R-:W-:Y:S05]  /*3c80*/  BSYNC B0 ;  /* 0x0000000000007941 */ /* 0x000fea0003800000 */
.L_x_2072:
        /* <DEDUP_REMOVED lines=53> */
.L_x_2075:
[----:B------:R-:W-:Y:S05]  /*3fe0*/  BSYNC B0 ;  /* 0x0000000000007941 */ /* 0x000fea0003800000 */
.L_x_2074:
        /* <DEDUP_REMOVED lines=53> */
.L_x_2077:
[----:B------:R-:W-:Y:S05]  /*4340*/  BSYNC B0 ;  /* 0x0000000000007941 */ /* 0x000fea0003800000 */
.L_x_2076:
        /* <DEDUP_REMOVED lines=52> */
.L_x_2071:
[----:B------:R-:W-:Y:S05]  /*4690*/  BSYNC B1 ;  /* 0x0000000000017941 */ /* 0x000fea0003800000 */
.L_x_2070:
        /* <DEDUP_REMOVED lines=70> */
.L_x_2081:
[----:B------:R-:W-:Y:S05]  /*4b00*/  BSYNC B0 ;  /* 0x0000000000007941 */ /* 0x000fea0003800000 */
.L_x_2080:
        /* <DEDUP_REMOVED lines=55> */
.L_x_2083:
[----:B------:R-:W-:Y:S05]  /*4e80*/  BSYNC B0 ;  /* 0x0000000000007941 */ /* 0x000fea0003800000 */
.L_x_2082:
        /* <DEDUP_REMOVED lines=55> */
.L_x_2085:
[----:B------:R-:W-:Y:S05]  /*5200*/  BSYNC B0 ;  /* 0x0000000000007941 */ /* 0x000fea0003800000 */
.L_x_2084:
        /* <DEDUP_REMOVED lines=54> */
.L_x_2079:
[----:B------:R-:W-:Y:S05]  /*5570*/  BSYNC B1 ;  /* 0x0000000000017941 */ /* 0x000fea0003800000 */
.L_x_2078:
        /* <DEDUP_REMOVED lines=70> */
.L_x_2089:
[----:B------:R-:W-:Y:S05]  /*59e0*/  BSYNC B0 ;  /* 0x0000000000007941 */ /* 0x000fea0003800000 */
.L_x_2088:
        /* <DEDUP_REMOVED lines=55> */
.L_x_2091:
[----:B------:R-:W-:Y:S05]  /*5d60*/  BSYNC B0 ;  /* 0x0000000000007941 */ /* 0x000fea0003800000 */
.L_x_2090:
        /* <DEDUP_REMOVED lines=55> */
.L_x_2093:
[----:B------:R-:W-:Y:S05]  /*60e0*/  BSYNC B0 ;  /* 0x0000000000007941 */ /* 0x000fea0003800000 */
.L_x_2092:
        /* <DEDUP_REMOVED lines=54> */
.L_x_2087:
[----:B------:R-:W-:Y:S05]  /*6450*/  BSYNC B1 ;  /* 0x0000000000017941 */ /* 0x000fea0003800000 */
.L_x_2086:
        /* <DEDUP_REMOVED lines=74> */
.L_x_2097:
[----:B------:R-:W-:Y:S05]  /*6900*/  BSYNC B0 ;  /* 0x0000000000007941 */ /* 0x000fea0003800000 */
.L_x_2096:
        /* <DEDUP_REMOVED lines=55> */
.L_x_2099:
[----:B------:R-:W-:Y:S05]  /*6c80*/  BSYNC B0 ;  /* 0x0000000000007941 */ /* 0x000fea0003800000 */
.L_x_2098:
        /* <DEDUP_REMOVED lines=55> */
.L_x_2101:
[----:B------:R-:W-:Y:S05]  /*7000*/  BSYNC B0 ;  /* 0x0000000000007941 */ /* 0x000fea0003800000 */
.L_x_2100:
        /* <DEDUP_REMOVED lines=54> */
.L_x_2095:
[----:B------:R-:W-:Y:S05]  /*7370*/  BSYNC B1 ;  /* 0x0000000000017941 */ /* 0x000fea0003800000 */
.L_x_2094:
[----:B------:R-:W2:Y:S02]  /*7380*/  LD.E R0, desc[UR6][R18.64+0xd0] ;  /* 0x0000d00612007980 */ /* 0x000ea4000c101900 */
[----:B--2---:R-:W-:Y:S05]  /*7390*/  IMAD.U32 R0, R0, -0x20, RZ ;  /* 0xffffffe000007824 */ /* 0x004fea00078e00ff */
[C---:B------:R-:W-:Y:S02]  /*73a0*/  LEA R20, P1, R0.reuse, R20, 0x1 ;  /* 0x0000001400147211 */ /* 0x040fe400078208ff */
[C---:B------:R-:W-:Y:S02]  /*73b0*/  LEA R36, P0, R0.reuse, R36, 0x1 ;  /* 0x0000002400247211 */ /* 0x040fe400078008ff */
[C---:B------:R-:W-:Y:S02]  /*73c0*/  LEA.HI.X.SX32 R21, R0.reuse, R21, 0x1, P1 ;  /* 0x0000001500157211 */ /* 0x040fe400008f0eff */
[----:B------:R-:W-:Y:S01]  /*73d0*/  LEA.HI.X.SX32 R37, R0, R37, 0x1, P0 ;  /* 0x0000002500257211 */ /* 0x000fe200000f0eff */
[----:B------:R-:W-:Y:S05]  /*73e0*/  BRA `(.L_x_2102) ;  /* 0x0000007000487947 */ /* 0x000fea0003800000 */
.L_x_2069:
        /* <DEDUP_REMOVED lines=101> */
.L_x_2108:
[----:B------:R-:W-:Y:S05]  /*7a40*/  BSYNC B0 ;  /* 0x0000000000007941 */ /* 0x000fea0003800000 */
.L_x_2107:
[----:B-----5:R2:W-:Y:S02]  /*7a50*/  ST.E.128 desc[UR6][R118.64], R28 ;  /* 0x0000001c76007985 */ /* 0x0205e4000c101d06 */
.L_x_2106:
[----:B------:R-:W-:Y:S05]  /*7a60*/  BSYNC B1 ;  /* 0x0000000000017941 */ /* 0x000fea0003800000 */
.L_x_2105:
        /* <DEDUP_REMOVED lines=99> */
.L_x_2112:
[----:B------:R-:W-:Y:S05]  /*80a0*/  BSYNC B0 ;  /* 0x0000000000007941 */ /* 0x000fea0003800000 */
.L_x_2111:
[----:B-----5:R1:W-:Y:S02]  /*80b0*/  ST.E.128 desc[UR6][R118.64+0x80], R28 ;  /* 0x0000801c76007985 */ /* 0x0203e4000c101d06 */
.L_x_2110:
[----:B------:R-:W-:Y:S05]  /*80c0*/  BSYNC B1 ;  /* 0x0000000000017941 */ /* 0x000fea0003800000 */
.L_x_2109:
        /* <DEDUP_REMOVED lines=99> */
.L_x_2116:
[----:B------:R-:W-:Y:S05]  /*8700*/  BSYNC B0 ;  /* 0x0000000000007941 */ /* 0x000fea0003800000 */
.L_x_2115:
[----:B-----5:R2:W-:Y:S02]  /*8710*/  ST.E.128 desc[UR6][R118.64+0x100], R28 ;  /* 0x0001001c76007985 */ /* 0x0205e4000c101d06 */
.L_x_2114:
[----:B------:R-:W-:Y:S05]  /*8720*/  BSYNC B1 ;  /* 0x0000000000017941 */ /* 0x000fea0003800000 */
.L_x_2113:
        /* <DEDUP_REMOVED lines=98> */
.L_x_2118:
[----:B------:R-:W-:Y:S05]  /*8d50*/  BSYNC B0 ;  /* 0x0000000000007941 */ /* 0x000fea0003800000 */
.L_x_2117:
[----:B-----5:R2:W-:Y:S02]  /*8d60*/  ST.E.128 desc[UR6][R118.64+0x180], R28 ;  /* 0x0001801c76007985 */ /* 0x0205e4000c101d06 */
.L_x_2104:
[----:B------:R-:W-:Y:S05]  /*8d70*/  BSYNC B2 ;  /* 0x0000000000027941 */ /* 0x000fea0003800000 */
.L_x_2103:
        /* <DEDUP_REMOVED lines=106> */
.L_x_2124:
[----:B------:R-:W-:Y:S05]  /*9420*/  BSYNC B0 ;  /* 0x0000000000007941 */ /* 0x000fea0003800000 */
.L_x_2123:
[----:B-----5:R2:W-:Y:S02]  /*9430*/  ST.E.128 desc[UR6][R188.64], R28 ;  /* 0x0000001cbc007985 */ /* 0x0205e4000c101d06 */
.L_x_2122:
[----:B------:R-:W-:Y:S05]  /*9440*/  BSYNC B1 ;  /* 0x0000000000017941 */ /* 0x000fea0003800000 */
.L_x_2121:
        /* <DEDUP_REMOVED lines=101> */
.L_x_2128:
[----:B------:R-:W-:Y:S05]  /*9aa0*/  BSYNC B0 ;  /* 0x0000000000007941 */ /* 0x000fea0003800000 */
.L_x_2127:
[----:B-----5:R2:W-:Y:S02]  /*9ab0*/  ST.E.128 desc[UR6][R188.64], R28 ;  /* 0x0000001cbc007985 */ /* 0x0205e4000c101d06 */
.L_x_2126:
[----:B------:R-:W-:Y:S05]  /*9ac0*/  BSYNC B1 ;  /* 0x0000000000017941 */ /* 0x000fea0003800000 */
.L_x_2125:
        /* <DEDUP_REMOVED lines=101> */
.L_x_2132:
[----:B------:R-:W-:Y:S05]  /*a120*/  BSYNC B0 ;  /* 0x0000000000007941 */ /* 0x000fea0003800000 */
.L_x_2131:
[----:B-----5:R2:W-:Y:S02]  /*a130*/  ST.E.128 desc[UR6][R188.64], R28 ;  /* 0x0000001cbc007985 */ /* 0x0205e4000c101d06 */
.L_x_2130:
[----:B------:R-:W-:Y:S05]  /*a140*/  BSYNC B1 ;  /* 0x0000000000017941 */ /* 0x000fea0003800000 */
.L_x_2129:
        /* <DEDUP_REMOVED lines=100> */
.L_x_2134:
[----:B------:R-:W-:Y:S05]  /*a790*/  BSYNC B0 ;  /* 0x0000000000007941 */ /* 0x000fea0003800000 */
.L_x_2133:
[----:B-----5:R2:W-:Y:S02]  /*a7a0*/  ST.E.128 desc[UR6][R188.64], R28 ;  /* 0x0000001cbc007985 */ /* 0x0205e4000c101d06 */
.L_x_2120:
[----:B------:R-:W-:Y:S05]  /*a7b0*/  BSYNC B2 ;  /* 0x0000000000027941 */ /* 0x000fea0003800000 */
.L_x_2119:
        /* <DEDUP_REMOVED lines=106> */
.L_x_2140:
[----:B------:R-:W-:Y:S05]  /*ae60*/  BSYNC B0 ;  /* 0x0000000000007941 */ /* 0x000fea0003800000 */
.L_x_2139:
[----:B-----5:R2:W-:Y:S02]  /*ae70*/  ST.E.128 desc[UR6][R188.64], R28 ;  /* 0x0000001cbc007985 */ /* 0x0205e4000c101d06 */
.L_x_2138:
[----:B------:R-:W-:Y:S05]  /*ae80*/  BSYNC B1 ;  /* 0x0000000000017941 */ /* 0x000fea0003800000 */
.L_x_2137:
        /* <DEDUP_REMOVED lines=101> */
.L_x_2144:
[----:B------:R-:W-:Y:S05]  /*b4e0*/  BSYNC B0 ;  /* 0x0000000000007941 */ /* 0x000fea0003800000 */
.L_x_2143:
[----:B-----5:R2:W-:Y:S02]  /*b4f0*/  ST.E.128 desc[UR6][R188.64], R28 ;  /* 0x0000001cbc007985 */ /* 0x0205e4000c101d06 */
.L_x_2142:
[----:B------:R-:W-:Y:S05]  /*b500*/  BSYNC B1 ;  /* 0x0000000000017941 */ /* 0x000fea0003800000 */
.L_x_2141:
        /* <DEDUP_REMOVED lines=101> */
.L_x_2148:
[----:B------:R-:W-:Y:S05]  /*bb60*/  BSYNC B0 ;  /* 0x0000000000007941 */ /* 0x000fea0003800000 */
.L_x_2147:
[----:B-----5:R2:W-:Y:S02]  /*bb70*/  ST.E.128 desc[UR6][R188.64], R28 ;  /* 0x0000001cbc007985 */ /* 0x0205e4000c101d06 */
.L_x_2146:
[----:B------:R-:W-:Y:S05]  /*bb80*/  BSYNC B1 ;  /* 0x0000000000017941 */ /* 0x000fea0003800000 */
.L_x_2145:
        /* <DEDUP_REMOVED lines=100> */
.L_x_2150:
[----:B------:R-:W-:Y:S05]  /*c1d0*/  BSYNC B0 ;  /* 0x0000000000007941 */ /* 0x000fea0003800000 */
.L_x_2149:
[----:B-----5:R2:W-:Y:S02]  /*c1e0*/  ST.E.128 desc[UR6][R188.64], R28 ;  /* 0x0000001cbc007985 */ /* 0x0205e4000c101d06 */
.L_x_2136:
[----:B------:R-:W-:Y:S05]  /*c1f0*/  BSYNC B2 ;  /* 0x0000000000027941 */ /* 0x000fea0003800000 */
.L_x_2135:
        /* <DEDUP_REMOVED lines=110> */
.L_x_2156:
[----:B------:R-:W-:Y:S05]  /*c8e0*/  BSYNC B0 ;  /* 0x0000000000007941 */ /* 0x000fea0003800000 */
.L_x_2155:
[----:B-----5:R2:W-:Y:S02]  /*c8f0*/  ST.E.128 desc[UR6][R182.64], R28 ;  /* 0x0000001cb6007985 */ /* 0x0205e4000c101d06 */
.L_x_2154:
[----:B------:R-:W-:Y:S05]  /*c900*/  BSYNC B1 ;  /* 0x0000000000017941 */ /* 0x000fea0003800000 */
.L_x_2153:
        /* <DEDUP_REMOVED lines=101> */
.L_x_2160:
[----:B------:R-:W-:Y:S05]  /*cf60*/  BSYNC B0 ;  /* 0x0000000000007941 */ /* 0x000fea0003800000 */
.L_x_2159:
[----:B-----5:R2:W-:Y:S02]  /*cf70*/  ST.E.128 desc[UR6][R182.64], R28 ;  /* 0x0000001cb6007985 */ /* 0x0205e4000c101d06 */
.L_x_2158:
[----:B------:R-:W-:Y:S05]  /*cf80*/  BSYNC B1 ;  /* 0x0000000000017941 */ /* 0x000fea0003800000 */
.L_x_2157:
        /* <DEDUP_REMOVED lines=101> */
.L_x_2164:
[----:B------:R-:W-:Y:S05]  /*d5e0*/  BSYNC B0 ;  /* 0x0000000000007941 */ /* 0x000fea0003800000 */
.L_x_2163:
[----:B-----5:R2:W-:Y:S02]  /*d5f0*/  ST.E.128 desc[UR6][R182.64], R28 ;  /* 0x0000001cb6007985 */ /* 0x0205e4000c101d06 */
.L_x_2162:
[----:B------:R-:W-:Y:S05]  /*d600*/  BSYNC B1 ;  /* 0x0000000000017941 */ /* 0x000fea0003800000 */
.L_x_2161:
        /* <DEDUP_REMOVED lines=101> */
.L_x_2166:
[----:B------:R-:W-:Y:S05]  /*dc60*/  BSYNC B0 ;  /* 0x0000000000007941 */ /* 0x000fea0003800000 */
.L_x_2165:
[----:B-----5:R2:W-:Y:S02]  /*dc70*/  ST.E.128 desc[UR6][R182.64], R40 ;  /* 0x00000028b6007985 */ /* 0x0205e4000c101d06 */
.L_x_2152:
[----:B------:R-:W-:Y:S05]  /*dc80*/  BSYNC B2 ;  /* 0x0000000000027941 */ /* 0x000fea0003800000 */
.L_x_2151:
        /* <DEDUP_REMOVED lines=11> */
.L_x_2068:
        /* <DEDUP_REMOVED lines=29> */
.L_x_2168:
[----:B------:R-:W-:Y:S05]  /*df10*/  BSYNC B0 ;  /* 0x0000000000007941 */ /* 0x000fea0003800000 */
.L_x_2167:
        /* <DEDUP_REMOVED lines=30> */
.L_x_2170:
[----:B------:R-:W-:Y:S05]  /*e100*/  BSYNC B0 ;  /* 0x0000000000007941 */ /* 0x000fea0003800000 */
.L_x_2169:
        /* <DEDUP_REMOVED lines=30> */
.L_x_2172:
[----:B------:R-:W-:Y:S05]  /*e2f0*/  BSYNC B0 ;  /* 0x0000000000007941 */ /* 0x000fea0003800000 */
.L_x_2171:
        /* <DEDUP_REMOVED lines=33> */
.L_x_2102:
[----:B------:R-:W-:Y:S05]  /*e510*/  BSYNC B3 ;  /* 0x0000000000037941 */ /* 0x000fea0003800000 */
.L_x_2067:
        /* <DEDUP_REMOVED lines=91> */
.L_x_2174:
        /* <DEDUP_REMOVED lines=10> */
.L_x_2175:
[----:B------:R-:W-:Y:S05]  /*eb70*/  BSYNC B0 ;  /* 0x0000000000007941 */ /* 0x000fea0003800000 */
.L_x_2173:
[----:B------:R-:W-:Y:S04]  /*eb80*/  IADD3 R9, R9, -0x1, RZ ;  /* 0xffffffff09097810 */ /* 0x000fe80007ffe0ff */
[----:B------:R-:W-:Y:S11]  /*eb90*/  ISETP.GT.AND P0, PT, R9, R80, PT ;  /* 0x000000500900720c */ /* 0x000ff60003f04270 */
[----:B------:R-:W-:Y:S02]  /*eba0*/  @!UPT UIADD3 URZ, URZ, URZ, URZ ;  /* 0x0000003f3f3ff290 */ /* 0x000fe4000fffe03f */
[----:B------:R-:W-:Y:S05]  /*ebb0*/  @P0 BRA `(.L_x_2176) ;  /* 0xffffff44009c0947 */ /* 0x000fea000383ffff */
.L_x_2058:
        /* <DEDUP_REMOVED lines=117> */
.L_x_2185:
[----:B------:R-:W-:Y:S05]  /*f310*/  BSYNC B0 ;  /* 0x0000000000007941 */ /* 0x000fea0003800000 */
.L_x_2184:
[----:B-----5:R3:W-:Y:S02]  /*f320*/  STS.128 [R243], R40 ;  /* 0x00000028f3007388 */ /* 0x0207e40000000c00 */
.L_x_2183:
[----:B------:R-:W-:Y:S05]  /*f330*/  BSYNC B1 ;  /* 0x0000000000017941 */ /* 0x000fea0003800000 */
.L_x_2182:
        /* <DEDUP_REMOVED lines=53> */
.L_x_2189:
[----:B------:R-:W-:Y:S05]  /*f690*/  BSYNC B0 ;  /* 0x0000000000007941 */ /* 0x000fea0003800000 */
.L_x_2188:
[----:B-----5:R1:W-:Y:S02]  /*f6a0*/  STS.128 [R243+0x2000], R40 ;  /* 0x00200028f3007388 */ /* 0x0203e40000000c00 */
.L_x_2187:
[----:B------:R-:W-:Y:S05]  /*f6b0*/  BSYNC B1 ;  /* 0x0000000000017941 */ /* 0x000fea0003800000 */
.L_x_2186:
        /* <DEDUP_REMOVED lines=53> */
.L_x_2193:
[----:B------:R-:W-:Y:S05]  /*fa10*/  BSYNC B0 ;  /* 0x0000000000007941 */ /* 0x000fea0003800000 */
.L_x_2192:
[----:B-----5:R3:W-:Y:S02]  /*fa20*/  STS.128 [R243+0x4000], R40 ;  /* 0x00400028f3007388 */ /* 0x0207e40000000c00 */
.L_x_2191:
[----:B------:R-:W-:Y:S05]  /*fa30*/  BSYNC B1 ;  /* 0x0000000000017941 */ /* 0x000fea0003800000 */
.L_x_2190:
        /* <DEDUP_REMOVED lines=51> */
.L_x_2195:
[----:B------:R-:W-:Y:S05]  /*fd70*/  BSYNC B0 ;  /* 0x0000000000007941 */ /* 0x000fea0003800000 */
.L_x_2194:
[----:B-----5:R3:W-:Y:S02]  /*fd80*/  STS.128 [R243+0x6000], R40 ;  /* 0x00600028f3007388 */ /* 0x0207e40000000c00 */
.L_x_2181:
[----:B------:R-:W-:Y:S05]  /*fd90*/  BSYNC B2 ;  /* 0x0000000000027941 */ /* 0x000fea0003800000 */
.L_x_2180:
        /* <DEDUP_REMOVED lines=67> */
.L_x_2201:
[----:B------:R-:W-:Y:S05]  /*101d0*/  BSYNC B0 ;  /* 0x0000000000007941 */ /* 0x000fea0003800000 */
.L_x_2200:
[----:B-----5:R3:W-:Y:S02]  /*101e0*/  STS.128 [R243+0x800], R40 ;  /* 0x00080028f3007388 */ /* 0x0207e40000000c00 */
.L_x_2199:
[----:B------:R-:W-:Y:S05]  /*101f0*/  BSYNC B1 ;  /* 0x0000000000017941 */ /* 0x000fea0003800000 */
.L_x_2198:
        /* <DEDUP_REMOVED lines=54> */
.L_x_2205:
[----:B------:R-:W-:Y:S05]  /*10560*/  BSYNC B0 ;  /* 0x0000000000007941 */ /* 0x000fea0003800000 */
.L_x_2204:
[----:B-----5:R3:W-:Y:S02]  /*10570*/  STS.128 [R243+0x2800], R40 ;  /* 0x00280028f3007388 */ /* 0x0207e40000000c00 */
.L_x_2203:
[----:B------:R-:W-:Y:S05]  /*10580*/  BSYNC B1 ;  /* 0x0000000000017941 */ /* 0x000fea0003800000 */
.L_x_2202:
        /* <DEDUP_REMOVED lines=54> */
.L_x_2209:
[----:B------:R-:W-:Y:S05]  /*108f0*/  BSYNC B0 ;  /* 0x0000000000007941 */ /* 0x000fea0003800000 */
.L_x_2208:
[----:B-----5:R3:W-:Y:S02]  /*10900*/  STS.128 [R243+0x4800], R40 ;  /* 0x00480028f3007388 */ /* 0x0207e40000000c00 */
.L_x_2207:
[----:B------:R-:W-:Y:S05]  /*10910*/  BSYNC B1 ;  /* 0x0000000000017941 */ /* 0x000fea0003800000 */
.L_x_2206:
        /* <DEDUP_REMOVED lines=53> */
.L_x_2211:
[----:B------:R-:W-:Y:S05]  /*10c70*/  BSYNC B0 ;  /* 0x0000000000007941 */ /* 0x000fea0003800000 */
.L_x_2210:
[----:B-----5:R1:W-:Y:S02]  /*10c80*/  STS.128 [R243+0x6800], R36 ;  /* 0x00680024f3007388 */ /* 0x0203e40000000c00 */
.L_x_2197:
[----:B------:R-:W-:Y:S05]  /*10c90*/  BSYNC B2 ;  /* 0x0000000000027941 */ /* 0x000fea0003800000 */
.L_x_2196:
        /* <DEDUP_REMOVED lines=67> */
.L_x_2217:
[----:B------:R-:W-:Y:S05]  /*110d0*/  BSYNC B0 ;  /* 0x0000000000007941 */ /* 0x000fea0003800000 */
.L_x_2216:
[----:B-----5:R3:W-:Y:S02]  /*110e0*/  STS.128 [R243+0x1000], R36 ;  /* 0x00100024f3007388 */ /* 0x0207e40000000c00 */
.L_x_2215:
[----:B------:R-:W-:Y:S05]  /*110f0*/  BSYNC B1 ;  /* 0x0000000000017941 */ /* 0x000fea0003800000 */
.L_x_2214:
        /* <DEDUP_REMOVED lines=53> */
.L_x_2221:
[----:B------:R-:W-:Y:S05]  /*11450*/  BSYNC B0 ;  /* 0x0000000000007941 */ /* 0x000fea0003800000 */
.L_x_2220:
[----:B-----5:R3:W-:Y:S02]  /*11460*/  STS.128 [R243+0x3000], R36 ;  /* 0x00300024f3007388 */ /* 0x0207e40000000c00 */
.L_x_2219:
[----:B------:R-:W-:Y:S05]  /*11470*/  BSYNC B1 ;  /* 0x0000000000017941 */ /* 0x000fea0003800000 */
.L_x_2218:
        /* <DEDUP_REMOVED lines=53> */
.L_x_2225:
[----:B------:R-:W-:Y:S05]  /*117d0*/  BSYNC B0 ;  /* 0x0000000000007941 */ /* 0x000fea0003800000 */
.L_x_2224:
[----:B-----5:R3:W-:Y:S02]  /*117e0*/  STS.128 [R243+0x5000], R36 ;  /* 0x00500024f3007388 */ /* 0x0207e40000000c00 */
.L_x_2223:
[----:B------:R-:W-:Y:S05]  /*117f0*/  BSYNC B1 ;  /* 0x0000000000017941 */ /* 0x000fea0003800000 */
.L_x_2222:
        /* <DEDUP_REMOVED lines=53> */
.L_x_2227:
[----:B------:R-:W-:Y:S05]  /*11b50*/  BSYNC B0 ;  /* 0x0000000000007941 */ /* 0x000fea0003800000 */
.L_x_2226:
[----:B-----5:R3:W-:Y:S02]  /*11b60*/  STS.128 [R243+0x7000], R36 ;  /* 0x00700024f3007388 */ /* 0x0207e40000000c00 */
.L_x_2213:
[----:B------:R-:W-:Y:S05]  /*11b70*/  BSYNC B2 ;  /* 0x0000000000027941 */ /* 0x000fea0003800000 */
.L_x_2212:
        /* <DEDUP_REMOVED lines=67> */
.L_x_2232:
[----:B------:R-:W-:Y:S05]  /*11fb0*/  BSYNC B0 ;  /* 0x0000000000007941 */ /* 0x000fea0003800000 */
.L_x_2231:
[----:B-----5:R1:W-:Y:S02]  /*11fc0*/  STS.128 [R243+0x1800], R20 ;  /* 0x00180014f3007388 */ /* 0x0203e40000000c00 */
.L_x_2230:
[----:B------:R-:W-:Y:S05]  /*11fd0*/  BSYNC B1 ;  /* 0x0000000000017941 */ /* 0x000fea0003800000 */
.L_x_2229:
        /* <DEDUP_REMOVED lines=54> */
.L_x_2236:
[----:B------:R-:W-:Y:S05]  /*12340*/  BSYNC B0 ;  /* 0x0000000000007941 */ /* 0x000fea0003800000 */
.L_x_2235:
[----:B-----5:R1:W-:Y:S02]  /*12350*/  STS.128 [R243+0x3800], R20 ;  /* 0x00380014f3007388 */ /* 0x0203e40000000c00 */
.L_x_2234:
[----:B------:R-:W-:Y:S05]  /*12360*/  BSYNC B1 ;  /* 0x0000000000017941 */ /* 0x000fea0003800000 */
.L_x_2233:
        /* <DEDUP_REMOVED lines=53> */
.L_x_2240:
[----:B------:R-:W-:Y:S05]  /*126c0*/  BSYNC B0 ;  /* 0x0000000000007941 */ /* 0x000fea0003800000 */
.L_x_2239:
[----:B-----5:R1:W-:Y:S02]  /*126d0*/  STS.128 [R243+0x5800], R12 ;  /* 0x0058000cf3007388 */ /* 0x0203e40000000c00 */
.L_x_2238:
[----:B------:R-:W-:Y:S05]  /*126e0*/  BSYNC B1 ;  /* 0x0000000000017941 */ /* 0x000fea0003800000 */
.L_x_2237:
        /* <DEDUP_REMOVED lines=53> */
.L_x_2242:
[----:B------:R-:W-:Y:S05]  /*12a40*/  BSYNC B0 ;  /* 0x0000000000007941 */ /* 0x000fea0003800000 */
.L_x_2241:
[----:B-----5:R2:W-:Y:S01]  /*12a50*/  STS.128 [R243+0x7800], R12 ;  /* 0x0078000cf3007388 */ /* 0x0205e20000000c00 */
[----:B------:R-:W-:Y:S05]  /*12a60*/  BRA `(.L_x_2228) ;  /* 0x0000007000247947 */ /* 0x000fea0003800000 */
.L_x_2179:
        /* <DEDUP_REMOVED lines=99> */
.L_x_2248:
[----:B------:R-:W-:Y:S05]  /*130a0*/  BSYNC B0 ;  /* 0x0000000000007941 */ /* 0x000fea0003800000 */
.L_x_2247:
[----:B-----5:R3:W-:Y:S02]  /*130b0*/  STS.128 [R243], R56 ;  /* 0x00000038f3007388 */ /* 0x0207e40000000c00 */
.L_x_2246:
[----:B------:R-:W-:Y:S05]  /*130c0*/  BSYNC B1 ;  /* 0x0000000000017941 */ /* 0x000fea0003800000 */
.L_x_2245:
        /* <DEDUP_REMOVED lines=97> */
.L_x_2252:
[----:B------:R-:W-:Y:S05]  /*136e0*/  BSYNC B0 ;  /* 0x0000000000007941 */ /* 0x000fea0003800000 */
.L_x_2251:
[----:B-----5:R1:W-:Y:S02]  /*136f0*/  STS.128 [R243+0x2000], R56 ;  /* 0x00200038f3007388 */ /* 0x0203e40000000c00 */
.L_x_2250:
[----:B------:R-:W-:Y:S05]  /*13700*/  BSYNC B1 ;  /* 0x0000000000017941 */ /* 0x000fea0003800000 */
.L_x_2249:
        /* <DEDUP_REMOVED lines=97> */
.L_x_2256:
[----:B------:R-:W-:Y:S05]  /*13d20*/  BSYNC B0 ;  /* 0x0000000000007941 */ /* 0x000fea0003800000 */
.L_x_2255:
[----:B-----5:R3:W-:Y:S02]  /*13d30*/  STS.128 [R243+0x4000], R56 ;  /* 0x00400038f3007388 */ /* 0x0207e40000000c00 */
.L_x_2254:
[----:B------:R-:W-:Y:S05]  /*13d40*/  BSYNC B1 ;  /* 0x0000000000017941 */ /* 0x000fea0003800000 */
.L_x_2253:
        /* <DEDUP_REMOVED lines=96> */
.L_x_2258:
[----:B------:R-:W-:Y:S05]  /*14350*/  BSYNC B0 ;  /* 0x0000000000007941 */ /* 0x000fea0003800000 */
.L_x_2257:
[----:B-----5:R3:W-:Y:S02]  /*14360*/  STS.128 [R243+0x6000], R56 ;  /* 0x00600038f3007388 */ /* 0x0207e40000000c00 */
.L_x_2244:
[----:B------:R-:W-:Y:S05]  /*14370*/  BSYNC B2 ;  /* 0x0000000000027941 */ /* 0x000fea0003800000 */
.L_x_2243:
        /* <DEDUP_REMOVED lines=104> */
.L_x_2264:
[----:B------:R-:W-:Y:S05]  /*14a00*/  BSYNC B0 ;  /* 0x0000000000007941 */ /* 0x000fea0003800000 */
.L_x_2263:
[----:B-----5:R3:W-:Y:S02]  /*14a10*/  STS.128 [R243+0x800], R56 ;  /* 0x00080038f3007388 */ /* 0x0207e40000000c00 */
.L_x_2262:
[----:B------:R-:W-:Y:S05]  /*14a20*/  BSYNC B1 ;  /* 0x0000000000017941 */ /* 0x000fea0003800000 */
.L_x_2261:
        /* <DEDUP_REMOVED lines=100> */
.L_x_2268:
[----:B------:R-:W-:Y:S05]  /*15070*/  BSYNC B0 ;  /* 0x0000000000007941 */ /* 0x000fea0003800000 */
.L_x_2267:
[----:B-----5:R3:W-:Y:S02]  /*15080*/  STS.128 [R243+0x2800], R56 ;  /* 0x00280038f3007388 */ /* 0x0207e40000000c00 */
.L_x_2266:
[----:B------:R-:W-:Y:S05]  /*15090*/  BSYNC B1 ;  /* 0x0000000000017941 */ /* 0x000fea0003800000 */
.L_x_2265:
        /* <DEDUP_REMOVED lines=100> */
.L_x_2272:
[----:B------:R-:W-:Y:S05]  /*156e0*/  BSYNC B0 ;  /* 0x0000000000007941 */ /* 0x000fea0003800000 */
.L_x_2271:
[----:B-----5:R3:W-:Y:S02]  /*156f0*/  STS.128 [R243+0x4800], R56 ;  /* 0x00480038f3007388 */ /* 0x0207e40000000c00 */
.L_x_2270:
[----:B------:R-:W-:Y:S05]  /*15700*/  BSYNC B1 ;  /* 0x0000000000017941 */ /* 0x000fea0003800000 */
.L_x_2269:
        /* <DEDUP_REMOVED lines=98> */
.L_x_2274:
[----:B------:R-:W-:Y:S05]  /*15d30*/  BSYNC B0 ;  /* 0x0000000000007941 */ /* 0x000fea0003800000 */
.L_x_2273:
[----:B-----5:R1:W-:Y:S02]  /*15d40*/  STS.128 [R243+0x6800], R40 ;  /* 0x00680028f3007388 */ /* 0x0203e40000000c00 */
.L_x_2260:
[----:B------:R-:W-:Y:S05]  /*15d50*/  BSYNC B2 ;  /* 0x0000000000027941 */ /* 0x000fea0003800000 */
.L_x_2259:
        /* <DEDUP_REMOVED lines=103> */
.L_x_2280:
[----:B------:R-:W-:Y:S05]  /*163d0*/  BSYNC B0 ;  /* 0x0000000000007941 */ /* 0x000fea0003800000 */
.L_x_2279:
[----:B-----5:R1:W-:Y:S02]  /*163e0*/  STS.128 [R243+0x1000], R40 ;  /* 0x00100028f3007388 */ /* 0x0203e40000000c00 */
.L_x_2278:
[----:B------:R-:W-:Y:S05]  /*163f0*/  BSYNC B1 ;  /* 0x0000000000017941 */ /* 0x000fea0003800000 */
.L_x_2277:
        /* <DEDUP_REMOVED lines=98> */
.L_x_2284:
[----:B------:R-:W-:Y:S05]  /*16a20*/  BSYNC B0 ;  /* 0x0000000000007941 */ /* 0x000fea0003800000 */
.L_x_2283:
[----:B-----5:R1:W-:Y:S02]  /*16a30*/  STS.128 [R243+0x3000], R40 ;  /* 0x00300028f3007388 */ /* 0x0203e40000000c00 */
.L_x_2282:
[----:B------:R-:W-:Y:S05]  /*16a40*/  BSYNC B1 ;  /* 0x0000000000017941 */ /* 0x000fea0003800000 */
.L_x_2281:
        /* <DEDUP_REMOVED lines=98> */
.L_x_2288:
[----:B------:R-:W-:Y:S05]  /*17070*/  BSYNC B0 ;  /* 0x0000000000007941 */ /* 0x000fea0003800000 */
.L_x_2287:
[----:B-----5:R1:W-:Y:S02]  /*17080*/  STS.128 [R243+0x5000], R40 ;  /* 0x00500028f3007388 */ /* 0x0203e40000000c00 */
.L_x_2286:
[----:B------:R-:W-:Y:S05]  /*17090*/  BSYNC B1 ;  /* 0x0000000000017941 */ /* 0x000fea0003800000 */
.L_x_2285:
        /* <DEDUP_REMOVED lines=101> */
.L_x_2290:
[----:B------:R-:W-:Y:S05]  /*176f0*/  BSYNC B0 ;  /* 0x0000000000007941 */ /* 0x000fea0003800000 */
.L_x_2289:
[----:B-----5:R2:W-:Y:S02]  /*17700*/  STS.128 [R243+0x7000], R36 ;  /* 0x00700024f3007388 */ /* 0x0205e40000000c00 */
.L_x_2276:
[----:B------:R-:W-:Y:S05]  /*17710*/  BSYNC B2 ;  /* 0x0000000000027941 */ /* 0x000fea0003800000 */
.L_x_2275:
        /* <DEDUP_REMOVED lines=106> */
.L_x_2294:
[----:B------:R-:W-:Y:S05]  /*17dc0*/  BSYNC B0 ;  /* 0x0000000000007941 */ /* 0x000fea0003800000 */
.L_x_2293:
[----:B-----5:R2:W-:Y:S02]  /*17dd0*/  STS.128 [R243+0x1800], R36 ;  /* 0x00180024f3007388 */ /* 0x0205e40000000c00 */
.L_x_2292:
[----:B------:R-:W-:Y:S05]  /*17de0*/  BSYNC B1 ;  /* 0x0000000000017941 */ /* 0x000fea0003800000 */
.L_x_2291:
        /* <DEDUP_REMOVED lines=100> */
.L_x_2298:
[----:B------:R-:W-:Y:S05]  /*18430*/  BSYNC B0 ;  /* 0x0000000000007941 */ /* 0x000fea0003800000 */
.L_x_2297:
[----:B-----5:R1:W-:Y:S02]  /*18440*/  STS.128 [R243+0x3800], R20 ;  /* 0x00380014f3007388 */ /* 0x0203e40000000c00 */
.L_x_2296:
[----:B------:R-:W-:Y:S05]  /*18450*/  BSYNC B1 ;  /* 0x0000000000017941 */ /* 0x000fea0003800000 */
.L_x_2295:
        /* <DEDUP_REMOVED lines=103> */
.L_x_2302:
[----:B------:R-:W-:Y:S05]  /*18ad0*/  BSYNC B0 ;  /* 0x0000000000007941 */ /* 0x000fea0003800000 */
.L_x_2301:
[----:B-----5:R1:W-:Y:S02]  /*18ae0*/  STS.128 [R243+0x5800], R20 ;  /* 0x00580014f3007388 */ /* 0x0203e40000000c00 */
.L_x_2300:
[----:B------:R-:W-:Y:S05]  /*18af0*/  BSYNC B1 ;  /* 0x0000000000017941 */ /* 0x000fea0003800000 */
.L_x_2299:
        /* <DEDUP_REMOVED lines=104> */
.L_x_2304:
[----:B------:R-:W-:Y:S05]  /*19180*/  BSYNC B0 ;  /* 0x0000000000007941 */ /* 0x000fea0003800000 */
.L_x_2303:
[----:B-----5:R1:W-:Y:S01]  /*19190*/  STS.128 [R243+0x7800], R12 ;  /* 0x0078000cf3007388 */ /* 0x0203e20000000c00 */
[----:B------:R-:W-:Y:S05]  /*191a0*/  BRA `(.L_x_2228) ;  /* 0x0000000800547947 */ /* 0x000fea0003800000 */
.L_x_2178:
        /* <DEDUP_REMOVED lines=42> */
.L_x_2306:
[----:B------:R-:W-:Y:S05]  /*19450*/  BSYNC B0 ;  /* 0x0000000000007941 */ /* 0x000fea0003800000 */
.L_x_2305:
        /* <DEDUP_REMOVED lines=35> */
.L_x_2308:
[----:B------:R-:W-:Y:S05]  /*19690*/  BSYNC B0 ;  /* 0x0000000000007941 */ /* 0x000fea0003800000 */
.L_x_2307:
        /* <DEDUP_REMOVED lines=34> */
.L_x_2310:
[----:B------:R-:W-:Y:S05]  /*198c0*/  BSYNC B0 ;  /* 0x0000000000007941 */ /* 0x000fea0003800000 */
.L_x_2309:
        /* <DEDUP_REMOVED lines=35> */
.L_x_2228:
[----:B------:R-:W-:Y:S05]  /*19b00*/  BSYNC B3 ;  /* 0x0000000000037941 */ /* 0x000fea0003800000 */
.L_x_2177:
        /* <DEDUP_REMOVED lines=42> */
.L_x_2312:
[----:B------:R-:W-:Y:S05]  /*19db0*/  BSYNC B0 ;  /* 0x0000000000007941 */ /* 0x000fea0003800000 */
.L_x_2311:
        /* <DEDUP_REMOVED lines=37> */
.L_x_2314:
[----:B------:R-:W-:Y:S05]  /*1a010*/  BSYNC B0 ;  /* 0x0000000000007941 */ /* 0x000fea0003800000 */
.L_x_2313:
        /* <DEDUP_REMOVED lines=39> */
.L_x_2316:
[----:B------:R-:W-:Y:S05]  /*1a290*/  BSYNC B0 ;  /* 0x0000000000007941 */ /* 0x000fea0003800000 */
.L_x_2315:
        /* <DEDUP_REMOVED lines=42> */
.L_x_2318:
[----:B------:R-:W-:Y:S05]  /*1a540*/  BSYNC B0 ;  /* 0x0000000000007941 */ /* 0x000fea0003800000 */
.L_x_2317:
        /* <DEDUP_REMOVED lines=54> */
.L_x_2320:
[----:B------:R-:W-:Y:S05]  /*1a8b0*/  BSYNC B0 ;  /* 0x0000000000007941 */ /* 0x000fea0003800000 */
.L_x_2319:
        /* <DEDUP_REMOVED lines=39> */
.L_x_2322:
[----:B------:R-:W-:Y:S05]  /*1ab30*/  BSYNC B0 ;  /* 0x0000000000007941 */ /* 0x000fea0003800000 */
.L_x_2321:
        /* <DEDUP_REMOVED lines=41> */
.L_x_2324:
[----:B------:R-:W-:Y:S05]  /*1add0*/  BSYNC B0 ;  /* 0x0000000000007941 */ /* 0x000fea0003800000 */
.L_x_2323:
        /* <DEDUP_REMOVED lines=53> */
.L_x_2326:
[----:B------:R-:W-:Y:S05]  /*1b130*/  BSYNC B0 ;  /* 0x0000000000007941 */ /* 0x000fea0003800000 */
.L_x_2325:
[----:B------:R-:W-:Y:S01]  /*1b140*/  LDSM.16.M88.4 R60, [R226] ;  /* 0x00000000e23c783b */ /* 0x000fe20000000200 */
[----:B------:R-:W-:Y:S01]  /*1b150*/  R2P PR, R54, 0x6 ;  /* 0x0000000636007804 */ /* 0x000fe20000000000 */
[----:B------:R-:W-:Y:S01]  /*1b160*/  IMAD R222, R33, 0x2, R226 ;  /* 0x0000000221de7824 */ /* 0x000fe200078e02e2 */
[C---:B------:R-:W-:Y:S01]  /*1b170*/  IADD3 R0, R225.reuse, 0x8000, RZ ;  /* 0x00008000e1007810 */ /* 0x040fe20007ffe0ff */
[----:B--2---:R-:W2:Y:S01]  /*1b180*/  LDSM.16.M88.4 R28, [R225+0x8000] ;  /* 0x00800000e11c783b */ /* 0x004ea20000000200 */
[----:B------:R-:W-:Y:S02]  /*1b190*/  IADD3 R223, R225, 0x8020, RZ ;  /* 0x00008020e1df7810 */ /* 0x000fe40007ffe0ff */
[----:B------:R-:W-:Y:S01]  /*1b1a0*/  LEA R224, R34, R226, 0x1 ;  /* 0x000000e222e07211 */ /* 0x000fe200078e08ff */
[----:B------:R-:W4:Y:S03]  /*1b1b0*/  LDSM.16.M88.4 R76, [R225+0x8800] ;  /* 0x00880000e14c783b */ /* 0x000f260000000200 */
[----:B------:R-:W-:Y:S01]  /*1b1c0*/  LEA R221, R33, R224, 0x1 ;  /* 0x000000e021dd7211 */ /* 0x000fe200078e08ff */
[----:B------:R-:W-:Y:S02]  /*1b1d0*/  LDSM.16.M88.4 R20, [R224] ;  /* 0x00000000e014783b */ /* 0x000fe40000000200 */
[----:B------:R-:W-:-:S02]  /*1b1e0*/  @P1 IADD3 R223, R0, -0x20, RZ ;  /* 0xffffffe000df1810 */ /* 0x000fc40007ffe0ff */
[----:B------:R-:W4:Y:S01]  /*1b1f0*/  LDSM.16.M88.4 R68, [R225+0x9000] ;  /* 0x00900000e144783b */ /* 0x000f220000000200 */
[----:B------:R-:W-:-:S03]  /*1b200*/  MOV R0, 0x40 ;  /* 0x0000004000007802 */ /* 0x000fc60000000f00 */
[----:B------:R-:W4:Y:S01]  /*1b210*/  LDSM.16.M88.4 R100, [R223] ;  /* 0x00000000df64783b */ /* 0x000f220000000200 */
[----:B------:R-:W-:-:S03]  /*1b220*/  SEL R0, R0, 0xffffffc0, !P2 ;  /* 0xffffffc000007807 */ /* 0x000fc60005000000 */
[----:B-1-3--:R-:W1:Y:S01]  /*1b230*/  LDSM.16.M88.4 R8, [R225+0x9800] ;  /* 0x00980000e108783b */ /* 0x00ae620000000200 */
[----:B------:R-:W-:Y:S02]  /*1b240*/  IADD3 R220, R225, R0, RZ ;  /* 0x00000000e1dc7210 */ /* 0x000fe40007ffe0ff */
[----:B------:R-:W-:Y:S01]  /*1b250*/  IADD3 R216, R0, R223, RZ ;  /* 0x000000df00d87210 */ /* 0x000fe20007ffe0ff */
[----:B------:R-:W-:Y:S04]  /*1b260*/  LDSM.16.M88.4 R92, [R222] ;  /* 0x00000000de5c783b */ /* 0x000fe80000000200 */
[----:B------:R-:W3:Y:S04]  /*1b270*/  LDSM.16.M88.4 R64, [R220+0x8000] ;  /* 0x00800000dc40783b */ /* 0x000ee80000000200 */
[----:B------:R-:W3:Y:S04]  /*1b280*/  LDSM.16.M88.4 R80, [R223+0x800] ;  /* 0x00080000df50783b */ /* 0x000ee80000000200 */
[----:B------:R-:W3:Y:S01]  /*1b290*/  LDSM.16.M88.4 R36, [R223+0x1000] ;  /* 0x00100000df24783b */ /* 0x000ee20000000200 */
[C---:B--2---:R-:W-:Y:S03]  /*1b2a0*/  HMMA.16816.F32 R12, R60.reuse, R28, RZ ;  /* 0x0000001c3c0c723c */ /* 0x044fe600000018ff */
[----:B------:R-:W2:Y:S04]  /*1b2b0*/  LDSM.16.M88.4 R88, [R223+0x1800] ;  /* 0x00180000df58783b */ /* 0x000ea80000000200 */
[----:B------:R-:W-:Y:S01]  /*1b2c0*/  LDSM.16.M88.4 R40, [R216] ;  /* 0x00000000d828783b */ /* 0x000fe20000000200 */
[C---:B----4-:R-:W-:Y:S03]  /*1b2d0*/  HMMA.16816.F32 R56, R60.reuse, R76, RZ ;  /* 0x0000004c3c38723c */ /* 0x050fe600000018ff */
[----:B------:R-:W-:Y:S03]  /*1b2e0*/  LDSM.16.M88.4 R24, [R220+0x8800] ;  /* 0x00880000dc18783b */ /* 0x000fe60000000200 */
[C---:B------:R-:W-:Y:S01]  /*1b2f0*/  HMMA.16816.F32 R72, R60.reuse, R68, RZ ;  /* 0x000000443c48723c */ /* 0x040fe200000018ff */
[----:B------:R-:W-:Y:S04]  /*1b300*/  LDSM.16.M88.4 R4, [R220+0x9000] ;  /* 0x00900000dc04783b */ /* 0x000fe80000000200 */
[----:B------:R-:W-:Y:S01]  /*1b310*/  LDSM.16.M88.4 R84, [R220+0x9800] ;  /* 0x00980000dc54783b */ /* 0x000fe20000000200 */
[----:B------:R-:W-:Y:S03]  /*1b320*/  HMMA.16816.F32 R28, R60, R30, RZ ;  /* 0x0000001e3c1c723c */ /* 0x000fe600000018ff */
[----:B------:R-:W-:Y:S03]  /*1b330*/  LDSM.16.M88.4 R104, [R225+0xa000] ;  /* 0x00a00000e168783b */ /* 0x000fe60000000200 */
[----:B------:R-:W-:Y:S01]  /*1b340*/  HMMA.16816.F32 R12, R20, R100, R12 ;  /* 0x00000064140c723c */ /* 0x000fe2000000180c */
[----:B------:R-:W4:Y:S04]  /*1b350*/  LD.E R16, desc[UR6][R18.64+0x18c] ;  /* 0x00018c0612107980 */ /* 0x000f28000c101900 */
[----:B------:R-:W-:Y:S01]  /*1b360*/  LDSM.16.M88.4 R112, [R223+0x6000] ;  /* 0x00600000df70783b */ /* 0x000fe20000000200 */
[C---:B------:R-:W-:Y:S03]  /*1b370*/  HMMA.16816.F32 R76, R60.reuse, R78, RZ ;  /* 0x0000004e3c4c723c */ /* 0x040fe600000018ff */
[----:B------:R-:W-:Y:S03]  /*1b380*/  LDSM.16.M88.4 R108, [R220+0xd000] ;  /* 0x00d00000dc6c783b */ /* 0x000fe60000000200 */
[C---:B------:R-:W-:Y:S01]  /*1b390*/  HMMA.16816.F32 R68, R60.reuse, R70, RZ ;  /* 0x000000463c44723c */ /* 0x040fe200000018ff */
[----:B------:R-:W-:Y:S04]  /*1b3a0*/  LDSM.16.M88.4 R116, [R216+0x4800] ;  /* 0x00480000d874783b */ /* 0x000fe80000000200 */
[----:B------:R-:W0:Y:S01]  /*1b3b0*/  LDGDEPBAR ;  /* 0x00000000000079af */ /* 0x000e220000000000 */
[C---:B-1----:R-:W-:Y:S06]  /*1b3c0*/  HMMA.16816.F32 R96, R60.reuse, R8, RZ ;  /* 0x000000083c60723c */ /* 0x042fec00000018ff */
[----:B------:R-:W-:Y:S01]  /*1b3d0*/  HMMA.16816.F32 R60, R60, R10, RZ ;  /* 0x0000000a3c3c723c */ /* 0x000fe200000018ff */
[----:B------:R-:W1:Y:S05]  /*1b3e0*/  LDSM.16.M88.4 R8, [R221] ;  /* 0x00000000dd08783b */ /* 0x000e6a0000000200 */
        /* <DEDUP_REMOVED lines=9> */
[C---:B--2---:R-:W-:Y:S06]  /*1b480*/  HMMA.16816.F32 R96, R20.reuse, R88, R96 ;  /* 0x000000581460723c */ /* 0x044fec0000001860 */
[----:B------:R-:W-:Y:S01]  /*1b490*/  HMMA.16816.F32 R20, R20, R90, R60 ;  /* 0x0000005a1414723c */ /* 0x000fe2000000183c */
[----:B------:R-:W2:Y:S04]  /*1b4a0*/  LDSM.16.M88.4 R60, [R226+0x2000] ;  /* 0x00200000e23c783b */ /* 0x000ea80000000200 */
[----:B------:R-:W-:Y:S01]  /*1b4b0*/  LDSM.16.M88.4 R88, [R222+0x2000] ;  /* 0x00200000de58783b */ /* 0x000fe20000000200 */
[----:B-1----:R-:W-:Y:S06]  /*1b4c0*/  HMMA.16816.F32 R12, R8, R40, R12 ;  /* 0x00000028080c723c */ /* 0x002fec000000180c */
        /* <DEDUP_REMOVED lines=11> */
[----:B------:R-:W-:Y:S01]  /*1b580*/  LDSM.16.M88.4 R84, [R225+0xb800] ;  /* 0x00b80000e154783b */ /* 0x000fe20000000200 */
[----:B--2---:R-:W-:Y:S06]  /*1b590*/  HMMA.16816.F32 R12, R60, R104, R12 ;  /* 0x000000683c0c723c */ /* 0x004fec000000180c */
[C---:B------:R-:W-:Y:S01]  /*1b5a0*/  HMMA.16816.F32 R28, R8.reuse, R42, R28 ;  /* 0x0000002a081c723c */ /* 0x040fe2000000181c */
[----:B------:R-:W-:Y:S05]  /*1b5b0*/  LDSM.16.M88.4 R40, [R223+0x2800] ;  /* 0x00280000df28783b */ /* 0x000fea0000000200 */
[C---:B------:R-:W-:Y:S06]  /*1b5c0*/  HMMA.16816.F32 R72, R8.reuse, R80, R72 ;  /* 0x000000500848723c */ /* 0x040fec0000001848 */
[C---:B------:R-:W-:Y:S01]  /*1b5d0*/  HMMA.16816.F32 R68, R8.reuse, R82, R68 ;  /* 0x000000520844723c */ /* 0x040fe20000001844 */
[----:B------:R-:W2:Y:S05]  /*1b5e0*/  LDSM.16.M88.4 R80, [R220+0xa000] ;  /* 0x00a00000dc50783b */ /* 0x000eaa0000000200 */
        /* <DEDUP_REMOVED lines=13> */
[C---:B------:R-:W-:Y:S06]  /*1b6c0*/  HMMA.16816.F32 R56, R60.reuse, R4, R56 ;  /* 0x000000043c38723c */ /* 0x040fec0000001838 */
[----:B------:R-:W-:Y:S01]  /*1b6d0*/  HMMA.16816.F32 R76, R60, R6, R76 ;  /* 0x000000063c4c723c */ /* 0x000fe2000000184c */
[----:B------:R-:W1:Y:S05]  /*1b6e0*/  LDSM.16.M88.4 R4, [R220+0xb000] ;  /* 0x00b00000dc04783b */ /* 0x000e6a0000000200 */
[----:B--2---:R-:W-:Y:S06]  /*1b6f0*/  HMMA.16816.F32 R12, R88, R80, R12 ;  /* 0x00000050580c723c */ /* 0x004fec000000180c */
        /* <DEDUP_REMOVED lines=24> */
[----:B------:R-:W4:Y:S05]  /*1b880*/  LDSM.16.M88.4 R8, [R225+0xc800] ;  /* 0x00c80000e108783b */ /* 0x000f2a0000000200 */
        /* <DEDUP_REMOVED lines=16> */
[----:B------:R-:W1:Y:S04]  /*1b990*/  LDSM.16.M88.4 R24, [R216+0x4000] ;  /* 0x00400000d818783b */ /* 0x000e680000000200 */
[----:B------:R-:W-:Y:S01]  /*1b9a0*/  LDSM.16.M88.4 R80, [R220+0xc800] ;  /* 0x00c80000dc50783b */ /* 0x000fe20000000200 */
[C---:B------:R-:W-:Y:S03]  /*1b9b0*/  HMMA.16816.F32 R28, R36.reuse, R86, R28 ;  /* 0x00000056241c723c */ /* 0x040fe6000000181c */
[----:B------:R-:W-:Y:S03]  /*1b9c0*/  LDSM.16.M88.4 R84, [R216+0x5000] ;  /* 0x00500000d854783b */ /* 0x000fe60000000200 */
[C---:B----4-:R-:W-:Y:S06]  /*1b9d0*/  HMMA.16816.F32 R56, R36.reuse, R8, R56 ;  /* 0x000000082438723c */ /* 0x050fec0000001838 */
[----:B------:R-:W-:Y:S01]  /*1b9e0*/  HMMA.16816.F32 R76, R36, R10, R76 ;  /* 0x0000000a244c723c */ /* 0x000fe2000000184c */
[----:B------:R-:W4:Y:S05]  /*1b9f0*/  LDSM.16.M88.4 R8, [R223+0x4800] ;  /* 0x00480000df08783b */ /* 0x000f2a0000000200 */
[----:B--2---:R-:W-:Y:S06]  /*1ba00*/  HMMA.16816.F32 R12, R104, R40, R12 ;  /* 0x00000028680c723c */ /* 0x004fec000000180c */
[C---:B------:R-:W-:Y:S06]  /*1ba10*/  HMMA.16816.F32 R72, R36.reuse, R20, R72 ;  /* 0x000000142448723c */ /* 0x040fec0000001848 */
[C---:B------:R-:W-:Y:S01]  /*1ba20*/  HMMA.16816.F32 R68, R36.reuse, R22, R68 ;  /* 0x000000162444723c */ /* 0x040fe20000001844 */
[----:B------:R-:W2:Y:S05]  /*1ba30*/  LDSM.16.M88.4 R20, [R223+0x5000] ;  /* 0x00500000df14783b */ /* 0x000eaa0000000200 */
[----:B---3--:R-:W-:Y:S06]  /*1ba40*/  HMMA.16816.F32 R96, R36, R60, R96 ;  /* 0x0000003c2460723c */ /* 0x008fec0000001860 */
[----:B------:R-:W-:Y:S01]  /*1ba50*/  HMMA.16816.F32 R28, R4, R66, R28 ;  /* 0x00000042041c723c */ /* 0x000fe2000000181c */
[----:B------:R-:W-:Y:S05]  /*1ba60*/  LDSM.16.M88.4 R64, [R226+0x6000] ;  /* 0x00600000e240783b */ /* 0x000fea0000000200 */
[----:B------:R-:W-:Y:S01]  /*1ba70*/  HMMA.16816.F32 R92, R36, R62, R92 ;  /* 0x0000003e245c723c */ /* 0x000fe2000000185c */
[----:B------:R-:W3:Y:S04]  /*1ba80*/  LDSM.16.M88.4 R36, [R225+0xe000] ;  /* 0x00e00000e124783b */ /* 0x000ee80000000200 */
[----:B------:R-:W-:Y:S01]  /*1ba90*/  LDSM.16.M88.4 R60, [R225+0xe800] ;  /* 0x00e80000e13c783b */ /* 0x000fe20000000200 */
[----:B-1----:R-:W-:Y:S06]  /*1baa0*/  HMMA.16816.F32 R12, R88, R24, R12 ;  /* 0x00000018580c723c */ /* 0x002fec000000180c */
[----:B----4-:R-:W-:Y:S06]  /*1bab0*/  HMMA.16816.F32 R56, R4, R8, R56 ;  /* 0x000000080438723c */ /* 0x010fec0000001838 */
[----:B------:R-:W-:Y:S01]  /*1bac0*/  HMMA.16816.F32 R28, R104, R42, R28 ;  /* 0x0000002a681c723c */ /* 0x000fe2000000181c */
[----:B------:R-:W1:Y:S05]  /*1bad0*/  LDSM.16.M88.4 R40, [R224+0x6000] ;  /* 0x00600000e028783b */ /* 0x000e6a0000000200 */
[C---:B------:R-:W-:Y:S01]  /*1bae0*/  HMMA.16816.F32 R76, R4.reuse, R10, R76 ;  /* 0x0000000a044c723c */ /* 0x040fe2000000184c */
[----:B------:R-:W4:Y:S05]  /*1baf0*/  LDSM.16.M88.4 R8, [R223+0x5800] ;  /* 0x00580000df08783b */ /* 0x000f2a0000000200 */
[----:B--2---:R-:W-:Y:S06]  /*1bb00*/  HMMA.16816.F32 R72, R4, R20, R72 ;  /* 0x000000140448723c */ /* 0x004fec0000001848 */
[----:B---3--:R-:W-:Y:S06]  /*1bb10*/  HMMA.16816.F32 R12, R64, R36, R12 ;  /* 0x00000024400c723c */ /* 0x008fec000000180c */
[----:B------:R-:W-:Y:S01]  /*1bb20*/  HMMA.16816.F32 R28, R88, R26, R28 ;  /* 0x0000001a581c723c */ /* 0x000fe2000000181c */
[----:B------:R-:W-:Y:S05]  /*1bb30*/  LDSM.16.M88.4 R24, [R222+0x6000] ;  /* 0x00600000de18783b */ /* 0x000fea0000000200 */
[----:B------:R-:W-:Y:S01]  /*1bb40*/  HMMA.16816.F32 R68, R4, R22, R68 ;  /* 0x000000160444723c */ /* 0x000fe20000001844 */
[----:B------:R-:W2:Y:S11]  /*1bb50*/  LDSM.16.M88.4 R20, [R220+0xe000] ;  /* 0x00e00000dc14783b */ /* 0x000eb60000000200 */
[----:B-1----:R-:W-:Y:S06]  /*1bb60*/  HMMA.16816.F32 R12, R40, R112, R12 ;  /* 0x00000070280c723c */ /* 0x002fec000000180c */
[C---:B----4-:R-:W-:Y:S06]  /*1bb70*/  HMMA.16816.F32 R96, R4.reuse, R8, R96 ;  /* 0x000000080460723c */ /* 0x050fec0000001860 */
[----:B------:R-:W-:Y:S01]  /*1bb80*/  HMMA.16816.F32 R92, R4, R10, R92 ;  /* 0x0000000a045c723c */ /* 0x000fe2000000185c */
[----:B------:R-:W-:Y:S04]  /*1bb90*/  LDSM.16.M88.4 R8, [R221+0x6000] ;  /* 0x00600000dd08783b */ /* 0x000fe80000000200 */
[----:B------:R-:W1:Y:S01]  /*1bba0*/  LDSM.16.M88.4 R4, [R216+0x6000] ;  /* 0x00600000d804783b */ /* 0x000e620000000200 */
[C---:B------:R-:W-:Y:S06]  /*1bbb0*/  HMMA.16816.F32 R56, R104.reuse, R80, R56 ;  /* 0x000000506838723c */ /* 0x040fec0000001838 */
[----:B------:R-:W-:Y:S01]  /*1bbc0*/  HMMA.16816.F32 R76, R104, R82, R76 ;  /* 0x00000052684c723c */ /* 0x000fe2000000184c */
[----:B------:R-:W3:Y:S05]  /*1bbd0*/  LDSM.16.M88.4 R80, [R216+0x5800] ;  /* 0x00580000d850783b */ /* 0x000eea0000000200 */
[----:B------:R-:W-:Y:S01]  /*1bbe0*/  HMMA.16816.F32 R28, R64, R38, R28 ;  /* 0x00000026401c723c */ /* 0x000fe2000000181c */
[----:B------:R-:W-:Y:S05]  /*1bbf0*/  LDSM.16.M88.4 R36, [R223+0x6800] ;  /* 0x00680000df24783b */ /* 0x000fea0000000200 */
[----:B--2---:R-:W-:Y:S06]  /*1bc00*/  HMMA.16816.F32 R12, R24, R20, R12 ;  /* 0x00000014180c723c */ /* 0x004fec000000180c */
[C---:B------:R-:W-:Y:S06]  /*1bc10*/  HMMA.16816.F32 R96, R104.reuse, R100, R96 ;  /* 0x000000646860723c */ /* 0x040fec0000001860 */
[C---:B------:R-:W-:Y:S06]  /*1bc20*/  HMMA.16816.F32 R72, R104.reuse, R108, R72 ;  /* 0x0000006c6848723c */ /* 0x040fec0000001848 */
[C---:B------:R-:W-:Y:S01]  /*1bc30*/  HMMA.16816.F32 R68, R104.reuse, R110, R68 ;  /* 0x0000006e6844723c */ /* 0x040fe20000001844 */
[----:B------:R-:W2:Y:S05]  /*1bc40*/  LDSM.16.M88.4 R108, [R225+0xf000] ;  /* 0x00f00000e16c783b */ /* 0x000eaa0000000200 */
[----:B------:R-:W-:Y:S01]  /*1bc50*/  HMMA.16816.F32 R100, R104, R102, R92 ;  /* 0x000000666864723c */ /* 0x000fe2000000185c */
[----:B------:R-:W-:Y:S05]  /*1bc60*/  LDSM.16.M88.4 R92, [R220+0xe800] ;  /* 0x00e80000dc5c783b */ /* 0x000fea0000000200 */
[----:B------:R-:W-:Y:S06]  /*1bc70*/  HMMA.16816.F32 R28, R40, R114, R28 ;  /* 0x00000072281c723c */ /* 0x000fec000000181c */
[----:B-1----:R-:W-:Y:S06]  /*1bc80*/  HMMA.16816.F32 R12, R8, R4, R12 ;  /* 0x00000004080c723c */ /* 0x002fec000000180c */
[C---:B------:R-:W-:Y:S06]  /*1bc90*/  HMMA.16816.F32 R72, R88.reuse, R84, R72 ;  /* 0x000000545848723c */ /* 0x040fec0000001848 */
[C---:B------:R-:W-:Y:S06]  /*1bca0*/  HMMA.16816.F32 R68, R88.reuse, R86, R68 ;  /* 0x000000565844723c */ /* 0x040fec0000001844 */
[C---:B---3--:R-:W-:Y:S06]  /*1bcb0*/  HMMA.16816.F32 R96, R88.reuse, R80, R96 ;  /* 0x000000505860723c */ /* 0x048fec0000001860 */
[----:B------:R-:W-:Y:S01]  /*1bcc0*/  HMMA.16816.F32 R100, R88, R82, R100 ;  /* 0x000000525864723c */ /* 0x000fe20000001864 */
[----:B------:R-:W1:Y:S05]  /*1bcd0*/  LDSM.16.M88.4 R80, [R225+0xf800] ;  /* 0x00f80000e150783b */ /* 0x000e6a0000000200 */
[----:B------:R-:W-:Y:S01]  /*1bce0*/  HMMA.16816.F32 R28, R24, R22, R28 ;  /* 0x00000016181c723c */ /* 0x000fe2000000181c */
[----:B------:R-:W3:Y:S01]  /*1bcf0*/  LDSM.16.M88.4 R20, [R223+0x7000] ;  /* 0x00700000df14783b */ /* 0x000ee20000000200 */
[-C--:B------:R-:W-:Y:S01]  /*1bd00*/  FMUL.FTZ R12, R12, R16.reuse ;  /* 0x000000100c0c7220 */ /* 0x080fe20000410000 */
[-C--:B------:R-:W-:Y:S01]  /*1bd10*/  FMUL.FTZ R13, R13, R16.reuse ;  /* 0x000000100d0d7220 */ /* 0x080fe20000410000 */
[----:B------:R-:W-:-:S02]  /*1bd20*/  FMUL.FTZ R14, R14, R16 ;  /* 0x000000100e0e7220 */ /* 0x000fc40000410000 */
[C---:B------:R-:W-:Y:S06]  /*1bd30*/  HMMA.16816.F32 R56, R88.reuse, R116, R56 ;  /* 0x000000745838723c */ /* 0x040fec0000001838 */
[----:B------:R-:W-:Y:S01]  /*1bd40*/  HMMA.16816.F32 R76, R88, R118, R76 ;  /* 0x00000076584c723c */ /* 0x000fe2000000184c */
[----:B------:R-:W4:Y:S01]  /*1bd50*/  MUFU.TANH R17, R12 ;  /* 0x0000000c00117308 */ /* 0x000f220000002400 */
[----:B------:R-:W-:-:S04]  /*1bd60*/  FMUL.FTZ R46, R15, R16 ;  /* 0x000000100f2e7220 */ /* 0x000fc80000410000 */
[C---:B--2---:R-:W-:Y:S03]  /*1bd70*/  HMMA.16816.F32 R72, R64.reuse, R108, R72 ;  /* 0x0000006c4048723c */ /* 0x044fe60000001848 */
[----:B------:R-:W2:Y:S03]  /*1bd80*/  MUFU.TANH R44, R13 ;  /* 0x0000000d002c7308 */ /* 0x000ea60000002400 */
[----:B------:R-:W-:Y:S05]  /*1bd90*/  HMMA.16816.F32 R68, R64, R110, R68 ;  /* 0x0000006e4044723c */ /* 0x000fea0000001844 */
[----:B------:R4:W1:Y:S01]  /*1bda0*/  MUFU.TANH R32, R14 ;  /* 0x0000000e00207308 */ /* 0x0008620000002400 */
[----:B------:R-:W-:Y:S01]  /*1bdb0*/  HMMA.16816.F32 R28, R8, R6, R28 ;  /* 0x00000006081c723c */ /* 0x000fe2000000181c */
[----:B------:R-:W-:Y:S04]  /*1bdc0*/  LDSM.16.M88.4 R4, [R220+0xf000] ;  /* 0x00f00000dc04783b */ /* 0x000fe80000000200 */
[----:B----4-:R-:W4:Y:S01]  /*1bdd0*/  LDSM.16.M88.4 R12, [R223+0x7800] ;  /* 0x00780000df0c783b */ /* 0x010f220000000200 */
[C---:B------:R-:W-:Y:S06]  /*1bde0*/  HMMA.16816.F32 R56, R64.reuse, R60, R56 ;  /* 0x0000003c4038723c */ /* 0x040fec0000001838 */
[C---:B------:R-:W-:Y:S01]  /*1bdf0*/  HMMA.16816.F32 R76, R64.reuse, R62, R76 ;  /* 0x0000003e404c723c */ /* 0x040fe2000000184c */
[----:B------:R-:W-:Y:S05]  /*1be00*/  LDSM.16.M88.4 R60, [R216+0x6800] ;  /* 0x00680000d83c783b */ /* 0x000fea0000000200 */
[C---:B-1----:R-:W-:Y:S06]  /*1be10*/  HMMA.16816.F32 R100, R64.reuse, R82, R100 ;  /* 0x000000524064723c */ /* 0x042fec0000001864 */
[----:B------:R-:W-:Y:S06]  /*1be20*/  HMMA.16816.F32 R96, R64, R80, R96 ;  /* 0x000000504060723c */ /* 0x000fec0000001860 */
[C---:B---3--:R-:W-:Y:S06]  /*1be30*/  HMMA.16816.F32 R72, R40.reuse, R20, R72 ;  /* 0x000000142848723c */ /* 0x048fec0000001848 */
[C---:B------:R-:W-:Y:S01]  /*1be40*/  HMMA.16816.F32 R68, R40.reuse, R22, R68 ;  /* 0x000000162844723c */ /* 0x040fe20000001844 */
[----:B------:R-:W1:Y:S05]  /*1be50*/  LDSM.16.M88.4 R20, [R220+0xf800] ;  /* 0x00f80000dc14783b */ /* 0x000e6a0000000200 */
[C---:B------:R-:W-:Y:S06]  /*1be60*/  HMMA.16816.F32 R56, R40.reuse, R36, R56 ;  /* 0x000000242838723c */ /* 0x040fec0000001838 */
[C---:B------:R-:W-:Y:S01]  /*1be70*/  HMMA.16816.F32 R76, R40.reuse, R38, R76 ;  /* 0x00000026284c723c */ /* 0x040fe2000000184c */
[----:B------:R-:W-:Y:S05]  /*1be80*/  LDSM.16.M88.4 R36, [R216+0x7000] ;  /* 0x00700000d824783b */ /* 0x000fea0000000200 */
[C---:B----4-:R-:W-:Y:S06]  /*1be90*/  HMMA.16816.F32 R100, R40.reuse, R14, R100 ;  /* 0x0000000e2864723c */ /* 0x050fec0000001864 */
[----:B------:R-:W-:Y:S06]  /*1bea0*/  HMMA.16816.F32 R96, R40, R12, R96 ;  /* 0x0000000c2860723c */ /* 0x000fec0000001860 */
[C---:B------:R-:W-:Y:S06]  /*1beb0*/  HMMA.16816.F32 R72, R24.reuse, R4, R72 ;  /* 0x000000041848723c */ /* 0x040fec0000001848 */
[C---:B------:R-:W-:Y:S01]  /*1bec0*/  HMMA.16816.F32 R68, R24.reuse, R6, R68 ;  /* 0x000000061844723c */ /* 0x040fe20000001844 */
[----:B------:R-:W3:Y:S01]  /*1bed0*/  LDSM.16.M88.4 R4, [R216+0x7800] ;  /* 0x00780000d804783b */ /* 0x000ee20000000200 */
[----:B------:R-:W-:Y:S01]  /*1bee0*/  SHF.R.S32.HI R0, RZ, 0x1f, R50 ;  /* 0x0000001fff007819 */ /* 0x000fe20000011432 */
[-C--:B------:R-:W-:Y:S01]  /*1bef0*/  FMUL.FTZ R28, R28, R16.reuse ;  /* 0x000000101c1c7220 */ /* 0x080fe20000410000 */
[-C--:B------:R-:W-:Y:S01]  /*1bf00*/  FMUL.FTZ R30, R30, R16.reuse ;  /* 0x000000101e1e7220 */ /* 0x080fe20000410000 */
[-C--:B------:R-:W-:Y:S01]  /*1bf10*/  FMUL.FTZ R31, R31, R16.reuse ;  /* 0x000000101f1f7220 */ /* 0x080fe20000410000 */
[C---:B------:R-:W-:Y:S06]  /*1bf20*/  HMMA.16816.F32 R56, R24.reuse, R92, R56 ;  /* 0x0000005c1838723c */ /* 0x040fec0000001838 */
[C---:B------:R-:W-:Y:S06]  /*1bf30*/  HMMA.16816.F32 R76, R24.reuse, R94, R76 ;  /* 0x0000005e184c723c */ /* 0x040fec000000184c */
[----:B-1----:R-:W-:Y:S01]  /*1bf40*/  HMMA.16816.F32 R100, R24, R22, R100 ;  /* 0x000000161864723c */ /* 0x002fe20000001864 */
[----:B------:R-:W-:Y:S01]  /*1bf50*/  FMUL.FTZ R29, R29, R16 ;  /* 0x000000101d1d7220 */ /* 0x000fe20000410000 */
[----:B------:R-:W-:Y:S01]  /*1bf60*/  ISETP.GT.AND P6, PT, R246, R235, PT ;  /* 0x000000ebf600720c */ /* 0x000fe20003fc4270 */
[----:B------:R-:W1:Y:S01]  /*1bf70*/  MUFU.TANH R46, R46 ;  /* 0x0000002e002e7308 */ /* 0x000e620000002400 */
[----:B------:R-:W-:Y:S01]  /*1bf80*/  ISETP.NE.U32.AND P0, PT, R244, RZ, PT ;  /* 0x000000fff400720c */ /* 0x000fe20003f05070 */
[----:B------:R-:W-:-:S04]  /*1bf90*/  DEPBAR.LE SB0, 0x0 ;  /* 0x000080000000791a */ /* 0x000fc80000000000 */
[----:B------:R-:W-:Y:S06]  /*1bfa0*/  HMMA.16816.F32 R96, R24, R20, R96 ;  /* 0x000000141860723c */ /* 0x000fec0000001860 */
[C---:B------:R-:W-:Y:S06]  /*1bfb0*/  HMMA.16816.F32 R56, R8.reuse, R60, R56 ;  /* 0x0000003c0838723c */ /* 0x040fec0000001838 */
[C---:B------:R-:W-:Y:S06]  /*1bfc0*/  HMMA.16816.F32 R76, R8.reuse, R62, R76 ;  /* 0x0000003e084c723c */ /* 0x040fec000000184c */
[C---:B---3--:R-:W-:Y:S06]  /*1bfd0*/  HMMA.16816.F32 R100, R8.reuse, R6, R100 ;  /* 0x000000060864723c */ /* 0x048fec0000001864 */
[C---:B------:R-:W-:Y:S06]  /*1bfe0*/  HMMA.16816.F32 R72, R8.reuse, R36, R72 ;  /* 0x000000240848723c */ /* 0x040fec0000001848 */
[C---:B------:R-:W-:Y:S06]  /*1bff0*/  HMMA.16816.F32 R68, R8.reuse, R38, R68 ;  /* 0x000000260844723c */ /* 0x040fec0000001844 */
[----:B------:R-:W-:Y:S01]  /*1c000*/  HMMA.16816.F32 R96, R8, R4, R96 ;  /* 0x000000040860723c */ /* 0x000fe20000001860 */
[----:B------:R-:W-:-:S04]  /*1c010*/  LEA.HI R0, R0, R50, RZ, 0x2 ;  /* 0x0000003200007211 */ /* 0x000fc800078f10ff */
[----:B------:R-:W-:Y:S01]  /*1c020*/  SHF.R.S32.HI R0, RZ, 0x2, R0 ;  /* 0x00000002ff007819 */ /* 0x000fe20000011400 */
        /* <DEDUP_REMOVED lines=25> */
[----:B------:R-:W-:Y:S01]  /*1c1c0*/  IADD3 R0, R0, 0x1, R52 ;  /* 0x0000000100007810 */ /* 0x000fe20007ffe034 */
[----:B------:R-:W3:Y:S03]  /*1c1d0*/  MUFU.TANH R28, R28 ;  /* 0x0000001c001c7308 */ /* 0x000ee60000002400 */
[----:B------:R-:W-:-:S05]  /*1c1e0*/  IADD3 R0, R53, R0, -R240 ;  /* 0x0000000035007210 */ /* 0x000fca0007ffe8f0 */
[----:B------:R4:W1:Y:S01]  /*1c1f0*/  MUFU.TANH R47, R29 ;  /* 0x0000001d002f7308 */ /* 0x0008620000002400 */
[----:B-----5:R-:W-:-:S07]  /*1c200*/  IMAD.IADD R2, R2, 0x1, R0 ;  /* 0x0000000102027824 */ /* 0x020fce00078e0200 */
        /* <DEDUP_REMOVED lines=26> */
[----:B------:R-:W-:Y:S01]  /*1c3b0*/  SHF.L.U32 R4, R45, 0x1, RZ ;  /* 0x000000012d047819 */ /* 0x000fe200000006ff */
[----:B------:R-:W-:Y:S01]  /*1c3c0*/  BSSY B1, `(.L_x_2327) ;  /* 0x00000d6000017945 */ /* 0x000fe20003800000 */
[C---:B------:R-:W-:Y:S01]  /*1c3d0*/  VIMNMX R0, R2.reuse, R53, PT ;  /* 0x0000003502007248 */ /* 0x040fe20003fe0100 */
[C---:B------:R-:W-:Y:S01]  /*1c3e0*/  VIADD R215, R223.reuse, 0x2000 ;  /* 0x00002000dfd77836 */ /* 0x040fe20000000000 */
        /* <DEDUP_REMOVED lines=82> */
.L_x_2330:
[----:B------:R-:W2:Y:S02]  /*1c910*/  LD.E R7, desc[UR6][R18.64+0x38] ;  /* 0x0000380612077980 */ /* 0x000ea4000c101900 */
[----:B--2---:R-:W-:-:S04]  /*1c920*/  LEA R7, -R7, RZ, 0x6 ;  /* 0x000000ff07077211 */ /* 0x004fc800078e31ff */
[----:B------:R-:W-:Y:S02]  /*1c930*/  SHF.R.S32.HI R5, RZ, 0x1f, R7 ;  /* 0x0000001fff057819 */ /* 0x000fe40000011407 */
.L_x_2331:
[----:B------:R-:W-:Y:S05]  /*1c940*/  BSYNC B0 ;  /* 0x0000000000007941 */ /* 0x000fea0003800000 */
.L_x_2329:
        /* <DEDUP_REMOVED lines=125> */
.L_x_2328:
[----:B------:R-:W-:Y:S05]  /*1d120*/  BSYNC B1 ;  /* 0x0000000000017941 */ /* 0x000fea0003800000 */
.L_x_2327:
[----:B------:R2:W3:Y:S01]  /*1d130*/  LD.E R29, desc[UR6][R18.64+0xdc] ;  /* 0x0000dc06121d7980 */ /* 0x0004e2000c101900 */
[----:B------:R-:W-:Y:S01]  /*1d140*/  IMAD.IADD R3, R3, 0x1, R4 ;  /* 0x0000000103037824 */ /* 0x000fe200078e0204 */
[----:B------:R-:W-:-:S03]  /*1d150*/  LEA R230, R35, UR4, 0x1 ;  /* 0x0000000423e67c11 */ /* 0x000fc6000f8e08ff */
[C---:B------:R-:W-:Y:S02]  /*1d160*/  VIADD R4, R3.reuse, 0x1 ;  /* 0x0000000103047836 */ /* 0x040fe40000000000 */
[C---:B------:R-:W-:Y:S01]  /*1d170*/  VIADD R5, R3.reuse, 0x8 ;  /* 0x0000000803057836 */ /* 0x040fe20000000000 */
[----:B------:R-:W-:Y:S01]  /*1d180*/  LDSM.16.MT88.4 R156, [R230+0x10000] ;  /* 0x01000000e69c783b */ /* 0x000fe20000004200 */
[C---:B-1----:R-:W-:Y:S01]  /*1d190*/  VIADD R8, R3.reuse, 0x21 ;  /* 0x0000002103087836 */ /* 0x042fe20000000000 */
[----:B------:R-:W-:Y:S01]  /*1d1a0*/  ISETP.GE.AND P4, PT, R4, R0, PT ;  /* 0x000000000400720c */ /* 0x000fe20003f86270 */
[--C-:B------:R-:W-:Y:S01]  /*1d1b0*/  IMAD R229, R34, 0x2, R230.reuse ;  /* 0x0000000222e57824 */ /* 0x100fe200078e02e6 */
[----:B------:R-:W-:Y:S01]  /*1d1c0*/  ISETP.GE.AND P1, PT, R4, R2, PT ;  /* 0x000000020400720c */ /* 0x000fe20003f26270 */
[----:B------:R-:W-:Y:S01]  /*1d1d0*/  VIADD R4, R3, 0x9 ;  /* 0x0000000903047836 */ /* 0x000fe20000000000 */
[----:B------:R-:W-:Y:S01]  /*1d1e0*/  ISETP.GE.AND P2, PT, R5, R0, PT ;  /* 0x000000000500720c */ /* 0x000fe20003f46270 */
[----:B------:R-:W-:Y:S01]  /*1d1f0*/  IMAD R228, R33, 0x2, R230 ;  /* 0x0000000221e47824 */ /* 0x000fe200078e02e6 */
[----:B------:R-:W-:Y:S01]  /*1d200*/  ISETP.GE.AND P3, PT, R5, R2, PT ;  /* 0x000000020500720c */ /* 0x000fe20003f66270 */
[----:B------:R-:W-:Y:S01]  /*1d210*/  VIADD R5, R3, 0x10 ;  /* 0x0000001003057836 */ /* 0x000fe20000000000 */
[----:B------:R-:W-:Y:S01]  /*1d220*/  FSEL R44, R44, -INF , !P4 ;  /* 0xff8000002c2c7808 */ /* 0x000fe20006000000 */
[----:B------:R-:W-:Y:S01]  /*1d230*/  LDSM.16.MT88.4 R148, [R229+0x10000] ;  /* 0x01000000e594783b */ /* 0x000fe20000004200 */
[C---:B------:R-:W-:Y:S01]  /*1d240*/  ISETP.GE.AND P5, PT, R4.reuse, R0, PT ;  /* 0x000000000400720c */ /* 0x040fe20003fa6270 */
[----:B------:R-:W-:Y:S01]  /*1d250*/  IMAD R227, R33, 0x2, R229 ;  /* 0x0000000221e37824 */ /* 0x000fe200078e02e5 */
[----:B------:R-:W-:Y:S01]  /*1d260*/  ISETP.GE.AND P4, PT, R4, R2, PT ;  /* 0x000000020400720c */ /* 0x000fe20003f86270 */
[C---:B------:R-:W-:Y:S01]  /*1d270*/  VIADD R4, R3.reuse, 0x11 ;  /* 0x0000001103047836 */ /* 0x040fe20000000000 */
[----:B------:R-:W-:Y:S01]  /*1d280*/  FSEL R46, R46, -INF , !P1 ;  /* 0xff8000002e2e7808 */ /* 0x000fe20004800000 */
[----:B--2---:R-:W-:Y:S01]  /*1d290*/  VIADD R19, R3, 0x30 ;  /* 0x0000003003137836 */ /* 0x004fe20000000000 */
        /* <DEDUP_REMOVED lines=16> */
[----:B------:R-:W-:Y:S01]  /*1d3a0*/  VIADD R12, R3, 0x20 ;  /* 0x00000020030c7836 */ /* 0x000fe20000000000 */
[C---:B------:R-:W-:Y:S01]  /*1d3b0*/  ISETP.GE.AND P4, PT, R5.reuse, R0, PT ;  /* 0x000000000500720c */ /* 0x040fe20003f86270 */
[----:B------:R-:W-:Y:S01]  /*1d3c0*/  LDSM.16.MT88.4 R64, [R227+0x12000] ;  /* 0x01200000e340783b */ /* 0x000fe20000004200 */
[----:B------:R-:W-:Y:S02]  /*1d3d0*/  ISETP.GE.AND P1, PT, R5, R2, PT ;  /* 0x000000020500720c */ /* 0x000fe40003f26270 */
[----:B------:R-:W-:Y:S01]  /*1d3e0*/  FSEL R10, R13, -INF , !P5 ;  /* 0xff8000000d0a7808 */ /* 0x000fe20006800000 */
[----:B------:R-:W-:Y:S01]  /*1d3f0*/  VIADD R13, R3, 0x28 ;  /* 0x00000028030d7836 */ /* 0x000fe20000000000 */
[----:B------:R-:W-:Y:S01]  /*1d400*/  ISETP.GE.AND P2, PT, R4, R0, PT ;  /* 0x000000000400720c */ /* 0x000fe20003f46270 */
        /* <DEDUP_REMOVED lines=8> */
[C---:B------:R-:W-:Y:S01]  /*1d490*/  ISETP.GE.AND P4, PT, R12.reuse, R0, PT ;  /* 0x000000000c00720c */ /* 0x040fe20003f86270 */
        /* <DEDUP_REMOVED lines=14> */
[----:B------:R-:W-:Y:S01]  /*1d580*/  FMNMX.FTZ R18, R28, R18, !PT ;  /* 0x000000121c127209 */ /* 0x000fe20007810000 */
[----:B------:R-:W-:Y:S01]  /*1d590*/  LDSM.16.MT88.4 R24, [R227+0x10800] ;  /* 0x01080000e318783b */ /* 0x000fe20000004200 */
[----:B------:R-:W-:Y:S02]  /*1d5a0*/  FMNMX.FTZ R20, R32, R46, !PT ;  /* 0x0000002e20147209 */ /* 0x000fe40007810000 */
[----:B------:R-:W-:Y:S02]  /*1d5b0*/  FMNMX.FTZ R18, R47, R18, !PT ;  /* 0x000000122f127209 */ /* 0x000fe40007810000 */
[----:B------:R-:W-:-:S02]  /*1d5c0*/  FSEL R178, R178, -INF , !P4 ;  /* 0xff800000b2b27808 */ /* 0x000fc40006000000 */
[----:B------:R-:W-:Y:S02]  /*1d5d0*/  FSEL R184, R184, -INF , !P1 ;  /* 0xff800000b8b87808 */ /* 0x000fe40004800000 */
[----:B------:R-:W-:Y:S02]  /*1d5e0*/  FMNMX.FTZ R20, R14, R20, !PT ;  /* 0x000000140e147209 */ /* 0x000fe40007810000 */
[C---:B------:R-:W-:Y:S02]  /*1d5f0*/  ISETP.GE.AND P4, PT, R13.reuse, R0, PT ;  /* 0x000000000d00720c */ /* 0x040fe40003f86270 */
[----:B------:R-:W-:Y:S02]  /*1d600*/  ISETP.GE.AND P1, PT, R13, R2, PT ;  /* 0x000000020d00720c */ /* 0x000fe40003f26270 */
[----:B------:R-:W-:Y:S01]  /*1d610*/  FMNMX.FTZ R13, R6, R18, !PT ;  /* 0x00000012060d7209 */ /* 0x000fe20007810000 */
[----:B------:R-:W-:Y:S01]  /*1d620*/  VIADD R18, R3, 0x29 ;  /* 0x0000002903127836 */ /* 0x000fe20000000000 */
[----:B------:R-:W-:-:S02]  /*1d630*/  FMNMX.FTZ R20, R7, R20, !PT ;  /* 0x0000001407147209 */ /* 0x000fc40007810000 */
[----:B------:R-:W-:Y:S02]  /*1d640*/  FMNMX.FTZ R13, R5, R13, !PT ;  /* 0x0000000d050d7209 */ /* 0x000fe40007810000 */
[----:B------:R-:W-:Y:S02]  /*1d650*/  FMNMX.FTZ R20, R11, R20, !PT ;  /* 0x000000140b147209 */ /* 0x000fe40007810000 */
[----:B------:R-:W-:Y:S01]  /*1d660*/  FMNMX.FTZ R21, R4, R13, !PT ;  /* 0x0000000d04157209 */ /* 0x000fe20007810000 */
[----:B------:R-:W-:Y:S01]  /*1d670*/  VIADD R13, R3, 0x38 ;  /* 0x00000038030d7836 */ /* 0x000fe20000000000 */
[----:B------:R-:W-:Y:S02]  /*1d680*/  FMNMX.FTZ R20, R10, R20, !PT ;  /* 0x000000140a147209 */ /* 0x000fe40007810000 */
[----:B------:R-:W-:Y:S02]  /*1d690*/  FMNMX.FTZ R21, R12, R21, !PT ;  /* 0x000000150c157209 */ /* 0x000fe40007810000 */
[----:B------:R-:W-:-:S02]  /*1d6a0*/  FMNMX.FTZ R20, R9, R20, !PT ;  /* 0x0000001409147209 */ /* 0x000fc40007810000 */
[----:B------:R-:W-:Y:S02]  /*1d6b0*/  FSEL R179, R179, -INF , !P5 ;  /* 0xff800000b3b37808 */ /* 0x000fe40006800000 */
[----:B------:R-:W-:Y:S02]  /*1d6c0*/  FMNMX.FTZ R21, R178, R21, !PT ;  /* 0x00000015b2157209 */ /* 0x000fe40007810000 */
[----:B------:R-:W-:Y:S02]  /*1d6d0*/  FMNMX.FTZ R20, R8, R20, !PT ;  /* 0x0000001408147209 */ /* 0x000fe40007810000 */
[----:B------:R-:W-:Y:S02]  /*1d6e0*/  ISETP.GE.AND P5, PT, R18, R0, PT ;  /* 0x000000001200720c */ /* 0x000fe40003fa6270 */
[----:B------:R-:W-:Y:S02]  /*1d6f0*/  FSEL R182, R182, -INF , !P4 ;  /* 0xff800000b6b67808 */ /* 0x000fe40006000000 */
[----:B------:R-:W-:-:S02]  /*1d700*/  FMNMX.FTZ R21, R179, R21, !PT ;  /* 0x00000015b3157209 */ /* 0x000fc40007810000 */
[----:B------:R-:W-:Y:S01]  /*1d710*/  ISETP.GE.AND P3, PT, R18, R2, PT ;  /* 0x000000021200720c */ /* 0x000fe20003f66270 */
[----:B------:R-:W-:Y:S01]  /*1d720*/  VIADD R18, R3, 0x31 ;  /* 0x0000003103127836 */ /* 0x000fe20000000000 */
[----:B------:R-:W-:Y:S01]  /*1d730*/  FSEL R185, R185, -INF , !P2 ;  /* 0xff800000b9b97808 */ /* 0x000fe20005000000 */
[----:B------:R-:W-:Y:S01]  /*1d740*/  VIADD R3, R3, 0x39 ;  /* 0x0000003903037836 */ /* 0x000fe20000000000 */
[----:B------:R-:W-:Y:S02]  /*1d750*/  FMNMX.FTZ R20, R184, R20, !PT ;  /* 0x00000014b8147209 */ /* 0x000fe40007810000 */
[----:B------:R-:W-:Y:S02]  /*1d760*/  ISETP.GE.AND P2, PT, R19, R0, PT ;  /* 0x000000001300720c */ /* 0x000fe40003f46270 */
[----:B------:R-:W-:Y:S02]  /*1d770*/  FSEL R183, R183, -INF , !P5 ;  /* 0xff800000b7b77808 */ /* 0x000fe40006800000 */
[----:B------:R-:W-:-:S02]  /*1d780*/  FMNMX.FTZ R21, R182, R21, !PT ;  /* 0x00000015b6157209 */ /* 0x000fc40007810000 */
[----:B------:R-:W-:Y:S02]  /*1d790*/  FSEL R186, R186, -INF , !P1 ;  /* 0xff800000baba7808 */ /* 0x000fe40004800000 */
[----:B------:R-:W-:Y:S02]  /*1d7a0*/  FMNMX.FTZ R20, R185, R20, !PT ;  /* 0x00000014b9147209 */ /* 0x000fe40007810000 */
[-C--:B------:R-:W-:Y:S02]  /*1d7b0*/  ISETP.GE.AND P4, PT, R18, R0.reuse, PT ;  /* 0x000000001200720c */ /* 0x080fe40003f86270 */
[----:B------:R-:W-:Y:S02]  /*1d7c0*/  FSEL R194, R194, -INF , !P2 ;  /* 0xff800000c2c27808 */ /* 0x000fe40005000000 */
[----:B------:R-:W-:Y:S02]  /*1d7d0*/  FMNMX.FTZ R21, R183, R21, !PT ;  /* 0x00000015b7157209 */ /* 0x000fe40007810000 */
[----:B------:R-:W-:-:S02]  /*1d7e0*/  ISETP.GE.AND P2, PT, R13, R0, PT ;  /* 0x000000000d00720c */ /* 0x000fc40003f46270 */
[----:B------:R-:W-:Y:S02]  /*1d7f0*/  ISETP.GE.AND P1, PT, R19, R2, PT ;  /* 0x000000021300720c */ /* 0x000fe40003f26270 */
[----:B------:R-:W-:Y:S02]  /*1d800*/  FSEL R187, R187, -INF , !P3 ;  /* 0xff800000bbbb7808 */ /* 0x000fe40005800000 */
[----:B------:R-:W-:Y:S02]  /*1d810*/  FMNMX.FTZ R20, R186, R20, !PT ;  /* 0x00000014ba147209 */ /* 0x000fe40007810000 */
[----:B------:R-:W-:Y:S02]  /*1d820*/  FSEL R193, R193, -INF , !P4 ;  /* 0xff800000c1c17808 */ /* 0x000fe40006000000 */
[----:B------:R-:W-:Y:S02]  /*1d830*/  FMNMX.FTZ R21, R194, R21, !PT ;  /* 0x00000015c2157209 */ /* 0x000fe40007810000 */
[----:B------:R-:W-:-:S02]  /*1d840*/  FSEL R192, R192, -INF , !P2 ;  /* 0xff800000c0c07808 */ /* 0x000fc40005000000 */
[----:B------:R-:W-:Y:S02]  /*1d850*/  ISETP.GE.AND P2, PT, R18, R2, PT ;  /* 0x000000021200720c */ /* 0x000fe40003f46270 */
[----:B------:R-:W-:Y:S02]  /*1d860*/  FSEL R189, R189, -INF , !P1 ;  /* 0xff800000bdbd7808 */ /* 0x000fe40004800000 */
[----:B------:R-:W-:Y:S02]  /*1d870*/  FMNMX.FTZ R20, R187, R20, !PT ;  /* 0x00000014bb147209 */ /* 0x000fe40007810000 */
[----:B------:R-:W-:Y:S02]  /*1d880*/  ISETP.GE.AND P4, PT, R3, R0, PT ;  /* 0x000000000300720c */ /* 0x000fe40003f86270 */
        /* <DEDUP_REMOVED lines=10> */
[----:B------:R-:W-:Y:S02]  /*1d930*/  FSEL R30, R15, -INF , !P2 ;  /* 0xff8000000f1e7808 */ /* 0x000fe40005000000 */
[----:B------:R-:W-:Y:S01]  /*1d940*/  FMNMX.FTZ R3, R31, R20, !PT ;  /* 0x000000141f037209 */ /* 0x000fe20007810000 */
[----:B------:R-:W1:Y:S03]  /*1d950*/  SHFL.BFLY PT, R18, R19, 0x2, 0x1f ;  /* 0x0c401f0013127f89 */ /* 0x000e6600000e0000 */
[----:B------:R-:W-:Y:S01]  /*1d960*/  FMNMX.FTZ R3, R30, R3, !PT ;  /* 0x000000031e037209 */ /* 0x000fe20007810000 */
[----:B------:R-:W-:Y:S04]  /*1d970*/  LDSM.16.MT88.4 R20, [R230+0x12800] ;  /* 0x01280000e614783b */ /* 0x000fe80000004200 */
        /* <DEDUP_REMOVED lines=22> */
[-CC-:B------:R-:W-:Y:S01]  /*1dae0*/  FFMA.FTZ R167, R5, R29.reuse, -R190.reuse ;  /* 0x0000001d05a77223 */ /* 0x180fe200000108be */
[-CC-:B------:R-:W-:Y:S01]  /*1daf0*/  FFMA.FTZ R166, R4, R29.reuse, -R190.reuse ;  /* 0x0000001d04a67223 */ /* 0x180fe200000108be */
[----:B------:R-:W-:Y:S01]  /*1db00*/  MUFU.EX2 R175, R175 ;  /* 0x000000af00af7308 */ /* 0x000fe20000000800 */
[----:B------:R-:W1:Y:S01]  /*1db10*/  LDSM.16.MT88.4 R4, [R227+0x16000] ;  /* 0x01600000e304783b */ /* 0x000e620000004200 */
[-C--:B------:R-:W-:Y:S01]  /*1db20*/  FFMA.FTZ R33, R12, R29.reuse, -R190 ;  /* 0x0000001d0c217223 */ /* 0x080fe200000108be */
[-CC-:B------:R-:W-:Y:S01]  /*1db30*/  FFMA.FTZ R168, R11, R29.reuse, -R28.reuse ;  /* 0x0000001d0ba87223 */ /* 0x180fe2000001081c */
[-CC-:B------:R-:W-:Y:S01]  /*1db40*/  FFMA.FTZ R35, R10, R29.reuse, -R28.reuse ;  /* 0x0000001d0a237223 */ /* 0x180fe2000001081c */
[----:B------:R-:W2:Y:S01]  /*1db50*/  LDSM.16.MT88.4 R16, [R230+0x10800] ;  /* 0x01080000e610783b */ /* 0x000ea20000004200 */
[-CC-:B------:R-:W-:Y:S01]  /*1db60*/  FFMA.FTZ R34, R9, R29.reuse, -R28.reuse ;  /* 0x0000001d09227223 */ /* 0x180fe2000001081c */
[-C--:B------:R-:W-:Y:S01]  /*1db70*/  FFMA.FTZ R32, R8, R29.reuse, -R28 ;  /* 0x0000001d08207223 */ /* 0x080fe2000001081c */
[----:B------:R-:W3:Y:S01]  /*1db80*/  MUFU.EX2 R174, R174 ;  /* 0x000000ae00ae7308 */ /* 0x000ee20000000800 */
[----:B------:R-:W4:Y:S01]  /*1db90*/  LDSM.16.MT88.4 R12, [R229+0x10800] ;  /* 0x01080000e50c783b */ /* 0x000f220000004200 */
[-CC-:B------:R-:W-:Y:S01]  /*1dba0*/  FFMA.FTZ R178, R178, R29.reuse, -R190.reuse ;  /* 0x0000001db2b27223 */ /* 0x180fe200000108be */
[-CC-:B------:R-:W-:Y:S01]  /*1dbb0*/  FFMA.FTZ R179, R179, R29.reuse, -R190.reuse ;  /* 0x0000001db3b37223 */ /* 0x180fe200000108be */
[-CC-:B------:R-:W-:Y:S01]  /*1dbc0*/  FFMA.FTZ R182, R182, R29.reuse, -R190.reuse ;  /* 0x0000001db6b67223 */ /* 0x180fe200000108be */
[----:B------:R-:W5:Y:S01]  /*1dbd0*/  LDSM.16.MT88.4 R8, [R228+0x10800] ;  /* 0x01080000e408783b */ /* 0x000f620000004200 */
        /* <DEDUP_REMOVED lines=11> */
[----:B---3--:R-:W-:Y:S01]  /*1dc90*/  F2FP.F16.F32.PACK_AB R128, R174, R175 ;  /* 0x000000afae80723e */ /* 0x008fe200000000ff */
        /* <DEDUP_REMOVED lines=12> */
[----:B------:R-:W3:Y:S01]  /*1dd60*/  MUFU.EX2 R171, R171 ;  /* 0x000000ab00ab7308 */ /* 0x000ee20000000800 */
[----:B-1----:R-:W-:Y:S01]  /*1dd70*/  F2FP.F16.F32.PACK_AB R129, R177, R176 ;  /* 0x000000b0b181723e */ /* 0x002fe200000000ff */
[----:B------:R-:W-:-:S06]  /*1dd80*/  FADD.FTZ R176, R176, R177 ;  /* 0x000000b1b0b07221 */ /* 0x000fcc0000010000 */
[----:B------:R-:W1:Y:S01]  /*1dd90*/  MUFU.EX2 R169, R169 ;  /* 0x000000a900a97308 */ /* 0x000e620000000800 */
[----:B--2---:R-:W-:-:S07]  /*1dda0*/  FADD.FTZ R176, R173, R176 ;  /* 0x000000b0adb07221 */ /* 0x004fce0000010000 */
[----:B------:R-:W2:Y:S01]  /*1ddb0*/  MUFU.EX2 R167, R167 ;  /* 0x000000a700a77308 */ /* 0x000ea20000000800 */
[C---:B---3--:R-:W-:Y:S01]  /*1ddc0*/  F2FP.F16.F32.PACK_AB R131, R171.reuse, R173 ;  /* 0x000000adab83723e */ /* 0x048fe200000000ff */
        /* <DEDUP_REMOVED lines=38> */
[----:B------:R-:W3:Y:S01]  /*1e030*/  MUFU.EX2 R194, R194 ;  /* 0x000000c200c27308 */ /* 0x000ee20000000800 */
        /* <DEDUP_REMOVED lines=11> */
[----:B------:R-:W3:Y:S03]  /*1e0f0*/  MUFU.EX2 R188, R188 ;  /* 0x000000bc00bc7308 */ /* 0x000ee60000000800 */
[C---:B------:R-:W-:Y:S05]  /*1e100*/  HMMA.16816.F32 R96, R128.reuse, R98, RZ ;  /* 0x000000628060723c */ /* 0x040fea00000018ff */
[----:B------:R-:W3:Y:S01]  /*1e110*/  MUFU.EX2 R190, R190 ;  /* 0x000000be00be7308 */ /* 0x000ee20000000800 */
[C---:B------:R-:W-:Y:S06]  /*1e120*/  HMMA.16816.F32 R104, R128.reuse, R106, RZ ;  /* 0x0000006a8068723c */ /* 0x040fec00000018ff */
[C---:B------:R-:W-:Y:S01]  /*1e130*/  HMMA.16816.F32 R112, R128.reuse, R114, RZ ;  /* 0x000000728070723c */ /* 0x040fe200000018ff */
[----:B------:R-:W3:Y:S05]  /*1e140*/  MUFU.EX2 R248, R248 ;  /* 0x000000f800f87308 */ /* 0x000eea0000000800 */
[C---:B------:R-:W-:Y:S06]  /*1e150*/  HMMA.16816.F32 R120, R128.reuse, R122, RZ ;  /* 0x0000007a8078723c */ /* 0x040fec00000018ff */
[C---:B------:R-:W-:Y:S06]  /*1e160*/  HMMA.16816.F32 R124, R128.reuse, R4, RZ ;  /* 0x00000004807c723c */ /* 0x040fec00000018ff */
        /* <DEDUP_REMOVED lines=18> */
[C---:B------:R-:W-:Y:S06]  /*1e290*/  HMMA.16816.F32 R36, R4.reuse, R20, R36 ;  /* 0x000000140424723c */ /* 0x040fec0000001824 */
        /* <DEDUP_REMOVED lines=26> */
[C---:B---3--:R-:W-:Y:S06]  /*1e440*/  HMMA.16816.F32 R68, R4.reuse, R24, R68 ;  /* 0x000000180444723c */ /* 0x048fec0000001844 */
        /* <DEDUP_REMOVED lines=8> */
[C---:B----4-:R-:W-:Y:S06]  /*1e4d0*/  HMMA.16816.F32 R124, R4.reuse, R12, R124 ;  /* 0x0000000c047c723c */ /* 0x050fec000000187c */
        /* <DEDUP_REMOVED lines=11> */
[----:B-----5:R-:W-:Y:S01]  /*1e590*/  HMMA.16816.F32 R160, R4, R8, R160 ;  /* 0x0000000804a0723c */ /* 0x020fe200000018a0 */
        /* <DEDUP_REMOVED lines=183> */
.L_x_2334:
[----:B--2---:R-:W-:Y:S02]  /*1f110*/  R2UR UR4, R166 ;  /* 0x00000000a60472ca */ /* 0x004fe400000e0000 */
[----:B------:R-:W-:-:S13]  /*1f120*/  R2UR UR5, R167 ;  /* 0x00000000a70572ca */ /* 0x000fda00000e0000 */
[----:B-1----:R-:W2:Y:S02]  /*1f130*/  LD.E R6, desc[UR4][R200.64+0x40] ;  /* 0x00004004c8067980 */ /* 0x002ea4000c101900 */
[----:B--2---:R-:W-:-:S05]  /*1f140*/  IMAD.U32 R6, R6, -0x40, RZ ;  /* 0xffffffc006067824 */ /* 0x004fca00078e00ff */
[----:B------:R-:W-:Y:S02]  /*1f150*/  SHF.R.S32.HI R5, RZ, 0x1f, R6 ;  /* 0x0000001fff057819 */ /* 0x000fe40000011406 */
.L_x_2335:
[----:B------:R-:W-:Y:S05]  /*1f160*/  BSYNC B0 ;  /* 0x0000000000007941 */ /* 0x000fea0003800000 */
.L_x_2333:
[C---:B------:R-:W-:Y:S02]  /*1f170*/  LOP3.LUT P6, RZ, R247.reuse, 0x1, RZ, 0xc0, !PT ;  /* 0x00000001f7ff7812 */ /* 0x040fe400078cc0ff */
        /* <DEDUP_REMOVED lines=143> */
[----:B------:R-:W3:Y:S04]  /*1fa70*/  LDSM.16.M88.4 R16, [R225+0x8800] ;  /* 0x00880000e110783b */ /* 0x000ee80000000200 */
[----:B------:R-:W4:Y:S04]  /*1fa80*/  LDSM.16.M88.4 R176, [R225+0x9000] ;  /* 0x00900000e1b0783b */ /* 0x000f280000000200 */
[----:B------:R-:W-:Y:S04]  /*1fa90*/  LDSM.16.M88.4 R32, [R224] ;  /* 0x00000000e020783b */ /* 0x000fe80000000200 */
[----:B------:R-:W5:Y:S04]  /*1faa0*/  LDSM.16.M88.4 R12, [R223] ;  /* 0x00000000df0c783b */ /* 0x000f680000000200 */
[----:B------:R-:W5:Y:S04]  /*1fab0*/  LDSM.16.M88.4 R8, [R219] ;  /* 0x00000000db08783b */ /* 0x000f680000000200 */
[----:B------:R-:W5:Y:S04]  /*1fac0*/  LDSM.16.M88.4 R192, [R218] ;  /* 0x00000000dac0783b */ /* 0x000f680000000200 */
[----:B--2---:R-:W2:Y:S04]  /*1fad0*/  LDSM.16.M88.4 R28, [R225+0x9800] ;  /* 0x00980000e11c783b */ /* 0x004ea80000000200 */
[----:B------:R-:W-:Y:S04]  /*1fae0*/  LDSM.16.M88.4 R188, [R222] ;  /* 0x00000000debc783b */ /* 0x000fe80000000200 */
[----:B------:R-:W-:Y:S01]  /*1faf0*/  LDSM.16.M88.4 R184, [R217] ;  /* 0x00000000d9b8783b */ /* 0x000fe20000000200 */
[C---:B-1----:R-:W-:Y:S03]  /*1fb00*/  HMMA.16816.F32 R4, R168.reuse, R24, RZ ;  /* 0x00000018a804723c */ /* 0x042fe600000018ff */
[----:B------:R-:W2:Y:S04]  /*1fb10*/  LD.E R165, desc[UR4][R200.64+0x18c] ;  /* 0x00018c04c8a57980 */ /* 0x000ea8000c101900 */
[----:B------:R-:W-:Y:S01]  /*1fb20*/  LDSM.16.M88.4 R196, [R220+0xe000] ;  /* 0x00e00000dcc4783b */ /* 0x000fe20000000200 */
[C---:B---3--:R-:W-:Y:S03]  /*1fb30*/  HMMA.16816.F32 R20, R168.reuse, R16, RZ ;  /* 0x00000010a814723c */ /* 0x048fe600000018ff */
[----:B------:R-:W0:Y:S03]  /*1fb40*/  LDGDEPBAR ;  /* 0x00000000000079af */ /* 0x000e260000000000 */
[C---:B------:R-:W-:Y:S06]  /*1fb50*/  HMMA.16816.F32 R24, R168.reuse, R26, RZ ;  /* 0x0000001aa818723c */ /* 0x040fec00000018ff */
[C---:B------:R-:W-:Y:S06]  /*1fb60*/  HMMA.16816.F32 R16, R168.reuse, R18, RZ ;  /* 0x00000012a810723c */ /* 0x040fec00000018ff */
[C---:B----4-:R-:W-:Y:S06]  /*1fb70*/  HMMA.16816.F32 R180, R168.reuse, R176, RZ ;  /* 0x000000b0a8b4723c */ /* 0x050fec00000018ff */
[----:B------:R-:W-:Y:S06]  /*1fb80*/  HMMA.16816.F32 R176, R168, R178, RZ ;  /* 0x000000b2a8b0723c */ /* 0x000fec00000018ff */
[C---:B-----5:R-:W-:Y:S06]  /*1fb90*/  HMMA.16816.F32 R4, R32.reuse, R12, R4 ;  /* 0x0000000c2004723c */ /* 0x060fec0000001804 */
[C---:B------:R-:W-:Y:S01]  /*1fba0*/  HMMA.16816.F32 R24, R32.reuse, R14, R24 ;  /* 0x0000000e2018723c */ /* 0x040fe20000001818 */
[----:B------:R-:W1:Y:S05]  /*1fbb0*/  LDSM.16.M88.4 R12, [R220+0x9000] ;  /* 0x00900000dc0c783b */ /* 0x000e6a0000000200 */
[C---:B------:R-:W-:Y:S06]  /*1fbc0*/  HMMA.16816.F32 R20, R32.reuse, R8, R20 ;  /* 0x000000082014723c */ /* 0x040fec0000001814 */
[C---:B------:R-:W-:Y:S01]  /*1fbd0*/  HMMA.16816.F32 R16, R32.reuse, R10, R16 ;  /* 0x0000000a2010723c */ /* 0x040fe20000001810 */
[----:B------:R-:W3:Y:S05]  /*1fbe0*/  LDSM.16.M88.4 R8, [R220+0x8800] ;  /* 0x00880000dc08783b */ /* 0x000eea0000000200 */
[C---:B------:R-:W-:Y:S06]  /*1fbf0*/  HMMA.16816.F32 R180, R32.reuse, R192, R180 ;  /* 0x000000c020b4723c */ /* 0x040fec00000018b4 */
[----:B------:R-:W-:Y:S01]  /*1fc00*/  HMMA.16816.F32 R176, R32, R194, R176 ;  /* 0x000000c220b0723c */ /* 0x000fe200000018b0 */
[----:B------:R-:W-:Y:S05]  /*1fc10*/  LDSM.16.M88.4 R192, [R220+0x9800] ;  /* 0x00980000dcc0783b */ /* 0x000fea0000000200 */
[C---:B--2---:R-:W-:Y:S06]  /*1fc20*/  HMMA.16816.F32 R172, R168.reuse, R28, RZ ;  /* 0x0000001ca8ac723c */ /* 0x044fec00000018ff */
[----:B------:R-:W-:Y:S01]  /*1fc30*/  HMMA.16816.F32 R168, R168, R30, RZ ;  /* 0x0000001ea8a8723c */ /* 0x000fe200000018ff */
[----:B------:R-:W2:Y:S05]  /*1fc40*/  LDSM.16.M88.4 R28, [R220+0x8000] ;  /* 0x00800000dc1c783b */ /* 0x000eaa0000000200 */
[C---:B-1----:R-:W-:Y:S06]  /*1fc50*/  HMMA.16816.F32 R180, R188.reuse, R12, R180 ;  /* 0x0000000cbcb4723c */ /* 0x042fec00000018b4 */
[C---:B------:R-:W-:Y:S01]  /*1fc60*/  HMMA.16816.F32 R176, R188.reuse, R14, R176 ;  /* 0x0000000ebcb0723c */ /* 0x040fe200000018b0 */
[----:B------:R-:W-:Y:S05]  /*1fc70*/  LDSM.16.M88.4 R12, [R216+0x800] ;  /* 0x00080000d80c783b */ /* 0x000fea0000000200 */
[C---:B---3--:R-:W-:Y:S06]  /*1fc80*/  HMMA.16816.F32 R20, R188.reuse, R8, R20 ;  /* 0x00000008bc14723c */ /* 0x048fec0000001814 */
[----:B------:R-:W-:Y:S01]  /*1fc90*/  HMMA.16816.F32 R16, R188, R10, R16 ;  /* 0x0000000abc10723c */ /* 0x000fe20000001810 */
[----:B------:R-:W1:Y:S05]  /*1fca0*/  LDSM.16.M88.4 R8, [R221] ;  /* 0x00000000dd08783b */ /* 0x000e6a0000000200 */
[C---:B------:R-:W-:Y:S06]  /*1fcb0*/  HMMA.16816.F32 R172, R32.reuse, R184, R172 ;  /* 0x000000b820ac723c */ /* 0x040fec00000018ac */
[----:B------:R-:W-:Y:S01]  /*1fcc0*/  HMMA.16816.F32 R168, R32, R186, R168 ;  /* 0x000000ba20a8723c */ /* 0x000fe200000018a8 */
[----:B------:R-:W3:Y:S04]  /*1fcd0*/  LDSM.16.M88.4 R184, [R216] ;  /* 0x00000000d8b8783b */ /* 0x000ee80000000200 */
[----:B------:R-:W4:Y:S01]  /*1fce0*/  LDSM.16.M88.4 R32, [R216+0x1000] ;  /* 0x00100000d820783b */ /* 0x000f220000000200 */
[C---:B--2---:R-:W-:Y:S06]  /*1fcf0*/  HMMA.16816.F32 R4, R188.reuse, R28, R4 ;  /* 0x0000001cbc04723c */ /* 0x044fec0000001804 */
[C---:B------:R-:W-:Y:S01]  /*1fd00*/  HMMA.16816.F32 R24, R188.reuse, R30, R24 ;  /* 0x0000001ebc18723c */ /* 0x040fe20000001818 */
[----:B------:R-:W2:Y:S05]  /*1fd10*/  LDSM.16.M88.4 R28, [R216+0x1800] ;  /* 0x00180000d81c783b */ /* 0x000eaa0000000200 */
[C---:B------:R-:W-:Y:S06]  /*1fd20*/  HMMA.16816.F32 R172, R188.reuse, R192, R172 ;  /* 0x000000c0bcac723c */ /* 0x040fec00000018ac */
[----:B------:R-:W-:Y:S01]  /*1fd30*/  HMMA.16816.F32 R168, R188, R194, R168 ;  /* 0x000000c2bca8723c */ /* 0x000fe200000018a8 */
[----:B------:R-:W-:Y:S04]  /*1fd40*/  LDSM.16.M88.4 R192, [R225+0xa000] ;  /* 0x00a00000e1c0783b */ /* 0x000fe80000000200 */
[----:B------:R-:W-:Y:S01]  /*1fd50*/  LDSM.16.M88.4 R188, [R225+0xa800] ;  /* 0x00a80000e1bc783b */ /* 0x000fe20000000200 */
[C---:B-1----:R-:W-:Y:S06]  /*1fd60*/  HMMA.16816.F32 R20, R8.reuse, R12, R20 ;  /* 0x0000000c0814723c */ /* 0x042fec0000001814 */
[C---:B------:R-:W-:Y:S01]  /*1fd70*/  HMMA.16816.F32 R16, R8.reuse, R14, R16 ;  /* 0x0000000e0810723c */ /* 0x040fe20000001810 */
[----:B------:R-:W1:Y:S05]  /*1fd80*/  LDSM.16.M88.4 R12, [R226+0x2000] ;  /* 0x00200000e20c783b */ /* 0x000e6a0000000200 */
[C---:B---3--:R-:W-:Y:S06]  /*1fd90*/  HMMA.16816.F32 R4, R8.reuse, R184, R4 ;  /* 0x000000b80804723c */ /* 0x048fec0000001804 */
[C---:B------:R-:W-:Y:S01]  /*1fda0*/  HMMA.16816.F32 R24, R8.reuse, R186, R24 ;  /* 0x000000ba0818723c */ /* 0x040fe20000001818 */
[----:B------:R-:W3:Y:S05]  /*1fdb0*/  LDSM.16.M88.4 R184, [R225+0xb000] ;  /* 0x00b00000e1b8783b */ /* 0x000eea0000000200 */
[C---:B----4-:R-:W-:Y:S06]  /*1fdc0*/  HMMA.16816.F32 R180, R8.reuse, R32, R180 ;  /* 0x0000002008b4723c */ /* 0x050fec00000018b4 */
[C---:B------:R-:W-:Y:S01]  /*1fdd0*/  HMMA.16816.F32 R176, R8.reuse, R34, R176 ;  /* 0x0000002208b0723c */ /* 0x040fe200000018b0 */
[----:B------:R-:W4:Y:S05]  /*1fde0*/  LDSM.16.M88.4 R32, [R225+0xb800] ;  /* 0x00b80000e120783b */ /* 0x000f2a0000000200 */
[C---:B--2---:R-:W-:Y:S06]  /*1fdf0*/  HMMA.16816.F32 R172, R8.reuse, R28, R172 ;  /* 0x0000001c08ac723c */ /* 0x044fec00000018ac */
[----:B------:R-:W-:Y:S01]  /*1fe00*/  HMMA.16816.F32 R168, R8, R30, R168 ;  /* 0x0000001e08a8723c */ /* 0x000fe200000018a8 */
[----:B------:R-:W-:Y:S04]  /*1fe10*/  LDSM.16.M88.4 R28, [R224+0x2000] ;  /* 0x00200000e01c783b */ /* 0x000fe80000000200 */
[----:B------:R-:W2:Y:S01]  /*1fe20*/  LDSM.16.M88.4 R8, [R215] ;  /* 0x00000000d708783b */ /* 0x000ea20000000200 */
[C---:B-1----:R-:W-:Y:S06]  /*1fe30*/  HMMA.16816.F32 R4, R12.reuse, R192, R4 ;  /* 0x000000c00c04723c */ /* 0x042fec0000001804 */
[C---:B------:R-:W-:Y:S01]  /*1fe40*/  HMMA.16816.F32 R24, R12.reuse, R194, R24 ;  /* 0x000000c20c18723c */ /* 0x040fe20000001818 */
[----:B------:R-:W1:Y:S05]  /*1fe50*/  LDSM.16.M88.4 R192, [R214] ;  /* 0x00000000d6c0783b */ /* 0x000e6a0000000200 */
[C---:B------:R-:W-:Y:S06]  /*1fe60*/  HMMA.16816.F32 R20, R12.reuse, R188, R20 ;  /* 0x000000bc0c14723c */ /* 0x040fec0000001814 */
[C---:B------:R-:W-:Y:S01]  /*1fe70*/  HMMA.16816.F32 R16, R12.reuse, R190, R16 ;  /* 0x000000be0c10723c */ /* 0x040fe20000001810 */
[----:B------:R-:W5:Y:S05]  /*1fe80*/  LDSM.16.M88.4 R188, [R213] ;  /* 0x00000000d5bc783b */ /* 0x000f6a0000000200 */
[C---:B---3--:R-:W-:Y:S06]  /*1fe90*/  HMMA.16816.F32 R180, R12.reuse, R184, R180 ;  /* 0x000000b80cb4723c */ /* 0x048fec00000018b4 */
[C---:B------:R-:W-:Y:S01]  /*1fea0*/  HMMA.16816.F32 R176, R12.reuse, R186, R176 ;  /* 0x000000ba0cb0723c */ /* 0x040fe200000018b0 */
[----:B------:R-:W-:Y:S05]  /*1feb0*/  LDSM.16.M88.4 R184, [R222+0x2000] ;  /* 0x00200000deb8783b */ /* 0x000fea0000000200 */
[C---:B----4-:R-:W-:Y:S06]  /*1fec0*/  HMMA.16816.F32 R172, R12.reuse, R32, R172 ;  /* 0x000000200cac723c */ /* 0x050fec00000018ac */
[----:B------:R-:W-:Y:S01]  /*1fed0*/  HMMA.16816.F32 R168, R12, R34, R168 ;  /* 0x000000220ca8723c */ /* 0x000fe200000018a8 */
[----:B------:R-:W3:Y:S04]  /*1fee0*/  LDSM.16.M88.4 R32, [R212] ;  /* 0x00000000d420783b */ /* 0x000ee80000000200 */
[----:B------:R-:W4:Y:S01]  /*1fef0*/  LDSM.16.M88.4 R12, [R220+0xa000] ;  /* 0x00a00000dc0c783b */ /* 0x000f220000000200 */
[C---:B--2---:R-:W-:Y:S06]  /*1ff00*/  HMMA.16816.F32 R4, R28.reuse, R8, R4 ;  /* 0x000000081c04723c */ /* 0x044fec0000001804 */
[C---:B------:R-:W-:Y:S01]  /*1ff10*/  HMMA.16816.F32 R24, R28.reuse, R10, R24 ;  /* 0x0000000a1c18723c */ /* 0x040fe20000001818 */
[----:B------:R-:W2:Y:S05]  /*1ff20*/  LDSM.16.M88.4 R8, [R220+0xa800] ;  /* 0x00a80000dc08783b */ /* 0x000eaa0000000200 */
[C---:B-1----:R-:W-:Y:S06]  /*1ff30*/  HMMA.16816.F32 R20, R28.reuse, R192, R20 ;  /* 0x000000c01c14723c */ /* 0x042fec0000001814 */
[C---:B------:R-:W-:Y:S01]  /*1ff40*/  HMMA.16816.F32 R16, R28.reuse, R194, R16 ;  /* 0x000000c21c10723c */ /* 0x040fe20000001810 */
[----:B------:R-:W1:Y:S05]  /*1ff50*/  LDSM.16.M88.4 R192, [R220+0xb000] ;  /* 0x00b00000dcc0783b */ /* 0x000e6a0000000200 */
[C---:B-----5:R-:W-:Y:S06]  /*1ff60*/  HMMA.16816.F32 R180, R28.reuse, R188, R180 ;  /* 0x000000bc1cb4723c */ /* 0x060fec00000018b4 */
[C---:B------:R-:W-:Y:S01]  /*1ff70*/  HMMA.16816.F32 R176, R28.reuse, R190, R176 ;  /* 0x000000be1cb0723c */ /* 0x040fe200000018b0 */
[----:B------:R-:W5:Y:S05]  /*1ff80*/  LDSM.16.M88.4 R188, [R220+0xb800] ;  /* 0x00b80000dcbc783b */ /* 0x000f6a0000000200 */
        /* <DEDUP_REMOVED lines=10> */
[C---:B-1----:R-:W-:Y:S06]  /*20030*/  HMMA.16816.F32 R180, R184.reuse, R192, R180 ;  /* 0x000000c0b8b4723c */ /* 0x042fec00000018b4 */
[C---:B------:R-:W-:Y:S01]  /*20040*/  HMMA.16816.F32 R176, R184.reuse, R194, R176 ;  /* 0x000000c2b8b0723c */ /* 0x040fe200000018b0 */
[----:B------:R-:W-:Y:S05]  /*20050*/  LDSM.16.M88.4 R192, [R216+0x4800] ;  /* 0x00480000d8c0783b */ /* 0x000fea0000000200 */
[C---:B-----5:R-:W-:Y:S06]  /*20060*/  HMMA.16816.F32 R172, R184.reuse, R188, R172 ;  /* 0x000000bcb8ac723c */ /* 0x060fec00000018ac */
[----:B------:R-:W-:Y:S01]  /*20070*/  HMMA.16816.F32 R168, R184, R190, R168 ;  /* 0x000000beb8a8723c */ /* 0x000fe200000018a8 */
[----:B------:R-:W1:Y:S04]  /*20080*/  LDSM.16.M88.4 R188, [R216+0x3800] ;  /* 0x00380000d8bc783b */ /* 0x000e680000000200 */
[----:B------:R-:W-:Y:S01]  /*20090*/  LDSM.16.M88.4 R184, [R225+0xd000] ;  /* 0x00d00000e1b8783b */ /* 0x000fe20000000200 */
[C---:B---3--:R-:W-:Y:S06]  /*200a0*/  HMMA.16816.F32 R4, R32.reuse, R28, R4 ;  /* 0x0000001c2004723c */ /* 0x048fec0000001804 */
[C---:B------:R-:W-:Y:S01]  /*200b0*/  HMMA.16816.F32 R24, R32.reuse, R30, R24 ;  /* 0x0000001e2018723c */ /* 0x040fe20000001818 */
[----:B------:R-:W-:Y:S05]  /*200c0*/  LDSM.16.M88.4 R28, [R225+0xc000] ;  /* 0x00c00000e11c783b */ /* 0x000fea0000000200 */
[C---:B----4-:R-:W-:Y:S06]  /*200d0*/  HMMA.16816.F32 R20, R32.reuse, R12, R20 ;  /* 0x0000000c2014723c */ /* 0x050fec0000001814 */
[C---:B------:R-:W-:Y:S01]  /*200e0*/  HMMA.16816.F32 R16, R32.reuse, R14, R16 ;  /* 0x0000000e2010723c */ /* 0x040fe20000001810 */
[----:B------:R-:W3:Y:S05]  /*200f0*/  LDSM.16.M88.4 R12, [R226+0x4000] ;  /* 0x00400000e20c783b */ /* 0x000eea0000000200 */
[C---:B--2---:R-:W-:Y:S06]  /*20100*/  HMMA.16816.F32 R180, R32.reuse, R8, R180 ;  /* 0x0000000820b4723c */ /* 0x044fec00000018b4 */
[C---:B------:R-:W-:Y:S01]  /*20110*/  HMMA.16816.F32 R176, R32.reuse, R10, R176 ;  /* 0x0000000a20b0723c */ /* 0x040fe200000018b0 */
[----:B------:R-:W2:Y:S05]  /*20120*/  LDSM.16.M88.4 R8, [R225+0xc800] ;  /* 0x00c80000e108783b */ /* 0x000eaa0000000200 */
[C---:B-1----:R-:W-:Y:S06]  /*20130*/  HMMA.16816.F32 R172, R32.reuse, R188, R172 ;  /* 0x000000bc20ac723c */ /* 0x042fec00000018ac */
[----:B------:R-:W-:Y:S01]  /*20140*/  HMMA.16816.F32 R168, R32, R190, R168 ;  /* 0x000000be20a8723c */ /* 0x000fe200000018a8 */
[----:B------:R-:W1:Y:S04]  /*20150*/  LDSM.16.M88.4 R32, [R225+0xd800] ;  /* 0x00d80000e120783b */ /* 0x000e680000000200 */
[----:B------:R-:W-:Y:S01]  /*20160*/  LDSM.16.M88.4 R188, [R210] ;  /* 0x00000000d2bc783b */ /* 0x000fe20000000200 */
[C---:B---3--:R-:W-:Y:S06]  /*20170*/  HMMA.16816.F32 R4, R12.reuse, R28, R4 ;  /* 0x0000001c0c04723c */ /* 0x048fec0000001804 */
[C---:B------:R-:W-:Y:S01]  /*20180*/  HMMA.16816.F32 R24, R12.reuse, R30, R24 ;  /* 0x0000001e0c18723c */ /* 0x040fe20000001818 */
[----:B------:R-:W-:Y:S05]  /*20190*/  LDSM.16.M88.4 R28, [R224+0x4000] ;  /* 0x00400000e01c783b */ /* 0x000fea0000000200 */
[C---:B--2---:R-:W-:Y:S06]  /*201a0*/  HMMA.16816.F32 R20, R12.reuse, R8, R20 ;  /* 0x000000080c14723c */ /* 0x044fec0000001814 */
[C---:B------:R-:W-:Y:S01]  /*201b0*/  HMMA.16816.F32 R16, R12.reuse, R10, R16 ;  /* 0x0000000a0c10723c */ /* 0x040fe20000001810 */
[----:B------:R-:W2:Y:S05]  /*201c0*/  LDSM.16.M88.4 R8, [R211] ;  /* 0x00000000d308783b */ /* 0x000eaa0000000200 */
[C---:B------:R-:W-:Y:S06]  /*201d0*/  HMMA.16816.F32 R180, R12.reuse, R184, R180 ;  /* 0x000000b80cb4723c */ /* 0x040fec00000018b4 */
[C---:B------:R-:W-:Y:S01]  /*201e0*/  HMMA.16816.F32 R176, R12.reuse, R186, R176 ;  /* 0x000000ba0cb0723c */ /* 0x040fe200000018b0 */
[----:B------:R-:W3:Y:S05]  /*201f0*/  LDSM.16.M88.4 R184, [R209] ;  /* 0x00000000d1b8783b */ /* 0x000eea0000000200 */
[C---:B-1----:R-:W-:Y:S06]  /*20200*/  HMMA.16816.F32 R172, R12.reuse, R32, R172 ;  /* 0x000000200cac723c */ /* 0x042fec00000018ac */
[----:B------:R-:W-:Y:S01]  /*20210*/  HMMA.16816.F32 R168, R12, R34, R168 ;  /* 0x000000220ca8723c */ /* 0x000fe200000018a8 */
[----:B------:R-:W1:Y:S04]  /*20220*/  LDSM.16.M88.4 R32, [R208] ;  /* 0x00000000d020783b */ /* 0x000e680000000200 */
[----:B------:R-:W-:Y:S01]  /*20230*/  LDSM.16.M88.4 R12, [R222+0x4000] ;  /* 0x00400000de0c783b */ /* 0x000fe20000000200 */
[C---:B--2---:R-:W-:Y:S06]  /*20240*/  HMMA.16816.F32 R4, R28.reuse, R8, R4 ;  /* 0x000000081c04723c */ /* 0x044fec0000001804 */
[C---:B------:R-:W-:Y:S01]  /*20250*/  HMMA.16816.F32 R24, R28.reuse, R10, R24 ;  /* 0x0000000a1c18723c */ /* 0x040fe20000001818 */
[----:B------:R-:W2:Y:S05]  /*20260*/  LDSM.16.M88.4 R8, [R220+0xc000] ;  /* 0x00c00000dc08783b */ /* 0x000eaa0000000200 */
[C---:B------:R-:W-:Y:S06]  /*20270*/  HMMA.16816.F32 R20, R28.reuse, R188, R20 ;  /* 0x000000bc1c14723c */ /* 0x040fec0000001814 */
[C---:B------:R-:W-:Y:S01]  /*20280*/  HMMA.16816.F32 R16, R28.reuse, R190, R16 ;  /* 0x000000be1c10723c */ /* 0x040fe20000001810 */
[----:B------:R-:W4:Y:S05]  /*20290*/  LDSM.16.M88.4 R188, [R220+0xc800] ;  /* 0x00c80000dcbc783b */ /* 0x000f2a0000000200 */
[C---:B---3--:R-:W-:Y:S06]  /*202a0*/  HMMA.16816.F32 R180, R28.reuse, R184, R180 ;  /* 0x000000b81cb4723c */ /* 0x048fec00000018b4 */
[C---:B------:R-:W-:Y:S01]  /*202b0*/  HMMA.16816.F32 R176, R28.reuse, R186, R176 ;  /* 0x000000ba1cb0723c */ /* 0x040fe200000018b0 */
[----:B------:R-:W3:Y:S05]  /*202c0*/  LDSM.16.M88.4 R184, [R220+0xd000] ;  /* 0x00d00000dcb8783b */ /* 0x000eea0000000200 */
[C---:B-1----:R-:W-:Y:S06]  /*202d0*/  HMMA.16816.F32 R172, R28.reuse, R32, R172 ;  /* 0x000000201cac723c */ /* 0x042fec00000018ac */
[----:B------:R-:W-:Y:S01]  /*202e0*/  HMMA.16816.F32 R168, R28, R34, R168 ;  /* 0x000000221ca8723c */ /* 0x000fe200000018a8 */
[----:B------:R-:W1:Y:S04]  /*202f0*/  LDSM.16.M88.4 R28, [R220+0xd800] ;  /* 0x00d80000dc1c783b */ /* 0x000e680000000200 */
[----:B------:R-:W-:Y:S01]  /*20300*/  LDSM.16.M88.4 R32, [R221+0x4000] ;  /* 0x00400000dd20783b */ /* 0x000fe20000000200 */
[C---:B--2---:R-:W-:Y:S06]  /*20310*/  HMMA.16816.F32 R4, R12.reuse, R8, R4 ;  /* 0x000000080c04723c */ /* 0x044fec0000001804 */
[C---:B------:R-:W-:Y:S01]  /*20320*/  HMMA.16816.F32 R24, R12.reuse, R10, R24 ;  /* 0x0000000a0c18723c */ /* 0x040fe20000001818 */
[----:B------:R-:W2:Y:S05]  /*20330*/  LDSM.16.M88.4 R8, [R216+0x4000] ;  /* 0x00400000d808783b */ /* 0x000eaa0000000200 */
[C---:B----4-:R-:W-:Y:S06]  /*20340*/  HMMA.16816.F32 R20, R12.reuse, R188, R20 ;  /* 0x000000bc0c14723c */ /* 0x050fec0000001814 */
[C---:B------:R-:W-:Y:S01]  /*20350*/  HMMA.16816.F32 R16, R12.reuse, R190, R16 ;  /* 0x000000be0c10723c */ /* 0x040fe20000001810 */
[----:B------:R-:W4:Y:S05]  /*20360*/  LDSM.16.M88.4 R188, [R216+0x5000] ;  /* 0x00500000d8bc783b */ /* 0x000f2a0000000200 */
[C---:B---3--:R-:W-:Y:S06]  /*20370*/  HMMA.16816.F32 R180, R12.reuse, R184, R180 ;  /* 0x000000b80cb4723c */ /* 0x048fec00000018b4 */
[C---:B------:R-:W-:Y:S01]  /*20380*/  HMMA.16816.F32 R176, R12.reuse, R186, R176 ;  /* 0x000000ba0cb0723c */ /* 0x040fe200000018b0 */
[----:B------:R-:W3:Y:S05]  /*20390*/  LDSM.16.M88.4 R184, [R216+0x5800] ;  /* 0x00580000d8b8783b */ /* 0x000eea0000000200 */
        /* <DEDUP_REMOVED lines=9> */
[----:B------:R-:W-:Y:S05]  /*20430*/  LDSM.16.M88.4 R192, [R224+0x6000] ;  /* 0x00600000e0c0783b */ /* 0x000fea0000000200 */
[C---:B----4-:R-:W-:Y:S06]  /*20440*/  HMMA.16816.F32 R180, R32.reuse, R188, R180 ;  /* 0x000000bc20b4723c */ /* 0x050fec00000018b4 */
[C---:B------:R-:W-:Y:S01]  /*20450*/  HMMA.16816.F32 R176, R32.reuse, R190, R176 ;  /* 0x000000be20b0723c */ /* 0x040fe200000018b0 */
[----:B------:R-:W-:Y:S05]  /*20460*/  LDSM.16.M88.4 R188, [R205] ;  /* 0x00000000cdbc783b */ /* 0x000fea0000000200 */
[C---:B---3--:R-:W-:Y:S06]  /*20470*/  HMMA.16816.F32 R172, R32.reuse, R184, R172 ;  /* 0x000000b820ac723c */ /* 0x048fec00000018ac */
[----:B------:R-:W-:Y:S01]  /*20480*/  HMMA.16816.F32 R168, R32, R186, R168 ;  /* 0x000000ba20a8723c */ /* 0x000fe200000018a8 */
[----:B------:R-:W3:Y:S04]  /*20490*/  LDSM.16.M88.4 R32, [R225+0xf800] ;  /* 0x00f80000e120783b */ /* 0x000ee80000000200 */
[----:B------:R-:W4:Y:S01]  /*204a0*/  LDSM.16.M88.4 R184, [R225+0xf000] ;  /* 0x00f00000e1b8783b */ /* 0x000f220000000200 */
[C---:B-1----:R-:W-:Y:S06]  /*204b0*/  HMMA.16816.F32 R4, R28.reuse, R12, R4 ;  /* 0x0000000c1c04723c */ /* 0x042fec0000001804 */
[C---:B------:R-:W-:Y:S01]  /*204c0*/  HMMA.16816.F32 R24, R28.reuse, R14, R24 ;  /* 0x0000000e1c18723c */ /* 0x040fe20000001818 */
[----:B------:R-:W1:Y:S05]  /*204d0*/  LDSM.16.M88.4 R12, [R207] ;  /* 0x00000000cf0c783b */ /* 0x000e6a0000000200 */
[C---:B--2---:R-:W-:Y:S06]  /*204e0*/  HMMA.16816.F32 R20, R28.reuse, R8, R20 ;  /* 0x000000081c14723c */ /* 0x044fec0000001814 */
[C---:B------:R-:W-:Y:S01]  /*204f0*/  HMMA.16816.F32 R16, R28.reuse, R10, R16 ;  /* 0x0000000a1c10723c */ /* 0x040fe20000001810 */
[----:B------:R-:W2:Y:S05]  /*20500*/  LDSM.16.M88.4 R8, [R206] ;  /* 0x00000000ce08783b */ /* 0x000eaa0000000200 */
[C---:B---3--:R-:W-:Y:S06]  /*20510*/  HMMA.16816.F32 R172, R28.reuse, R32, R172 ;  /* 0x000000201cac723c */ /* 0x048fec00000018ac */
[C---:B------:R-:W-:Y:S01]  /*20520*/  HMMA.16816.F32 R168, R28.reuse, R34, R168 ;  /* 0x000000221ca8723c */ /* 0x040fe200000018a8 */
[----:B------:R-:W3:Y:S05]  /*20530*/  LDSM.16.M88.4 R32, [R222+0x6000] ;  /* 0x00600000de20783b */ /* 0x000eea0000000200 */
[C---:B----4-:R-:W-:Y:S06]  /*20540*/  HMMA.16816.F32 R180, R28.reuse, R184, R180 ;  /* 0x000000b81cb4723c */ /* 0x050fec00000018b4 */
[----:B------:R-:W-:Y:S01]  /*20550*/  HMMA.16816.F32 R176, R28, R186, R176 ;  /* 0x000000ba1cb0723c */ /* 0x000fe200000018b0 */
[----:B------:R-:W4:Y:S04]  /*20560*/  LDSM.16.M88.4 R184, [R204] ;  /* 0x00000000ccb8783b */ /* 0x000f280000000200 */
[----:B------:R-:W5:Y:S01]  /*20570*/  LDSM.16.M88.4 R28, [R220+0xe800] ;  /* 0x00e80000dc1c783b */ /* 0x000f620000000200 */
[C---:B-1----:R-:W-:Y:S06]  /*20580*/  HMMA.16816.F32 R4, R192.reuse, R12, R4 ;  /* 0x0000000cc004723c */ /* 0x042fec0000001804 */
[C---:B------:R-:W-:Y:S01]  /*20590*/  HMMA.16816.F32 R24, R192.reuse, R14, R24 ;  /* 0x0000000ec018723c */ /* 0x040fe20000001818 */
[----:B------:R-:W-:Y:S05]  /*205a0*/  LDSM.16.M88.4 R12, [R221+0x6000] ;  /* 0x00600000dd0c783b */ /* 0x000fea0000000200 */
[C---:B--2---:R-:W-:Y:S06]  /*205b0*/  HMMA.16816.F32 R20, R192.reuse, R8, R20 ;  /* 0x00000008c014723c */ /* 0x044fec0000001814 */
[----:B------:R-:W-:Y:S01]  /*205c0*/  HMMA.16816.F32 R16, R192, R10, R16 ;  /* 0x0000000ac010723c */ /* 0x000fe20000001810 */
[----:B------:R-:W1:Y:S05]  /*205d0*/  LDSM.16.M88.4 R8, [R216+0x6000] ;  /* 0x00600000d808783b */ /* 0x000e6a0000000200 */
[C---:B---3--:R-:W-:Y:S06]  /*205e0*/  HMMA.16816.F32 R4, R32.reuse, R196, R4 ;  /* 0x000000c42004723c */ /* 0x048fec0000001804 */
[----:B------:R-:W-:Y:S06]  /*205f0*/  HMMA.16816.F32 R24, R32, R198, R24 ;  /* 0x000000c62018723c */ /* 0x000fec0000001818 */
[C---:B----4-:R-:W-:Y:S06]  /*20600*/  HMMA.16816.F32 R172, R192.reuse, R184, R172 ;  /* 0x000000b8c0ac723c */ /* 0x050fec00000018ac */
[----:B------:R-:W-:Y:S01]  /*20610*/  HMMA.16816.F32 R168, R192, R186, R168 ;  /* 0x000000bac0a8723c */ /* 0x000fe200000018a8 */
[----:B------:R-:W2:Y:S05]  /*20620*/  LDSM.16.M88.4 R184, [R216+0x6800] ;  /* 0x00680000d8b8783b */ /* 0x000eaa0000000200 */
[----:B-----5:R-:W-:Y:S06]  /*20630*/  HMMA.16816.F32 R20, R32, R28, R20 ;  /* 0x0000001c2014723c */ /* 0x020fec0000001814 */
[C---:B-1----:R-:W-:Y:S06]  /*20640*/  HMMA.16816.F32 R4, R12.reuse, R8, R4 ;  /* 0x000000080c04723c */ /* 0x042fec0000001804 */
[----:B------:R-:W-:Y:S01]  /*20650*/  HMMA.16816.F32 R24, R12, R10, R24 ;  /* 0x0000000a0c18723c */ /* 0x000fe20000001818 */
[----:B------:R-:W1:Y:S05]  /*20660*/  LDSM.16.M88.4 R8, [R220+0xf000] ;  /* 0x00f00000dc08783b */ /* 0x000e6a0000000200 */
[C---:B------:R-:W-:Y:S06]  /*20670*/  HMMA.16816.F32 R180, R192.reuse, R188, R180 ;  /* 0x000000bcc0b4723c */ /* 0x040fec00000018b4 */
[----:B------:R-:W-:Y:S06]  /*20680*/  HMMA.16816.F32 R176, R192, R190, R176 ;  /* 0x000000bec0b0723c */ /* 0x000fec00000018b0 */
[----:B--2---:R-:W-:Y:S01]  /*20690*/  HMMA.16816.F32 R20, R12, R184, R20 ;  /* 0x000000b80c14723c */ /* 0x004fe20000001814 */
[-C--:B------:R-:W-:Y:S01]  /*206a0*/  FMUL.FTZ R4, R4, R165.reuse ;  /* 0x000000a504047220 */ /* 0x080fe20000410000 */
[-C--:B------:R-:W-:Y:S01]  /*206b0*/  FMUL.FTZ R5, R5, R165.reuse ;  /* 0x000000a505057220 */ /* 0x080fe20000410000 */
[-C--:B------:R-:W-:Y:S01]  /*206c0*/  FMUL.FTZ R6, R6, R165.reuse ;  /* 0x000000a506067220 */ /* 0x080fe20000410000 */
[-C--:B------:R-:W-:Y:S01]  /*206d0*/  FMUL.FTZ R7, R7, R165.reuse ;  /* 0x000000a507077220 */ /* 0x080fe20000410000 */
[----:B------:R-:W-:Y:S08]  /*206e0*/  MUFU.TANH R29, R4 ;  /* 0x00000004001d7308 */ /* 0x000ff00000002400 */
[----:B------:R-:W2:Y:S08]  /*206f0*/  MUFU.TANH R188, R5 ;  /* 0x0000000500bc7308 */ /* 0x000eb00000002400 */
[----:B------:R-:W-:Y:S08]  /*20700*/  MUFU.TANH R28, R6 ;  /* 0x00000006001c7308 */ /* 0x000ff00000002400 */
[----:B------:R3:W4:Y:S01]  /*20710*/  MUFU.TANH R184, R7 ;  /* 0x0000000700b87308 */ /* 0x0007220000002400 */
[-C--:B------:R-:W-:Y:S01]  /*20720*/  FMUL.FTZ R24, R24, R165.reuse ;  /* 0x000000a518187220 */ /* 0x080fe20000410000 */
[C---:B-1----:R-:W-:Y:S01]  /*20730*/  HMMA.16816.F32 R180, R32.reuse, R8, R180 ;  /* 0x0000000820b4723c */ /* 0x042fe200000018b4 */
[----:B---3--:R-:W1:Y:S05]  /*20740*/  LDSM.16.M88.4 R4, [R216+0x7000] ;  /* 0x00700000d804783b */ /* 0x008e6a0000000200 */
[C---:B------:R-:W-:Y:S01]  /*20750*/  HMMA.16816.F32 R176, R32.reuse, R10, R176 ;  /* 0x0000000a20b0723c */ /* 0x040fe200000018b0 */
[-C--:B------:R-:W-:Y:S01]  /*20760*/  FMUL.FTZ R20, R20, R165.reuse ;  /* 0x000000a514147220 */ /* 0x080fe20000410000 */
[----:B------:R-:W3:Y:S04]  /*20770*/  LDSM.16.M88.4 R8, [R220+0xf800] ;  /* 0x00f80000dc08783b */ /* 0x000ee80000000200 */
[----:B------:R-:W-:Y:S01]  /*20780*/  HMMA.16816.F32 R16, R32, R30, R16 ;  /* 0x0000001e2010723c */ /* 0x000fe20000001810 */
[----:B------:R5:W4:Y:S02]  /*20790*/  MUFU.TANH R30, R24 ;  /* 0x00000018001e7308 */ /* 0x000b240000002400 */
[-C--:B-----5:R-:W-:Y:S01]  /*207a0*/  FMUL.FTZ R24, R25, R165.reuse ;  /* 0x000000a519187220 */ /* 0x0a0fe20000410000 */
[-C--:B------:R-:W-:Y:S01]  /*207b0*/  FMUL.FTZ R25, R26, R165.reuse ;  /* 0x000000a51a197220 */ /* 0x080fe20000410000 */
[----:B------:R-:W-:-:S04]  /*207c0*/  FMUL.FTZ R26, R27, R165 ;  /* 0x000000a51b1a7220 */ /* 0x000fc80000410000 */
[----:B------:R5:W-:Y:S02]  /*207d0*/  MUFU.TANH R27, R20 ;  /* 0x00000014001b7308 */ /* 0x000be40000002400 */
[-C--:B-----5:R-:W-:Y:S01]  /*207e0*/  FMUL.FTZ R20, R21, R165.reuse ;  /* 0x000000a515147220 */ /* 0x0a0fe20000410000 */
[-C--:B------:R-:W-:Y:S02]  /*207f0*/  FMUL.FTZ R21, R23, R165.reuse ;  /* 0x000000a517157220 */ /* 0x080fe40000410000 */
[----:B------:R-:W5:Y:S01]  /*20800*/  S2R R23, SR_TID.X ;  /* 0x0000000000177919 */ /* 0x000f620000002100 */
[C---:B-1----:R-:W-:Y:S06]  /*20810*/  HMMA.16816.F32 R180, R12.reuse, R4, R180 ;  /* 0x000000040cb4723c */ /* 0x042fec00000018b4 */
[C---:B------:R-:W-:Y:S01]  /*20820*/  HMMA.16816.F32 R176, R12.reuse, R6, R176 ;  /* 0x000000060cb0723c */ /* 0x040fe200000018b0 */
[----:B------:R-:W1:Y:S05]  /*20830*/  LDSM.16.M88.4 R4, [R216+0x7800] ;  /* 0x00780000d804783b */ /* 0x000e6a0000000200 */
[----:B------:R-:W-:Y:S06]  /*20840*/  HMMA.16816.F32 R16, R12, R186, R16 ;  /* 0x000000ba0c10723c */ /* 0x000fec0000001810 */
[----:B---3--:R-:W-:Y:S01]  /*20850*/  HMMA.16816.F32 R172, R32, R8, R172 ;  /* 0x0000000820ac723c */ /* 0x008fe200000018ac */
[----:B------:R-:W3:Y:S01]  /*20860*/  MUFU.TANH R25, R25 ;  /* 0x0000001900197308 */ /* 0x000ee20000002400 */
[----:B------:R-:W-:Y:S01]  /*20870*/  FMUL.FTZ R22, R22, R165 ;  /* 0x000000a516167220 */ /* 0x000fe20000410000 */
[----:B------:R-:W-:-:S04]  /*20880*/  DEPBAR.LE SB0, 0x0 ;  /* 0x000080000000791a */ /* 0x000fc80000000000 */
[----:B-----5:R-:W-:-:S05]  /*20890*/  IMAD.SHL.U32 R9, R23, 0x2, RZ ;  /* 0x0000000217097824 */ /* 0x020fca00078e00ff */
[----:B------:R-:W-:Y:S01]  /*208a0*/  LOP3.LUT R9, R9, 0x6, RZ, 0xc0, !PT ;  /* 0x0000000609097812 */ /* 0x000fe200078ec0ff */
[----:B------:R-:W-:Y:S04]  /*208b0*/  HMMA.16816.F32 R168, R32, R10, R168 ;  /* 0x0000000a20a8723c */ /* 0x000fe800000018a8 */
[----:B------:R-:W-:Y:S01]  /*208c0*/  IMAD R9, R246, 0x40, R9 ;  /* 0x00000040f6097824 */ /* 0x000fe200078e0209 */
[----:B------:R-:W5:Y:S03]  /*208d0*/  MUFU.TANH R24, R24 ;  /* 0x0000001800187308 */ /* 0x000f660000002400 */
[C---:B------:R-:W-:Y:S02]  /*208e0*/  VIADD R8, R9.reuse, 0x1 ;  /* 0x0000000109087836 */ /* 0x040fe40000000000 */
[----:B------:R-:W-:Y:S01]  /*208f0*/  FMUL.FTZ R16, R16, R165 ;  /* 0x000000a510107220 */ /* 0x000fe20000410000 */
[----:B------:R-:W-:-:S02]  /*20900*/  VIADD R23, R9, 0x8 ;  /* 0x0000000809177836 */ /* 0x000fc40000000000 */
[----:B------:R-:W5:Y:S01]  /*20910*/  MUFU.TANH R26, R26 ;  /* 0x0000001a001a7308 */ /* 0x000f620000002400 */
[C---:B------:R-:W-:Y:S02]  /*20920*/  ISETP.GE.AND P2, PT, R8.reuse, R0, PT ;  /* 0x000000000800720c */ /* 0x040fe40003f46270 */
[----:B------:R-:W-:Y:S02]  /*20930*/  ISETP.GE.AND P1, PT, R8, R2, PT ;  /* 0x000000020800720c */ /* 0x000fe40003f26270 */
[----:B--2---:R-:W-:-:S03]  /*20940*/  FSEL R8, R188, -INF , !P2 ;  /* 0xff800000bc087808 */ /* 0x004fc60005000000 */
[----:B------:R2:W-:Y:S01]  /*20950*/  MUFU.TANH R31, R16 ;  /* 0x00000010001f7308 */ /* 0x0005e20000002400 */
[C---:B------:R-:W-:Y:S01]  /*20960*/  ISETP.GE.AND P6, PT, R23.reuse, R0, PT ;  /* 0x000000001700720c */ /* 0x040fe20003fc6270 */
[----:B-1----:R-:W-:Y:S01]  /*20970*/  HMMA.16816.F32 R172, R12, R4, R172 ;  /* 0x000000040cac723c */ /* 0x002fe200000018ac */
[----:B------:R-:W-:Y:S01]  /*20980*/  ISETP.GE.AND P2, PT, R23, R2, PT ;  /* 0x000000021700720c */ /* 0x000fe20003f46270 */
[----:B------:R-:W-:-:S04]  /*20990*/  VIADD R23, R9, 0x9 ;  /* 0x0000000909177836 */ /* 0x000fc80000000000 */
[----:B------:R-:W-:Y:S01]  /*209a0*/  MUFU.TANH R20, R20 ;  /* 0x0000001400147308 */ /* 0x000fe20000002400 */
[----:B----4-:R-:W-:Y:S01]  /*209b0*/  FSEL R184, R184, -INF , !P1 ;  /* 0xff800000b8b87808 */ /* 0x010fe20004800000 */
[----:B------:R-:W-:Y:S02]  /*209c0*/  VIADD R5, R9, 0x10 ;  /* 0x0000001009057836 */ /* 0x000fe40000000000 */
[-C--:B--2---:R-:W-:Y:S01]  /*209d0*/  FMUL.FTZ R16, R17, R165.reuse ;  /* 0x000000a511107220 */ /* 0x084fe20000410000 */
[----:B------:R-:W-:-:S03]  /*209e0*/  FMUL.FTZ R17, R18, R165 ;  /* 0x000000a512117220 */ /* 0x000fc60000410000 */
[----:B------:R-:W1:Y:S01]  /*209f0*/  MUFU.TANH R22, R22 ;  /* 0x0000001600167308 */ /* 0x000e620000002400 */
[-C--:B------:R-:W-:Y:S01]  /*20a00*/  FMUL.FTZ R18, R19, R165.reuse ;  /* 0x000000a513127220 */ /* 0x080fe20000410000 */
[----:B------:R-:W-:Y:S01]  /*20a10*/  FMUL.FTZ R180, R180, R165 ;  /* 0x000000a5b4b47220 */ /* 0x000fe20000410000 */
[----:B------:R-:W-:-:S05]  /*20a20*/  ISETP.GE.AND P1, PT, R23, R0, PT ;  /* 0x000000001700720c */ /* 0x000fca0003f26270 */
[----:B------:R-:W2:Y:S01]  /*20a30*/  MUFU.TANH R21, R21 ;  /* 0x0000001500157308 */ /* 0x000ea20000002400 */
[----:B------:R-:W-:Y:S02]  /*20a40*/  FSEL R4, R30, -INF , !P6 ;  /* 0xff8000001e047808 */ /* 0x000fe40007000000 */
[----:B------:R-:W-:Y:S01]  /*20a50*/  ISETP.GE.AND P6, PT, R23, R2, PT ;  /* 0x000000021700720c */ /* 0x000fe20003fc6270 */
[----:B------:R-:W-:-:S04]  /*20a60*/  VIADD R23, R9, 0x11 ;  /* 0x0000001109177836 */ /* 0x000fc80000000000 */
[----:B------:R-:W4:Y:S01]  /*20a70*/  MUFU.TANH R17, R17 ;  /* 0x0000001100117308 */ /* 0x000f220000002400 */
[----:B------:R-:W-:Y:S01]  /*20a80*/  FMUL.FTZ R182, R182, R165 ;  /* 0x000000a5b6b67220 */ /* 0x000fe20000410000 */
[----:B---3--:R-:W-:Y:S02]  /*20a90*/  FSEL R10, R25, -INF , !P2 ;  /* 0xff800000190a7808 */ /* 0x008fe40005000000 */
[----:B------:R-:W-:-:S04]  /*20aa0*/  ISETP.GE.AND P2, PT, R5, R0, PT ;  /* 0x000000000500720c */ /* 0x000fc80003f46270 */
[----:B------:R-:W3:Y:S01]  /*20ab0*/  MUFU.TANH R16, R16 ;  /* 0x0000001000107308 */ /* 0x000ee20000002400 */
[----:B-----5:R-:W-:Y:S01]  /*20ac0*/  FSEL R11, R24, -INF , !P1 ;  /* 0xff800000180b7808 */ /* 0x020fe20004800000 */
[----:B------:R-:W-:Y:S01]  /*20ad0*/  FMUL.FTZ R19, R183, R165 ;  /* 0x000000a5b7137220 */ /* 0x000fe20000410000 */
[----:B------:R-:W-:Y:S01]  /*20ae0*/  ISETP.GE.AND P1, PT, R5, R2, PT ;  /* 0x000000020500720c */ /* 0x000fe20003f26270 */
[----:B------:R-:W-:Y:S01]  /*20af0*/  VIADD R25, R9, 0x18 ;  /* 0x0000001809197836 */ /* 0x000fe20000000000 */
[----:B------:R-:W-:-:S03]  /*20b00*/  FSEL R5, R26, -INF , !P6 ;  /* 0xff8000001a057808 */ /* 0x000fc60007000000 */
[----:B------:R-:W5:Y:S01]  /*20b10*/  MUFU.TANH R18, R18 ;  /* 0x0000001200127308 */ /* 0x000f620000002400 */
[----:B------:R-:W-:Y:S01]  /*20b20*/  ISETP.GE.AND P6, PT, R23, R0, PT ;  /* 0x000000001700720c */ /* 0x000fe20003fc6270 */
[----:B------:R-:W-:Y:S01]  /*20b30*/  FMUL.FTZ R176, R176, R165 ;  /* 0x000000a5b0b07220 */ /* 0x000fe20000410000 */
[----:B------:R-:W-:Y:S01]  /*20b40*/  FSEL R27, R27, -INF , !P2 ;  /* 0xff8000001b1b7808 */ /* 0x000fe20005000000 */
[----:B------:R-:W-:Y:S04]  /*20b50*/  HMMA.16816.F32 R168, R12, R6, R168 ;  /* 0x000000060ca8723c */ /* 0x000fe800000018a8 */
[----:B------:R-:W5:Y:S01]  /*20b60*/  MUFU.TANH R193, R180 ;  /* 0x000000b400c17308 */ /* 0x000f620000002400 */
[----:B------:R-:W-:Y:S01]  /*20b70*/  ISETP.GE.AND P2, PT, R23, R2, PT ;  /* 0x000000021700720c */ /* 0x000fe20003f46270 */
[----:B------:R-:W-:Y:S01]  /*20b80*/  VIADD R24, R9, 0x19 ;  /* 0x0000001909187836 */ /* 0x000fe20000000000 */
[----:B-1----:R-:W-:-:S05]  /*20b90*/  FSEL R23, R22, -INF , !P1 ;  /* 0xff80000016177808 */ /* 0x002fca0004800000 */
[----:B------:R-:W1:Y:S01]  /*20ba0*/  MUFU.TANH R189, R182 ;  /* 0x000000b600bd7308 */ /* 0x000e620000002400 */
[----:B------:R-:W-:Y:S01]  /*20bb0*/  FSEL R26, R20, -INF , !P6 ;  /* 0xff800000141a7808 */ /* 0x000fe20007000000 */
[----:B------:R-:W-:Y:S01]  /*20bc0*/  VIADD R12, R9, 0x20 ;  /* 0x00000020090c7836 */ /* 0x000fe20000000000 */
[C---:B------:R-:W-:Y:S02]  /*20bd0*/  ISETP.GE.AND P1, PT, R25.reuse, R0, PT ;  /* 0x000000001900720c */ /* 0x040fe40003f26270 */
[----:B------:R-:W-:Y:S01]  /*20be0*/  ISETP.GE.AND P6, PT, R25, R2, PT ;  /* 0x000000021900720c */ /* 0x000fe20003fc6270 */
[-C--:B------:R-:W-:Y:S01]  /*20bf0*/  FMUL.FTZ R177, R177, R165.reuse ;  /* 0x000000a5b1b17220 */ /* 0x080fe20000410000 */
[----:B--2---:R-:W-:Y:S01]  /*20c00*/  FSEL R21, R21, -INF , !P2 ;  /* 0xff80000015157808 */ /* 0x004fe20005000000 */
[----:B------:R-:W2:Y:S01]  /*20c10*/  MUFU.TANH R19, R19 ;  /* 0x0000001300137308 */ /* 0x000ea20000002400 */
[----:B------:R-:W-:Y:S01]  /*20c20*/  ISETP.GE.AND P2, PT, R24, R0, PT ;  /* 0x000000001800720c */ /* 0x000fe20003f46270 */
[----:B------:R-:W-:Y:S01]  /*20c30*/  FMUL.FTZ R181, R181, R165 ;  /* 0x000000a5b5b57220 */ /* 0x000fe20000410000 */
[----:B------:R-:W-:-:S05]  /*20c40*/  FSEL R25, R31, -INF , !P1 ;  /* 0xff8000001f197808 */ /* 0x000fca0004800000 */
[----:B------:R-:W2:Y:S01]  /*20c50*/  MUFU.TANH R191, R176 ;  /* 0x000000b000bf7308 */ /* 0x000ea20000002400 */
[----:B----4-:R-:W-:Y:S01]  /*20c60*/  FSEL R22, R17, -INF , !P6 ;  /* 0xff80000011167808 */ /* 0x010fe20007000000 */
[C---:B------:R-:W-:Y:S01]  /*20c70*/  VIADD R7, R9.reuse, 0x21 ;  /* 0x0000002109077836 */ /* 0x040fe20000000000 */
[----:B------:R-:W-:Y:S02]  /*20c80*/  ISETP.GE.AND P1, PT, R24, R2, PT ;  /* 0x000000021800720c */ /* 0x000fe40003f26270 */
[----:B------:R-:W-:Y:S01]  /*20c90*/  ISETP.GE.AND P6, PT, R12, R0, PT ;  /* 0x000000000c00720c */ /* 0x000fe20003fc6270 */
[-C--:B------:R-:W-:Y:S01]  /*20ca0*/  FMUL.FTZ R174, R174, R165.reuse ;  /* 0x000000a5aeae7220 */ /* 0x080fe20000410000 */
[----:B---3--:R-:W-:Y:S01]  /*20cb0*/  FSEL R24, R16, -INF , !P2 ;  /* 0xff80000010187808 */ /* 0x008fe20005000000 */
[----:B------:R-:W3:Y:S01]  /*20cc0*/  MUFU.TANH R190, R177 ;  /* 0x000000b100be7308 */ /* 0x000ee20000002400 */
[----:B------:R-:W-:Y:S01]  /*20cd0*/  ISETP.GE.AND P2, PT, R12, R2, PT ;  /* 0x000000020c00720c */ /* 0x000fe20003f46270 */
[----:B------:R-:W-:Y:S01]  /*20ce0*/  FMUL.FTZ R178, R178, R165 ;  /* 0x000000a5b2b27220 */ /* 0x000fe20000410000 */
[----:B------:R-:W-:-:S02]  /*20cf0*/  VIADD R12, R9, 0x28 ;  /* 0x00000028090c7836 */ /* 0x000fc40000000000 */
[-C--:B------:R-:W-:Y:S01]  /*20d00*/  FMUL.FTZ R179, R179, R165.reuse ;  /* 0x000000a5b3b37220 */ /* 0x080fe20000410000 */
[----:B-----5:R-:W-:Y:S02]  /*20d10*/  FSEL R20, R18, -INF , !P1 ;  /* 0xff80000012147808 */ /* 0x020fe40004800000 */
[----:B------:R-:W4:Y:S01]  /*20d20*/  MUFU.TANH R192, R181 ;  /* 0x000000b500c07308 */ /* 0x000f220000002400 */
[----:B------:R-:W-:Y:S02]  /*20d30*/  FSEL R193, R193, -INF , !P6 ;  /* 0xff800000c1c17808 */ /* 0x000fe40007000000 */
[C---:B------:R-:W-:Y:S02]  /*20d40*/  ISETP.GE.AND P1, PT, R7.reuse, R0, PT ;  /* 0x000000000700720c */ /* 0x040fe40003f26270 */
[----:B------:R-:W-:Y:S01]  /*20d50*/  ISETP.GE.AND P6, PT, R7, R2, PT ;  /* 0x000000020700720c */ /* 0x000fe20003fc6270 */
[----:B------:R-:W-:Y:S01]  /*20d60*/  FMUL.FTZ R6, R173, R165 ;  /* 0x000000a5ad067220 */ /* 0x000fe20000410000 */
[----:B-1----:R-:W-:Y:S01]  /*20d70*/  FSEL R189, R189, -INF , !P2 ;  /* 0xff800000bdbd7808 */ /* 0x002fe20005000000 */
[----:B------:R-:W1:Y:S01]  /*20d80*/  MUFU.TANH R7, R174 ;  /* 0x000000ae00077308 */ /* 0x000e620000002400 */
[----:B------:R-:W-:Y:S01]  /*20d90*/  VIADD R13, R9, 0x29 ;  /* 0x00000029090d7836 */ /* 0x000fe20000000000 */
[----:B------:R-:W-:-:S06]  /*20da0*/  ISETP.GE.AND P2, PT, R12, R0, PT ;  /* 0x000000000c00720c */ /* 0x000fcc0003f46270 */
[----:B------:R-:W5:Y:S01]  /*20db0*/  MUFU.TANH R187, R178 ;  /* 0x000000b200bb7308 */ /* 0x000f620000002400 */
[----:B--2---:R-:W-:Y:S02]  /*20dc0*/  FSEL R188, R19, -INF , !P6 ;  /* 0xff80000013bc7808 */ /* 0x004fe40007000000 */
[----:B------:R-:W-:-:S05]  /*20dd0*/  FSEL R191, R191, -INF , !P2 ;  /* 0xff800000bfbf7808 */ /* 0x000fca0005000000 */
[----:B------:R-:W2:Y:S01]  /*20de0*/  MUFU.TANH R186, R179 ;  /* 0x000000b300ba7308 */ /* 0x000ea20000002400 */
[C---:B------:R-:W-:Y:S02]  /*20df0*/  ISETP.GE.AND P6, PT, R13.reuse, R0, PT ;  /* 0x000000000d00720c */ /* 0x040fe40003fc6270 */
[-C--:B------:R-:W-:Y:S01]  /*20e00*/  ISETP.GE.AND P2, PT, R13, R2.reuse, PT ;  /* 0x000000020d00720c */ /* 0x080fe20003f46270 */
[----:B------:R-:W-:Y:S02]  /*20e10*/  VIADD R13, R9, 0x30 ;  /* 0x00000030090d7836 */ /* 0x000fe40000000000 */
[-C--:B------:R-:W-:Y:S02]  /*20e20*/  FMUL.FTZ R168, R168, R165.reuse ;  /* 0x000000a5a8a87220 */ /* 0x080fe40000410000 */
[----:B------:R-:W2:Y:S01]  /*20e30*/  MUFU.TANH R6, R6 ;  /* 0x0000000600067308 */ /* 0x000ea20000002400 */
[----:B---3--:R-:W-:Y:S01]  /*20e40*/  FSEL R190, R190, -INF , !P6 ;  /* 0xff800000bebe7808 */ /* 0x008fe20007000000 */
[-C--:B------:R-:W-:Y:S01]  /*20e50*/  FMUL.FTZ R30, R172, R165.reuse ;  /* 0x000000a5ac1e7220 */ /* 0x080fe20000410000 */
[----:B----4-:R-:W-:Y:S01]  /*20e60*/  FSEL R192, R192, -INF , !P1 ;  /* 0xff800000c0c07808 */ /* 0x010fe20004800000 */
[-C--:B------:R-:W-:Y:S01]  /*20e70*/  FMUL.FTZ R169, R169, R165.reuse ;  /* 0x000000a5a9a97220 */ /* 0x080fe20000410000 */
[-C--:B------:R-:W-:Y:S01]  /*20e80*/  ISETP.GE.AND P6, PT, R13, R2.reuse, PT ;  /* 0x000000020d00720c */ /* 0x080fe20003fc6270 */
[----:B------:R-:W-:Y:S01]  /*20e90*/  VIADD R14, R9, 0x31 ;  /* 0x00000031090e7836 */ /* 0x000fe20000000000 */
[----:B------:R-:W-:Y:S01]  /*20ea0*/  ISETP.GE.AND P1, PT, R12, R2, PT ;  /* 0x000000020c00720c */ /* 0x000fe20003f26270 */
[----:B------:R-:W3:Y:S01]  /*20eb0*/  MUFU.TANH R173, R168 ;  /* 0x000000a800ad7308 */ /* 0x000ee20000002400 */
[----:B------:R-:W-:Y:S01]  /*20ec0*/  FMUL.FTZ R31, R170, R165 ;  /* 0x000000a5aa1f7220 */ /* 0x000fe20000410000 */
[----:B-1----:R-:W-:-:S02]  /*20ed0*/  FSEL R170, R7, -INF , !P6 ;  /* 0xff80000007aa7808 */ /* 0x002fc40007000000 */
[----:B-----5:R-:W-:Y:S01]  /*20ee0*/  FSEL R187, R187, -INF , !P1 ;  /* 0xff800000bbbb7808 */ /* 0x020fe20004800000 */
[----:B------:R-:W-:Y:S01]  /*20ef0*/  FMUL.FTZ R175, R175, R165 ;  /* 0x000000a5afaf7220 */ /* 0x000fe20000410000 */
[-C--:B------:R-:W-:Y:S02]  /*20f00*/  ISETP.GE.AND P1, PT, R13, R0.reuse, PT ;  /* 0x000000000d00720c */ /* 0x080fe40003f26270 */
[----:B------:R-:W1:Y:S01]  /*20f10*/  MUFU.TANH R7, R169 ;  /* 0x000000a900077308 */ /* 0x000e620000002400 */
[----:B--2---:R-:W-:Y:S01]  /*20f20*/  FSEL R186, R186, -INF , !P2 ;  /* 0xff800000baba7808 */ /* 0x004fe20005000000 */
[----:B------:R-:W-:Y:S01]  /*20f30*/  VIADD R13, R9, 0x38 ;  /* 0x00000038090d7836 */ /* 0x000fe20000000000 */
[----:B------:R-:W-:-:S05]  /*20f40*/  ISETP.GE.AND P2, PT, R14, R0, PT ;  /* 0x000000000e00720c */ /* 0x000fca0003f46270 */
[----:B------:R-:W2:Y:S01]  /*20f50*/  MUFU.TANH R30, R30 ;  /* 0x0000001e001e7308 */ /* 0x000ea20000002400 */
[----:B------:R-:W-:Y:S02]  /*20f60*/  FSEL R174, R6, -INF , !P2 ;  /* 0xff80000006ae7808 */ /* 0x000fe40005000000 */
[C---:B------:R-:W-:Y:S02]  /*20f70*/  ISETP.GE.AND P6, PT, R13.reuse, R0, PT ;  /* 0x000000000d00720c */ /* 0x040fe40003fc6270 */
[----:B------:R-:W-:Y:S01]  /*20f80*/  ISETP.GE.AND P2, PT, R13, R2, PT ;  /* 0x000000020d00720c */ /* 0x000fe20003f46270 */
[----:B------:R-:W-:Y:S02]  /*20f90*/  VIADD R13, R9, 0x39 ;  /* 0x00000039090d7836 */ /* 0x000fe40000000000 */
[----:B------:R2:W4:Y:S01]  /*20fa0*/  MUFU.TANH R12, R175 ;  /* 0x000000af000c7308 */ /* 0x0005220000002400 */
[----:B------:R-:W-:Y:S01]  /*20fb0*/  FMUL.FTZ R6, R171, R165 ;  /* 0x000000a5ab067220 */ /* 0x000fe20000410000 */
[----:B---3--:R-:W-:Y:S01]  /*20fc0*/  FSEL R173, R173, -INF , !P6 ;  /* 0xff800000adad7808 */ /* 0x008fe20007000000 */
[----:B------:R-:W-:Y:S01]  /*20fd0*/  BAR.SYNC.DEFER_BLOCKING 0x0 ;  /* 0x0000000000007b1d */ /* 0x000fe20000010000 */
[----:B------:R-:W-:-:S05]  /*20fe0*/  ISETP.GE.AND P6, PT, R13, R0, PT ;  /* 0x000000000d00720c */ /* 0x000fca0003fc6270 */
[----:B------:R-:W3:Y:S01]  /*20ff0*/  MUFU.TANH R31, R31 ;  /* 0x0000001f001f7308 */ /* 0x000ee20000002400 */
[----:B-1----:R-:W-:Y:S02]  /*21000*/  FSEL R171, R7, -INF , !P6 ;  /* 0xff80000007ab7808 */ /* 0x002fe40007000000 */
[----:B------:R-:W-:-:S05]  /*21010*/  ISETP.GT.AND P6, PT, R246, R235, PT ;  /* 0x000000ebf600720c */ /* 0x000fca0003fc4270 */
[----:B------:R-:W1:Y:S01]  /*21020*/  MUFU.TANH R6, R6 ;  /* 0x0000000600067308 */ /* 0x000e620000002400 */
[----:B--2---:R-:W-:Y:S02]  /*21030*/  FSEL R175, R30, -INF , !P1 ;  /* 0xff8000001eaf7808 */ /* 0x004fe40004800000 */
[----:B------:R-:W-:-:S04]  /*21040*/  ISETP.GE.AND P1, PT, R14, R2, PT ;  /* 0x000000020e00720c */ /* 0x000fc80003f26270 */
[----:B----4-:R-:W-:Y:S02]  /*21050*/  FSEL R169, R12, -INF , !P1 ;  /* 0xff8000000ca97808 */ /* 0x010fe40004800000 */
[----:B------:R-:W-:Y:S02]  /*21060*/  ISETP.GE.AND P1, PT, R9, R0, PT ;  /* 0x000000000900720c */ /* 0x000fe40003f26270 */
[----:B---3--:R-:W-:Y:S02]  /*21070*/  FSEL R31, R31, -INF , !P2 ;  /* 0xff8000001f1f7808 */ /* 0x008fe40005000000 */
[-C--:B------:R-:W-:Y:S02]  /*21080*/  ISETP.GE.AND P2, PT, R9, R2.reuse, PT ;  /* 0x000000020900720c */ /* 0x080fe40003f46270 */
[----:B------:R-:W-:Y:S01]  /*21090*/  FSEL R29, R29, -INF , !P1 ;  /* 0xff8000001d1d7808 */ /* 0x000fe20004800000 */
[----:B------:R-:W-:Y:S01]  /*210a0*/  BSSY B1, `(.L_x_2336) ;  /* 0x00000f1000017945 */ /* 0x000fe20003800000 */
[----:B------:R-:W-:Y:S01]  /*210b0*/  ISETP.GE.AND P1, PT, R13, R2, PT ;  /* 0x000000020d00720c */ /* 0x000fe20003f26270 */
[----:B------:R-:W-:Y:S01]  /*210c0*/  IMAD.MOV.U32 R181, RZ, RZ, R202 ;  /* 0x000000ffffb57224 */ /* 0x000fe200078e00ca */
[----:B------:R-:W-:Y:S01]  /*210d0*/  FSEL R0, R28, -INF , !P2 ;  /* 0xff8000001c007808 */ /* 0x000fe20005000000 */
[----:B------:R-:W-:Y:S01]  /*210e0*/  IMAD.MOV.U32 R180, RZ, RZ, R203 ;  /* 0x000000ffffb47224 */ /* 0x000fe200078e00cb */
[----:B-1----:R-:W-:Y:S01]  /*210f0*/  FSEL R28, R6, -INF , !P1 ;  /* 0xff800000061c7808 */ /* 0x002fe20004800000 */
        /* <DEDUP_REMOVED lines=74> */
.L_x_2339:
[----:B------:R-:W-:Y:S02]  /*215a0*/  R2UR UR4, R166 ;  /* 0x00000000a60472ca */ /* 0x000fe400000e0000 */
[----:B------:R-:W-:-:S13]  /*215b0*/  R2UR UR5, R167 ;  /* 0x00000000a70572ca */ /* 0x000fda00000e0000 */
[----:B------:R-:W2:Y:S02]  /*215c0*/  LD.E R13, desc[UR4][R200.64+0x38] ;  /* 0x00003804c80d7980 */ /* 0x000ea4000c101900 */
[----:B--2---:R-:W-:-:S05]  /*215d0*/  IMAD.U32 R13, R13, -0x40, RZ ;  /* 0xffffffc00d0d7824 */ /* 0x004fca00078e00ff */
[----:B------:R-:W-:Y:S02]  /*215e0*/  SHF.R.S32.HI R12, RZ, 0x1f, R13 ;  /* 0x0000001fff0c7819 */ /* 0x000fe4000001140d */
.L_x_2340:
[----:B------:R-:W-:Y:S05]  /*215f0*/  BSYNC B0 ;  /* 0x0000000000007941 */ /* 0x000fea0003800000 */
.L_x_2338:
[C---:B------:R-:W-:Y:S02]  /*21600*/  @P5 IADD3 R6, P0, R13.reuse, R233, RZ ;  /* 0x000000e90d065210 */ /* 0x040fe40007f1e0ff */
[-C--:B------:R-:W-:Y:S02]  /*21610*/  LEA R34, P1, R13, R237.reuse, 0x1 ;  /* 0x000000ed0d227211 */ /* 0x080fe400078208ff */
[----:B------:R-:W-:Y:S01]  /*21620*/  LOP3.LUT R9, R247, 0x1, RZ, 0xc0, !PT ;  /* 0x00000001f7097812 */ /* 0x000fe200078ec0ff */
[----:B------:R-:W-:Y:S01]  /*21630*/  @P5 IMAD.X R2, R12, 0x1, R234, P0 ;  /* 0x000000010c025824 */ /* 0x000fe200000e06ea */
[C---:B------:R-:W-:Y:S02]  /*21640*/  LEA.HI.X R35, R13.reuse, R236, R12, 0x1, P1 ;  /* 0x000000ec0d237211 */ /* 0x040fe400008f0c0c */
[----:B------:R-:W-:Y:S02]  /*21650*/  @P5 LEA R18, P1, R6, R237, 0x1 ;  /* 0x000000ed06125211 */ /* 0x000fe400078208ff */
[----:B------:R-:W-:-:S02]  /*21660*/  @P4 IADD3 R7, P0, R13, R233, RZ ;  /* 0x000000e90d074210 */ /* 0x000fc40007f1e0ff */
[----:B------:R-:W-:Y:S02]  /*21670*/  ISETP.NE.U32.AND P2, PT, R9, 0x1, PT ;  /* 0x000000010900780c */ /* 0x000fe40003f45070 */
[-C--:B------:R-:W-:Y:S01]  /*21680*/  @P5 LEA.HI.X R19, R6, R236.reuse, R2, 0x1, P1 ;  /* 0x000000ec06135211 */ /* 0x080fe200008f0c02 */
[----:B------:R-:W-:Y:S01]  /*21690*/  @P4 IMAD.X R2, R12, 0x1, R234, P0 ;  /* 0x000000010c024824 */ /* 0x000fe200000e06ea */
[----:B------:R-:W-:Y:S02]  /*216a0*/  @P4 LEA R16, P1, R7, R237, 0x1 ;  /* 0x000000ed07104211 */ /* 0x000fe400078208ff */
[-C--:B------:R-:W-:Y:S02]  /*216b0*/  @P3 IADD3 R6, P0, R13, R233.reuse, RZ ;  /* 0x000000e90d063210 */ /* 0x080fe40007f1e0ff */
[----:B------:R-:W-:Y:S02]  /*216c0*/  @P4 LEA.HI.X R17, R7, R236, R2, 0x1, P1 ;  /* 0x000000ec07114211 */ /* 0x000fe400008f0c02 */
[----:B------:R-:W-:Y:S01]  /*216d0*/  @P5 R2UR UR4, R166 ;  /* 0x00000000a60452ca */ /* 0x000fe200000e0000 */
[----:B------:R-:W-:Y:S01]  /*216e0*/  @P3 IMAD.X R2, R12, 0x1, R234, P0 ;  /* 0x000000010c023824 */ /* 0x000fe200000e06ea */
[----:B------:R-:W-:-:S02]  /*216f0*/  IADD3 R9, P1, P0, R233, R233, R13 ;  /* 0x000000e9e9097210 */ /* 0x000fc4000783e00d */
[----:B------:R-:W-:Y:S02]  /*21700*/  @!P2 R2UR UR10, R166 ;  /* 0x00000000a60aa2ca */ /* 0x000fe400000e0000 */
[----:B------:R-:W-:Y:S02]  /*21710*/  IADD3.X R7, R234, R234, R12, P1, P0 ;  /* 0x000000eaea077210 */ /* 0x000fe40000fe040c */
[CC--:B------:R-:W-:Y:S02]  /*21720*/  @P3 LEA R14, P0, R6.reuse, R237.reuse, 0x1 ;  /* 0x000000ed060e3211 */ /* 0x0c0fe400078008ff */
[C---:B------:R-:W-:Y:S02]  /*21730*/  @!P2 LEA R32, P1, R9.reuse, R237, 0x1 ;  /* 0x000000ed0920a211 */ /* 0x040fe400078208ff */
[-C--:B------:R-:W-:Y:S02]  /*21740*/  @P3 LEA.HI.X R15, R6, R236.reuse, R2, 0x1, P0 ;  /* 0x000000ec060f3211 */ /* 0x080fe400000f0c02 */
[----:B------:R-:W-:-:S02]  /*21750*/  @!P2 LEA.HI.X R33, R9, R236, R7, 0x1, P1 ;  /* 0x000000ec0921a211 */ /* 0x000fc400008f0c07 */
[CC--:B------:R-:W-:Y:S02]  /*21760*/  @P5 LEA R182, P0, R9.reuse, R237.reuse, 0x1 ;  /* 0x000000ed09b65211 */ /* 0x0c0fe400078008ff */
[CC--:B------:R-:W-:Y:S02]  /*21770*/  @P4 LEA R178, P1, R9.reuse, R237.reuse, 0x1 ;  /* 0x000000ed09b24211 */ /* 0x0c0fe400078208ff */
[CCC-:B------:R-:W-:Y:S02]  /*21780*/  @P5 LEA.HI.X R183, R9.reuse, R236.reuse, R7.reuse, 0x1, P0 ;  /* 0x000000ec09b75211 */ /* 0x1c0fe400000f0c07 */
[C---:B------:R-:W-:Y:S02]  /*21790*/  @P4 LEA.HI.X R179, R9.reuse, R236, R7, 0x1, P1 ;  /* 0x000000ec09b34211 */ /* 0x040fe400008f0c07 */
[C---:B------:R-:W-:Y:S02]  /*217a0*/  @P3 LEA R176, P0, R9.reuse, R237, 0x1 ;  /* 0x000000ed09b03211 */ /* 0x040fe400078008ff */
[----:B------:R-:W-:-:S02]  /*217b0*/  IADD3 R2, P1, R9, R233, RZ ;  /* 0x000000e909027210 */ /* 0x000fc40007f3e0ff */
[-C--:B------:R-:W-:Y:S02]  /*217c0*/  @P3 LEA.HI.X R177, R9, R236.reuse, R7, 0x1, P0 ;  /* 0x000000ec09b13211 */ /* 0x080fe400000f0c07 */
[----:B------:R-:W-:Y:S01]  /*217d0*/  @!P2 IADD3 R13, P0, R13, R233, RZ ;  /* 0x000000e90d0da210 */ /* 0x000fe20007f1e0ff */
[--C-:B------:R-:W-:Y:S01]  /*217e0*/  IMAD.X R7, R7, 0x1, R234.reuse, P1 ;  /* 0x0000000107077824 */ /* 0x100fe200008e06ea */
[-C--:B------:R-:W-:Y:S02]  /*217f0*/  @!P2 LEA R198, P1, R2, R237.reuse, 0x1 ;  /* 0x000000ed02c6a211 */ /* 0x080fe400078208ff */
[----:B------:R-:W-:Y:S01]  /*21800*/  @!P2 R2UR UR11, R167 ;  /* 0x00000000a70ba2ca */ /* 0x000fe200000e0000 */
[----:B------:R-:W-:Y:S01]  /*21810*/  @!P2 IMAD.X R12, R12, 0x1, R234, P0 ;  /* 0x000000010c0ca824 */ /* 0x000fe200000e06ea */
[C---:B------:R-:W-:Y:S02]  /*21820*/  @!P2 LEA.HI.X R199, R2.reuse, R236, R7, 0x1, P1 ;  /* 0x000000ec02c7a211 */ /* 0x040fe400008f0c07 */
[----:B------:R-:W-:-:S02]  /*21830*/  @P4 LEA R194, P1, R2, R237, 0x1 ;  /* 0x000000ed02c24211 */ /* 0x000fc400078208ff */
[----:B------:R-:W-:Y:S02]  /*21840*/  @P5 R2UR UR5, R167 ;  /* 0x00000000a70552ca */ /* 0x000fe400000e0000 */
[-C--:B------:R-:W-:Y:S02]  /*21850*/  @P4 LEA.HI.X R195, R2, R236.reuse, R7, 0x1, P1 ;  /* 0x000000ec02c34211 */ /* 0x080fe400008f0c07 */
[----:B------:R-:W-:Y:S02]  /*21860*/  @!P2 LEA R202, P1, R13, R237, 0x1 ;  /* 0x000000ed0dcaa211 */ /* 0x000fe400078208ff */
[C---:B------:R-:W-:Y:S01]  /*21870*/  @P4 R2UR UR14, R166.reuse ;  /* 0x00000000a60e42ca */ /* 0x040fe200000e0000 */
[----:B------:R-:W-:Y:S01]  /*21880*/  @!PT LDS RZ, [RZ] ;  /* 0x00000000fffff984 */ /* 0x000fe20000000800 */
[----:B------:R-:W-:Y:S01]  /*21890*/  @!PT LDS RZ, [RZ] ;  /* 0x00000000fffff984 */ /* 0x000fe20000000800 */
[----:B------:R-:W-:Y:S01]  /*218a0*/  @!PT LDS RZ, [RZ] ;  /* 0x00000000fffff984 */ /* 0x000fe20000000800 */
[----:B------:R-:W-:Y:S01]  /*218b0*/  @!P2 LDGSTS.E.BYPASS.LTC128B.128 [R243+0x8000], desc[UR10][R34.64] ;  /* 0x0800000022f3afae */ /* 0x000fe2000b901d4a */
[----:B------:R-:W-:Y:S02]  /*218c0*/  @P4 R2UR UR15, R167 ;  /* 0x00000000a70f42ca */ /* 0x000fe400000e0000 */
[----:B------:R-:W-:Y:S01]  /*218d0*/  @!P2 LEA.HI.X R203, R13, R236, R12, 0x1, P1 ;  /* 0x000000ec0dcba211 */ /* 0x000fe200008f0c0c */
[----:B------:R-:W-:Y:S01]  /*218e0*/  @P5 IMAD.MOV.U32 R12, RZ, RZ, R34 ;  /* 0x000000ffff0c5224 */ /* 0x000fe200078e0022 */
[----:B------:R1:W-:Y:S01]  /*218f0*/  @P2 STS.128 [R243+0x8000], RZ ;  /* 0x008000fff3002388 */ /* 0x0003e20000000c00 */
[----:B------:R-:W-:Y:S01]  /*21900*/  @P5 IMAD.MOV.U32 R13, RZ, RZ, R35 ;  /* 0x000000ffff0d5224 */ /* 0x000fe200078e0023 */
[----:B------:R-:W-:-:S02]  /*21910*/  @P3 R2UR UR12, R166 ;  /* 0x00000000a60c32ca */ /* 0x000fc400000e0000 */
[C---:B------:R-:W-:Y:S02]  /*21920*/  @P3 R2UR UR13, R167.reuse ;  /* 0x00000000a70d32ca */ /* 0x040fe400000e0000 */
[----:B------:R-:W-:Y:S01]  /*21930*/  @!PT LDS RZ, [RZ] ;  /* 0x00000000fffff984 */ /* 0x000fe20000000800 */
[----:B------:R-:W-:Y:S01]  /*21940*/  @!PT LDS RZ, [RZ] ;  /* 0x00000000fffff984 */ /* 0x000fe20000000800 */
[----:B------:R-:W-:Y:S01]  /*21950*/  @!PT LDS RZ, [RZ] ;  /* 0x00000000fffff984 */ /* 0x000fe20000000800 */
[----:B------:R2:W-:Y:S01]  /*21960*/  @P5 LDGSTS.E.BYPASS.LTC128B.128 [R243+0xa000], desc[UR4][R12.64+0x80] ;  /* 0x0a0000800cf35fae */ /* 0x0005e2000b901d44 */
[----:B------:R-:W-:Y:S02]  /*21970*/  @P3 R2UR UR16, R166 ;  /* 0x00000000a61032ca */ /* 0x000fe400000e0000 */
[----:B------:R-:W-:Y:S01]  /*21980*/  @P3 R2UR UR17, R167 ;  /* 0x00000000a71132ca */ /* 0x000fe200000e0000 */
[----:B------:R1:W-:Y:S01]  /*21990*/  @!P5 STS.128 [R243+0xa000], RZ ;  /* 0x00a000fff300d388 */ /* 0x0003e20000000c00 */
[----:B------:R-:W-:-:S04]  /*219a0*/  @P5 LEA R196, P0, R2, R237, 0x1 ;  /* 0x000000ed02c45211 */ /* 0x000fc800078008ff */
[C---:B------:R-:W-:Y:S02]  /*219b0*/  @P5 LEA.HI.X R197, R2.reuse, R236, R7, 0x1, P0 ;  /* 0x000000ec02c55211 */ /* 0x040fe400000f0c07 */
[----:B------:R-:W-:Y:S01]  /*219c0*/  @P3 LEA R6, P0, R2, R237, 0x1 ;  /* 0x000000ed02063211 */ /* 0x000fe200078008ff */
[----:B------:R-:W-:-:S03]  /*219d0*/  IMAD.MOV.U32 R237, RZ, RZ, R34 ;  /* 0x000000ffffed7224 */ /* 0x000fc600078e0022 */
        /* <DEDUP_REMOVED lines=93> */
.L_x_2337:
[----:B------:R-:W-:Y:S05]  /*21fb0*/  BSYNC B1 ;  /* 0x0000000000017941 */ /* 0x000fea0003800000 */
.L_x_2336:
        /* <DEDUP_REMOVED lines=46> */
[----:B------:R-:W-:Y:S01]  /*222a0*/  FSETP.NEU.FTZ.AND P0, PT, R166, -INF , PT ;  /* 0xff800000a600780b */ /* 0x000fe20003f1d000 */
[----:B--2---:R-:W-:-:S05]  /*222b0*/  FMUL.FTZ R172, R30, R167 ;  /* 0x000000a71eac7220 */ /* 0x004fca0000410000 */
[----:B------:R-:W-:-:S05]  /*222c0*/  FSEL R172, R172, RZ, P1 ;  /* 0x000000ffacac7208 */ /* 0x000fca0000800000 */
[--C-:B------:R-:W-:Y:S01]  /*222d0*/  FFMA.FTZ R165, R29, R30, -R172.reuse ;  /* 0x0000001e1da57223 */ /* 0x100fe200000108ac */
[----:B------:R-:W-:Y:S01]  /*222e0*/  FMUL.FTZ R29, R30, R166 ;  /* 0x000000a61e1d7220 */ /* 0x000fe20000410000 */
[-CC-:B------:R-:W-:Y:S01]  /*222f0*/  FFMA.FTZ R34, R4, R30.reuse, -R172.reuse ;  /* 0x0000001e04227223 */ /* 0x180fe200000108ac */
[----:B------:R-:W-:Y:S01]  /*22300*/  FSEL R4, R167, RZ, P1 ;  /* 0x000000ffa7047208 */ /* 0x000fe20000800000 */
[-CC-:B------:R-:W-:Y:S01]  /*22310*/  FFMA.FTZ R35, R8, R30.reuse, -R172.reuse ;  /* 0x0000001e08237223 */ /* 0x180fe200000108ac */
[-C--:B------:R-:W-:Y:S01]  /*22320*/  FFMA.FTZ R33, R11, R30.reuse, -R172 ;  /* 0x0000001e0b217223 */ /* 0x080fe200000108ac */
[----:B------:R-:W-:Y:S01]  /*22330*/  FSEL R29, R29, RZ, P0 ;  /* 0x000000ff1d1d7208 */ /* 0x000fe20000000000 */
[----:B------:R-:W-:Y:S01]  /*22340*/  MUFU.EX2 R165, R165 ;  /* 0x000000a500a57308 */ /* 0x000fe20000000800 */
[----:B------:R-:W-:Y:S01]  /*22350*/  FADD.FTZ R4, R164, -R4 ;  /* 0x80000004a4047221 */ /* 0x000fe20000010000 */
[-CC-:B------:R-:W-:Y:S01]  /*22360*/  FFMA.FTZ R176, R27, R30.reuse, -R172.reuse ;  /* 0x0000001e1bb07223 */ /* 0x180fe200000108ac */
[-CC-:B------:R-:W-:Y:S01]  /*22370*/  FFMA.FTZ R177, R26, R30.reuse, -R172.reuse ;  /* 0x0000001e1ab17223 */ /* 0x180fe200000108ac */
[-CC-:B------:R-:W-:Y:S01]  /*22380*/  FFMA.FTZ R164, R5, R30.reuse, -R29.reuse ;  /* 0x0000001e05a47223 */ /* 0x180fe2000001081d */
[----:B------:R-:W-:Y:S01]  /*22390*/  FSEL R5, R166, RZ, P0 ;  /* 0x000000ffa6057208 */ /* 0x000fe20000000000 */
[-CC-:B------:R-:W-:Y:S01]  /*223a0*/  FFMA.FTZ R32, R0, R30.reuse, -R29.reuse ;  /* 0x0000001e00207223 */ /* 0x180fe2000001081d */
[-CC-:B------:R-:W-:Y:S01]  /*223b0*/  FFMA.FTZ R0, R10, R30.reuse, -R29.reuse ;  /* 0x0000001e0a007223 */ /* 0x180fe2000001081d */
[----:B------:R-:W-:Y:S01]  /*223c0*/  FFMA.FTZ R2, R184, R30, -R29 ;  /* 0x0000001eb8027223 */ /* 0x000fe2000001081d */
[----:B------:R-:W1:Y:S01]  /*223d0*/  LDSM.16.MT88.4 R8, [R228+0x10000] ;  /* 0x01000000e408783b */ /* 0x000e620000004200 */
[----:B------:R-:W-:Y:S01]  /*223e0*/  FADD.FTZ R5, R3, -R5 ;  /* 0x8000000503057221 */ /* 0x000fe20000010000 */
[C---:B------:R-:W-:Y:S01]  /*223f0*/  FMUL.FTZ R4, R30.reuse, R4 ;  /* 0x000000041e047220 */ /* 0x040fe20000410000 */
[----:B------:R-:W-:Y:S01]  /*22400*/  MUFU.EX2 R35, R35 ;  /* 0x0000002300237308 */ /* 0x000fe20000000800 */
[-CC-:B------:R-:W-:Y:S01]  /*22410*/  FFMA.FTZ R178, R25, R30.reuse, -R172.reuse ;  /* 0x0000001e19b27223 */ /* 0x180fe200000108ac */
[----:B------:R-:W-:Y:S01]  /*22420*/  FMUL.FTZ R3, R30, R5 ;  /* 0x000000051e037220 */ /* 0x000fe20000410000 */
[-CC-:B------:R-:W-:Y:S01]  /*22430*/  FFMA.FTZ R182, R24, R30.reuse, -R172.reuse ;  /* 0x0000001e18b67223 */ /* 0x180fe200000108ac */
[-CC-:B------:R-:W-:Y:S01]  /*22440*/  FFMA.FTZ R179, R23, R30.reuse, -R29.reuse ;  /* 0x0000001e17b37223 */ /* 0x180fe2000001081d */
[-CC-:B------:R-:W-:Y:S01]  /*22450*/  FFMA.FTZ R183, R21, R30.reuse, -R29.reuse ;  /* 0x0000001e15b77223 */ /* 0x180fe2000001081d */
[-CC-:B------:R-:W-:Y:S01]  /*22460*/  FFMA.FTZ R184, R22, R30.reuse, -R29.reuse ;  /* 0x0000001e16b87223 */ /* 0x180fe2000001081d */
[-CC-:B------:R-:W-:Y:S01]  /*22470*/  FFMA.FTZ R185, R20, R30.reuse, -R29.reuse ;  /* 0x0000001e14b97223 */ /* 0x180fe2000001081d */
[----:B------:R-:W-:Y:S01]  /*22480*/  MUFU.EX2 R34, R34 ;  /* 0x0000002200227308 */ /* 0x000fe20000000800 */
[----:B------:R-:W-:Y:S01]  /*22490*/  LDSM.16.MT88.4 R20, [R228+0x10800] ;  /* 0x01080000e414783b */ /* 0x000fe20000004200 */
[-CC-:B------:R-:W-:Y:S01]  /*224a0*/  FFMA.FTZ R193, R193, R30.reuse, -R172.reuse ;  /* 0x0000001ec1c17223 */ /* 0x180fe200000108ac */
[-CC-:B------:R-:W-:Y:S01]  /*224b0*/  FFMA.FTZ R192, R192, R30.reuse, -R172.reuse ;  /* 0x0000001ec0c07223 */ /* 0x180fe200000108ac */
[-CC-:B------:R-:W-:Y:S01]  /*224c0*/  FFMA.FTZ R191, R191, R30.reuse, -R172.reuse ;  /* 0x0000001ebfbf7223 */ /* 0x180fe200000108ac */
[----:B------:R-:W-:Y:S01]  /*224d0*/  LDSM.16.MT88.4 R24, [R227+0x10800] ;  /* 0x01080000e318783b */ /* 0x000fe20000004200 */
[-CC-:B------:R-:W-:Y:S01]  /*224e0*/  FFMA.FTZ R190, R190, R30.reuse, -R172.reuse ;  /* 0x0000001ebebe7223 */ /* 0x180fe200000108ac */
[-CC-:B------:R-:W-:Y:S01]  /*224f0*/  FFMA.FTZ R189, R189, R30.reuse, -R29.reuse ;  /* 0x0000001ebdbd7223 */ /* 0x180fe2000001081d */
[----:B------:R-:W2:Y:S01]  /*22500*/  MUFU.EX2 R33, R33 ;  /* 0x0000002100217308 */ /* 0x000ea20000000800 */
[-CC-:B------:R-:W-:Y:S01]  /*22510*/  FFMA.FTZ R188, R188, R30.reuse, -R29.reuse ;  /* 0x0000001ebcbc7223 */ /* 0x180fe2000001081d */
[-CC-:B------:R-:W-:Y:S01]  /*22520*/  FFMA.FTZ R187, R187, R30.reuse, -R29.reuse ;  /* 0x0000001ebbbb7223 */ /* 0x180fe2000001081d */
[-CC-:B------:R-:W-:Y:S01]  /*22530*/  FFMA.FTZ R186, R186, R30.reuse, -R29.reuse ;  /* 0x0000001ebaba7223 */ /* 0x180fe2000001081d */
[-CC-:B------:R-:W-:Y:S01]  /*22540*/  FFMA.FTZ R175, R175, R30.reuse, -R172.reuse ;  /* 0x0000001eafaf7223 */ /* 0x180fe200000108ac */
[-CC-:B------:R-:W-:Y:S01]  /*22550*/  FFMA.FTZ R174, R174, R30.reuse, -R172.reuse ;  /* 0x0000001eaeae7223 */ /* 0x180fe200000108ac */
[-CC-:B------:R-:W-:Y:S01]  /*22560*/  FFMA.FTZ R173, R173, R30.reuse, -R172.reuse ;  /* 0x0000001eadad7223 */ /* 0x180fe200000108ac */
[-C--:B------:R-:W-:Y:S01]  /*22570*/  FFMA.FTZ R171, R171, R30.reuse, -R172 ;  /* 0x0000001eabab7223 */ /* 0x080fe200000108ac */
[----:B------:R-:W-:Y:S01]  /*22580*/  MUFU.EX2 R32, R32 ;  /* 0x0000002000207308 */ /* 0x000fe20000000800 */
[-CC-:B------:R-:W-:Y:S01]  /*22590*/  FFMA.FTZ R170, R170, R30.reuse, -R29.reuse ;  /* 0x0000001eaaaa7223 */ /* 0x180fe2000001081d */
[-CC-:B------:R-:W-:Y:S01]  /*225a0*/  FFMA.FTZ R169, R169, R30.reuse, -R29.reuse ;  /* 0x0000001ea9a97223 */ /* 0x180fe2000001081d */
[-CC-:B------:R-:W-:Y:S01]  /*225b0*/  FFMA.FTZ R172, R31, R30.reuse, -R29.reuse ;  /* 0x0000001e1fac7223 */ /* 0x180fe2000001081d */
[----:B------:R-:W-:-:S02]  /*225c0*/  FFMA.FTZ R194, R28, R30, -R29 ;  /* 0x0000001e1cc27223 */ /* 0x000fc4000001081d */
[----:B------:R-:W-:Y:S02]  /*225d0*/  LDSM.16.MT88.4 R28, [R229+0x13800] ;  /* 0x01380000e51c783b */ /* 0x000fe40000004200 */
        /* <DEDUP_REMOVED lines=8> */
[----:B------:R-:W2:Y:S01]  /*22660*/  MUFU.EX2 R176, R176 ;  /* 0x000000b000b07308 */ /* 0x000ea20000000800 */
        /* <DEDUP_REMOVED lines=157> */
[----:B---3--:R-:W-:Y:S01]  /*23040*/  HMMA.16816.F32 R76, R4, R16, R76 ;  /* 0x00000010044c723c */ /* 0x008fe2000000184c */
[-C--:B------:R-:W-:Y:S01]  /*23050*/  FMUL.FTZ R131, R131, R3.reuse ;  /* 0x0000000383837220 */ /* 0x080fe20000410000 */
[----:B------:R-:W-:Y:S01]  /*23060*/  FFMA.FTZ R165, R249, R168, R165 ;  /* 0x000000a8f9a57223 */ /* 0x000fe200000100a5 */
[----:B------:R-:W-:-:S03]  /*23070*/  FFMA.FTZ R3, R248, R3, R32 ;  /* 0x00000003f8037223 */ /* 0x000fc60000010020 */
[C---:B------:R-:W-:Y:S01]  /*23080*/  HMMA.16816.F32 R80, R4.reuse, R18, R80 ;  /* 0x000000120450723c */ /* 0x040fe20000001850 */
[----:B------:R-:W3:Y:S01]  /*23090*/  LDSM.16.MT88.4 R16, [R230+0x16000] ;  /* 0x01600000e610783b */ /* 0x000ee20000004200 */
[----:B------:R-:W-:Y:S01]  /*230a0*/  MUFU.EX2 R182, R182 ;  /* 0x000000b600b67308 */ /* 0x000fe20000000800 */
[----:B------:R-:W-:Y:S01]  /*230b0*/  FADD.FTZ R165, R35, R165 ;  /* 0x000000a523a57221 */ /* 0x000fe20000010000 */
[----:B------:R-:W-:Y:S02]  /*230c0*/  FADD.FTZ R3, R2, R3 ;  /* 0x0000000302037221 */ /* 0x000fe40000010000 */
[C---:B----4-:R-:W-:Y:S01]  /*230d0*/  HMMA.16816.F32 R84, R4.reuse, R12, R84 ;  /* 0x0000000c0454723c */ /* 0x050fe20000001854 */
[----:B------:R-:W-:Y:S01]  /*230e0*/  FADD.FTZ R165, R34, R165 ;  /* 0x000000a522a57221 */ /* 0x000fe20000010000 */
[----:B------:R-:W-:Y:S02]  /*230f0*/  FADD.FTZ R3, R0, R3 ;  /* 0x0000000300037221 */ /* 0x000fe40000010000 */
[----:B------:R-:W4:Y:S01]  /*23100*/  MUFU.EX2 R179, R179 ;  /* 0x000000b300b37308 */ /* 0x000f220000000800 */
[----:B------:R-:W-:Y:S01]  /*23110*/  FADD.FTZ R165, R33, R165 ;  /* 0x000000a521a57221 */ /* 0x000fe20000010000 */
[----:B------:R-:W-:Y:S01]  /*23120*/  HMMA.16816.F32 R88, R4, R14, R88 ;  /* 0x0000000e0458723c */ /* 0x000fe20000001858 */
[----:B------:R-:W5:Y:S01]  /*23130*/  LDSM.16.MT88.4 R12, [R229+0x16000] ;  /* 0x01600000e50c783b */ /* 0x000f620000004200 */
[----:B------:R-:W-:Y:S01]  /*23140*/  FADD.FTZ R3, R164, R3 ;  /* 0x00000003a4037221 */ /* 0x000fe20000010000 */
[----:B--2---:R-:W-:Y:S01]  /*23150*/  FADD.FTZ R165, R176, R165 ;  /* 0x000000a5b0a57221 */ /* 0x004fe20000010000 */
[----:B------:R-:W-:-:S02]  /*23160*/  MOV R164, R167 ;  /* 0x000000a700a47202 */ /* 0x000fc40000000f00 */
[C---:B-1----:R-:W-:Y:S01]  /*23170*/  HMMA.16816.F32 R92, R4.reuse, R8, R92 ;  /* 0x00000008045c723c */ /* 0x042fe2000000185c */
[----:B------:R-:W1:Y:S05]  /*23180*/  MUFU.EX2 R183, R183 ;  /* 0x000000b700b77308 */ /* 0x000e6a0000000800 */
[----:B------:R-:W-:Y:S01]  /*23190*/  HMMA.16816.F32 R96, R4, R10, R96 ;  /* 0x0000000a0460723c */ /* 0x000fe20000001860 */
[----:B------:R-:W2:Y:S02]  /*231a0*/  LDSM.16.MT88.4 R8, [R228+0x16000] ;  /* 0x01600000e408783b */ /* 0x000ea40000004200 */
[----:B------:R-:W-:Y:S01]  /*231b0*/  MUFU.EX2 R184, R184 ;  /* 0x000000b800b87308 */ /* 0x000fe20000000800 */
[----:B----4-:R-:W-:-:S07]  /*231c0*/  FADD.FTZ R3, R179, R3 ;  /* 0x00000003b3037221 */ /* 0x010fce0000010000 */
[----:B------:R-:W4:Y:S01]  /*231d0*/  MUFU.EX2 R185, R185 ;  /* 0x000000b900b97308 */ /* 0x000f220000000800 */
[C---:B---3--:R-:W-:Y:S07]  /*231e0*/  HMMA.16816.F32 R100, R4.reuse, R16, R100 ;  /* 0x000000100464723c */ /* 0x048fee0000001864 */
[----:B------:R-:W3:Y:S01]  /*231f0*/  MUFU.EX2 R193, R193 ;  /* 0x000000c100c17308 */ /* 0x000ee20000000800 */
[C---:B------:R-:W-:Y:S01]  /*23200*/  HMMA.16816.F32 R104, R4.reuse, R18, R104 ;  /* 0x000000120468723c */ /* 0x040fe20000001868 */
[----:B------:R-:W1:Y:S06]  /*23210*/  LDSM.16.MT88.4 R16, [R227+0x16000] ;  /* 0x01600000e310783b */ /* 0x000e6c0000004200 */
[----:B------:R-:W-:Y:S01]  /*23220*/  MUFU.EX2 R192, R192 ;  /* 0x000000c000c07308 */ /* 0x000fe20000000800 */
[C---:B-----5:R-:W-:Y:S06]  /*23230*/  HMMA.16816.F32 R108, R4.reuse, R12, R108 ;  /* 0x0000000c046c723c */ /* 0x060fec000000186c */
[C---:B------:R-:W-:Y:S01]  /*23240*/  HMMA.16816.F32 R112, R4.reuse, R14, R112 ;  /* 0x0000000e0470723c */ /* 0x040fe20000001870 */
[----:B------:R-:W5:Y:S01]  /*23250*/  LDSM.16.MT88.4 R12, [R230+0x10800] ;  /* 0x01080000e60c783b */ /* 0x000f620000004200 */
[----:B------:R-:W-:Y:S04]  /*23260*/  MUFU.EX2 R191, R191 ;  /* 0x000000bf00bf7308 */ /* 0x000fe80000000800 */
[C---:B--2---:R-:W-:Y:S04]  /*23270*/  HMMA.16816.F32 R116, R4.reuse, R8, R116 ;  /* 0x000000080474723c */ /* 0x044fe80000001874 */
[----:B------:R-:W-:Y:S02]  /*23280*/  MUFU.EX2 R190, R190 ;  /* 0x000000be00be7308 */ /* 0x000fe40000000800 */
[C---:B------:R-:W-:Y:S01]  /*23290*/  HMMA.16816.F32 R120, R4.reuse, R10, R120 ;  /* 0x0000000a0478723c */ /* 0x040fe20000001878 */
[----:B------:R-:W2:Y:S05]  /*232a0*/  LDSM.16.MT88.4 R8, [R229+0x10800] ;  /* 0x01080000e508783b */ /* 0x000eaa0000004200 */
[----:B------:R-:W3:Y:S08]  /*232b0*/  MUFU.EX2 R189, R189 ;  /* 0x000000bd00bd7308 */ /* 0x000ef00000000800 */
[----:B------:R-:W2:Y:S01]  /*232c0*/  MUFU.EX2 R188, R188 ;  /* 0x000000bc00bc7308 */ /* 0x000ea20000000800 */
[C---:B-1----:R-:W-:Y:S07]  /*232d0*/  HMMA.16816.F32 R124, R4.reuse, R16, R124 ;  /* 0x00000010047c723c */ /* 0x042fee000000187c */
[----:B------:R-:W-:Y:S01]  /*232e0*/  MUFU.EX2 R187, R187 ;  /* 0x000000bb00bb7308 */ /* 0x000fe20000000800 */
[----:B------:R-:W-:Y:S01]  /*232f0*/  HMMA.16816.F32 R128, R4, R18, R128 ;  /* 0x000000120480723c */ /* 0x000fe20000001880 */
[----:B------:R-:W1:Y:S06]  /*23300*/  LDSM.16.MT88.4 R16, [R228+0x12800] ;  /* 0x01280000e410783b */ /* 0x000e6c0000004200 */
[----:B------:R-:W-:Y:S01]  /*23310*/  F2FP.F16.F32.PACK_AB R4, R177, R176 ;  /* 0x000000b0b104723e */ /* 0x000fe200000000ff */
[----:B------:R-:W1:Y:S01]  /*23320*/  MUFU.EX2 R186, R186 ;  /* 0x000000ba00ba7308 */ /* 0x000e620000000800 */
[----:B------:R-:W-:Y:S01]  /*23330*/  F2FP.F16.F32.PACK_AB R5, R183, R179 ;  /* 0x000000b3b705723e */ /* 0x000fe200000000ff */
[----:B------:R-:W-:Y:S01]  /*23340*/  FADD.FTZ R177, R177, R165 ;  /* 0x000000a5b1b17221 */ /* 0x000fe20000010000 */
[----:B------:R-:W-:Y:S01]  /*23350*/  F2FP.F16.F32.PACK_AB R6, R182, R178 ;  /* 0x000000b2b606723e */ /* 0x000fe200000000ff */
[----:B------:R-:W-:Y:S01]  /*23360*/  FADD.FTZ R183, R183, R3 ;  /* 0x00000003b7b77221 */ /* 0x000fe20000010000 */
[----:B----4-:R-:W-:Y:S01]  /*23370*/  F2FP.F16.F32.PACK_AB R7, R185, R184 ;  /* 0x000000b8b907723e */ /* 0x010fe200000000ff */
[----:B------:R-:W-:Y:S01]  /*23380*/  FADD.FTZ R177, R178, R177 ;  /* 0x000000b1b2b17221 */ /* 0x000fe20000010000 */
[----:B------:R-:W-:Y:S01]  /*23390*/  MOV R3, R166 ;  /* 0x000000a600037202 */ /* 0x000fe20000000f00 */
[----:B------:R-:W4:Y:S01]  /*233a0*/  MUFU.EX2 R175, R175 ;  /* 0x000000af00af7308 */ /* 0x000f220000000800 */
[----:B------:R-:W-:Y:S01]  /*233b0*/  FADD.FTZ R183, R184, R183 ;  /* 0x000000b7b8b77221 */ /* 0x000fe20000010000 */
[----:B------:R-:W-:-:S02]  /*233c0*/  FADD.FTZ R182, R182, R177 ;  /* 0x000000b1b6b67221 */ /* 0x000fc40000010000 */
[C---:B-----5:R-:W-:Y:S01]  /*233d0*/  HMMA.16816.F32 R160, R4.reuse, R12, R160 ;  /* 0x0000000c04a0723c */ /* 0x060fe200000018a0 */
[----:B------:R-:W-:Y:S01]  /*233e0*/  FADD.FTZ R185, R185, R183 ;  /* 0x000000b7b9b97221 */ /* 0x000fe20000010000 */
[----:B---3--:R-:W-:Y:S02]  /*233f0*/  FADD.FTZ R182, R193, R182 ;  /* 0x000000b6c1b67221 */ /* 0x008fe40000010000 */
[----:B------:R-:W-:Y:S01]  /*23400*/  MUFU.EX2 R174, R174 ;  /* 0x000000ae00ae7308 */ /* 0x000fe20000000800 */
[----:B------:R-:W-:Y:S01]  /*23410*/  FADD.FTZ R185, R189, R185 ;  /* 0x000000b9bdb97221 */ /* 0x000fe20000010000 */
        /* <DEDUP_REMOVED lines=8> */
[----:B------:R-:W5:Y:S01]  /*234a0*/  MUFU.EX2 R170, R170 ;  /* 0x000000aa00aa7308 */ /* 0x000f620000000800 */
[C---:B------:R-:W-:Y:S01]  /*234b0*/  HMMA.16816.F32 R140, R4.reuse, R22, R140 ;  /* 0x00000016048c723c */ /* 0x040fe2000000188c */
[----:B------:R-:W4:Y:S05]  /*234c0*/  LDSM.16.MT88.4 R20, [R227+0x12800] ;  /* 0x01280000e314783b */ /* 0x000f2a0000004200 */
[C---:B-1----:R-:W-:Y:S01]  /*234d0*/  HMMA.16816.F32 R52, R4.reuse, R16, R52 ;  /* 0x000000100434723c */ /* 0x042fe20000001834 */
[----:B------:R-:W1:Y:S05]  /*234e0*/  MUFU.EX2 R169, R169 ;  /* 0x000000a900a97308 */ /* 0x000e6a0000000800 */
[C---:B------:R-:W-:Y:S01]  /*234f0*/  HMMA.16816.F32 R56, R4.reuse, R18, R56 ;  /* 0x000000120438723c */ /* 0x040fe20000001838 */
[----:B------:R-:W5:Y:S02]  /*23500*/  LDSM.16.MT88.4 R16, [R228+0x14800] ;  /* 0x01480000e410783b */ /* 0x000f640000004200 */
[----:B------:R-:W1:Y:S03]  /*23510*/  MUFU.EX2 R172, R172 ;  /* 0x000000ac00ac7308 */ /* 0x000e660000000800 */
[C---:B---3--:R-:W-:Y:S05]  /*23520*/  HMMA.16816.F32 R36, R4.reuse, R12, R36 ;  /* 0x0000000c0424723c */ /* 0x048fea0000001824 */
[----:B------:R-:W3:Y:S01]  /*23530*/  MUFU.EX2 R194, R194 ;  /* 0x000000c200c27308 */ /* 0x000ee20000000800 */
        /* <DEDUP_REMOVED lines=8> */
[C---:B-----5:R-:W-:Y:S06]  /*235c0*/  HMMA.16816.F32 R84, R4.reuse, R16, R84 ;  /* 0x000000100454723c */ /* 0x060fec0000001854 */
        /* <DEDUP_REMOVED lines=44> */
[----:B--2---:R-:W-:Y:S01]  /*23890*/  HMMA.16816.F32 R152, R4, R8, R152 ;  /* 0x000000080498723c */ /* 0x004fe20000001898 */
[----:B------:R-:W-:Y:S01]  /*238a0*/  FADD.FTZ R186, R172, R186 ;  /* 0x000000baacba7221 */ /* 0x000fe20000010000 */
[----:B------:R-:W-:-:S03]  /*238b0*/  FADD.FTZ R249, R171, R190 ;  /* 0x000000beabf97221 */ /* 0x000fc60000010000 */
[----:B---3--:R-:W-:Y:S01]  /*238c0*/  FADD.FTZ R248, R194, R186 ;  /* 0x000000bac2f87221 */ /* 0x008fe20000010000 */
        /* <DEDUP_REMOVED lines=91> */
.L_x_2332:
[----:B------:R-:W-:Y:S05]  /*23e80*/  @!P6 BRA `(.L_x_2341) ;  /* 0x0000004c0050e947 */ /* 0x000fea0003800000 */
[----:B------:R-:W-:Y:S02]  /*23e90*/  MOV R0, R3 ;  /* 0x0000000300007202 */ /* 0x000fe40000000f00 */
[----:B------:R-:W-:Y:S02]  /*23ea0*/  MOV R2, R164 ;  /* 0x000000a400027202 */ /* 0x000fe40000000f00 */
.L_x_2350:
        /* <DEDUP_REMOVED lines=81> */
.L_x_2343:
[----:B-1----:R-:W-:Y:S02]  /*243c0*/  R2UR UR4, R170 ;  /* 0x00000000aa0472ca */ /* 0x002fe400000e0000 */
[----:B------:R-:W-:Y:S11]  /*243d0*/  R2UR UR5, R171 ;  /* 0x00000000ab0572ca */ /* 0x000ff600000e0000 */
[----:B------:R-:W-:Y:S02]  /*243e0*/  @!UPT UIADD3 URZ, URZ, URZ, URZ ;  /* 0x0000003f3f3ff290 */ /* 0x000fe4000fffe03f */
[----:B--2---:R-:W2:Y:S02]  /*243f0*/  LD.E R10, desc[UR4][R168.64+0x40] ;  /* 0x00004004a80a7980 */ /* 0x004ea4000c101900 */
[----:B--2---:R-:W-:Y:S05]  /*24400*/  IMAD.U32 R10, R10, -0x40, RZ ;  /* 0xffffffc00a0a7824 */ /* 0x004fea00078e00ff */
[----:B------:R-:W-:Y:S02]  /*24410*/  SHF.R.S32.HI R4, RZ, 0x1f, R10 ;  /* 0x0000001fff047819 */ /* 0x000fe4000001140a */
.L_x_2344:
[----:B------:R-:W-:Y:S05]  /*24420*/  BSYNC B0 ;  /* 0x0000000000007941 */ /* 0x000fea0003800000 */
.L_x_2342:
        /* <DEDUP_REMOVED lines=110> */
[C---:B------:R-:W-:Y:S02]  /*24b10*/  @P3 R2UR UR4, R170.reuse ;  /* 0x00000000aa0432ca */ /* 0x040fe400000e0000 */
[C---:B------:R-:W-:Y:S01]  /*24b20*/  @P3 R2UR UR5, R171.reuse ;  /* 0x00000000ab0532ca */ /* 0x040fe200000e0000 */
        /* <DEDUP_REMOVED lines=47> */
[C---:B----4-:R-:W-:Y:S06]  /*24e20*/  HMMA.16816.F32 R20, R32.reuse, R24, RZ ;  /* 0x000000182014723c */ /* 0x050fec00000018ff */
[C---:B------:R-:W-:Y:S06]  /*24e30*/  HMMA.16816.F32 R24, R32.reuse, R26, RZ ;  /* 0x0000001a2018723c */ /* 0x040fec00000018ff */
[C---:B-----5:R-:W-:Y:S06]  /*24e40*/  HMMA.16816.F32 R28, R32.reuse, R164, RZ ;  /* 0x000000a4201c723c */ /* 0x060fec00000018ff */
[----:B------:R-:W-:Y:S01]  /*24e50*/  HMMA.16816.F32 R32, R32, R166, RZ ;  /* 0x000000a62020723c */ /* 0x000fe200000018ff */
[----:B------:R-:W4:Y:S05]  /*24e60*/  LDSM.16.M88.4 R164, [R220+0x8800] ;  /* 0x00880000dca4783b */ /* 0x000f2a0000000200 */
[C---:B---3--:R-:W-:Y:S06]  /*24e70*/  HMMA.16816.F32 R4, R172.reuse, R176, R4 ;  /* 0x000000b0ac04723c */ /* 0x048fec0000001804 */
[C---:B------:R-:W-:Y:S01]  /*24e80*/  HMMA.16816.F32 R8, R172.reuse, R178, R8 ;  /* 0x000000b2ac08723c */ /* 0x040fe20000001808 */
[----:B------:R-:W3:Y:S05]  /*24e90*/  LDSM.16.M88.4 R176, [R220+0x9000] ;  /* 0x00900000dcb0783b */ /* 0x000eea0000000200 */
[C---:B------:R-:W-:Y:S06]  /*24ea0*/  HMMA.16816.F32 R12, R172.reuse, R180, R12 ;  /* 0x000000b4ac0c723c */ /* 0x040fec000000180c */
[C---:B------:R-:W-:Y:S01]  /*24eb0*/  HMMA.16816.F32 R16, R172.reuse, R182, R16 ;  /* 0x000000b6ac10723c */ /* 0x040fe20000001810 */
[----:B------:R-:W5:Y:S05]  /*24ec0*/  LDSM.16.M88.4 R180, [R220+0x9800] ;  /* 0x00980000dcb4783b */ /* 0x000f6a0000000200 */
[C---:B------:R-:W-:Y:S06]  /*24ed0*/  HMMA.16816.F32 R20, R172.reuse, R184, R20 ;  /* 0x000000b8ac14723c */ /* 0x040fec0000001814 */
[C---:B------:R-:W-:Y:S01]  /*24ee0*/  HMMA.16816.F32 R24, R172.reuse, R186, R24 ;  /* 0x000000baac18723c */ /* 0x040fe20000001818 */
[----:B------:R-:W5:Y:S05]  /*24ef0*/  LDSM.16.M88.4 R184, [R221] ;  /* 0x00000000ddb8783b */ /* 0x000f6a0000000200 */
        /* <DEDUP_REMOVED lines=9> */
[----:B------:R-:W-:Y:S05]  /*24f90*/  LDSM.16.M88.4 R164, [R226+0x2000] ;  /* 0x00200000e2a4783b */ /* 0x000fea0000000200 */
[C---:B---3--:R-:W-:Y:S06]  /*24fa0*/  HMMA.16816.F32 R20, R192.reuse, R176, R20 ;  /* 0x000000b0c014723c */ /* 0x048fec0000001814 */
[C---:B------:R-:W-:Y:S01]  /*24fb0*/  HMMA.16816.F32 R24, R192.reuse, R178, R24 ;  /* 0x000000b2c018723c */ /* 0x040fe20000001818 */
[----:B------:R-:W3:Y:S05]  /*24fc0*/  LDSM.16.M88.4 R176, [R225+0xa000] ;  /* 0x00a00000e1b0783b */ /* 0x000eea0000000200 */
[C---:B-----5:R-:W-:Y:S06]  /*24fd0*/  HMMA.16816.F32 R28, R192.reuse, R180, R28 ;  /* 0x000000b4c01c723c */ /* 0x060fec000000181c */
[----:B------:R-:W-:Y:S01]  /*24fe0*/  HMMA.16816.F32 R32, R192, R182, R32 ;  /* 0x000000b6c020723c */ /* 0x000fe20000001820 */
[----:B------:R-:W4:Y:S04]  /*24ff0*/  LDSM.16.M88.4 R180, [R225+0xa800] ;  /* 0x00a80000e1b4783b */ /* 0x000f280000000200 */
[----:B------:R-:W5:Y:S01]  /*25000*/  LDSM.16.M88.4 R192, [R225+0xb000] ;  /* 0x00b00000e1c0783b */ /* 0x000f620000000200 */
[C---:B------:R-:W-:Y:S06]  /*25010*/  HMMA.16816.F32 R4, R184.reuse, R200, R4 ;  /* 0x000000c8b804723c */ /* 0x040fec0000001804 */
[C---:B------:R-:W-:Y:S01]  /*25020*/  HMMA.16816.F32 R8, R184.reuse, R202, R8 ;  /* 0x000000cab808723c */ /* 0x040fe20000001808 */
[----:B------:R-:W5:Y:S05]  /*25030*/  LDSM.16.M88.4 R200, [R225+0xb800] ;  /* 0x00b80000e1c8783b */ /* 0x000f6a0000000200 */
[C---:B------:R-:W-:Y:S06]  /*25040*/  HMMA.16816.F32 R12, R184.reuse, R172, R12 ;  /* 0x000000acb80c723c */ /* 0x040fec000000180c */
[C---:B------:R-:W-:Y:S01]  /*25050*/  HMMA.16816.F32 R16, R184.reuse, R174, R16 ;  /* 0x000000aeb810723c */ /* 0x040fe20000001810 */
[----:B------:R-:W-:Y:S05]  /*25060*/  LDSM.16.M88.4 R172, [R224+0x2000] ;  /* 0x00200000e0ac783b */ /* 0x000fea0000000200 */
[C---:B------:R-:W-:Y:S06]  /*25070*/  HMMA.16816.F32 R20, R184.reuse, R188, R20 ;  /* 0x000000bcb814723c */ /* 0x040fec0000001814 */
[C---:B------:R-:W-:Y:S01]  /*25080*/  HMMA.16816.F32 R24, R184.reuse, R190, R24 ;  /* 0x000000beb818723c */ /* 0x040fe20000001818 */
[----:B------:R-:W5:Y:S05]  /*25090*/  LDSM.16.M88.4 R188, [R215] ;  /* 0x00000000d7bc783b */ /* 0x000f6a0000000200 */
[C---:B-1----:R-:W-:Y:S06]  /*250a0*/  HMMA.16816.F32 R28, R184.reuse, R196, R28 ;  /* 0x000000c4b81c723c */ /* 0x042fec000000181c */
[----:B------:R-:W-:Y:S01]  /*250b0*/  HMMA.16816.F32 R32, R184, R198, R32 ;  /* 0x000000c6b820723c */ /* 0x000fe20000001820 */
[----:B------:R-:W1:Y:S04]  /*250c0*/  LDSM.16.M88.4 R184, [R214] ;  /* 0x00000000d6b8783b */ /* 0x000e680000000200 */
[----:B------:R-:W1:Y:S01]  /*250d0*/  LDSM.16.M88.4 R196, [R213] ;  /* 0x00000000d5c4783b */ /* 0x000e620000000200 */
[C---:B---3--:R-:W-:Y:S06]  /*250e0*/  HMMA.16816.F32 R4, R164.reuse, R176, R4 ;  /* 0x000000b0a404723c */ /* 0x048fec0000001804 */
[C---:B------:R-:W-:Y:S01]  /*250f0*/  HMMA.16816.F32 R8, R164.reuse, R178, R8 ;  /* 0x000000b2a408723c */ /* 0x040fe20000001808 */
[----:B------:R-:W3:Y:S05]  /*25100*/  LDSM.16.M88.4 R176, [R212] ;  /* 0x00000000d4b0783b */ /* 0x000eea0000000200 */
[C---:B----4-:R-:W-:Y:S06]  /*25110*/  HMMA.16816.F32 R12, R164.reuse, R180, R12 ;  /* 0x000000b4a40c723c */ /* 0x050fec000000180c */
[C---:B------:R-:W-:Y:S01]  /*25120*/  HMMA.16816.F32 R16, R164.reuse, R182, R16 ;  /* 0x000000b6a410723c */ /* 0x040fe20000001810 */
[----:B------:R-:W-:Y:S05]  /*25130*/  LDSM.16.M88.4 R180, [R222+0x2000] ;  /* 0x00200000deb4783b */ /* 0x000fea0000000200 */
[C---:B-----5:R-:W-:Y:S06]  /*25140*/  HMMA.16816.F32 R20, R164.reuse, R192, R20 ;  /* 0x000000c0a414723c */ /* 0x060fec0000001814 */
[C---:B------:R-:W-:Y:S01]  /*25150*/  HMMA.16816.F32 R24, R164.reuse, R194, R24 ;  /* 0x000000c2a418723c */ /* 0x040fe20000001818 */
[----:B------:R-:W4:Y:S05]  /*25160*/  LDSM.16.M88.4 R192, [R220+0xa000] ;  /* 0x00a00000dcc0783b */ /* 0x000f2a0000000200 */
[C---:B------:R-:W-:Y:S06]  /*25170*/  HMMA.16816.F32 R28, R164.reuse, R200, R28 ;  /* 0x000000c8a41c723c */ /* 0x040fec000000181c */
[----:B------:R-:W-:Y:S01]  /*25180*/  HMMA.16816.F32 R32, R164, R202, R32 ;  /* 0x000000caa420723c */ /* 0x000fe20000001820 */
[----:B------:R-:W5:Y:S04]  /*25190*/  LDSM.16.M88.4 R164, [R220+0xa800] ;  /* 0x00a80000dca4783b */ /* 0x000f680000000200 */
[----:B------:R-:W-:Y:S01]  /*251a0*/  LDSM.16.M88.4 R200, [R216+0x2000] ;  /* 0x00200000d8c8783b */ /* 0x000fe20000000200 */
        /* <DEDUP_REMOVED lines=8> */
[----:B------:R-:W2:Y:S05]  /*25230*/  LDSM.16.M88.4 R196, [R221+0x2000] ;  /* 0x00200000ddc4783b */ /* 0x000eaa0000000200 */
[C---:B---3--:R-:W-:Y:S06]  /*25240*/  HMMA.16816.F32 R28, R172.reuse, R176, R28 ;  /* 0x000000b0ac1c723c */ /* 0x048fec000000181c */
[----:B------:R-:W-:Y:S01]  /*25250*/  HMMA.16816.F32 R32, R172, R178, R32 ;  /* 0x000000b2ac20723c */ /* 0x000fe20000001820 */
[----:B------:R-:W3:Y:S04]  /*25260*/  LDSM.16.M88.4 R172, [R216+0x2800] ;  /* 0x00280000d8ac783b */ /* 0x000ee80000000200 */
[----:B------:R-:W3:Y:S01]  /*25270*/  LDSM.16.M88.4 R176, [R216+0x3000] ;  /* 0x00300000d8b0783b */ /* 0x000ee20000000200 */
[C---:B----4-:R-:W-:Y:S06]  /*25280*/  HMMA.16816.F32 R4, R180.reuse, R192, R4 ;  /* 0x000000c0b404723c */ /* 0x050fec0000001804 */
[C---:B------:R-:W-:Y:S01]  /*25290*/  HMMA.16816.F32 R8, R180.reuse, R194, R8 ;  /* 0x000000c2b408723c */ /* 0x040fe20000001808 */
[----:B------:R-:W4:Y:S05]  /*252a0*/  LDSM.16.M88.4 R192, [R216+0x3800] ;  /* 0x00380000d8c0783b */ /* 0x000f2a0000000200 */
[C---:B-----5:R-:W-:Y:S06]  /*252b0*/  HMMA.16816.F32 R12, R180.reuse, R164, R12 ;  /* 0x000000a4b40c723c */ /* 0x060fec000000180c */
        /* <DEDUP_REMOVED lines=8> */
[----:B------:R-:W5:Y:S01]  /*25340*/  LDSM.16.M88.4 R188, [R225+0xd000] ;  /* 0x00d00000e1bc783b */ /* 0x000f620000000200 */
[C---:B--2---:R-:W-:Y:S06]  /*25350*/  HMMA.16816.F32 R4, R196.reuse, R200, R4 ;  /* 0x000000c8c404723c */ /* 0x044fec0000001804 */
[C---:B------:R-:W-:Y:S01]  /*25360*/  HMMA.16816.F32 R8, R196.reuse, R202, R8 ;  /* 0x000000cac408723c */ /* 0x040fe20000001808 */
[----:B------:R-:W-:Y:S05]  /*25370*/  LDSM.16.M88.4 R200, [R211] ;  /* 0x00000000d3c8783b */ /* 0x000fea0000000200 */
[C---:B---3--:R-:W-:Y:S06]  /*25380*/  HMMA.16816.F32 R12, R196.reuse, R172, R12 ;  /* 0x000000acc40c723c */ /* 0x048fec000000180c */
[C---:B------:R-:W-:Y:S01]  /*25390*/  HMMA.16816.F32 R16, R196.reuse, R174, R16 ;  /* 0x000000aec410723c */ /* 0x040fe20000001810 */
[----:B------:R-:W2:Y:S05]  /*253a0*/  LDSM.16.M88.4 R172, [R225+0xd800] ;  /* 0x00d80000e1ac783b */ /* 0x000eaa0000000200 */
[C---:B------:R-:W-:Y:S06]  /*253b0*/  HMMA.16816.F32 R20, R196.reuse, R176, R20 ;  /* 0x000000b0c414723c */ /* 0x040fec0000001814 */
[C---:B------:R-:W-:Y:S01]  /*253c0*/  HMMA.16816.F32 R24, R196.reuse, R178, R24 ;  /* 0x000000b2c418723c */ /* 0x040fe20000001818 */
[----:B------:R-:W3:Y:S05]  /*253d0*/  LDSM.16.M88.4 R176, [R224+0x4000] ;  /* 0x00400000e0b0783b */ /* 0x000eea0000000200 */
[C---:B----4-:R-:W-:Y:S06]  /*253e0*/  HMMA.16816.F32 R28, R196.reuse, R192, R28 ;  /* 0x000000c0c41c723c */ /* 0x050fec000000181c */
        /* <DEDUP_REMOVED lines=9> */
[C---:B-----5:R-:W-:Y:S06]  /*25480*/  HMMA.16816.F32 R20, R164.reuse, R188, R20 ;  /* 0x000000bca414723c */ /* 0x060fec0000001814 */
[C---:B------:R-:W-:Y:S01]  /*25490*/  HMMA.16816.F32 R24, R164.reuse, R190, R24 ;  /* 0x000000bea418723c */ /* 0x040fe20000001818 */
[----:B------:R-:W5:Y:S05]  /*254a0*/  LDSM.16.M88.4 R188, [R220+0xc000] ;  /* 0x00c00000dcbc783b */ /* 0x000f6a0000000200 */
[C---:B--2---:R-:W-:Y:S06]  /*254b0*/  HMMA.16816.F32 R28, R164.reuse, R172, R28 ;  /* 0x000000aca41c723c */ /* 0x044fec000000181c */
[----:B------:R-:W-:Y:S01]  /*254c0*/  HMMA.16816.F32 R32, R164, R174, R32 ;  /* 0x000000aea420723c */ /* 0x000fe20000001820 */
[----:B------:R-:W2:Y:S04]  /*254d0*/  LDSM.16.M88.4 R164, [R220+0xc800] ;  /* 0x00c80000dca4783b */ /* 0x000ea80000000200 */
[----:B------:R-:W2:Y:S01]  /*254e0*/  LDSM.16.M88.4 R172, [R220+0xd000] ;  /* 0x00d00000dcac783b */ /* 0x000ea20000000200 */
        /* <DEDUP_REMOVED lines=16> */
[C---:B--2---:R-:W-:Y:S06]  /*255f0*/  HMMA.16816.F32 R12, R184.reuse, R164, R12 ;  /* 0x000000a4b80c723c */ /* 0x044fec000000180c */
[C---:B------:R-:W-:Y:S01]  /*25600*/  HMMA.16816.F32 R16, R184.reuse, R166, R16 ;  /* 0x000000a6b810723c */ /* 0x040fe20000001810 */
[----:B------:R-:W2:Y:S05]  /*25610*/  LDSM.16.M88.4 R164, [R216+0x4800] ;  /* 0x00480000d8a4783b */ /* 0x000eaa0000000200 */
[C---:B------:R-:W-:Y:S06]  /*25620*/  HMMA.16816.F32 R20, R184.reuse, R172, R20 ;  /* 0x000000acb814723c */ /* 0x040fec0000001814 */
[C---:B------:R-:W-:Y:S01]  /*25630*/  HMMA.16816.F32 R24, R184.reuse, R174, R24 ;  /* 0x000000aeb818723c */ /* 0x040fe20000001818 */
[----:B------:R-:W4:Y:S05]  /*25640*/  LDSM.16.M88.4 R172, [R216+0x5000] ;  /* 0x00500000d8ac783b */ /* 0x000f2a0000000200 */
[C---:B---3--:R-:W-:Y:S06]  /*25650*/  HMMA.16816.F32 R28, R184.reuse, R200, R28 ;  /* 0x000000c8b81c723c */ /* 0x048fec000000181c */
[----:B------:R-:W-:Y:S01]  /*25660*/  HMMA.16816.F32 R32, R184, R202, R32 ;  /* 0x000000cab820723c */ /* 0x000fe20000001820 */
[----:B------:R-:W3:Y:S04]  /*25670*/  LDSM.16.M88.4 R184, [R225+0xe800] ;  /* 0x00e80000e1b8783b */ /* 0x000ee80000000200 */
[----:B------:R-:W-:Y:S01]  /*25680*/  LDSM.16.M88.4 R200, [R225+0xf800] ;  /* 0x00f80000e1c8783b */ /* 0x000fe20000000200 */
[C---:B-1----:R-:W-:Y:S06]  /*25690*/  HMMA.16816.F32 R4, R180.reuse, R192, R4 ;  /* 0x000000c0b404723c */ /* 0x042fec0000001804 */
[C---:B------:R-:W-:Y:S01]  /*256a0*/  HMMA.16816.F32 R8, R180.reuse, R194, R8 ;  /* 0x000000c2b408723c */ /* 0x040fe20000001808 */
[----:B------:R-:W1:Y:S05]  /*256b0*/  LDSM.16.M88.4 R192, [R225+0xf000] ;  /* 0x00f00000e1c0783b */ /* 0x000e6a0000000200 */
[C---:B--2---:R-:W-:Y:S06]  /*256c0*/  HMMA.16816.F32 R12, R180.reuse, R164, R12 ;  /* 0x000000a4b40c723c */ /* 0x044fec000000180c */
[C---:B------:R-:W-:Y:S01]  /*256d0*/  HMMA.16816.F32 R16, R180.reuse, R166, R16 ;  /* 0x000000a6b410723c */ /* 0x040fe20000001810 */
[----:B------:R-:W-:Y:S05]  /*256e0*/  LDSM.16.M88.4 R164, [R224+0x6000] ;  /* 0x00600000e0a4783b */ /* 0x000fea0000000200 */
[C---:B----4-:R-:W-:Y:S06]  /*256f0*/  HMMA.16816.F32 R20, R180.reuse, R172, R20 ;  /* 0x000000acb414723c */ /* 0x050fec0000001814 */
[C---:B------:R-:W-:Y:S01]  /*25700*/  HMMA.16816.F32 R24, R180.reuse, R174, R24 ;  /* 0x000000aeb418723c */ /* 0x040fe20000001818 */
[----:B------:R-:W2:Y:S05]  /*25710*/  LDSM.16.M88.4 R172, [R207] ;  /* 0x00000000cfac783b */ /* 0x000eaa0000000200 */
[C---:B------:R-:W-:Y:S06]  /*25720*/  HMMA.16816.F32 R28, R180.reuse, R176, R28 ;  /* 0x000000b0b41c723c */ /* 0x040fec000000181c */
[----:B------:R-:W-:Y:S01]  /*25730*/  HMMA.16816.F32 R32, R180, R178, R32 ;  /* 0x000000b2b420723c */ /* 0x000fe20000001820 */
[----:B------:R-:W4:Y:S04]  /*25740*/  LDSM.16.M88.4 R176, [R206] ;  /* 0x00000000ceb0783b */ /* 0x000f280000000200 */
[----:B------:R-:W5:Y:S01]  /*25750*/  LDSM.16.M88.4 R180, [R205] ;  /* 0x00000000cdb4783b */ /* 0x000f620000000200 */
[C---:B------:R-:W-:Y:S06]  /*25760*/  HMMA.16816.F32 R4, R188.reuse, R196, R4 ;  /* 0x000000c4bc04723c */ /* 0x040fec0000001804 */
[C---:B------:R-:W-:Y:S01]  /*25770*/  HMMA.16816.F32 R8, R188.reuse, R198, R8 ;  /* 0x000000c6bc08723c */ /* 0x040fe20000001808 */
[----:B------:R-:W5:Y:S05]  /*25780*/  LDSM.16.M88.4 R196, [R204] ;  /* 0x00000000ccc4783b */ /* 0x000f6a0000000200 */
[C---:B---3--:R-:W-:Y:S06]  /*25790*/  HMMA.16816.F32 R12, R188.reuse, R184, R12 ;  /* 0x000000b8bc0c723c */ /* 0x048fec000000180c */
        /* <DEDUP_REMOVED lines=9> */
[C---:B--2---:R-:W-:Y:S06]  /*25830*/  HMMA.16816.F32 R4, R164.reuse, R172, R4 ;  /* 0x000000aca404723c */ /* 0x044fec0000001804 */
        /* <DEDUP_REMOVED lines=18> */
[----:B------:R-:W-:Y:S05]  /*25960*/  HMMA.16816.F32 R32, R184, R182, R32 ;  /* 0x000000b6b820723c */ /* 0x000fea0000001820 */
[----:B------:R-:W-:Y:S01]  /*25970*/  IMAD.MOV.U32 R181, RZ, RZ, R250 ;  /* 0x000000ffffb57224 */ /* 0x000fe200078e00fa */
[C---:B------:R-:W-:Y:S05]  /*25980*/  HMMA.16816.F32 R4, R188.reuse, R200, R4 ;  /* 0x000000c8bc04723c */ /* 0x040fea0000001804 */
[----:B------:R-:W-:Y:S01]  /*25990*/  IMAD.MOV.U32 R180, RZ, RZ, R251 ;  /* 0x000000ffffb47224 */ /* 0x000fe200078e00fb */
[C---:B------:R-:W-:Y:S06]  /*259a0*/  HMMA.16816.F32 R8, R188.reuse, R202, R8 ;  /* 0x000000cabc08723c */ /* 0x040fec0000001808 */
[C---:B-----5:R-:W-:Y:S06]  /*259b0*/  HMMA.16816.F32 R12, R188.reuse, R164, R12 ;  /* 0x000000a4bc0c723c */ /* 0x060fec000000180c */
[C---:B------:R-:W-:Y:S06]  /*259c0*/  HMMA.16816.F32 R16, R188.reuse, R166, R16 ;  /* 0x000000a6bc10723c */ /* 0x040fec0000001810 */
[-C--:B------:R-:W-:Y:S01]  /*259d0*/  FMUL.FTZ R4, R4, R3.reuse ;  /* 0x0000000304047220 */ /* 0x080fe20000410000 */
[-C--:B------:R-:W-:Y:S01]  /*259e0*/  FMUL.FTZ R5, R5, R3.reuse ;  /* 0x0000000305057220 */ /* 0x080fe20000410000 */
[-C--:B------:R-:W-:Y:S02]  /*259f0*/  FMUL.FTZ R6, R6, R3.reuse ;  /* 0x0000000306067220 */ /* 0x080fe40000410000 */
[----:B------:R-:W-:Y:S01]  /*25a00*/  MUFU.TANH R174, R4 ;  /* 0x0000000400ae7308 */ /* 0x000fe20000002400 */
[-C--:B------:R-:W-:Y:S01]  /*25a10*/  FMUL.FTZ R7, R7, R3.reuse ;  /* 0x0000000307077220 */ /* 0x080fe20000410000 */
[-C--:B------:R-:W-:Y:S01]  /*25a20*/  FMUL.FTZ R10, R10, R3.reuse ;  /* 0x000000030a0a7220 */ /* 0x080fe20000410000 */
[-C--:B------:R-:W-:Y:S01]  /*25a30*/  FMUL.FTZ R9, R9, R3.reuse ;  /* 0x0000000309097220 */ /* 0x080fe20000410000 */
[-C--:B------:R-:W-:Y:S01]  /*25a40*/  FMUL.FTZ R11, R11, R3.reuse ;  /* 0x000000030b0b7220 */ /* 0x080fe20000410000 */
[-C--:B------:R-:W-:Y:S05]  /*25a50*/  FMUL.FTZ R8, R8, R3.reuse ;  /* 0x0000000308087220 */ /* 0x080fea0000410000 */
[----:B------:R-:W-:Y:S01]  /*25a60*/  MUFU.TANH R183, R5 ;  /* 0x0000000500b77308 */ /* 0x000fe20000002400 */
[-C--:B------:R-:W-:Y:S01]  /*25a70*/  FMUL.FTZ R12, R12, R3.reuse ;  /* 0x000000030c0c7220 */ /* 0x080fe20000410000 */
[-C--:B------:R-:W-:Y:S01]  /*25a80*/  FMUL.FTZ R13, R13, R3.reuse ;  /* 0x000000030d0d7220 */ /* 0x080fe20000410000 */
[-C--:B------:R-:W-:Y:S01]  /*25a90*/  FMUL.FTZ R14, R14, R3.reuse ;  /* 0x000000030e0e7220 */ /* 0x080fe20000410000 */
[-C--:B------:R-:W-:Y:S01]  /*25aa0*/  FMUL.FTZ R15, R15, R3.reuse ;  /* 0x000000030f0f7220 */ /* 0x080fe20000410000 */
[-C--:B------:R-:W-:Y:S01]  /*25ab0*/  FMUL.FTZ R16, R16, R3.reuse ;  /* 0x0000000310107220 */ /* 0x080fe20000410000 */
[-C--:B------:R-:W-:Y:S04]  /*25ac0*/  FMUL.FTZ R17, R17, R3.reuse ;  /* 0x0000000311117220 */ /* 0x080fe80000410000 */
[----:B------:R-:W-:Y:S01]  /*25ad0*/  MUFU.TANH R182, R6 ;  /* 0x0000000600b67308 */ /* 0x000fe20000002400 */
[-C--:B------:R-:W-:Y:S01]  /*25ae0*/  FMUL.FTZ R18, R18, R3.reuse ;  /* 0x0000000312127220 */ /* 0x080fe20000410000 */
[-C--:B------:R-:W-:Y:S08]  /*25af0*/  FMUL.FTZ R19, R19, R3.reuse ;  /* 0x0000000313137220 */ /* 0x080ff00000410000 */
[----:B------:R1:W-:Y:S10]  /*25b00*/  MUFU.TANH R184, R7 ;  /* 0x0000000700b87308 */ /* 0x0003f40000002400 */
[----:B------:R-:W-:Y:S10]  /*25b10*/  MUFU.TANH R186, R8 ;  /* 0x0000000800ba7308 */ /* 0x000ff40000002400 */
[----:B------:R-:W2:Y:S01]  /*25b20*/  MUFU.TANH R8, R10 ;  /* 0x0000000a00087308 */ /* 0x000ea20000002400 */
[----:B-1----:R-:W1:Y:S09]  /*25b30*/  LDSM.16.M88.4 R4, [R216+0x7000] ;  /* 0x00700000d804783b */ /* 0x002e720000000200 */
[----:B------:R-:W3:Y:S10]  /*25b40*/  MUFU.TANH R185, R9 ;  /* 0x0000000900b97308 */ /* 0x000ef40000002400 */
[----:B------:R4:W1:Y:S01]  /*25b50*/  MUFU.TANH R166, R11 ;  /* 0x0000000b00a67308 */ /* 0x0008620000002400 */
[----:B--2---:R-:W-:Y:S09]  /*25b60*/  STL [R1], R8 ;  /* 0x0000000801007387 */ /* 0x004ff20000100800 */
[----:B------:R2:W1:Y:S10]  /*25b70*/  MUFU.TANH R164, R12 ;  /* 0x0000000c00a47308 */ /* 0x0004740000002400 */
[----:B------:R2:W2:Y:S01]  /*25b80*/  MUFU.TANH R187, R13 ;  /* 0x0000000d00bb7308 */ /* 0x0004a20000002400 */
[----:B----4-:R-:W4:Y:S01]  /*25b90*/  LDSM.16.M88.4 R8, [R216+0x7800] ;  /* 0x00780000d808783b */ /* 0x010f220000000200 */
[----:B------:R-:W-:Y:S08]  /*25ba0*/  DEPBAR.LE SB0, 0x0 ;  /* 0x000080000000791a */ /* 0x000ff00000000000 */
[----:B------:R2:W2:Y:S01]  /*25bb0*/  MUFU.TANH R193, R14 ;  /* 0x0000000e00c17308 */ /* 0x0004a20000002400 */
[----:B------:R-:W-:Y:S01]  /*25bc0*/  BAR.SYNC.DEFER_BLOCKING 0x0 ;  /* 0x0000000000007b1d */ /* 0x000fe20000010000 */
[C---:B-1----:R-:W-:Y:S08]  /*25bd0*/  HMMA.16816.F32 R20, R188.reuse, R4, R20 ;  /* 0x00000004bc14723c */ /* 0x042ff00000001814 */
[----:B------:R1:W1:Y:S01]  /*25be0*/  MUFU.TANH R192, R15 ;  /* 0x0000000f00c07308 */ /* 0x0002620000002400 */
[C---:B------:R-:W-:Y:S09]  /*25bf0*/  HMMA.16816.F32 R24, R188.reuse, R6, R24 ;  /* 0x00000006bc18723c */ /* 0x040ff20000001818 */
[----:B------:R1:W1:Y:S10]  /*25c00*/  MUFU.TANH R194, R16 ;  /* 0x0000001000c27308 */ /* 0x0002740000002400 */
[----:B------:R1:W1:Y:S01]  /*25c10*/  MUFU.TANH R195, R17 ;  /* 0x0000001100c37308 */ /* 0x0002620000002400 */
[-C--:B------:R-:W-:Y:S01]  /*25c20*/  FMUL.FTZ R20, R20, R3.reuse ;  /* 0x0000000314147220 */ /* 0x080fe20000410000 */
[-C--:B------:R-:W-:Y:S01]  /*25c30*/  FMUL.FTZ R21, R21, R3.reuse ;  /* 0x0000000315157220 */ /* 0x080fe20000410000 */
[-C--:B------:R-:W-:Y:S01]  /*25c40*/  FMUL.FTZ R22, R22, R3.reuse ;  /* 0x0000000316167220 */ /* 0x080fe20000410000 */
[-C--:B------:R-:W-:Y:S06]  /*25c50*/  FMUL.FTZ R23, R23, R3.reuse ;  /* 0x0000000317177220 */ /* 0x080fec0000410000 */
[----:B------:R1:W1:Y:S01]  /*25c60*/  MUFU.TANH R197, R18 ;  /* 0x0000001200c57308 */ /* 0x0002620000002400 */
[C---:B----4-:R-:W-:Y:S03]  /*25c70*/  HMMA.16816.F32 R28, R188.reuse, R8, R28 ;  /* 0x00000008bc1c723c */ /* 0x050fe6000000181c */
[-C--:B------:R-:W-:Y:S01]  /*25c80*/  FMUL.FTZ R24, R24, R3.reuse ;  /* 0x0000000318187220 */ /* 0x080fe20000410000 */
[-C--:B------:R-:W-:Y:S01]  /*25c90*/  FMUL.FTZ R25, R25, R3.reuse ;  /* 0x0000000319197220 */ /* 0x080fe20000410000 */
[-C--:B------:R-:W-:Y:S01]  /*25ca0*/  FMUL.FTZ R26, R26, R3.reuse ;  /* 0x000000031a1a7220 */ /* 0x080fe20000410000 */
[----:B------:R-:W-:Y:S03]  /*25cb0*/  HMMA.16816.F32 R32, R188, R10, R32 ;  /* 0x0000000abc20723c */ /* 0x000fe60000001820 */
[----:B------:R4:W1:Y:S02]  /*25cc0*/  MUFU.TANH R196, R19 ;  /* 0x0000001300c47308 */ /* 0x0008640000002400 */
[-C--:B------:R-:W-:Y:S08]  /*25cd0*/  FMUL.FTZ R27, R27, R3.reuse ;  /* 0x000000031b1b7220 */ /* 0x080ff00000410000 */
[----:B------:R4:W1:Y:S10]  /*25ce0*/  MUFU.TANH R176, R20 ;  /* 0x0000001400b07308 */ /* 0x0008740000002400 */
        /* <DEDUP_REMOVED lines=23> */
[----:B--23--:R-:W-:Y:S05]  /*25e60*/  @!P0 BRA `(.L_x_2346) ;  /* 0x0000000c00688947 */ /* 0x00cfea0003800000 */
        /* <DEDUP_REMOVED lines=19> */
[----:B-1----:R-:W3:Y:S01]  /*25fa0*/  LD.E.64 R14, desc[UR10][R168.64+0x20] ;  /* 0x0000200aa80e7980 */ /* 0x002ee2000c101b00 */
        /* <DEDUP_REMOVED lines=40> */
[----:B------:R1:W5:Y:S01]  /*26230*/  LD.E R3, desc[UR12][R6.64] ;  /* 0x0000000c06037980 */ /* 0x000362000c101900 */
[----:B------:R-:W-:Y:S03]  /*26240*/  LEA.HI.X.SX32 R5, R10, R245, 0x2, P0 ;  /* 0x000000f50a057211 */ /* 0x000fe600000f16ff */
[----:B------:R-:W-:Y:S02]  /*26250*/  IMAD R11, R11, R8, -0x40 ;  /* 0xffffffc00b0b7424 */ /* 0x000fe400078e0208 */
[----:B------:R2:W5:Y:S03]  /*26260*/  LD.E R4, desc[UR14][R4.64] ;  /* 0x0000000e04047980 */ /* 0x000566000c101900 */
[----:B-1----:R-:W-:Y:S01]  /*26270*/  SHF.R.S32.HI R6, RZ, 0x1f, R11 ;  /* 0x0000001fff067819 */ /* 0x002fe2000001140b */
[-C--:B--2---:R-:W-:Y:S02]  /*26280*/  IMAD R5, R13, R11.reuse, RZ ;  /* 0x0000000b0d057224 */ /* 0x084fe400078e02ff */
[C---:B------:R-:W-:Y:S04]  /*26290*/  IMAD.WIDE.U32 R8, R12.reuse, R11, RZ ;  /* 0x0000000b0c087225 */ /* 0x040fe800078e00ff */
[----:B------:R-:W-:Y:S04]  /*262a0*/  IMAD R5, R12, R6, R5 ;  /* 0x000000060c057224 */ /* 0x000fe800078e0205 */
[----:B------:R-:W-:Y:S02]  /*262b0*/  IMAD.IADD R9, R9, 0x1, R5 ;  /* 0x0000000109097824 */ /* 0x000fe400078e0205 */
[----:B-----5:R-:W-:Y:S04]  /*262c0*/  IMAD.IADD R3, R3, 0x1, -R4 ;  /* 0x0000000103037824 */ /* 0x020fe800078e0a04 */
[----:B---3--:R-:W-:Y:S01]  /*262d0*/  IMAD R4, R15, R3, RZ ;  /* 0x000000030f047224 */ /* 0x008fe200078e02ff */
[----:B------:R-:W-:Y:S01]  /*262e0*/  SHF.R.S32.HI R5, RZ, 0x1f, R3 ;  /* 0x0000001fff057819 */ /* 0x000fe20000011403 */
[----:B------:R-:W-:Y:S04]  /*262f0*/  IMAD.WIDE.U32 R8, R3, R14, R8 ;  /* 0x0000000e03087225 */ /* 0x000fe800078e0008 */
[----:B------:R-:W-:Y:S04]  /*26300*/  IMAD R4, R14, R5, R4 ;  /* 0x000000050e047224 */ /* 0x000fe800078e0204 */
[----:B------:R-:W-:Y:S01]  /*26310*/  IMAD.IADD R4, R9, 0x1, R4 ;  /* 0x0000000109047824 */ /* 0x000fe200078e0204 */
[----:B------:R-:W-:Y:S05]  /*26320*/  BRA `(.L_x_2349) ;  /* 0x0000000000187947 */ /* 0x000fea0003800000 */
.L_x_2348:
[----:B------:R-:W-:Y:S02]  /*26330*/  R2UR UR4, R170 ;  /* 0x00000000aa0472ca */ /* 0x000fe400000e0000 */
[----:B------:R-:W-:Y:S11]  /*26340*/  R2UR UR5, R171 ;  /* 0x00000000ab0572ca */ /* 0x000ff600000e0000 */
[----:B------:R-:W-:Y:S02]  /*26350*/  @!UPT UIADD3 URZ, URZ, URZ, URZ ;  /* 0x0000003f3f3ff290 */ /* 0x000fe4000fffe03f */
[----:B------:R-:W2:Y:S02]  /*26360*/  LD.E R8, desc[UR4][R168.64+0x38] ;  /* 0x00003804a8087980 */ /* 0x000ea4000c101900 */
[----:B--2---:R-:W-:Y:S05]  /*26370*/  IMAD.U32 R8, R8, -0x40, RZ ;  /* 0xffffffc008087824 */ /* 0x004fea00078e00ff */
[----:B------:R-:W-:Y:S02]  /*26380*/  SHF.R.S32.HI R4, RZ, 0x1f, R8 ;  /* 0x0000001fff047819 */ /* 0x000fe40000011408 */
.L_x_2349:
[----:B------:R-:W-:Y:S05]  /*26390*/  BSYNC B0 ;  /* 0x0000000000007941 */ /* 0x000fea0003800000 */
.L_x_2347:
[----:B------:R-:W-:Y:S02]  /*263a0*/  @P6 R2UR UR4, R170 ;  /* 0x00000000aa0462ca */ /* 0x000fe400000e0000 */
[C---:B------:R-:W-:Y:S02]  /*263b0*/  @P6 R2UR UR5, R171.reuse ;  /* 0x00000000ab0562ca */ /* 0x040fe400000e0000 */
[----:B------:R-:W-:Y:S02]  /*263c0*/  LEA R14, P1, R8, R237, 0x1 ;  /* 0x000000ed080e7211 */ /* 0x000fe400078208ff */
[----:B------:R-:W-:Y:S02]  /*263d0*/  @P5 R2UR UR10, R170 ;  /* 0x00000000aa0a52ca */ /* 0x000fe400000e0000 */
[-C--:B-1----:R-:W-:Y:S02]  /*263e0*/  LEA.HI.X R15, R8, R236.reuse, R4, 0x1, P1 ;  /* 0x000000ec080f7211 */ /* 0x082fe400008f0c04 */
        /* <DEDUP_REMOVED lines=44> */
[CC--:B----4-:R-:W-:Y:S01]  /*266b0*/  @P6 LEA R22, P0, R5.reuse, R237.reuse, 0x1 ;  /* 0x000000ed05166211 */ /* 0x0d0fe200078008ff */
        /* <DEDUP_REMOVED lines=85> */
.L_x_2346:
[----:B------:R-:W-:Y:S05]  /*26c10*/  BSYNC B1 ;  /* 0x0000000000017941 */ /* 0x000fea0003800000 */
.L_x_2345:
[----:B--2---:R-:W2:Y:S01]  /*26c20*/  LDL.LU R8, [R1] ;  /* 0x0000000001087983 */ /* 0x004ea20000300800 */
[----:B------:R-:W-:Y:S02]  /*26c30*/  R2UR UR4, R170 ;  /* 0x00000000aa0472ca */ /* 0x000fe400000e0000 */
[----:B------:R-:W-:Y:S01]  /*26c40*/  R2UR UR5, R171 ;  /* 0x00000000ab0572ca */ /* 0x000fe200000e0000 */
[----:B-1----:R-:W-:Y:S01]  /*26c50*/  LDSM.16.MT88.4 R12, [R230+0x10000] ;  /* 0x01000000e60c783b */ /* 0x002fe20000004200 */
[----:B------:R-:W-:Y:S02]  /*26c60*/  MOV R7, R166 ;  /* 0x000000a600077202 */ /* 0x000fe40000000f00 */
[----:B------:R-:W-:Y:S02]  /*26c70*/  FMNMX.FTZ R5, R174, R2, !PT ;  /* 0x00000002ae057209 */ /* 0x000fe40007810000 */
[----:B------:R-:W-:Y:S02]  /*26c80*/  FMNMX.FTZ R3, R182, R0, !PT ;  /* 0x00000000b6037209 */ /* 0x000fe40007810000 */
[----:B------:R-:W-:Y:S01]  /*26c90*/  FMNMX.FTZ R5, R183, R5, !PT ;  /* 0x00000005b7057209 */ /* 0x000fe20007810000 */
[----:B----4-:R-:W-:Y:S01]  /*26ca0*/  LDSM.16.MT88.4 R20, [R229+0x10000] ;  /* 0x01000000e514783b */ /* 0x010fe20000004200 */
[----:B------:R-:W-:Y:S02]  /*26cb0*/  FMNMX.FTZ R3, R184, R3, !PT ;  /* 0x00000003b8037209 */ /* 0x000fe40007810000 */
[----:B------:R-:W-:Y:S02]  /*26cc0*/  FMNMX.FTZ R5, R186, R5, !PT ;  /* 0x00000005ba057209 */ /* 0x000fe40007810000 */
[----:B------:R-:W-:Y:S02]  /*26cd0*/  MOV R190, R164 ;  /* 0x000000a400be7202 */ /* 0x000fe40000000f00 */
[----:B------:R-:W-:Y:S01]  /*26ce0*/  FMNMX.FTZ R5, R185, R5, !PT ;  /* 0x00000005b9057209 */ /* 0x000fe20007810000 */
[----:B------:R1:W3:Y:S01]  /*26cf0*/  LD.E R166, desc[UR4][R168.64+0xdc] ;  /* 0x0000dc04a8a67980 */ /* 0x0002e2000c101900 */
[----:B------:R-:W-:Y:S02]  /*26d00*/  MOV R191, R187 ;  /* 0x000000bb00bf7202 */ /* 0x000fe40000000f00 */
[----:B------:R-:W-:Y:S01]  /*26d10*/  FMNMX.FTZ R5, R190, R5, !PT ;  /* 0x00000005be057209 */ /* 0x000fe20007810000 */
[----:B------:R-:W-:Y:S01]  /*26d20*/  LDSM.16.MT88.4 R28, [R228+0x10000] ;  /* 0x01000000e41c783b */ /* 0x000fe20000004200 */
[----:B------:R-:W-:Y:S02]  /*26d30*/  MOV R250, R176 ;  /* 0x000000b000fa7202 */ /* 0x000fe40000000f00 */
[----:B------:R-:W-:Y:S04]  /*26d40*/  FMNMX.FTZ R5, R191, R5, !PT ;  /* 0x00000005bf057209 */ /* 0x000fe80007810000 */
[----:B------:R-:W-:Y:S04]  /*26d50*/  FMNMX.FTZ R5, R194, R5, !PT ;  /* 0x00000005c2057209 */ /* 0x000fe80007810000 */
[----:B------:R-:W-:Y:S04]  /*26d60*/  FMNMX.FTZ R5, R195, R5, !PT ;  /* 0x00000005c3057209 */ /* 0x000fe80007810000 */
[----:B------:R-:W-:Y:S04]  /*26d70*/  FMNMX.FTZ R5, R250, R5, !PT ;  /* 0x00000005fa057209 */ /* 0x000fe80007810000 */
[----:B------:R-:W-:Y:S01]  /*26d80*/  FMNMX.FTZ R5, R252, R5, !PT ;  /* 0x00000005fc057209 */ /* 0x000fe20007810000 */
[----:B-1----:R-:W-:Y:S03]  /*26d90*/  LDSM.16.MT88.4 R168, [R229+0x14800] ;  /* 0x01480000e5a8783b */ /* 0x002fe60000004200 */
[----:B------:R-:W-:Y:S04]  /*26da0*/  FMNMX.FTZ R5, R201, R5, !PT ;  /* 0x00000005c9057209 */ /* 0x000fe80007810000 */
[----:B------:R-:W-:Y:S04]  /*26db0*/  FMNMX.FTZ R5, R200, R5, !PT ;  /* 0x00000005c8057209 */ /* 0x000fe80007810000 */
[----:B------:R-:W-:Y:S04]  /*26dc0*/  FMNMX.FTZ R5, R179, R5, !PT ;  /* 0x00000005b3057209 */ /* 0x000fe80007810000 */
[----:B------:R-:W-:Y:S04]  /*26dd0*/  FMNMX.FTZ R5, R178, R5, !PT ;  /* 0x00000005b2057209 */ /* 0x000fe80007810000 */
[----:B------:R-:W-:Y:S04]  /*26de0*/  FMNMX.FTZ R5, R173, R5, !PT ;  /* 0x00000005ad057209 */ /* 0x000fe80007810000 */
[----:B------:R-:W-:Y:S05]  /*26df0*/  FMNMX.FTZ R5, R172, R5, !PT ;  /* 0x00000005ac057209 */ /* 0x000fea0007810000 */
[----:B------:R-:W1:Y:S02]  /*26e00*/  SHFL.BFLY PT, R6, R5, 0x2, 0x1f ;  /* 0x0c401f0005067f89 */ /* 0x000e6400000e0000 */
[----:B-1----:R-:W-:Y:S06]  /*26e10*/  FMNMX.FTZ R5, R5, R6, !PT ;  /* 0x0000000605057209 */ /* 0x002fec0007810000 */
[----:B------:R-:W1:Y:S02]  /*26e20*/  SHFL.BFLY PT, R164, R5, 0x1, 0x1f ;  /* 0x0c201f0005a47f89 */ /* 0x000e6400000e0000 */
[----:B-1----:R-:W-:Y:S04]  /*26e30*/  FMNMX.FTZ R164, R5, R164, !PT ;  /* 0x000000a405a47209 */ /* 0x002fe80007810000 */
[C---:B------:R-:W-:Y:S01]  /*26e40*/  FSETP.NEU.FTZ.AND P0, PT, R164.reuse, -INF , PT ;  /* 0xff800000a400780b */ /* 0x040fe20003f1d000 */
[----:B------:R-:W-:Y:S01]  /*26e50*/  FADD.FTZ R2, -R164, R2 ;  /* 0x00000002a4027221 */ /* 0x000fe20000010100 */
[----:B--2---:R-:W-:Y:S04]  /*26e60*/  FMNMX.FTZ R3, R8, R3, !PT ;  /* 0x0000000308037209 */ /* 0x004fe80007810000 */
[----:B------:R-:W-:Y:S04]  /*26e70*/  FMNMX.FTZ R3, R7, R3, !PT ;  /* 0x0000000307037209 */ /* 0x000fe80007810000 */
[----:B------:R-:W-:Y:S04]  /*26e80*/  FMNMX.FTZ R3, R193, R3, !PT ;  /* 0x00000003c1037209 */ /* 0x000fe80007810000 */
[----:B------:R-:W-:Y:S04]  /*26e90*/  FMNMX.FTZ R3, R192, R3, !PT ;  /* 0x00000003c0037209 */ /* 0x000fe80007810000 */
[----:B------:R-:W-:Y:S04]  /*26ea0*/  FMNMX.FTZ R3, R197, R3, !PT ;  /* 0x00000003c5037209 */ /* 0x000fe80007810000 */
[----:B------:R-:W-:Y:S01]  /*26eb0*/  FMNMX.FTZ R3, R196, R3, !PT ;  /* 0x00000003c4037209 */ /* 0x000fe20007810000 */
[C---:B---3--:R-:W-:Y:S01]  /*26ec0*/  FMUL.FTZ R176, R166.reuse, R164 ;  /* 0x000000a4a6b07220 */ /* 0x048fe20000410000 */
[----:B------:R-:W-:Y:S02]  /*26ed0*/  FMUL.FTZ R2, R166, R2 ;  /* 0x00000002a6027220 */ /* 0x000fe40000410000 */
[----:B------:R-:W-:Y:S02]  /*26ee0*/  FMNMX.FTZ R3, R203, R3, !PT ;  /* 0x00000003cb037209 */ /* 0x000fe40007810000 */
[----:B------:R-:W-:Y:S02]  /*26ef0*/  FSEL R176, R176, RZ, P0 ;  /* 0x000000ffb0b07208 */ /* 0x000fe40000000000 */
[----:B------:R-:W-:Y:S01]  /*26f00*/  FMNMX.FTZ R3, R202, R3, !PT ;  /* 0x00000003ca037209 */ /* 0x000fe20007810000 */
[----:B------:R-:W1:Y:S02]  /*26f10*/  MUFU.EX2 R2, R2 ;  /* 0x0000000200027308 */ /* 0x000e640000000800 */
[-CC-:B------:R-:W-:Y:S01]  /*26f20*/  FFMA.FTZ R189, R174, R166.reuse, -R176.reuse ;  /* 0x000000a6aebd7223 */ /* 0x180fe200000108b0 */
[----:B------:R-:W-:Y:S01]  /*26f30*/  FMNMX.FTZ R3, R199, R3, !PT ;  /* 0x00000003c7037209 */ /* 0x000fe20007810000 */
[-CC-:B------:R-:W-:Y:S01]  /*26f40*/  FFMA.FTZ R187, R183, R166.reuse, -R176.reuse ;  /* 0x000000a6b7bb7223 */ /* 0x180fe200000108b0 */
[-CC-:B------:R-:W-:Y:S01]  /*26f50*/  FFMA.FTZ R186, R186, R166.reuse, -R176.reuse ;  /* 0x000000a6baba7223 */ /* 0x180fe200000108b0 */
[-CC-:B------:R-:W-:Y:S01]  /*26f60*/  FFMA.FTZ R185, R185, R166.reuse, -R176.reuse ;  /* 0x000000a6b9b97223 */ /* 0x180fe200000108b0 */
[----:B------:R-:W-:Y:S03]  /*26f70*/  FMNMX.FTZ R3, R198, R3, !PT ;  /* 0x00000003c6037209 */ /* 0x000fe60007810000 */
[----:B------:R-:W-:Y:S01]  /*26f80*/  MUFU.EX2 R189, R189 ;  /* 0x000000bd00bd7308 */ /* 0x000fe20000000800 */
[-CC-:B------:R-:W-:Y:S01]  /*26f90*/  FFMA.FTZ R178, R178, R166.reuse, -R176.reuse ;  /* 0x000000a6b2b27223 */ /* 0x180fe200000108b0 */
[-CC-:B------:R-:W-:Y:S01]  /*26fa0*/  FFMA.FTZ R173, R173, R166.reuse, -R176.reuse ;  /* 0x000000a6adad7223 */ /* 0x180fe200000108b0 */
[----:B------:R-:W-:Y:S01]  /*26fb0*/  FMNMX.FTZ R3, R177, R3, !PT ;  /* 0x00000003b1037209 */ /* 0x000fe20007810000 */
[-CC-:B------:R-:W-:Y:S01]  /*26fc0*/  FFMA.FTZ R190, R190, R166.reuse, -R176.reuse ;  /* 0x000000a6bebe7223 */ /* 0x180fe200000108b0 */
[-CC-:B------:R-:W-:Y:S01]  /*26fd0*/  FFMA.FTZ R191, R191, R166.reuse, -R176.reuse ;  /* 0x000000a6bfbf7223 */ /* 0x180fe200000108b0 */
[--C-:B------:R-:W-:Y:S01]  /*26fe0*/  FFMA.FTZ R194, R194, R166, -R176.reuse ;  /* 0x000000a6c2c27223 */ /* 0x100fe200000108b0 */
[----:B------:R-:W-:Y:S03]  /*26ff0*/  FMNMX.FTZ R3, R175, R3, !PT ;  /* 0x00000003af037209 */ /* 0x000fe60007810000 */
[----:B------:R-:W2:Y:S01]  /*27000*/  MUFU.EX2 R187, R187 ;  /* 0x000000bb00bb7308 */ /* 0x000ea20000000800 */
[C---:B-1----:R-:W-:Y:S01]  /*27010*/  FMUL.FTZ R5, R2.reuse, R161 ;  /* 0x000000a102057220 */ /* 0x042fe20000410000 */
[C---:B------:R-:W-:Y:S01]  /*27020*/  FMUL.FTZ R9, R2.reuse, R157 ;  /* 0x0000009d02097220 */ /* 0x040fe20000410000 */
[----:B------:R-:W-:Y:S01]  /*27030*/  FMNMX.FTZ R3, R167, R3, !PT ;  /* 0x00000003a7037209 */ /* 0x000fe20007810000 */
[C---:B------:R-:W-:Y:S01]  /*27040*/  FMUL.FTZ R16, R2.reuse, R148 ;  /* 0x0000009402107220 */ /* 0x040fe20000410000 */
[C---:B------:R-:W-:Y:S01]  /*27050*/  FMUL.FTZ R17, R2.reuse, R149 ;  /* 0x0000009502117220 */ /* 0x040fe20000410000 */
[C---:B------:R-:W-:Y:S01]  /*27060*/  FMUL.FTZ R24, R2.reuse, R140 ;  /* 0x0000008c02187220 */ /* 0x040fe20000410000 */
[----:B------:R-:W-:Y:S03]  /*27070*/  FMNMX.FTZ R3, R165, R3, !PT ;  /* 0x00000003a5037209 */ /* 0x000fe60007810000 */
[----:B------:R-:W-:Y:S01]  /*27080*/  MUFU.EX2 R186, R186 ;  /* 0x000000ba00ba7308 */ /* 0x000fe20000000800 */
[C---:B------:R-:W-:Y:S01]  /*27090*/  FMUL.FTZ R25, R2.reuse, R141 ;  /* 0x0000008d02197220 */ /* 0x040fe20000410000 */
[C---:B------:R-:W-:Y:S01]  /*270a0*/  FMUL.FTZ R32, R2.reuse, R132 ;  /* 0x0000008402207220 */ /* 0x040fe20000410000 */
[C---:B------:R-:W-:Y:S01]  /*270b0*/  FMUL.FTZ R33, R2.reuse, R133 ;  /* 0x0000008502217220 */ /* 0x040fe20000410000 */
[----:B------:R-:W1:Y:S01]  /*270c0*/  SHFL.BFLY PT, R4, R3, 0x2, 0x1f ;  /* 0x0c401f0003047f89 */ /* 0x000e6200000e0000 */
        /* <DEDUP_REMOVED lines=23> */
[----:B-1----:R-:W-:Y:S01]  /*27240*/  FMNMX.FTZ R4, R3, R4, !PT ;  /* 0x0000000403047209 */ /* 0x002fe20007810000 */
[C---:B------:R-:W-:Y:S01]  /*27250*/  FMUL.FTZ R80, R2.reuse, R80 ;  /* 0x0000005002507220 */ /* 0x040fe20000410000 */
[C---:B------:R-:W-:Y:S01]  /*27260*/  FMUL.FTZ R81, R2.reuse, R81 ;  /* 0x0000005102517220 */ /* 0x040fe20000410000 */
[C---:B------:R-:W-:Y:S01]  /*27270*/  FMUL.FTZ R84, R2.reuse, R84 ;  /* 0x0000005402547220 */ /* 0x040fe20000410000 */
[C---:B------:R-:W-:Y:S01]  /*27280*/  FMUL.FTZ R85, R2.reuse, R85 ;  /* 0x0000005502557220 */ /* 0x040fe20000410000 */
[----:B------:R-:W1:Y:S01]  /*27290*/  SHFL.BFLY PT, R3, R4, 0x1, 0x1f ;  /* 0x0c201f0004037f89 */ /* 0x000e6200000e0000 */
        /* <DEDUP_REMOVED lines=16> */
[--C-:B------:R-:W-:Y:S01]  /*273a0*/  FFMA.FTZ R195, R195, R166, -R176.reuse ;  /* 0x000000a6c3c37223 */ /* 0x100fe200000108b0 */
[C---:B------:R-:W-:Y:S01]  /*273b0*/  FMUL.FTZ R120, R2.reuse, R120 ;  /* 0x0000007802787220 */ /* 0x040fe20000410000 */
[C---:B------:R-:W-:Y:S01]  /*273c0*/  FMUL.FTZ R121, R2.reuse, R121 ;  /* 0x0000007902797220 */ /* 0x040fe20000410000 */
[----:B------:R-:W-:Y:S01]  /*273d0*/  MUFU.EX2 R190, R190 ;  /* 0x000000be00be7308 */ /* 0x000fe20000000800 */
[C---:B------:R-:W-:Y:S01]  /*273e0*/  FMUL.FTZ R124, R2.reuse, R124 ;  /* 0x0000007c027c7220 */ /* 0x040fe20000410000 */
[C---:B------:R-:W-:Y:S01]  /*273f0*/  FMUL.FTZ R125, R2.reuse, R125 ;  /* 0x0000007d027d7220 */ /* 0x040fe20000410000 */
[----:B------:R-:W-:Y:S01]  /*27400*/  FMUL.FTZ R128, R2, R128 ;  /* 0x0000008002807220 */ /* 0x000fe20000410000 */
[----:B-1----:R-:W-:Y:S01]  /*27410*/  FMNMX.FTZ R3, R4, R3, !PT ;  /* 0x0000000304037209 */ /* 0x002fe20007810000 */
[----:B------:R-:W-:Y:S01]  /*27420*/  FMUL.FTZ R129, R2, R129 ;  /* 0x0000008102817220 */ /* 0x000fe20000410000 */
[-CC-:B------:R-:W-:Y:S01]  /*27430*/  FFMA.FTZ R250, R250, R166.reuse, -R176.reuse ;  /* 0x000000a6fafa7223 */ /* 0x180fe200000108b0 */
[-C--:B------:R-:W-:Y:S01]  /*27440*/  FFMA.FTZ R251, R252, R166.reuse, -R176 ;  /* 0x000000a6fcfb7223 */ /* 0x080fe200000108b0 */
[C---:B------:R-:W-:Y:S01]  /*27450*/  FSETP.NEU.FTZ.AND P0, PT, R3.reuse, -INF , PT ;  /* 0xff8000000300780b */ /* 0x040fe20003f1d000 */
[----:B------:R-:W-:Y:S01]  /*27460*/  FMUL.FTZ R4, R166, R3 ;  /* 0x00000003a6047220 */ /* 0x000fe20000410000 */
[----:B------:R-:W-:Y:S01]  /*27470*/  FADD.FTZ R0, -R3, R0 ;  /* 0x0000000003007221 */ /* 0x000fe20000010100 */
[-CC-:B------:R-:W-:Y:S01]  /*27480*/  FFMA.FTZ R252, R179, R166.reuse, -R176.reuse ;  /* 0x000000a6b3fc7223 */ /* 0x180fe200000108b0 */
[----:B------:R-:W-:Y:S01]  /*27490*/  MUFU.EX2 R191, R191 ;  /* 0x000000bf00bf7308 */ /* 0x000fe20000000800 */
[--C-:B------:R-:W-:Y:S01]  /*274a0*/  FFMA.FTZ R201, R201, R166, -R176.reuse ;  /* 0x000000a6c9c97223 */ /* 0x100fe200000108b0 */
[----:B------:R-:W-:Y:S01]  /*274b0*/  FSEL R174, R4, RZ, P0 ;  /* 0x000000ff04ae7208 */ /* 0x000fe20000000000 */
[----:B------:R-:W-:Y:S01]  /*274c0*/  FMUL.FTZ R0, R166, R0 ;  /* 0x00000000a6007220 */ /* 0x000fe20000410000 */
[----:B------:R-:W-:Y:S01]  /*274d0*/  FMUL.FTZ R4, R2, R160 ;  /* 0x000000a002047220 */ /* 0x000fe20000410000 */
[----:B--2---:R-:W-:Y:S01]  /*274e0*/  F2FP.F16.F32.PACK_AB R160, R187, R189 ;  /* 0x000000bdbba0723e */ /* 0x004fe200000000ff */
[-C--:B------:R-:W-:Y:S01]  /*274f0*/  FFMA.FTZ R200, R200, R166.reuse, -R176 ;  /* 0x000000a6c8c87223 */ /* 0x080fe200000108b0 */
[-CC-:B------:R-:W-:Y:S01]  /*27500*/  FFMA.FTZ R188, R182, R166.reuse, -R174.reuse ;  /* 0x000000a6b6bc7223 */ /* 0x180fe200000108ae */
[-CC-:B------:R-:W-:Y:S01]  /*27510*/  FFMA.FTZ R184, R184, R166.reuse, -R174.reuse ;  /* 0x000000a6b8b87223 */ /* 0x180fe200000108ae */
[-CC-:B------:R-:W-:Y:S01]  /*27520*/  FFMA.FTZ R183, R8, R166.reuse, -R174.reuse ;  /* 0x000000a608b77223 */ /* 0x180fe200000108ae */
[----:B------:R-:W-:Y:S01]  /*27530*/  FFMA.FTZ R182, R7, R166, -R174 ;  /* 0x000000a607b67223 */ /* 0x000fe200000108ae */
[----:B------:R-:W1:Y:S01]  /*27540*/  MUFU.EX2 R0, R0 ;  /* 0x0000000000007308 */ /* 0x000e620000000800 */
[----:B------:R-:W-:Y:S01]  /*27550*/  FMUL.FTZ R8, R2, R156 ;  /* 0x0000009c02087220 */ /* 0x000fe20000410000 */
[-C--:B------:R-:W-:Y:S01]  /*27560*/  FFMA.FTZ R176, R172, R166.reuse, -R176 ;  /* 0x000000a6acb07223 */ /* 0x080fe200000108b0 */
[-CC-:B------:R-:W-:Y:S01]  /*27570*/  FFMA.FTZ R177, R177, R166.reuse, -R174.reuse ;  /* 0x000000a6b1b17223 */ /* 0x180fe200000108ae */
[-CC-:B------:R-:W-:Y:S01]  /*27580*/  FFMA.FTZ R175, R175, R166.reuse, -R174.reuse ;  /* 0x000000a6afaf7223 */ /* 0x180fe200000108ae */
[-CC-:B------:R-:W-:Y:S01]  /*27590*/  FFMA.FTZ R193, R193, R166.reuse, -R174.reuse ;  /* 0x000000a6c1c17223 */ /* 0x180fe200000108ae */
[-CC-:B------:R-:W-:Y:S01]  /*275a0*/  FFMA.FTZ R192, R192, R166.reuse, -R174.reuse ;  /* 0x000000a6c0c07223 */ /* 0x180fe200000108ae */
[-CC-:B------:R-:W-:Y:S03]  /*275b0*/  FFMA.FTZ R203, R203, R166.reuse, -R174.reuse ;  /* 0x000000a6cbcb7223 */ /* 0x180fe600000108ae */
[----:B------:R-:W-:Y:S01]  /*275c0*/  MUFU.EX2 R188, R188 ;  /* 0x000000bc00bc7308 */ /* 0x000fe20000000800 */
[-CC-:B------:R-:W-:Y:S01]  /*275d0*/  FFMA.FTZ R202, R202, R166.reuse, -R174.reuse ;  /* 0x000000a6caca7223 */ /* 0x180fe200000108ae */
[-CC-:B------:R-:W-:Y:S01]  /*275e0*/  FFMA.FTZ R199, R199, R166.reuse, -R174.reuse ;  /* 0x000000a6c7c77223 */ /* 0x180fe200000108ae */
[-CC-:B------:R-:W-:Y:S01]  /*275f0*/  FFMA.FTZ R198, R198, R166.reuse, -R174.reuse ;  /* 0x000000a6c6c67223 */ /* 0x180fe200000108ae */
[----:B------:R-:W-:Y:S01]  /*27600*/  FFMA.FTZ R167, R167, R166, -R174 ;  /* 0x000000a6a7a77223 */ /* 0x000fe200000108ae */
[----:B------:R-:W-:Y:S01]  /*27610*/  FFMA.FTZ R189, R2, R249, R189 ;  /* 0x000000f902bd7223 */ /* 0x000fe200000100bd */
[----:B------:R-:W-:Y:S04]  /*27620*/  ISETP.GT.AND P0, PT, R246, R235, PT ;  /* 0x000000ebf600720c */ /* 0x000fe80003f04270 */
[----:B------:R-:W2:Y:S01]  /*27630*/  MUFU.EX2 R184, R184 ;  /* 0x000000b800b87308 */ /* 0x000ea20000000800 */
[C---:B-1----:R-:W-:Y:S01]  /*27640*/  FMUL.FTZ R6, R0.reuse, R162 ;  /* 0x000000a200067220 */ /* 0x042fe20000410000 */
[C---:B------:R-:W-:Y:S01]  /*27650*/  FMUL.FTZ R7, R0.reuse, R163 ;  /* 0x000000a300077220 */ /* 0x040fe20000410000 */
[----:B------:R-:W-:Y:S01]  /*27660*/  F2FP.F16.F32.PACK_AB R162, R185, R186 ;  /* 0x000000bab9a2723e */ /* 0x000fe200000000ff */
[C---:B------:R-:W-:Y:S01]  /*27670*/  FMUL.FTZ R10, R0.reuse, R158 ;  /* 0x0000009e000a7220 */ /* 0x040fe20000410000 */
[C---:B------:R-:W-:Y:S01]  /*27680*/  FMUL.FTZ R11, R0.reuse, R159 ;  /* 0x0000009f000b7220 */ /* 0x040fe20000410000 */
[C---:B------:R-:W-:Y:S01]  /*27690*/  FMUL.FTZ R18, R0.reuse, R150 ;  /* 0x0000009600127220 */ /* 0x040fe20000410000 */
[C---:B------:R-:W-:Y:S03]  /*276a0*/  FMUL.FTZ R19, R0.reuse, R151 ;  /* 0x0000009700137220 */ /* 0x040fe60000410000 */
[----:B------:R-:W-:Y:S01]  /*276b0*/  MUFU.EX2 R183, R183 ;  /* 0x000000b700b77308 */ /* 0x000fe20000000800 */
[----:B------:R-:W1:Y:S01]  /*276c0*/  LDSM.16.MT88.4 R156, [R227+0x10000] ;  /* 0x01000000e39c783b */ /* 0x000e620000004200 */
[C---:B------:R-:W-:Y:S01]  /*276d0*/  FMUL.FTZ R26, R0.reuse, R142 ;  /* 0x0000008e001a7220 */ /* 0x040fe20000410000 */
[C---:B------:R-:W-:Y:S01]  /*276e0*/  FMUL.FTZ R27, R0.reuse, R143 ;  /* 0x0000008f001b7220 */ /* 0x040fe20000410000 */
[C---:B------:R-:W-:Y:S01]  /*276f0*/  FMUL.FTZ R34, R0.reuse, R134 ;  /* 0x0000008600227220 */ /* 0x040fe20000410000 */
[C---:B------:R-:W-:Y:S01]  /*27700*/  FMUL.FTZ R35, R0.reuse, R135 ;  /* 0x0000008700237220 */ /* 0x040fe20000410000 */
[C---:B------:R-:W-:Y:S01]  /*27710*/  FMUL.FTZ R38, R0.reuse, R38 ;  /* 0x0000002600267220 */ /* 0x040fe20000410000 */
[----:B------:R-:W-:Y:S03]  /*27720*/  FMUL.FTZ R39, R0, R39 ;  /* 0x0000002700277220 */ /* 0x000fe60000410000 */
[----:B------:R-:W3:Y:S01]  /*27730*/  MUFU.EX2 R182, R182 ;  /* 0x000000b600b67308 */ /* 0x000ee20000000800 */
[----:B--2---:R-:W-:Y:S01]  /*27740*/  F2FP.F16.F32.PACK_AB R161, R184, R188 ;  /* 0x000000bcb8a1723e */ /* 0x004fe200000000ff */
[----:B------:R-:W2:Y:S01]  /*27750*/  LDSM.16.MT88.4 R148, [R230+0x12000] ;  /* 0x01200000e694783b */ /* 0x000ea20000004200 */
[C---:B------:R-:W-:Y:S01]  /*27760*/  FMUL.FTZ R42, R0.reuse, R42 ;  /* 0x0000002a002a7220 */ /* 0x040fe20000410000 */
[C---:B------:R-:W-:Y:S01]  /*27770*/  FMUL.FTZ R43, R0.reuse, R43 ;  /* 0x0000002b002b7220 */ /* 0x040fe20000410000 */
[C---:B------:R-:W-:Y:S01]  /*27780*/  FMUL.FTZ R46, R0.reuse, R46 ;  /* 0x0000002e002e7220 */ /* 0x040fe20000410000 */
[C---:B------:R-:W-:Y:S01]  /*27790*/  FMUL.FTZ R47, R0.reuse, R47 ;  /* 0x0000002f002f7220 */ /* 0x040fe20000410000 */
[C---:B------:R-:W-:Y:S01]  /*277a0*/  FMUL.FTZ R50, R0.reuse, R50 ;  /* 0x0000003200327220 */ /* 0x040fe20000410000 */
[C---:B------:R-:W-:Y:S01]  /*277b0*/  FMUL.FTZ R51, R0.reuse, R51 ;  /* 0x0000003300337220 */ /* 0x040fe20000410000 */
[C---:B------:R-:W-:Y:S01]  /*277c0*/  FMUL.FTZ R54, R0.reuse, R54 ;  /* 0x0000003600367220 */ /* 0x040fe20000410000 */
[----:B------:R-:W4:Y:S01]  /*277d0*/  LDSM.16.MT88.4 R140, [R229+0x12000] ;  /* 0x01200000e58c783b */ /* 0x000f220000004200 */
[C---:B------:R-:W-:Y:S01]  /*277e0*/  FMUL.FTZ R55, R0.reuse, R55 ;  /* 0x0000003700377220 */ /* 0x040fe20000410000 */
[C---:B------:R-:W-:Y:S01]  /*277f0*/  FMUL.FTZ R58, R0.reuse, R58 ;  /* 0x0000003a003a7220 */ /* 0x040fe20000410000 */
[C---:B------:R-:W-:Y:S01]  /*27800*/  FMUL.FTZ R59, R0.reuse, R59 ;  /* 0x0000003b003b7220 */ /* 0x040fe20000410000 */
[C---:B------:R-:W-:Y:S01]  /*27810*/  FMUL.FTZ R62, R0.reuse, R62 ;  /* 0x0000003e003e7220 */ /* 0x040fe20000410000 */
[C---:B------:R-:W-:Y:S01]  /*27820*/  FMUL.FTZ R63, R0.reuse, R63 ;  /* 0x0000003f003f7220 */ /* 0x040fe20000410000 */
[----:B------:R-:W-:Y:S01]  /*27830*/  FMUL.FTZ R66, R0, R66 ;  /* 0x0000004200427220 */ /* 0x000fe20000410000 */
[----:B---3--:R-:W-:Y:S01]  /*27840*/  F2FP.F16.F32.PACK_AB R163, R182, R183 ;  /* 0x000000b7b6a3723e */ /* 0x008fe200000000ff */
[----:B------:R-:W3:Y:S01]  /*27850*/  LDSM.16.MT88.4 R132, [R228+0x12000] ;  /* 0x01200000e484783b */ /* 0x000ee20000004200 */
[C---:B------:R-:W-:Y:S01]  /*27860*/  FMUL.FTZ R67, R0.reuse, R67 ;  /* 0x0000004300437220 */ /* 0x040fe20000410000 */
[C---:B------:R-:W-:Y:S01]  /*27870*/  FMUL.FTZ R70, R0.reuse, R70 ;  /* 0x0000004600467220 */ /* 0x040fe20000410000 */
[C---:B------:R-:W-:Y:S01]  /*27880*/  FMUL.FTZ R71, R0.reuse, R71 ;  /* 0x0000004700477220 */ /* 0x040fe20000410000 */
[C---:B------:R-:W-:Y:S01]  /*27890*/  FMUL.FTZ R74, R0.reuse, R74 ;  /* 0x0000004a004a7220 */ /* 0x040fe20000410000 */
[C---:B------:R-:W-:Y:S01]  /*278a0*/  FMUL.FTZ R75, R0.reuse, R75 ;  /* 0x0000004b004b7220 */ /* 0x040fe20000410000 */
[C---:B------:R-:W-:Y:S01]  /*278b0*/  HMMA.16816.F32 R4, R160.reuse, R12, R4 ;  /* 0x0000000ca004723c */ /* 0x040fe20000001804 */
[----:B------:R-:W5:Y:S04]  /*278c0*/  MUFU.EX2 R193, R193 ;  /* 0x000000c100c17308 */ /* 0x000f680000000800 */
[----:B------:R-:W-:Y:S01]  /*278d0*/  FMUL.FTZ R78, R0, R78 ;  /* 0x0000004e004e7220 */ /* 0x000fe20000410000 */
[C---:B------:R-:W-:Y:S05]  /*278e0*/  HMMA.16816.F32 R8, R160.reuse, R14, R8 ;  /* 0x0000000ea008723c */ /* 0x040fea0000001808 */
[----:B------:R-:W5:Y:S01]  /*278f0*/  MUFU.EX2 R192, R192 ;  /* 0x000000c000c07308 */ /* 0x000f620000000800 */
[C---:B------:R-:W-:Y:S01]  /*27900*/  FMUL.FTZ R12, R2.reuse, R152 ;  /* 0x00000098020c7220 */ /* 0x040fe20000410000 */
[----:B------:R-:W-:Y:S01]  /*27910*/  FMUL.FTZ R13, R2, R153 ;  /* 0x00000099020d7220 */ /* 0x000fe20000410000 */
[C---:B------:R-:W-:Y:S03]  /*27920*/  FMUL.FTZ R14, R0.reuse, R154 ;  /* 0x0000009a000e7220 */ /* 0x040fe60000410000 */
[C---:B------:R-:W-:Y:S02]  /*27930*/  FMUL.FTZ R15, R0.reuse, R155 ;  /* 0x0000009b000f7220 */ /* 0x040fe40000410000 */
[----:B------:R-:W-:Y:S01]  /*27940*/  LDSM.16.MT88.4 R152, [R228+0x10800] ;  /* 0x01080000e498783b */ /* 0x000fe20000004200 */
[C---:B------:R-:W-:Y:S01]  /*27950*/  FMUL.FTZ R79, R0.reuse, R79 ;  /* 0x0000004f004f7220 */ /* 0x040fe20000410000 */
[C---:B------:R-:W-:Y:S01]  /*27960*/  FMUL.FTZ R82, R0.reuse, R82 ;  /* 0x0000005200527220 */ /* 0x040fe20000410000 */
[C---:B------:R-:W-:Y:S01]  /*27970*/  FMUL.FTZ R83, R0.reuse, R83 ;  /* 0x0000005300537220 */ /* 0x040fe20000410000 */
[C---:B------:R-:W-:Y:S01]  /*27980*/  FMUL.FTZ R86, R0.reuse, R86 ;  /* 0x0000005600567220 */ /* 0x040fe20000410000 */
[C---:B------:R-:W-:Y:S01]  /*27990*/  HMMA.16816.F32 R12, R160.reuse, R20, R12 ;  /* 0x00000014a00c723c */ /* 0x040fe2000000180c */
[----:B------:R-:W5:Y:S02]  /*279a0*/  MUFU.EX2 R194, R194 ;  /* 0x000000c200c27308 */ /* 0x000f640000000800 */
[C---:B------:R-:W-:Y:S01]  /*279b0*/  FMUL.FTZ R87, R0.reuse, R87 ;  /* 0x0000005700577220 */ /* 0x040fe20000410000 */
[C---:B------:R-:W-:Y:S01]  /*279c0*/  FMUL.FTZ R90, R0.reuse, R90 ;  /* 0x0000005a005a7220 */ /* 0x040fe20000410000 */
        /* <DEDUP_REMOVED lines=23> */
[----:B------:R-:W5:Y:S01]  /*27b40*/  LDSM.16.MT88.4 R136, [R227+0x12000] ;  /* 0x01200000e388783b */ /* 0x000f620000004200 */
[C---:B------:R-:W-:Y:S01]  /*27b50*/  FMUL.FTZ R107, R0.reuse, R107 ;  /* 0x0000006b006b7220 */ /* 0x040fe20000410000 */
[C---:B------:R-:W-:Y:S01]  /*27b60*/  FMUL.FTZ R110, R0.reuse, R110 ;  /* 0x0000006e006e7220 */ /* 0x040fe20000410000 */
[C---:B------:R-:W-:Y:S01]  /*27b70*/  FMUL.FTZ R111, R0.reuse, R111 ;  /* 0x0000006f006f7220 */ /* 0x040fe20000410000 */
[C---:B------:R-:W-:Y:S01]  /*27b80*/  FMUL.FTZ R114, R0.reuse, R114 ;  /* 0x0000007200727220 */ /* 0x040fe20000410000 */
[C---:B-1----:R-:W-:Y:S01]  /*27b90*/  HMMA.16816.F32 R28, R160.reuse, R156, R28 ;  /* 0x0000009ca01c723c */ /* 0x042fe2000000181c */
[----:B------:R-:W-:Y:S02]  /*27ba0*/  MUFU.EX2 R203, R203 ;  /* 0x000000cb00cb7308 */ /* 0x000fe40000000800 */
[C---:B------:R-:W-:Y:S01]  /*27bb0*/  FMUL.FTZ R115, R0.reuse, R115 ;  /* 0x0000007300737220 */ /* 0x040fe20000410000 */
[C---:B------:R-:W-:Y:S01]  /*27bc0*/  FMUL.FTZ R118, R0.reuse, R118 ;  /* 0x0000007600767220 */ /* 0x040fe20000410000 */
[C---:B------:R-:W-:Y:S01]  /*27bd0*/  FMUL.FTZ R119, R0.reuse, R119 ;  /* 0x0000007700777220 */ /* 0x040fe20000410000 */
[C---:B------:R-:W-:Y:S01]  /*27be0*/  HMMA.16816.F32 R32, R160.reuse, R158, R32 ;  /* 0x0000009ea020723c */ /* 0x040fe20000001820 */
[----:B------:R-:W-:Y:S04]  /*27bf0*/  LDSM.16.MT88.4 R156, [R229+0x12800] ;  /* 0x01280000e59c783b */ /* 0x000fe80000004200 */
[----:B------:R-:W-:Y:S01]  /*27c00*/  MUFU.EX2 R202, R202 ;  /* 0x000000ca00ca7308 */ /* 0x000fe20000000800 */
[C---:B------:R-:W-:Y:S01]  /*27c10*/  FMUL.FTZ R122, R0.reuse, R122 ;  /* 0x0000007a007a7220 */ /* 0x040fe20000410000 */
[C---:B--2---:R-:W-:Y:S04]  /*27c20*/  HMMA.16816.F32 R36, R160.reuse, R148, R36 ;  /* 0x00000094a024723c */ /* 0x044fe80000001824 */
[C---:B------:R-:W-:Y:S02]  /*27c30*/  FMUL.FTZ R123, R0.reuse, R123 ;  /* 0x0000007b007b7220 */ /* 0x040fe40000410000 */
[C---:B------:R-:W-:Y:S01]  /*27c40*/  HMMA.16816.F32 R40, R160.reuse, R150, R40 ;  /* 0x00000096a028723c */ /* 0x040fe20000001828 */
[----:B------:R-:W-:Y:S01]  /*27c50*/  LDSM.16.MT88.4 R148, [R229+0x10800] ;  /* 0x01080000e594783b */ /* 0x000fe20000004200 */
[----:B------:R-:W1:Y:S03]  /*27c60*/  MUFU.EX2 R201, R201 ;  /* 0x000000c900c97308 */ /* 0x000e660000000800 */
[C---:B------:R-:W-:Y:S01]  /*27c70*/  FMUL.FTZ R126, R0.reuse, R126 ;  /* 0x0000007e007e7220 */ /* 0x040fe20000410000 */
[C---:B----4-:R-:W-:Y:S06]  /*27c80*/  HMMA.16816.F32 R44, R160.reuse, R140, R44 ;  /* 0x0000008ca02c723c */ /* 0x050fec000000182c */
[----:B------:R-:W2:Y:S01]  /*27c90*/  MUFU.EX2 R200, R200 ;  /* 0x000000c800c87308 */ /* 0x000ea20000000800 */
[C---:B------:R-:W-:Y:S01]  /*27ca0*/  FMUL.FTZ R127, R0.reuse, R127 ;  /* 0x0000007f007f7220 */ /* 0x040fe20000410000 */
[C---:B------:R-:W-:Y:S01]  /*27cb0*/  HMMA.16816.F32 R48, R160.reuse, R142, R48 ;  /* 0x0000008ea030723c */ /* 0x040fe20000001830 */
[----:B------:R-:W4:Y:S02]  /*27cc0*/  LDSM.16.MT88.4 R140, [R230+0x14000] ;  /* 0x01400000e68c783b */ /* 0x000f240000004200 */
[C---:B------:R-:W-:Y:S03]  /*27cd0*/  FMUL.FTZ R130, R0.reuse, R130 ;  /* 0x0000008200827220 */ /* 0x040fe60000410000 */
[C---:B---3--:R-:W-:Y:S02]  /*27ce0*/  HMMA.16816.F32 R52, R160.reuse, R132, R52 ;  /* 0x00000084a034723c */ /* 0x048fe40000001834 */
[----:B------:R-:W-:Y:S03]  /*27cf0*/  MUFU.EX2 R199, R199 ;  /* 0x000000c700c77308 */ /* 0x000fe60000000800 */
[C---:B------:R-:W-:Y:S01]  /*27d00*/  FMUL.FTZ R131, R0.reuse, R131 ;  /* 0x0000008300837220 */ /* 0x040fe20000410000 */
[C---:B------:R-:W-:Y:S01]  /*27d10*/  HMMA.16816.F32 R56, R160.reuse, R134, R56 ;  /* 0x00000086a038723c */ /* 0x040fe20000001838 */
[----:B------:R-:W3:Y:S05]  /*27d20*/  LDSM.16.MT88.4 R132, [R229+0x14000] ;  /* 0x01400000e584783b */ /* 0x000eea0000004200 */
[----:B------:R-:W-:Y:S01]  /*27d30*/  MUFU.EX2 R198, R198 ;  /* 0x000000c600c67308 */ /* 0x000fe20000000800 */
[----:B------:R-:W-:Y:S01]  /*27d40*/  FFMA.FTZ R188, R0, R248, R188 ;  /* 0x000000f800bc7223 */ /* 0x000fe200000100bc */
[C---:B-----5:R-:W-:Y:S08]  /*27d50*/  HMMA.16816.F32 R60, R160.reuse, R136, R60 ;  /* 0x00000088a03c723c */ /* 0x060ff0000000183c */
[----:B------:R-:W5:Y:S01]  /*27d60*/  MUFU.EX2 R252, R252 ;  /* 0x000000fc00fc7308 */ /* 0x000f620000000800 */
[C---:B------:R-:W-:Y:S01]  /*27d70*/  HMMA.16816.F32 R64, R160.reuse, R138, R64 ;  /* 0x0000008aa040723c */ /* 0x040fe20000001840 */
[----:B------:R-:W1:Y:S02]  /*27d80*/  LDSM.16.MT88.4 R136, [R228+0x14000] ;  /* 0x01400000e488783b */ /* 0x000e640000004200 */
[----:B------:R-:W-:Y:S01]  /*27d90*/  MOV R0, R3 ;  /* 0x0000000300007202 */ /* 0x000fe20000000f00 */
[----:B------:R-:W-:Y:S05]  /*27da0*/  FADD.FTZ R189, R187, R189 ;  /* 0x000000bdbbbd7221 */ /* 0x000fea0000010000 */
[----:B------:R-:W-:Y:S02]  /*27db0*/  MUFU.EX2 R167, R167 ;  /* 0x000000a700a77308 */ /* 0x000fe40000000800 */
[----:B------:R-:W-:Y:S01]  /*27dc0*/  FADD.FTZ R188, R184, R188 ;  /* 0x000000bcb8bc7221 */ /* 0x000fe20000010000 */
[----:B------:R-:W-:Y:S03]  /*27dd0*/  FADD.FTZ R189, R186, R189 ;  /* 0x000000bdbabd7221 */ /* 0x000fe60000010000 */
[----:B------:R-:W-:Y:S01]  /*27de0*/  FADD.FTZ R188, R183, R188 ;  /* 0x000000bcb7bc7221 */ /* 0x000fe20000010000 */
[----:B------:R-:W-:Y:S01]  /*27df0*/  MOV R2, R164 ;  /* 0x000000a400027202 */ /* 0x000fe20000000f00 */
[----:B------:R-:W-:Y:S02]  /*27e00*/  FADD.FTZ R189, R185, R189 ;  /* 0x000000bdb9bd7221 */ /* 0x000fe40000010000 */
[----:B------:R-:W-:Y:S01]  /*27e10*/  FADD.FTZ R188, R182, R188 ;  /* 0x000000bcb6bc7221 */ /* 0x000fe20000010000 */
[C---:B----4-:R-:W-:Y:S03]  /*27e20*/  HMMA.16816.F32 R68, R160.reuse, R140, R68 ;  /* 0x0000008ca044723c */ /* 0x050fe60000001844 */
[----:B------:R-:W-:Y:S01]  /*27e30*/  FADD.FTZ R189, R190, R189 ;  /* 0x000000bdbebd7221 */ /* 0x000fe20000010000 */
[----:B------:R-:W-:Y:S02]  /*27e40*/  FADD.FTZ R188, R193, R188 ;  /* 0x000000bcc1bc7221 */ /* 0x000fe40000010000 */
[C---:B------:R-:W-:Y:S01]  /*27e50*/  HMMA.16816.F32 R72, R160.reuse, R142, R72 ;  /* 0x0000008ea048723c */ /* 0x040fe20000001848 */
[----:B------:R-:W4:Y:S04]  /*27e60*/  LDSM.16.MT88.4 R140, [R227+0x14000] ;  /* 0x01400000e38c783b */ /* 0x000f280000004200 */
[----:B------:R-:W-:Y:S01]  /*27e70*/  FADD.FTZ R189, R191, R189 ;  /* 0x000000bdbfbd7221 */ /* 0x000fe20000010000 */
[C---:B---3--:R-:W-:Y:S05]  /*27e80*/  HMMA.16816.F32 R76, R160.reuse, R132, R76 ;  /* 0x00000084a04c723c */ /* 0x048fea000000184c */
[----:B------:R-:W-:Y:S01]  /*27e90*/  FADD.FTZ R188, R192, R188 ;  /* 0x000000bcc0bc7221 */ /* 0x000fe20000010000 */
[C---:B------:R-:W-:Y:S01]  /*27ea0*/  HMMA.16816.F32 R80, R160.reuse, R134, R80 ;  /* 0x00000086a050723c */ /* 0x040fe20000001850 */
[----:B------:R-:W3:Y:S04]  /*27eb0*/  LDSM.16.MT88.4 R132, [R230+0x16000] ;  /* 0x01600000e684783b */ /* 0x000ee80000004200 */
[----:B------:R-:W-:Y:S01]  /*27ec0*/  FADD.FTZ R189, R194, R189 ;  /* 0x000000bdc2bd7221 */ /* 0x000fe20000010000 */
[C---:B-1----:R-:W-:Y:S05]  /*27ed0*/  HMMA.16816.F32 R84, R160.reuse, R136, R84 ;  /* 0x00000088a054723c */ /* 0x042fea0000001854 */
[----:B------:R-:W-:Y:S01]  /*27ee0*/  FADD.FTZ R189, R195, R189 ;  /* 0x000000bdc3bd7221 */ /* 0x000fe20000010000 */
[C---:B------:R-:W-:Y:S01]  /*27ef0*/  HMMA.16816.F32 R88, R160.reuse, R138, R88 ;  /* 0x0000008aa058723c */ /* 0x040fe20000001858 */
[----:B------:R-:W1:Y:S04]  /*27f00*/  LDSM.16.MT88.4 R136, [R229+0x16000] ;  /* 0x01600000e588783b */ /* 0x000e680000004200 */
[----:B------:R-:W-:Y:S06]  /*27f10*/  FADD.FTZ R189, R250, R189 ;  /* 0x000000bdfabd7221 */ /* 0x000fec0000010000 */
[----:B------:R-:W-:Y:S04]  /*27f20*/  FADD.FTZ R189, R251, R189 ;  /* 0x000000bdfbbd7221 */ /* 0x000fe80000010000 */
[----:B------:R-:W-:Y:S01]  /*27f30*/  FADD.FTZ R189, R201, R189 ;  /* 0x000000bdc9bd7221 */ /* 0x000fe20000010000 */
[C---:B----4-:R-:W-:Y:S03]  /*27f40*/  HMMA.16816.F32 R92, R160.reuse, R140, R92 ;  /* 0x0000008ca05c723c */ /* 0x050fe6000000185c */
[----:B--2---:R-:W-:Y:S03]  /*27f50*/  FADD.FTZ R189, R200, R189 ;  /* 0x000000bdc8bd7221 */ /* 0x004fe60000010000 */
[C---:B------:R-:W-:Y:S01]  /*27f60*/  HMMA.16816.F32 R96, R160.reuse, R142, R96 ;  /* 0x0000008ea060723c */ /* 0x040fe20000001860 */
[----:B------:R-:W2:Y:S04]  /*27f70*/  LDSM.16.MT88.4 R140, [R228+0x16000] ;  /* 0x01600000e48c783b */ /* 0x000ea80000004200 */
[----:B-----5:R-:W-:Y:S01]  /*27f80*/  FADD.FTZ R189, R252, R189 ;  /* 0x000000bdfcbd7221 */ /* 0x020fe20000010000 */
[C---:B---3--:R-:W-:Y:S06]  /*27f90*/  HMMA.16816.F32 R100, R160.reuse, R132, R100 ;  /* 0x00000084a064723c */ /* 0x048fec0000001864 */
[C---:B------:R-:W-:Y:S01]  /*27fa0*/  HMMA.16816.F32 R104, R160.reuse, R134, R104 ;  /* 0x00000086a068723c */ /* 0x040fe20000001868 */
[----:B------:R-:W3:Y:S05]  /*27fb0*/  LDSM.16.MT88.4 R132, [R227+0x16000] ;  /* 0x01600000e384783b */ /* 0x000eea0000004200 */
[C---:B-1----:R-:W-:Y:S06]  /*27fc0*/  HMMA.16816.F32 R108, R160.reuse, R136, R108 ;  /* 0x00000088a06c723c */ /* 0x042fec000000186c */
[C---:B------:R-:W-:Y:S05]  /*27fd0*/  HMMA.16816.F32 R112, R160.reuse, R138, R112 ;  /* 0x0000008aa070723c */ /* 0x040fea0000001870 */
[-CC-:B------:R-:W-:Y:S01]  /*27fe0*/  FFMA.FTZ R136, R197, R166.reuse, -R174.reuse ;  /* 0x000000a6c5887223 */ /* 0x180fe200000108ae */
[-CC-:B------:R-:W-:Y:S01]  /*27ff0*/  FFMA.FTZ R197, R196, R166.reuse, -R174.reuse ;  /* 0x000000a6c4c57223 */ /* 0x180fe200000108ae */
[----:B------:R-:W-:Y:S01]  /*28000*/  F2FP.F16.F32.PACK_AB R137, R192, R193 ;  /* 0x000000c1c089723e */ /* 0x000fe200000000ff */
[----:B------:R-:W-:Y:S01]  /*28010*/  FFMA.FTZ R174, R165, R166, -R174 ;  /* 0x000000a6a5ae7223 */ /* 0x000fe200000108ae */
[----:B------:R1:W4:Y:S02]  /*28020*/  MUFU.EX2 R196, R136 ;  /* 0x0000008800c47308 */ /* 0x0003240000000800 */
[----:B------:R-:W-:Y:S01]  /*28030*/  F2FP.F16.F32.PACK_AB R138, R195, R194 ;  /* 0x000000c2c38a723e */ /* 0x000fe200000000ff */
[C---:B--2---:R-:W-:Y:S07]  /*28040*/  HMMA.16816.F32 R116, R160.reuse, R140, R116 ;  /* 0x0000008ca074723c */ /* 0x044fee0000001874 */
[----:B------:R-:W2:Y:S01]  /*28050*/  MUFU.EX2 R197, R197 ;  /* 0x000000c500c57308 */ /* 0x000ea20000000800 */
[C---:B------:R-:W-:Y:S01]  /*28060*/  HMMA.16816.F32 R120, R160.reuse, R142, R120 ;  /* 0x0000008ea078723c */ /* 0x040fe20000001878 */
[----:B------:R-:W5:Y:S08]  /*28070*/  LDSM.16.MT88.4 R140, [R227+0x10800] ;  /* 0x01080000e38c783b */ /* 0x000f700000004200 */
[----:B------:R-:W-:Y:S02]  /*28080*/  MUFU.EX2 R165, R174 ;  /* 0x000000ae00a57308 */ /* 0x000fe40000000800 */
[----:B-1----:R-:W-:Y:S01]  /*28090*/  F2FP.F16.F32.PACK_AB R136, R191, R190 ;  /* 0x000000bebf88723e */ /* 0x002fe200000000ff */
[C---:B---3--:R-:W-:Y:S03]  /*280a0*/  HMMA.16816.F32 R124, R160.reuse, R132, R124 ;  /* 0x00000084a07c723c */ /* 0x048fe6000000187c */
[----:B----4-:R-:W-:Y:S03]  /*280b0*/  FADD.FTZ R188, R196, R188 ;  /* 0x000000bcc4bc7221 */ /* 0x010fe60000010000 */
[----:B------:R-:W-:Y:S01]  /*280c0*/  HMMA.16816.F32 R128, R160, R134, R128 ;  /* 0x00000086a080723c */ /* 0x000fe20000001880 */
[----:B------:R-:W1:Y:S04]  /*280d0*/  LDSM.16.MT88.4 R132, [R230+0x12800] ;  /* 0x01280000e684783b */ /* 0x000e680000004200 */
[C---:B--2---:R-:W-:Y:S01]  /*280e0*/  F2FP.F16.F32.PACK_AB R139, R197.reuse, R196 ;  /* 0x000000c4c58b723e */ /* 0x044fe200000000ff */
[----:B------:R-:W-:Y:S03]  /*280f0*/  FADD.FTZ R188, R197, R188 ;  /* 0x000000bcc5bc7221 */ /* 0x000fe60000010000 */
[----:B------:R-:W-:Y:S02]  /*28100*/  LDSM.16.MT88.4 R160, [R230+0x14800] ;  /* 0x01480000e6a0783b */ /* 0x000fe40000004200 */
        /* <DEDUP_REMOVED lines=9> */
[----:B------:R-:W3:Y:S05]  /*281a0*/  LDSM.16.MT88.4 R148, [R227+0x12800] ;  /* 0x01280000e394783b */ /* 0x000eea0000004200 */
[C---:B------:R-:W-:Y:S06]  /*281b0*/  HMMA.16816.F32 R20, R136.reuse, R152, R20 ;  /* 0x000000988814723c */ /* 0x040fec0000001814 */
        /* <DEDUP_REMOVED lines=27> */
[C---:B------:R-:W-:Y:S05]  /*28370*/  HMMA.16816.F32 R96, R136.reuse, R134, R96 ;  /* 0x000000868860723c */ /* 0x040fea0000001860 */
[----:B------:R-:W-:Y:S01]  /*28380*/  F2FP.F16.F32.PACK_AB R132, R251, R250 ;  /* 0x000000fafb84723e */ /* 0x000fe200000000ff */
[C---:B------:R-:W-:Y:S05]  /*28390*/  HMMA.16816.F32 R100, R136.reuse, R140, R100 ;  /* 0x0000008c8864723c */ /* 0x040fea0000001864 */
[----:B------:R-:W-:Y:S01]  /*283a0*/  F2FP.F16.F32.PACK_AB R133, R202, R203 ;  /* 0x000000cbca85723e */ /* 0x000fe200000000ff */
[C---:B------:R-:W-:Y:S01]  /*283b0*/  HMMA.16816.F32 R104, R136.reuse, R142, R104 ;  /* 0x0000008e8868723c */ /* 0x040fe20000001868 */
[----:B------:R-:W1:Y:S04]  /*283c0*/  LDSM.16.MT88.4 R140, [R229+0x11000] ;  /* 0x01100000e58c783b */ /* 0x000e680000004200 */
[----:B------:R-:W-:Y:S01]  /*283d0*/  F2FP.F16.F32.PACK_AB R134, R200, R201 ;  /* 0x000000c9c886723e */ /* 0x000fe200000000ff */
[C---:B--2---:R-:W-:Y:S05]  /*283e0*/  HMMA.16816.F32 R108, R136.reuse, R144, R108 ;  /* 0x00000090886c723c */ /* 0x044fea000000186c */
[----:B------:R-:W-:Y:S01]  /*283f0*/  F2FP.F16.F32.PACK_AB R135, R198, R199 ;  /* 0x000000c7c687723e */ /* 0x000fe200000000ff */
[C---:B------:R-:W-:Y:S01]  /*28400*/  HMMA.16816.F32 R112, R136.reuse, R146, R112 ;  /* 0x000000928870723c */ /* 0x040fe20000001870 */
[----:B------:R-:W2:Y:S05]  /*28410*/  LDSM.16.MT88.4 R144, [R227+0x11000] ;  /* 0x01100000e390783b */ /* 0x000eaa0000004200 */
[C---:B---3--:R-:W-:Y:S06]  /*28420*/  HMMA.16816.F32 R116, R136.reuse, R148, R116 ;  /* 0x000000948874723c */ /* 0x048fec0000001874 */
[C---:B------:R-:W-:Y:S01]  /*28430*/  HMMA.16816.F32 R120, R136.reuse, R150, R120 ;  /* 0x000000968878723c */ /* 0x040fe20000001878 */
[----:B------:R-:W3:Y:S05]  /*28440*/  LDSM.16.MT88.4 R148, [R230+0x13000] ;  /* 0x01300000e694783b */ /* 0x000eea0000004200 */
[C---:B----4-:R-:W-:Y:S06]  /*28450*/  HMMA.16816.F32 R124, R136.reuse, R152, R124 ;  /* 0x00000098887c723c */ /* 0x050fec000000187c */
[----:B------:R-:W-:Y:S01]  /*28460*/  HMMA.16816.F32 R128, R136, R154, R128 ;  /* 0x0000009a8880723c */ /* 0x000fe20000001880 */
[----:B------:R-:W4:Y:S05]  /*28470*/  LDSM.16.MT88.4 R136, [R229+0x13000] ;  /* 0x01300000e588783b */ /* 0x000f2a0000004200 */
[C---:B------:R-:W-:Y:S03]  /*28480*/  HMMA.16816.F32 R4, R132.reuse, R156, R4 ;  /* 0x0000009c8404723c */ /* 0x040fe60000001804 */
[----:B------:R-:W5:Y:S03]  /*28490*/  LDSM.16.MT88.4 R152, [R228+0x13000] ;  /* 0x01300000e498783b */ /* 0x000f660000004200 */
[C---:B------:R-:W-:Y:S05]  /*284a0*/  HMMA.16816.F32 R8, R132.reuse, R158, R8 ;  /* 0x0000009e8408723c */ /* 0x040fea0000001808 */
[----:B------:R-:W5:Y:S01]  /*284b0*/  LDSM.16.MT88.4 R156, [R227+0x13000] ;  /* 0x01300000e39c783b */ /* 0x000f620000004200 */
[C---:B-1----:R-:W-:Y:S06]  /*284c0*/  HMMA.16816.F32 R12, R132.reuse, R140, R12 ;  /* 0x0000008c840c723c */ /* 0x042fec000000180c */
[C---:B------:R-:W-:Y:S01]  /*284d0*/  HMMA.16816.F32 R16, R132.reuse, R142, R16 ;  /* 0x0000008e8410723c */ /* 0x040fe20000001810 */
[----:B------:R-:W1:Y:S05]  /*284e0*/  LDSM.16.MT88.4 R140, [R230+0x15000] ;  /* 0x01500000e68c783b */ /* 0x000e6a0000004200 */
[C---:B------:R-:W-:Y:S01]  /*284f0*/  HMMA.16816.F32 R20, R132.reuse, R160, R20 ;  /* 0x000000a08414723c */ /* 0x040fe20000001814 */
[----:B------:R-:W1:Y:S05]  /*28500*/  MUFU.EX2 R160, R178 ;  /* 0x000000b200a07308 */ /* 0x000e6a0000000800 */
[C---:B------:R-:W-:Y:S05]  /*28510*/  HMMA.16816.F32 R24, R132.reuse, R162, R24 ;  /* 0x000000a28418723c */ /* 0x040fea0000001818 */
[----:B------:R-:W-:Y:S01]  /*28520*/  MUFU.EX2 R161, R177 ;  /* 0x000000b100a17308 */ /* 0x000fe20000000800 */
[C---:B--2---:R-:W-:Y:S09]  /*28530*/  HMMA.16816.F32 R28, R132.reuse, R144, R28 ;  /* 0x00000090841c723c */ /* 0x044ff2000000181c */
[----:B------:R-:W-:Y:S01]  /*28540*/  MUFU.EX2 R163, R175 ;  /* 0x000000af00a37308 */ /* 0x000fe20000000800 */
[C---:B------:R-:W-:Y:S01]  /*28550*/  HMMA.16816.F32 R32, R132.reuse, R146, R32 ;  /* 0x000000928420723c */ /* 0x040fe20000001820 */
[----:B------:R-:W2:Y:S05]  /*28560*/  LDSM.16.MT88.4 R144, [R228+0x15000] ;  /* 0x01500000e490783b */ /* 0x000eaa0000004200 */
[C---:B---3--:R-:W-:Y:S03]  /*28570*/  HMMA.16816.F32 R36, R132.reuse, R148, R36 ;  /* 0x000000948424723c */ /* 0x048fe60000001824 */
[----:B------:R3:W-:Y:S03]  /*28580*/  MUFU.EX2 R162, R173 ;  /* 0x000000ad00a27308 */ /* 0x0007e60000000800 */
[C---:B------:R-:W-:Y:S01]  /*28590*/  HMMA.16816.F32 R40, R132.reuse, R150, R40 ;  /* 0x000000968428723c */ /* 0x040fe20000001828 */
[----:B------:R-:W2:Y:S05]  /*285a0*/  LDSM.16.MT88.4 R148, [R227+0x15000] ;  /* 0x01500000e394783b */ /* 0x000eaa0000004200 */
[C---:B----4-:R-:W-:Y:S06]  /*285b0*/  HMMA.16816.F32 R44, R132.reuse, R136, R44 ;  /* 0x00000088842c723c */ /* 0x050fec000000182c */
[C---:B------:R-:W-:Y:S01]  /*285c0*/  HMMA.16816.F32 R48, R132.reuse, R138, R48 ;  /* 0x0000008a8430723c */ /* 0x040fe20000001830 */
[----:B------:R-:W4:Y:S05]  /*285d0*/  LDSM.16.MT88.4 R136, [R230+0x17000] ;  /* 0x01700000e688783b */ /* 0x000f2a0000004200 */
[C---:B-----5:R-:W-:Y:S03]  /*285e0*/  HMMA.16816.F32 R52, R132.reuse, R152, R52 ;  /* 0x000000988434723c */ /* 0x060fe60000001834 */
[----:B---3--:R-:W-:Y:S03]  /*285f0*/  LDSM.16.MT88.4 R172, [R227+0x11800] ;  /* 0x01180000e3ac783b */ /* 0x008fe60000004200 */
[C---:B------:R-:W-:Y:S05]  /*28600*/  HMMA.16816.F32 R56, R132.reuse, R154, R56 ;  /* 0x0000009a8438723c */ /* 0x040fea0000001838 */
[----:B------:R-:W-:Y:S01]  /*28610*/  LDSM.16.MT88.4 R152, [R227+0x17000] ;  /* 0x01700000e398783b */ /* 0x000fe20000004200 */
[C---:B------:R-:W-:Y:S06]  /*28620*/  HMMA.16816.F32 R60, R132.reuse, R156, R60 ;  /* 0x0000009c843c723c */ /* 0x040fec000000183c */
[C---:B------:R-:W-:Y:S01]  /*28630*/  HMMA.16816.F32 R64, R132.reuse, R158, R64 ;  /* 0x0000009e8440723c */ /* 0x040fe20000001840 */
[----:B------:R-:W-:Y:S05]  /*28640*/  LDSM.16.MT88.4 R156, [R230+0x11800] ;  /* 0x01180000e69c783b */ /* 0x000fea0000004200 */
[C---:B-1----:R-:W-:Y:S06]  /*28650*/  HMMA.16816.F32 R68, R132.reuse, R140, R68 ;  /* 0x0000008c8444723c */ /* 0x042fec0000001844 */
[C---:B------:R-:W-:Y:S01]  /*28660*/  HMMA.16816.F32 R72, R132.reuse, R142, R72 ;  /* 0x0000008e8448723c */ /* 0x040fe20000001848 */
[----:B------:R-:W1:Y:S05]  /*28670*/  LDSM.16.MT88.4 R140, [R229+0x17000] ;  /* 0x01700000e58c783b */ /* 0x000e6a0000004200 */
[C---:B------:R-:W-:Y:S01]  /*28680*/  HMMA.16816.F32 R76, R132.reuse, R168, R76 ;  /* 0x000000a8844c723c */ /* 0x040fe2000000184c */
[----:B------:R-:W3:Y:S05]  /*28690*/  MUFU.EX2 R169, R176 ;  /* 0x000000b000a97308 */ /* 0x000eea0000000800 */
[C---:B------:R-:W-:Y:S05]  /*286a0*/  HMMA.16816.F32 R80, R132.reuse, R170, R80 ;  /* 0x000000aa8450723c */ /* 0x040fea0000001850 */
[----:B------:R-:W-:Y:S01]  /*286b0*/  F2FP.F16.F32.PACK_AB R168, R160, R252 ;  /* 0x000000fca0a8723e */ /* 0x000fe200000000ff */
[C---:B--2---:R-:W-:Y:S05]  /*286c0*/  HMMA.16816.F32 R84, R132.reuse, R144, R84 ;  /* 0x000000908454723c */ /* 0x044fea0000001854 */
[----:B------:R-:W-:Y:S01]  /*286d0*/  F2FP.F16.F32.PACK_AB R171, R165, R167 ;  /* 0x000000a7a5ab723e */ /* 0x000fe200000000ff */
[C---:B------:R-:W-:Y:S01]  /*286e0*/  HMMA.16816.F32 R88, R132.reuse, R146, R88 ;  /* 0x000000928458723c */ /* 0x040fe20000001858 */
[----:B------:R-:W2:Y:S04]  /*286f0*/  LDSM.16.MT88.4 R144, [R228+0x17000] ;  /* 0x01700000e490783b */ /* 0x000ea80000004200 */
[----:B---3--:R-:W-:Y:S01]  /*28700*/  MOV R166, R169 ;  /* 0x000000a900a67202 */ /* 0x008fe20000000f00 */
[C---:B------:R-:W-:Y:S03]  /*28710*/  HMMA.16816.F32 R92, R132.reuse, R148, R92 ;  /* 0x00000094845c723c */ /* 0x040fe6000000185c */
[----:B------:R-:W-:Y:S02]  /*28720*/  LDSM.16.MT88.4 R176, [R230+0x13800] ;  /* 0x01380000e6b0783b */ /* 0x000fe40000004200 */
[----:B------:R-:W-:Y:S01]  /*28730*/  F2FP.F16.F32.PACK_AB R169, R163, R161 ;  /* 0x000000a1a3a9723e */ /* 0x000fe200000000ff */
[C---:B------:R-:W-:Y:S05]  /*28740*/  HMMA.16816.F32 R96, R132.reuse, R150, R96 ;  /* 0x000000968460723c */ /* 0x040fea0000001860 */
[----:B------:R-:W3:Y:S01]  /*28750*/  LDSM.16.MT88.4 R148, [R229+0x11800] ;  /* 0x01180000e594783b */ /* 0x000ee20000004200 */
[C---:B----4-:R-:W-:Y:S05]  /*28760*/  HMMA.16816.F32 R100, R132.reuse, R136, R100 ;  /* 0x000000888464723c */ /* 0x050fea0000001864 */
[-C--:B------:R-:W-:Y:S01]  /*28770*/  F2FP.F16.F32.PACK_AB R170, R166, R162.reuse ;  /* 0x000000a2a6aa723e */ /* 0x080fe200000000ff */
[C---:B------:R-:W-:Y:S06]  /*28780*/  HMMA.16816.F32 R104, R132.reuse, R138, R104 ;  /* 0x0000008a8468723c */ /* 0x040fec0000001868 */
[C---:B-1----:R-:W-:Y:S06]  /*28790*/  HMMA.16816.F32 R108, R132.reuse, R140, R108 ;  /* 0x0000008c846c723c */ /* 0x042fec000000186c */
[C---:B------:R-:W-:Y:S01]  /*287a0*/  HMMA.16816.F32 R112, R132.reuse, R142, R112 ;  /* 0x0000008e8470723c */ /* 0x040fe20000001870 */
[----:B------:R-:W1:Y:S05]  /*287b0*/  LDSM.16.MT88.4 R140, [R228+0x11800] ;  /* 0x01180000e48c783b */ /* 0x000e6a0000004200 */
[C---:B--2---:R-:W-:Y:S06]  /*287c0*/  HMMA.16816.F32 R116, R132.reuse, R144, R116 ;  /* 0x000000908474723c */ /* 0x044fec0000001874 */
[C---:B------:R-:W-:Y:S06]  /*287d0*/  HMMA.16816.F32 R120, R132.reuse, R146, R120 ;  /* 0x000000928478723c */ /* 0x040fec0000001878 */
[C---:B------:R-:W-:Y:S06]  /*287e0*/  HMMA.16816.F32 R124, R132.reuse, R152, R124 ;  /* 0x00000098847c723c */ /* 0x040fec000000187c */
[----:B------:R-:W-:Y:S07]  /*287f0*/  HMMA.16816.F32 R128, R132, R154, R128 ;  /* 0x0000009a8480723c */ /* 0x000fee0000001880 */
[----:B------:R-:W-:Y:S04]  /*28800*/  MOV R132, R162 ;  /* 0x000000a200847202 */ /* 0x000fe80000000f00 */
[----:B------:R-:W-:Y:S02]  /*28810*/  MOV R133, R163 ;  /* 0x000000a300857202 */ /* 0x000fe40000000f00 */
[----:B------:R-:W-:Y:S02]  /*28820*/  MOV R134, R160 ;  /* 0x000000a000867202 */ /* 0x000fe40000000f00 */
[----:B------:R-:W-:Y:S02]  /*28830*/  MOV R135, R161 ;  /* 0x000000a100877202 */ /* 0x000fe40000000f00 */
[C---:B------:R-:W-:Y:S01]  /*28840*/  HMMA.16816.F32 R160, R168.reuse, R156, R4 ;  /* 0x0000009ca8a0723c */ /* 0x040fe20000001804 */
[----:B------:R-:W2:Y:S05]  /*28850*/  LDSM.16.MT88.4 R4, [R229+0x13800] ;  /* 0x01380000e504783b */ /* 0x000eaa0000004200 */
[C---:B------:R-:W-:Y:S03]  /*28860*/  HMMA.16816.F32 R156, R168.reuse, R158, R8 ;  /* 0x0000009ea89c723c */ /* 0x040fe60000001808 */
[----:B------:R-:W4:Y:S03]  /*28870*/  LDSM.16.MT88.4 R8, [R228+0x13800] ;  /* 0x01380000e408783b */ /* 0x000f260000004200 */
[C---:B---3--:R-:W-:Y:S05]  /*28880*/  HMMA.16816.F32 R152, R168.reuse, R148, R12 ;  /* 0x00000094a898723c */ /* 0x048fea000000180c */
[----:B------:R-:W3:Y:S01]  /*28890*/  LDSM.16.MT88.4 R12, [R227+0x13800] ;  /* 0x01380000e30c783b */ /* 0x000ee20000004200 */
[C---:B------:R-:W-:Y:S06]  /*288a0*/  HMMA.16816.F32 R148, R168.reuse, R150, R16 ;  /* 0x00000096a894723c */ /* 0x040fec0000001810 */
[C---:B-1----:R-:W-:Y:S01]  /*288b0*/  HMMA.16816.F32 R144, R168.reuse, R140, R20 ;  /* 0x0000008ca890723c */ /* 0x042fe20000001814 */
[----:B------:R-:W1:Y:S05]  /*288c0*/  LDSM.16.MT88.4 R16, [R230+0x15800] ;  /* 0x01580000e610783b */ /* 0x000e6a0000004200 */
[C---:B------:R-:W-:Y:S03]  /*288d0*/  HMMA.16816.F32 R140, R168.reuse, R142, R24 ;  /* 0x0000008ea88c723c */ /* 0x040fe60000001818 */
[----:B------:R-:W5:Y:S03]  /*288e0*/  LDSM.16.MT88.4 R20, [R229+0x15800] ;  /* 0x01580000e514783b */ /* 0x000f660000004200 */
[C---:B------:R-:W-:Y:S05]  /*288f0*/  HMMA.16816.F32 R136, R168.reuse, R172, R28 ;  /* 0x000000aca888723c */ /* 0x040fea000000181c */
[----:B------:R-:W5:Y:S02]  /*28900*/  LDSM.16.MT88.4 R24, [R228+0x15800] ;  /* 0x01580000e418783b */ /* 0x000f640000004200 */
[----:B------:R-:W-:Y:S04]  /*28910*/  MOV R31, R132 ;  /* 0x00000084001f7202 */ /* 0x000fe80000000f00 */
[----:B------:R-:W-:Y:S02]  /*28920*/  MOV R30, R133 ;  /* 0x00000085001e7202 */ /* 0x000fe40000000f00 */
[----:B------:R-:W-:Y:S02]  /*28930*/  MOV R29, R134 ;  /* 0x00000086001d7202 */ /* 0x000fe40000000f00 */
[----:B------:R-:W-:Y:S02]  /*28940*/  MOV R28, R135 ;  /* 0x00000087001c7202 */ /* 0x000fe40000000f00 */
[C---:B------:R-:W-:Y:S03]  /*28950*/  HMMA.16816.F32 R132, R168.reuse, R174, R32 ;  /* 0x000000aea884723c */ /* 0x040fe60000001820 */
[----:B------:R-:W-:Y:S01]  /*28960*/  FADD.FTZ R188, R28, R188 ;  /* 0x000000bc1cbc7221 */ /* 0x000fe20000010000 */
[----:B------:R-:W-:Y:S02]  /*28970*/  FADD.FTZ R189, R29, R189 ;  /* 0x000000bd1dbd7221 */ /* 0x000fe40000010000 */
[C---:B------:R-:W-:Y:S05]  /*28980*/  HMMA.16816.F32 R36, R168.reuse, R176, R36 ;  /* 0x000000b0a824723c */ /* 0x040fea0000001824 */
[----:B------:R-:W-:Y:S01]  /*28990*/  FADD.FTZ R188, R30, R188 ;  /* 0x000000bc1ebc7221 */ /* 0x000fe20000010000 */
[C---:B------:R-:W-:Y:S05]  /*289a0*/  HMMA.16816.F32 R40, R168.reuse, R178, R40 ;  /* 0x000000b2a828723c */ /* 0x040fea0000001828 */
[----:B------:R-:W-:Y:S01]  /*289b0*/  FADD.FTZ R189, R31, R189 ;  /* 0x000000bd1fbd7221 */ /* 0x000fe20000010000 */
[C---:B--2---:R-:W-:Y:S05]  /*289c0*/  HMMA.16816.F32 R44, R168.reuse, R4, R44 ;  /* 0x00000004a82c723c */ /* 0x044fea000000182c */
[----:B------:R-:W-:Y:S01]  /*289d0*/  FADD.FTZ R188, R167, R188 ;  /* 0x000000bca7bc7221 */ /* 0x000fe20000010000 */
[C---:B------:R-:W-:Y:S01]  /*289e0*/  HMMA.16816.F32 R48, R168.reuse, R6, R48 ;  /* 0x00000006a830723c */ /* 0x040fe20000001830 */
[----:B------:R-:W2:Y:S04]  /*289f0*/  LDSM.16.MT88.4 R4, [R227+0x15800] ;  /* 0x01580000e304783b */ /* 0x000ea80000004200 */
[----:B------:R-:W-:Y:S01]  /*28a00*/  FADD.FTZ R249, R166, R189 ;  /* 0x000000bda6f97221 */ /* 0x000fe20000010000 */
[C---:B----4-:R-:W-:Y:S05]  /*28a10*/  HMMA.16816.F32 R52, R168.reuse, R8, R52 ;  /* 0x00000008a834723c */ /* 0x050fea0000001834 */
[----:B------:R-:W-:Y:S01]  /*28a20*/  FADD.FTZ R248, R165, R188 ;  /* 0x000000bca5f87221 */ /* 0x000fe20000010000 */
[C---:B------:R-:W-:Y:S01]  /*28a30*/  HMMA.16816.F32 R56, R168.reuse, R10, R56 ;  /* 0x0000000aa838723c */ /* 0x040fe20000001838 */
[----:B------:R-:W4:Y:S05]  /*28a40*/  LDSM.16.MT88.4 R8, [R230+0x17800] ;  /* 0x01780000e608783b */ /* 0x000f2a0000004200 */
        /* <DEDUP_REMOVED lines=8> */
[----:B------:R-:W5:Y:S05]  /*28ad0*/  LDSM.16.MT88.4 R20, [R227+0x17800] ;  /* 0x01780000e314783b */ /* 0x000f6a0000004200 */
[C---:B------:R-:W-:Y:S06]  /*28ae0*/  HMMA.16816.F32 R84, R168.reuse, R24, R84 ;  /* 0x00000018a854723c */ /* 0x040fec0000001854 */
[C---:B------:R-:W-:Y:S06]  /*28af0*/  HMMA.16816.F32 R88, R168.reuse, R26, R88 ;  /* 0x0000001aa858723c */ /* 0x040fec0000001858 */
[C---:B--2---:R-:W-:Y:S06]  /*28b00*/  HMMA.16816.F32 R92, R168.reuse, R4, R92 ;  /* 0x00000004a85c723c */ /* 0x044fec000000185c */
[C---:B------:R-:W-:Y:S06]  /*28b10*/  HMMA.16816.F32 R96, R168.reuse, R6, R96 ;  /* 0x00000006a860723c */ /* 0x040fec0000001860 */
[C---:B----4-:R-:W-:Y:S06]  /*28b20*/  HMMA.16816.F32 R100, R168.reuse, R8, R100 ;  /* 0x00000008a864723c */ /* 0x050fec0000001864 */
[C---:B------:R-:W-:Y:S06]  /*28b30*/  HMMA.16816.F32 R104, R168.reuse, R10, R104 ;  /* 0x0000000aa868723c */ /* 0x040fec0000001868 */
[C---:B---3--:R-:W-:Y:S06]  /*28b40*/  HMMA.16816.F32 R108, R168.reuse, R12, R108 ;  /* 0x0000000ca86c723c */ /* 0x048fec000000186c */
[C---:B------:R-:W-:Y:S06]  /*28b50*/  HMMA.16816.F32 R112, R168.reuse, R14, R112 ;  /* 0x0000000ea870723c */ /* 0x040fec0000001870 */
[C---:B-1----:R-:W-:Y:S06]  /*28b60*/  HMMA.16816.F32 R116, R168.reuse, R16, R116 ;  /* 0x00000010a874723c */ /* 0x042fec0000001874 */
[C---:B------:R-:W-:Y:S06]  /*28b70*/  HMMA.16816.F32 R120, R168.reuse, R18, R120 ;  /* 0x00000012a878723c */ /* 0x040fec0000001878 */
[C---:B-----5:R-:W-:Y:S06]  /*28b80*/  HMMA.16816.F32 R124, R168.reuse, R20, R124 ;  /* 0x00000014a87c723c */ /* 0x060fec000000187c */
[----:B------:R-:W-:Y:S01]  /*28b90*/  HMMA.16816.F32 R128, R168, R22, R128 ;  /* 0x00000016a880723c */ /* 0x000fe20000001880 */
[----:B------:R-:W-:Y:S11]  /*28ba0*/  @!UPT UIADD3 URZ, URZ, URZ, URZ ;  /* 0x0000003f3f3ff290 */ /* 0x000ff6000fffe03f */
[----:B------:R-:W-:Y:S01]  /*28bb0*/  @!UPT UIADD3 URZ, URZ, URZ, URZ ;  /* 0x0000003f3f3ff290 */ /* 0x000fe2000fffe03f */
[----:B------:R-:W-:Y:S11]  /*28bc0*/  @P0 BRA `(.L_x_2350) ;  /* 0xffffffb000b80947 */ /* 0x000ff6000383ffff */
.L_x_2341:
        /* <DEDUP_REMOVED lines=24> */
.L_x_2372:
        /* <DEDUP_REMOVED lines=240> */
[----:B-1----:R-:W4:Y:S04]  /*29c50*/  LD.E.64 R18, desc[UR12][R6.64+0xb0] ;  /* 0x0000b00c06127980 */ /* 0x002f28000c101b00 */
[----:B------:R-:W4:Y:S01]  /*29c60*/  LD.E R17, desc[UR10][R6.64+0x60] ;  /* 0x0000600a06117980 */ /* 0x000f22000c101900 */
[----:B------:R1:W3:Y:S08]  /*29c70*/  @P4 MUFU.LG2 R24, R10 ;  /* 0x0000000a00184308 */ /* 0x0002f00000000c00 */
[----:B------:R-:W3:Y:S01]  /*29c80*/  @P3 MUFU.LG2 R23, R5 ;  /* 0x0000000500173308 */ /* 0x000ee20000000c00 */
[----:B--2---:R-:W-:Y:S01]  /*29c90*/  MOV R12, 0xff800000 ;  /* 0xff800000000c7802 */ /* 0x004fe20000000f00 */
[----:B------:R2:W5:Y:S01]  /*29ca0*/  LD.E.64 R144, desc[UR10][R6.64+0x78] ;  /* 0x0000780a06907980 */ /* 0x000562000c101b00 */
[----:B-1----:R-:W-:-:S02]  /*29cb0*/  LEA.HI R10, R14, R13, RZ, 0x4 ;  /* 0x0000000d0e0a7211 */ /* 0x002fc400078f20ff */
[----:B------:R-:W-:Y:S02]  /*29cc0*/  SHF.R.S32.HI R14, RZ, 0x1f, R15 ;  /* 0x0000001fff0e7819 */ /* 0x000fe4000001140f */
[----:B------:R-:W-:Y:S02]  /*29cd0*/  LOP3.LUT R10, R10, 0xfffffff0, RZ, 0xc0, !PT ;  /* 0xfffffff00a0a7812 */ /* 0x000fe400078ec0ff */
[----:B------:R-:W-:Y:S01]  /*29ce0*/  LEA.HI R14, R14, R15, RZ, 0x2 ;  /* 0x0000000f0e0e7211 */ /* 0x000fe200078f10ff */
[----:B---3--:R-:W-:Y:S01]  /*29cf0*/  @P4 FMUL.FTZ R24, R24, 0.69314718246459960938 ;  /* 0x3f31721818184820 */ /* 0x008fe20000410000 */
[----:B------:R-:W-:Y:S01]  /*29d00*/  @P3 FMUL.FTZ R23, R23, 0.69314718246459960938 ;  /* 0x3f31721817173820 */ /* 0x000fe20000410000 */
[----:B------:R-:W-:Y:S02]  /*29d10*/  IADD3 R5, -R10, R13, RZ ;  /* 0x0000000d0a057210 */ /* 0x000fe40007ffe1ff */
[----:B------:R-:W-:Y:S01]  /*29d20*/  LOP3.LUT R14, R14, 0xffffffc, RZ, 0xc0, !PT ;  /* 0x0ffffffc0e0e7812 */ /* 0x000fe200078ec0ff */
[C---:B-----5:R-:W-:Y:S01]  /*29d30*/  @P3 FFMA.FTZ R12, R4.reuse, R3, R23 ;  /* 0x00000003040c3223 */ /* 0x060fe20000010017 */
[----:B------:R-:W-:Y:S01]  /*29d40*/  MOV R11, 0xff800000 ;  /* 0xff800000000b7802 */ /* 0x000fe20000000f00 */
[----:B------:R-:W-:Y:S01]  /*29d50*/  @P4 FFMA.FTZ R11, R4, R164, R24 ;  /* 0x000000a4040b4223 */ /* 0x000fe20000010018 */
[----:B------:R-:W-:Y:S01]  /*29d60*/  SHF.L.U32 R20, R2, 0x6, RZ ;  /* 0x0000000602147819 */ /* 0x000fe200000006ff */
[----:B------:R2:W5:Y:S01]  /*29d70*/  LD.E R10, desc[UR12][R6.64+0xcc] ;  /* 0x0000cc0c060a7980 */ /* 0x000562000c101900 */
[----:B------:R-:W-:-:S02]  /*29d80*/  LEA.HI R22, R5, R5, RZ, 0x1 ;  /* 0x0000000505167211 */ /* 0x000fc400078f08ff */
[----:B------:R-:W-:Y:S02]  /*29d90*/  IADD3 R4, R15, -R14, RZ ;  /* 0x8000000e0f047210 */ /* 0x000fe40007ffe0ff */
[----:B------:R2:W5:Y:S01]  /*29da0*/  LD.E.64 R14, desc[UR10][R6.64+0xa8] ;  /* 0x0000a80a060e7980 */ /* 0x000562000c101b00 */
[----:B------:R-:W-:Y:S02]  /*29db0*/  LOP3.LUT R20, R20, 0x1c0, RZ, 0xc0, !PT ;  /* 0x000001c014147812 */ /* 0x000fe400078ec0ff */
[C---:B------:R-:W-:Y:S02]  /*29dc0*/  SHF.L.U32 R21, R22.reuse, 0x2, RZ ;  /* 0x0000000216157819 */ /* 0x040fe400000006ff */
[----:B------:R-:W-:Y:S02]  /*29dd0*/  LOP3.LUT R22, R22, 0xffffffe, RZ, 0xc0, !PT ;  /* 0x0ffffffe16167812 */ /* 0x000fe400078ec0ff */
[----:B------:R-:W-:Y:S02]  /*29de0*/  LOP3.LUT R21, R20, 0x38, R21, 0xf8, !PT ;  /* 0x0000003814157812 */ /* 0x000fe400078ef815 */
[----:B------:R-:W-:-:S02]  /*29df0*/  SHF.R.U32.HI R20, RZ, 0x3, R20 ;  /* 0x00000003ff147819 */ /* 0x000fc40000011614 */
[----:B------:R-:W-:Y:S02]  /*29e00*/  IADD3 R22, R5, -R22, RZ ;  /* 0x8000001605167210 */ /* 0x000fe40007ffe0ff */
[----:B------:R-:W-:Y:S02]  /*29e10*/  LOP3.LUT R20, R21, R20, RZ, 0x3c, !PT ;  /* 0x0000001415147212 */ /* 0x000fe400078e3cff */
[----:B------:R-:W-:Y:S02]  /*29e20*/  LOP3.LUT R16, R16, 0xffffffe0, RZ, 0xc0, !PT ;  /* 0xffffffe010107812 */ /* 0x000fe400078ec0ff */
[----:B------:R-:W-:Y:S02]  /*29e30*/  LEA R3, R22, R20, 0x2 ;  /* 0x0000001416037211 */ /* 0x000fe400078e10ff */
[----:B------:R-:W-:Y:S02]  /*29e40*/  IADD3 R16, -R16, R13, RZ ;  /* 0x0000000d10107210 */ /* 0x000fe40007ffe1ff */
[----:B------:R-:W-:-:S02]  /*29e50*/  SHF.L.U32 R13, R239, 0x6, RZ ;  /* 0x00000006ef0d7819 */ /* 0x000fc400000006ff */
[----:B------:R-:W-:Y:S01]  /*29e60*/  LEA R3, R3, UR4, 0x2 ;  /* 0x0000000403037c11 */ /* 0x000fe2000f8e10ff */
[----:B------:R-:W-:Y:S01]  /*29e70*/  BAR.SYNC.DEFER_BLOCKING 0x0 ;  /* 0x0000000000007b1d */ /* 0x000fe20000010000 */
[----:B------:R-:W-:-:S05]  /*29e80*/  LOP3.LUT P0, RZ, R16, 0x3, RZ, 0xc0, !PT ;  /* 0x0000000310ff7812 */ /* 0x000fca000780c0ff */
[----:B------:R2:W1:Y:S04]  /*29e90*/  LDS.128 R140, [R3] ;  /* 0x00000000038c7984 */ /* 0x0004680000000c00 */
[----:B------:R2:W3:Y:S04]  /*29ea0*/  LDS.128 R136, [R3+0x800] ;  /* 0x0008000003887984 */ /* 0x0004e80000000c00 */
        /* <DEDUP_REMOVED lines=31> */
[----:B----4-:R-:W-:-:S04]  /*2a0a0*/  IMAD R18, R18, UR8, R242 ;  /* 0x0000000812127c24 */ /* 0x010fc8000f8e02f2 */
[----:B------:R-:W-:-:S04]  /*2a0b0*/  IMAD R17, R18, R17, R241 ;  /* 0x0000001112117224 */ /* 0x000fc800078e02f1 */
[----:B------:R-:W-:Y:S02]  /*2a0c0*/  IMAD R13, R19, R17, R13 ;  /* 0x00000011130d7224 */ /* 0x000fe400078e020d */
[----:B------:R2:W4:Y:S01]  /*2a0d0*/  LDS.128 R16, [R3+0xf800] ;  /* 0x00f8000003107984 */ /* 0x0005220000000c00 */
[----:B-1-3--:R-:W-:Y:S05]  /*2a0e0*/  @P0 BRA `(.L_x_2353) ;  /* 0x00000000003c0947 */ /* 0x00afea0003800000 */
        /* <DEDUP_REMOVED lines=15> */
.L_x_2353:
[----:B------:R-:W-:Y:S05]  /*2a1e0*/  BSYNC B0 ;  /* 0x0000000000007941 */ /* 0x000fea0003800000 */
.L_x_2352:
[----:B-1---5:R-:W-:Y:S01]  /*2a1f0*/  IMAD.SHL.U32 R14, R5, 0x4, RZ ;  /* 0x00000004050e7824 */ /* 0x022fe200078e00ff */
        /* <DEDUP_REMOVED lines=27> */
[----:B-1----:R-:W-:Y:S10]  /*2a3b0*/  @P4 BRA `(.L_x_2355) ;  /* 0x0000000000544947 */ /* 0x002ff40003800000 */
[----:B-----5:R-:W-:Y:S01]  /*2a3c0*/  ISETP.GE.AND P4, PT, R14, R6, PT ;  /* 0x000000060e00720c */ /* 0x020fe20003f86270 */
[----:B------:R-:W-:-:S12]  /*2a3d0*/  VIADD R3, R0, 0x40 ;  /* 0x0000004000037836 */ /* 0x000fd80000000000 */
[C---:B------:R-:W-:Y:S02]  /*2a3e0*/  @!P4 R2UR UR10, R8.reuse ;  /* 0x00000000080ac2ca */ /* 0x040fe400000e0000 */
[C---:B------:R-:W-:Y:S02]  /*2a3f0*/  @!P4 R2UR UR11, R9.reuse ;  /* 0x00000000090bc2ca */ /* 0x040fe400000e0000 */
[----:B------:R-:W-:Y:S02]  /*2a400*/  @!P4 R2UR UR4, R8 ;  /* 0x000000000804c2ca */ /* 0x000fe400000e0000 */
[----:B------:R-:W-:-:S09]  /*2a410*/  @!P4 R2UR UR5, R9 ;  /* 0x000000000905c2ca */ /* 0x000fd200000e0000 */
[----:B------:R1:W-:Y:S04]  /*2a420*/  @!P4 ST.E.64 desc[UR10][R10.64], R140 ;  /* 0x0000008c0a00c985 */ /* 0x0003e8000c101b0a */
        /* <DEDUP_REMOVED lines=14> */
.L_x_2355:
[----:B------:R-:W-:Y:S05]  /*2a510*/  BSYNC B0 ;  /* 0x0000000000007941 */ /* 0x000fea0003800000 */
.L_x_2354:
        /* <DEDUP_REMOVED lines=21> */
.L_x_2357:
[----:B------:R-:W-:Y:S05]  /*2a670*/  BSYNC B0 ;  /* 0x0000000000007941 */ /* 0x000fea0003800000 */
.L_x_2356:
        /* <DEDUP_REMOVED lines=12> */
[----:B------:R3:W-:Y:S01]  /*2a740*/  @!P0 ST.E.128 desc[UR4][R10.64+0x4100], R100 ;  /* 0x004100640a008985 */ /* 0x0007e2000c101d04 */
[----:B------:R-:W-:-:S09]  /*2a750*/  ISETP.GE.AND P0, PT, R2, R6, PT ;  /* 0x000000060200720c */ /* 0x000fd20003f06270 */
[C---:B------:R-:W-:Y:S02]  /*2a760*/  @!P1 R2UR UR10, R8.reuse ;  /* 0x00000000080a92ca */ /* 0x040fe400000e0000 */
[C---:B------:R-:W-:Y:S02]  /*2a770*/  @!P1 R2UR UR11, R9.reuse ;  /* 0x00000000090b92ca */ /* 0x040fe400000e0000 */
[----:B------:R-:W-:Y:S02]  /*2a780*/  @!P0 R2UR UR4, R8 ;  /* 0x00000000080482ca */ /* 0x000fe400000e0000 */
[----:B------:R-:W-:-:S09]  /*2a790*/  @!P0 R2UR UR5, R9 ;  /* 0x00000000090582ca */ /* 0x000fd200000e0000 */
[----:B------:R3:W-:Y:S04]  /*2a7a0*/  @!P1 ST.E.128 desc[UR10][R10.64+0x4200], R68 ;  /* 0x004200440a009985 */ /* 0x0007e8000c101d0a */
[----:B------:R3:W-:Y:S02]  /*2a7b0*/  @!P0 ST.E.128 desc[UR4][R10.64+0x4300], R36 ;  /* 0x004300240a008985 */ /* 0x0007e4000c101d04 */
.L_x_2359:
[----:B------:R-:W-:Y:S05]  /*2a7c0*/  BSYNC B0 ;  /* 0x0000000000007941 */ /* 0x000fea0003800000 */
.L_x_2358:
        /* <DEDUP_REMOVED lines=13> */
[----:B------:R1:W-:Y:S01]  /*2a8a0*/  @!P0 ST.E.128 desc[UR4][R10.64+0x6000], R128 ;  /* 0x006000800a008985 */ /* 0x0003e2000c101d04 */
[----:B------:R-:W-:-:S03]  /*2a8b0*/  ISETP.GE.AND P0, PT, R2, R6, PT ;  /* 0x000000060200720c */ /* 0x000fc60003f06270 */
[----:B------:R1:W-:Y:S04]  /*2a8c0*/  @!P2 ST.E.128 desc[UR12][R10.64+0x6100], R96 ;  /* 0x006100600a00a985 */ /* 0x0003e8000c101d0c */
[----:B------:R1:W-:Y:S06]  /*2a8d0*/  @!P1 ST.E.128 desc[UR10][R10.64+0x6200], R64 ;  /* 0x006200400a009985 */ /* 0x0003ec000c101d0a */
[----:B------:R-:W-:-:S02]  /*2a8e0*/  @!P0 R2UR UR4, R8 ;  /* 0x00000000080482ca */ /* 0x000fc400000e0000 */
[----:B------:R-:W-:-:S13]  /*2a8f0*/  @!P0 R2UR UR5, R9 ;  /* 0x00000000090582ca */ /* 0x000fda00000e0000 */
[----:B------:R1:W-:Y:S02]  /*2a900*/  @!P0 ST.E.128 desc[UR4][R10.64+0x6300], R32 ;  /* 0x006300200a008985 */ /* 0x0003e4000c101d04 */
.L_x_2361:
[----:B------:R-:W-:Y:S05]  /*2a910*/  BSYNC B0 ;  /* 0x0000000000007941 */ /* 0x000fea0003800000 */
.L_x_2360:
        /* <DEDUP_REMOVED lines=16> */
[----:B------:R1:W-:Y:S04]  /*2aa20*/  @!P3 ST.E.128 desc[UR14][R10.64+0x8000], R124 ;  /* 0x0080007c0a00b985 */ /* 0x0003e8000c101d0e */
[----:B------:R1:W-:Y:S04]  /*2aa30*/  @!P2 ST.E.128 desc[UR12][R10.64+0x8100], R92 ;  /* 0x0081005c0a00a985 */ /* 0x0003e8000c101d0c */
[----:B------:R1:W-:Y:S04]  /*2aa40*/  @!P1 ST.E.128 desc[UR10][R10.64+0x8200], R60 ;  /* 0x0082003c0a009985 */ /* 0x0003e8000c101d0a */
[----:B------:R1:W-:Y:S02]  /*2aa50*/  @!P0 ST.E.128 desc[UR4][R10.64+0x8300], R28 ;  /* 0x0083001c0a008985 */ /* 0x0003e4000c101d04 */
.L_x_2363:
[----:B------:R-:W-:Y:S05]  /*2aa60*/  BSYNC B0 ;  /* 0x0000000000007941 */ /* 0x000fea0003800000 */
.L_x_2362:
        /* <DEDUP_REMOVED lines=20> */
.L_x_2365:
[----:B------:R-:W-:Y:S05]  /*2abb0*/  BSYNC B0 ;  /* 0x0000000000007941 */ /* 0x000fea0003800000 */
.L_x_2364:
        /* <DEDUP_REMOVED lines=20> */
.L_x_2367:
[----:B------:R-:W-:Y:S05]  /*2ad00*/  BSYNC B0 ;  /* 0x0000000000007941 */ /* 0x000fea0003800000 */
.L_x_2366:
[----:B------:R-:W-:Y:S02]  /*2ad10*/  MOV R2, R238 ;  /* 0x000000ee00027202 */ /* 0x000fe40000000f00 */
[----:B------:R-:W-:-:S04]  /*2ad20*/  MOV R3, 0x0 ;  /* 0x0000000000037802 */ /* 0x000fc80000000f00 */
[----:B-12345:R-:W-:Y:S05]  /*2ad30*/  @P4 RET.REL.NODEC R2 `(_ZN5flash24flash_fwd_splitkv_kernelI23Flash_fwd_kernel_traitsILi256ELi64ELi64ELi4ELb0ELb0EN7cutlass6half_tE19Flash_kernel_traitsILi256ELi64ELi64ELi4ES3_EELb1ELb0ELb0ELb0ELb0ELb1ELb1ELb1EEEvNS_16Flash_fwd_paramsE) ;  /* 0xfffffd5002b04950 */ /* 0x03efea0003c3ffff */
        /* <DEDUP_REMOVED lines=17> */
[----:B-1----:R-:W-:Y:S05]  /*2ae50*/  @P0 RET.REL.NODEC R2 `(_ZN5flash24flash_fwd_splitkv_kernelI23Flash_fwd_kernel_traitsILi256ELi64ELi64ELi4ELb0ELb0EN7cutlass6half_tE19Flash_kernel_traitsILi256ELi64ELi64ELi4ES3_EELb1ELb0ELb0ELb0ELb0ELb1ELb1ELb1EEEvNS_16Flash_fwd_paramsE) ;  /* 0xfffffd5002680950 */ /* 0x002fea0003c3ffff */
[----:B------:R-:W-:Y:S01]  /*2ae60*/  R2UR UR4, R8 ;  /* 0x00000000080472ca */ /* 0x000fe200000e0000 */
[----:B------:R-:W-:Y:S01]  /*2ae70*/  IMAD.MOV.U32 R239, RZ, RZ, 0x0 ;  /* 0x00000000ffef7424 */ /* 0x000fe200078e00ff */
[----:B------:R-:W-:-:S13]  /*2ae80*/  R2UR UR5, R9 ;  /* 0x00000000090572ca */ /* 0x000fda00000e0000 */
[----:B------:R1:W-:Y:S02]  /*2ae90*/  ST.E.128 desc[UR4][R10.64+0xe300], R16 ;  /* 0x00e300100a007985 */ /* 0x0003e4000c101d04 */
[----:B-1----:R-:W-:Y:S05]  /*2aea0*/  RET.REL.NODEC R238 `(_ZN5flash24flash_fwd_splitkv_kernelI23Flash_fwd_kernel_traitsILi256ELi64ELi64ELi4ELb0ELb0EN7cutlass6half_tE19Flash_kernel_traitsILi256ELi64ELi64ELi4ES3_EELb1ELb0ELb0ELb0ELb0ELb1ELb1ELb1EEEvNS_16Flash_fwd_paramsE) ;  /* 0xfffffd50ee547950 */ /* 0x002fea0003c3ffff */
.L_x_2351:
[----:B------:R-:W-:Y:S01]  /*2aeb0*/  MOV R5, 0x1f ;  /* 0x0000001f00057802 */ /* 0x000fe20000000f00 */
[----:B------:R-:W-:Y:S01]  /*2aec0*/  IMAD.MOV.U32 R10, RZ, RZ, 0x2 ;  /* 0x00000002ff0a7424 */ /* 0x000fe200078e00ff */
[----:B------:R-:W-:Y:S01]  /*2aed0*/  MOV R12, R249 ;  /* 0x000000f9000c7202 */ /* 0x000fe20000000f00 */
[----:B------:R-:W-:-:S07]  /*2aee0*/  IMAD.MOV.U32 R11, RZ, RZ, -0x1 ;  /* 0xffffffffff0b7424 */ /* 0x000fce00078e00ff */
[----:B-1---5:R-:W-:Y:S05]  /*2aef0*/  WARPSYNC.COLLECTIVE R11, `(.L_x_2368) ;  /* 0x000000000b087348 */ /* 0x022fea0003c00000 */
[----:B------:R2:W3:Y:S02]  /*2af00*/  SHFL.BFLY P0, R5, R12, R10, R5 ;  /* 0x0c00000a0c057389 */ /* 0x0004e40000000005 */
[----:B-123-5:R-:W-:Y:S01]  /*2af10*/  ENDCOLLECTIVE ;  /* 0x000000000000791b */ /* 0x02efe20003800000 */
.L_x_2368:
        /* <DEDUP_REMOVED lines=8> */
.L_x_2369:
[----:B------:R-:W-:Y:S01]  /*2afa0*/  MOV R13, R5 ;  /* 0x00000005000d7202 */ /* 0x000fe20000000f00 */
[----:B------:R-:W-:Y:S01]  /*2afb0*/  IMAD.MOV.U32 R12, RZ, RZ, R248 ;  /* 0x000000ffff0c7224 */ /* 0x000fe200078e00f8 */
[----:B------:R-:W-:Y:S02]  /*2afc0*/  MOV R5, 0x1f ;  /* 0x0000001f00057802 */ /* 0x000fe40000000f00 */
[----:B------:R-:W-:-:S07]  /*2afd0*/  MOV R10, 0x2 ;  /* 0x00000002000a7802 */ /* 0x000fce0000000f00 */
[----:B------:R-:W-:Y:S05]  /*2afe0*/  WARPSYNC.COLLECTIVE R11, `(.L_x_2370) ;  /* 0x000000000b087348 */ /* 0x000fea0003c00000 */
[----:B------:R1:W2:Y:S02]  /*2aff0*/  SHFL.BFLY P0, R5, R12, R10, R5 ;  /* 0x0c00000a0c057389 */ /* 0x0002a40000000005 */
[----:B-12---:R-:W-:Y:S01]  /*2b000*/  ENDCOLLECTIVE ;  /* 0x000000000000791b */ /* 0x006fe20003800000 */
.L_x_2370:
[----:B------:R-:W-:Y:S01]  /*2b010*/  FADD.FTZ R248, R5, R248 ;  /* 0x000000f805f87221 */ /* 0x000fe20000010000 */
[----:B------:R-:W-:Y:S02]  /*2b020*/  MOV R5, 0x1f ;  /* 0x0000001f00057802 */ /* 0x000fe40000000f00 */
[----:B------:R-:W-:Y:S01]  /*2b030*/  MOV R10, 0x1 ;  /* 0x00000001000a7802 */ /* 0x000fe20000000f00 */
[----:B------:R-:W-:-:S07]  /*2b040*/  IMAD.MOV.U32 R12, RZ, RZ, R248 ;  /* 0x000000ffff0c7224 */ /* 0x000fce00078e00f8 */
[----:B------:R-:W-:Y:S05]  /*2b050*/  WARPSYNC.COLLECTIVE R11, `(.L_x_2371) ;  /* 0x000000000b087348 */ /* 0x000fea0003c00000 */
[----:B------:R1:W2:Y:S02]  /*2b060*/  SHFL.BFLY P0, R5, R12, R10, R5 ;  /* 0x0c00000a0c057389 */ /* 0x0002a40000000005 */
[----:B-12---:R-:W-:Y:S01]  /*2b070*/  ENDCOLLECTIVE ;  /* 0x000000000000791b */ /* 0x006fe20003800000 */
.L_x_2371:
[----:B------:R-:W-:Y:S01]  /*2b080*/  FADD.FTZ R10, R249, R13 ;  /* 0x0000000df90a7221 */ /* 0x000fe20000010000 */
[----:B------:R-:W-:Y:S06]  /*2b090*/  BRA `(.L_x_2372) ;  /* 0xffffffdc002c7947 */ /* 0x000fec000383ffff */
.L_x_2373:
        /* <DEDUP_REMOVED lines=14> */
.L_x_4877:


//--------------------- .text._ZN5flash24flash_fwd_splitkv_kernelI23Flash_fwd_kernel_traitsILi256ELi64ELi64ELi4ELb0ELb0EN7cutlass6half_tE19Flash_kernel_traitsILi256ELi64ELi64ELi4ES3_EELb1ELb0ELb0ELb0ELb1ELb0ELb0ELb0EEEvNS_16Flash_fwd_paramsE --------------------------
	.section	.text._ZN5flash24flash_fwd_splitkv_kernelI23Flash_fwd_kernel_traitsILi256ELi64ELi64ELi4ELb0ELb0EN7cutlass6half_tE19Flash_kernel_traitsILi256ELi64ELi64ELi4ES3_EELb1ELb0ELb0ELb0ELb1ELb0ELb0ELb0EEEvNS_16Flash_fwd_paramsE,"ax",@progbits
	.align	128
        .global         _ZN5flash24flash_fwd_splitkv_kernelI23Flash_fwd_kernel_traitsILi256ELi64ELi64ELi4ELb0ELb0EN7cutlass6half_tE19Flash_kernel_traitsILi256ELi64ELi64ELi4ES3_EELb1ELb0ELb0ELb0ELb1ELb0ELb0ELb0EEEvNS_16Flash_fwd_paramsE
        .type           _ZN5flash24flash_fwd_splitkv_kernelI23Flash_fwd_kernel_traitsILi256ELi64ELi64ELi4ELb0ELb0EN7cutlass6half_tE19Flash_kernel_traitsILi256ELi64ELi64ELi4ES3_EELb1ELb0ELb0ELb0ELb1ELb0ELb0ELb0EEEvNS_16Flash_fwd_paramsE,@function
        .size           _ZN5flash24flash_fwd_splitkv_kernelI23Flash_fwd_kernel_traitsILi256ELi64ELi64ELi4ELb0ELb0EN7cutlass6half_tE19Flash_kernel_traitsILi256ELi64ELi64ELi4ES3_EELb1ELb0ELb0ELb0ELb1ELb0ELb0ELb0EEEvNS_16Flash_fwd_paramsE,(.L_x_4905 - _ZN5flash24flash_fwd_splitkv_kernelI23Flash_fwd_kernel_traitsILi256ELi64ELi64ELi4ELb0ELb0EN7cutlass6half_tE19Flash_kernel_traitsILi256ELi64ELi64ELi4ES3_EELb1ELb0ELb0ELb0ELb1ELb0ELb0ELb0EEEvNS_16Flash_fwd_paramsE)
        .other          _ZN5flash24flash_fwd_splitkv_kernelI23Flash_fwd_kernel_traitsILi256ELi64ELi64ELi4ELb0ELb0EN7cutlass6half_tE19Flash_kernel_traitsILi256ELi64ELi64ELi4ES3_EELb1ELb0ELb0ELb0ELb1ELb0ELb0ELb0EEEvNS_16Flash_fwd_paramsE,@"STO_CUDA_ENTRY STV_DEFAULT"
_ZN5flash24flash_fwd_splitkv_kernelI23Flash_fwd_kernel_traitsILi256ELi64ELi64ELi4ELb0ELb0EN7cutlass6half_tE19Flash_kernel_traitsILi256ELi64ELi64ELi4ES3_EELb1ELb0ELb0ELb0ELb1ELb0ELb0ELb0EEEvNS_16Flash_fwd_paramsE:
.text._ZN5flash24flash_fwd_splitkv_kernelI23Flash_fwd_kernel_traitsILi256ELi64ELi64ELi4ELb0ELb0EN7cutlass6half_tE19Flash_kernel_traitsILi256ELi64ELi64ELi4ES3_EELb1ELb0ELb0ELb0ELb1ELb0ELb0ELb0EEEvNS_16Flash_fwd_paramsE:
        /* <DEDUP_REMOVED lines=35> */
[----:B------:R-:W1:Y:S01]  /*0230*/  S2R R6, SR_TID.X ;  /* 0x0000000000067919 */ /* 0x000e620000002100 */
        /* <DEDUP_REMOVED lines=19> */
.L_x_2374:
[----:B------:R-:W-:-:S03]  /*0370*/  ULDC UR6, c[0x0][0x2c8] ;  /* 0x0000b20000067ab9 */ /* 0x000fc60000000800 */
.L_x_2375:
        /* <DEDUP_REMOVED lines=20> */
[----:B------:R-:W-:Y:S02]  /*04c0*/  UIADD3 UR5, -UR22, 0x7f, UR20 ;  /* 0x0000007f16057890 */ /* 0x000fe4000fffe114 */
        /* <DEDUP_REMOVED lines=20> */
[----:B------:R-:W-:Y:S05]  /*0610*/  @P0 BRA `(.L_x_2376) ;  /* 0x0000000800200947 */ /* 0x000fea0003800000 */
[----:B------:R-:W-:Y:S01]  /*0620*/  SHF.R.S32.HI R7, RZ, 0x1f, R6 ;  /* 0x0000001fff077819 */ /* 0x000fe20000011406 */
[----:B------:R-:W-:Y:S01]  /*0630*/  UISETP.NE.AND UP0, UPT, UR15, -0x1, UPT ;  /* 0xffffffff0f00788c */ /* 0x000fe2000bf05270 */
[C---:B------:R-:W-:Y:S01]  /*0640*/  LOP3.LUT P6, RZ, R6.reuse, 0x7, RZ, 0xc0, !PT ;  /* 0x0000000706ff7812 */ /* 0x040fe200078cc0ff */
[----:B------:R-:W-:Y:S01]  /*0650*/  USHF.R.S32.HI UR12, URZ, 0x1f, UR20 ;  /* 0x0000001f3f0c7899 */ /* 0x000fe20008011414 */
[----:B------:R-:W-:Y:S01]  /*0660*/  LEA.HI R7, R7, R6, RZ, 0x3 ;  /* 0x0000000607077211 */ /* 0x000fe200078f18ff */
[----:B------:R-:W-:Y:S01]  /*0670*/  ULDC.64 UR6, c[0x0][0x298] ;  /* 0x0000a60000067ab9 */ /* 0x000fe20000000a00 */
[----:B------:R-:W-:Y:S01]  /*0680*/  UIADD3 UR22, -UR20, UR22, URZ ;  /* 0x0000001614167290 */ /* 0x000fe2000fffe13f */
[----:B------:R-:W-:Y:S01]  /*0690*/  IMAD.U32 R0, RZ, RZ, UR6 ;  /* 0x00000006ff007e24 */ /* 0x000fe2000f8e00ff */
[----:B------:R-:W-:Y:S01]  /*06a0*/  LOP3.LUT R3, R7, 0x1ffffff8, RZ, 0xc0, !PT ;  /* 0x1ffffff807037812 */ /* 0x000fe200078ec0ff */
[----:B------:R-:W-:Y:S01]  /*06b0*/  UIMAD UR12, UR12, UR6, URZ ;  /* 0x000000060c0c72a4 */ /* 0x000fe2000f8e023f */
[----:B------:R-:W-:Y:S01]  /*06c0*/  SHF.R.S32.HI R7, RZ, 0x3, R7 ;  /* 0x00000003ff077819 */ /* 0x000fe20000011407 */
[----:B------:R-:W-:Y:S01]  /*06d0*/  USHF.R.S32.HI UR11, URZ, 0x1f, UR8 ;  /* 0x0000001f3f0b7899 */ /* 0x000fe20008011408 */
[----:B------:R-:W-:Y:S01]  /*06e0*/  BSSY B0, `(.L_x_2377) ;  /* 0x0000033000007945 */ /* 0x000fe20003800000 */
[----:B------:R-:W-:Y:S01]  /*06f0*/  IMAD.IADD R4, R6, 0x1, -R3 ;  /* 0x0000000106047824 */ /* 0x000fe200078e0a03 */
[----:B------:R-:W-:Y:S01]  /*0700*/  @!UP0 USHF.R.S32.HI UR10, URZ, 0x1f, UR9 ;  /* 0x0000001f3f0a8899 */ /* 0x000fe20008011409 */
[C---:B------:R-:W-:Y:S01]  /*0710*/  VIADD R2, R7.reuse, 0x10 ;  /* 0x0000001007027836 */ /* 0x040fe20000000000 */
[----:B------:R-:W-:Y:S01]  /*0720*/  @!UP0 ULDC.64 UR4, c[0x0][0x290] ;  /* 0x0000a40000048ab9 */ /* 0x000fe20000000a00 */
[----:B------:R-:W-:Y:S01]  /*0730*/  IMAD.SHL.U32 R4, R4, 0x8, RZ ;  /* 0x0000000804047824 */ /* 0x000fe200078e00ff */
[----:B------:R-:W-:Y:S01]  /*0740*/  @!UP0 UIMAD UR10, UR10, UR4, URZ ;  /* 0x000000040a0a82a4 */ /* 0x000fe2000f8e023f */
[C---:B------:R-:W-:Y:S01]  /*0750*/  ISETP.GE.OR P5, PT, R7.reuse, UR22, P6 ;  /* 0x0000001607007c0c */ /* 0x040fe2000b7a6670 */
[----:B------:R-:W-:Y:S01]  /*0760*/  @UP0 UIMAD.WIDE.U32 UR24, UR15, UR6, URZ ;  /* 0x000000060f1802a5 */ /* 0x000fe2000f8e003f */
[C---:B------:R-:W-:Y:S01]  /*0770*/  ISETP.GE.AND P2, PT, R2.reuse, UR22, PT ;  /* 0x0000001602007c0c */ /* 0x040fe2000bf46270 */
[----:B------:R-:W-:Y:S01]  /*0780*/  @!UP0 UIMAD.WIDE.U32 UR16, UR9, UR4, URZ ;  /* 0x00000004091082a5 */ /* 0x000fe2000f8e003f */
[--C-:B------:R-:W-:Y:S01]  /*0790*/  SHF.R.S32.HI R5, RZ, 0x1f, R4.reuse ;  /* 0x0000001fff057819 */ /* 0x100fe20000011404 */
[----:B------:R-:W-:Y:S01]  /*07a0*/  UIMAD UR12, UR20, UR7, UR12 ;  /* 0x00000007140c72a4 */ /* 0x000fe2000f8e020c */
[----:B------:R-:W-:Y:S01]  /*07b0*/  ISETP.GE.OR P4, PT, R2, UR22, P6 ;  /* 0x0000001602007c0c */ /* 0x000fe2000b786670 */
[----:B------:R-:W-:Y:S01]  /*07c0*/  @!UP0 UIMAD UR10, UR9, UR5, UR10 ;  /* 0x00000005090a82a4 */ /* 0x000fe2000f8e020a */
[----:B------:R-:W-:Y:S01]  /*07d0*/  VIADD R2, R7, 0x20 ;  /* 0x0000002007027836 */ /* 0x000fe20000000000 */
[----:B------:R-:W-:Y:S01]  /*07e0*/  @UP0 UIMAD UR15, UR15, UR7, UR25 ;  /* 0x000000070f0f02a4 */ /* 0x000fe2000f8e0219 */
[----:B------:R-:W-:Y:S01]  /*07f0*/  IMAD.WIDE.U32 R4, R0, UR20, R4 ;  /* 0x0000001400047c25 */ /* 0x000fe2000f8e0004 */
[----:B------:R-:W-:Y:S01]  /*0800*/  @UP0 UMOV UR14, UR24 ;  /* 0x00000018000e0c82 */ /* 0x000fe20008000000 */
[----:B------:R-:W-:Y:S01]  /*0810*/  @!UP0 UMOV UR14, UR16 ;  /* 0x00000010000e8c82 */ /* 0x000fe20008000000 */
[----:B------:R-:W-:Y:S01]  /*0820*/  @!UP0 UIADD3 UR15, UR17, UR10, URZ ;  /* 0x0000000a110f8290 */ /* 0x000fe2000fffe03f */
[----:B------:R-:W-:Y:S01]  /*0830*/  IMAD.U32 R0, RZ, RZ, UR12 ;  /* 0x0000000cff007e24 */ /* 0x000fe2000f8e00ff */
[----:B------:R-:W-:Y:S01]  /*0840*/  IADD3 R8, P0, R4, UR14, RZ ;  /* 0x0000000e04087c10 */ /* 0x000fe2000ff1e0ff */
[----:B------:R-:W-:Y:S01]  /*0850*/  ULDC.64 UR4, c[0x0][0x2a0] ;  /* 0x0000a80000047ab9 */ /* 0x000fe20000000a00 */
[----:B------:R-:W-:Y:S01]  /*0860*/  ULDC UR10, c[0x0][0x270] ;  /* 0x00009c00000a7ab9 */ /* 0x000fe20000000800 */
[----:B------:R-:W-:Y:S01]  /*0870*/  UIMAD UR11, UR11, UR4, URZ ;  /* 0x000000040b0b72a4 */ /* 0x000fe2000f8e023f */
[----:B------:R-:W-:Y:S01]  /*0880*/  IADD3.X R9, R5, UR15, R0, P0, !PT ;  /* 0x0000000f05097c10 */ /* 0x000fe200087fe400 */
[----:B------:R-:W-:Y:S01]  /*0890*/  IMAD.U32 R3, RZ, RZ, UR4 ;  /* 0x00000004ff037e24 */ /* 0x000fe2000f8e00ff */
[----:B------:R-:W-:Y:S01]  /*08a0*/  ISETP.GE.AND P0, PT, R7, UR22, PT ;  /* 0x0000001607007c0c */ /* 0x000fe2000bf06270 */
[----:B------:R-:W-:Y:S01]  /*08b0*/  UIMAD UR5, UR8, UR5, UR11 ;  /* 0x00000005080572a4 */ /* 0x000fe2000f8e020b */
[C---:B------:R-:W-:Y:S01]  /*08c0*/  ISETP.GE.AND P1, PT, R2.reuse, UR22, PT ;  /* 0x0000001602007c0c */ /* 0x040fe2000bf26270 */
[----:B------:R-:W-:Y:S01]  /*08d0*/  UIMAD UR10, UR9, UR10, UR8 ;  /* 0x0000000a090a72a4 */ /* 0x000fe2000f8e0208 */
[----:B------:R-:W-:Y:S01]  /*08e0*/  IMAD.WIDE.U32 R8, R3, UR8, R8 ;  /* 0x0000000803087c25 */ /* 0x000fe2000f8e0008 */
[----:B------:R-:W-:Y:S01]  /*08f0*/  ULDC UR4, c[0x0][0x2c4] ;  /* 0x0000b10000047ab9 */ /* 0x000fe20000000800 */
[----:B------:R-:W-:Y:S01]  /*0900*/  ISETP.GE.OR P3, PT, R2, UR22, P6 ;  /* 0x0000001602007c0c */ /* 0x000fe2000b766670 */
[----:B------:R-:W-:Y:S01]  /*0910*/  UIMAD UR20, UR10, UR4, UR20 ;  /* 0x000000040a1472a4 */ /* 0x000fe2000f8e0214 */
[----:B------:R-:W-:Y:S01]  /*0920*/  VIADD R13, R9, UR5 ;  /* 0x00000005090d7c36 */ /* 0x000fe20008000000 */
[----:B------:R-:W-:-:S04]  /*0930*/  SHF.R.S32.HI R5, RZ, 0x1f, R7 ;  /* 0x0000001fff057819 */ /* 0x000fc80000011407 */
[----:B------:R-:W-:Y:S06]  /*0940*/  @P0 BRA `(.L_x_2378) ;  /* 0x0000000000300947 */ /* 0x000fec0003800000 */
[----:B------:R-:W-:Y:S01]  /*0950*/  MOV R12, R8 ;  /* 0x00000008000c7202 */ /* 0x000fe20000000f00 */
[----:B------:R-:W-:Y:S01]  /*0960*/  IMAD R0, R5, UR6, RZ ;  /* 0x0000000605007c24 */ /* 0x000fe2000f8e02ff */
[----:B------:R-:W-:-:S03]  /*0970*/  ULDC.64 UR4, c[0x0][0x280] ;  /* 0x0000a00000047ab9 */ /* 0x000fc60000000a00 */
[----:B------:R-:W-:-:S04]  /*0980*/  IMAD.WIDE.U32 R2, R7, UR6, R12 ;  /* 0x0000000607027c25 */ /* 0x000fc8000f8e000c */
[----:B------:R-:W-:Y:S01]  /*0990*/  IMAD R0, R7, UR7, R0 ;  /* 0x0000000707007c24 */ /* 0x000fe2000f8e0200 */
[----:B------:R-:W-:-:S04]  /*09a0*/  LEA R10, P0, R2, UR4, 0x1 ;  /* 0x00000004020a7c11 */ /* 0x000fc8000f8008ff */
[----:B------:R-:W-:-:S04]  /*09b0*/  IADD3 R0, R3, R0, RZ ;  /* 0x0000000003007210 */ /* 0x000fc80007ffe0ff */
[----:B------:R-:W-:-:S05]  /*09c0*/  LEA.HI.X R11, R2, UR5, R0, 0x1, P0 ;  /* 0x00000005020b7c11 */ /* 0x000fca00080f0c00 */
[----:B------:R1:W-:Y:S04]  /*09d0*/  STG.E.128 desc[UR18][R10.64], RZ ;  /* 0x000000ff0a007986 */ /* 0x0003e8000c101d12 */
[----:B------:R1:W-:Y:S04]  /*09e0*/  STG.E.128 desc[UR18][R10.64+0x80], RZ ;  /* 0x000080ff0a007986 */ /* 0x0003e8000c101d12 */
[----:B------:R1:W-:Y:S04]  /*09f0*/  STG.E.128 desc[UR18][R10.64+0x100], RZ ;  /* 0x000100ff0a007986 */ /* 0x0003e8000c101d12 */
[----:B------:R1:W-:Y:S02]  /*0a00*/  STG.E.128 desc[UR18][R10.64+0x180], RZ ;  /* 0x000180ff0a007986 */ /* 0x0003e4000c101d12 */
.L_x_2378:
[----:B------:R-:W-:Y:S05]  /*0a10*/  BSYNC B0 ;  /* 0x0000000000007941 */ /* 0x000fea0003800000 */
.L_x_2377:
[----:B------:R-:W-:Y:S01]  /*0a20*/  BSSY B0, `(.L_x_2379) ;  /* 0x0000013000007945 */ /* 0x000fe20003800000 */
[C---:B------:R-:W-:Y:S02]  /*0a30*/  IADD3 R4, P0, R7.reuse, UR20, RZ ;  /* 0x0000001407047c10 */ /* 0x040fe4000ff1e0ff */
[----:B------:R-:W-:Y:S01]  /*0a40*/  IADD3 R6, R7, 0x30, RZ ;  /* 0x0000003007067810 */ /* 0x000fe20007ffe0ff */
[----:B------:R-:W-:Y:S05]  /*0a50*/  @P2 BRA `(.L_x_2380) ;  /* 0x00000000003c2947 */ /* 0x000fea0003800000 */
[----:B------:R-:W-:Y:S01]  /*0a60*/  IADD3 R3, P2, R7, 0x10, RZ ;  /* 0x0000001007037810 */ /* 0x000fe20007f5e0ff */
[----:B-1----:R-:W-:Y:S01]  /*0a70*/  IMAD.MOV.U32 R10, RZ, RZ, R8 ;  /* 0x000000ffff0a7224 */ /* 0x002fe200078e0008 */
[----:B------:R-:W-:Y:S01]  /*0a80*/  MOV R11, R13 ;  /* 0x0000000d000b7202 */ /* 0x000fe20000000f00 */
[----:B------:R-:W-:Y:S02]  /*0a90*/  ULDC.64 UR4, c[0x0][0x280] ;  /* 0x0000a00000047ab9 */ /* 0x000fe40000000a00 */
[----:B------:R-:W-:Y:S02]  /*0aa0*/  IMAD.X R0, RZ, RZ, R5, P2 ;  /* 0x000000ffff007224 */ /* 0x000fe400010e0605 */
[----:B------:R-:W-:-:S04]  /*0ab0*/  IMAD.WIDE.U32 R10, R3, UR6, R10 ;  /* 0x00000006030a7c25 */ /* 0x000fc8000f8e000a */
[----:B------:R-:W-:Y:S01]  /*0ac0*/  IMAD R0, R0, UR6, RZ ;  /* 0x0000000600007c24 */ /* 0x000fe2000f8e02ff */
[----:B------:R-:W-:-:S03]  /*0ad0*/  LEA R2, P2, R10, UR4, 0x1 ;  /* 0x000000040a027c11 */ /* 0x000fc6000f8408ff */
[----:B------:R-:W-:-:S05]  /*0ae0*/  IMAD R0, R3, UR7, R0 ;  /* 0x0000000703007c24 */ /* 0x000fca000f8e0200 */
[----:B------:R-:W-:-:S04]  /*0af0*/  IADD3 R3, R11, R0, RZ ;  /* 0x000000000b037210 */ /* 0x000fc80007ffe0ff */
[----:B------:R-:W-:-:S05]  /*0b00*/  LEA.HI.X R3, R10, UR5, R3, 0x1, P2 ;  /* 0x000000050a037c11 */ /* 0x000fca00090f0c03 */
[----:B------:R2:W-:Y:S04]  /*0b10*/  STG.E.128 desc[UR18][R2.64], RZ ;  /* 0x000000ff02007986 */ /* 0x0005e8000c101d12 */
[----:B------:R2:W-:Y:S04]  /*0b20*/  STG.E.128 desc[UR18][R2.64+0x80], RZ ;  /* 0x000080ff02007986 */ /* 0x0005e8000c101d12 */
[----:B------:R2:W-:Y:S04]  /*0b30*/  STG.E.128 desc[UR18][R2.64+0x100], RZ ;  /* 0x000100ff02007986 */ /* 0x0005e8000c101d12 */
[----:B------:R2:W-:Y:S02]  /*0b40*/  STG.E.128 desc[UR18][R2.64+0x180], RZ ;  /* 0x000180ff02007986 */ /* 0x0005e4000c101d12 */
.L_x_2380:
[----:B------:R-:W-:Y:S05]  /*0b50*/  BSYNC B0 ;  /* 0x0000000000007941 */ /* 0x000fea0003800000 */
.L_x_2379:
[----:B------:R-:W-:Y:S01]  /*0b60*/  BSSY B0, `(.L_x_2381) ;  /* 0x0000013000007945 */ /* 0x000fe20003800000 */
[----:B------:R-:W-:Y:S02]  /*0b70*/  ISETP.GE.AND P2, PT, R6, UR22, PT ;  /* 0x0000001606007c0c */ /* 0x000fe4000bf46270 */
[----:B------:R-:W-:Y:S01]  /*0b80*/  MOV R0, UR20 ;  /* 0x0000001400007c02 */ /* 0x000fe20008000f00 */
[----:B------:R-:W-:Y:S05]  /*0b90*/  @P1 BRA `(.L_x_2382) ;  /* 0x00000000003c1947 */ /* 0x000fea0003800000 */
[----:B--2---:R-:W-:Y:S01]  /*0ba0*/  IADD3 R3, P1, R7, 0x20, RZ ;  /* 0x0000002007037810 */ /* 0x004fe20007f3e0ff */
        /* <DEDUP_REMOVED lines=14> */
.L_x_2382:
[----:B------:R-:W-:Y:S05]  /*0c90*/  BSYNC B0 ;  /* 0x0000000000007941 */ /* 0x000fea0003800000 */
.L_x_2381:
[----:B------:R-:W-:Y:S04]  /*0ca0*/  BSSY B0, `(.L_x_2383) ;  /* 0x0000010000007945 */ /* 0x000fe80003800000 */
[----:B------:R-:W-:Y:S05]  /*0cb0*/  @P2 BRA `(.L_x_2384) ;  /* 0x0000000000382947 */ /* 0x000fea0003800000 */
[----:B------:R-:W-:Y:S01]  /*0cc0*/  IADD3 R7, P1, R7, 0x30, RZ ;  /* 0x0000003007077810 */ /* 0x000fe20007f3e0ff */
[----:B------:R-:W-:Y:S01]  /*0cd0*/  ULDC.64 UR4, c[0x0][0x280] ;  /* 0x0000a00000047ab9 */ /* 0x000fe20000000a00 */
[----:B------:R-:W-:Y:S02]  /*0ce0*/  MOV R9, R13 ;  /* 0x0000000d00097202 */ /* 0x000fe40000000f00 */
[----:B--2---:R-:W-:Y:S01]  /*0cf0*/  IADD3.X R2, RZ, R5, RZ, P1, !PT ;  /* 0x00000005ff027210 */ /* 0x004fe20000ffe4ff */
[----:B------:R-:W-:-:S04]  /*0d00*/  IMAD.WIDE.U32 R8, R7, UR6, R8 ;  /* 0x0000000607087c25 */ /* 0x000fc8000f8e0008 */
[----:B------:R-:W-:-:S04]  /*0d10*/  IMAD R2, R2, UR6, RZ ;  /* 0x0000000602027c24 */ /* 0x000fc8000f8e02ff */
        /* <DEDUP_REMOVED lines=8> */
.L_x_2384:
[----:B------:R-:W-:Y:S05]  /*0da0*/  BSYNC B0 ;  /* 0x0000000000007941 */ /* 0x000fea0003800000 */
.L_x_2383:
[----:B------:R-:W-:Y:S01]  /*0db0*/  ISETP.GE.OR P6, PT, R6, UR22, P6 ;  /* 0x0000001606007c0c */ /* 0x000fe2000b7c6670 */
[----:B------:R-:W-:Y:S01]  /*0dc0*/  ULDC.64 UR4, c[0x0][0x2b0] ;  /* 0x0000ac0000047ab9 */ /* 0x000fe20000000a00 */
[----:B------:R-:W-:Y:S01]  /*0dd0*/  LEA.HI.X.SX32 R5, R0, R5, 0x1, P0 ;  /* 0x0000000500057211 */ /* 0x000fe200000f0eff */
[----:B--2-4-:R-:W-:Y:S01]  /*0de0*/  @!P5 IMAD.MOV.U32 R3, RZ, RZ, 0x7f800000 ;  /* 0x7f800000ff03d424 */ /* 0x014fe200078e00ff */
[C---:B------:R-:W-:Y:S01]  /*0df0*/  LEA R8, P0, R4.reuse, UR4, 0x2 ;  /* 0x0000000404087c11 */ /* 0x040fe2000f8010ff */
[----:B------:R-:W-:Y:S02]  /*0e00*/  @!P4 IMAD.MOV.U32 R2, RZ, RZ, 0x7f800000 ;  /* 0x7f800000ff02c424 */ /* 0x000fe400078e00ff */
[----:B------:R-:W-:Y:S01]  /*0e10*/  @!P3 IMAD.MOV.U32 R0, RZ, RZ, 0x7f800000 ;  /* 0x7f800000ff00b424 */ /* 0x000fe200078e00ff */
[----:B------:R-:W-:-:S05]  /*0e20*/  LEA.HI.X R9, R4, UR5, R5, 0x2, P0 ;  /* 0x0000000504097c11 */ /* 0x000fca00080f1405 */
[----:B------:R2:W-:Y:S04]  /*0e30*/  @!P5 STG.E desc[UR18][R8.64], R3 ;  /* 0x000000030800d986 */ /* 0x0005e8000c101912 */
[----:B------:R2:W-:Y:S04]  /*0e40*/  @!P4 STG.E desc[UR18][R8.64+0x40], R2 ;  /* 0x000040020800c986 */ /* 0x0005e8000c101912 */
[----:B------:R2:W-:Y:S01]  /*0e50*/  @!P3 STG.E desc[UR18][R8.64+0x80], R0 ;  /* 0x000080000800b986 */ /* 0x0005e2000c101912 */
[----:B------:R-:W-:Y:S05]  /*0e60*/  @P6 EXIT ;  /* 0x000000000000694d */ /* 0x000fea0003800000 */
[----:B--2---:R-:W-:-:S05]  /*0e70*/  MOV R3, 0x7f800000 ;  /* 0x7f80000000037802 */ /* 0x004fca0000000f00 */
[----:B------:R-:W-:Y:S01]  /*0e80*/  STG.E desc[UR18][R8.64+0xc0], R3 ;  /* 0x0000c00308007986 */ /* 0x000fe2000c101912 */
[----:B------:R-:W-:Y:S05]  /*0e90*/  EXIT ;  /* 0x000000000000794d */ /* 0x000fea0003800000 */
.L_x_2376:
        /* <DEDUP_REMOVED lines=8> */
[----:B------:R-:W-:-:S04]  /*0f20*/  ULDC.64 UR4, c[0x0][0x370] ;  /* 0x0000dc0000047ab9 */ /* 0x000fc80000000a00 */
[----:B------:R-:W2:Y:S01]  /*0f30*/  @P0 LDG.E R2, desc[UR18][R2.64] ;  /* 0x0000001202020981 */ /* 0x000ea2000c1e1900 */
[----:B------:R-:W-:Y:S01]  /*0f40*/  ISETP.NE.U32.AND P1, PT, RZ, UR4, PT ;  /* 0x00000004ff007c0c */ /* 0x000fe2000bf25070 */
[----:B------:R-:W-:Y:S01]  /*0f50*/  UMOV UR6, UR9 ;  /* 0x0000000900067c82 */ /* 0x000fe20008000000 */
[----:B------:R-:W-:Y:S02]  /*0f60*/  CS2R R240, SRZ ;  /* 0x0000000000f07805 */ /* 0x000fe4000001ff00 */
[----:B------:R-:W-:Y:S02]  /*0f70*/  ISETP.NE.AND.EX P1, PT, RZ, UR5, PT, P1 ;  /* 0x00000005ff007c0c */ /* 0x000fe4000bf25310 */
[----:B--2---:R-:W-:Y:S02]  /*0f80*/  @P0 R2UR UR6, R2 ;  /* 0x00000000020602ca */ /* 0x004fe400000e0000 */
[----:B------:R-:W-:-:S09]  /*0f90*/  PLOP3.LUT P0, PT, PT, PT, PT, 0x8, 0x0 ;  /* 0x000000000000781c */ /* 0x000fd20003f0e170 */
[----:B------:R-:W-:Y:S05]  /*0fa0*/  @!P1 BRA `(.L_x_2385) ;  /* 0x00000000002c9947 */ /* 0x000fea0003800000 */
[----:B------:R-:W1:Y:S01]  /*0fb0*/  LDC.64 R2, c[0x0][0x378] ;  /* 0x0000de00ff027b82 */ /* 0x000e620000000a00 */
[----:B------:R-:W-:-:S06]  /*0fc0*/  USHF.R.S32.HI UR11, URZ, 0x1f, UR9 ;  /* 0x0000001f3f0b7899 */ /* 0x000fcc0008011409 */
[C---:B-1----:R-:W-:Y:S02]  /*0fd0*/  IMAD R0, R2.reuse, UR11, RZ ;  /* 0x0000000b02007c24 */ /* 0x042fe4000f8e02ff */
[----:B------:R-:W-:-:S04]  /*0fe0*/  IMAD.WIDE.U32 R4, R2, UR9, RZ ;  /* 0x0000000902047c25 */ /* 0x000fc8000f8e00ff */
[----:B------:R-:W-:Y:S01]  /*0ff0*/  IMAD R3, R3, UR9, R0 ;  /* 0x0000000903037c24 */ /* 0x000fe2000f8e0200 */
[----:B------:R-:W-:-:S03]  /*1000*/  LEA R240, P1, R4, UR4, 0x2 ;  /* 0x0000000404f07c11 */ /* 0x000fc6000f8210ff */
[----:B------:R-:W-:Y:S01]  /*1010*/  IMAD.IADD R3, R5, 0x1, R3 ;  /* 0x0000000105037824 */ /* 0x000fe200078e0203 */
[----:B------:R-:W-:-:S04]  /*1020*/  ISETP.NE.U32.AND P0, PT, R240, RZ, PT ;  /* 0x000000fff000720c */ /* 0x000fc80003f05070 */
[----:B------:R-:W-:-:S04]  /*1030*/  SHF.L.U64.HI R3, R4, 0x2, R3 ;  /* 0x0000000204037819 */ /* 0x000fc80000010203 */
[----:B------:R-:W-:-:S04]  /*1040*/  IADD3.X R241, R3, UR5, RZ, P1, !PT ;  /* 0x0000000503f17c10 */ /* 0x000fc80008ffe4ff */
[----:B------:R-:W-:-:S13]  /*1050*/  ISETP.NE.AND.EX P0, PT, R241, RZ, PT, P0 ;  /* 0x000000fff100720c */ /* 0x000fda0003f05300 */
.L_x_2385:
[----:B------:R-:W-:Y:S05]  /*1060*/  @!P0 BRA `(.L_x_2386) ;  /* 0x0000000400588947 */ /* 0x000fea0003800000 */
[----:B------:R-:W1:Y:S01]  /*1070*/  LDC R7, c[0x0][0x380] ;  /* 0x0000e000ff077b82 */ /* 0x000e620000000800 */
[----:B------:R-:W-:Y:S01]  /*1080*/  ULEA UR7, UR16, 0xffffffc0, 0x6 ;  /* 0xffffffc010077891 */ /* 0x000fe2000f8e303f */
[----:B------:R-:W-:Y:S01]  /*1090*/  ULDC.64 UR4, c[0x0][0x230] ;  /* 0x00008c0000047ab9 */ /* 0x000fe20000000a00 */
[----:B------:R-:W-:-:S04]  /*10a0*/  ULDC.64 UR12, c[0x0][0x248] ;  /* 0x00009200000c7ab9 */ /* 0x000fc80000000a00 */
[----:B------:R-:W-:-:S04]  /*10b0*/  MOV R0, UR7 ;  /* 0x0000000700007c02 */ /* 0x000fc80008000f00 */
[----:B------:R-:W-:Y:S02]  /*10c0*/  IABS R0, R0 ;  /* 0x0000000000007213 */ /* 0x000fe40000000000 */
[----:B-1----:R-:W-:-:S04]  /*10d0*/  IABS R3, R7 ;  /* 0x0000000700037213 */ /* 0x002fc80000000000 */
[----:B------:R-:W1:Y:S08]  /*10e0*/  I2F.RP R8, R3 ;  /* 0x0000000300087306 */ /* 0x000e700000209400 */
[----:B-1----:R-:W1:Y:S02]  /*10f0*/  MUFU.RCP R4, R8 ;  /* 0x0000000800047308 */ /* 0x002e640000001000 */
[----:B-1----:R-:W-:-:S06]  /*1100*/  VIADD R4, R4, 0xffffffe ;  /* 0x0ffffffe04047836 */ /* 0x002fcc0000000000 */
[----:B------:R-:W1:Y:S02]  /*1110*/  F2I.FTZ.U32.TRUNC.NTZ R5, R4 ;  /* 0x0000000400057305 */ /* 0x000e64000021f000 */
[----:B-1----:R-:W-:Y:S02]  /*1120*/  IMAD.MOV R2, RZ, RZ, -R5 ;  /* 0x000000ffff027224 */ /* 0x002fe400078e0a05 */
[----:B------:R-:W-:Y:S02]  /*1130*/  IMAD.MOV.U32 R4, RZ, RZ, RZ ;  /* 0x000000ffff047224 */ /* 0x000fe400078e00ff */
[----:B------:R-:W-:-:S04]  /*1140*/  IMAD R2, R2, R3, RZ ;  /* 0x0000000302027224 */ /* 0x000fc800078e02ff */
[----:B------:R-:W-:Y:S01]  /*1150*/  IMAD.HI.U32 R5, R5, R2, R4 ;  /* 0x0000000205057227 */ /* 0x000fe200078e0004 */
[----:B------:R-:W-:-:S05]  /*1160*/  MOV R2, R0 ;  /* 0x0000000000027202 */ /* 0x000fca0000000f00 */
[----:B------:R-:W-:-:S04]  /*1170*/  IMAD.HI.U32 R9, R5, R2, RZ ;  /* 0x0000000205097227 */ /* 0x000fc800078e00ff */
[----:B------:R-:W-:-:S04]  /*1180*/  IMAD.MOV R0, RZ, RZ, -R9 ;  /* 0x000000ffff007224 */ /* 0x000fc800078e0a09 */
[----:B------:R-:W-:-:S05]  /*1190*/  IMAD R0, R3, R0, R2 ;  /* 0x0000000003007224 */ /* 0x000fca00078e0202 */
[----:B------:R-:W-:-:S13]  /*11a0*/  ISETP.GT.U32.AND P2, PT, R3, R0, PT ;  /* 0x000000000300720c */ /* 0x000fda0003f44070 */
[-C--:B------:R-:W-:Y:S01]  /*11b0*/  @!P2 IADD3 R0, R0, -R3.reuse, RZ ;  /* 0x800000030000a210 */ /* 0x080fe20007ffe0ff */
[----:B------:R-:W-:Y:S01]  /*11c0*/  @!P2 VIADD R9, R9, 0x1 ;  /* 0x000000010909a836 */ /* 0x000fe20000000000 */
[C---:B------:R-:W-:Y:S02]  /*11d0*/  ISETP.NE.AND P2, PT, R7.reuse, RZ, PT ;  /* 0x000000ff0700720c */ /* 0x040fe40003f45270 */
[----:B------:R-:W-:Y:S02]  /*11e0*/  ISETP.GE.U32.AND P3, PT, R0, R3, PT ;  /* 0x000000030000720c */ /* 0x000fe40003f66070 */
[----:B------:R-:W-:-:S04]  /*11f0*/  LOP3.LUT R0, R7, UR7, RZ, 0x3c, !PT ;  /* 0x0000000707007c12 */ /* 0x000fc8000f8e3cff */
[----:B------:R-:W-:Y:S02]  /*1200*/  ISETP.GE.AND P1, PT, R0, RZ, PT ;  /* 0x000000ff0000720c */ /* 0x000fe40003f26270 */
[----:B------:R-:W1:Y:S05]  /*1210*/  LDC R0, c[0x0][0x278] ;  /* 0x00009e00ff007b82 */ /* 0x000e6a0000000800 */
[----:B------:R-:W-:-:S06]  /*1220*/  @P3 IADD3 R9, R9, 0x1, RZ ;  /* 0x0000000109093810 */ /* 0x000fcc0007ffe0ff */
[----:B------:R-:W-:Y:S01]  /*1230*/  @!P1 IMAD.MOV R9, RZ, RZ, -R9 ;  /* 0x000000ffff099224 */ /* 0x000fe200078e0a09 */
[----:B------:R-:W-:-:S05]  /*1240*/  @!P2 LOP3.LUT R9, RZ, R7, RZ, 0x33, !PT ;  /* 0x00000007ff09a212 */ /* 0x000fca00078e33ff */
[----:B------:R-:W-:-:S05]  /*1250*/  IMAD.WIDE R14, R9, 0x4, R240 ;  /* 0x00000004090e7825 */ /* 0x000fca00078e02f0 */
[----:B------:R-:W2:Y:S01]  /*1260*/  LDG.E R3, desc[UR18][R14.64] ;  /* 0x000000120e037981 */ /* 0x000ea2000c1e1900 */
[----:B-1----:R-:W-:Y:S01]  /*1270*/  IABS R5, R0 ;  /* 0x0000000000057213 */ /* 0x002fe20000000000 */
[----:B------:R-:W1:Y:S03]  /*1280*/  S2R R2, SR_CTAID.Z ;  /* 0x0000000000027919 */ /* 0x000e660000002700 */
[----:B------:R-:W3:Y:S08]  /*1290*/  I2F.RP R12, R5 ;  /* 0x00000005000c7306 */ /* 0x000ef00000209400 */
[----:B---3--:R-:W3:Y:S01]  /*12a0*/  MUFU.RCP R10, R12 ;  /* 0x0000000c000a7308 */ /* 0x008ee20000001000 */
[----:B-1----:R-:W-:-:S02]  /*12b0*/  IABS R2, R2 ;  /* 0x0000000200027213 */ /* 0x002fc40000000000 */
[----:B---3--:R-:W-:-:S03]  /*12c0*/  IADD3 R10, R10, 0xffffffe, RZ ;  /* 0x0ffffffe0a0a7810 */ /* 0x008fc60007ffe0ff */
[----:B------:R-:W-:Y:S02]  /*12d0*/  IMAD.MOV.U32 R8, RZ, RZ, R2 ;  /* 0x000000ffff087224 */ /* 0x000fe400078e0002 */
[----:B------:R-:W1:Y:S02]  /*12e0*/  F2I.FTZ.U32.TRUNC.NTZ R11, R10 ;  /* 0x0000000a000b7305 */ /* 0x000e64000021f000 */
[----:B-1----:R-:W-:Y:S01]  /*12f0*/  IMAD.MOV R4, RZ, RZ, -R11 ;  /* 0x000000ffff047224 */ /* 0x002fe200078e0a0b */
[----:B------:R-:W-:-:S03]  /*1300*/  MOV R10, RZ ;  /* 0x000000ff000a7202 */ /* 0x000fc60000000f00 */
[----:B------:R-:W-:-:S04]  /*1310*/  IMAD R4, R4, R5, RZ ;  /* 0x0000000504047224 */ /* 0x000fc800078e02ff */
[----:B------:R-:W-:-:S06]  /*1320*/  IMAD.HI.U32 R11, R11, R4, R10 ;  /* 0x000000040b0b7227 */ /* 0x000fcc00078e000a */
[----:B------:R-:W-:-:S05]  /*1330*/  IMAD.HI.U32 R2, R11, R8, RZ ;  /* 0x000000080b027227 */ /* 0x000fca00078e00ff */
[----:B------:R-:W-:-:S05]  /*1340*/  IADD3 R4, -R2, RZ, RZ ;  /* 0x000000ff02047210 */ /* 0x000fca0007ffe1ff */
[----:B------:R-:W-:-:S05]  /*1350*/  IMAD R4, R5, R4, R8 ;  /* 0x0000000405047224 */ /* 0x000fca00078e0208 */
[----:B------:R-:W-:-:S13]  /*1360*/  ISETP.GT.U32.AND P2, PT, R5, R4, PT ;  /* 0x000000040500720c */ /* 0x000fda0003f44070 */
[----:B------:R-:W-:Y:S02]  /*1370*/  @!P2 IMAD.IADD R4, R4, 0x1, -R5 ;  /* 0x000000010404a824 */ /* 0x000fe400078e0a05 */
[----:B------:R-:W-:Y:S01]  /*1380*/  @!P2 VIADD R2, R2, 0x1 ;  /* 0x000000010202a836 */ /* 0x000fe20000000000 */
[----:B------:R-:W-:Y:S02]  /*1390*/  ISETP.NE.AND P2, PT, R0, RZ, PT ;  /* 0x000000ff0000720c */ /* 0x000fe40003f45270 */
[----:B------:R-:W-:Y:S02]  /*13a0*/  ISETP.GE.U32.AND P3, PT, R4, R5, PT ;  /* 0x000000050400720c */ /* 0x000fe40003f66070 */
[----:B------:R-:W-:-:S05]  /*13b0*/  IADD3 R4, -R9, RZ, RZ ;  /* 0x000000ff09047210 */ /* 0x000fca0007ffe1ff */
[----:B------:R-:W-:-:S05]  /*13c0*/  IMAD R5, R7, R4, UR7 ;  /* 0x0000000707057e24 */ /* 0x000fca000f8e0204 */
[----:B------:R-:W-:Y:S02]  /*13d0*/  SHF.R.S32.HI R21, RZ, 0x1f, R5 ;  /* 0x0000001fff157819 */ /* 0x000fe40000011405 */
[----:B------:R-:W-:-:S03]  /*13e0*/  @P3 IADD3 R2, R2, 0x1, RZ ;  /* 0x0000000102023810 */ /* 0x000fc60007ffe0ff */
[----:B------:R-:W-:Y:S01]  /*13f0*/  IMAD R4, R21, UR12, RZ ;  /* 0x0000000c15047c24 */ /* 0x000fe2000f8e02ff */
[----:B--2---:R-:W-:Y:S02]  /*1400*/  R2UR UR11, R3 ;  /* 0x00000000030b72ca */ /* 0x004fe400000e0000 */
[----:B------:R-:W-:-:S04]  /*1410*/  LOP3.LUT R3, R0, UR8, RZ, 0x3c, !PT ;  /* 0x0000000800037c12 */ /* 0x000fc8000f8e3cff */
[----:B------:R-:W-:-:S07]  /*1420*/  ISETP.GE.AND P1, PT, R3, RZ, PT ;  /* 0x000000ff0300720c */ /* 0x000fce0003f26270 */
[----:B------:R-:W-:Y:S02]  /*1430*/  USHF.R.S32.HI UR10, URZ, 0x1f, UR11 ;  /* 0x0000001f3f0a7899 */ /* 0x000fe4000801140b */
[----:B------:R-:W-:Y:S02]  /*1440*/  UIMAD.WIDE.U32 UR24, UR11, UR4, URZ ;  /* 0x000000040b1872a5 */ /* 0x000fe4000f8e003f */
[----:B------:R-:W-:Y:S02]  /*1450*/  UIMAD UR6, UR10, UR4, URZ ;  /* 0x000000040a0672a4 */ /* 0x000fe4000f8e023f */
[----:B------:R-:W-:Y:S01]  /*1460*/  @!P1 IMAD.MOV R2, RZ, RZ, -R2 ;  /* 0x000000ffff029224 */ /* 0x000fe200078e0a02 */
[----:B------:R-:W-:Y:S01]  /*1470*/  @!P2 LOP3.LUT R2, RZ, R0, RZ, 0x33, !PT ;  /* 0x00000000ff02a212 */ /* 0x000fe200078e33ff */
[----:B------:R-:W-:Y:S01]  /*1480*/  UIMAD UR4, UR11, UR5, UR6 ;  /* 0x000000050b0472a4 */ /* 0x000fe2000f8e0206 */
[----:B------:R-:W-:Y:S01]  /*1490*/  IMAD.U32 R9, RZ, RZ, UR25 ;  /* 0x00000019ff097e24 */ /* 0x000fe2000f8e00ff */
[----:B------:R-:W-:Y:S01]  /*14a0*/  MOV R8, UR24 ;  /* 0x0000001800087c02 */ /* 0x000fe20008000f00 */
[----:B------:R-:W-:Y:S01]  /*14b0*/  IMAD R0, R5, UR13, R4 ;  /* 0x0000000d05007c24 */ /* 0x000fe2000f8e0204 */
[----:B------:R-:W-:Y:S01]  /*14c0*/  UIADD3 UR4, UR25, UR4, URZ ;  /* 0x0000000419047290 */ /* 0x000fe2000fffe03f */
[--C-:B------:R-:W-:Y:S01]  /*14d0*/  SHF.R.S32.HI R19, RZ, 0x1f, R2.reuse ;  /* 0x0000001fff137819 */ /* 0x100fe20000011402 */
[----:B------:R-:W-:Y:S01]  /*14e0*/  ULDC.64 UR6, c[0x0][0x260] ;  /* 0x0000980000067ab9 */ /* 0x000fe20000000a00 */
[----:B------:R-:W-:-:S03]  /*14f0*/  IMAD.MOV.U32 R20, RZ, RZ, R2 ;  /* 0x000000ffff147224 */ /* 0x000fc600078e0002 */
[----:B------:R-:W-:Y:S01]  /*1500*/  MOV R9, UR4 ;  /* 0x0000000400097c02 */ /* 0x000fe20008000f00 */
[----:B------:R-:W-:Y:S01]  /*1510*/  IMAD R3, R19, UR6, RZ ;  /* 0x0000000613037c24 */ /* 0x000fe2000f8e02ff */
[----:B------:R-:W-:Y:S02]  /*1520*/  ULDC.64 UR4, c[0x0][0x238] ;  /* 0x00008e0000047ab9 */ /* 0x000fe40000000a00 */
[----:B------:R-:W-:Y:S01]  /*1530*/  UIMAD UR10, UR10, UR4, URZ ;  /* 0x000000040a0a72a4 */ /* 0x000fe2000f8e023f */
[----:B------:R-:W-:Y:S01]  /*1540*/  IMAD.WIDE.U32 R8, R5, UR12, R8 ;  /* 0x0000000c05087c25 */ /* 0x000fe2000f8e0008 */
[----:B------:R-:W-:Y:S02]  /*1550*/  UIMAD.WIDE.U32 UR24, UR11, UR4, URZ ;  /* 0x000000040b1872a5 */ /* 0x000fe4000f8e003f */
[----:B------:R-:W-:Y:S01]  /*1560*/  UIMAD UR10, UR11, UR5, UR10 ;  /* 0x000000050b0a72a4 */ /* 0x000fe2000f8e020a */
[----:B------:R-:W-:Y:S02]  /*1570*/  IMAD.IADD R9, R9, 0x1, R0 ;  /* 0x0000000109097824 */ /* 0x000fe400078e0200 */
[C---:B------:R-:W-:Y:S01]  /*1580*/  IMAD R3, R2.reuse, UR7, R3 ;  /* 0x0000000702037c24 */ /* 0x040fe2000f8e0203 */
[----:B------:R-:W-:Y:S01]  /*1590*/  UIADD3 UR10, UR25, UR10, URZ ;  /* 0x0000000a190a7290 */ /* 0x000fe2000fffe03f */
[----:B------:R-:W-:-:S05]  /*15a0*/  IMAD.WIDE.U32 R42, R2, UR6, R8 ;  /* 0x00000006022a7c25 */ /* 0x000fca000f8e0008 */
[----:B------:R-:W-:Y:S01]  /*15b0*/  IADD3 R12, R43, R3, RZ ;  /* 0x000000032b0c7210 */ /* 0x000fe20007ffe0ff */
[----:B------:R-:W-:Y:S06]  /*15c0*/  BRA `(.L_x_2387) ;  /* 0x0000000400447947 */ /* 0x000fec0003800000 */
.L_x_2386:
        /* <DEDUP_REMOVED lines=21> */
[----:B------:R-:W-:Y:S01]  /*1720*/  IMAD.HI.U32 R3, R5, R3, R4 ;  /* 0x0000000305037227 */ /* 0x000fe200078e0004 */
[----:B------:R-:W-:-:S04]  /*1730*/  LOP3.LUT R4, R0, UR8, RZ, 0x3c, !PT ;  /* 0x0000000800047c12 */ /* 0x000fc8000f8e3cff */
[----:B------:R-:W-:Y:S01]  /*1740*/  ISETP.GE.AND P3, PT, R4, RZ, PT ;  /* 0x000000ff0400720c */ /* 0x000fe20003f66270 */
[----:B------:R-:W-:-:S04]  /*1750*/  IMAD.HI.U32 R20, R3, R2, RZ ;  /* 0x0000000203147227 */ /* 0x000fc800078e00ff */
[----:B------:R-:W-:-:S04]  /*1760*/  IMAD.MOV R5, RZ, RZ, -R20 ;  /* 0x000000ffff057224 */ /* 0x000fc800078e0a14 */
[C---:B------:R-:W-:Y:S02]  /*1770*/  IMAD R5, R8.reuse, R5, R2 ;  /* 0x0000000508057224 */ /* 0x040fe400078e0202 */
[----:B------:R-:W1:Y:S03]  /*1780*/  LDC.64 R2, c[0x0][0x260] ;  /* 0x00009800ff027b82 */ /* 0x000e660000000a00 */
[----:B------:R-:W-:-:S13]  /*1790*/  ISETP.GT.U32.AND P5, PT, R8, R5, PT ;  /* 0x000000050800720c */ /* 0x000fda0003fa4070 */
        /* <DEDUP_REMOVED lines=17> */
.L_x_2388:
[----:B------:R-:W-:Y:S01]  /*18b0*/  UIMAD UR4, UR14, UR12, URZ ;  /* 0x0000000c0e0472a4 */ /* 0x000fe2000f8e023f */
[----:B------:R-:W-:Y:S01]  /*18c0*/  @!P3 IADD3 R20, -R20, RZ, RZ ;  /* 0x000000ff1414b210 */ /* 0x000fe20007ffe1ff */
[----:B------:R-:W-:Y:S01]  /*18d0*/  UMOV UR25, UR5 ;  /* 0x0000000500197c82 */ /* 0x000fe20008000000 */
[----:B------:R-:W-:Y:S01]  /*18e0*/  @!P2 LOP3.LUT R20, RZ, R0, RZ, 0x33, !PT ;  /* 0x00000000ff14a212 */ /* 0x000fe200078e33ff */
[----:B------:R-:W-:Y:S01]  /*18f0*/  UIMAD.WIDE.U32 UR24, UR12, UR11, UR24 ;  /* 0x0000000b0c1872a5 */ /* 0x000fe2000f8e0018 */
[----:B------:R-:W-:Y:S01]  /*1900*/  IMAD.U32 R21, RZ, RZ, UR14 ;  /* 0x0000000eff157e24 */ /* 0x000fe2000f8e00ff */
[----:B------:R-:W-:Y:S01]  /*1910*/  UIMAD UR4, UR13, UR11, UR4 ;  /* 0x0000000b0d0472a4 */ /* 0x000fe2000f8e0204 */
[----:B------:R-:W-:Y:S01]  /*1920*/  SHF.R.S32.HI R19, RZ, 0x1f, R20 ;  /* 0x0000001fff137819 */ /* 0x000fe20000011414 */
[----:B------:R-:W-:Y:S02]  /*1930*/  @UP0 UIADD3 UR10, UR7, UR10, URZ ;  /* 0x0000000a070a0290 */ /* 0x000fe4000fffe03f */
[----:B------:R-:W-:Y:S01]  /*1940*/  UIADD3 UR4, UR25, UR4, URZ ;  /* 0x0000000419047290 */ /* 0x000fe2000fffe03f */
[----:B------:R-:W-:Y:S01]  /*1950*/  IMAD.U32 R5, RZ, RZ, UR25 ;  /* 0x00000019ff057e24 */ /* 0x000fe2000f8e00ff */
[----:B------:R-:W-:Y:S01]  /*1960*/  MOV R4, UR24 ;  /* 0x0000001800047c02 */ /* 0x000fe20008000f00 */
[----:B-1----:R-:W-:-:S03]  /*1970*/  IMAD R0, R19, R2, RZ ;  /* 0x0000000213007224 */ /* 0x002fc600078e02ff */
[----:B------:R-:W-:Y:S01]  /*1980*/  MOV R5, UR4 ;  /* 0x0000000400057c02 */ /* 0x000fe20008000f00 */
[----:B------:R-:W-:Y:S01]  /*1990*/  @UP0 ULDC.64 UR4, c[0x0][0x250] ;  /* 0x0000940000040ab9 */ /* 0x000fe20000000a00 */
[C---:B------:R-:W-:Y:S01]  /*19a0*/  IMAD R0, R20.reuse, R3, R0 ;  /* 0x0000000314007224 */ /* 0x040fe200078e0200 */
[----:B------:R-:W-:Y:S01]  /*19b0*/  @UP0 UIMAD.WIDE.U32 UR24, UR10, UR4, URZ ;  /* 0x000000040a1802a5 */ /* 0x000fe2000f8e003f */
[----:B------:R-:W-:Y:S01]  /*19c0*/  IMAD.WIDE.U32 R42, R20, R2, R4 ;  /* 0x00000002142a7225 */ /* 0x000fe200078e0004 */
[----:B------:R-:W-:Y:S02]  /*19d0*/  MOV R5, UR11 ;  /* 0x0000000b00057c02 */ /* 0x000fe40008000f00 */
[----:B------:R-:W-:Y:S01]  /*19e0*/  @UP0 UIMAD UR10, UR10, UR5, UR25 ;  /* 0x000000050a0a02a4 */ /* 0x000fe2000f8e0219 */
[----:B------:R-:W-:Y:S01]  /*19f0*/  IMAD.IADD R12, R43, 0x1, R0 ;  /* 0x000000012b0c7824 */ /* 0x000fe200078e0200 */
[----:B------:R-:W-:Y:S10]  /*1a00*/  @P1 BRA `(.L_x_2387) ;  /* 0x0000000000341947 */ /* 0x000ff40003800000 */
        /* <DEDUP_REMOVED lines=13> */
.L_x_2387:
[----:B------:R-:W-:Y:S01]  /*1ae0*/  SHF.R.S32.HI R7, RZ, 0x1f, R6 ;  /* 0x0000001fff077819 */ /* 0x000fe20000011406 */
[----:B------:R-:W-:Y:S01]  /*1af0*/  UIADD3 UR14, -UR20, UR22, URZ ;  /* 0x00000016140e7290 */ /* 0x000fe2000fffe13f */
[----:B------:R-:W1:Y:S01]  /*1b00*/  S2R R41, SR_CTAID.X ;  /* 0x0000000000297919 */ /* 0x000e620000002500 */
[----:B------:R-:W-:Y:S01]  /*1b10*/  UISETP.NE.AND UP0, UPT, UR15, -0x1, UPT ;  /* 0xffffffff0f00788c */ /* 0x000fe2000bf05270 */
[CC--:B------:R-:W-:Y:S01]  /*1b20*/  LEA.HI R3, R7.reuse, R6.reuse, RZ, 0x3 ;  /* 0x0000000607037211 */ /* 0x0c0fe200078f18ff */
[----:B------:R-:W-:Y:S01]  /*1b30*/  UIADD3 UR23, UR16, -0x1, URZ ;  /* 0xffffffff10177890 */ /* 0x000fe2000fffe03f */
[----:B------:R-:W-:Y:S01]  /*1b40*/  LEA.HI R84, R7, R6, RZ, 0x5 ;  /* 0x0000000607547211 */ /* 0x000fe200078f28ff */
[----:B------:R-:W-:Y:S01]  /*1b50*/  IMAD.U32 R166, RZ, RZ, UR21 ;  /* 0x00000015ffa67e24 */ /* 0x000fe2000f8e00ff */
[----:B------:R-:W-:Y:S02]  /*1b60*/  SHF.R.S32.HI R22, RZ, 0x3, R3 ;  /* 0x00000003ff167819 */ /* 0x000fe40000011403 */
[----:B------:R-:W-:-:S02]  /*1b70*/  LOP3.LUT R3, R3, 0xfffffff8, RZ, 0xc0, !PT ;  /* 0xfffffff803037812 */ /* 0x000fc400078ec0ff */
[C---:B------:R-:W-:Y:S01]  /*1b80*/  ISETP.GE.AND P1, PT, R22.reuse, UR14, PT ;  /* 0x0000000e16007c0c */ /* 0x040fe2000bf26270 */
[C---:B------:R-:W-:Y:S01]  /*1b90*/  VIADD R18, R22.reuse, 0x10 ;  /* 0x0000001016127836 */ /* 0x040fe20000000000 */
[----:B------:R-:W-:Y:S01]  /*1ba0*/  @UP0 ULDC.64 UR4, c[0x0][0x240] ;  /* 0x0000900000040ab9 */ /* 0x000fe20000000a00 */
[C---:B------:R-:W-:Y:S01]  /*1bb0*/  VIADD R16, R22.reuse, 0x30 ;  /* 0x0000003016107836 */ /* 0x040fe20000000000 */
[----:B------:R-:W-:Y:S01]  /*1bc0*/  @UP0 UIMAD.WIDE.U32 UR26, UR15, UR4, URZ ;  /* 0x000000040f1a02a5 */ /* 0x000fe2000f8e003f */
[----:B------:R-:W-:Y:S01]  /*1bd0*/  VIADD R17, R22, 0x20 ;  /* 0x0000002016117836 */ /* 0x000fe20000000000 */
[----:B------:R-:W-:Y:S01]  /*1be0*/  ISETP.GE.AND P2, PT, R18, UR14, PT ;  /* 0x0000000e12007c0c */ /* 0x000fe2000bf46270 */
[----:B------:R-:W-:Y:S01]  /*1bf0*/  @!UP0 USHF.R.S32.HI UR7, URZ, 0x1f, UR9 ;  /* 0x0000001f3f078899 */ /* 0x000fe20008011409 */
[----:B------:R-:W-:Y:S01]  /*1c00*/  ISETP.GE.AND P4, PT, R16, UR14, PT ;  /* 0x0000000e10007c0c */ /* 0x000fe2000bf86270 */
[----:B------:R-:W-:Y:S01]  /*1c10*/  @UP0 UIMAD UR6, UR15, UR5, UR27 ;  /* 0x000000050f0602a4 */ /* 0x000fe2000f8e021b */
[----:B------:R-:W-:Y:S01]  /*1c20*/  ISETP.GE.AND P6, PT, R17, UR14, PT ;  /* 0x0000000e11007c0c */ /* 0x000fe2000bfc6270 */
[----:B------:R-:W-:Y:S01]  /*1c30*/  IMAD.IADD R0, R6, 0x1, -R3 ;  /* 0x0000000106007824 */ /* 0x000fe200078e0a03 */
[----:B------:R-:W-:Y:S01]  /*1c40*/  @!UP0 ULDC.64 UR4, c[0x0][0x228] ;  /* 0x00008a0000048ab9 */ /* 0x000fe20000000a00 */
[----:B------:R-:W2:Y:S01]  /*1c50*/  @!P1 LDC.64 R10, c[0x0][0x240] ;  /* 0x00009000ff0a9b82 */ /* 0x000ea20000000a00 */
[----:B------:R-:W-:Y:S01]  /*1c60*/  @!UP0 UIMAD UR7, UR7, UR4, URZ ;  /* 0x00000004070782a4 */ /* 0x000fe2000f8e023f */
[----:B------:R-:W-:Y:S01]  /*1c70*/  IMAD.SHL.U32 R27, R0, 0x8, RZ ;  /* 0x00000008001b7824 */ /* 0x000fe200078e00ff */
[----:B------:R-:W-:Y:S01]  /*1c80*/  @!UP0 UIMAD.WIDE.U32 UR28, UR9, UR4, URZ ;  /* 0x00000004091c82a5 */ /* 0x000fe2000f8e003f */
[----:B------:R-:W-:Y:S01]  /*1c90*/  IMAD.SHL.U32 R4, R22, 0x40, RZ ;  /* 0x0000004016047824 */ /* 0x000fe200078e00ff */
[----:B------:R-:W-:Y:S01]  /*1ca0*/  @!UP0 UIMAD UR5, UR9, UR5, UR7 ;  /* 0x00000005090582a4 */ /* 0x000fe2000f8e0207 */
[----:B------:R-:W3:Y:S01]  /*1cb0*/  @!P2 S2R R28, SR_CgaCtaId ;  /* 0x00000000001ca919 */ /* 0x000ee20000008800 */
[----:B------:R-:W-:Y:S01]  /*1cc0*/  @!P2 MOV R9, 0x400 ;  /* 0x000004000009a802 */ /* 0x000fe20000000f00 */
[----:B------:R-:W-:Y:S01]  /*1cd0*/  USHF.R.S32.HI UR7, URZ, 0x1f, UR8 ;  /* 0x0000001f3f077899 */ /* 0x000fe20008011408 */
[--C-:B------:R-:W-:Y:S01]  /*1ce0*/  SHF.R.S32.HI R25, RZ, 0x1f, R27.reuse ;  /* 0x0000001fff197819 */ /* 0x100fe2000001141b */
[----:B------:R-:W4:Y:S01]  /*1cf0*/  @!P4 S2R R24, SR_CgaCtaId ;  /* 0x000000000018c919 */ /* 0x000f220000008800 */
[----:B------:R-:W-:Y:S01]  /*1d00*/  @!UP0 UIADD3 UR6, UR29, UR5, URZ ;  /* 0x000000051d068290 */ /* 0x000fe2000fffe03f */
[----:B------:R-:W-:Y:S01]  /*1d10*/  LOP3.LUT R4, R4, 0x1c0, RZ, 0xc0, !PT ;  /* 0x000001c004047812 */ /* 0x000fe200078ec0ff */
[----:B------:R-:W-:Y:S01]  /*1d20*/  @!UP0 UMOV UR26, UR28 ;  /* 0x0000001c001a8c82 */ /* 0x000fe20008000000 */
[----:B------:R-:W5:Y:S01]  /*1d30*/  @!P6 S2R R26, SR_CgaCtaId ;  /* 0x00000000001ae919 */ /* 0x000f620000008800 */
[----:B------:R-:W-:Y:S01]  /*1d40*/  IADD3 R8, P3, R27, UR26, RZ ;  /* 0x0000001a1b087c10 */ /* 0x000fe2000ff7e0ff */
[----:B------:R-:W-:Y:S01]  /*1d50*/  ULDC.64 UR4, c[0x0][0x258] ;  /* 0x0000960000047ab9 */ /* 0x000fe20000000a00 */
[----:B------:R-:W-:Y:S01]  /*1d60*/  SHF.R.S32.HI R23, RZ, 0x1f, R22 ;  /* 0x0000001fff177819 */ /* 0x000fe20000011416 */
[----:B------:R-:W-:Y:S01]  /*1d70*/  IMAD.U32 R32, RZ, RZ, UR4 ;  /* 0x00000004ff207e24 */ /* 0x000fe2000f8e00ff */
[----:B------:R-:W-:Y:S01]  /*1d80*/  LOP3.LUT R2, R4, 0x38, R27, 0xf8, !PT ;  /* 0x0000003804027812 */ /* 0x000fe200078ef81b */
[----:B------:R-:W-:Y:S01]  /*1d90*/  UIMAD UR7, UR7, UR4, URZ ;  /* 0x00000004070772a4 */ /* 0x000fe2000f8e023f */
[----:B------:R-:W-:Y:S01]  /*1da0*/  SHF.R.U32.HI R3, RZ, 0x3, R4 ;  /* 0x00000003ff037819 */ /* 0x000fe20000011604 */
[----:B-1----:R-:W-:Y:S01]  /*1db0*/  IMAD.WIDE R40, R41, 0x40, R22 ;  /* 0x0000004029287825 */ /* 0x002fe200078e0216 */
[----:B------:R-:W-:Y:S01]  /*1dc0*/  @!P6 MOV R13, 0x400 ;  /* 0x00000400000de802 */ /* 0x000fe20000000f00 */
[----:B------:R-:W-:Y:S01]  /*1dd0*/  UIMAD UR5, UR8, UR5, UR7 ;  /* 0x00000005080572a4 */ /* 0x000fe2000f8e0207 */
[----:B------:R-:W-:Y:S01]  /*1de0*/  LOP3.LUT R3, R2, R3, RZ, 0x3c, !PT ;  /* 0x0000000302037212 */ /* 0x000fe200078e3cff */
[----:B--2---:R-:W-:Y:S01]  /*1df0*/  @!P1 IMAD R35, R41, R10, RZ ;  /* 0x0000000a29239224 */ /* 0x004fe200078e02ff */
[----:B------:R-:W-:Y:S01]  /*1e00*/  LEA.HI R2, R7, R6, RZ, 0x6 ;  /* 0x0000000607027211 */ /* 0x000fe200078f30ff */
[----:B------:R-:W1:Y:S01]  /*1e10*/  S2UR UR4, SR_CgaCtaId ;  /* 0x00000000000479c3 */ /* 0x000e620000008800 */
[----:B------:R-:W-:Y:S01]  /*1e20*/  IADD3 R42, P5, R27, R42, RZ ;  /* 0x0000002a1b2a7210 */ /* 0x000fe20007fbe0ff */
[----:B------:R-:W-:Y:S01]  /*1e30*/  @!P1 IMAD R35, R40, R11, R35 ;  /* 0x0000000b28239224 */ /* 0x000fe200078e0223 */
[----:B------:R-:W-:Y:S01]  /*1e40*/  SHF.R.S32.HI R85, RZ, 0x5, R84 ;  /* 0x00000005ff557819 */ /* 0x000fe20000011454 */
[----:B------:R-:W-:-:S02]  /*1e50*/  IMAD.SHL.U32 R2, R2, 0x8, RZ ;  /* 0x0000000802027824 */ /* 0x000fc400078e00ff */
[----:B------:R-:W-:Y:S02]  /*1e60*/  IMAD R11, R23, UR12, RZ ;  /* 0x0000000c170b7c24 */ /* 0x000fe4000f8e02ff */
[----:B------:R-:W-:Y:S01]  /*1e70*/  IMAD.X R43, R25, 0x1, R12, P5 ;  /* 0x00000001192b7824 */ /* 0x000fe200028e060c */
[----:B------:R-:W-:Y:S01]  /*1e80*/  LOP3.LUT R3, R3, 0xfffffe00, R2, 0xf8, !PT ;  /* 0xfffffe0003037812 */ /* 0x000fe200078ef802 */
[----:B------:R-:W-:Y:S01]  /*1e90*/  IMAD R2, R22, UR13, R11 ;  /* 0x0000000d16027c24 */ /* 0x000fe2000f8e020b */
[----:B---3--:R-:W-:Y:S01]  /*1ea0*/  @!P2 LEA R28, R28, R9, 0x18 ;  /* 0x000000091c1ca211 */ /* 0x008fe200078ec0ff */
[----:B------:R-:W2:Y:S01]  /*1eb0*/  @!P2 LDC.64 R14, c[0x0][0x210] ;  /* 0x00008400ff0eab82 */ /* 0x000ea20000000a00 */
[----:B------:R-:W-:Y:S01]  /*1ec0*/  @!P4 MOV R9, 0x400 ;  /* 0x000004000009c802 */ /* 0x000fe20000000f00 */
[----:B------:R-:W-:Y:S01]  /*1ed0*/  IMAD.WIDE.U32 R42, R22, UR12, R42 ;  /* 0x0000000c162a7c25 */ /* 0x000fe2000f8e002a */
[----:B------:R-:W-:Y:S02]  /*1ee0*/  @!P6 IADD3 R30, P5, R40, 0x20, RZ ;  /* 0x00000020281ee810 */ /* 0x000fe40007fbe0ff */
[----:B----4-:R-:W-:Y:S01]  /*1ef0*/  @!P4 LEA R24, R24, R9, 0x18 ;  /* 0x000000091818c211 */ /* 0x010fe200078ec0ff */
[----:B------:R-:W-:Y:S01]  /*1f00*/  IMAD.MOV.U32 R165, RZ, RZ, R42 ;  /* 0x000000ffffa57224 */ /* 0x000fe200078e002a */
[----:B------:R-:W-:Y:S01]  /*1f10*/  IADD3.X R9, R25, UR6, RZ, P3, !PT ;  /* 0x0000000619097c10 */ /* 0x000fe20009ffe4ff */
[----:B------:R-:W-:Y:S01]  /*1f20*/  @!P6 IMAD.X R31, RZ, RZ, R41, P5 ;  /* 0x000000ffff1fe224 */ /* 0x000fe200028e0629 */
[----:B------:R-:W-:Y:S01]  /*1f30*/  IADD3 R170, P3, R22, R5, RZ ;  /* 0x0000000516aa7210 */ /* 0x000fe20007f7e0ff */
[----:B------:R-:W-:Y:S01]  /*1f40*/  UMOV UR6, 0x400 ;  /* 0x0000040000067882 */ /* 0x000fe20000000000 */
[----:B------:R-:W3:Y:S01]  /*1f50*/  @!P2 LDC.64 R4, c[0x0][0x240] ;  /* 0x00009000ff04ab82 */ /* 0x000ee20000000a00 */
[----:B------:R-:W-:Y:S01]  /*1f60*/  IMAD.WIDE.U32 R32, R32, UR8, R8 ;  /* 0x0000000820207c25 */ /* 0x000fe2000f8e0008 */
[----:B-----5:R-:W-:Y:S01]  /*1f70*/  @!P6 LEA R26, R26, R13, 0x18 ;  /* 0x0000000d1a1ae211 */ /* 0x020fe200078ec0ff */
[----:B-1----:R-:W-:-:S02]  /*1f80*/  ULEA UR4, UR4, UR6, 0x18 ;  /* 0x0000000604047291 */ /* 0x002fc4000f8ec03f */
[----:B------:R-:W-:Y:S01]  /*1f90*/  IMAD.X R21, R23, 0x1, R21, P3 ;  /* 0x0000000117157824 */ /* 0x000fe200018e0615 */
[C---:B------:R-:W-:Y:S01]  /*1fa0*/  @!P2 IADD3 R34, P3, R40.reuse, 0x10, RZ ;  /* 0x000000102822a810 */ /* 0x040fe20007f7e0ff */
[----:B------:R-:W-:Y:S01]  /*1fb0*/  VIADD R37, R33, UR5 ;  /* 0x0000000521257c36 */ /* 0x000fe20008000000 */
[----:B------:R-:W1:Y:S01]  /*1fc0*/  @!P1 LDC.64 R8, c[0x0][0x210] ;  /* 0x00008400ff089b82 */ /* 0x000e620000000a00 */
[----:B------:R-:W-:Y:S01]  /*1fd0*/  @!P1 IMAD.MOV.U32 R36, RZ, RZ, R32 ;  /* 0x000000ffff249224 */ /* 0x000fe200078e0020 */
[----:B------:R-:W-:Y:S01]  /*1fe0*/  USHF.L.U32 UR5, UR23, 0x6, URZ ;  /* 0x0000000617057899 */ /* 0x000fe2000800063f */
[--C-:B------:R-:W-:Y:S01]  /*1ff0*/  @!P2 IMAD.X R11, RZ, RZ, R41.reuse, P3 ;  /* 0x000000ffff0ba224 */ /* 0x100fe200018e0629 */
[C---:B------:R-:W-:Y:S01]  /*2000*/  @!P4 IADD3 R29, P3, R40.reuse, 0x30, RZ ;  /* 0x00000030281dc810 */ /* 0x040fe20007f7e0ff */
[----:B------:R-:W-:Y:S01]  /*2010*/  IMAD.IADD R2, R43, 0x1, R2 ;  /* 0x000000012b027824 */ /* 0x000fe200078e0202 */
[----:B------:R-:W-:Y:S01]  /*2020*/  UIADD3 UR25, -UR5, UR21, URZ ;  /* 0x0000001505197290 */ /* 0x000fe2000fffe13f */
[----:B------:R-:W-:Y:S01]  /*2030*/  LEA R239, R3, UR4, 0x1 ;  /* 0x0000000403ef7c11 */ /* 0x000fe2000f8e08ff */
[----:B------:R-:W4:Y:S01]  /*2040*/  @!P6 LDC.64 R12, c[0x0][0x240] ;  /* 0x00009000ff0ceb82 */ /* 0x000f220000000a00 */
[----:B------:R-:W-:Y:S01]  /*2050*/  @!P4 IMAD.X R23, RZ, RZ, R41, P3 ;  /* 0x000000ffff17c224 */ /* 0x000fe200018e0629 */
[----:B------:R-:W-:Y:S01]  /*2060*/  ULDC.64 UR6, c[0x0][0x268] ;  /* 0x00009a0000067ab9 */ /* 0x000fe20000000a00 */
[----:B------:R-:W-:Y:S01]  /*2070*/  @!P1 IMAD.WIDE.U32 R40, R40, R10, R36 ;  /* 0x0000000a28289225 */ /* 0x000fe200078e0024 */
[----:B------:R-:W-:-:S03]  /*2080*/  ULDC.64 UR8, c[0x0][0x250] ;  /* 0x0000940000087ab9 */ /* 0x000fc60000000a00 */
[----:B------:R-:W-:Y:S02]  /*2090*/  @!P1 IMAD.IADD R10, R41, 0x1, R35 ;  /* 0x00000001290a9824 */ /* 0x000fe400078e0223 */
[----:B---3--:R-:W-:Y:S02]  /*20a0*/  @!P2 IMAD R33, R11, R4, RZ ;  /* 0x000000040b21a224 */ /* 0x008fe400078e02ff */
[----:B------:R-:W-:Y:S02]  /*20b0*/  @!P2 IMAD.MOV.U32 R41, RZ, RZ, R37 ;  /* 0x000000ffff29a224 */ /* 0x000fe400078e0025 */
[----:B------:R-:W-:Y:S02]  /*20c0*/  @!P2 IMAD R33, R34, R5, R33 ;  /* 0x000000052221a224 */ /* 0x000fe400078e0221 */
[----:B------:R-:W-:Y:S01]  /*20d0*/  @!P6 IMAD.MOV.U32 R36, RZ, RZ, R32 ;  /* 0x000000ffff24e224 */ /* 0x000fe200078e0020 */
[----:B-1----:R-:W-:Y:S01]  /*20e0*/  @!P1 LEA R38, P3, R40, R8, 0x1 ;  /* 0x0000000828269211 */ /* 0x002fe200078608ff */
[----:B------:R-:W-:-:S02]  /*20f0*/  @!P2 IMAD R35, R3, 0x2, R28 ;  /* 0x000000020323a824 */ /* 0x000fc400078e021c */
[----:B------:R-:W-:Y:S01]  /*2100*/  IMAD R21, R21, UR8, RZ ;  /* 0x0000000815157c24 */ /* 0x000fe2000f8e02ff */
[----:B------:R-:W-:Y:S01]  /*2110*/  @!P1 LEA.HI.X R39, R40, R9, R10, 0x1, P3 ;  /* 0x0000000928279211 */ /* 0x000fe200018f0c0a */
[----:B------:R-:W-:Y:S01]  /*2120*/  @!P2 IMAD.MOV.U32 R40, RZ, RZ, R32 ;  /* 0x000000ffff28a224 */ /* 0x000fe200078e0020 */
[----:B------:R-:W-:Y:S01]  /*2130*/  ISETP.GE.AND P3, PT, R22, UR25, PT ;  /* 0x0000001916007c0c */ /* 0x000fe2000bf66270 */
[----:B------:R-:W1:Y:S01]  /*2140*/  @!P6 LDC.64 R10, c[0x0][0x210] ;  /* 0x00008400ff0aeb82 */ /* 0x000e620000000a00 */
[----:B----4-:R-:W-:Y:S01]  /*2150*/  @!P6 IMAD R31, R31, R12, RZ ;  /* 0x0000000c1f1fe224 */ /* 0x010fe200078e02ff */
[----:B------:R-:W-:Y:S01]  /*2160*/  @!PT LDS RZ, [RZ] ;  /* 0x00000000fffff984 */ /* 0x000fe20000000800 */
[----:B------:R-:W-:Y:S01]  /*2170*/  @!PT LDS RZ, [RZ] ;  /* 0x00000000fffff984 */ /* 0x000fe20000000800 */
[----:B------:R-:W-:Y:S01]  /*2180*/  @!PT LDS RZ, [RZ] ;  /* 0x00000000fffff984 */ /* 0x000fe20000000800 */
[----:B------:R-:W-:Y:S01]  /*2190*/  @!P1 LDGSTS.E.BYPASS.LTC128B.128 [R239], desc[UR18][R38.64] ;  /* 0x0000000026ef9fae */ /* 0x000fe2000b901d52 */
[----:B------:R-:W-:-:S03]  /*21a0*/  @!P2 IMAD.WIDE.U32 R40, R34, R4, R40 ;  /* 0x000000042228a225 */ /* 0x000fc600078e0028 */
[----:B------:R-:W-:Y:S01]  /*21b0*/  @!P1 LDGSTS.E.BYPASS.LTC128B.128 [R239+0x2000], desc[UR18][R38.64+0x80] ;  /* 0x0200008026ef9fae */ /* 0x000fe2000b901d52 */
[----:B------:R-:W-:Y:S01]  /*21c0*/  @!P2 IMAD.IADD R34, R41, 0x1, R33 ;  /* 0x000000012922a824 */ /* 0x000fe200078e0221 */
[----:B------:R-:W3:Y:S01]  /*21d0*/  @!P4 LDC.64 R8, c[0x0][0x240] ;  /* 0x00009000ff08cb82 */ /* 0x000ee20000000a00 */
[----:B------:R-:W-:Y:S01]  /*21e0*/  @!P4 IMAD.MOV.U32 R33, RZ, RZ, R37 ;  /* 0x000000ffff21c224 */ /* 0x000fe200078e0025 */
[----:B------:R-:W-:Y:S01]  /*21f0*/  @!P1 LDGSTS.E.BYPASS.LTC128B.128 [R239+0x4000], desc[UR18][R38.64+0x100] ;  /* 0x0400010026ef9fae */ /* 0x000fe2000b901d52 */
[C---:B------:R-:W-:Y:S02]  /*2200*/  @!P6 IMAD R31, R30.reuse, R13, R31 ;  /* 0x0000000d1e1fe224 */ /* 0x040fe400078e021f */
[----:B------:R-:W-:Y:S01]  /*2210*/  @!P6 IMAD.WIDE.U32 R36, R30, R12, R36 ;  /* 0x0000000c1e24e225 */ /* 0x000fe200078e0024 */
[----:B------:R-:W-:Y:S01]  /*2220*/  @!P1 LDGSTS.E.BYPASS.LTC128B.128 [R239+0x6000], desc[UR18][R38.64+0x180] ;  /* 0x0600018026ef9fae */ /* 0x000fe2000b901d52 */
[C---:B--2---:R-:W-:Y:S01]  /*2230*/  @!P2 LEA R14, P1, R40.reuse, R14, 0x1 ;  /* 0x0000000e280ea211 */ /* 0x044fe200078208ff */
[----:B------:R-:W2:Y:S01]  /*2240*/  @!P4 LDC.64 R4, c[0x0][0x210] ;  /* 0x00008400ff04cb82 */ /* 0x000ea20000000a00 */
[----:B------:R-:W4:Y:S02]  /*2250*/  @!P3 S2R R30, SR_CgaCtaId ;  /* 0x00000000001eb919 */ /* 0x000f240000008800 */
[----:B------:R-:W-:Y:S01]  /*2260*/  @!P2 LEA.HI.X R15, R40, R15, R34, 0x1, P1 ;  /* 0x0000000f280fa211 */ /* 0x000fe200008f0c22 */
[----:B------:R-:W-:-:S04]  /*2270*/  @!P6 IMAD.IADD R34, R37, 0x1, R31 ;  /* 0x000000012522e824 */ /* 0x000fc800078e021f */
[----:B------:R-:W5:Y:S01]  /*2280*/  @!P3 LDC.64 R12, c[0x0][0x218] ;  /* 0x00008600ff0cbb82 */ /* 0x000f620000000a00 */
[C---:B-1----:R-:W-:Y:S01]  /*2290*/  @!P6 LEA R10, P1, R36.reuse, R10, 0x1 ;  /* 0x0000000a240ae211 */ /* 0x042fe200078208ff */
[----:B------:R-:W-:Y:S03]  /*22a0*/  @!P2 LDGSTS.E.BYPASS.LTC128B.128 [R35+0x800], desc[UR18][R14.64] ;  /* 0x008000000e23afae */ /* 0x000fe6000b901d52 */
[----:B------:R-:W-:Y:S01]  /*22b0*/  @!P6 LEA.HI.X R11, R36, R11, R34, 0x1, P1 ;  /* 0x0000000b240be211 */ /* 0x000fe200008f0c22 */
[----:B------:R-:W-:Y:S01]  /*22c0*/  @!P2 LDGSTS.E.BYPASS.LTC128B.128 [R35+0x2800], desc[UR18][R14.64+0x80] ;  /* 0x028000800e23afae */ /* 0x000fe2000b901d52 */
[----:B------:R-:W-:Y:S01]  /*22d0*/  ISETP.GE.AND P1, PT, R18, UR25, PT ;  /* 0x0000001912007c0c */ /* 0x000fe2000bf26270 */
[----:B---3--:R-:W-:Y:S02]  /*22e0*/  @!P4 IMAD R28, R23, R8, RZ ;  /* 0x00000008171cc224 */ /* 0x008fe400078e02ff */
[----:B------:R-:W-:Y:S01]  /*22f0*/  @!P6 IMAD R23, R3, 0x2, R26 ;  /* 0x000000020317e824 */ /* 0x000fe200078e021a */
[----:B------:R-:W-:Y:S01]  /*2300*/  @!P2 LDGSTS.E.BYPASS.LTC128B.128 [R35+0x4800], desc[UR18][R14.64+0x100] ;  /* 0x048001000e23afae */ /* 0x000fe2000b901d52 */
[----:B------:R-:W-:-:S02]  /*2310*/  @!P4 IMAD R9, R29, R9, R28 ;  /* 0x000000091d09c224 */ /* 0x000fc400078e021c */
[----:B------:R-:W-:Y:S01]  /*2320*/  @!P4 IMAD.WIDE.U32 R32, R29, R8, R32 ;  /* 0x000000081d20c225 */ /* 0x000fe200078e0020 */
[----:B------:R1:W-:Y:S01]  /*2330*/  @!P2 LDGSTS.E.BYPASS.LTC128B.128 [R35+0x6800], desc[UR18][R14.64+0x180] ;  /* 0x068001800e23afae */ /* 0x0003e2000b901d52 */
[----:B------:R-:W-:Y:S02]  /*2340*/  IADD3 R8, P2, R27, UR24, RZ ;  /* 0x000000181b087c10 */ /* 0x000fe4000ff5e0ff */
[----:B------:R-:W-:Y:S01]  /*2350*/  @!P4 IMAD.IADD R9, R33, 0x1, R9 ;  /* 0x000000012109c824 */ /* 0x000fe200078e0209 */
[----:B------:R-:W-:Y:S01]  /*2360*/  @!P6 LDGSTS.E.BYPASS.LTC128B.128 [R23+0x1000], desc[UR18][R10.64] ;  /* 0x010000000a17efae */ /* 0x000fe2000b901d52 */
[----:B--2---:R-:W-:-:S03]  /*2370*/  @!P4 LEA R26, P5, R32, R4, 0x1 ;  /* 0x00000004201ac211 */ /* 0x004fc600078a08ff */
[----:B------:R-:W-:Y:S01]  /*2380*/  @!P6 LDGSTS.E.BYPASS.LTC128B.128 [R23+0x3000], desc[UR18][R10.64+0x80] ;  /* 0x030000800a17efae */ /* 0x000fe2000b901d52 */
[----:B------:R-:W-:Y:S02]  /*2390*/  @!P4 LEA.HI.X R27, R32, R5, R9, 0x1, P5 ;  /* 0x00000005201bc211 */ /* 0x000fe400028f0c09 */
[----:B------:R-:W-:Y:S01]  /*23a0*/  IADD3.X R9, R25, UR10, RZ, P2, !PT ;  /* 0x0000000a19097c10 */ /* 0x000fe200097fe4ff */
[----:B------:R-:W-:Y:S01]  /*23b0*/  @!P6 LDGSTS.E.BYPASS.LTC128B.128 [R23+0x5000], desc[UR18][R10.64+0x100] ;  /* 0x050001000a17efae */ /* 0x000fe2000b901d52 */
[----:B------:R-:W2:Y:S01]  /*23c0*/  @!P1 LDC.64 R4, c[0x0][0x218] ;  /* 0x00008600ff049b82 */ /* 0x000ea20000000a00 */
[----:B------:R-:W-:Y:S01]  /*23d0*/  ISETP.GE.AND P5, PT, R16, UR25, PT ;  /* 0x0000001910007c0c */ /* 0x000fe2000bfa6270 */
[----:B------:R-:W-:Y:S01]  /*23e0*/  @!P4 IMAD R25, R3, 0x2, R24 ;  /* 0x000000020319c824 */ /* 0x000fe200078e0218 */
[----:B------:R3:W-:Y:S01]  /*23f0*/  @!P6 LDGSTS.E.BYPASS.LTC128B.128 [R23+0x7000], desc[UR18][R10.64+0x180] ;  /* 0x070001800a17efae */ /* 0x0007e2000b901d52 */
[----:B------:R-:W-:Y:S01]  /*2400*/  ISETP.GE.AND P6, PT, R17, UR25, PT ;  /* 0x0000001911007c0c */ /* 0x000fe2000bfc6270 */
[----:B------:R-:W-:Y:S01]  /*2410*/  IMAD.U32 R24, RZ, RZ, UR12 ;  /* 0x0000000cff187e24 */ /* 0x000fe2000f8e00ff */
[----:B------:R-:W-:Y:S01]  /*2420*/  UIMAD.WIDE.U32 UR10, UR12, 0x20, URZ ;  /* 0x000000200c0a78a5 */ /* 0x000fe2000f8e003f */
[----:B------:R-:W-:Y:S04]  /*2430*/  @!P4 LDGSTS.E.BYPASS.LTC128B.128 [R25+0x1800], desc[UR18][R26.64] ;  /* 0x018000001a19cfae */ /* 0x000fe8000b901d52 */
[----:B------:R-:W-:Y:S01]  /*2440*/  @!P4 LDGSTS.E.BYPASS.LTC128B.128 [R25+0x3800], desc[UR18][R26.64+0x80] ;  /* 0x038000801a19cfae */ /* 0x000fe2000b901d52 */
[----:B-1----:R-:W-:-:S03]  /*2450*/  @!P3 MOV R15, 0x400 ;  /* 0x00000400000fb802 */ /* 0x002fc60000000f00 */
[----:B------:R-:W-:Y:S01]  /*2460*/  @!P4 LDGSTS.E.BYPASS.LTC128B.128 [R25+0x5800], desc[UR18][R26.64+0x100] ;  /* 0x058001001a19cfae */ /* 0x000fe2000b901d52 */
[C---:B-----5:R-:W-:Y:S01]  /*2470*/  @!P3 LEA R14, P2, R165.reuse, R12, 0x1 ;  /* 0x0000000ca50eb211 */ /* 0x060fe200078408ff */
[----:B------:R-:W-:Y:S01]  /*2480*/  VOTEU.ALL UP0, P5 ;  /* 0x00000000003f7886 */ /* 0x000fe20002800000 */
[----:B----4-:R-:W-:Y:S01]  /*2490*/  @!P3 LEA R30, R30, R15, 0x18 ;  /* 0x0000000f1e1eb211 */ /* 0x010fe200078ec0ff */
[----:B------:R-:W1:Y:S01]  /*24a0*/  @!P6 S2R R12, SR_CgaCtaId ;  /* 0x00000000000ce919 */ /* 0x000e620000008800 */
[----:B------:R-:W-:Y:S02]  /*24b0*/  @!P3 LEA.HI.X R15, R165, R13, R2, 0x1, P2 ;  /* 0x0000000da50fb211 */ /* 0x000fe400010f0c02 */
[----:B------:R-:W-:Y:S01]  /*24c0*/  @!P1 LEA R24, P2, R24, R165, 0x4 ;  /* 0x000000a518189211 */ /* 0x000fe200078420ff */
[----:B------:R-:W4:Y:S01]  /*24d0*/  @!P1 S2R R13, SR_CgaCtaId ;  /* 0x00000000000d9919 */ /* 0x000f220000008800 */
[----:B------:R-:W-:Y:S01]  /*24e0*/  @!P3 IMAD R29, R3, 0x2, R30 ;  /* 0x00000002031db824 */ /* 0x000fe200078e021e */
[----:B------:R5:W-:Y:S01]  /*24f0*/  @!P4 LDGSTS.E.BYPASS.LTC128B.128 [R25+0x7800], desc[UR18][R26.64+0x180] ;  /* 0x078001801a19cfae */ /* 0x000be2000b901d52 */
[----:B------:R-:W-:Y:S01]  /*2500*/  ISETP.GE.AND P4, PT, R18, UR25, PT ;  /* 0x0000001912007c0c */ /* 0x000fe2000bf86270 */
[----:B------:R-:W-:Y:S01]  /*2510*/  IMAD.U32 R18, RZ, RZ, UR12 ;  /* 0x0000000cff127e24 */ /* 0x000fe2000f8e00ff */
[----:B---3--:R-:W-:Y:S01]  /*2520*/  LEA.HI R10, R7, R6, RZ, 0x4 ;  /* 0x00000006070a7211 */ /* 0x008fe200078f20ff */
[----:B------:R-:W-:Y:S01]  /*2530*/  IMAD.U32 R23, RZ, RZ, UR13 ;  /* 0x0000000dff177e24 */ /* 0x000fe2000f8e00ff */
[----:B------:R-:W3:Y:S01]  /*2540*/  @!P5 S2R R11, SR_CgaCtaId ;  /* 0x00000000000bd919 */ /* 0x000ee20000008800 */
[----:B------:R-:W-:Y:S01]  /*2550*/  IMAD.MOV.U32 R7, RZ, RZ, 0x10 ;  /* 0x00000010ff077424 */ /* 0x000fe200078e00ff */
[----:B------:R-:W-:Y:S02]  /*2560*/  @!P3 LDGSTS.E.BYPASS.LTC128B.128 [R29+0x8000], desc[UR18][R14.64] ;  /* 0x080000000e1dbfae */ /* 0x000fe4000b901d52 */
[----:B------:R-:W-:-:S02]  /*2570*/  @!P1 LEA.HI.X R23, R18, R2, R23, 0x4, P2 ;  /* 0x0000000212179211 */ /* 0x000fc400010f2417 */
[----:B--2---:R-:W-:Y:S01]  /*2580*/  @!P1 LEA R18, P2, R24, R4, 0x1 ;  /* 0x0000000418129211 */ /* 0x004fe200078408ff */
[----:B------:R-:W-:Y:S04]  /*2590*/  @!P3 LDGSTS.E.BYPASS.LTC128B.128 [R29+0xa000], desc[UR18][R14.64+0x80] ;  /* 0x0a0000800e1dbfae */ /* 0x000fe8000b901d52 */
[----:B------:R-:W-:Y:S04]  /*25a0*/  @!P3 LDGSTS.E.BYPASS.LTC128B.128 [R29+0xc000], desc[UR18][R14.64+0x100] ;  /* 0x0c0001000e1dbfae */ /* 0x000fe8000b901d52 */
[----:B------:R2:W-:Y:S01]  /*25b0*/  @!P3 LDGSTS.E.BYPASS.LTC128B.128 [R29+0xe000], desc[UR18][R14.64+0x180] ;  /* 0x0e0001800e1dbfae */ /* 0x0005e2000b901d52 */
[----:B------:R-:W-:-:S02]  /*25c0*/  ISETP.GE.AND P3, PT, R17, UR25, PT ;  /* 0x0000001911007c0c */ /* 0x000fc4000bf66270 */
[----:B------:R-:W-:Y:S01]  /*25d0*/  SHF.R.S32.HI R17, RZ, 0x4, R10 ;  /* 0x00000004ff117819 */ /* 0x000fe2000001140a */
[----:B-----5:R-:W-:Y:S01]  /*25e0*/  IMAD R25, R19, UR6, RZ ;  /* 0x0000000613197c24 */ /* 0x020fe2000f8e02ff */
[----:B------:R-:W-:Y:S01]  /*25f0*/  @!P1 LEA.HI.X R19, R24, R5, R23, 0x1, P2 ;  /* 0x0000000518139211 */ /* 0x000fe200010f0c17 */
[----:B------:R-:W-:Y:S01]  /*2600*/  IMAD.U32 R26, RZ, RZ, UR12 ;  /* 0x0000000cff1a7e24 */ /* 0x000fe2000f8e00ff */
[----:B------:R-:W-:Y:S01]  /*2610*/  ISETP.GE.AND P2, PT, R16, UR25, PT ;  /* 0x0000001910007c0c */ /* 0x000fe2000bf46270 */
[----:B------:R-:W-:Y:S01]  /*2620*/  IMAD R4, R20, UR7, R25 ;  /* 0x0000000714047c24 */ /* 0x000fe2000f8e0219 */
[----:B------:R-:W-:Y:S01]  /*2630*/  LEA.HI R5, R10, R17, RZ, 0x1 ;  /* 0x000000110a057211 */ /* 0x000fe200078f08ff */
[----:B------:R-:W-:Y:S01]  /*2640*/  IMAD.WIDE.U32 R24, R20, UR6, R8 ;  /* 0x0000000614187c25 */ /* 0x000fe2000f8e0008 */
[----:B------:R-:W-:Y:S01]  /*2650*/  @!P1 MOV R16, 0x400 ;  /* 0x0000040000109802 */ /* 0x000fe20000000f00 */
[----:B------:R-:W5:Y:S01]  /*2660*/  @!P6 LDC.64 R8, c[0x0][0x218] ;  /* 0x00008600ff08eb82 */ /* 0x000f620000000a00 */
[----:B------:R-:W-:Y:S01]  /*2670*/  USHF.L.U32 UR6, UR13, 0x5, URZ ;  /* 0x000000050d067899 */ /* 0x000fe2000800063f */
[----:B------:R-:W-:Y:S01]  /*2680*/  IMAD.IADD R25, R25, 0x1, R4 ;  /* 0x0000000119197824 */ /* 0x000fe200078e0204 */
[----:B----4-:R-:W-:Y:S01]  /*2690*/  @!P1 LEA R4, R13, R16, 0x18 ;  /* 0x000000100d049211 */ /* 0x010fe200078ec0ff */
[----:B------:R-:W-:Y:S01]  /*26a0*/  USHF.L.U32 UR7, UR9, 0x5, URZ ;  /* 0x0000000509077899 */ /* 0x000fe2000800063f */
[----:B------:R-:W-:-:S02]  /*26b0*/  @!P5 MOV R20, 0x400 ;  /* 0x000004000014d802 */ /* 0x000fc40000000f00 */
[----:B------:R-:W-:Y:S01]  /*26c0*/  IMAD.U32 R13, RZ, RZ, UR6 ;  /* 0x00000006ff0d7e24 */ /* 0x000fe2000f8e00ff */
[----:B------:R-:W-:Y:S01]  /*26d0*/  @!UP0 UIMAD UR6, UR13, 0x30, URZ ;  /* 0x000000300d0688a4 */ /* 0x000fe2000f8e023f */
[----:B------:R-:W-:Y:S01]  /*26e0*/  VOTEU.ALL UP0, P2 ;  /* 0x00000000003f7886 */ /* 0x000fe20001000000 */
[----:B--2---:R-:W-:Y:S01]  /*26f0*/  LOP3.LUT R14, R5, 0xfffffffe, RZ, 0xc0, !PT ;  /* 0xfffffffe050e7812 */ /* 0x004fe200078ec0ff */
[----:B------:R-:W-:Y:S01]  /*2700*/  @!P1 IMAD R15, R3, 0x2, R4 ;  /* 0x00000002030f9824 */ /* 0x000fe200078e0204 */
[----:B------:R-:W-:-:S03]  /*2710*/  @!P6 MOV R5, 0x400 ;  /* 0x000004000005e802 */ /* 0x000fc60000000f00 */
[----:B------:R-:W-:Y:S01]  /*2720*/  IMAD.IADD R14, R17, 0x1, -R14 ;  /* 0x00000001110e7824 */ /* 0x000fe200078e0a0e */
[----:B-1----:R-:W-:Y:S01]  /*2730*/  @!P6 LEA R16, R12, R5, 0x18 ;  /* 0x000000050c10e211 */ /* 0x002fe200078ec0ff */
[----:B------:R-:W-:Y:S01]  /*2740*/  @!P1 LDGSTS.E.BYPASS.LTC128B.128 [R15+0x8800], desc[UR18][R18.64] ;  /* 0x08800000120f9fae */ /* 0x000fe2000b901d52 */
[----:B------:R-:W1:Y:S01]  /*2750*/  @!P5 LDC.64 R4, c[0x0][0x218] ;  /* 0x00008600ff04db82 */ /* 0x000e620000000a00 */
[----:B---3--:R-:W-:Y:S02]  /*2760*/  @!P5 LEA R12, R11, R20, 0x18 ;  /* 0x000000140b0cd211 */ /* 0x008fe400078ec0ff */
[----:B------:R-:W-:Y:S04]  /*2770*/  @!P1 LDGSTS.E.BYPASS.LTC128B.128 [R15+0xa800], desc[UR18][R18.64+0x80] ;  /* 0x0a800080120f9fae */ /* 0x000fe8000b901d52 */
[----:B------:R-:W-:Y:S04]  /*2780*/  @!P1 LDGSTS.E.BYPASS.LTC128B.128 [R15+0xc800], desc[UR18][R18.64+0x100] ;  /* 0x0c800100120f9fae */ /* 0x000fe8000b901d52 */
[----:B------:R2:W-:Y:S01]  /*2790*/  @!P1 LDGSTS.E.BYPASS.LTC128B.128 [R15+0xe800], desc[UR18][R18.64+0x180] ;  /* 0x0e800180120f9fae */ /* 0x0005e2000b901d52 */
[----:B------:R-:W-:-:S04]  /*27a0*/  @!P6 IADD3 R11, P1, R165, UR10, RZ ;  /* 0x0000000aa50bec10 */ /* 0x000fc8000ff3e0ff */
[----:B------:R-:W-:Y:S01]  /*27b0*/  @!P6 IADD3.X R20, R2, UR11, R13, P1, !PT ;  /* 0x0000000b0214ec10 */ /* 0x000fe20008ffe40d */
[C---:B------:R-:W-:Y:S01]  /*27c0*/  IMAD R13, R170.reuse, UR9, R21 ;  /* 0x00000009aa0d7c24 */ /* 0x040fe2000f8e0215 */
[C---:B-----5:R-:W-:Y:S01]  /*27d0*/  @!P6 LEA R8, P1, R11.reuse, R8, 0x1 ;  /* 0x000000080b08e211 */ /* 0x060fe200078208ff */
[----:B------:R-:W-:Y:S01]  /*27e0*/  IMAD.WIDE.U32 R170, R170, UR8, R24 ;  /* 0x00000008aaaa7c25 */ /* 0x000fe2000f8e0018 */
[----:B------:R-:W-:Y:S02]  /*27f0*/  ULDC.64 UR10, c[0x0][0x220] ;  /* 0x00008800000a7ab9 */ /* 0x000fe40000000a00 */
[----:B------:R-:W-:Y:S01]  /*2800*/  @!P6 LEA.HI.X R9, R11, R9, R20, 0x1, P1 ;  /* 0x000000090b09e211 */ /* 0x000fe200008f0c14 */
[C---:B------:R-:W-:Y:S02]  /*2810*/  @!P6 IMAD R11, R3.reuse, 0x2, R16 ;  /* 0x00000002030be824 */ /* 0x040fe400078e0210 */
[----:B------:R-:W-:Y:S02]  /*2820*/  @!P5 IMAD R3, R3, 0x2, R12 ;  /* 0x000000020303d824 */ /* 0x000fe400078e020c */
[----:B------:R-:W-:Y:S01]  /*2830*/  IMAD.IADD R168, R171, 0x1, R13 ;  /* 0x00000001aba87824 */ /* 0x000fe200078e020d */
[----:B------:R-:W-:Y:S01]  /*2840*/  @!P6 LDGSTS.E.BYPASS.LTC128B.128 [R11+0x9000], desc[UR18][R8.64] ;  /* 0x09000000080befae */ /* 0x000fe2000b901d52 */
[----:B------:R-:W-:-:S03]  /*2850*/  IMAD.U32 R13, RZ, RZ, UR8 ;  /* 0x00000008ff0d7e24 */ /* 0x000fc6000f8e00ff */
[----:B------:R-:W-:Y:S04]  /*2860*/  @!P6 LDGSTS.E.BYPASS.LTC128B.128 [R11+0xb000], desc[UR18][R8.64+0x80] ;  /* 0x0b000080080befae */ /* 0x000fe8000b901d52 */
[----:B------:R-:W-:Y:S01]  /*2870*/  @!P6 LDGSTS.E.BYPASS.LTC128B.128 [R11+0xd000], desc[UR18][R8.64+0x100] ;  /* 0x0d000100080befae */ /* 0x000fe2000b901d52 */
[----:B--2---:R-:W-:Y:S01]  /*2880*/  @!P5 IMAD.MOV.U32 R18, RZ, RZ, R165 ;  /* 0x000000ffff12d224 */ /* 0x004fe200078e00a5 */
[----:B------:R-:W-:Y:S01]  /*2890*/  LOP3.LUT R15, R10, 0xfffffff0, RZ, 0xc0, !PT ;  /* 0xfffffff00a0f7812 */ /* 0x000fe200078ec0ff */
[----:B------:R-:W-:Y:S01]  /*28a0*/  @!P5 IMAD.MOV.U32 R19, RZ, RZ, R2 ;  /* 0x000000ffff13d224 */ /* 0x000fe200078e0002 */
[----:B------:R2:W-:Y:S01]  /*28b0*/  @!P6 LDGSTS.E.BYPASS.LTC128B.128 [R11+0xf000], desc[UR18][R8.64+0x180] ;  /* 0x0f000180080befae */ /* 0x0005e2000b901d52 */
[C---:B------:R-:W-:Y:S01]  /*28c0*/  ISETP.GE.AND P6, PT, R22.reuse, UR25, PT ;  /* 0x0000001916007c0c */ /* 0x040fe2000bfc6270 */
[----:B------:R-:W-:Y:S01]  /*28d0*/  IMAD.SHL.U32 R22, R22, 0x8, RZ ;  /* 0x0000000816167824 */ /* 0x000fe200078e00ff */
[----:B------:R-:W-:Y:S01]  /*28e0*/  UIMAD.WIDE.U32 UR24, UR8, 0x20, URZ ;  /* 0x00000020081878a5 */ /* 0x000fe2000f8e003f */
[----:B------:R-:W-:-:S04]  /*28f0*/  @!P5 IMAD.WIDE.U32 R26, R26, 0x30, R18 ;  /* 0x000000301a1ad825 */ /* 0x000fc800078e0012 */
[----:B------:R-:W-:Y:S01]  /*2900*/  @!P5 VIADD R10, R27, UR6 ;  /* 0x000000061b0adc36 */ /* 0x000fe20008000000 */
[----:B-1----:R-:W-:Y:S01]  /*2910*/  @!P5 LEA R16, P1, R26, R4, 0x1 ;  /* 0x000000041a10d211 */ /* 0x002fe200078208ff */
[----:B------:R-:W-:Y:S01]  /*2920*/  IMAD.IADD R15, R6, 0x1, -R15 ;  /* 0x00000001060f7824 */ /* 0x000fe200078e0a0f */
[----:B------:R-:W-:Y:S02]  /*2930*/  @!UP0 UIMAD UR6, UR9, 0x60, URZ ;  /* 0x00000060090688a4 */ /* 0x000fe4000f8e023f */
[----:B------:R-:W-:Y:S01]  /*2940*/  @!P5 LEA.HI.X R17, R26, R5, R10, 0x1, P1 ;  /* 0x000000051a11d211 */ /* 0x000fe200008f0c0a */
[----:B------:R-:W-:Y:S01]  /*2950*/  IMAD.SHL.U32 R5, R0, 0x40, RZ ;  /* 0x0000004000057824 */ /* 0x000fe200078e00ff */
[----:B------:R-:W-:Y:S01]  /*2960*/  SHF.R.S32.HI R4, RZ, 0x1f, R15 ;  /* 0x0000001fff047819 */ /* 0x000fe2000001140f */
[----:B------:R-:W-:Y:S01]  /*2970*/  UISETP.GT.AND UP0, UPT, UR16, 0x1, UPT ;  /* 0x000000011000788c */ /* 0x000fe2000bf04270 */
[----:B------:R-:W-:Y:S01]  /*2980*/  LEA R236, P1, R170, UR10, 0x1 ;  /* 0x0000000aaaec7c11 */ /* 0x000fe2000f8208ff */
[----:B------:R-:W-:Y:S01]  /*2990*/  @!P5 LDGSTS.E.BYPASS.LTC128B.128 [R3+0x9800], desc[UR18][R16.64] ;  /* 0x098000001003dfae */ /* 0x000fe2000b901d52 */
[----:B------:R-:W-:-:S02]  /*29a0*/  LEA.HI R4, R4, R15, RZ, 0x3 ;  /* 0x0000000f04047211 */ /* 0x000fc400078f18ff */
[----:B------:R-:W-:Y:S01]  /*29b0*/  LOP3.LUT R5, R5, 0x1c0, RZ, 0xc0, !PT ;  /* 0x000001c005057812 */ /* 0x000fe200078ec0ff */
[----:B------:R-:W-:Y:S01]  /*29c0*/  @!P5 LDGSTS.E.BYPASS.LTC128B.128 [R3+0xb800], desc[UR18][R16.64+0x80] ;  /* 0x0b8000801003dfae */ /* 0x000fe2000b901d52 */
[C---:B------:R-:W-:Y:S01]  /*29d0*/  LOP3.LUT R10, R4.reuse, 0xfffffff8, RZ, 0xc0, !PT ;  /* 0xfffffff8040a7812 */ /* 0x040fe200078ec0ff */
[----:B------:R-:W-:Y:S01]  /*29e0*/  IMAD.SHL.U32 R4, R4, 0x40, RZ ;  /* 0x0000004004047824 */ /* 0x000fe200078e00ff */
[----:B------:R-:W-:Y:S01]  /*29f0*/  LEA.HI.X R235, R170, UR11, R168, 0x1, P1 ;  /* 0x0000000baaeb7c11 */ /* 0x000fe200088f0ca8 */
[----:B------:R-:W-:Y:S01]  /*2a00*/  @!P5 LDGSTS.E.BYPASS.LTC128B.128 [R3+0xd800], desc[UR18][R16.64+0x100] ;  /* 0x0d8001001003dfae */ /* 0x000fe2000b901d52 */
[----:B--2---:R-:W-:Y:S01]  /*2a10*/  LOP3.LUT R9, R5, 0x8, R22, 0xf8, !PT ;  /* 0x0000000805097812 */ /* 0x004fe200078ef816 */
[----:B------:R-:W-:Y:S01]  /*2a20*/  IMAD.U32 R11, RZ, RZ, UR8 ;  /* 0x00000008ff0b7e24 */ /* 0x000fe2000f8e00ff */
[----:B------:R-:W-:Y:S01]  /*2a30*/  SHF.R.U32.HI R8, RZ, 0x3, R5 ;  /* 0x00000003ff087819 */ /* 0x000fe20000011605 */
[----:B------:R1:W-:Y:S01]  /*2a40*/  @!P5 LDGSTS.E.BYPASS.LTC128B.128 [R3+0xf800], desc[UR18][R16.64+0x180] ;  /* 0x0f8001801003dfae */ /* 0x0003e2000b901d52 */
[----:B------:R-:W-:Y:S01]  /*2a50*/  IMAD.IADD R5, R15, 0x1, -R10 ;  /* 0x000000010f057824 */ /* 0x000fe200078e0a0a */
[----:B------:R-:W-:Y:S01]  /*2a60*/  LOP3.LUT R4, R4, 0xfffffe00, RZ, 0xc0, !PT ;  /* 0xfffffe0004047812 */ /* 0x000fe200078ec0ff */
[----:B------:R-:W-:Y:S01]  /*2a70*/  IMAD.SHL.U32 R15, R14, 0x8, RZ ;  /* 0x000000080e0f7824 */ /* 0x000fe200078e00ff */
[----:B------:R-:W0:Y:S01]  /*2a80*/  LDGDEPBAR ;  /* 0x00000000000079af */ /* 0x000e220000000000 */
[----:B------:R-:W-:Y:S01]  /*2a90*/  IMAD.SHL.U32 R10, R5, 0x40, RZ ;  /* 0x00000040050a7824 */ /* 0x000fe200078e00ff */
[----:B------:R-:W-:Y:S01]  /*2aa0*/  LOP3.LUT R9, R9, R8, RZ, 0x3c, !PT ;  /* 0x0000000809097212 */ /* 0x000fe200078e3cff */
[----:B------:R-:W-:-:S02]  /*2ab0*/  IMAD.U32 R8, RZ, RZ, UR9 ;  /* 0x00000009ff087e24 */ /* 0x000fc4000f8e00ff */
[----:B------:R-:W-:Y:S01]  /*2ac0*/  @!P6 IMAD.MOV.U32 R237, RZ, RZ, R235 ;  /* 0x000000ffffede224 */ /* 0x000fe200078e00eb */
[----:B------:R-:W-:Y:S01]  /*2ad0*/  LOP3.LUT R10, R10, 0x1c0, RZ, 0xc0, !PT ;  /* 0x000001c00a0a7812 */ /* 0x000fe200078ec0ff */
[----:B------:R-:W-:Y:S02]  /*2ae0*/  IMAD R233, R14, 0x200, R9 ;  /* 0x000002000ee97824 */ /* 0x000fe400078e0209 */
[----:B------:R-:W-:Y:S01]  /*2af0*/  IMAD.U32 R9, RZ, RZ, UR8 ;  /* 0x00000008ff097e24 */ /* 0x000fe2000f8e00ff */
[----:B------:R-:W-:Y:S01]  /*2b00*/  LOP3.LUT R14, R10, 0x8, R15, 0xf8, !PT ;  /* 0x000000080a0e7812 */ /* 0x000fe200078ef80f */
[----:B------:R-:W-:Y:S01]  /*2b10*/  @!P2 IMAD.MOV.U32 R234, RZ, RZ, R236 ;  /* 0x000000ffffeaa224 */ /* 0x000fe200078e00ec */
[----:B------:R-:W-:-:S03]  /*2b20*/  LEA R233, R233, UR4, 0x1 ;  /* 0x00000004e9e97c11 */ /* 0x000fc6000f8e08ff */
[----:B------:R-:W-:-:S04]  /*2b30*/  @!P2 IMAD.WIDE.U32 R12, R13, 0x60, R234 ;  /* 0x000000600d0ca825 */ /* 0x000fc800078e00ea */
[----:B------:R-:W-:Y:S02]  /*2b40*/  IMAD R234, R85, 0x400, R4 ;  /* 0x0000040055ea7824 */ /* 0x000fe400078e0204 */
[----:B------:R-:W-:Y:S01]  /*2b50*/  @!P2 VIADD R13, R13, UR6 ;  /* 0x000000060d0dac36 */ /* 0x000fe20008000000 */
[----:B-1----:R-:W-:Y:S01]  /*2b60*/  SHF.R.U32.HI R3, RZ, 0x3, R10 ;  /* 0x00000003ff037819 */ /* 0x002fe2000001160a */
[----:B------:R-:W-:-:S04]  /*2b70*/  DEPBAR.LE SB0, 0x0 ;  /* 0x000080000000791a */ /* 0x000fc80000000000 */
[----:B------:R-:W-:Y:S01]  /*2b80*/  BAR.SYNC.DEFER_BLOCKING 0x0 ;  /* 0x0000000000007b1d */ /* 0x000fe20000010000 */
[----:B------:R-:W-:Y:S01]  /*2b90*/  @!P3 LEA R10, P1, R11, R236, 0x6 ;  /* 0x000000ec0b0ab211 */ /* 0x000fe200078230ff */
[----:B------:R-:W-:Y:S01]  /*2ba0*/  VIADD R231, R233, 0x8020 ;  /* 0x00008020e9e77836 */ /* 0x000fe20000000000 */
[----:B------:R-:W-:Y:S02]  /*2bb0*/  LOP3.LUT R3, R14, R3, RZ, 0x3c, !PT ;  /* 0x000000030e037212 */ /* 0x000fe400078e3cff */
[----:B------:R-:W-:Y:S01]  /*2bc0*/  @!P3 LEA.HI.X R11, R9, R235, R8, 0x6, P1 ;  /* 0x000000eb090bb211 */ /* 0x000fe200008f3408 */
[----:B------:R-:W-:Y:S01]  /*2bd0*/  IMAD.U32 R8, RZ, RZ, UR7 ;  /* 0x00000007ff087e24 */ /* 0x000fe2000f8e00ff */
[----:B------:R-:W-:Y:S01]  /*2be0*/  @!P4 IADD3 R14, P1, R236, UR24, RZ ;  /* 0x00000018ec0ecc10 */ /* 0x000fe2000ff3e0ff */
[----:B------:R-:W-:Y:S01]  /*2bf0*/  IMAD.IADD R234, R3, 0x1, R234 ;  /* 0x0000000103ea7824 */ /* 0x000fe200078e02ea */
[----:B------:R-:W-:Y:S02]  /*2c00*/  @!UP0 ULDC.64 UR6, c[0x0][0x218] ;  /* 0x0000860000068ab9 */ /* 0x000fe40000000a00 */
[----:B------:R-:W-:-:S02]  /*2c10*/  @!P4 IADD3.X R15, R235, UR25, R8, P1, !PT ;  /* 0x00000019eb0fcc10 */ /* 0x000fc40008ffe408 */
[----:B------:R-:W-:Y:S01]  /*2c20*/  LEA R234, R234, UR4, 0x1 ;  /* 0x00000004eaea7c11 */ /* 0x000fe2000f8e08ff */
[----:B------:R-:W-:Y:S04]  /*2c30*/  @P6 STS.128 [R239+0x10000], RZ ;  /* 0x010000ffef006388 */ /* 0x000fe80000000c00 */
[----:B------:R-:W-:Y:S04]  /*2c40*/  @P6 STS.128 [R239+0x12000], RZ ;  /* 0x012000ffef006388 */ /* 0x000fe80000000c00 */
[----:B------:R-:W-:Y:S04]  /*2c50*/  @P6 STS.128 [R239+0x14000], RZ ;  /* 0x014000ffef006388 */ /* 0x000fe80000000c00 */
[----:B------:R-:W-:Y:S04]  /*2c60*/  @P6 STS.128 [R239+0x16000], RZ ;  /* 0x016000ffef006388 */ /* 0x000fe80000000c00 */
[----:B------:R-:W-:Y:S01]  /*2c70*/  @!PT LDS RZ, [RZ] ;  /* 0x00000000fffff984 */ /* 0x000fe20000000800 */
[----:B------:R-:W-:Y:S01]  /*2c80*/  @!PT LDS RZ, [RZ] ;  /* 0x00000000fffff984 */ /* 0x000fe20000000800 */
[----:B------:R-:W-:Y:S01]  /*2c90*/  @!PT LDS RZ, [RZ] ;  /* 0x00000000fffff984 */ /* 0x000fe20000000800 */
[----:B------:R-:W-:Y:S04]  /*2ca0*/  @!P6 LDGSTS.E.BYPASS.LTC128B.128 [R239+0x10000], desc[UR18][R236.64] ;  /* 0x10000000ecefefae */ /* 0x000fe8000b901d52 */
[----:B------:R-:W-:Y:S04]  /*2cb0*/  @!P6 LDGSTS.E.BYPASS.LTC128B.128 [R239+0x12000], desc[UR18][R236.64+0x80] ;  /* 0x12000080ecefefae */ /* 0x000fe8000b901d52 */
[----:B------:R-:W-:Y:S04]  /*2cc0*/  @!P6 LDGSTS.E.BYPASS.LTC128B.128 [R239+0x14000], desc[UR18][R236.64+0x100] ;  /* 0x14000100ecefefae */ /* 0x000fe8000b901d52 */
[----:B------:R-:W-:Y:S04]  /*2cd0*/  @!P6 LDGSTS.E.BYPASS.LTC128B.128 [R239+0x16000], desc[UR18][R236.64+0x180] ;  /* 0x16000180ecefefae */ /* 0x000fe8000b901d52 */
        /* <DEDUP_REMOVED lines=21> */
[----:B------:R1:W-:Y:S04]  /*2e30*/  @!P3 LDGSTS.E.BYPASS.LTC128B.128 [R239+0x17000], desc[UR18][R10.64+0x180] ;  /* 0x170001800aefbfae */ /* 0x0003e8000b901d52 */
        /* <DEDUP_REMOVED lines=10> */
[----:B------:R2:W-:Y:S01]  /*2ee0*/  @!P2 LDGSTS.E.BYPASS.LTC128B.128 [R239+0x17800], desc[UR18][R12.64+0x180] ;  /* 0x178001800cefafae */ /* 0x0005e2000b901d52 */
[----:B------:R-:W-:Y:S01]  /*2ef0*/  R2P PR, R5, 0x6 ;  /* 0x0000000605007804 */ /* 0x000fe20000000000 */
[----:B------:R-:W-:-:S02]  /*2f00*/  IMAD.MOV.U32 R5, RZ, RZ, 0x20 ;  /* 0x00000020ff057424 */ /* 0x000fc400078e00ff */
[----:B------:R-:W-:Y:S02]  /*2f10*/  LDSM.16.M88.4 R32, [R234] ;  /* 0x00000000ea20783b */ /* 0x000fe40000000200 */
[----:B------:R-:W-:Y:S02]  /*2f20*/  SEL R7, R7, 0xfffffff0, !P1 ;  /* 0xfffffff007077807 */ /* 0x000fe40004800000 */
[----:B-1----:R-:W2:Y:S01]  /*2f30*/  LDSM.16.M88.4 R8, [R233+0x8000] ;  /* 0x00800000e908783b */ /* 0x002ea20000000200 */
[----:B------:R-:W-:Y:S02]  /*2f40*/  SEL R5, R5, 0xffffffe0, !P2 ;  /* 0xffffffe005057807 */ /* 0x000fe40005000000 */
[----:B------:R-:W-:Y:S01]  /*2f50*/  R2P PR, R0, 0x6 ;  /* 0x0000000600007804 */ /* 0x000fe20000000000 */
[----:B------:R-:W1:Y:S01]  /*2f60*/  LDSM.16.M88.4 R72, [R233+0x8800] ;  /* 0x00880000e948783b */ /* 0x000e620000000200 */
[----:B------:R-:W-:Y:S02]  /*2f70*/  VIADD R0, R233, 0x8000 ;  /* 0x00008000e9007836 */ /* 0x000fe40000000000 */
[--C-:B------:R-:W-:Y:S01]  /*2f80*/  IMAD R232, R7, 0x2, R234.reuse ;  /* 0x0000000207e87824 */ /* 0x100fe200078e02ea */
[----:B------:R-:W3:Y:S01]  /*2f90*/  LDSM.16.M88.4 R40, [R233+0x9000] ;  /* 0x00900000e928783b */ /* 0x000ee20000000200 */
[----:B------:R-:W-:-:S02]  /*2fa0*/  IMAD R230, R5, 0x2, R234 ;  /* 0x0000000205e67824 */ /* 0x000fc400078e02ea */
[----:B------:R-:W-:Y:S01]  /*2fb0*/  IMAD R229, R5, 0x2, R232 ;  /* 0x0000000205e57824 */ /* 0x000fe200078e02e8 */
[----:B------:R-:W4:Y:S04]  /*2fc0*/  LDSM.16.M88.4 R64, [R233+0x9800] ;  /* 0x00980000e940783b */ /* 0x000f280000000200 */
[----:B------:R-:W-:Y:S01]  /*2fd0*/  @P1 VIADD R231, R0, 0xffffffe0 ;  /* 0xffffffe000e71836 */ /* 0x000fe20000000000 */
[----:B------:R-:W-:Y:S01]  /*2fe0*/  LDSM.16.M88.4 R56, [R232] ;  /* 0x00000000e838783b */ /* 0x000fe20000000200 */
[----:B------:R-:W-:Y:S02]  /*2ff0*/  IMAD.MOV.U32 R0, RZ, RZ, 0x40 ;  /* 0x00000040ff007424 */ /* 0x000fe400078e00ff */
[C---:B------:R-:W-:Y:S01]  /*3000*/  VIADD R223, R231.reuse, 0x800 ;  /* 0x00000800e7df7836 */ /* 0x040fe20000000000 */
[----:B------:R-:W5:Y:S01]  /*3010*/  LDSM.16.M88.4 R16, [R231] ;  /* 0x00000000e710783b */ /* 0x000f620000000200 */
[C---:B------:R-:W-:Y:S01]  /*3020*/  VIADD R222, R231.reuse, 0x1000 ;  /* 0x00001000e7de7836 */ /* 0x040fe20000000000 */
[----:B------:R-:W-:Y:S01]  /*3030*/  SEL R0, R0, 0xffffffc0, !P2 ;  /* 0xffffffc000007807 */ /* 0x000fe20005000000 */
[C---:B------:R-:W-:Y:S01]  /*3040*/  VIADD R221, R231.reuse, 0x1800 ;  /* 0x00001800e7dd7836 */ /* 0x040fe20000000000 */
[----:B------:R-:W5:Y:S01]  /*3050*/  LDSM.16.M88.4 R60, [R231+0x800] ;  /* 0x00080000e73c783b */ /* 0x000f620000000200 */
[----:B------:R-:W-:-:S02]  /*3060*/  VIADD R219, R231, 0x2000 ;  /* 0x00002000e7db7836 */ /* 0x000fc40000000000 */
[----:B------:R-:W-:Y:S01]  /*3070*/  IMAD.IADD R227, R233, 0x1, R0 ;  /* 0x00000001e9e37824 */ /* 0x000fe200078e0200 */
[----:B------:R-:W5:Y:S01]  /*3080*/  LDSM.16.M88.4 R52, [R231+0x1000] ;  /* 0x00100000e734783b */ /* 0x000f620000000200 */
[----:B------:R-:W-:Y:S02]  /*3090*/  IMAD.IADD R220, R0, 0x1, R231 ;  /* 0x0000000100dc7824 */ /* 0x000fe400078e02e7 */
[C---:B------:R-:W-:Y:S01]  /*30a0*/  VIADD R218, R231.reuse, 0x2800 ;  /* 0x00002800e7da7836 */ /* 0x040fe20000000000 */
[----:B------:R-:W5:Y:S01]  /*30b0*/  LDSM.16.M88.4 R48, [R231+0x1800] ;  /* 0x00180000e730783b */ /* 0x000f620000000200 */
[C---:B------:R-:W-:Y:S02]  /*30c0*/  VIADD R217, R231.reuse, 0x3000 ;  /* 0x00003000e7d97836 */ /* 0x040fe40000000000 */
[C---:B------:R-:W-:Y:S01]  /*30d0*/  VIADD R216, R231.reuse, 0x3800 ;  /* 0x00003800e7d87836 */ /* 0x040fe20000000000 */
[----:B------:R-:W-:Y:S01]  /*30e0*/  LDSM.16.M88.4 R28, [R230] ;  /* 0x00000000e61c783b */ /* 0x000fe20000000200 */
[C---:B------:R-:W-:Y:S01]  /*30f0*/  VIADD R215, R231.reuse, 0x4000 ;  /* 0x00004000e7d77836 */ /* 0x040fe20000000000 */
[----:B--2---:R-:W-:Y:S02]  /*3100*/  HMMA.16816.F32 R12, R32, R8, RZ ;  /* 0x00000008200c723c */ /* 0x004fe400000018ff */
[----:B------:R-:W2:Y:S01]  /*3110*/  LDSM.16.M88.4 R24, [R227+0x8000] ;  /* 0x00800000e318783b */ /* 0x000ea20000000200 */
[----:B------:R-:W-:-:S02]  /*3120*/  VIADD R214, R231, 0x4800 ;  /* 0x00004800e7d67836 */ /* 0x000fc40000000000 */
[C---:B------:R-:W-:Y:S01]  /*3130*/  VIADD R213, R231.reuse, 0x5000 ;  /* 0x00005000e7d57836 */ /* 0x040fe20000000000 */
[----:B------:R-:W2:Y:S01]  /*3140*/  LDSM.16.M88.4 R20, [R227+0x8800] ;  /* 0x00880000e314783b */ /* 0x000ea20000000200 */
[C---:B------:R-:W-:Y:S01]  /*3150*/  HMMA.16816.F32 R8, R32.reuse, R10, RZ ;  /* 0x0000000a2008723c */ /* 0x040fe200000018ff */
[C---:B------:R-:W-:Y:S02]  /*3160*/  VIADD R212, R231.reuse, 0x5800 ;  /* 0x00005800e7d47836 */ /* 0x040fe40000000000 */
[----:B------:R-:W-:Y:S01]  /*3170*/  LDSM.16.M88.4 R80, [R227+0x9800] ;  /* 0x00980000e350783b */ /* 0x000fe20000000200 */
[C---:B------:R-:W-:Y:S02]  /*3180*/  VIADD R211, R231.reuse, 0x6000 ;  /* 0x00006000e7d37836 */ /* 0x040fe40000000000 */
[----:B-1----:R-:W-:Y:S01]  /*3190*/  HMMA.16816.F32 R76, R32, R72, RZ ;  /* 0x00000048204c723c */ /* 0x002fe200000018ff */
[----:B------:R-:W-:Y:S01]  /*31a0*/  LDSM.16.M88.4 R68, [R229] ;  /* 0x00000000e544783b */ /* 0x000fe20000000200 */
[----:B------:R-:W-:-:S02]  /*31b0*/  VIADD R210, R231, 0x6800 ;  /* 0x00006800e7d27836 */ /* 0x000fc40000000000 */
[C---:B------:R-:W-:Y:S01]  /*31c0*/  VIADD R209, R231.reuse, 0x7000 ;  /* 0x00007000e7d17836 */ /* 0x040fe20000000000 */
[----:B------:R-:W0:Y:S01]  /*31d0*/  LDGDEPBAR ;  /* 0x00000000000079af */ /* 0x000e220000000000 */
[----:B------:R-:W-:Y:S01]  /*31e0*/  HMMA.16816.F32 R72, R32, R74, RZ ;  /* 0x0000004a2048723c */ /* 0x000fe200000018ff */
[----:B------:R-:W-:-:S05]  /*31f0*/  VIADD R208, R231, 0x7800 ;  /* 0x00007800e7d07836 */ /* 0x000fca0000000000 */
[C---:B---3--:R-:W-:Y:S06]  /*3200*/  HMMA.16816.F32 R44, R32.reuse, R40, RZ ;  /* 0x00000028202c723c */ /* 0x048fec00000018ff */
[C---:B------:R-:W-:Y:S06]  /*3210*/  HMMA.16816.F32 R40, R32.reuse, R42, RZ ;  /* 0x0000002a2028723c */ /* 0x040fec00000018ff */
[C---:B----4-:R-:W-:Y:S06]  /*3220*/  HMMA.16816.F32 R36, R32.reuse, R64, RZ ;  /* 0x000000402024723c */ /* 0x050fec00000018ff */
[----:B------:R-:W-:Y:S01]  /*3230*/  HMMA.16816.F32 R32, R32, R66, RZ ;  /* 0x000000422020723c */ /* 0x000fe200000018ff */
[----:B------:R-:W-:Y:S05]  /*3240*/  LDSM.16.M88.4 R64, [R220] ;  /* 0x00000000dc40783b */ /* 0x000fea0000000200 */
[C---:B-----5:R-:W-:Y:S06]  /*3250*/  HMMA.16816.F32 R12, R56.reuse, R16, R12 ;  /* 0x00000010380c723c */ /* 0x060fec000000180c */
[C---:B------:R-:W-:Y:S01]  /*3260*/  HMMA.16816.F32 R8, R56.reuse, R18, R8 ;  /* 0x000000123808723c */ /* 0x040fe20000001808 */
        /* <DEDUP_REMOVED lines=8> */
[----:B------:R-:W-:Y:S01]  /*32f0*/  HMMA.16816.F32 R32, R56, R50, R32 ;  /* 0x000000323820723c */ /* 0x000fe20000001820 */
[----:B------:R-:W-:Y:S04]  /*3300*/  LDSM.16.M88.4 R56, [R220+0x1800] ;  /* 0x00180000dc38783b */ /* 0x000fe80000000200 */
[----:B------:R-:W-:Y:S01]  /*3310*/  LDSM.16.M88.4 R48, [R233+0xa000] ;  /* 0x00a00000e930783b */ /* 0x000fe20000000200 */
[C---:B--2---:R-:W-:Y:S06]  /*3320*/  HMMA.16816.F32 R12, R28.reuse, R24, R12 ;  /* 0x000000181c0c723c */ /* 0x044fec000000180c */
[C---:B------:R-:W-:Y:S01]  /*3330*/  HMMA.16816.F32 R8, R28.reuse, R26, R8 ;  /* 0x0000001a1c08723c */ /* 0x040fe20000001808 */
[----:B------:R-:W2:Y:S05]  /*3340*/  LDSM.16.M88.4 R24, [R220+0x1000] ;  /* 0x00100000dc18783b */ /* 0x000eaa0000000200 */
[C---:B------:R-:W-:Y:S06]  /*3350*/  HMMA.16816.F32 R76, R28.reuse, R20, R76 ;  /* 0x000000141c4c723c */ /* 0x040fec000000184c */
[C---:B------:R-:W-:Y:S01]  /*3360*/  HMMA.16816.F32 R72, R28.reuse, R22, R72 ;  /* 0x000000161c48723c */ /* 0x040fe20000001848 */
[----:B------:R-:W4:Y:S05]  /*3370*/  LDSM.16.M88.4 R20, [R233+0xa800] ;  /* 0x00a80000e914783b */ /* 0x000f2a0000000200 */
[C---:B-1----:R-:W-:Y:S06]  /*3380*/  HMMA.16816.F32 R44, R28.reuse, R16, R44 ;  /* 0x000000101c2c723c */ /* 0x042fec000000182c */
[C---:B------:R-:W-:Y:S01]  /*3390*/  HMMA.16816.F32 R40, R28.reuse, R18, R40 ;  /* 0x000000121c28723c */ /* 0x040fe20000001828 */
[----:B------:R-:W1:Y:S05]  /*33a0*/  LDSM.16.M88.4 R16, [R233+0xb000] ;  /* 0x00b00000e910783b */ /* 0x000e6a0000000200 */
[C---:B------:R-:W-:Y:S06]  /*33b0*/  HMMA.16816.F32 R36, R28.reuse, R80, R36 ;  /* 0x000000501c24723c */ /* 0x040fec0000001824 */
[----:B------:R-:W-:Y:S01]  /*33c0*/  HMMA.16816.F32 R32, R28, R82, R32 ;  /* 0x000000521c20723c */ /* 0x000fe20000001820 */
[----:B------:R-:W5:Y:S04]  /*33d0*/  LDSM.16.M88.4 R80, [R233+0xb800] ;  /* 0x00b80000e950783b */ /* 0x000f680000000200 */
[----:B------:R-:W-:Y:S01]  /*33e0*/  LDSM.16.M88.4 R28, [R231+0x2000] ;  /* 0x00200000e71c783b */ /* 0x000fe20000000200 */
[C---:B---3--:R-:W-:Y:S06]  /*33f0*/  HMMA.16816.F32 R76, R68.reuse, R60, R76 ;  /* 0x0000003c444c723c */ /* 0x048fec000000184c */
[C---:B------:R-:W-:Y:S01]  /*3400*/  HMMA.16816.F32 R72, R68.reuse, R62, R72 ;  /* 0x0000003e4448723c */ /* 0x040fe20000001848 */
[----:B------:R-:W-:Y:S05]  /*3410*/  LDSM.16.M88.4 R60, [R231+0x2800] ;  /* 0x00280000e73c783b */ /* 0x000fea0000000200 */
[C---:B--2---:R-:W-:Y:S06]  /*3420*/  HMMA.16816.F32 R44, R68.reuse, R24, R44 ;  /* 0x00000018442c723c */ /* 0x044fec000000182c */
[C---:B------:R-:W-:Y:S06]  /*3430*/  HMMA.16816.F32 R12, R68.reuse, R64, R12 ;  /* 0x00000040440c723c */ /* 0x040fec000000180c */
[C---:B------:R-:W-:Y:S01]  /*3440*/  HMMA.16816.F32 R8, R68.reuse, R66, R8 ;  /* 0x000000424408723c */ /* 0x040fe20000001808 */
[----:B------:R-:W2:Y:S05]  /*3450*/  LDSM.16.M88.4 R64, [R232+0x2000] ;  /* 0x00200000e840783b */ /* 0x000eaa0000000200 */
[C---:B------:R-:W-:Y:S01]  /*3460*/  HMMA.16816.F32 R40, R68.reuse, R26, R40 ;  /* 0x0000001a4428723c */ /* 0x040fe20000001828 */
[----:B------:R-:W3:Y:S05]  /*3470*/  LDSM.16.M88.4 R24, [R231+0x3000] ;  /* 0x00300000e718783b */ /* 0x000eea0000000200 */
[C---:B------:R-:W-:Y:S06]  /*3480*/  HMMA.16816.F32 R36, R68.reuse, R56, R36 ;  /* 0x000000384424723c */ /* 0x040fec0000001824 */
[----:B------:R-:W-:Y:S01]  /*3490*/  HMMA.16816.F32 R32, R68, R58, R32 ;  /* 0x0000003a4420723c */ /* 0x000fe20000001820 */
[----:B------:R-:W3:Y:S04]  /*34a0*/  LDSM.16.M88.4 R68, [R231+0x3800] ;  /* 0x00380000e744783b */ /* 0x000ee80000000200 */
[----:B------:R-:W-:Y:S01]  /*34b0*/  LDSM.16.M88.4 R56, [R230+0x2000] ;  /* 0x00200000e638783b */ /* 0x000fe20000000200 */
[C---:B----4-:R-:W-:Y:S06]  /*34c0*/  HMMA.16816.F32 R76, R52.reuse, R20, R76 ;  /* 0x00000014344c723c */ /* 0x050fec000000184c */
[C---:B------:R-:W-:Y:S01]  /*34d0*/  HMMA.16816.F32 R72, R52.reuse, R22, R72 ;  /* 0x000000163448723c */ /* 0x040fe20000001848 */
[----:B------:R-:W4:Y:S05]  /*34e0*/  LDSM.16.M88.4 R20, [R227+0xa800] ;  /* 0x00a80000e314783b */ /* 0x000f2a0000000200 */
[C---:B-1----:R-:W-:Y:S06]  /*34f0*/  HMMA.16816.F32 R44, R52.reuse, R16, R44 ;  /* 0x00000010342c723c */ /* 0x042fec000000182c */
[C---:B------:R-:W-:Y:S06]  /*3500*/  HMMA.16816.F32 R12, R52.reuse, R48, R12 ;  /* 0x00000030340c723c */ /* 0x040fec000000180c */
[C---:B------:R-:W-:Y:S01]  /*3510*/  HMMA.16816.F32 R8, R52.reuse, R50, R8 ;  /* 0x000000323408723c */ /* 0x040fe20000001808 */
[----:B------:R-:W-:Y:S05]  /*3520*/  LDSM.16.M88.4 R48, [R227+0xa000] ;  /* 0x00a00000e330783b */ /* 0x000fea0000000200 */
[C---:B------:R-:W-:Y:S01]  /*3530*/  HMMA.16816.F32 R40, R52.reuse, R18, R40 ;  /* 0x000000123428723c */ /* 0x040fe20000001828 */
[----:B------:R-:W1:Y:S05]  /*3540*/  LDSM.16.M88.4 R16, [R227+0xb000] ;  /* 0x00b00000e310783b */ /* 0x000e6a0000000200 */
[C---:B-----5:R-:W-:Y:S06]  /*3550*/  HMMA.16816.F32 R36, R52.reuse, R80, R36 ;  /* 0x000000503424723c */ /* 0x060fec0000001824 */
[----:B------:R-:W-:Y:S01]  /*3560*/  HMMA.16816.F32 R32, R52, R82, R32 ;  /* 0x000000523420723c */ /* 0x000fe20000001820 */
[----:B------:R-:W5:Y:S04]  /*3570*/  LDSM.16.M88.4 R80, [R227+0xb800] ;  /* 0x00b80000e350783b */ /* 0x000f680000000200 */
[----:B------:R-:W-:Y:S01]  /*3580*/  LDSM.16.M88.4 R52, [R229+0x2000] ;  /* 0x00200000e534783b */ /* 0x000fe20000000200 */
[C---:B--2---:R-:W-:Y:S06]  /*3590*/  HMMA.16816.F32 R76, R64.reuse, R60, R76 ;  /* 0x0000003c404c723c */ /* 0x044fec000000184c */
[C---:B------:R-:W-:Y:S01]  /*35a0*/  HMMA.16816.F32 R72, R64.reuse, R62, R72 ;  /* 0x0000003e4048723c */ /* 0x040fe20000001848 */
[----:B------:R-:W2:Y:S05]  /*35b0*/  LDSM.16.M88.4 R60, [R220+0x2800] ;  /* 0x00280000dc3c783b */ /* 0x000eaa0000000200 */
[C---:B---3--:R-:W-:Y:S06]  /*35c0*/  HMMA.16816.F32 R44, R64.reuse, R24, R44 ;  /* 0x00000018402c723c */ /* 0x048fec000000182c */
[C---:B------:R-:W-:Y:S06]  /*35d0*/  HMMA.16816.F32 R12, R64.reuse, R28, R12 ;  /* 0x0000001c400c723c */ /* 0x040fec000000180c */
[C---:B------:R-:W-:Y:S01]  /*35e0*/  HMMA.16816.F32 R8, R64.reuse, R30, R8 ;  /* 0x0000001e4008723c */ /* 0x040fe20000001808 */
[----:B------:R-:W-:Y:S05]  /*35f0*/  LDSM.16.M88.4 R28, [R220+0x2000] ;  /* 0x00200000dc1c783b */ /* 0x000fea0000000200 */
        /* <DEDUP_REMOVED lines=86> */
[----:B------:R-:W-:Y:S05]  /*3b60*/  LDSM.16.M88.4 R20, [R227+0xe800] ;  /* 0x00e80000e314783b */ /* 0x000fea0000000200 */
[C---:B-1----:R-:W-:Y:S06]  /*3b70*/  HMMA.16816.F32 R44, R56.reuse, R16, R44 ;  /* 0x00000010382c723c */ /* 0x042fec000000182c */
[C---:B------:R-:W-:Y:S06]  /*3b80*/  HMMA.16816.F32 R12, R56.reuse, R48, R12 ;  /* 0x00000030380c723c */ /* 0x040fec000000180c */
[C---:B------:R-:W-:Y:S01]  /*3b90*/  HMMA.16816.F32 R8, R56.reuse, R50, R8 ;  /* 0x000000323808723c */ /* 0x040fe20000001808 */
[----:B------:R-:W1:Y:S05]  /*3ba0*/  LDSM.16.M88.4 R48, [R230+0x6000] ;  /* 0x00600000e630783b */ /* 0x000e6a0000000200 */
[C---:B------:R-:W-:Y:S01]  /*3bb0*/  HMMA.16816.F32 R40, R56.reuse, R18, R40 ;  /* 0x000000123828723c */ /* 0x040fe20000001828 */
[----:B------:R-:W4:Y:S05]  /*3bc0*/  LDSM.16.M88.4 R16, [R227+0xf000] ;  /* 0x00f00000e310783b */ /* 0x000f2a0000000200 */
[C---:B-----5:R-:W-:Y:S06]  /*3bd0*/  HMMA.16816.F32 R36, R56.reuse, R80, R36 ;  /* 0x000000503824723c */ /* 0x060fec0000001824 */
[----:B------:R-:W-:Y:S01]  /*3be0*/  HMMA.16816.F32 R32, R56, R82, R32 ;  /* 0x000000523820723c */ /* 0x000fe20000001820 */
[----:B------:R-:W-:Y:S05]  /*3bf0*/  LDSM.16.M88.4 R56, [R220+0x6000] ;  /* 0x00600000dc38783b */ /* 0x000fea0000000200 */
[C---:B--2---:R-:W-:Y:S06]  /*3c00*/  HMMA.16816.F32 R76, R52.reuse, R60, R76 ;  /* 0x0000003c344c723c */ /* 0x044fec000000184c */
[C---:B------:R-:W-:Y:S06]  /*3c10*/  HMMA.16816.F32 R72, R52.reuse, R62, R72 ;  /* 0x0000003e3448723c */ /* 0x040fec0000001848 */
[C---:B---3--:R-:W-:Y:S06]  /*3c20*/  HMMA.16816.F32 R44, R52.reuse, R24, R44 ;  /* 0x00000018342c723c */ /* 0x048fec000000182c */
[C---:B------:R-:W-:Y:S06]  /*3c30*/  HMMA.16816.F32 R12, R52.reuse, R28, R12 ;  /* 0x0000001c340c723c */ /* 0x040fec000000180c */
[C---:B------:R-:W-:Y:S01]  /*3c40*/  HMMA.16816.F32 R28, R52.reuse, R30, R8 ;  /* 0x0000001e341c723c */ /* 0x040fe20000001808 */
[----:B------:R-:W-:Y:S05]  /*3c50*/  LDSM.16.M88.4 R8, [R229+0x6000] ;  /* 0x00600000e508783b */ /* 0x000fea0000000200 */
[C---:B------:R-:W-:Y:S01]  /*3c60*/  HMMA.16816.F32 R40, R52.reuse, R26, R40 ;  /* 0x0000001a3428723c */ /* 0x040fe20000001828 */
[----:B------:R-:W2:Y:S05]  /*3c70*/  LDSM.16.M88.4 R24, [R220+0x6800] ;  /* 0x00680000dc18783b */ /* 0x000eaa0000000200 */
[C---:B------:R-:W-:Y:S06]  /*3c80*/  HMMA.16816.F32 R36, R52.reuse, R68, R36 ;  /* 0x000000443424723c */ /* 0x040fec0000001824 */
[----:B------:R-:W-:Y:S06]  /*3c90*/  HMMA.16816.F32 R32, R52, R70, R32 ;  /* 0x000000463420723c */ /* 0x000fec0000001820 */
[----:B-1----:R-:W-:Y:S01]  /*3ca0*/  HMMA.16816.F32 R76, R48, R20, R76 ;  /* 0x00000014304c723c */ /* 0x002fe2000000184c */
[----:B------:R-:W-:-:S05]  /*3cb0*/  LOP3.LUT R53, R84, 0xffffffe0, RZ, 0xc0, !PT ;  /* 0xffffffe054357812 */ /* 0x000fca00078ec0ff */
[C---:B------:R-:W-:Y:S01]  /*3cc0*/  IMAD.IADD R53, R6.reuse, 0x1, -R53 ;  /* 0x0000000106357824 */ /* 0x040fe200078e0a35 */
[C---:B------:R-:W-:Y:S01]  /*3cd0*/  HMMA.16816.F32 R72, R48.reuse, R22, R72 ;  /* 0x000000163048723c */ /* 0x040fe20000001848 */
[----:B------:R-:W1:Y:S01]  /*3ce0*/  LDSM.16.M88.4 R20, [R227+0xf800] ;  /* 0x00f80000e314783b */ /* 0x000e620000000200 */
[----:B------:R-:W-:Y:S02]  /*3cf0*/  IMAD.SHL.U32 R6, R6, 0x2, RZ ;  /* 0x0000000206067824 */ /* 0x000fe400078e00ff */
[----:B------:R-:W-:Y:S02]  /*3d00*/  SHF.R.S32.HI R0, RZ, 0x1f, R53 ;  /* 0x0000001fff007819 */ /* 0x000fe40000011435 */
[----:B----4-:R-:W-:Y:S01]  /*3d10*/  HMMA.16816.F32 R44, R48, R16, R44 ;  /* 0x00000010302c723c */ /* 0x010fe2000000182c */
[----:B------:R-:W-:Y:S02]  /*3d20*/  LOP3.LUT R6, R6, 0x6, RZ, 0xc0, !PT ;  /* 0x0000000606067812 */ /* 0x000fe400078ec0ff */
[----:B------:R-:W-:-:S02]  /*3d30*/  LEA.HI R53, R0, R53, RZ, 0x2 ;  /* 0x0000003500357211 */ /* 0x000fc400078f10ff */
[----:B------:R-:W-:Y:S01]  /*3d40*/  LEA R0, R85, UR20, 0x4 ;  /* 0x0000001455007c11 */ /* 0x000fe2000f8e20ff */
[----:B------:R-:W-:Y:S01]  /*3d50*/  HMMA.16816.F32 R28, R48, R66, R28 ;  /* 0x00000042301c723c */ /* 0x000fe2000000181c */
[----:B------:R-:W-:Y:S01]  /*3d60*/  SHF.R.S32.HI R53, RZ, 0x2, R53 ;  /* 0x00000002ff357819 */ /* 0x000fe20000011435 */
[----:B------:R-:W-:-:S03]  /*3d70*/  IMAD.U32 R17, RZ, RZ, UR22 ;  /* 0x00000016ff117e24 */ /* 0x000fc6000f8e00ff */
[----:B------:R-:W-:Y:S01]  /*3d80*/  IADD3 R0, R0, 0x1, R53 ;  /* 0x0000000100007810 */ /* 0x000fe20007ffe035 */
[C---:B------:R-:W-:Y:S01]  /*3d90*/  HMMA.16816.F32 R12, R48.reuse, R64, R12 ;  /* 0x00000040300c723c */ /* 0x040fe2000000180c */
[----:B------:R-:W3:Y:S02]  /*3da0*/  LDSM.16.M88.4 R52, [R220+0x7000] ;  /* 0x00700000dc34783b */ /* 0x000ee40000000200 */
[----:B------:R-:W-:Y:S01]  /*3db0*/  IADD3 R16, R0, UR21, -R17 ;  /* 0x0000001500107c10 */ /* 0x000fe2000fffe811 */
[----:B------:R-:W-:Y:S02]  /*3dc0*/  VIADD R0, R6, UR5 ;  /* 0x0000000506007c36 */ /* 0x000fe40008000000 */
[----:B------:R-:W-:Y:S02]  /*3dd0*/  HMMA.16816.F32 R40, R48, R18, R40 ;  /* 0x000000123028723c */ /* 0x000fe40000001828 */
[----:B------:R-:W-:Y:S02]  /*3de0*/  VIADD R17, R16, UR17 ;  /* 0x0000001110117c36 */ /* 0x000fe40008000000 */
[----:B------:R-:W-:-:S02]  /*3df0*/  VIADD R16, R0, 0x1 ;  /* 0x0000000100107836 */ /* 0x000fc40000000000 */
[C---:B--2---:R-:W-:Y:S01]  /*3e00*/  HMMA.16816.F32 R76, R8.reuse, R24, R76 ;  /* 0x00000018084c723c */ /* 0x044fe2000000184c */
[C---:B------:R-:W-:Y:S01]  /*3e10*/  VIMNMX R167, R17.reuse, UR21, PT ;  /* 0x0000001511a77c48 */ /* 0x040fe2000bfe0100 */
[----:B------:R-:W-:Y:S01]  /*3e20*/  VIADD R6, R0, 0x8 ;  /* 0x0000000800067836 */ /* 0x000fe20000000000 */
[----:B------:R-:W-:Y:S02]  /*3e30*/  VIADDMNMX R166, R17, 0x8, R166, PT ;  /* 0x0000000811a67846 */ /* 0x000fe400038001a6 */
[CC--:B------:R-:W-:Y:S01]  /*3e40*/  ISETP.GE.AND P3, PT, R16.reuse, R167.reuse, PT ;  /* 0x000000a71000720c */ /* 0x0c0fe20003f66270 */
[----:B------:R-:W-:Y:S01]  /*3e50*/  HMMA.16816.F32 R28, R8, R58, R28 ;  /* 0x0000003a081c723c */ /* 0x000fe2000000181c */
[----:B------:R-:W-:Y:S01]  /*3e60*/  ISETP.GE.AND P6, PT, R16, R166, PT ;  /* 0x000000a61000720c */ /* 0x000fe20003fc6270 */
[----:B------:R-:W-:Y:S01]  /*3e70*/  VIADD R24, R0, 0x9 ;  /* 0x0000000900187836 */ /* 0x000fe20000000000 */
[----:B------:R-:W2:Y:S01]  /*3e80*/  LDSM.16.M88.4 R16, [R220+0x7800] ;  /* 0x00780000dc10783b */ /* 0x000ea20000000200 */
[----:B------:R-:W-:Y:S01]  /*3e90*/  ISETP.GE.AND P1, PT, R6, R167, PT ;  /* 0x000000a70600720c */ /* 0x000fe20003f26270 */
[----:B------:R-:W-:-:S04]  /*3ea0*/  DEPBAR.LE SB0, 0x0 ;  /* 0x000080000000791a */ /* 0x000fc80000000000 */
[----:B-1----:R-:W-:Y:S01]  /*3eb0*/  HMMA.16816.F32 R36, R48, R20, R36 ;  /* 0x000000143024723c */ /* 0x002fe20000001824 */
[-C--:B------:R-:W-:Y:S01]  /*3ec0*/  ISETP.GE.AND P2, PT, R6, R166.reuse, PT ;  /* 0x000000a60600720c */ /* 0x080fe20003f46270 */
[----:B------:R-:W-:Y:S01]  /*3ed0*/  VIADD R6, R0, 0x11 ;  /* 0x0000001100067836 */ /* 0x000fe20000000000 */
[C---:B------:R-:W-:Y:S02]  /*3ee0*/  ISETP.GE.AND P4, PT, R24.reuse, R167, PT ;  /* 0x000000a71800720c */ /* 0x040fe40003f86270 */
[----:B------:R-:W-:Y:S01]  /*3ef0*/  ISETP.GE.AND P5, PT, R24, R166, PT ;  /* 0x000000a61800720c */ /* 0x000fe20003fa6270 */
[----:B------:R-:W-:Y:S01]  /*3f00*/  HMMA.16816.F32 R12, R8, R56, R12 ;  /* 0x00000038080c723c */ /* 0x000fe2000000180c */
[----:B------:R-:W-:-:S05]  /*3f10*/  VIADD R24, R0, 0x10 ;  /* 0x0000001000187836 */ /* 0x000fca0000000000 */
[C---:B------:R-:W-:Y:S03]  /*3f20*/  HMMA.16816.F32 R72, R8.reuse, R26, R72 ;  /* 0x0000001a0848723c */ /* 0x040fe60000001848 */
[----:B------:R-:W-:Y:S02]  /*3f30*/  FSEL R30, R30, -INF , !P2 ;  /* 0xff8000001e1e7808 */ /* 0x000fe40005000000 */
[----:B------:R-:W-:Y:S01]  /*3f40*/  FSEL R29, R29, -INF , !P4 ;  /* 0xff8000001d1d7808 */ /* 0x000fe20006000000 */
[----:B---3--:R-:W-:Y:S01]  /*3f50*/  HMMA.16816.F32 R44, R8, R52, R44 ;  /* 0x00000034082c723c */ /* 0x008fe2000000182c */
[----:B------:R-:W-:Y:S01]  /*3f60*/  ISETP.GE.AND P2, PT, R6, R167, PT ;  /* 0x000000a70600720c */ /* 0x000fe20003f46270 */
[----:B------:R-:W-:Y:S01]  /*3f70*/  VIADD R26, R0, 0x21 ;  /* 0x00000021001a7836 */ /* 0x000fe20000000000 */
[----:B------:R-:W-:Y:S01]  /*3f80*/  BAR.SYNC.DEFER_BLOCKING 0x0 ;  /* 0x0000000000007b1d */ /* 0x000fe20000010000 */
[----:B------:R-:W-:Y:S01]  /*3f90*/  ISETP.GE.AND P4, PT, R6, R166, PT ;  /* 0x000000a60600720c */ /* 0x000fe20003f86270 */
[----:B------:R-:W-:Y:S01]  /*3fa0*/  VIADD R6, R0, 0x18 ;  /* 0x0000001800067836 */ /* 0x000fe20000000000 */
[----:B------:R-:W-:Y:S01]  /*3fb0*/  HMMA.16816.F32 R32, R48, R22, R32 ;  /* 0x000000163020723c */ /* 0x000fe20000001820 */
[----:B------:R-:W-:-:S02]  /*3fc0*/  FSEL R27, R28, -INF , !P1 ;  /* 0xff8000001c1b7808 */ /* 0x000fc40004800000 */
[----:B------:R-:W-:-:S03]  /*3fd0*/  ISETP.GE.AND P1, PT, R24, R166, PT ;  /* 0x000000a61800720c */ /* 0x000fc60003f26270 */
[----:B------:R-:W-:Y:S01]  /*3fe0*/  FSEL R57, R13, -INF , !P3 ;  /* 0xff8000000d397808 */ /* 0x000fe20005800000 */
[C---:B------:R-:W-:Y:S01]  /*3ff0*/  HMMA.16816.F32 R40, R8.reuse, R54, R40 ;  /* 0x000000360828723c */ /* 0x040fe20000001828 */
[-C--:B------:R-:W-:Y:S01]  /*4000*/  ISETP.GE.AND P3, PT, R24, R167.reuse, PT ;  /* 0x000000a71800720c */ /* 0x080fe20003f66270 */
[----:B------:R-:W-:Y:S01]  /*4010*/  VIADD R13, R0, 0x19 ;  /* 0x00000019000d7836 */ /* 0x000fe20000000000 */
[----:B------:R-:W-:Y:S02]  /*4020*/  FSEL R24, R31, -INF , !P5 ;  /* 0xff8000001f187808 */ /* 0x000fe40006800000 */
[----:B------:R-:W-:Y:S01]  /*4030*/  FSEL R21, R76, -INF , !P3 ;  /* 0xff8000004c157808 */ /* 0x000fe20005800000 */
[----:B--2---:R-:W-:Y:S01]  /*4040*/  HMMA.16816.F32 R36, R8, R16, R36 ;  /* 0x000000100824723c */ /* 0x004fe20000001824 */
[C---:B------:R-:W-:Y:S02]  /*4050*/  ISETP.GE.AND P5, PT, R6.reuse, R167, PT ;  /* 0x000000a70600720c */ /* 0x040fe40003fa6270 */
[----:B------:R-:W-:Y:S01]  /*4060*/  ISETP.GE.AND P3, PT, R6, R166, PT ;  /* 0x000000a60600720c */ /* 0x000fe20003f66270 */
[----:B------:R-:W-:Y:S01]  /*4070*/  VIADD R6, R0, 0x20 ;  /* 0x0000002000067836 */ /* 0x000fe20000000000 */
[----:B------:R-:W-:-:S02]  /*4080*/  FSEL R20, R78, -INF , !P1 ;  /* 0xff8000004e147808 */ /* 0x000fc40004800000 */
[----:B------:R-:W-:Y:S01]  /*4090*/  ISETP.GE.AND P1, PT, R13, R167, PT ;  /* 0x000000a70d00720c */ /* 0x000fe20003f26270 */
[C---:B------:R-:W-:Y:S01]  /*40a0*/  VIADD R17, R0.reuse, 0x30 ;  /* 0x0000003000117836 */ /* 0x040fe20000000000 */
[----:B------:R-:W-:Y:S01]  /*40b0*/  FSEL R23, R77, -INF , !P2 ;  /* 0xff8000004d177808 */ /* 0x000fe20005000000 */
[----:B------:R-:W-:Y:S01]  /*40c0*/  VIADD R16, R0, 0x29 ;  /* 0x0000002900107836 */ /* 0x000fe20000000000 */
[----:B------:R-:W-:Y:S01]  /*40d0*/  ISETP.GE.AND P2, PT, R13, R166, PT ;  /* 0x000000a60d00720c */ /* 0x000fe20003f46270 */
[----:B------:R-:W-:Y:S01]  /*40e0*/  HMMA.16816.F32 R32, R8, R18, R32 ;  /* 0x000000120820723c */ /* 0x000fe20000001820 */
[----:B------:R-:W-:Y:S02]  /*40f0*/  FSEL R22, R79, -INF , !P4 ;  /* 0xff8000004f167808 */ /* 0x000fe40006000000 */
[----:B------:R-:W-:Y:S02]  /*4100*/  FSEL R25, R72, -INF , !P5 ;  /* 0xff80000048197808 */ /* 0x000fe40006800000 */
[----:B------:R-:W-:-:S02]  /*4110*/  FSEL R13, R73, -INF , !P1 ;  /* 0xff800000490d7808 */ /* 0x000fc40004800000 */
[-C--:B------:R-:W-:Y:S01]  /*4120*/  ISETP.GE.AND P4, PT, R6, R167.reuse, PT ;  /* 0x000000a70600720c */ /* 0x080fe20003f86270 */
[----:B------:R-:W-:Y:S01]  /*4130*/  VIADD R9, R0, 0x38 ;  /* 0x0000003800097836 */ /* 0x000fe20000000000 */
[-C--:B------:R-:W-:Y:S01]  /*4140*/  ISETP.GE.AND P5, PT, R6, R166.reuse, PT ;  /* 0x000000a60600720c */ /* 0x080fe20003fa6270 */
[----:B------:R-:W-:Y:S01]  /*4150*/  VIADD R10, R0, 0x39 ;  /* 0x00000039000a7836 */ /* 0x000fe20000000000 */
[----:B------:R-:W-:Y:S02]  /*4160*/  ISETP.GE.AND P1, PT, R26, R166, PT ;  /* 0x000000a61a00720c */ /* 0x000fe40003f26270 */
[----:B------:R-:W-:Y:S02]  /*4170*/  FSEL R6, R74, -INF , !P3 ;  /* 0xff8000004a067808 */ /* 0x000fe40005800000 */
[----:B------:R-:W-:Y:S01]  /*4180*/  ISETP.GE.AND P3, PT, R26, R167, PT ;  /* 0x000000a71a00720c */ /* 0x000fe20003f66270 */
[----:B------:R-:W-:Y:S01]  /*4190*/  VIADD R26, R0, 0x28 ;  /* 0x00000028001a7836 */ /* 0x000fe20000000000 */
[----:B------:R-:W-:-:S02]  /*41a0*/  FSEL R206, R47, -INF , !P1 ;  /* 0xff8000002fce7808 */ /* 0x000fc40004800000 */
[-C--:B------:R-:W-:Y:S02]  /*41b0*/  ISETP.GE.AND P1, PT, R17, R167.reuse, PT ;  /* 0x000000a71100720c */ /* 0x080fe40003f26270 */
[----:B------:R-:W-:Y:S02]  /*41c0*/  FSEL R190, R46, -INF , !P5 ;  /* 0xff8000002ebe7808 */ /* 0x000fe40006800000 */
[----:B------:R-:W-:Y:S02]  /*41d0*/  FSEL R187, R45, -INF , !P3 ;  /* 0xff8000002dbb7808 */ /* 0x000fe40005800000 */
[----:B------:R-:W-:Y:S02]  /*41e0*/  FSEL R193, R44, -INF , !P4 ;  /* 0xff8000002cc17808 */ /* 0x000fe40006000000 */
[C---:B------:R-:W-:Y:S02]  /*41f0*/  ISETP.GE.AND P5, PT, R16.reuse, R167, PT ;  /* 0x000000a71000720c */ /* 0x040fe40003fa6270 */
[-C--:B------:R-:W-:Y:S01]  /*4200*/  ISETP.GE.AND P3, PT, R16, R166.reuse, PT ;  /* 0x000000a61000720c */ /* 0x080fe20003f66270 */
[----:B------:R-:W-:Y:S01]  /*4210*/  VIADD R16, R0, 0x31 ;  /* 0x0000003100107836 */ /* 0x000fe20000000000 */
[----:B------:R-:W-:-:S02]  /*4220*/  ISETP.GE.AND P4, PT, R26, R166, PT ;  /* 0x000000a61a00720c */ /* 0x000fc40003f86270 */
[----:B------:R-:W-:Y:S02]  /*4230*/  FSEL R203, R36, -INF , !P1 ;  /* 0xff80000024cb7808 */ /* 0x000fe40004800000 */
[----:B------:R-:W-:Y:S02]  /*4240*/  FSEL R28, R75, -INF , !P2 ;  /* 0xff8000004b1c7808 */ /* 0x000fe40005000000 */
[----:B------:R-:W-:Y:S02]  /*4250*/  PLOP3.LUT P1, PT, PT, PT, UP0, 0x80, 0x0 ;  /* 0x000000000000781c */ /* 0x000fe40003f2f008 */
[-C--:B------:R-:W-:Y:S02]  /*4260*/  ISETP.GE.AND P2, PT, R26, R167.reuse, PT ;  /* 0x000000a71a00720c */ /* 0x080fe40003f46270 */
[----:B------:R-:W-:Y:S02]  /*4270*/  FSEL R192, R42, -INF , !P4 ;  /* 0xff8000002ac07808 */ /* 0x000fe40006000000 */
[----:B------:R-:W-:-:S02]  /*4280*/  ISETP.GE.AND P4, PT, R16, R167, PT ;  /* 0x000000a71000720c */ /* 0x000fc40003f86270 */
[----:B------:R-:W-:Y:S02]  /*4290*/  FSEL R191, R40, -INF , !P2 ;  /* 0xff80000028bf7808 */ /* 0x000fe40005000000 */
[-C--:B------:R-:W-:Y:S02]  /*42a0*/  ISETP.GE.AND P2, PT, R17, R166.reuse, PT ;  /* 0x000000a61100720c */ /* 0x080fe40003f46270 */
[----:B------:R-:W-:Y:S02]  /*42b0*/  FSEL R201, R37, -INF , !P4 ;  /* 0xff80000025c97808 */ /* 0x000fe40006000000 */
[----:B------:R-:W-:Y:S02]  /*42c0*/  ISETP.GE.AND P4, PT, R0, R166, PT ;  /* 0x000000a60000720c */ /* 0x000fe40003f86270 */
[----:B------:R-:W-:Y:S02]  /*42d0*/  FSEL R189, R41, -INF , !P5 ;  /* 0xff80000029bd7808 */ /* 0x000fe40006800000 */
[----:B------:R-:W-:-:S02]  /*42e0*/  FSEL R200, R38, -INF , !P2 ;  /* 0xff80000026c87808 */ /* 0x000fc40005000000 */
[----:B------:R-:W-:Y:S02]  /*42f0*/  ISETP.GE.AND P5, PT, R16, R166, PT ;  /* 0x000000a61000720c */ /* 0x000fe40003fa6270 */
[----:B------:R-:W-:Y:S01]  /*4300*/  ISETP.GE.AND P2, PT, R0, R167, PT ;  /* 0x000000a70000720c */ /* 0x000fe20003f46270 */
[----:B------:R-:W-:Y:S01]  /*4310*/  IMAD.IADD R0, R4, 0x1, R3 ;  /* 0x0000000104007824 */ /* 0x000fe200078e0203 */
[----:B------:R-:W-:Y:S02]  /*4320*/  FSEL R14, R14, -INF , !P4 ;  /* 0xff8000000e0e7808 */ /* 0x000fe40006000000 */
[----:B------:R-:W-:Y:S02]  /*4330*/  FSEL R204, R43, -INF , !P3 ;  /* 0xff8000002bcc7808 */ /* 0x000fe40005800000 */
[----:B------:R-:W-:Y:S02]  /*4340*/  FSEL R8, R15, -INF , !P6 ;  /* 0xff8000000f087808 */ /* 0x000fe40007000000 */
[----:B------:R-:W-:-:S02]  /*4350*/  @!P1 LEA R242, P4, R165, UR6, 0x1 ;  /* 0x00000006a5f29c11 */ /* 0x000fc4000f8808ff */
[CC--:B------:R-:W-:Y:S02]  /*4360*/  ISETP.GE.AND P6, PT, R9.reuse, R167.reuse, PT ;  /* 0x000000a70900720c */ /* 0x0c0fe40003fc6270 */
[-C--:B------:R-:W-:Y:S02]  /*4370*/  ISETP.GE.AND P3, PT, R9, R166.reuse, PT ;  /* 0x000000a60900720c */ /* 0x080fe40003f66270 */
[----:B------:R-:W-:Y:S02]  /*4380*/  FSEL R198, R39, -INF , !P5 ;  /* 0xff80000027c67808 */ /* 0x000fe40006800000 */
[----:B------:R-:W-:Y:S02]  /*4390*/  FSEL R9, R12, -INF , !P2 ;  /* 0xff8000000c097808 */ /* 0x000fe40005000000 */
[C---:B------:R-:W-:Y:S02]  /*43a0*/  ISETP.GE.AND P5, PT, R10.reuse, R167, PT ;  /* 0x000000a70a00720c */ /* 0x040fe40003fa6270 */
[----:B------:R-:W-:-:S02]  /*43b0*/  ISETP.GE.AND P2, PT, R10, R166, PT ;  /* 0x000000a60a00720c */ /* 0x000fc40003f46270 */
[----:B------:R-:W-:Y:S02]  /*43c0*/  @!P1 LEA.HI.X R243, R165, UR7, R2, 0x1, P4 ;  /* 0x00000007a5f39c11 */ /* 0x000fe4000a0f0c02 */
[----:B------:R-:W-:Y:S02]  /*43d0*/  FSEL R199, R32, -INF , !P6 ;  /* 0xff80000020c77808 */ /* 0x000fe40007000000 */
[----:B------:R-:W-:Y:S02]  /*43e0*/  FSEL R196, R34, -INF , !P3 ;  /* 0xff80000022c47808 */ /* 0x000fe40005800000 */
[----:B------:R-:W-:Y:S02]  /*43f0*/  FSEL R197, R33, -INF , !P5 ;  /* 0xff80000021c57808 */ /* 0x000fe40006800000 */
[----:B------:R-:W-:Y:S01]  /*4400*/  FSEL R194, R35, -INF , !P2 ;  /* 0xff80000023c27808 */ /* 0x000fe20005000000 */
[----:B------:R-:W-:Y:S06]  /*4410*/  @!P1 BRA `(.L_x_2389) ;  /* 0x00000004008c9947 */ /* 0x000fec0003800000 */
[----:B------:R-:W-:Y:S05]  /*4420*/  @!P0 BRA `(.L_x_2390) ;  /* 0x0000000000f48947 */ /* 0x000fea0003800000 */
[----:B------:R-:W1:Y:S01]  /*4430*/  LDC R4, c[0x0][0x380] ;  /* 0x0000e000ff047b82 */ /* 0x000e620000000800 */
[----:B------:R-:W-:Y:S01]  /*4440*/  UIADD3 UR6, UR5, -0x40, URZ ;  /* 0xffffffc005067890 */ /* 0x000fe2000fffe03f */
[----:B------:R-:W-:-:S04]  /*4450*/  MOV R15, UR5 ;  /* 0x00000005000f7c02 */ /* 0x000fc80008000f00 */
[----:B------:R-:W-:Y:S01]  /*4460*/  IABS R15, R15 ;  /* 0x0000000f000f7213 */ /* 0x000fe20000000000 */
[----:B------:R-:W-:-:S05]  /*4470*/  IMAD.U32 R11, RZ, RZ, UR6 ;  /* 0x00000006ff0b7e24 */ /* 0x000fca000f8e00ff */
[----:B------:R-:W-:Y:S02]  /*4480*/  IABS R11, R11 ;  /* 0x0000000b000b7213 */ /* 0x000fe40000000000 */
[----:B-1----:R-:W-:-:S04]  /*4490*/  IABS R3, R4 ;  /* 0x0000000400037213 */ /* 0x002fc80000000000 */
[----:B------:R-:W1:Y:S08]  /*44a0*/  I2F.RP R10, R3 ;  /* 0x00000003000a7306 */ /* 0x000e700000209400 */
        /* <DEDUP_REMOVED lines=8> */
[----:B------:R-:W-:-:S04]  /*4530*/  IMAD.HI.U32 R16, R16, R11, RZ ;  /* 0x0000000b10107227 */ /* 0x000fc800078e00ff */
[----:B------:R-:W-:Y:S01]  /*4540*/  IMAD.MOV R12, RZ, RZ, -R17 ;  /* 0x000000ffff0c7224 */ /* 0x000fe200078e0a11 */
[----:B------:R-:W-:-:S03]  /*4550*/  IADD3 R10, -R16, RZ, RZ ;  /* 0x000000ff100a7210 */ /* 0x000fc60007ffe1ff */
[C---:B------:R-:W-:Y:S02]  /*4560*/  IMAD R12, R3.reuse, R12, R15 ;  /* 0x0000000c030c7224 */ /* 0x040fe400078e020f */
[----:B------:R-:W-:-:S03]  /*4570*/  IMAD R10, R3, R10, R11 ;  /* 0x0000000a030a7224 */ /* 0x000fc600078e020b */
[C---:B------:R-:W-:Y:S02]  /*4580*/  ISETP.GT.U32.AND P4, PT, R3.reuse, R12, PT ;  /* 0x0000000c0300720c */ /* 0x040fe40003f84070 */
[----:B------:R-:W-:-:S11]  /*4590*/  ISETP.GT.U32.AND P2, PT, R3, R10, PT ;  /* 0x0000000a0300720c */ /* 0x000fd60003f44070 */
[----:B------:R-:W-:Y:S02]  /*45a0*/  @!P4 IMAD.IADD R12, R12, 0x1, -R3 ;  /* 0x000000010c0cc824 */ /* 0x000fe400078e0a03 */
[-C--:B------:R-:W-:Y:S01]  /*45b0*/  @!P2 IADD3 R10, R10, -R3.reuse, RZ ;  /* 0x800000030a0aa210 */ /* 0x080fe20007ffe0ff */
[----:B------:R-:W-:Y:S01]  /*45c0*/  @!P4 VIADD R17, R17, 0x1 ;  /* 0x000000011111c836 */ /* 0x000fe20000000000 */
[----:B------:R-:W-:Y:S02]  /*45d0*/  @!P2 IADD3 R16, R16, 0x1, RZ ;  /* 0x000000011010a810 */ /* 0x000fe40007ffe0ff */
[-C--:B------:R-:W-:Y:S02]  /*45e0*/  ISETP.GE.U32.AND P5, PT, R10, R3.reuse, PT ;  /* 0x000000030a00720c */ /* 0x080fe40003fa6070 */
[----:B------:R-:W-:Y:S02]  /*45f0*/  ISETP.GE.U32.AND P6, PT, R12, R3, PT ;  /* 0x000000030c00720c */ /* 0x000fe40003fc6070 */
[----:B------:R-:W-:-:S02]  /*4600*/  LOP3.LUT R10, R4, UR5, RZ, 0x3c, !PT ;  /* 0x00000005040a7c12 */ /* 0x000fc4000f8e3cff */
[----:B------:R-:W-:Y:S01]  /*4610*/  LOP3.LUT R3, R4, UR6, RZ, 0x3c, !PT ;  /* 0x0000000604037c12 */ /* 0x000fe2000f8e3cff */
[----:B------:R-:W-:Y:S01]  /*4620*/  ULDC.64 UR6, c[0x0][0x230] ;  /* 0x00008c0000067ab9 */ /* 0x000fe20000000a00 */
[----:B------:R-:W-:Y:S02]  /*4630*/  ISETP.GE.AND P3, PT, R10, RZ, PT ;  /* 0x000000ff0a00720c */ /* 0x000fe40003f66270 */
[----:B------:R-:W-:Y:S02]  /*4640*/  ISETP.GE.AND P1, PT, R3, RZ, PT ;  /* 0x000000ff0300720c */ /* 0x000fe40003f26270 */
[----:B------:R-:W-:Y:S02]  /*4650*/  ISETP.NE.AND P2, PT, R4, RZ, PT ;  /* 0x000000ff0400720c */ /* 0x000fe40003f45270 */
[----:B------:R-:W-:Y:S01]  /*4660*/  @P5 IADD3 R16, R16, 0x1, RZ ;  /* 0x0000000110105810 */ /* 0x000fe20007ffe0ff */
[----:B------:R-:W-:Y:S01]  /*4670*/  @P6 VIADD R17, R17, 0x1 ;  /* 0x0000000111116836 */ /* 0x000fe20000000000 */
[----:B------:R-:W-:-:S05]  /*4680*/  LOP3.LUT R10, RZ, R4, RZ, 0x33, !PT ;  /* 0x00000004ff0a7212 */ /* 0x000fca00078e33ff */
[----:B------:R-:W-:Y:S02]  /*4690*/  @!P3 IMAD.MOV R17, RZ, RZ, -R17 ;  /* 0x000000ffff11b224 */ /* 0x000fe400078e0a11 */
[----:B------:R-:W-:-:S03]  /*46a0*/  @!P1 IADD3 R16, -R16, RZ, RZ ;  /* 0x000000ff10109210 */ /* 0x000fc60007ffe1ff */
[C---:B------:R-:W-:Y:S02]  /*46b0*/  SEL R3, R10.reuse, R17, !P2 ;  /* 0x000000110a037207 */ /* 0x040fe40005000000 */
[----:B------:R-:W-:-:S03]  /*46c0*/  SEL R10, R10, R16, !P2 ;  /* 0x000000100a0a7207 */ /* 0x000fc60005000000 */
[----:B------:R-:W-:-:S04]  /*46d0*/  IMAD.WIDE R32, R3, 0x4, R240 ;  /* 0x0000000403207825 */ /* 0x000fc800078e02f0 */
[----:B------:R-:W-:Y:S01]  /*46e0*/  IMAD.WIDE R18, R10, 0x4, R240 ;  /* 0x000000040a127825 */ /* 0x000fe200078e02f0 */
[----:B------:R-:W2:Y:S04]  /*46f0*/  LDG.E R12, desc[UR18][R32.64] ;  /* 0x00000012200c7981 */ /* 0x000ea8000c1e1900 */
[----:B------:R-:W2:Y:S01]  /*4700*/  LDG.E R11, desc[UR18][R18.64] ;  /* 0x00000012120b7981 */ /* 0x000ea2000c1e1900 */
[----:B------:R-:W-:-:S04]  /*4710*/  IMAD.IADD R3, R3, 0x1, -R10 ;  /* 0x0000000103037824 */ /* 0x000fc800078e0a0a */
[----:B------:R-:W-:-:S04]  /*4720*/  IMAD R10, R3, R4, -0x40 ;  /* 0xffffffc0030a7424 */ /* 0x000fc800078e0204 */
[----:B------:R-:W-:Y:S01]  /*4730*/  IMAD.WIDE.U32 R16, R10, UR12, RZ ;  /* 0x0000000c0a107c25 */ /* 0x000fe2000f8e00ff */
[----:B------:R-:W-:-:S05]  /*4740*/  SHF.R.S32.HI R3, RZ, 0x1f, R10 ;  /* 0x0000001fff037819 */ /* 0x000fca000001140a */
[----:B------:R-:W-:-:S04]  /*4750*/  IMAD R3, R3, UR12, RZ ;  /* 0x0000000c03037c24 */ /* 0x000fc8000f8e02ff */
[----:B------:R-:W-:-:S04]  /*4760*/  IMAD R3, R10, UR13, R3 ;  /* 0x0000000d0a037c24 */ /* 0x000fc8000f8e0203 */
[----:B------:R-:W-:Y:S01]  /*4770*/  IMAD.IADD R17, R17, 0x1, R3 ;  /* 0x0000000111117824 */ /* 0x000fe200078e0203 */
[----:B--2---:R-:W-:-:S04]  /*4780*/  IADD3 R11, -R12, R11, RZ ;  /* 0x0000000b0c0b7210 */ /* 0x004fc80007ffe1ff */
[----:B------:R-:W-:Y:S01]  /*4790*/  SHF.R.S32.HI R4, RZ, 0x1f, R11 ;  /* 0x0000001fff047819 */ /* 0x000fe2000001140b */
[----:B------:R-:W-:-:S04]  /*47a0*/  IMAD.WIDE.U32 R16, R11, UR6, R16 ;  /* 0x000000060b107c25 */ /* 0x000fc8000f8e0010 */
[----:B------:R-:W-:-:S04]  /*47b0*/  IMAD R4, R4, UR6, RZ ;  /* 0x0000000604047c24 */ /* 0x000fc8000f8e02ff */
[----:B------:R-:W-:-:S05]  /*47c0*/  IMAD R4, R11, UR7, R4 ;  /* 0x000000070b047c24 */ /* 0x000fca000f8e0204 */
[----:B------:R-:W-:Y:S01]  /*47d0*/  IADD3 R3, R17, R4, RZ ;  /* 0x0000000411037210 */ /* 0x000fe20007ffe0ff */
[----:B------:R-:W-:Y:S01]  /*47e0*/  IMAD.MOV.U32 R4, RZ, RZ, R16 ;  /* 0x000000ffff047224 */ /* 0x000fe200078e0010 */
[----:B------:R-:W-:Y:S06]  /*47f0*/  BRA `(.L_x_2391) ;  /* 0x0000000000107947 */ /* 0x000fec0003800000 */
.L_x_2390:
[----:B------:R-:W-:-:S04]  /*4800*/  ULEA UR5, -UR12, URZ, 0x6 ;  /* 0x0000003f0c057291 */ /* 0x000fc8000f8e313f */
[----:B------:R-:W-:Y:S02]  /*4810*/  USHF.R.S32.HI UR6, URZ, 0x1f, UR5 ;  /* 0x0000001f3f067899 */ /* 0x000fe40008011405 */
[----:B------:R-:W-:-:S04]  /*4820*/  MOV R4, UR5 ;  /* 0x0000000500047c02 */ /* 0x000fc80008000f00 */
[----:B------:R-:W-:-:S07]  /*4830*/  MOV R3, UR6 ;  /* 0x0000000600037c02 */ /* 0x000fce0008000f00 */
.L_x_2391:
[----:B------:R-:W-:Y:S01]  /*4840*/  IADD3 R165, P1, R4, R165, RZ ;  /* 0x000000a504a57210 */ /* 0x000fe20007f3e0ff */
[----:B------:R-:W-:Y:S01]  /*4850*/  ULDC.64 UR6, c[0x0][0x218] ;  /* 0x0000860000067ab9 */ /* 0x000fe20000000a00 */
[----:B------:R-:W-:Y:S02]  /*4860*/  USHF.L.U32 UR17, UR12, 0x5, URZ ;  /* 0x000000050c117899 */ /* 0x000fe4000800063f */
[----:B------:R-:W-:Y:S01]  /*4870*/  USHF.L.U64.HI UR5, UR12, 0x5, UR13 ;  /* 0x000000050c057899 */ /* 0x000fe2000801020d */
[----:B------:R-:W-:Y:S01]  /*4880*/  IMAD.X R2, R3, 0x1, R2, P1 ;  /* 0x0000000103027824 */ /* 0x000fe200008e0602 */
[----:B------:R-:W-:-:S04]  /*4890*/  LEA R242, P1, R165, UR6, 0x1 ;  /* 0x00000006a5f27c11 */ /* 0x000fc8000f8208ff */
[----:B------:R-:W-:Y:S02]  /*48a0*/  LEA.HI.X R243, R165, UR7, R2, 0x1, P1 ;  /* 0x00000007a5f37c11 */ /* 0x000fe400088f0c02 */
[----:B------:R-:W-:-:S03]  /*48b0*/  IADD3 R18, P1, R242, UR17, RZ ;  /* 0x00000011f2127c10 */ /* 0x000fc6000ff3e0ff */
[----:B------:R-:W-:Y:S01]  /*48c0*/  @!PT LDS RZ, [RZ] ;  /* 0x00000000fffff984 */ /* 0x000fe20000000800 */
[----:B------:R-:W-:Y:S01]  /*48d0*/  @!PT LDS RZ, [RZ] ;  /* 0x00000000fffff984 */ /* 0x000fe20000000800 */
[----:B------:R-:W-:Y:S01]  /*48e0*/  @!PT LDS RZ, [RZ] ;  /* 0x00000000fffff984 */ /* 0x000fe20000000800 */
[----:B------:R1:W-:Y:S01]  /*48f0*/  LDGSTS.E.BYPASS.LTC128B.128 [R239+0x8000], desc[UR18][R242.64] ;  /* 0x08000000f2ef7fae */ /* 0x0003e2000b901d52 */
[----:B------:R-:W-:Y:S02]  /*4900*/  IADD3.X R19, R243, UR5, RZ, P1, !PT ;  /* 0x00000005f3137c10 */ /* 0x000fe40008ffe4ff */
[----:B------:R-:W-:Y:S01]  /*4910*/  IADD3 R16, P1, R18, UR17, RZ ;  /* 0x0000001112107c10 */ /* 0x000fe2000ff3e0ff */
[----:B------:R1:W-:Y:S03]  /*4920*/  LDGSTS.E.BYPASS.LTC128B.128 [R239+0xa000], desc[UR18][R242.64+0x80] ;  /* 0x0a000080f2ef7fae */ /* 0x0003e6000b901d52 */
[----:B------:R-:W-:Y:S01]  /*4930*/  IADD3.X R17, R19, UR5, RZ, P1, !PT ;  /* 0x0000000513117c10 */ /* 0x000fe20008ffe4ff */
[----:B------:R1:W-:Y:S01]  /*4940*/  LDGSTS.E.BYPASS.LTC128B.128 [R239+0xc000], desc[UR18][R242.64+0x100] ;  /* 0x0c000100f2ef7fae */ /* 0x0003e2000b901d52 */
[----:B------:R-:W-:-:S03]  /*4950*/  IADD3 R10, P1, R16, UR17, RZ ;  /* 0x00000011100a7c10 */ /* 0x000fc6000ff3e0ff */
[----:B------:R1:W-:Y:S01]  /*4960*/  LDGSTS.E.BYPASS.LTC128B.128 [R239+0xe000], desc[UR18][R242.64+0x180] ;  /* 0x0e000180f2ef7fae */ /* 0x0003e2000b901d52 */
[----:B------:R-:W-:-:S03]  /*4970*/  IADD3.X R11, R17, UR5, RZ, P1, !PT ;  /* 0x00000005110b7c10 */ /* 0x000fc60008ffe4ff */
[----:B------:R1:W-:Y:S04]  /*4980*/  LDGSTS.E.BYPASS.LTC128B.128 [R239+0x8800], desc[UR18][R18.64] ;  /* 0x0880000012ef7fae */ /* 0x0003e8000b901d52 */
        /* <DEDUP_REMOVED lines=11> */
[----:B------:R-:W0:Y:S02]  /*4a40*/  LDGDEPBAR ;  /* 0x00000000000079af */ /* 0x000e240000000000 */
.L_x_2389:
[----:B-1----:R-:W-:Y:S01]  /*4a50*/  FMNMX.FTZ R10, R9, R57, !PT ;  /* 0x00000039090a7209 */ /* 0x002fe20007810000 */
[----:B------:R-:W-:Y:S01]  /*4a60*/  ULDC UR17, c[0x0][0x2ec] ;  /* 0x0000bb0000117ab9 */ /* 0x000fe20000000800 */
[----:B------:R-:W-:Y:S01]  /*4a70*/  FMNMX.FTZ R15, R14, R8, !PT ;  /* 0x000000080e0f7209 */ /* 0x000fe20007810000 */
[----:B------:R-:W-:Y:S01]  /*4a80*/  UISETP.GE.AND UP0, UPT, UR16, 0x2, UPT ;  /* 0x000000021000788c */ /* 0x000fe2000bf06270 */
        /* <DEDUP_REMOVED lines=28> */
[----:B------:R-:W-:Y:S01]  /*4c50*/  LEA R228, R0, UR4, 0x1 ;  /* 0x0000000400e47c11 */ /* 0x000fe2000f8e08ff */
[----:B------:R-:W1:Y:S03]  /*4c60*/  SHFL.BFLY PT, R11, R10, 0x2, 0x1f ;  /* 0x0c401f000a0b7f89 */ /* 0x000e6600000e0000 */
[-C--:B------:R-:W-:Y:S01]  /*4c70*/  LEA R226, R7, R228.reuse, 0x1 ;  /* 0x000000e407e27211 */ /* 0x080fe200078e08ff */
[----:B------:R-:W2:Y:S01]  /*4c80*/  SHFL.BFLY PT, R4, R15, 0x2, 0x1f ;  /* 0x0c401f000f047f89 */ /* 0x000ea200000e0000 */
[C---:B------:R-:W-:Y:S02]  /*4c90*/  LEA R225, R5.reuse, R228, 0x1 ;  /* 0x000000e405e17211 */ /* 0x040fe400078e08ff */
[----:B------:R-:W-:Y:S01]  /*4ca0*/  LEA R224, R5, R226, 0x1 ;  /* 0x000000e205e07211 */ /* 0x000fe200078e08ff */
[----:B------:R-:W-:Y:S04]  /*4cb0*/  LDSM.16.MT88.4 R44, [R226+0x10000] ;  /* 0x01000000e22c783b */ /* 0x000fe80000004200 */
[----:B------:R-:W-:Y:S04]  /*4cc0*/  LDSM.16.MT88.4 R36, [R228+0x10000] ;  /* 0x01000000e424783b */ /* 0x000fe80000004200 */
[----:B------:R-:W-:Y:S04]  /*4cd0*/  LDSM.16.MT88.4 R52, [R225+0x10000] ;  /* 0x01000000e134783b */ /* 0x000fe80000004200 */
[----:B------:R-:W-:Y:S01]  /*4ce0*/  LDSM.16.MT88.4 R60, [R224+0x10000] ;  /* 0x01000000e03c783b */ /* 0x000fe20000004200 */
[----:B-1----:R-:W-:-:S03]  /*4cf0*/  FMNMX.FTZ R11, R10, R11, !PT ;  /* 0x0000000b0a0b7209 */ /* 0x002fc60007810000 */
[----:B------:R-:W-:Y:S01]  /*4d00*/  LDSM.16.MT88.4 R68, [R228+0x12000] ;  /* 0x01200000e444783b */ /* 0x000fe20000004200 */
[----:B--2---:R-:W-:-:S03]  /*4d10*/  FMNMX.FTZ R4, R15, R4, !PT ;  /* 0x000000040f047209 */ /* 0x004fc60007810000 */
[----:B------:R-:W1:Y:S04]  /*4d20*/  SHFL.BFLY PT, R164, R11, 0x1, 0x1f ;  /* 0x0c201f000ba47f89 */ /* 0x000e6800000e0000 */
[----:B------:R-:W2:Y:S04]  /*4d30*/  SHFL.BFLY PT, R3, R4, 0x1, 0x1f ;  /* 0x0c201f0004037f89 */ /* 0x000ea800000e0000 */
[----:B------:R-:W3:Y:S04]  /*4d40*/  LDSM.16.MT88.4 R76, [R226+0x12000] ;  /* 0x01200000e24c783b */ /* 0x000ee80000004200 */
[----:B------:R-:W4:Y:S04]  /*4d50*/  LDSM.16.MT88.4 R84, [R225+0x12000] ;  /* 0x01200000e154783b */ /* 0x000f280000004200 */
[----:B------:R-:W5:Y:S04]  /*4d60*/  LDSM.16.MT88.4 R92, [R224+0x12000] ;  /* 0x01200000e05c783b */ /* 0x000f680000004200 */
[----:B------:R-:W5:Y:S01]  /*4d70*/  LDSM.16.MT88.4 R100, [R228+0x14000] ;  /* 0x01400000e464783b */ /* 0x000f620000004200 */
[----:B-1----:R-:W-:-:S03]  /*4d80*/  FMNMX.FTZ R164, R11, R164, !PT ;  /* 0x000000a40ba47209 */ /* 0x002fc60007810000 */
[----:B------:R-:W1:Y:S01]  /*4d90*/  LDSM.16.MT88.4 R108, [R226+0x14000] ;  /* 0x01400000e26c783b */ /* 0x000e620000004200 */
[----:B--2---:R-:W-:Y:S01]  /*4da0*/  FMNMX.FTZ R3, R4, R3, !PT ;  /* 0x0000000304037209 */ /* 0x004fe20007810000 */
[C---:B------:R-:W-:Y:S01]  /*4db0*/  FMUL.FTZ R202, R164.reuse, UR17 ;  /* 0x00000011a4ca7c20 */ /* 0x040fe20008410000 */
[----:B------:R-:W-:Y:S01]  /*4dc0*/  FSETP.NEU.FTZ.AND P1, PT, R164, -INF , PT ;  /* 0xff800000a400780b */ /* 0x000fe20003f3d000 */
[----:B------:R-:W2:Y:S02]  /*4dd0*/  LDSM.16.MT88.4 R116, [R225+0x14000] ;  /* 0x01400000e174783b */ /* 0x000ea40000004200 */
[C---:B------:R-:W-:Y:S01]  /*4de0*/  FMUL.FTZ R195, R3.reuse, UR17 ;  /* 0x0000001103c37c20 */ /* 0x040fe20008410000 */
[----:B------:R-:W-:Y:S01]  /*4df0*/  FSEL R202, R202, RZ, P1 ;  /* 0x000000ffcaca7208 */ /* 0x000fe20000800000 */
[----:B------:R-:W2:Y:S01]  /*4e00*/  LDSM.16.MT88.4 R124, [R224+0x14000] ;  /* 0x01400000e07c783b */ /* 0x000ea20000004200 */
[----:B------:R-:W-:-:S03]  /*4e10*/  FSETP.NEU.FTZ.AND P1, PT, R3, -INF , PT ;  /* 0xff8000000300780b */ /* 0x000fc60003f3d000 */
[--C-:B------:R-:W-:Y:S01]  /*4e20*/  FFMA.FTZ R183, R9, UR17, -R202.reuse ;  /* 0x0000001109b77c23 */ /* 0x100fe200080108ca */
[----:B------:R-:W-:Y:S01]  /*4e30*/  FSEL R195, R195, RZ, P1 ;  /* 0x000000ffc3c37208 */ /* 0x000fe20000800000 */
[--C-:B------:R-:W-:Y:S01]  /*4e40*/  FFMA.FTZ R182, R57, UR17, -R202.reuse ;  /* 0x0000001139b67c23 */ /* 0x100fe200080108ca */
[--C-:B------:R-:W-:Y:S01]  /*4e50*/  FFMA.FTZ R181, R27, UR17, -R202.reuse ;  /* 0x000000111bb57c23 */ /* 0x100fe200080108ca */
[--C-:B------:R-:W-:Y:S01]  /*4e60*/  FFMA.FTZ R178, R29, UR17, -R202.reuse ;  /* 0x000000111db27c23 */ /* 0x100fe200080108ca */
[----:B------:R-:W2:Y:S01]  /*4e70*/  LDSM.16.MT88.4 R132, [R228+0x16000] ;  /* 0x01600000e484783b */ /* 0x000ea20000004200 */
[--C-:B------:R-:W-:Y:S01]  /*4e80*/  FFMA.FTZ R184, R14, UR17, -R195.reuse ;  /* 0x000000110eb87c23 */ /* 0x100fe200080108c3 */
[--C-:B------:R-:W-:Y:S01]  /*4e90*/  FFMA.FTZ R185, R8, UR17, -R195.reuse ;  /* 0x0000001108b97c23 */ /* 0x100fe200080108c3 */
[--C-:B------:R-:W-:Y:S01]  /*4ea0*/  FFMA.FTZ R180, R30, UR17, -R195.reuse ;  /* 0x000000111eb47c23 */ /* 0x100fe200080108c3 */
[--C-:B------:R-:W-:Y:S01]  /*4eb0*/  FFMA.FTZ R179, R24, UR17, -R195.reuse ;  /* 0x0000001118b37c23 */ /* 0x100fe200080108c3 */
[----:B------:R-:W2:Y:S01]  /*4ec0*/  LDSM.16.MT88.4 R140, [R226+0x16000] ;  /* 0x01600000e28c783b */ /* 0x000ea20000004200 */
[----:B------:R-:W-:Y:S01]  /*4ed0*/  MUFU.EX2 R183, R183 ;  /* 0x000000b700b77308 */ /* 0x000fe20000000800 */
[--C-:B------:R-:W-:Y:S01]  /*4ee0*/  FFMA.FTZ R176, R21, UR17, -R202.reuse ;  /* 0x0000001115b07c23 */ /* 0x100fe200080108ca */
[--C-:B------:R-:W-:Y:S01]  /*4ef0*/  FFMA.FTZ R175, R23, UR17, -R202.reuse ;  /* 0x0000001117af7c23 */ /* 0x100fe200080108ca */
[----:B------:R-:W2:Y:S01]  /*4f00*/  LDSM.16.MT88.4 R144, [R225+0x16000] ;  /* 0x01600000e190783b */ /* 0x000ea20000004200 */
[--C-:B------:R-:W-:Y:S01]  /*4f10*/  FFMA.FTZ R174, R25, UR17, -R202.reuse ;  /* 0x0000001119ae7c23 */ /* 0x100fe200080108ca */
[--C-:B------:R-:W-:Y:S01]  /*4f20*/  FFMA.FTZ R169, R13, UR17, -R202.reuse ;  /* 0x000000110da97c23 */ /* 0x100fe200080108ca */
[--C-:B------:R-:W-:Y:S01]  /*4f30*/  FFMA.FTZ R177, R20, UR17, -R195.reuse ;  /* 0x0000001114b17c23 */ /* 0x100fe200080108c3 */
[----:B------:R-:W2:Y:S01]  /*4f40*/  LDSM.16.MT88.4 R16, [R224+0x16000] ;  /* 0x01600000e010783b */ /* 0x000ea20000004200 */
[----:B------:R-:W3:Y:S01]  /*4f50*/  MUFU.EX2 R182, R182 ;  /* 0x000000b600b67308 */ /* 0x000ee20000000800 */
[--C-:B------:R-:W-:Y:S01]  /*4f60*/  FFMA.FTZ R172, R22, UR17, -R195.reuse ;  /* 0x0000001116ac7c23 */ /* 0x100fe200080108c3 */
[--C-:B------:R-:W-:Y:S01]  /*4f70*/  FFMA.FTZ R173, R6, UR17, -R195.reuse ;  /* 0x0000001106ad7c23 */ /* 0x100fe200080108c3 */
[----:B------:R-:W2:Y:S01]  /*4f80*/  LDSM.16.MT88.4 R8, [R226+0x10800] ;  /* 0x01080000e208783b */ /* 0x000ea20000004200 */
        /* <DEDUP_REMOVED lines=12> */
[----:B------:R-:W4:Y:S01]  /*5050*/  MUFU.EX2 R178, R178 ;  /* 0x000000b200b27308 */ /* 0x000f220000000800 */
[----:B---3--:R-:W-:Y:S01]  /*5060*/  F2FP.F16.F32.PACK_AB R148, R182, R183 ;  /* 0x000000b7b694723e */ /* 0x008fe200000000ff */
[--C-:B------:R-:W-:Y:S01]  /*5070*/  FFMA.FTZ R193, R204, UR17, -R195.reuse ;  /* 0x00000011ccc17c23 */ /* 0x100fe200080108c3 */
[----:B------:R-:W-:Y:S01]  /*5080*/  LDSM.16.MT88.4 R24, [R228+0x10800] ;  /* 0x01080000e418783b */ /* 0x000fe20000004200 */
[--C-:B------:R-:W-:Y:S01]  /*5090*/  FFMA.FTZ R203, R203, UR17, -R202.reuse ;  /* 0x00000011cbcb7c23 */ /* 0x100fe200080108ca */
[--C-:B------:R-:W-:Y:S01]  /*50a0*/  FFMA.FTZ R204, R201, UR17, -R202.reuse ;  /* 0x00000011c9cc7c23 */ /* 0x100fe200080108ca */
[--C-:B------:R-:W-:Y:S01]  /*50b0*/  FFMA.FTZ R199, R199, UR17, -R202.reuse ;  /* 0x00000011c7c77c23 */ /* 0x100fe200080108ca */
[----:B------:R-:W-:Y:S01]  /*50c0*/  LDSM.16.MT88.4 R28, [R224+0x12800] ;  /* 0x01280000e01c783b */ /* 0x000fe20000004200 */
[----:B------:R-:W-:Y:S01]  /*50d0*/  MUFU.EX2 R184, R184 ;  /* 0x000000b800b87308 */ /* 0x000fe20000000800 */
[----:B------:R-:W-:Y:S01]  /*50e0*/  FFMA.FTZ R202, R197, UR17, -R202 ;  /* 0x00000011c5ca7c23 */ /* 0x000fe200080108ca */
[--C-:B------:R-:W-:Y:S01]  /*50f0*/  FFMA.FTZ R197, R200, UR17, -R195.reuse ;  /* 0x00000011c8c57c23 */ /* 0x100fe200080108c3 */
[----:B------:R-:W-:Y:S01]  /*5100*/  LDSM.16.MT88.4 R32, [R226+0x12800] ;  /* 0x01280000e220783b */ /* 0x000fe20000004200 */
[--C-:B------:R-:W-:Y:S01]  /*5110*/  FFMA.FTZ R198, R198, UR17, -R195.reuse ;  /* 0x00000011c6c67c23 */ /* 0x100fe200080108c3 */
[--C-:B------:R-:W-:Y:S01]  /*5120*/  FFMA.FTZ R196, R196, UR17, -R195.reuse ;  /* 0x00000011c4c47c23 */ /* 0x100fe200080108c3 */
[----:B------:R-:W-:Y:S01]  /*5130*/  FFMA.FTZ R245, R194, UR17, -R195 ;  /* 0x00000011c2f57c23 */ /* 0x000fe200080108c3 */
[----:B------:R-:W-:Y:S01]  /*5140*/  FADD.FTZ R182, R183, R182 ;  /* 0x000000b6b7b67221 */ /* 0x000fe20000010000 */
[----:B------:R-:W3:Y:S01]  /*5150*/  MUFU.EX2 R185, R185 ;  /* 0x000000b900b97308 */ /* 0x000ee20000000800 */
[----:B----4-:R-:W-:-:S02]  /*5160*/  F2FP.F16.F32.PACK_AB R150, R178, R181 ;  /* 0x000000b5b296723e */ /* 0x010fc400000000ff */
[----:B------:R-:W-:Y:S01]  /*5170*/  FADD.FTZ R181, R181, R182 ;  /* 0x000000b6b5b57221 */ /* 0x000fe20000010000 */
[----:B------:R-:W-:-:S03]  /*5180*/  PLOP3.LUT P1, PT, PT, PT, UP0, 0x80, 0x0 ;  /* 0x000000000000781c */ /* 0x000fc60003f2f008 */
[----:B------:R-:W-:Y:S01]  /*5190*/  FADD.FTZ R181, R178, R181 ;  /* 0x000000b5b2b57221 */ /* 0x000fe20000010000 */
[----:B------:R-:W-:Y:S08]  /*51a0*/  MUFU.EX2 R180, R180 ;  /* 0x000000b400b47308 */ /* 0x000ff00000000800 */
[----:B------:R-:W4:Y:S01]  /*51b0*/  MUFU.EX2 R179, R179 ;  /* 0x000000b300b37308 */ /* 0x000f220000000800 */
[----:B---3--:R-:W-:Y:S01]  /*51c0*/  F2FP.F16.F32.PACK_AB R149, R185, R184 ;  /* 0x000000b8b995723e */ /* 0x008fe200000000ff */
[----:B------:R-:W-:-:S06]  /*51d0*/  FADD.FTZ R185, R184, R185 ;  /* 0x000000b9b8b97221 */ /* 0x000fcc0000010000 */
[----:B------:R-:W-:Y:S08]  /*51e0*/  MUFU.EX2 R176, R176 ;  /* 0x000000b000b07308 */ /* 0x000ff00000000800 */
[----:B------:R-:W3:Y:S01]  /*51f0*/  MUFU.EX2 R175, R175 ;  /* 0x000000af00af7308 */ /* 0x000ee20000000800 */
[----:B----4-:R-:W-:Y:S01]  /*5200*/  F2FP.F16.F32.PACK_AB R151, R179, R180 ;  /* 0x000000b4b397723e */ /* 0x010fe200000000ff */
        /* <DEDUP_REMOVED lines=16> */
[C---:B-----5:R-:W-:Y:S01]  /*5310*/  HMMA.16816.F32 R88, R148.reuse, R92, RZ ;  /* 0x0000005c9458723c */ /* 0x060fe200000018ff */
[----:B------:R-:W-:Y:S05]  /*5320*/  MUFU.EX2 R186, R186 ;  /* 0x000000ba00ba7308 */ /* 0x000fea0000000800 */
[C---:B------:R-:W-:Y:S03]  /*5330*/  HMMA.16816.F32 R96, R148.reuse, R100, RZ ;  /* 0x000000649460723c */ /* 0x040fe600000018ff */
[----:B------:R-:W5:Y:S03]  /*5340*/  MUFU.EX2 R187, R187 ;  /* 0x000000bb00bb7308 */ /* 0x000f660000000800 */
[C---:B-1----:R-:W-:Y:S05]  /*5350*/  HMMA.16816.F32 R104, R148.reuse, R108, RZ ;  /* 0x0000006c9468723c */ /* 0x042fea00000018ff */
[----:B------:R-:W-:Y:S01]  /*5360*/  MUFU.EX2 R188, R188 ;  /* 0x000000bc00bc7308 */ /* 0x000fe20000000800 */
[C---:B--2---:R-:W-:Y:S06]  /*5370*/  HMMA.16816.F32 R112, R148.reuse, R116, RZ ;  /* 0x000000749470723c */ /* 0x044fec00000018ff */
[C---:B------:R-:W-:Y:S01]  /*5380*/  HMMA.16816.F32 R120, R148.reuse, R124, RZ ;  /* 0x0000007c9478723c */ /* 0x040fe200000018ff */
[----:B------:R-:W-:Y:S05]  /*5390*/  MUFU.EX2 R189, R189 ;  /* 0x000000bd00bd7308 */ /* 0x000fea0000000800 */
[C---:B------:R-:W-:Y:S03]  /*53a0*/  HMMA.16816.F32 R128, R148.reuse, R132, RZ ;  /* 0x000000849480723c */ /* 0x040fe600000018ff */
[----:B------:R-:W-:Y:S03]  /*53b0*/  MUFU.EX2 R190, R190 ;  /* 0x000000be00be7308 */ /* 0x000fe60000000800 */
[C---:B------:R-:W-:Y:S05]  /*53c0*/  HMMA.16816.F32 R136, R148.reuse, R140, RZ ;  /* 0x0000008c9488723c */ /* 0x040fea00000018ff */
[----:B------:R-:W1:Y:S01]  /*53d0*/  MUFU.EX2 R191, R191 ;  /* 0x000000bf00bf7308 */ /* 0x000e620000000800 */
[C---:B------:R-:W-:Y:S06]  /*53e0*/  HMMA.16816.F32 R156, R148.reuse, R144, RZ ;  /* 0x00000090949c723c */ /* 0x040fec00000018ff */
        /* <DEDUP_REMOVED lines=8> */
[----:B------:R-:W2:Y:S05]  /*5470*/  MUFU.EX2 R204, R204 ;  /* 0x000000cc00cc7308 */ /* 0x000eaa0000000800 */
[C---:B------:R-:W-:Y:S03]  /*5480*/  HMMA.16816.F32 R84, R148.reuse, R86, RZ ;  /* 0x000000569454723c */ /* 0x040fe600000018ff */
[----:B------:R-:W-:Y:S03]  /*5490*/  MUFU.EX2 R199, R199 ;  /* 0x000000c700c77308 */ /* 0x000fe60000000800 */
[C---:B------:R-:W-:Y:S05]  /*54a0*/  HMMA.16816.F32 R92, R148.reuse, R94, RZ ;  /* 0x0000005e945c723c */ /* 0x040fea00000018ff */
[----:B------:R-:W-:Y:S01]  /*54b0*/  MUFU.EX2 R202, R202 ;  /* 0x000000ca00ca7308 */ /* 0x000fe20000000800 */
        /* <DEDUP_REMOVED lines=10> */
[C---:B------:R-:W-:Y:S06]  /*5560*/  HMMA.16816.F32 R144, R148.reuse, R146, RZ ;  /* 0x000000929490723c */ /* 0x040fec00000018ff */
[C---:B------:R-:W-:Y:S06]  /*5570*/  HMMA.16816.F32 R152, R148.reuse, R16, RZ ;  /* 0x000000109498723c */ /* 0x040fec00000018ff */
[----:B------:R-:W-:Y:S01]  /*5580*/  HMMA.16816.F32 R148, R148, R18, RZ ;  /* 0x000000129494723c */ /* 0x000fe200000018ff */
[----:B---3--:R-:W-:Y:S01]  /*5590*/  F2FP.F16.F32.PACK_AB R16, R175, R176 ;  /* 0x000000b0af10723e */ /* 0x008fe200000000ff */
[----:B------:R-:W-:Y:S01]  /*55a0*/  FADD.FTZ R176, R176, R181 ;  /* 0x000000b5b0b07221 */ /* 0x000fe20000010000 */
[----:B----4-:R-:W-:Y:S01]  /*55b0*/  F2FP.F16.F32.PACK_AB R17, R172, R177 ;  /* 0x000000b1ac11723e */ /* 0x010fe200000000ff */
[----:B------:R-:W-:-:S02]  /*55c0*/  FADD.FTZ R177, R177, R180 ;  /* 0x000000b4b1b17221 */ /* 0x000fc40000010000 */
[----:B------:R-:W-:Y:S01]  /*55d0*/  FADD.FTZ R175, R175, R176 ;  /* 0x000000b0afaf7221 */ /* 0x000fe20000010000 */
[----:B------:R-:W-:Y:S01]  /*55e0*/  F2FP.F16.F32.PACK_AB R18, R169, R174 ;  /* 0x000000aea912723e */ /* 0x000fe200000000ff */
[----:B------:R-:W-:Y:S01]  /*55f0*/  FADD.FTZ R172, R172, R177 ;  /* 0x000000b1acac7221 */ /* 0x000fe20000010000 */
[----:B------:R-:W-:Y:S01]  /*5600*/  F2FP.F16.F32.PACK_AB R19, R0, R173 ;  /* 0x000000ad0013723e */ /* 0x000fe200000000ff */
[----:B------:R-:W-:Y:S02]  /*5610*/  FADD.FTZ R174, R174, R175 ;  /* 0x000000afaeae7221 */ /* 0x000fe40000010000 */
[----:B------:R-:W-:Y:S02]  /*5620*/  FADD.FTZ R173, R173, R172 ;  /* 0x000000acadad7221 */ /* 0x000fe40000010000 */
[----:B------:R-:W-:Y:S02]  /*5630*/  FADD.FTZ R169, R169, R174 ;  /* 0x000000aea9a97221 */ /* 0x000fe40000010000 */
[----:B------:R-:W-:Y:S01]  /*5640*/  HMMA.16816.F32 R40, R16, R8, R40 ;  /* 0x000000081028723c */ /* 0x000fe20000001828 */
[----:B------:R-:W-:-:S05]  /*5650*/  FADD.FTZ R173, R0, R173 ;  /* 0x000000ad00ad7221 */ /* 0x000fca0000010000 */
[C---:B------:R-:W-:Y:S01]  /*5660*/  HMMA.16816.F32 R44, R16.reuse, R10, R44 ;  /* 0x0000000a102c723c */ /* 0x040fe2000000182c */
[----:B------:R-:W3:Y:S05]  /*5670*/  LDSM.16.MT88.4 R8, [R225+0x12800] ;  /* 0x01280000e108783b */ /* 0x000eea0000004200 */
[C---:B------:R-:W-:Y:S06]  /*5680*/  HMMA.16816.F32 R48, R16.reuse, R20, R48 ;  /* 0x000000141030723c */ /* 0x040fec0000001830 */
[C---:B------:R-:W-:Y:S01]  /*5690*/  HMMA.16816.F32 R52, R16.reuse, R22, R52 ;  /* 0x000000161034723c */ /* 0x040fe20000001834 */
[----:B------:R-:W-:Y:S05]  /*56a0*/  LDSM.16.MT88.4 R20, [R225+0x14800] ;  /* 0x01480000e114783b */ /* 0x000fea0000004200 */
[C---:B------:R-:W-:Y:S06]  /*56b0*/  HMMA.16816.F32 R56, R16.reuse, R4, R56 ;  /* 0x000000041038723c */ /* 0x040fec0000001838 */
[C---:B------:R-:W-:Y:S01]  /*56c0*/  HMMA.16816.F32 R60, R16.reuse, R6, R60 ;  /* 0x00000006103c723c */ /* 0x040fe2000000183c */
[----:B------:R-:W4:Y:S05]  /*56d0*/  LDSM.16.MT88.4 R4, [R226+0x14800] ;  /* 0x01480000e204783b */ /* 0x000f2a0000004200 */
        /* <DEDUP_REMOVED lines=8> */
[----:B------:R-:W1:Y:S05]  /*5760*/  LDSM.16.MT88.4 R24, [R228+0x14800] ;  /* 0x01480000e418783b */ /* 0x000e6a0000004200 */
[C---:B------:R-:W-:Y:S06]  /*5770*/  HMMA.16816.F32 R88, R16.reuse, R28, R88 ;  /* 0x0000001c1058723c */ /* 0x040fec0000001858 */
[C---:B------:R-:W-:Y:S01]  /*5780*/  HMMA.16816.F32 R92, R16.reuse, R30, R92 ;  /* 0x0000001e105c723c */ /* 0x040fe2000000185c */
[----:B------:R-:W-:Y:S05]  /*5790*/  LDSM.16.MT88.4 R28, [R224+0x16800] ;  /* 0x01680000e01c783b */ /* 0x000fea0000004200 */
[C---:B----4-:R-:W-:Y:S06]  /*57a0*/  HMMA.16816.F32 R104, R16.reuse, R4, R104 ;  /* 0x000000041068723c */ /* 0x050fec0000001868 */
[C---:B------:R-:W-:Y:S01]  /*57b0*/  HMMA.16816.F32 R108, R16.reuse, R6, R108 ;  /* 0x00000006106c723c */ /* 0x040fe2000000186c */
[----:B------:R-:W4:Y:S05]  /*57c0*/  LDSM.16.MT88.4 R4, [R226+0x16800] ;  /* 0x01680000e204783b */ /* 0x000f2a0000004200 */
[C---:B------:R-:W-:Y:S06]  /*57d0*/  HMMA.16816.F32 R112, R16.reuse, R20, R112 ;  /* 0x000000141070723c */ /* 0x040fec0000001870 */
[C---:B------:R-:W-:Y:S01]  /*57e0*/  HMMA.16816.F32 R116, R16.reuse, R22, R116 ;  /* 0x000000161074723c */ /* 0x040fe20000001874 */
[----:B------:R-:W2:Y:S05]  /*57f0*/  LDSM.16.MT88.4 R20, [R225+0x16800] ;  /* 0x01680000e114783b */ /* 0x000eaa0000004200 */
        /* <DEDUP_REMOVED lines=11> */
[----:B------:R-:W-:Y:S05]  /*58b0*/  LDSM.16.MT88.4 R24, [R228+0x11000] ;  /* 0x01100000e418783b */ /* 0x000fea0000004200 */
[C---:B----4-:R-:W-:Y:S06]  /*58c0*/  HMMA.16816.F32 R136, R16.reuse, R4, R136 ;  /* 0x000000041088723c */ /* 0x050fec0000001888 */
[C---:B------:R-:W-:Y:S01]  /*58d0*/  HMMA.16816.F32 R140, R16.reuse, R6, R140 ;  /* 0x00000006108c723c */ /* 0x040fe2000000188c */
[----:B------:R-:W1:Y:S05]  /*58e0*/  LDSM.16.MT88.4 R4, [R224+0x11000] ;  /* 0x01100000e004783b */ /* 0x000e6a0000004200 */
        /* <DEDUP_REMOVED lines=16> */
[----:B-----5:R-:W-:Y:S01]  /*59f0*/  HMMA.16816.F32 R40, R16, R12, R40 ;  /* 0x0000000c1028723c */ /* 0x020fe20000001828 */
[----:B------:R-:W-:Y:S01]  /*5a00*/  FADD.FTZ R188, R189, R188 ;  /* 0x000000bcbdbc7221 */ /* 0x000fe20000010000 */
[----:B------:R-:W-:-:S04]  /*5a10*/  FADD.FTZ R192, R193, R192 ;  /* 0x000000c0c1c07221 */ /* 0x000fc80000010000 */
        /* <DEDUP_REMOVED lines=51> */
[----:B------:R-:W1:Y:S05]  /*5d50*/  LDSM.16.MT88.4 R28, [R225+0x11800] ;  /* 0x01180000e11c783b */ /* 0x000e6a0000004200 */
[C---:B-----5:R-:W-:Y:S06]  /*5d60*/  HMMA.16816.F32 R96, R16.reuse, R24, R96 ;  /* 0x000000181060723c */ /* 0x060fec0000001860 */
[C---:B------:R-:W-:Y:S01]  /*5d70*/  HMMA.16816.F32 R100, R16.reuse, R26, R100 ;  /* 0x0000001a1064723c */ /* 0x040fe20000001864 */
[----:B------:R-:W5:Y:S05]  /*5d80*/  LDSM.16.MT88.4 R24, [R224+0x11800] ;  /* 0x01180000e018783b */ /* 0x000f6a0000004200 */
[C---:B--2---:R-:W-:Y:S06]  /*5d90*/  HMMA.16816.F32 R152, R16.reuse, R20, R152 ;  /* 0x000000141098723c */ /* 0x044fec0000001898 */
[----:B------:R-:W-:Y:S01]  /*5da0*/  HMMA.16816.F32 R148, R16, R22, R148 ;  /* 0x000000161094723c */ /* 0x000fe20000001894 */
[----:B------:R-:W2:Y:S04]  /*5db0*/  LDSM.16.MT88.4 R20, [R226+0x13800] ;  /* 0x01380000e214783b */ /* 0x000ea80000004200 */
[----:B------:R-:W2:Y:S01]  /*5dc0*/  LDSM.16.MT88.4 R16, [R225+0x13800] ;  /* 0x01380000e110783b */ /* 0x000ea20000004200 */
        /* <DEDUP_REMOVED lines=11> */
[----:B------:R-:W1:Y:S05]  /*5e80*/  LDSM.16.MT88.4 R28, [R226+0x15800] ;  /* 0x01580000e21c783b */ /* 0x000e6a0000004200 */
[C---:B-----5:R-:W-:Y:S06]  /*5e90*/  HMMA.16816.F32 R56, R4.reuse, R24, R56 ;  /* 0x000000180438723c */ /* 0x060fec0000001838 */
        /* <DEDUP_REMOVED lines=15> */
[C---:B------:R-:W-:Y:S06]  /*5f90*/  HMMA.16816.F32 R100, R4.reuse, R34, R100 ;  /* 0x000000220464723c */ /* 0x040fec0000001864 */
[C---:B------:R-:W-:Y:S06]  /*5fa0*/  HMMA.16816.F32 R104, R4.reuse, R28, R104 ;  /* 0x0000001c0468723c */ /* 0x040fec0000001868 */
[C---:B------:R-:W-:Y:S06]  /*5fb0*/  HMMA.16816.F32 R108, R4.reuse, R30, R108 ;  /* 0x0000001e046c723c */ /* 0x040fec000000186c */
[C---:B-----5:R-:W-:Y:S06]  /*5fc0*/  HMMA.16816.F32 R120, R4.reuse, R24, R120 ;  /* 0x000000180478723c */ /* 0x060fec0000001878 */
[C---:B------:R-:W-:Y:S06]  /*5fd0*/  HMMA.16816.F32 R124, R4.reuse, R26, R124 ;  /* 0x0000001a047c723c */ /* 0x040fec000000187c */
[C---:B--2---:R-:W-:Y:S06]  /*5fe0*/  HMMA.16816.F32 R128, R4.reuse, R20, R128 ;  /* 0x000000140480723c */ /* 0x044fec0000001880 */
[C---:B------:R-:W-:Y:S06]  /*5ff0*/  HMMA.16816.F32 R132, R4.reuse, R22, R132 ;  /* 0x000000160484723c */ /* 0x040fec0000001884 */
[C---:B------:R-:W-:Y:S06]  /*6000*/  HMMA.16816.F32 R136, R4.reuse, R16, R136 ;  /* 0x000000100488723c */ /* 0x040fec0000001888 */
[C---:B------:R-:W-:Y:S06]  /*6010*/  HMMA.16816.F32 R140, R4.reuse, R18, R140 ;  /* 0x00000012048c723c */ /* 0x040fec000000188c */
[C---:B----4-:R-:W-:Y:S06]  /*6020*/  HMMA.16816.F32 R156, R4.reuse, R12, R156 ;  /* 0x0000000c049c723c */ /* 0x050fec000000189c */
[C---:B------:R-:W-:Y:S06]  /*6030*/  HMMA.16816.F32 R144, R4.reuse, R14, R144 ;  /* 0x0000000e0490723c */ /* 0x040fec0000001890 */
[C---:B---3--:R-:W-:Y:S06]  /*6040*/  HMMA.16816.F32 R152, R4.reuse, R8, R152 ;  /* 0x000000080498723c */ /* 0x048fec0000001898 */
        /* <DEDUP_REMOVED lines=13> */
[----:B------:R-:W1:Y:S01]  /*6120*/  I2F.RP R7, R5 ;  /* 0x0000000500077306 */ /* 0x000e620000209400 */
[----:B------:R-:W-:Y:S01]  /*6130*/  IMAD.U32 R4, RZ, RZ, UR28 ;  /* 0x0000001cff047e24 */ /* 0x000fe2000f8e00ff */
[----:B------:R-:W-:Y:S01]  /*6140*/  R2UR UR5, R5 ;  /* 0x00000000050572ca */ /* 0x000fe200000e0000 */
[----:B------:R-:W-:-:S03]  /*6150*/  ULOP3.LUT UR28, UR28, UR20, URZ, 0x3c, !UPT ;  /* 0x000000141c1c7292 */ /* 0x000fc6000f8e3c3f */
[----:B------:R-:W-:-:S04]  /*6160*/  IABS R4, R4 ;  /* 0x0000000400047213 */ /* 0x000fc80000000000 */
[----:B------:R-:W-:Y:S01]  /*6170*/  R2UR UR26, R4 ;  /* 0x00000000041a72ca */ /* 0x000fe200000e0000 */
        /* <DEDUP_REMOVED lines=11> */
[----:B------:R-:W-:-:S03]  /*6230*/  UIMAD.WIDE.U32 UR30, UR31, UR4, UR30 ;  /* 0x000000041f1e72a5 */ /* 0x000fc6000f8e001e */
[----:B------:R-:W-:Y:S01]  /*6240*/  R2UR UR4, R5 ;  /* 0x00000000050472ca */ /* 0x000fe200000e0000 */
        /* <DEDUP_REMOVED lines=24> */
[----:B------:R-:W-:-:S04]  /*63d0*/  USEL UR4, UR4, UR27, !UP2 ;  /* 0x0000001b04047287 */ /* 0x000fc8000d000000 */
[----:B------:R-:W-:Y:S02]  /*63e0*/  IMAD.U32 R5, RZ, RZ, UR29 ;  /* 0x0000001dff057e24 */ /* 0x000fe4000f8e00ff */
[----:B------:R-:W-:Y:S02]  /*63f0*/  IMAD.U32 R7, RZ, RZ, UR4 ;  /* 0x00000004ff077e24 */ /* 0x000fe4000f8e00ff */
[----:B------:R-:W-:-:S04]  /*6400*/  IMAD.WIDE R4, R5, 0x4, R240 ;  /* 0x0000000405047825 */ /* 0x000fc800078e02f0 */
[----:B------:R-:W-:Y:S02]  /*6410*/  IMAD.WIDE R6, R7, 0x4, R240 ;  /* 0x0000000407067825 */ /* 0x000fe400078e02f0 */
        /* <DEDUP_REMOVED lines=16> */
[----:B------:R-:W-:-:S04]  /*6520*/  UIMAD UR5, UR21, UR5, UR20 ;  /* 0x00000005150572a4 */ /* 0x000fc8000f8e0214 */
[----:B------:R-:W-:Y:S01]  /*6530*/  UIADD3 UR5, UR25, UR5, URZ ;  /* 0x0000000519057290 */ /* 0x000fe2000fffe03f */
[----:B------:R-:W-:Y:S11]  /*6540*/  BRA `(.L_x_2394) ;  /* 0x0000000000087947 */ /* 0x000ff60003800000 */
.L_x_2393:
[----:B------:R-:W-:-:S04]  /*6550*/  ULEA UR24, -UR8, URZ, 0x6 ;  /* 0x0000003f08187291 */ /* 0x000fc8000f8e313f */
[----:B------:R-:W-:-:S12]  /*6560*/  USHF.R.S32.HI UR5, URZ, 0x1f, UR24 ;  /* 0x0000001f3f057899 */ /* 0x000fd80008011418 */
.L_x_2394:
[----:B------:R-:W-:Y:S01]  /*6570*/  ULEA UR4, UP0, UR8, UR24, 0x4 ;  /* 0x0000001808047291 */ /* 0x000fe2000f80203f */
[----:B------:R-:W-:Y:S01]  /*6580*/  IMAD.U32 R0, RZ, RZ, UR24 ;  /* 0x00000018ff007e24 */ /* 0x000fe2000f8e00ff */
[C---:B------:R-:W-:Y:S01]  /*6590*/  IADD3 R4, P2, R170.reuse, UR24, RZ ;  /* 0x00000018aa047c10 */ /* 0x040fe2000ff5e0ff */
[----:B------:R-:W-:Y:S01]  /*65a0*/  IMAD.U32 R5, RZ, RZ, UR5 ;  /* 0x00000005ff057e24 */ /* 0x000fe2000f8e00ff */
[----:B------:R-:W-:Y:S02]  /*65b0*/  ULEA.HI.X UR20, UR8, UR5, UR9, 0x4, UP0 ;  /* 0x0000000508147291 */ /* 0x000fe400080f2409 */
[----:B------:R-:W-:Y:S01]  /*65c0*/  IADD3 R170, P1, R170, UR4, RZ ;  /* 0x00000004aaaa7c10 */ /* 0x000fe2000ff3e0ff */
[----:B------:R-:W-:Y:S01]  /*65d0*/  USHF.L.U32 UR4, UR8, 0x5, URZ ;  /* 0x0000000508047899 */ /* 0x000fe2000800063f */
[----:B------:R-:W-:Y:S01]  /*65e0*/  LEA R236, P3, R0, R236, 0x1 ;  /* 0x000000ec00ec7211 */ /* 0x000fe200078608ff */
[----:B------:R-:W-:Y:S01]  /*65f0*/  UISETP.GE.AND UP0, UPT, UR16, 0x3, UPT ;  /* 0x000000031000788c */ /* 0x000fe2000bf06270 */
[C---:B------:R-:W-:Y:S01]  /*6600*/  IADD3.X R7, R168.reuse, UR5, RZ, P2, !PT ;  /* 0x00000005a8077c10 */ /* 0x040fe200097fe4ff */
[----:B------:R-:W-:Y:S01]  /*6610*/  USHF.L.U64.HI UR5, UR8, 0x5, UR9 ;  /* 0x0000000508057899 */ /* 0x000fe20008010209 */
[----:B------:R-:W-:-:S02]  /*6620*/  IADD3.X R9, R168, UR20, RZ, P1, !PT ;  /* 0x00000014a8097c10 */ /* 0x000fc40008ffe4ff */
[----:B------:R-:W-:Y:S02]  /*6630*/  LEA R6, P2, R4, UR10, 0x1 ;  /* 0x0000000a04067c11 */ /* 0x000fe4000f8408ff */
[----:B------:R-:W-:Y:S02]  /*6640*/  LEA R8, P1, R170, UR10, 0x1 ;  /* 0x0000000aaa087c11 */ /* 0x000fe4000f8208ff */
[----:B------:R-:W-:Y:S02]  /*6650*/  LEA.HI.X R235, R0, R235, R5, 0x1, P3 ;  /* 0x000000eb00eb7211 */ /* 0x000fe400018f0c05 */
[----:B------:R-:W-:Y:S01]  /*6660*/  LEA.HI.X R7, R4, UR11, R7, 0x1, P2 ;  /* 0x0000000b04077c11 */ /* 0x000fe200090f0c07 */
[----:B------:R-:W1:Y:S01]  /*6670*/  S2R R0, SR_TID.X ;  /* 0x0000000000007919 */ /* 0x000e620000002100 */
[----:B------:R-:W-:Y:S01]  /*6680*/  LEA.HI.X R9, R170, UR11, R9, 0x1, P1 ;  /* 0x0000000baa097c11 */ /* 0x000fe200088f0c09 */
[----:B------:R-:W-:Y:S01]  /*6690*/  IMAD.MOV.U32 R237, RZ, RZ, R235 ;  /* 0x000000ffffed7224 */ /* 0x000fe200078e00eb */
[----:B------:R-:W-:-:S04]  /*66a0*/  IADD3 R4, P1, R236, UR4, RZ ;  /* 0x00000004ec047c10 */ /* 0x000fc8000ff3e0ff */
[----:B------:R-:W-:Y:S01]  /*66b0*/  IADD3.X R5, R235, UR5, RZ, P1, !PT ;  /* 0x00000005eb057c10 */ /* 0x000fe20008ffe4ff */
[----:B------:R-:W-:Y:S01]  /*66c0*/  @!PT LDS RZ, [RZ] ;  /* 0x00000000fffff984 */ /* 0x000fe20000000800 */
[----:B------:R-:W-:Y:S01]  /*66d0*/  @!PT LDS RZ, [RZ] ;  /* 0x00000000fffff984 */ /* 0x000fe20000000800 */
[----:B------:R-:W-:Y:S01]  /*66e0*/  @!PT LDS RZ, [RZ] ;  /* 0x00000000fffff984 */ /* 0x000fe20000000800 */
[----:B------:R-:W-:Y:S01]  /*66f0*/  LDGSTS.E.BYPASS.LTC128B.128 [R239+0x10000], desc[UR18][R236.64] ;  /* 0x10000000ecef7fae */ /* 0x000fe2000b901d52 */
[----:B------:R-:W-:Y:S02]  /*6700*/  IADD3 R10, P2, R4, UR4, RZ ;  /* 0x00000004040a7c10 */ /* 0x000fe4000ff5e0ff */
[----:B------:R-:W-:Y:S01]  /*6710*/  IADD3 R12, P1, R8, UR4, RZ ;  /* 0x00000004080c7c10 */ /* 0x000fe2000ff3e0ff */
[----:B------:R-:W-:Y:S01]  /*6720*/  LDGSTS.E.BYPASS.LTC128B.128 [R239+0x12000], desc[UR18][R6.64+0x80] ;  /* 0x1200008006ef7fae */ /* 0x000fe2000b901d52 */
[----:B------:R-:W-:Y:S02]  /*6730*/  IADD3.X R11, R5, UR5, RZ, P2, !PT ;  /* 0x00000005050b7c10 */ /* 0x000fe400097fe4ff */
[----:B------:R-:W-:Y:S01]  /*6740*/  IADD3.X R13, R9, UR5, RZ, P1, !PT ;  /* 0x00000005090d7c10 */ /* 0x000fe20008ffe4ff */
[----:B------:R-:W-:Y:S01]  /*6750*/  LDGSTS.E.BYPASS.LTC128B.128 [R239+0x14000], desc[UR18][R6.64+0x100] ;  /* 0x1400010006ef7fae */ /* 0x000fe2000b901d52 */
[----:B------:R-:W-:-:S02]  /*6760*/  IADD3 R14, P2, R10, UR4, RZ ;  /* 0x000000040a0e7c10 */ /* 0x000fc4000ff5e0ff */
[----:B------:R-:W-:Y:S01]  /*6770*/  IADD3 R20, P1, R12, UR4, RZ ;  /* 0x000000040c147c10 */ /* 0x000fe2000ff3e0ff */
[----:B------:R-:W-:Y:S01]  /*6780*/  LDGSTS.E.BYPASS.LTC128B.128 [R239+0x16000], desc[UR18][R6.64+0x180] ;  /* 0x1600018006ef7fae */ /* 0x000fe2000b901d52 */
[----:B------:R-:W-:Y:S02]  /*6790*/  IADD3.X R15, R11, UR5, RZ, P2, !PT ;  /* 0x000000050b0f7c10 */ /* 0x000fe400097fe4ff */
[----:B------:R-:W-:Y:S01]  /*67a0*/  IADD3.X R21, R13, UR5, RZ, P1, !PT ;  /* 0x000000050d157c10 */ /* 0x000fe20008ffe4ff */
[----:B------:R2:W-:Y:S04]  /*67b0*/  LDGSTS.E.BYPASS.LTC128B.128 [R239+0x10800], desc[UR18][R4.64] ;  /* 0x1080000004ef7fae */ /* 0x0005e8000b901d52 */
[----:B------:R-:W-:Y:S04]  /*67c0*/  LDGSTS.E.BYPASS.LTC128B.128 [R239+0x12800], desc[UR18][R8.64+0x80] ;  /* 0x1280008008ef7fae */ /* 0x000fe8000b901d52 */
        /* <DEDUP_REMOVED lines=9> */
[----:B------:R3:W-:Y:S04]  /*6860*/  LDGSTS.E.BYPASS.LTC128B.128 [R239+0x17800], desc[UR18][R20.64+0x180] ;  /* 0x1780018014ef7fae */ /* 0x0007e8000b901d52 */
[----:B------:R-:W-:Y:S04]  /*6870*/  LDSM.16.M88.4 R184, [R234] ;  /* 0x00000000eab8783b */ /* 0x000fe80000000200 */
[----:B--2---:R-:W2:Y:S04]  /*6880*/  LDSM.16.M88.4 R4, [R233+0x8000] ;  /* 0x00800000e904783b */ /* 0x004ea80000000200 */
[----:B------:R-:W4:Y:S04]  /*6890*/  LDSM.16.M88.4 R32, [R233+0x8800] ;  /* 0x00880000e920783b */ /* 0x000f280000000200 */
[----:B------:R-:W5:Y:S04]  /*68a0*/  LDSM.16.M88.4 R24, [R233+0x9000] ;  /* 0x00900000e918783b */ /* 0x000f680000000200 */
[----:B------:R-:W1:Y:S04]  /*68b0*/  LDSM.16.M88.4 R192, [R233+0x9800] ;  /* 0x00980000e9c0783b */ /* 0x000e680000000200 */
[----:B------:R-:W-:Y:S04]  /*68c0*/  LDSM.16.M88.4 R16, [R232] ;  /* 0x00000000e810783b */ /* 0x000fe80000000200 */
[----:B------:R-:W1:Y:S04]  /*68d0*/  LDSM.16.M88.4 R180, [R231] ;  /* 0x00000000e7b4783b */ /* 0x000e680000000200 */
[----:B------:R-:W1:Y:S04]  /*68e0*/  LDSM.16.M88.4 R176, [R223] ;  /* 0x00000000dfb0783b */ /* 0x000e680000000200 */
[----:B------:R-:W1:Y:S04]  /*68f0*/  LDSM.16.M88.4 R196, [R222] ;  /* 0x00000000dec4783b */ /* 0x000e680000000200 */
[----:B------:R-:W1:Y:S04]  /*6900*/  LDSM.16.M88.4 R172, [R221] ;  /* 0x00000000ddac783b */ /* 0x000e680000000200 */
[----:B---3--:R-:W-:Y:S01]  /*6910*/  LDSM.16.M88.4 R20, [R230] ;  /* 0x00000000e614783b */ /* 0x008fe20000000200 */
[C---:B--2---:R-:W-:Y:S03]  /*6920*/  HMMA.16816.F32 R8, R184.reuse, R4, RZ ;  /* 0x00000004b808723c */ /* 0x044fe600000018ff */
[----:B------:R-:W2:Y:S04]  /*6930*/  LDSM.16.M88.4 R12, [R227+0x8000] ;  /* 0x00800000e30c783b */ /* 0x000ea80000000200 */
[----:B------:R-:W-:Y:S01]  /*6940*/  LDSM.16.M88.4 R200, [R220+0x1800] ;  /* 0x00180000dcc8783b */ /* 0x000fe20000000200 */
[C---:B----4-:R-:W-:Y:S03]  /*6950*/  HMMA.16816.F32 R168, R184.reuse, R32, RZ ;  /* 0x00000020b8a8723c */ /* 0x050fe600000018ff */
[----:B------:R-:W0:Y:S03]  /*6960*/  LDGDEPBAR ;  /* 0x00000000000079af */ /* 0x000e260000000000 */
[C---:B------:R-:W-:Y:S06]  /*6970*/  HMMA.16816.F32 R4, R184.reuse, R6, RZ ;  /* 0x00000006b804723c */ /* 0x040fec00000018ff */
[C---:B------:R-:W-:Y:S06]  /*6980*/  HMMA.16816.F32 R32, R184.reuse, R34, RZ ;  /* 0x00000022b820723c */ /* 0x040fec00000018ff */
[C---:B-----5:R-:W-:Y:S06]  /*6990*/  HMMA.16816.F32 R28, R184.reuse, R24, RZ ;  /* 0x00000018b81c723c */ /* 0x060fec00000018ff */
[C---:B------:R-:W-:Y:S06]  /*69a0*/  HMMA.16816.F32 R24, R184.reuse, R26, RZ ;  /* 0x0000001ab818723c */ /* 0x040fec00000018ff */
[C---:B-1----:R-:W-:Y:S06]  /*69b0*/  HMMA.16816.F32 R188, R184.reuse, R192, RZ ;  /* 0x000000c0b8bc723c */ /* 0x042fec00000018ff */
[----:B------:R-:W-:Y:S01]  /*69c0*/  HMMA.16816.F32 R184, R184, R194, RZ ;  /* 0x000000c2b8b8723c */ /* 0x000fe200000018ff */
[----:B------:R-:W1:Y:S05]  /*69d0*/  LDSM.16.M88.4 R192, [R227+0x8800] ;  /* 0x00880000e3c0783b */ /* 0x000e6a0000000200 */
[C---:B------:R-:W-:Y:S06]  /*69e0*/  HMMA.16816.F32 R8, R16.reuse, R180, R8 ;  /* 0x000000b41008723c */ /* 0x040fec0000001808 */
[C---:B------:R-:W-:Y:S01]  /*69f0*/  HMMA.16816.F32 R4, R16.reuse, R182, R4 ;  /* 0x000000b61004723c */ /* 0x040fe20000001804 */
[----:B------:R-:W3:Y:S05]  /*6a00*/  LDSM.16.M88.4 R180, [R227+0x9000] ;  /* 0x00900000e3b4783b */ /* 0x000eea0000000200 */
[C---:B------:R-:W-:Y:S06]  /*6a10*/  HMMA.16816.F32 R168, R16.reuse, R176, R168 ;  /* 0x000000b010a8723c */ /* 0x040fec00000018a8 */
[C---:B------:R-:W-:Y:S01]  /*6a20*/  HMMA.16816.F32 R32, R16.reuse, R178, R32 ;  /* 0x000000b21020723c */ /* 0x040fe20000001820 */
[----:B------:R-:W4:Y:S05]  /*6a30*/  LDSM.16.M88.4 R176, [R227+0x9800] ;  /* 0x00980000e3b0783b */ /* 0x000f2a0000000200 */
[C---:B------:R-:W-:Y:S06]  /*6a40*/  HMMA.16816.F32 R28, R16.reuse, R196, R28 ;  /* 0x000000c4101c723c */ /* 0x040fec000000181c */
[C---:B------:R-:W-:Y:S01]  /*6a50*/  HMMA.16816.F32 R24, R16.reuse, R198, R24 ;  /* 0x000000c61018723c */ /* 0x040fe20000001818 */
[----:B------:R-:W-:Y:S05]  /*6a60*/  LDSM.16.M88.4 R196, [R229] ;  /* 0x00000000e5c4783b */ /* 0x000fea0000000200 */
[C---:B------:R-:W-:Y:S06]  /*6a70*/  HMMA.16816.F32 R188, R16.reuse, R172, R188 ;  /* 0x000000ac10bc723c */ /* 0x040fec00000018bc */
[----:B------:R-:W-:Y:S01]  /*6a80*/  HMMA.16816.F32 R184, R16, R174, R184 ;  /* 0x000000ae10b8723c */ /* 0x000fe200000018b8 */
[----:B------:R-:W5:Y:S04]  /*6a90*/  LDSM.16.M88.4 R172, [R220] ;  /* 0x00000000dcac783b */ /* 0x000f680000000200 */
[----:B------:R-:W5:Y:S01]  /*6aa0*/  LDSM.16.M88.4 R16, [R220+0x800] ;  /* 0x00080000dc10783b */ /* 0x000f620000000200 */
[C---:B--2---:R-:W-:Y:S06]  /*6ab0*/  HMMA.16816.F32 R8, R20.reuse, R12, R8 ;  /* 0x0000000c1408723c */ /* 0x044fec0000001808 */
[C---:B------:R-:W-:Y:S01]  /*6ac0*/  HMMA.16816.F32 R4, R20.reuse, R14, R4 ;  /* 0x0000000e1404723c */ /* 0x040fe20000001804 */
[----:B------:R-:W2:Y:S05]  /*6ad0*/  LDSM.16.M88.4 R12, [R220+0x1000] ;  /* 0x00100000dc0c783b */ /* 0x000eaa0000000200 */
[C---:B-1----:R-:W-:Y:S06]  /*6ae0*/  HMMA.16816.F32 R168, R20.reuse, R192, R168 ;  /* 0x000000c014a8723c */ /* 0x042fec00000018a8 */
[C---:B------:R-:W-:Y:S01]  /*6af0*/  HMMA.16816.F32 R32, R20.reuse, R194, R32 ;  /* 0x000000c21420723c */ /* 0x040fe20000001820 */
[----:B------:R-:W-:Y:S05]  /*6b00*/  LDSM.16.M88.4 R192, [R233+0xb000] ;  /* 0x00b00000e9c0783b */ /* 0x000fea0000000200 */
[C---:B---3--:R-:W-:Y:S06]  /*6b10*/  HMMA.16816.F32 R28, R20.reuse, R180, R28 ;  /* 0x000000b4141c723c */ /* 0x048fec000000181c */
[C---:B------:R-:W-:Y:S01]  /*6b20*/  HMMA.16816.F32 R24, R20.reuse, R182, R24 ;  /* 0x000000b61418723c */ /* 0x040fe20000001818 */
[----:B------:R-:W-:Y:S05]  /*6b30*/  LDSM.16.M88.4 R180, [R233+0xa000] ;  /* 0x00a00000e9b4783b */ /* 0x000fea0000000200 */
[C---:B----4-:R-:W-:Y:S06]  /*6b40*/  HMMA.16816.F32 R188, R20.reuse, R176, R188 ;  /* 0x000000b014bc723c */ /* 0x050fec00000018bc */
[----:B------:R-:W-:Y:S01]  /*6b50*/  HMMA.16816.F32 R184, R20, R178, R184 ;  /* 0x000000b214b8723c */ /* 0x000fe200000018b8 */
[----:B------:R-:W1:Y:S04]  /*6b60*/  LDSM.16.M88.4 R20, [R234+0x2000] ;  /* 0x00200000ea14783b */ /* 0x000e680000000200 */
[----:B------:R-:W3:Y:S01]  /*6b70*/  LDSM.16.M88.4 R176, [R233+0xa800] ;  /* 0x00a80000e9b0783b */ /* 0x000ee20000000200 */
[C---:B-----5:R-:W-:Y:S06]  /*6b80*/  HMMA.16816.F32 R8, R196.reuse, R172, R8 ;  /* 0x000000acc408723c */ /* 0x060fec0000001808 */
[C---:B------:R-:W-:Y:S01]  /*6b90*/  HMMA.16816.F32 R4, R196.reuse, R174, R4 ;  /* 0x000000aec404723c */ /* 0x040fe20000001804 */
[----:B------:R-:W4:Y:S05]  /*6ba0*/  LDSM.16.M88.4 R172, [R233+0xb800] ;  /* 0x00b80000e9ac783b */ /* 0x000f2a0000000200 */
[C---:B------:R-:W-:Y:S06]  /*6bb0*/  HMMA.16816.F32 R168, R196.reuse, R16, R168 ;  /* 0x00000010c4a8723c */ /* 0x040fec00000018a8 */
[C---:B------:R-:W-:Y:S01]  /*6bc0*/  HMMA.16816.F32 R32, R196.reuse, R18, R32 ;  /* 0x00000012c420723c */ /* 0x040fe20000001820 */
[----:B------:R-:W-:Y:S05]  /*6bd0*/  LDSM.16.M88.4 R16, [R232+0x2000] ;  /* 0x00200000e810783b */ /* 0x000fea0000000200 */
[C---:B--2---:R-:W-:Y:S06]  /*6be0*/  HMMA.16816.F32 R28, R196.reuse, R12, R28 ;  /* 0x0000000cc41c723c */ /* 0x044fec000000181c */
[C---:B------:R-:W-:Y:S01]  /*6bf0*/  HMMA.16816.F32 R24, R196.reuse, R14, R24 ;  /* 0x0000000ec418723c */ /* 0x040fe20000001818 */
[----:B------:R-:W2:Y:S05]  /*6c00*/  LDSM.16.M88.4 R12, [R219] ;  /* 0x00000000db0c783b */ /* 0x000eaa0000000200 */
[C---:B------:R-:W-:Y:S06]  /*6c10*/  HMMA.16816.F32 R188, R196.reuse, R200, R188 ;  /* 0x000000c8c4bc723c */ /* 0x040fec00000018bc */
[----:B------:R-:W-:Y:S01]  /*6c20*/  HMMA.16816.F32 R184, R196, R202, R184 ;  /* 0x000000cac4b8723c */ /* 0x000fe200000018b8 */
[----:B------:R-:W5:Y:S04]  /*6c30*/  LDSM.16.M88.4 R196, [R218] ;  /* 0x00000000dac4783b */ /* 0x000f680000000200 */
[----:B------:R-:W-:Y:S01]  /*6c40*/  LDSM.16.M88.4 R200, [R227+0xb800] ;  /* 0x00b80000e3c8783b */ /* 0x000fe20000000200 */
[C---:B-1----:R-:W-:Y:S06]  /*6c50*/  HMMA.16816.F32 R8, R20.reuse, R180, R8 ;  /* 0x000000b41408723c */ /* 0x042fec0000001808 */
[C---:B------:R-:W-:Y:S01]  /*6c60*/  HMMA.16816.F32 R4, R20.reuse, R182, R4 ;  /* 0x000000b61404723c */ /* 0x040fe20000001804 */
[----:B------:R-:W1:Y:S05]  /*6c70*/  LDSM.16.M88.4 R180, [R217] ;  /* 0x00000000d9b4783b */ /* 0x000e6a0000000200 */
[C---:B---3--:R-:W-:Y:S06]  /*6c80*/  HMMA.16816.F32 R168, R20.reuse, R176, R168 ;  /* 0x000000b014a8723c */ /* 0x048fec00000018a8 */
[C---:B------:R-:W-:Y:S01]  /*6c90*/  HMMA.16816.F32 R32, R20.reuse, R178, R32 ;  /* 0x000000b21420723c */ /* 0x040fe20000001820 */
[----:B------:R-:W3:Y:S05]  /*6ca0*/  LDSM.16.M88.4 R176, [R216] ;  /* 0x00000000d8b0783b */ /* 0x000eea0000000200 */
[C---:B------:R-:W-:Y:S06]  /*6cb0*/  HMMA.16816.F32 R28, R20.reuse, R192, R28 ;  /* 0x000000c0141c723c */ /* 0x040fec000000181c */
[C---:B------:R-:W-:Y:S01]  /*6cc0*/  HMMA.16816.F32 R24, R20.reuse, R194, R24 ;  /* 0x000000c21418723c */ /* 0x040fe20000001818 */
[----:B------:R-:W-:Y:S05]  /*6cd0*/  LDSM.16.M88.4 R192, [R230+0x2000] ;  /* 0x00200000e6c0783b */ /* 0x000fea0000000200 */
[C---:B----4-:R-:W-:Y:S06]  /*6ce0*/  HMMA.16816.F32 R188, R20.reuse, R172, R188 ;  /* 0x000000ac14bc723c */ /* 0x050fec00000018bc */
[----:B------:R-:W-:Y:S01]  /*6cf0*/  HMMA.16816.F32 R184, R20, R174, R184 ;  /* 0x000000ae14b8723c */ /* 0x000fe200000018b8 */
[----:B------:R-:W4:Y:S04]  /*6d00*/  LDSM.16.M88.4 R172, [R227+0xa000] ;  /* 0x00a00000e3ac783b */ /* 0x000f280000000200 */
[----:B------:R-:W4:Y:S01]  /*6d10*/  LDSM.16.M88.4 R20, [R227+0xa800] ;  /* 0x00a80000e314783b */ /* 0x000f220000000200 */
[C---:B--2---:R-:W-:Y:S06]  /*6d20*/  HMMA.16816.F32 R8, R16.reuse, R12, R8 ;  /* 0x0000000c1008723c */ /* 0x044fec0000001808 */
[C---:B------:R-:W-:Y:S01]  /*6d30*/  HMMA.16816.F32 R4, R16.reuse, R14, R4 ;  /* 0x0000000e1004723c */ /* 0x040fe20000001804 */
[----:B------:R-:W2:Y:S05]  /*6d40*/  LDSM.16.M88.4 R12, [R227+0xb000] ;  /* 0x00b00000e30c783b */ /* 0x000eaa0000000200 */
[C---:B-----5:R-:W-:Y:S06]  /*6d50*/  HMMA.16816.F32 R168, R16.reuse, R196, R168 ;  /* 0x000000c410a8723c */ /* 0x060fec00000018a8 */
[C---:B------:R-:W-:Y:S01]  /*6d60*/  HMMA.16816.F32 R32, R16.reuse, R198, R32 ;  /* 0x000000c61020723c */ /* 0x040fe20000001820 */
[----:B------:R-:W-:Y:S05]  /*6d70*/  LDSM.16.M88.4 R196, [R233+0xc000] ;  /* 0x00c00000e9c4783b */ /* 0x000fea0000000200 */
[C---:B-1----:R-:W-:Y:S06]  /*6d80*/  HMMA.16816.F32 R28, R16.reuse, R180, R28 ;  /* 0x000000b4101c723c */ /* 0x042fec000000181c */
[C---:B------:R-:W-:Y:S01]  /*6d90*/  HMMA.16816.F32 R24, R16.reuse, R182, R24 ;  /* 0x000000b61018723c */ /* 0x040fe20000001818 */
[----:B------:R-:W-:Y:S05]  /*6da0*/  LDSM.16.M88.4 R180, [R220+0x2000] ;  /* 0x00200000dcb4783b */ /* 0x000fea0000000200 */
[C---:B---3--:R-:W-:Y:S06]  /*6db0*/  HMMA.16816.F32 R188, R16.reuse, R176, R188 ;  /* 0x000000b010bc723c */ /* 0x048fec00000018bc */
[----:B------:R-:W-:Y:S01]  /*6dc0*/  HMMA.16816.F32 R184, R16, R178, R184 ;  /* 0x000000b210b8723c */ /* 0x000fe200000018b8 */
[----:B------:R-:W1:Y:S04]  /*6dd0*/  LDSM.16.M88.4 R16, [R229+0x2000] ;  /* 0x00200000e510783b */ /* 0x000e680000000200 */
[----:B------:R-:W3:Y:S01]  /*6de0*/  LDSM.16.M88.4 R176, [R220+0x2800] ;  /* 0x00280000dcb0783b */ /* 0x000ee20000000200 */
[C---:B----4-:R-:W-:Y:S06]  /*6df0*/  HMMA.16816.F32 R8, R192.reuse, R172, R8 ;  /* 0x000000acc008723c */ /* 0x050fec0000001808 */
[C---:B------:R-:W-:Y:S01]  /*6e00*/  HMMA.16816.F32 R4, R192.reuse, R174, R4 ;  /* 0x000000aec004723c */ /* 0x040fe20000001804 */
[----:B------:R-:W4:Y:S05]  /*6e10*/  LDSM.16.M88.4 R172, [R220+0x3000] ;  /* 0x00300000dcac783b */ /* 0x000f2a0000000200 */
[C---:B------:R-:W-:Y:S06]  /*6e20*/  HMMA.16816.F32 R168, R192.reuse, R20, R168 ;  /* 0x00000014c0a8723c */ /* 0x040fec00000018a8 */
[C---:B------:R-:W-:Y:S01]  /*6e30*/  HMMA.16816.F32 R32, R192.reuse, R22, R32 ;  /* 0x00000016c020723c */ /* 0x040fe20000001820 */
[----:B------:R-:W5:Y:S05]  /*6e40*/  LDSM.16.M88.4 R20, [R220+0x3800] ;  /* 0x00380000dc14783b */ /* 0x000f6a0000000200 */
[C---:B--2---:R-:W-:Y:S06]  /*6e50*/  HMMA.16816.F32 R28, R192.reuse, R12, R28 ;  /* 0x0000000cc01c723c */ /* 0x044fec000000181c */
[C---:B------:R-:W-:Y:S01]  /*6e60*/  HMMA.16816.F32 R24, R192.reuse, R14, R24 ;  /* 0x0000000ec018723c */ /* 0x040fe20000001818 */
[----:B------:R-:W2:Y:S05]  /*6e70*/  LDSM.16.M88.4 R12, [R234+0x4000] ;  /* 0x00400000ea0c783b */ /* 0x000eaa0000000200 */
[C---:B------:R-:W-:Y:S06]  /*6e80*/  HMMA.16816.F32 R188, R192.reuse, R200, R188 ;  /* 0x000000c8c0bc723c */ /* 0x040fec00000018bc */
[----:B------:R-:W-:Y:S01]  /*6e90*/  HMMA.16816.F32 R184, R192, R202, R184 ;  /* 0x000000cac0b8723c */ /* 0x000fe200000018b8 */
[----:B------:R-:W2:Y:S04]  /*6ea0*/  LDSM.16.M88.4 R192, [R233+0xc800] ;  /* 0x00c80000e9c0783b */ /* 0x000ea80000000200 */
[----:B------:R-:W-:Y:S01]  /*6eb0*/  LDSM.16.M88.4 R200, [R209] ;  /* 0x00000000d1c8783b */ /* 0x000fe20000000200 */
        /* <DEDUP_REMOVED lines=8> */
[----:B------:R-:W-:Y:S05]  /*6f40*/  LDSM.16.M88.4 R172, [R232+0x4000] ;  /* 0x00400000e8ac783b */ /* 0x000fea0000000200 */
[C---:B-----5:R-:W-:Y:S06]  /*6f50*/  HMMA.16816.F32 R188, R16.reuse, R20, R188 ;  /* 0x0000001410bc723c */ /* 0x060fec00000018bc */
[----:B------:R-:W-:Y:S01]  /*6f60*/  HMMA.16816.F32 R184, R16, R22, R184 ;  /* 0x0000001610b8723c */ /* 0x000fe200000018b8 */
[----:B------:R-:W4:Y:S04]  /*6f70*/  LDSM.16.M88.4 R20, [R215] ;  /* 0x00000000d714783b */ /* 0x000f280000000200 */
[----:B------:R-:W5:Y:S01]  /*6f80*/  LDSM.16.M88.4 R16, [R214] ;  /* 0x00000000d610783b */ /* 0x000f620000000200 */
[C---:B--2---:R-:W-:Y:S06]  /*6f90*/  HMMA.16816.F32 R8, R12.reuse, R196, R8 ;  /* 0x000000c40c08723c */ /* 0x044fec0000001808 */
[C---:B------:R-:W-:Y:S01]  /*6fa0*/  HMMA.16816.F32 R4, R12.reuse, R198, R4 ;  /* 0x000000c60c04723c */ /* 0x040fe20000001804 */
[----:B------:R-:W2:Y:S05]  /*6fb0*/  LDSM.16.M88.4 R196, [R213] ;  /* 0x00000000d5c4783b */ /* 0x000eaa0000000200 */
[C---:B------:R-:W-:Y:S06]  /*6fc0*/  HMMA.16816.F32 R168, R12.reuse, R192, R168 ;  /* 0x000000c00ca8723c */ /* 0x040fec00000018a8 */
[C---:B------:R-:W-:Y:S01]  /*6fd0*/  HMMA.16816.F32 R32, R12.reuse, R194, R32 ;  /* 0x000000c20c20723c */ /* 0x040fe20000001820 */
[----:B------:R-:W2:Y:S05]  /*6fe0*/  LDSM.16.M88.4 R192, [R212] ;  /* 0x00000000d4c0783b */ /* 0x000eaa0000000200 */
        /* <DEDUP_REMOVED lines=10> */
[C---:B-----5:R-:W-:Y:S06]  /*7090*/  HMMA.16816.F32 R168, R172.reuse, R16, R168 ;  /* 0x00000010aca8723c */ /* 0x060fec00000018a8 */
[C---:B------:R-:W-:Y:S01]  /*70a0*/  HMMA.16816.F32 R32, R172.reuse, R18, R32 ;  /* 0x00000012ac20723c */ /* 0x040fe20000001820 */
[----:B------:R-:W5:Y:S05]  /*70b0*/  LDSM.16.M88.4 R16, [R227+0xd800] ;  /* 0x00d80000e310783b */ /* 0x000f6a0000000200 */
        /* <DEDUP_REMOVED lines=18> */
[----:B------:R-:W4:Y:S04]  /*71e0*/  LDSM.16.M88.4 R16, [R233+0xe000] ;  /* 0x00e00000e910783b */ /* 0x000f280000000200 */
[----:B------:R-:W5:Y:S01]  /*71f0*/  LDSM.16.M88.4 R12, [R233+0xe800] ;  /* 0x00e80000e90c783b */ /* 0x000f620000000200 */
        /* <DEDUP_REMOVED lines=8> */
[----:B------:R-:W-:Y:S05]  /*7280*/  LDSM.16.M88.4 R180, [R230+0x6000] ;  /* 0x00600000e6b4783b */ /* 0x000fea0000000200 */
[C---:B---3--:R-:W-:Y:S06]  /*7290*/  HMMA.16816.F32 R188, R172.reuse, R176, R188 ;  /* 0x000000b0acbc723c */ /* 0x048fec00000018bc */
[----:B------:R-:W-:Y:S01]  /*72a0*/  HMMA.16816.F32 R184, R172, R178, R184 ;  /* 0x000000b2acb8723c */ /* 0x000fe200000018b8 */
[----:B------:R-:W1:Y:S04]  /*72b0*/  LDSM.16.M88.4 R172, [R211] ;  /* 0x00000000d3ac783b */ /* 0x000e680000000200 */
[----:B------:R-:W3:Y:S01]  /*72c0*/  LDSM.16.M88.4 R176, [R233+0xf800] ;  /* 0x00f80000e9b0783b */ /* 0x000ee20000000200 */
[C---:B----4-:R-:W-:Y:S06]  /*72d0*/  HMMA.16816.F32 R8, R20.reuse, R16, R8 ;  /* 0x000000101408723c */ /* 0x050fec0000001808 */
[C---:B------:R-:W-:Y:S01]  /*72e0*/  HMMA.16816.F32 R4, R20.reuse, R18, R4 ;  /* 0x000000121404723c */ /* 0x040fe20000001804 */
[----:B------:R-:W4:Y:S05]  /*72f0*/  LDSM.16.M88.4 R16, [R210] ;  /* 0x00000000d210783b */ /* 0x000f2a0000000200 */
[C---:B-----5:R-:W-:Y:S06]  /*7300*/  HMMA.16816.F32 R168, R20.reuse, R12, R168 ;  /* 0x0000000c14a8723c */ /* 0x060fec00000018a8 */
[C---:B------:R-:W-:Y:S01]  /*7310*/  HMMA.16816.F32 R32, R20.reuse, R14, R32 ;  /* 0x0000000e1420723c */ /* 0x040fe20000001820 */
[----:B------:R-:W5:Y:S05]  /*7320*/  LDSM.16.M88.4 R12, [R227+0xe000] ;  /* 0x00e00000e30c783b */ /* 0x000f6a0000000200 */
[C---:B--2---:R-:W-:Y:S06]  /*7330*/  HMMA.16816.F32 R28, R20.reuse, R192, R28 ;  /* 0x000000c0141c723c */ /* 0x044fec000000181c */
[----:B------:R-:W-:Y:S01]  /*7340*/  HMMA.16816.F32 R24, R20, R194, R24 ;  /* 0x000000c21418723c */ /* 0x000fe20000001818 */
[----:B------:R-:W-:Y:S05]  /*7350*/  LDSM.16.M88.4 R192, [R208] ;  /* 0x00000000d0c0783b */ /* 0x000fea0000000200 */
[----:B-1----:R-:W-:Y:S06]  /*7360*/  HMMA.16816.F32 R8, R196, R172, R8 ;  /* 0x000000acc408723c */ /* 0x002fec0000001808 */
[C---:B---3--:R-:W-:Y:S06]  /*7370*/  HMMA.16816.F32 R188, R20.reuse, R176, R188 ;  /* 0x000000b014bc723c */ /* 0x048fec00000018bc */
[----:B------:R-:W-:Y:S01]  /*7380*/  HMMA.16816.F32 R184, R20, R178, R184 ;  /* 0x000000b214b8723c */ /* 0x000fe200000018b8 */
[----:B------:R-:W1:Y:S04]  /*7390*/  LDSM.16.M88.4 R176, [R227+0xe800] ;  /* 0x00e80000e3b0783b */ /* 0x000e680000000200 */
[----:B------:R-:W-:Y:S01]  /*73a0*/  LDSM.16.M88.4 R20, [R229+0x6000] ;  /* 0x00600000e514783b */ /* 0x000fe20000000200 */
[C---:B------:R-:W-:Y:S03]  /*73b0*/  HMMA.16816.F32 R4, R196.reuse, R174, R4 ;  /* 0x000000aec404723c */ /* 0x040fe60000001804 */
[----:B------:R-:W-:Y:S03]  /*73c0*/  LDSM.16.M88.4 R172, [R227+0xf000] ;  /* 0x00f00000e3ac783b */ /* 0x000fe60000000200 */
[C---:B----4-:R-:W-:Y:S06]  /*73d0*/  HMMA.16816.F32 R168, R196.reuse, R16, R168 ;  /* 0x00000010c4a8723c */ /* 0x050fec00000018a8 */
[----:B------:R-:W-:Y:S01]  /*73e0*/  HMMA.16816.F32 R32, R196, R18, R32 ;  /* 0x00000012c420723c */ /* 0x000fe20000001820 */
[----:B------:R-:W2:Y:S05]  /*73f0*/  LDSM.16.M88.4 R16, [R220+0x6000] ;  /* 0x00600000dc10783b */ /* 0x000eaa0000000200 */
[C---:B-----5:R-:W-:Y:S06]  /*7400*/  HMMA.16816.F32 R8, R180.reuse, R12, R8 ;  /* 0x0000000cb408723c */ /* 0x060fec0000001808 */
[----:B------:R-:W-:Y:S01]  /*7410*/  HMMA.16816.F32 R4, R180, R14, R4 ;  /* 0x0000000eb404723c */ /* 0x000fe20000001804 */
[----:B------:R-:W3:Y:S05]  /*7420*/  LDSM.16.M88.4 R12, [R220+0x6800] ;  /* 0x00680000dc0c783b */ /* 0x000eea0000000200 */
[----:B------:R-:W-:Y:S06]  /*7430*/  HMMA.16816.F32 R28, R196, R200, R28 ;  /* 0x000000c8c41c723c */ /* 0x000fec000000181c */
[C---:B-1----:R-:W-:Y:S06]  /*7440*/  HMMA.16816.F32 R168, R180.reuse, R176, R168 ;  /* 0x000000b0b4a8723c */ /* 0x042fec00000018a8 */
[----:B------:R-:W-:Y:S01]  /*7450*/  HMMA.16816.F32 R32, R180, R178, R32 ;  /* 0x000000b2b420723c */ /* 0x000fe20000001820 */
[----:B------:R-:W1:Y:S05]  /*7460*/  LDSM.16.M88.4 R176, [R220+0x7000] ;  /* 0x00700000dcb0783b */ /* 0x000e6a0000000200 */
[C---:B------:R-:W-:Y:S06]  /*7470*/  HMMA.16816.F32 R188, R196.reuse, R192, R188 ;  /* 0x000000c0c4bc723c */ /* 0x040fec00000018bc */
[C---:B------:R-:W-:Y:S01]  /*7480*/  HMMA.16816.F32 R184, R196.reuse, R194, R184 ;  /* 0x000000c2c4b8723c */ /* 0x040fe200000018b8 */
[----:B------:R-:W4:Y:S05]  /*7490*/  LDSM.16.M88.4 R192, [R227+0xf800] ;  /* 0x00f80000e3c0783b */ /* 0x000f2a0000000200 */
[----:B------:R-:W-:Y:S06]  /*74a0*/  HMMA.16816.F32 R24, R196, R202, R24 ;  /* 0x000000cac418723c */ /* 0x000fec0000001818 */
[----:B--2---:R-:W-:Y:S06]  /*74b0*/  HMMA.16816.F32 R8, R20, R16, R8 ;  /* 0x000000101408723c */ /* 0x004fec0000001808 */
[----:B------:R-:W-:Y:S01]  /*74c0*/  HMMA.16816.F32 R28, R180, R172, R28 ;  /* 0x000000acb41c723c */ /* 0x000fe2000000181c */
[----:B------:R-:W-:-:S02]  /*74d0*/  IMAD.SHL.U32 R17, R0, 0x2, RZ ;  /* 0x0000000200117824 */ /* 0x000fc400078e00ff */
[----:B------:R-:W-:-:S03]  /*74e0*/  IMAD.U32 R0, RZ, RZ, UR23 ;  /* 0x00000017ff007e24 */ /* 0x000fc6000f8e00ff */
[----:B------:R-:W-:Y:S01]  /*74f0*/  LOP3.LUT R17, R17, 0x6, RZ, 0xc0, !PT ;  /* 0x0000000611117812 */ /* 0x000fe200078ec0ff */
[C---:B------:R-:W-:Y:S04]  /*7500*/  HMMA.16816.F32 R4, R20.reuse, R18, R4 ;  /* 0x000000121404723c */ /* 0x040fe80000001804 */
[----:B------:R-:W-:Y:S02]  /*7510*/  IMAD R0, R0, 0x40, R17 ;  /* 0x0000004000007824 */ /* 0x000fe400078e0211 */
[----:B---3--:R-:W-:Y:S02]  /*7520*/  HMMA.16816.F32 R168, R20, R12, R168 ;  /* 0x0000000c14a8723c */ /* 0x008fe400000018a8 */
[C---:B------:R-:W-:Y:S02]  /*7530*/  VIADD R16, R0.reuse, 0x1 ;  /* 0x0000000100107836 */ /* 0x040fe40000000000 */
[----:B------:R-:W-:-:S02]  /*7540*/  VIADD R172, R0, 0x10 ;  /* 0x0000001000ac7836 */ /* 0x000fc40000000000 */
[----:B------:R-:W-:Y:S01]  /*7550*/  HMMA.16816.F32 R24, R180, R174, R24 ;  /* 0x000000aeb418723c */ /* 0x000fe20000001818 */
[-C--:B------:R-:W-:Y:S01]  /*7560*/  ISETP.GE.AND P1, PT, R16, R167.reuse, PT ;  /* 0x000000a71000720c */ /* 0x080fe20003f26270 */
[----:B------:R-:W-:Y:S01]  /*7570*/  VIADD R12, R0, 0x8 ;  /* 0x00000008000c7836 */ /* 0x000fe20000000000 */
[----:B------:R-:W-:Y:S01]  /*7580*/  ISETP.GE.AND P4, PT, R16, R166, PT ;  /* 0x000000a61000720c */ /* 0x000fe20003f86270 */
[----:B------:R-:W-:Y:S01]  /*7590*/  VIADD R13, R0, 0x9 ;  /* 0x00000009000d7836 */ /* 0x000fe20000000000 */
[----:B------:R-:W2:Y:S01]  /*75a0*/  LDSM.16.M88.4 R16, [R220+0x7800] ;  /* 0x00780000dc10783b */ /* 0x000ea20000000200 */
[----:B------:R-:W-:Y:S01]  /*75b0*/  HMMA.16816.F32 R32, R20, R14, R32 ;  /* 0x0000000e1420723c */ /* 0x000fe20000001820 */
[----:B------:R-:W-:Y:S01]  /*75c0*/  ISETP.GE.AND P6, PT, R12, R167, PT ;  /* 0x000000a70c00720c */ /* 0x000fe20003fc6270 */
[----:B------:R-:W-:-:S04]  /*75d0*/  DEPBAR.LE SB0, 0x0 ;  /* 0x000080000000791a */ /* 0x000fc80000000000 */
[----:B-1----:R-:W-:Y:S01]  /*75e0*/  HMMA.16816.F32 R28, R20, R176, R28 ;  /* 0x000000b0141c723c */ /* 0x002fe2000000181c */
[CC--:B------:R-:W-:Y:S01]  /*75f0*/  ISETP.GE.AND P5, PT, R13.reuse, R167.reuse, PT ;  /* 0x000000a70d00720c */ /* 0x0c0fe20003fa6270 */
[C---:B------:R-:W-:Y:S01]  /*7600*/  VIADD R15, R0.reuse, 0x30 ;  /* 0x00000030000f7836 */ /* 0x040fe20000000000 */
[----:B------:R-:W-:Y:S01]  /*7610*/  BAR.SYNC.DEFER_BLOCKING 0x0 ;  /* 0x0000000000007b1d */ /* 0x000fe20000010000 */
[-C--:B------:R-:W-:Y:S01]  /*7620*/  ISETP.GE.AND P2, PT, R13, R166.reuse, PT ;  /* 0x000000a60d00720c */ /* 0x080fe20003f46270 */
[----:B------:R-:W-:Y:S01]  /*7630*/  VIADD R13, R0, 0x11 ;  /* 0x00000011000d7836 */ /* 0x000fe20000000000 */
[----:B----4-:R-:W-:Y:S01]  /*7640*/  HMMA.16816.F32 R188, R180, R192, R188 ;  /* 0x000000c0b4bc723c */ /* 0x010fe200000018bc */
[-C--:B------:R-:W-:Y:S02]  /*7650*/  ISETP.GE.AND P3, PT, R12, R166.reuse, PT ;  /* 0x000000a60c00720c */ /* 0x080fe40003f66270 */
[----:B------:R-:W-:Y:S02]  /*7660*/  FSEL R14, R9, -INF , !P1 ;  /* 0xff800000090e7808 */ /* 0x000fe40004800000 */
[----:B------:R-:W-:Y:S01]  /*7670*/  FSEL R12, R4, -INF , !P6 ;  /* 0xff800000040c7808 */ /* 0x000fe20007000000 */
[----:B------:R-:W-:Y:S01]  /*7680*/  VIADD R4, R0, 0x18 ;  /* 0x0000001800047836 */ /* 0x000fe20000000000 */
[C---:B------:R-:W-:Y:S01]  /*7690*/  ISETP.GE.AND P1, PT, R172.reuse, R167, PT ;  /* 0x000000a7ac00720c */ /* 0x040fe20003f26270 */
[----:B------:R-:W-:Y:S01]  /*76a0*/  HMMA.16816.F32 R24, R20, R178, R24 ;  /* 0x000000b21418723c */ /* 0x000fe20000001818 */
[----:B------:R-:W-:-:S02]  /*76b0*/  ISETP.GE.AND P6, PT, R172, R166, PT ;  /* 0x000000a6ac00720c */ /* 0x000fc40003fc6270 */
[----:B------:R-:W-:Y:S02]  /*76c0*/  FSEL R9, R6, -INF , !P3 ;  /* 0xff80000006097808 */ /* 0x000fe40005800000 */
[----:B------:R-:W-:Y:S01]  /*76d0*/  FSEL R172, R5, -INF , !P5 ;  /* 0xff80000005ac7808 */ /* 0x000fe20006800000 */
[----:B------:R-:W-:Y:S01]  /*76e0*/  VIADD R5, R0, 0x19 ;  /* 0x0000001900057836 */ /* 0x000fe20000000000 */
[C---:B------:R-:W-:Y:S01]  /*76f0*/  ISETP.GE.AND P3, PT, R13.reuse, R167, PT ;  /* 0x000000a70d00720c */ /* 0x040fe20003f66270 */
[----:B------:R-:W-:Y:S01]  /*7700*/  HMMA.16816.F32 R184, R180, R194, R184 ;  /* 0x000000c2b4b8723c */ /* 0x000fe200000018b8 */
[----:B------:R-:W-:Y:S02]  /*7710*/  ISETP.GE.AND P5, PT, R13, R166, PT ;  /* 0x000000a60d00720c */ /* 0x000fe40003fa6270 */
[----:B------:R-:W-:Y:S02]  /*7720*/  FSEL R13, R7, -INF , !P2 ;  /* 0xff800000070d7808 */ /* 0x000fe40005000000 */
[----:B------:R-:W-:-:S02]  /*7730*/  FSEL R196, R168, -INF , !P1 ;  /* 0xff800000a8c47808 */ /* 0x000fc40004800000 */
[C---:B------:R-:W-:Y:S02]  /*7740*/  ISETP.GE.AND P2, PT, R4.reuse, R167, PT ;  /* 0x000000a70400720c */ /* 0x040fe40003f46270 */
[----:B------:R-:W-:Y:S01]  /*7750*/  ISETP.GE.AND P1, PT, R4, R166, PT ;  /* 0x000000a60400720c */ /* 0x000fe20003f26270 */
[----:B------:R-:W-:Y:S01]  /*7760*/  VIADD R4, R0, 0x20 ;  /* 0x0000002000047836 */ /* 0x000fe20000000000 */
[----:B------:R-:W-:Y:S02]  /*7770*/  FSEL R197, R170, -INF , !P6 ;  /* 0xff800000aac57808 */ /* 0x000fe40007000000 */
[----:B------:R-:W-:Y:S02]  /*7780*/  FSEL R192, R169, -INF , !P3 ;  /* 0xff800000a9c07808 */ /* 0x000fe40005800000 */
[----:B------:R-:W-:Y:S02]  /*7790*/  FSEL R171, R171, -INF , !P5 ;  /* 0xff800000abab7808 */ /* 0x000fe40006800000 */
[----:B------:R-:W-:-:S02]  /*77a0*/  FSEL R170, R32, -INF , !P2 ;  /* 0xff80000020aa7808 */ /* 0x000fc40005000000 */
[CC--:B------:R-:W-:Y:S02]  /*77b0*/  ISETP.GE.AND P6, PT, R5.reuse, R167.reuse, PT ;  /* 0x000000a70500720c */ /* 0x0c0fe40003fc6270 */
[-C--:B------:R-:W-:Y:S01]  /*77c0*/  ISETP.GE.AND P3, PT, R5, R166.reuse, PT ;  /* 0x000000a60500720c */ /* 0x080fe20003f66270 */
[----:B------:R-:W-:Y:S01]  /*77d0*/  VIADD R5, R0, 0x28 ;  /* 0x0000002800057836 */ /* 0x000fe20000000000 */
[C---:B------:R-:W-:Y:S02]  /*77e0*/  ISETP.GE.AND P5, PT, R4.reuse, R167, PT ;  /* 0x000000a70400720c */ /* 0x040fe40003fa6270 */
[----:B------:R-:W-:Y:S01]  /*77f0*/  ISETP.GE.AND P2, PT, R4, R166, PT ;  /* 0x000000a60400720c */ /* 0x000fe20003f46270 */
[----:B------:R-:W-:Y:S01]  /*7800*/  VIADD R4, R0, 0x21 ;  /* 0x0000002100047836 */ /* 0x000fe20000000000 */
[----:B------:R-:W-:Y:S02]  /*7810*/  FSEL R169, R34, -INF , !P1 ;  /* 0xff80000022a97808 */ /* 0x000fe40004800000 */
[----:B------:R-:W-:-:S02]  /*7820*/  FSEL R32, R33, -INF , !P6 ;  /* 0xff80000021207808 */ /* 0x000fc40007000000 */
[----:B------:R-:W-:Y:S02]  /*7830*/  FSEL R35, R35, -INF , !P3 ;  /* 0xff80000023237808 */ /* 0x000fe40005800000 */
[----:B------:R-:W-:Y:S02]  /*7840*/  FSEL R168, R28, -INF , !P5 ;  /* 0xff8000001ca87808 */ /* 0x000fe40006800000 */
[CC--:B------:R-:W-:Y:S02]  /*7850*/  ISETP.GE.AND P1, PT, R4.reuse, R167.reuse, PT ;  /* 0x000000a70400720c */ /* 0x0c0fe40003f26270 */
[-C--:B------:R-:W-:Y:S02]  /*7860*/  ISETP.GE.AND P6, PT, R4, R166.reuse, PT ;  /* 0x000000a60400720c */ /* 0x080fe40003fc6270 */
[C---:B------:R-:W-:Y:S02]  /*7870*/  ISETP.GE.AND P3, PT, R5.reuse, R167, PT ;  /* 0x000000a70500720c */ /* 0x040fe40003f66270 */
[----:B------:R-:W-:-:S02]  /*7880*/  ISETP.GE.AND P5, PT, R5, R166, PT ;  /* 0x000000a60500720c */ /* 0x000fc40003fa6270 */
[----:B--2---:R-:W-:Y:S01]  /*7890*/  HMMA.16816.F32 R4, R20, R16, R188 ;  /* 0x000000101404723c */ /* 0x004fe200000018bc */
[----:B------:R-:W-:Y:S02]  /*78a0*/  FSEL R205, R30, -INF , !P2 ;  /* 0xff8000001ecd7808 */ /* 0x000fe40005000000 */
[----:B------:R-:W-:Y:S02]  /*78b0*/  FSEL R204, R29, -INF , !P1 ;  /* 0xff8000001dcc7808 */ /* 0x000fe40004800000 */
[----:B------:R-:W-:Y:S02]  /*78c0*/  FSEL R199, R26, -INF , !P5 ;  /* 0xff8000001ac77808 */ /* 0x000fe40006800000 */
[----:B------:R-:W-:Y:S01]  /*78d0*/  VIADD R16, R0, 0x29 ;  /* 0x0000002900107836 */ /* 0x000fe20000000000 */
[----:B------:R-:W-:Y:S02]  /*78e0*/  FSEL R203, R31, -INF , !P6 ;  /* 0xff8000001fcb7808 */ /* 0x000fe40007000000 */
[----:B------:R-:W-:-:S02]  /*78f0*/  FSEL R202, R24, -INF , !P3 ;  /* 0xff80000018ca7808 */ /* 0x000fc40005800000 */
[CC--:B------:R-:W-:Y:S02]  /*7900*/  ISETP.GE.AND P2, PT, R16.reuse, R167.reuse, PT ;  /* 0x000000a71000720c */ /* 0x0c0fe40003f46270 */
[-C--:B------:R-:W-:Y:S01]  /*7910*/  ISETP.GE.AND P1, PT, R16, R166.reuse, PT ;  /* 0x000000a61000720c */ /* 0x080fe20003f26270 */
[----:B------:R-:W-:Y:S01]  /*7920*/  VIADD R16, R0, 0x31 ;  /* 0x0000003100107836 */ /* 0x000fe20000000000 */
[----:B------:R-:W-:Y:S02]  /*7930*/  FSEL R200, R25, -INF , !P2 ;  /* 0xff80000019c87808 */ /* 0x000fe40005000000 */
[----:B------:R-:W-:Y:S02]  /*7940*/  FSEL R201, R27, -INF , !P1 ;  /* 0xff8000001bc97808 */ /* 0x000fe40004800000 */
[C---:B------:R-:W-:Y:S02]  /*7950*/  ISETP.GE.AND P5, PT, R16.reuse, R167, PT ;  /* 0x000000a71000720c */ /* 0x040fe40003fa6270 */
[----:B------:R-:W-:-:S02]  /*7960*/  ISETP.GE.AND P2, PT, R16, R166, PT ;  /* 0x000000a61000720c */ /* 0x000fc40003f46270 */
[----:B------:R-:W-:Y:S01]  /*7970*/  HMMA.16816.F32 R16, R20, R18, R184 ;  /* 0x000000121410723c */ /* 0x000fe200000018b8 */
[-C--:B------:R-:W-:Y:S02]  /*7980*/  ISETP.GE.AND P1, PT, R0, R167.reuse, PT ;  /* 0x000000a70000720c */ /* 0x080fe40003f26270 */
[C---:B------:R-:W-:Y:S02]  /*7990*/  ISETP.GE.AND P6, PT, R15.reuse, R167, PT ;  /* 0x000000a70f00720c */ /* 0x040fe40003fc6270 */
[----:B------:R-:W-:Y:S02]  /*79a0*/  FSEL R8, R8, -INF , !P1 ;  /* 0xff80000008087808 */ /* 0x000fe40004800000 */
[----:B------:R-:W-:Y:S02]  /*79b0*/  PLOP3.LUT P1, PT, PT, PT, UP0, 0x80, 0x0 ;  /* 0x000000000000781c */ /* 0x000fe40003f2f008 */
[----:B------:R-:W-:Y:S01]  /*79c0*/  ISETP.GE.AND P3, PT, R15, R166, PT ;  /* 0x000000a60f00720c */ /* 0x000fe20003f66270 */
[----:B------:R-:W-:Y:S01]  /*79d0*/  VIADD R15, R0, 0x38 ;  /* 0x00000038000f7836 */ /* 0x000fe20000000000 */
[----:B------:R-:W-:-:S02]  /*79e0*/  FSEL R11, R11, -INF , !P4 ;  /* 0xff8000000b0b7808 */ /* 0x000fc40006000000 */
[C---:B------:R-:W-:Y:S01]  /*79f0*/  ISETP.GE.AND P4, PT, R0.reuse, R166, PT ;  /* 0x000000a60000720c */ /* 0x040fe20003f86270 */
[----:B------:R-:W-:Y:S01]  /*7a00*/  VIADD R0, R0, 0x39 ;  /* 0x0000003900007836 */ /* 0x000fe20000000000 */
[----:B------:R-:W-:Y:S02]  /*7a10*/  FSEL R190, R4, -INF , !P6 ;  /* 0xff80000004be7808 */ /* 0x000fe40007000000 */
[----:B------:R-:W-:Y:S02]  /*7a20*/  FSEL R187, R6, -INF , !P3 ;  /* 0xff80000006bb7808 */ /* 0x000fe40005800000 */
[----:B------:R-:W-:Y:S02]  /*7a30*/  FSEL R188, R5, -INF , !P5 ;  /* 0xff80000005bc7808 */ /* 0x000fe40006800000 */
[----:B------:R-:W-:Y:S02]  /*7a40*/  FSEL R185, R7, -INF , !P2 ;  /* 0xff80000007b97808 */ /* 0x000fe40005000000 */
[----:B------:R-:W-:-:S02]  /*7a50*/  ISETP.GE.AND P6, PT, R15, R167, PT ;  /* 0x000000a70f00720c */ /* 0x000fc40003fc6270 */
[-C--:B------:R-:W-:Y:S02]  /*7a60*/  ISETP.GE.AND P3, PT, R15, R166.reuse, PT ;  /* 0x000000a60f00720c */ /* 0x080fe40003f66270 */
[C---:B------:R-:W-:Y:S02]  /*7a70*/  ISETP.GE.AND P5, PT, R0.reuse, R167, PT ;  /* 0x000000a70000720c */ /* 0x040fe40003fa6270 */
[----:B------:R-:W-:Y:S02]  /*7a80*/  ISETP.GE.AND P2, PT, R0, R166, PT ;  /* 0x000000a60000720c */ /* 0x000fe40003f46270 */
[----:B------:R-:W-:Y:S02]  /*7a90*/  FSEL R5, R10, -INF , !P4 ;  /* 0xff8000000a057808 */ /* 0x000fe40006000000 */
[----:B------:R-:W-:Y:S02]  /*7aa0*/  FSEL R186, R16, -INF , !P6 ;  /* 0xff80000010ba7808 */ /* 0x000fe40007000000 */
[----:B------:R-:W-:-:S02]  /*7ab0*/  FSEL R183, R18, -INF , !P3 ;  /* 0xff80000012b77808 */ /* 0x000fc40005800000 */
[----:B------:R-:W-:Y:S02]  /*7ac0*/  FSEL R184, R17, -INF , !P5 ;  /* 0xff80000011b87808 */ /* 0x000fe40006800000 */
[----:B------:R-:W-:Y:S01]  /*7ad0*/  FSEL R181, R19, -INF , !P2 ;  /* 0xff80000013b57808 */ /* 0x000fe20005000000 */
[----:B------:R-:W-:Y:S06]  /*7ae0*/  @!P1 BRA `(.L_x_2395) ;  /* 0x0000000400889947 */ /* 0x000fec0003800000 */
[----:B------:R-:W-:Y:S05]  /*7af0*/  @!P0 BRA `(.L_x_2396) ;  /* 0x0000000000f48947 */ /* 0x000fea0003800000 */
[----:B------:R-:W1:Y:S01]  /*7b00*/  LDC R4, c[0x0][0x380] ;  /* 0x0000e000ff047b82 */ /* 0x000e620000000800 */
[----:B------:R-:W-:-:S04]  /*7b10*/  USHF.L.U32 UR4, UR23, 0x6, URZ ;  /* 0x0000000617047899 */ /* 0x000fc8000800063f */
[----:B------:R-:W-:Y:S02]  /*7b20*/  UIADD3 UR5, UR4, -0x40, URZ ;  /* 0xffffffc004057890 */ /* 0x000fe4000fffe03f */
[----:B------:R-:W-:-:S04]  /*7b30*/  IMAD.U32 R10, RZ, RZ, UR4 ;  /* 0x00000004ff0a7e24 */ /* 0x000fc8000f8e00ff */
[----:B------:R-:W-:Y:S02]  /*7b40*/  MOV R6, UR5 ;  /* 0x0000000500067c02 */ /* 0x000fe40008000f00 */
[----:B------:R-:W-:Y:S02]  /*7b50*/  IABS R10, R10 ;  /* 0x0000000a000a7213 */ /* 0x000fe40000000000 */
[----:B------:R-:W-:Y:S02]  /*7b60*/  IABS R6, R6 ;  /* 0x0000000600067213 */ /* 0x000fe40000000000 */
[----:B-1----:R-:W-:-:S04]  /*7b70*/  IABS R0, R4 ;  /* 0x0000000400007213 */ /* 0x002fc80000000000 */
[----:B------:R-:W1:Y:S08]  /*7b80*/  I2F.RP R15, R0 ;  /* 0x00000000000f7306 */ /* 0x000e700000209400 */
[----:B-1----:R-:W1:Y:S02]  /*7b90*/  MUFU.RCP R16, R15 ;  /* 0x0000000f00107308 */ /* 0x002e640000001000 */
[----:B-1----:R-:W-:-:S06]  /*7ba0*/  VIADD R16, R16, 0xffffffe ;  /* 0x0ffffffe10107836 */ /* 0x002fcc0000000000 */
[----:B------:R-:W1:Y:S02]  /*7bb0*/  F2I.FTZ.U32.TRUNC.NTZ R17, R16 ;  /* 0x0000001000117305 */ /* 0x000e64000021f000 */
[----:B-1----:R-:W-:Y:S01]  /*7bc0*/  IADD3 R7, RZ, -R17, RZ ;  /* 0x80000011ff077210 */ /* 0x002fe20007ffe0ff */
[----:B------:R-:W-:-:S04]  /*7bd0*/  IMAD.MOV.U32 R16, RZ, RZ, RZ ;  /* 0x000000ffff107224 */ /* 0x000fc800078e00ff */
[----:B------:R-:W-:-:S04]  /*7be0*/  IMAD R7, R7, R0, RZ ;  /* 0x0000000007077224 */ /* 0x000fc800078e02ff */
[----:B------:R-:W-:-:S06]  /*7bf0*/  IMAD.HI.U32 R7, R17, R7, R16 ;  /* 0x0000000711077227 */ /* 0x000fcc00078e0010 */
[----:B------:R-:W-:-:S04]  /*7c00*/  IMAD.HI.U32 R17, R7, R10, RZ ;  /* 0x0000000a07117227 */ /* 0x000fc800078e00ff */
[----:B------:R-:W-:Y:S01]  /*7c10*/  IMAD.HI.U32 R16, R7, R6, RZ ;  /* 0x0000000607107227 */ /* 0x000fe200078e00ff */
[----:B------:R-:W-:-:S03]  /*7c20*/  IADD3 R15, -R17, RZ, RZ ;  /* 0x000000ff110f7210 */ /* 0x000fc60007ffe1ff */
[----:B------:R-:W-:Y:S02]  /*7c30*/  IMAD.MOV R7, RZ, RZ, -R16 ;  /* 0x000000ffff077224 */ /* 0x000fe400078e0a10 */
[C---:B------:R-:W-:Y:S02]  /*7c40*/  IMAD R15, R0.reuse, R15, R10 ;  /* 0x0000000f000f7224 */ /* 0x040fe400078e020a */
[----:B------:R-:W-:Y:S01]  /*7c50*/  IMAD R7, R0, R7, R6 ;  /* 0x0000000700077224 */ /* 0x000fe200078e0206 */
[----:B------:R-:W-:Y:S02]  /*7c60*/  LOP3.LUT R6, R4, UR4, RZ, 0x3c, !PT ;  /* 0x0000000404067c12 */ /* 0x000fe4000f8e3cff */
[C---:B------:R-:W-:Y:S02]  /*7c70*/  ISETP.GT.U32.AND P4, PT, R0.reuse, R15, PT ;  /* 0x0000000f0000720c */ /* 0x040fe40003f84070 */
[----:B------:R-:W-:Y:S02]  /*7c80*/  ISETP.GT.U32.AND P2, PT, R0, R7, PT ;  /* 0x000000070000720c */ /* 0x000fe40003f44070 */
[----:B------:R-:W-:-:S09]  /*7c90*/  ISETP.GE.AND P3, PT, R6, RZ, PT ;  /* 0x000000ff0600720c */ /* 0x000fd20003f66270 */
[-C--:B------:R-:W-:Y:S02]  /*7ca0*/  @!P4 IADD3 R15, R15, -R0.reuse, RZ ;  /* 0x800000000f0fc210 */ /* 0x080fe40007ffe0ff */
[----:B------:R-:W-:Y:S01]  /*7cb0*/  @!P2 IMAD.IADD R7, R7, 0x1, -R0 ;  /* 0x000000010707a824 */ /* 0x000fe200078e0a00 */
[----:B------:R-:W-:Y:S01]  /*7cc0*/  @!P4 IADD3 R17, R17, 0x1, RZ ;  /* 0x000000011111c810 */ /* 0x000fe20007ffe0ff */
[----:B------:R-:W-:Y:S01]  /*7cd0*/  @!P2 VIADD R16, R16, 0x1 ;  /* 0x000000011010a836 */ /* 0x000fe20000000000 */
[-C--:B------:R-:W-:Y:S02]  /*7ce0*/  ISETP.GE.U32.AND P6, PT, R15, R0.reuse, PT ;  /* 0x000000000f00720c */ /* 0x080fe40003fc6070 */
[----:B------:R-:W-:Y:S02]  /*7cf0*/  ISETP.GE.U32.AND P5, PT, R7, R0, PT ;  /* 0x000000000700720c */ /* 0x000fe40003fa6070 */
[C---:B------:R-:W-:Y:S01]  /*7d00*/  LOP3.LUT R0, R4.reuse, UR5, RZ, 0x3c, !PT ;  /* 0x0000000504007c12 */ /* 0x040fe2000f8e3cff */
[----:B------:R-:W-:Y:S01]  /*7d10*/  ULDC.64 UR4, c[0x0][0x230] ;  /* 0x00008c0000047ab9 */ /* 0x000fe20000000a00 */
[----:B------:R-:W-:-:S02]  /*7d20*/  ISETP.NE.AND P2, PT, R4, RZ, PT ;  /* 0x000000ff0400720c */ /* 0x000fc40003f45270 */
[----:B------:R-:W-:Y:S02]  /*7d30*/  ISETP.GE.AND P1, PT, R0, RZ, PT ;  /* 0x000000ff0000720c */ /* 0x000fe40003f26270 */
[----:B------:R-:W-:-:S03]  /*7d40*/  LOP3.LUT R0, RZ, R4, RZ, 0x33, !PT ;  /* 0x00000004ff007212 */ /* 0x000fc600078e33ff */
[----:B------:R-:W-:Y:S02]  /*7d50*/  @P6 IADD3 R17, R17, 0x1, RZ ;  /* 0x0000000111116810 */ /* 0x000fe40007ffe0ff */
[----:B------:R-:W-:Y:S02]  /*7d60*/  @P5 VIADD R16, R16, 0x1 ;  /* 0x0000000110105836 */ /* 0x000fe40000000000 */
[----:B------:R-:W-:-:S04]  /*7d70*/  @!P3 IADD3 R17, -R17, RZ, RZ ;  /* 0x000000ff1111b210 */ /* 0x000fc80007ffe1ff */
[----:B------:R-:W-:Y:S01]  /*7d80*/  @!P1 IMAD.MOV R16, RZ, RZ, -R16 ;  /* 0x000000ffff109224 */ /* 0x000fe200078e0a10 */
[----:B------:R-:W-:-:S04]  /*7d90*/  SEL R7, R0, R17, !P2 ;  /* 0x0000001100077207 */ /* 0x000fc80005000000 */
[----:B------:R-:W-:Y:S01]  /*7da0*/  SEL R0, R0, R16, !P2 ;  /* 0x0000001000007207 */ /* 0x000fe20005000000 */
[----:B------:R-:W-:-:S04]  /*7db0*/  IMAD.WIDE R20, R7, 0x4, R240 ;  /* 0x0000000407147825 */ /* 0x000fc800078e02f0 */
[----:B------:R-:W-:Y:S01]  /*7dc0*/  IMAD.WIDE R18, R0, 0x4, R240 ;  /* 0x0000000400127825 */ /* 0x000fe200078e02f0 */
[----:B------:R-:W2:Y:S04]  /*7dd0*/  LDG.E R15, desc[UR18][R20.64] ;  /* 0x00000012140f7981 */ /* 0x000ea8000c1e1900 */
[----:B------:R-:W2:Y:S01]  /*7de0*/  LDG.E R6, desc[UR18][R18.64] ;  /* 0x0000001212067981 */ /* 0x000ea2000c1e1900 */
[----:B------:R-:W-:-:S05]  /*7df0*/  IADD3 R7, R7, -R0, RZ ;  /* 0x8000000007077210 */ /* 0x000fca0007ffe0ff */
[----:B------:R-:W-:-:S04]  /*7e00*/  IMAD R7, R7, R4, -0x40 ;  /* 0xffffffc007077424 */ /* 0x000fc800078e0204 */
[----:B------:R-:W-:Y:S01]  /*7e10*/  IMAD.WIDE.U32 R16, R7, UR12, RZ ;  /* 0x0000000c07107c25 */ /* 0x000fe2000f8e00ff */
[----:B------:R-:W-:-:S05]  /*7e20*/  SHF.R.S32.HI R0, RZ, 0x1f, R7 ;  /* 0x0000001fff007819 */ /* 0x000fca0000011407 */
[----:B------:R-:W-:-:S04]  /*7e30*/  IMAD R0, R0, UR12, RZ ;  /* 0x0000000c00007c24 */ /* 0x000fc8000f8e02ff */
[----:B------:R-:W-:-:S05]  /*7e40*/  IMAD R0, R7, UR13, R0 ;  /* 0x0000000d07007c24 */ /* 0x000fca000f8e0200 */
[----:B------:R-:W-:Y:S01]  /*7e50*/  IADD3 R17, R17, R0, RZ ;  /* 0x0000000011117210 */ /* 0x000fe20007ffe0ff */
[----:B--2---:R-:W-:-:S04]  /*7e60*/  IMAD.IADD R6, R6, 0x1, -R15 ;  /* 0x0000000106067824 */ /* 0x004fc800078e0a0f */
[----:B------:R-:W-:Y:S01]  /*7e70*/  IMAD.WIDE.U32 R16, R6, UR4, R16 ;  /* 0x0000000406107c25 */ /* 0x000fe2000f8e0010 */
[----:B------:R-:W-:-:S05]  /*7e80*/  SHF.R.S32.HI R4, RZ, 0x1f, R6 ;  /* 0x0000001fff047819 */ /* 0x000fca0000011406 */
[----:B------:R-:W-:-:S04]  /*7e90*/  IMAD R7, R4, UR4, RZ ;  /* 0x0000000404077c24 */ /* 0x000fc8000f8e02ff */
[----:B------:R-:W-:-:S04]  /*7ea0*/  IMAD R7, R6, UR5, R7 ;  /* 0x0000000506077c24 */ /* 0x000fc8000f8e0207 */
[----:B------:R-:W-:Y:S01]  /*7eb0*/  IMAD.IADD R7, R17, 0x1, R7 ;  /* 0x0000000111077824 */ /* 0x000fe200078e0207 */
[----:B------:R-:W-:Y:S06]  /*7ec0*/  BRA `(.L_x_2397) ;  /* 0x0000000000107947 */ /* 0x000fec0003800000 */
.L_x_2396:
[----:B------:R-:W-:-:S04]  /*7ed0*/  ULEA UR5, -UR12, URZ, 0x6 ;  /* 0x0000003f0c057291 */ /* 0x000fc8000f8e313f */
[----:B------:R-:W-:Y:S02]  /*7ee0*/  USHF.R.S32.HI UR4, URZ, 0x1f, UR5 ;  /* 0x0000001f3f047899 */ /* 0x000fe40008011405 */
[----:B------:R-:W-:-:S04]  /*7ef0*/  MOV R16, UR5 ;  /* 0x0000000500107c02 */ /* 0x000fc80008000f00 */
[----:B------:R-:W-:-:S07]  /*7f00*/  MOV R7, UR4 ;  /* 0x0000000400077c02 */ /* 0x000fce0008000f00 */
.L_x_2397:
[----:B------:R-:W-:Y:S01]  /*7f10*/  IADD3 R16, P1, R165, R16, RZ ;  /* 0x00000010a5107210 */ /* 0x000fe20007f3e0ff */
[----:B------:R-:W-:Y:S02]  /*7f20*/  USHF.L.U32 UR4, UR12, 0x5, URZ ;  /* 0x000000050c047899 */ /* 0x000fe4000800063f */
[----:B------:R-:W-:Y:S02]  /*7f30*/  USHF.L.U64.HI UR5, UR12, 0x5, UR13 ;  /* 0x000000050c057899 */ /* 0x000fe4000801020d */
        /* <DEDUP_REMOVED lines=29> */
.L_x_2395:
[----:B-1----:R-:W-:Y:S01]  /*8110*/  FMNMX.FTZ R7, R164, R8, !PT ;  /* 0x00000008a4077209 */ /* 0x002fe20007810000 */
[----:B------:R-:W-:Y:S01]  /*8120*/  LDSM.16.MT88.4 R16, [R226+0x10000] ;  /* 0x01000000e210783b */ /* 0x000fe20000004200 */
        /* <DEDUP_REMOVED lines=49> */
[--C-:B------:R-:W-:Y:S01]  /*8440*/  FFMA.FTZ R173, R172, UR17, -R189.reuse ;  /* 0x00000011acad7c23 */ /* 0x100fe200080108bd */
[--C-:B------:R-:W-:Y:S01]  /*8450*/  FFMA.FTZ R176, R8, UR17, -R189.reuse ;  /* 0x0000001108b07c23 */ /* 0x100fe200080108bd */
[----:B------:R-:W-:Y:S01]  /*8460*/  FADD.FTZ R6, R3, -R6 ;  /* 0x8000000603067221 */ /* 0x000fe20000010000 */
[--C-:B------:R-:W-:Y:S01]  /*8470*/  FFMA.FTZ R175, R14, UR17, -R189.reuse ;  /* 0x000000110eaf7c23 */ /* 0x100fe200080108bd */
[--C-:B------:R-:W-:Y:S01]  /*8480*/  FFMA.FTZ R172, R5, UR17, -R182.reuse ;  /* 0x0000001105ac7c23 */ /* 0x100fe200080108b6 */
[----:B------:R-:W-:Y:S01]  /*8490*/  FSEL R5, R178, RZ, P2 ;  /* 0x000000ffb2057208 */ /* 0x000fe20001000000 */
[----:B------:R-:W-:Y:S01]  /*84a0*/  FFMA.FTZ R174, R12, UR17, -R189 ;  /* 0x000000110cae7c23 */ /* 0x000fe200080108bd */
[--C-:B------:R-:W-:Y:S01]  /*84b0*/  FFMA.FTZ R2, R11, UR17, -R182.reuse ;  /* 0x000000110b027c23 */ /* 0x100fe200080108b6 */
[--C-:B------:R-:W-:Y:S01]  /*84c0*/  FFMA.FTZ R0, R9, UR17, -R182.reuse ;  /* 0x0000001109007c23 */ /* 0x100fe200080108b6 */
[--C-:B------:R-:W-:Y:S01]  /*84d0*/  FFMA.FTZ R179, R13, UR17, -R182.reuse ;  /* 0x000000110db37c23 */ /* 0x100fe200080108b6 */
[----:B------:R-:W-:Y:S01]  /*84e0*/  FADD.FTZ R4, R164, -R5 ;  /* 0x80000005a4047221 */ /* 0x000fe20000010000 */
[----:B------:R-:W-:Y:S01]  /*84f0*/  FMUL.FTZ R3, R6, UR17 ;  /* 0x0000001106037c20 */ /* 0x000fe20008410000 */
[----:B------:R-:W-:Y:S01]  /*8500*/  MUFU.EX2 R176, R176 ;  /* 0x000000b000b07308 */ /* 0x000fe20000000800 */
[----:B------:R-:W1:Y:S01]  /*8510*/  LDSM.16.MT88.4 R8, [R225+0x10000] ;  /* 0x01000000e108783b */ /* 0x000e620000004200 */
[----:B------:R-:W-:Y:S01]  /*8520*/  FMUL.FTZ R180, R4, UR17 ;  /* 0x0000001104b47c20 */ /* 0x000fe20008410000 */
[--C-:B------:R-:W-:Y:S01]  /*8530*/  FFMA.FTZ R191, R196, UR17, -R189.reuse ;  /* 0x00000011c4bf7c23 */ /* 0x100fe200080108bd */
[--C-:B------:R-:W-:Y:S01]  /*8540*/  FFMA.FTZ R195, R197, UR17, -R182.reuse ;  /* 0x00000011c5c37c23 */ /* 0x100fe200080108b6 */
[----:B------:R-:W-:Y:S01]  /*8550*/  LDSM.16.MT88.4 R12, [R224+0x10000] ;  /* 0x01000000e00c783b */ /* 0x000fe20000004200 */
[--C-:B------:R-:W-:Y:S01]  /*8560*/  FFMA.FTZ R192, R192, UR17, -R189.reuse ;  /* 0x00000011c0c07c23 */ /* 0x100fe200080108bd */
[--C-:B------:R-:W-:Y:S01]  /*8570*/  FFMA.FTZ R193, R170, UR17, -R189.reuse ;  /* 0x00000011aac17c23 */ /* 0x100fe200080108bd */
[----:B------:R-:W2:Y:S01]  /*8580*/  MUFU.EX2 R175, R175 ;  /* 0x000000af00af7308 */ /* 0x000ea20000000800 */
[--C-:B------:R-:W-:Y:S01]  /*8590*/  FFMA.FTZ R194, R32, UR17, -R189.reuse ;  /* 0x0000001120c27c23 */ /* 0x100fe200080108bd */
[--C-:B------:R-:W-:Y:S01]  /*85a0*/  FFMA.FTZ R196, R171, UR17, -R182.reuse ;  /* 0x00000011abc47c23 */ /* 0x100fe200080108b6 */
[--C-:B------:R-:W-:Y:S01]  /*85b0*/  FFMA.FTZ R197, R169, UR17, -R182.reuse ;  /* 0x00000011a9c57c23 */ /* 0x100fe200080108b6 */
[--C-:B------:R-:W-:Y:S01]  /*85c0*/  FFMA.FTZ R198, R35, UR17, -R182.reuse ;  /* 0x0000001123c67c23 */ /* 0x100fe200080108b6 */
[--C-:B------:R-:W-:Y:S01]  /*85d0*/  FFMA.FTZ R206, R168, UR17, -R189.reuse ;  /* 0x00000011a8ce7c23 */ /* 0x100fe200080108bd */
[----:B------:R-:W-:Y:S01]  /*85e0*/  LDSM.16.MT88.4 R32, [R228+0x12800] ;  /* 0x01280000e420783b */ /* 0x000fe20000004200 */
[--C-:B------:R-:W-:Y:S01]  /*85f0*/  FFMA.FTZ R237, R200, UR17, -R189.reuse ;  /* 0x00000011c8ed7c23 */ /* 0x100fe200080108bd */
[----:B------:R-:W-:Y:S01]  /*8600*/  MUFU.EX2 R174, R174 ;  /* 0x000000ae00ae7308 */ /* 0x000fe20000000800 */
[--C-:B------:R-:W-:Y:S01]  /*8610*/  FFMA.FTZ R207, R204, UR17, -R189.reuse ;  /* 0x00000011cccf7c23 */ /* 0x100fe200080108bd */
[----:B------:R-:W-:Y:S01]  /*8620*/  LDSM.16.MT88.4 R168, [R228+0x16800] ;  /* 0x01680000e4a8783b */ /* 0x000fe20000004200 */
[--C-:B------:R-:W-:Y:S01]  /*8630*/  FFMA.FTZ R202, R202, UR17, -R189.reuse ;  /* 0x00000011caca7c23 */ /* 0x100fe200080108bd */
[--C-:B------:R-:W-:Y:S01]  /*8640*/  FFMA.FTZ R200, R205, UR17, -R182.reuse ;  /* 0x00000011cdc87c23 */ /* 0x100fe200080108b6 */
[--C-:B------:R-:W-:Y:S01]  /*8650*/  FFMA.FTZ R203, R203, UR17, -R182.reuse ;  /* 0x00000011cbcb7c23 */ /* 0x100fe200080108b6 */
[----:B------:R-:W-:Y:S01]  /*8660*/  LDSM.16.MT88.4 R164, [R226+0x16800] ;  /* 0x01680000e2a4783b */ /* 0x000fe20000004200 */
[--C-:B------:R-:W-:Y:S01]  /*8670*/  FFMA.FTZ R199, R199, UR17, -R182.reuse ;  /* 0x00000011c7c77c23 */ /* 0x100fe200080108b6 */
[----:B------:R-:W3:Y:S01]  /*8680*/  MUFU.EX2 R173, R173 ;  /* 0x000000ad00ad7308 */ /* 0x000ee20000000800 */
[----:B--2---:R-:W-:Y:S01]  /*8690*/  F2FP.F16.F32.PACK_AB R4, R175, R176 ;  /* 0x000000b0af04723e */ /* 0x004fe200000000ff */
[----:B------:R-:W-:Y:S01]  /*86a0*/  FFMA.FTZ R186, R186, UR17, -R189 ;  /* 0x00000011baba7c23 */ /* 0x000fe200080108bd */
[--C-:B------:R-:W-:Y:S01]  /*86b0*/  FFMA.FTZ R185, R185, UR17, -R182.reuse ;  /* 0x00000011b9b97c23 */ /* 0x100fe200080108b6 */
[----:B------:R-:W-:-:S04]  /*86c0*/  FFMA.FTZ R183, R183, UR17, -R182 ;  /* 0x00000011b7b77c23 */ /* 0x000fc800080108b6 */
[----:B------:R-:W-:Y:S08]  /*86d0*/  MUFU.EX2 R172, R172 ;  /* 0x000000ac00ac7308 */ /* 0x000ff00000000800 */
[----:B------:R-:W2:Y:S01]  /*86e0*/  MUFU.EX2 R2, R2 ;  /* 0x0000000200027308 */ /* 0x000ea20000000800 */
[----:B---3--:R-:W-:-:S07]  /*86f0*/  F2FP.F16.F32.PACK_AB R6, R173, R174 ;  /* 0x000000aead06723e */ /* 0x008fce00000000ff */
[----:B------:R-:W-:Y:S08]  /*8700*/  MUFU.EX2 R0, R0 ;  /* 0x0000000000007308 */ /* 0x000ff00000000800 */
[----:B------:R-:W3:Y:S01]  /*8710*/  MUFU.EX2 R179, R179 ;  /* 0x000000b300b37308 */ /* 0x000ee20000000800 */
[----:B--2---:R-:W-:-:S07]  /*8720*/  F2FP.F16.F32.PACK_AB R5, R2, R172 ;  /* 0x000000ac0205723e */ /* 0x004fce00000000ff */
[----:B------:R-:W2:Y:S08]  /*8730*/  MUFU.EX2 R180, R180 ;  /* 0x000000b400b47308 */ /* 0x000eb00000000800 */
[----:B------:R-:W4:Y:S01]  /*8740*/  MUFU.EX2 R3, R3 ;  /* 0x0000000300037308 */ /* 0x000f220000000800 */
[----:B---3--:R-:W-:-:S07]  /*8750*/  F2FP.F16.F32.PACK_AB R7, R179, R0 ;  /* 0x00000000b307723e */ /* 0x008fce00000000ff */
[----:B------:R-:W-:Y:S01]  /*8760*/  MUFU.EX2 R191, R191 ;  /* 0x000000bf00bf7308 */ /* 0x000fe20000000800 */
[-C--:B--2---:R-:W-:Y:S01]  /*8770*/  FMUL.FTZ R40, R40, R180.reuse ;  /* 0x000000b428287220 */ /* 0x084fe20000410000 */
[-C--:B------:R-:W-:Y:S01]  /*8780*/  FMUL.FTZ R41, R41, R180.reuse ;  /* 0x000000b429297220 */ /* 0x080fe20000410000 */
[-C--:B------:R-:W-:Y:S01]  /*8790*/  FMUL.FTZ R44, R44, R180.reuse ;  /* 0x000000b42c2c7220 */ /* 0x080fe20000410000 */
[-C--:B------:R-:W-:Y:S01]  /*87a0*/  FMUL.FTZ R45, R45, R180.reuse ;  /* 0x000000b42d2d7220 */ /* 0x080fe20000410000 */
[-C--:B------:R-:W-:Y:S01]  /*87b0*/  FMUL.FTZ R160, R160, R180.reuse ;  /* 0x000000b4a0a07220 */ /* 0x080fe20000410000 */
[-C--:B------:R-:W-:Y:S01]  /*87c0*/  FMUL.FTZ R161, R161, R180.reuse ;  /* 0x000000b4a1a17220 */ /* 0x080fe20000410000 */
[-C--:B------:R-:W-:Y:S01]  /*87d0*/  FMUL.FTZ R36, R36, R180.reuse ;  /* 0x000000b424247220 */ /* 0x080fe20000410000 */
[-C--:B------:R-:W-:Y:S01]  /*87e0*/  FMUL.FTZ R37, R37, R180.reuse ;  /* 0x000000b425257220 */ /* 0x080fe20000410000 */
[-C--:B----4-:R-:W-:Y:S01]  /*87f0*/  FMUL.FTZ R42, R42, R3.reuse ;  /* 0x000000032a2a7220 */ /* 0x090fe20000410000 */
        /* <DEDUP_REMOVED lines=122> */
[----:B------:R-:W5:Y:S01]  /*8fa0*/  MUFU.EX2 R192, R192 ;  /* 0x000000c000c07308 */ /* 0x000f620000000800 */
[-C--:B------:R-:W-:Y:S01]  /*8fb0*/  FMUL.FTZ R156, R156, R180.reuse ;  /* 0x000000b49c9c7220 */ /* 0x080fe20000410000 */
[-C--:B------:R-:W-:Y:S01]  /*8fc0*/  FMUL.FTZ R157, R157, R180.reuse ;  /* 0x000000b49d9d7220 */ /* 0x080fe20000410000 */
[-C--:B------:R-:W-:Y:S01]  /*8fd0*/  FMUL.FTZ R158, R158, R3.reuse ;  /* 0x000000039e9e7220 */ /* 0x080fe20000410000 */
[C---:B-1----:R-:W-:Y:S01]  /*8fe0*/  HMMA.16816.F32 R112, R4.reuse, R8, R112 ;  /* 0x000000080470723c */ /* 0x042fe20000001870 */
[-C--:B------:R-:W-:Y:S01]  /*8ff0*/  FMUL.FTZ R159, R159, R3.reuse ;  /* 0x000000039f9f7220 */ /* 0x080fe20000410000 */
[-C--:B------:R-:W-:Y:S01]  /*9000*/  FMUL.FTZ R144, R144, R180.reuse ;  /* 0x000000b490907220 */ /* 0x080fe20000410000 */
[-C--:B------:R-:W-:Y:S01]  /*9010*/  FMUL.FTZ R145, R145, R180.reuse ;  /* 0x000000b491917220 */ /* 0x080fe20000410000 */
[----:B------:R-:W-:Y:S01]  /*9020*/  MUFU.EX2 R193, R193 ;  /* 0x000000c100c17308 */ /* 0x000fe20000000800 */
        /* <DEDUP_REMOVED lines=16> */
[----:B------:R-:W-:Y:S01]  /*9130*/  MUFU.EX2 R195, R195 ;  /* 0x000000c300c37308 */ /* 0x000fe20000000800 */
[-C--:B------:R-:W-:Y:S01]  /*9140*/  FMUL.FTZ R152, R152, R180.reuse ;  /* 0x000000b498987220 */ /* 0x080fe20000410000 */
[-C--:B------:R-:W-:Y:S01]  /*9150*/  FMUL.FTZ R153, R153, R180.reuse ;  /* 0x000000b499997220 */ /* 0x080fe20000410000 */
[C---:B--2---:R-:W-:Y:S01]  /*9160*/  HMMA.16816.F32 R136, R4.reuse, R16, R136 ;  /* 0x000000100488723c */ /* 0x044fe20000001888 */
[-C--:B------:R-:W-:Y:S01]  /*9170*/  FMUL.FTZ R148, R148, R180.reuse ;  /* 0x000000b494947220 */ /* 0x080fe20000410000 */
[-C--:B------:R-:W-:Y:S01]  /*9180*/  FMUL.FTZ R149, R149, R180.reuse ;  /* 0x000000b495957220 */ /* 0x080fe20000410000 */
[-C--:B------:R-:W-:Y:S01]  /*9190*/  FMUL.FTZ R154, R154, R3.reuse ;  /* 0x000000039a9a7220 */ /* 0x080fe20000410000 */
[-C--:B------:R-:W-:Y:S01]  /*91a0*/  FMUL.FTZ R155, R155, R3.reuse ;  /* 0x000000039b9b7220 */ /* 0x080fe20000410000 */
[----:B------:R-:W2:Y:S01]  /*91b0*/  MUFU.EX2 R196, R196 ;  /* 0x000000c400c47308 */ /* 0x000ea20000000800 */
[C---:B------:R-:W-:Y:S01]  /*91c0*/  HMMA.16816.F32 R140, R4.reuse, R18, R140 ;  /* 0x00000012048c723c */ /* 0x040fe2000000188c */
[----:B------:R-:W4:Y:S01]  /*91d0*/  LDSM.16.MT88.4 R16, [R228+0x10800] ;  /* 0x01080000e410783b */ /* 0x000f220000004200 */
[-C--:B------:R-:W-:Y:S01]  /*91e0*/  FMUL.FTZ R150, R150, R3.reuse ;  /* 0x0000000396967220 */ /* 0x080fe20000410000 */
[-C--:B------:R-:W-:Y:S01]  /*91f0*/  FMUL.FTZ R151, R151, R3.reuse ;  /* 0x0000000397977220 */ /* 0x080fe20000410000 */
[----:B------:R-:W-:Y:S01]  /*9200*/  FFMA.FTZ R176, R247, R180, R176 ;  /* 0x000000b4f7b07223 */ /* 0x000fe200000100b0 */
[----:B------:R-:W-:Y:S01]  /*9210*/  FFMA.FTZ R3, R245, R3, R172 ;  /* 0x00000003f5037223 */ /* 0x000fe200000100ac */
[----:B---3--:R-:W-:Y:S01]  /*9220*/  HMMA.16816.F32 R128, R4, R20, R128 ;  /* 0x000000140480723c */ /* 0x008fe20000001880 */
[----:B------:R-:W-:Y:S01]  /*9230*/  MUFU.EX2 R197, R197 ;  /* 0x000000c500c57308 */ /* 0x000fe20000000800 */
[----:B------:R-:W-:Y:S01]  /*9240*/  FADD.FTZ R175, R175, R176 ;  /* 0x000000b0afaf7221 */ /* 0x000fe20000010000 */
[----:B------:R-:W-:-:S03]  /*9250*/  FADD.FTZ R3, R2, R3 ;  /* 0x0000000302037221 */ /* 0x000fc60000010000 */
[C---:B------:R-:W-:Y:S01]  /*9260*/  HMMA.16816.F32 R132, R4.reuse, R22, R132 ;  /* 0x000000160484723c */ /* 0x040fe20000001884 */
[----:B------:R-:W3:Y:S01]  /*9270*/  LDSM.16.MT88.4 R20, [R226+0x10800] ;  /* 0x01080000e214783b */ /* 0x000ee20000004200 */
[----:B------:R-:W-:Y:S01]  /*9280*/  FADD.FTZ R174, R174, R175 ;  /* 0x000000afaeae7221 */ /* 0x000fe20000010000 */
[----:B------:R-:W4:Y:S01]  /*9290*/  MUFU.EX2 R198, R198 ;  /* 0x000000c600c67308 */ /* 0x000f220000000800 */
[----:B------:R-:W-:Y:S02]  /*92a0*/  FADD.FTZ R0, R0, R3 ;  /* 0x0000000300007221 */ /* 0x000fe40000010000 */
[----:B-1----:R-:W-:Y:S01]  /*92b0*/  HMMA.16816.F32 R156, R4, R8, R156 ;  /* 0x00000008049c723c */ /* 0x002fe2000000189c */
[----:B------:R-:W-:Y:S01]  /*92c0*/  FADD.FTZ R174, R173, R174 ;  /* 0x000000aeadae7221 */ /* 0x000fe20000010000 */
[----:B------:R-:W-:-:S03]  /*92d0*/  FADD.FTZ R0, R179, R0 ;  /* 0x00000000b3007221 */ /* 0x000fc60000010000 */
[----:B------:R-:W-:Y:S01]  /*92e0*/  MUFU.EX2 R206, R206 ;  /* 0x000000ce00ce7308 */ /* 0x000fe20000000800 */
[C---:B------:R-:W-:Y:S01]  /*92f0*/  HMMA.16816.F32 R144, R4.reuse, R10, R144 ;  /* 0x0000000a0490723c */ /* 0x040fe20000001890 */
[----:B-----5:R-:W-:Y:S01]  /*9300*/  F2FP.F16.F32.PACK_AB R8, R192, R191 ;  /* 0x000000bfc008723e */ /* 0x020fe200000000ff */
[----:B------:R-:W-:Y:S01]  /*9310*/  FADD.FTZ R191, R191, R174 ;  /* 0x000000aebfbf7221 */ /* 0x000fe20000010000 */
[----:B--2---:R-:W-:Y:S01]  /*9320*/  F2FP.F16.F32.PACK_AB R9, R196, R195 ;  /* 0x000000c3c409723e */ /* 0x004fe200000000ff */
[----:B------:R-:W-:Y:S02]  /*9330*/  FADD.FTZ R195, R195, R0 ;  /* 0x00000000c3c37221 */ /* 0x000fe40000010000 */
[C---:B----4-:R-:W-:Y:S01]  /*9340*/  HMMA.16816.F32 R120, R4.reuse, R12, R120 ;  /* 0x0000000c0478723c */ /* 0x050fe20000001878 */
[----:B------:R-:W-:Y:S01]  /*9350*/  F2FP.F16.F32.PACK_AB R10, R194, R193 ;  /* 0x000000c1c20a723e */ /* 0x000fe200000000ff */
[----:B------:R-:W1:Y:S01]  /*9360*/  MUFU.EX2 R207, R207 ;  /* 0x000000cf00cf7308 */ /* 0x000e620000000800 */
[----:B------:R-:W-:Y:S01]  /*9370*/  F2FP.F16.F32.PACK_AB R11, R198, R197 ;  /* 0x000000c5c60b723e */ /* 0x000fe200000000ff */
[----:B------:R-:W-:Y:S01]  /*9380*/  FADD.FTZ R192, R192, R191 ;  /* 0x000000bfc0c07221 */ /* 0x000fe20000010000 */
[----:B------:R-:W-:Y:S01]  /*9390*/  FADD.FTZ R196, R196, R195 ;  /* 0x000000c3c4c47221 */ /* 0x000fe20000010000 */
[----:B------:R-:W-:Y:S01]  /*93a0*/  HMMA.16816.F32 R124, R4, R14, R124 ;  /* 0x0000000e047c723c */ /* 0x000fe2000000187c */
[----:B------:R-:W2:Y:S01]  /*93b0*/  LDSM.16.MT88.4 R12, [R225+0x10800] ;  /* 0x01080000e10c783b */ /* 0x000ea20000004200 */
[----:B------:R-:W-:-:S02]  /*93c0*/  FADD.FTZ R3, R193, R192 ;  /* 0x000000c0c1037221 */ /* 0x000fc40000010000 */
[----:B------:R-:W-:Y:S02]  /*93d0*/  MUFU.EX2 R202, R202 ;  /* 0x000000ca00ca7308 */ /* 0x000fe40000000800 */
[----:B------:R-:W-:Y:S01]  /*93e0*/  HMMA.16816.F32 R160, R8, R16, R160 ;  /* 0x0000001008a0723c */ /* 0x000fe200000018a0 */
[----:B------:R-:W-:-:S05]  /*93f0*/  FADD.FTZ R3, R194, R3 ;  /* 0x00000003c2037221 */ /* 0x000fca0000010000 */
[C---:B------:R-:W-:Y:S01]  /*9400*/  HMMA.16816.F32 R36, R8.reuse, R18, R36 ;  /* 0x000000120824723c */ /* 0x040fe20000001824 */
[----:B------:R-:W4:Y:S01]  /*9410*/  LDSM.16.MT88.4 R16, [R225+0x12800] ;  /* 0x01280000e110783b */ /* 0x000f220000004200 */
[----:B------:R-:W-:Y:S04]  /*9420*/  MUFU.EX2 R237, R237 ;  /* 0x000000ed00ed7308 */ /* 0x000fe80000000800 */
[C---:B---3--:R-:W-:Y:S04]  /*9430*/  HMMA.16816.F32 R40, R8.reuse, R20, R40 ;  /* 0x000000140828723c */ /* 0x048fe80000001828 */
[----:B------:R-:W-:Y:S02]  /*9440*/  MUFU.EX2 R200, R200 ;  /* 0x000000c800c87308 */ /* 0x000fe40000000800 */
[----:B------:R-:W-:Y:S01]  /*9450*/  HMMA.16816.F32 R44, R8, R22, R44 ;  /* 0x00000016082c723c */ /* 0x000fe2000000182c */
[----:B------:R-:W3:Y:S05]  /*9460*/  LDSM.16.MT88.4 R20, [R228+0x14800] ;  /* 0x01480000e414783b */ /* 0x000eea0000004200 */
[C---:B------:R-:W-:Y:S01]  /*9470*/  HMMA.16816.F32 R152, R4.reuse, R24, R152 ;  /* 0x000000180498723c */ /* 0x040fe20000001898 */
[----:B------:R-:W5:Y:S05]  /*9480*/  MUFU.EX2 R203, R203 ;  /* 0x000000cb00cb7308 */ /* 0x000f6a0000000800 */
[----:B------:R-:W-:Y:S01]  /*9490*/  HMMA.16816.F32 R148, R4, R26, R148 ;  /* 0x0000001a0494723c */ /* 0x000fe20000001894 */
[----:B------:R-:W1:Y:S02]  /*94a0*/  LDSM.16.MT88.4 R4, [R224+0x10800] ;  /* 0x01080000e004783b */ /* 0x000e640000004200 */
[----:B------:R-:W-:Y:S02]  /*94b0*/  MUFU.EX2 R186, R186 ;  /* 0x000000ba00ba7308 */ /* 0x000fe40000000800 */
[----:B------:R-:W-:Y:S01]  /*94c0*/  LDSM.16.MT88.4 R24, [R224+0x12800] ;  /* 0x01280000e018783b */ /* 0x000fe20000004200 */
[C---:B--2---:R-:W-:Y:S05]  /*94d0*/  HMMA.16816.F32 R48, R8.reuse, R12, R48 ;  /* 0x0000000c0830723c */ /* 0x044fea0000001830 */
[----:B------:R-:W-:Y:S01]  /*94e0*/  MUFU.EX2 R185, R185 ;  /* 0x000000b900b97308 */ /* 0x000fe20000000800 */
[C---:B------:R-:W-:Y:S01]  /*94f0*/  HMMA.16816.F32 R52, R8.reuse, R14, R52 ;  /* 0x0000000e0834723c */ /* 0x040fe20000001834 */
[----:B------:R-:W2:Y:S05]  /*9500*/  LDSM.16.MT88.4 R12, [R226+0x14800] ;  /* 0x01480000e20c783b */ /* 0x000eaa0000004200 */
[C---:B----4-:R-:W-:Y:S01]  /*9510*/  HMMA.16816.F32 R80, R8.reuse, R16, R80 ;  /* 0x000000100850723c */ /* 0x050fe20000001850 */
[----:B------:R-:W-:Y:S05]  /*9520*/  MUFU.EX2 R183, R183 ;  /* 0x000000b700b77308 */ /* 0x000fea0000000800 */
        /* <DEDUP_REMOVED lines=13> */
[----:B------:R-:W-:Y:S05]  /*9600*/  LDSM.16.MT88.4 R12, [R224+0x11000] ;  /* 0x01100000e00c783b */ /* 0x000fea0000004200 */
[C---:B----4-:R-:W-:Y:S06]  /*9610*/  HMMA.16816.F32 R120, R8.reuse, R16, R120 ;  /* 0x000000100878723c */ /* 0x050fec0000001878 */
[C---:B------:R-:W-:Y:S01]  /*9620*/  HMMA.16816.F32 R124, R8.reuse, R18, R124 ;  /* 0x00000012087c723c */ /* 0x040fe2000000187c */
[----:B------:R-:W2:Y:S05]  /*9630*/  LDSM.16.MT88.4 R16, [R225+0x11000] ;  /* 0x01100000e110783b */ /* 0x000eaa0000004200 */
[C---:B---3--:R-:W-:Y:S06]  /*9640*/  HMMA.16816.F32 R156, R8.reuse, R20, R156 ;  /* 0x00000014089c723c */ /* 0x048fec000000189c */
[C---:B------:R-:W-:Y:S01]  /*9650*/  HMMA.16816.F32 R144, R8.reuse, R22, R144 ;  /* 0x000000160890723c */ /* 0x040fe20000001890 */
[----:B------:R-:W3:Y:S05]  /*9660*/  LDSM.16.MT88.4 R20, [R228+0x13000] ;  /* 0x01300000e414783b */ /* 0x000eea0000004200 */
[C---:B------:R-:W-:Y:S01]  /*9670*/  HMMA.16816.F32 R128, R8.reuse, R168, R128 ;  /* 0x000000a80880723c */ /* 0x040fe20000001880 */
[----:B------:R-:W-:Y:S05]  /*9680*/  MUFU.EX2 R168, R199 ;  /* 0x000000c700a87308 */ /* 0x000fea0000000800 */
[----:B------:R-:W-:Y:S01]  /*9690*/  HMMA.16816.F32 R72, R8, R28, R72 ;  /* 0x0000001c0848723c */ /* 0x000fe20000001848 */
[----:B------:R-:W-:-:S05]  /*96a0*/  FFMA.FTZ R169, R201, UR17, -R182 ;  /* 0x00000011c9a97c23 */ /* 0x000fca00080108b6 */
[C---:B------:R-:W-:Y:S01]  /*96b0*/  HMMA.16816.F32 R76, R8.reuse, R30, R76 ;  /* 0x0000001e084c723c */ /* 0x040fe2000000184c */
[----:B------:R-:W4:Y:S01]  /*96c0*/  MUFU.EX2 R169, R169 ;  /* 0x000000a900a97308 */ /* 0x000f220000000800 */
[----:B------:R-:W-:Y:S04]  /*96d0*/  LDSM.16.MT88.4 R28, [R228+0x11000] ;  /* 0x01100000e41c783b */ /* 0x000fe80000004200 */
[C---:B------:R-:W-:Y:S06]  /*96e0*/  HMMA.16816.F32 R88, R8.reuse, R24, R88 ;  /* 0x000000180858723c */ /* 0x040fec0000001858 */
[C---:B------:R-:W-:Y:S01]  /*96f0*/  HMMA.16816.F32 R92, R8.reuse, R26, R92 ;  /* 0x0000001a085c723c */ /* 0x040fe2000000185c */
[----:B------:R-:W-:Y:S05]  /*9700*/  LDSM.16.MT88.4 R24, [R226+0x11000] ;  /* 0x01100000e218783b */ /* 0x000fea0000004200 */
[C---:B-1----:R-:W-:Y:S06]  /*9710*/  HMMA.16816.F32 R112, R8.reuse, R4, R112 ;  /* 0x000000040870723c */ /* 0x042fec0000001870 */
[----:B------:R-:W-:Y:S01]  /*9720*/  HMMA.16816.F32 R116, R8, R6, R116 ;  /* 0x000000060874723c */ /* 0x000fe20000001874 */
[----:B------:R-:W-:Y:S01]  /*9730*/  F2FP.F16.F32.PACK_AB R4, R207, R206 ;  /* 0x000000cecf04723e */ /* 0x000fe200000000ff */
[----:B------:R-:W-:Y:S01]  /*9740*/  FADD.FTZ R206, R206, R3 ;  /* 0x00000003cece7221 */ /* 0x000fe20000010000 */
[----:B-----5:R-:W-:-:S02]  /*9750*/  F2FP.F16.F32.PACK_AB R5, R203, R200 ;  /* 0x000000c8cb05723e */ /* 0x020fc400000000ff */
[----:B------:R-:W-:Y:S01]  /*9760*/  MOV R3, R177 ;  /* 0x000000b100037202 */ /* 0x000fe20000000f00 */
[----:B------:R-:W-:Y:S01]  /*9770*/  HMMA.16816.F32 R132, R8, R170, R132 ;  /* 0x000000aa0884723c */ /* 0x000fe20000001884 */
[----:B------:R-:W-:Y:S01]  /*9780*/  F2FP.F16.F32.PACK_AB R6, R237, R202 ;  /* 0x000000caed06723e */ /* 0x000fe200000000ff */
[----:B------:R-:W-:Y:S01]  /*9790*/  FADD.FTZ R207, R207, R206 ;  /* 0x000000cecfcf7221 */ /* 0x000fe20000010000 */
[----:B----4-:R-:W-:-:S03]  /*97a0*/  F2FP.F16.F32.PACK_AB R7, R169, R168 ;  /* 0x000000a8a907723e */ /* 0x010fc600000000ff */
[C---:B------:R-:W-:Y:S01]  /*97b0*/  HMMA.16816.F32 R136, R8.reuse, R164, R136 ;  /* 0x000000a40888723c */ /* 0x040fe20000001888 */
[--C-:B------:R-:W-:Y:S01]  /*97c0*/  FFMA.FTZ R170, R190, UR17, -R189.reuse ;  /* 0x00000011beaa7c23 */ /* 0x100fe200080108bd */
[--C-:B------:R-:W-:Y:S01]  /*97d0*/  FFMA.FTZ R171, R188, UR17, -R189.reuse ;  /* 0x00000011bcab7c23 */ /* 0x100fe200080108bd */
[----:B------:R-:W-:Y:S01]  /*97e0*/  FFMA.FTZ R189, R184, UR17, -R189 ;  /* 0x00000011b8bd7c23 */ /* 0x000fe200080108bd */
[--C-:B------:R-:W-:Y:S01]  /*97f0*/  FFMA.FTZ R184, R187, UR17, -R182.reuse ;  /* 0x00000011bbb87c23 */ /* 0x100fe200080108b6 */
[----:B------:R-:W-:Y:S01]  /*9800*/  FFMA.FTZ R182, R181, UR17, -R182 ;  /* 0x00000011b5b67c23 */ /* 0x000fe200080108b6 */
[----:B------:R-:W-:Y:S01]  /*9810*/  HMMA.16816.F32 R140, R8, R166, R140 ;  /* 0x000000a6088c723c */ /* 0x000fe2000000188c */
[----:B------:R-:W-:Y:S01]  /*9820*/  LDSM.16.MT88.4 R164, [R226+0x13000] ;  /* 0x01300000e2a4783b */ /* 0x000fe20000004200 */
[----:B------:R-:W-:Y:S01]  /*9830*/  MUFU.EX2 R170, R170 ;  /* 0x000000aa00aa7308 */ /* 0x000fe20000000800 */
[----:B------:R-:W-:-:S03]  /*9840*/  FADD.FTZ R202, R202, R207 ;  /* 0x000000cfcaca7221 */ /* 0x000fc60000010000 */
[----:B------:R-:W-:Y:S01]  /*9850*/  HMMA.16816.F32 R152, R8, R32, R152 ;  /* 0x000000200898723c */ /* 0x000fe20000001898 */
[----:B------:R-:W-:-:S03]  /*9860*/  FADD.FTZ R237, R237, R202 ;  /* 0x000000caeded7221 */ /* 0x000fc60000010000 */
[----:B------:R-:W1:Y:S02]  /*9870*/  MUFU.EX2 R171, R171 ;  /* 0x000000ab00ab7308 */ /* 0x000e640000000800 */
[----:B------:R-:W-:Y:S01]  /*9880*/  HMMA.16816.F32 R148, R8, R34, R148 ;  /* 0x000000220894723c */ /* 0x000fe20000001894 */
[----:B------:R-:W4:Y:S04]  /*9890*/  LDSM.16.MT88.4 R8, [R224+0x15000] ;  /* 0x01500000e008783b */ /* 0x000f280000004200 */
[----:B------:R-:W-:Y:S01]  /*98a0*/  LDSM.16.MT88.4 R32, [R225+0x13000] ;  /* 0x01300000e120783b */ /* 0x000fe20000004200 */
[C---:B--2---:R-:W-:Y:S01]  /*98b0*/  HMMA.16816.F32 R48, R4.reuse, R16, R48 ;  /* 0x000000100430723c */ /* 0x044fe20000001830 */
[----:B------:R-:W-:Y:S05]  /*98c0*/  MUFU.EX2 R189, R189 ;  /* 0x000000bd00bd7308 */ /* 0x000fea0000000800 */
[C---:B------:R-:W-:Y:S01]  /*98d0*/  HMMA.16816.F32 R52, R4.reuse, R18, R52 ;  /* 0x000000120434723c */ /* 0x040fe20000001834 */
[----:B------:R-:W2:Y:S02]  /*98e0*/  LDSM.16.MT88.4 R16, [R226+0x15000] ;  /* 0x01500000e210783b */ /* 0x000ea40000004200 */
[----:B------:R-:W5:Y:S03]  /*98f0*/  MUFU.EX2 R184, R184 ;  /* 0x000000b800b87308 */ /* 0x000f660000000800 */
[C---:B------:R-:W-:Y:S05]  /*9900*/  HMMA.16816.F32 R56, R4.reuse, R12, R56 ;  /* 0x0000000c0438723c */ /* 0x040fea0000001838 */
[----:B------:R-:W5:Y:S01]  /*9910*/  MUFU.EX2 R182, R182 ;  /* 0x000000b600b67308 */ /* 0x000f620000000800 */
        /* <DEDUP_REMOVED lines=28> */
[----:B------:R-:W-:Y:S05]  /*9ae0*/  LDSM.16.MT88.4 R164, [R228+0x15800] ;  /* 0x01580000e4a4783b */ /* 0x000fea0000004200 */
[C---:B------:R-:W-:Y:S06]  /*9af0*/  HMMA.16816.F32 R80, R4.reuse, R32, R80 ;  /* 0x000000200450723c */ /* 0x040fec0000001850 */
[C---:B------:R-:W-:Y:S01]  /*9b00*/  HMMA.16816.F32 R84, R4.reuse, R34, R84 ;  /* 0x000000220454723c */ /* 0x040fe20000001854 */
[----:B------:R-:W4:Y:S05]  /*9b10*/  LDSM.16.MT88.4 R32, [R228+0x11800] ;  /* 0x01180000e420783b */ /* 0x000f2a0000004200 */
[C---:B-----5:R-:W-:Y:S06]  /*9b20*/  HMMA.16816.F32 R88, R4.reuse, R28, R88 ;  /* 0x0000001c0458723c */ /* 0x060fec0000001858 */
        /* <DEDUP_REMOVED lines=9> */
[----:B------:R-:W-:Y:S01]  /*9bc0*/  HMMA.16816.F32 R144, R4, R14, R144 ;  /* 0x0000000e0490723c */ /* 0x000fe20000001890 */
[----:B------:R-:W1:Y:S06]  /*9bd0*/  LDSM.16.MT88.4 R12, [R226+0x13800] ;  /* 0x01380000e20c783b */ /* 0x000e6c0000004200 */
[----:B------:R-:W-:Y:S01]  /*9be0*/  F2FP.F16.F32.PACK_AB R4, R171, R170 ;  /* 0x000000aaab04723e */ /* 0x000fe200000000ff */
[----:B------:R-:W-:Y:S01]  /*9bf0*/  FADD.FTZ R170, R170, R237 ;  /* 0x000000edaaaa7221 */ /* 0x000fe20000010000 */
[----:B------:R-:W-:-:S02]  /*9c00*/  F2FP.F16.F32.PACK_AB R5, R185, R184 ;  /* 0x000000b8b905723e */ /* 0x000fc400000000ff */
[----:B------:R-:W-:Y:S01]  /*9c10*/  F2FP.F16.F32.PACK_AB R6, R189, R186 ;  /* 0x000000babd06723e */ /* 0x000fe200000000ff */
[----:B------:R-:W-:Y:S01]  /*9c20*/  FADD.FTZ R171, R171, R170 ;  /* 0x000000aaabab7221 */ /* 0x000fe20000010000 */
[----:B------:R-:W-:-:S03]  /*9c30*/  F2FP.F16.F32.PACK_AB R7, R182, R183 ;  /* 0x000000b7b607723e */ /* 0x000fc600000000ff */
[----:B------:R-:W-:-:S04]  /*9c40*/  FADD.FTZ R186, R186, R171 ;  /* 0x000000abbaba7221 */ /* 0x000fc80000010000 */
[----:B---3--:R-:W-:Y:S01]  /*9c50*/  HMMA.16816.F32 R56, R4, R20, R56 ;  /* 0x000000140438723c */ /* 0x008fe20000001838 */
[----:B------:R-:W-:-:S05]  /*9c60*/  FADD.FTZ R247, R189, R186 ;  /* 0x000000babdf77221 */ /* 0x000fca0000010000 */
        /* <DEDUP_REMOVED lines=24> */
[----:B------:R-:W-:Y:S01]  /*9df0*/  HMMA.16816.F32 R88, R4, R32, R88 ;  /* 0x000000200458723c */ /* 0x000fe20000001858 */
[----:B------:R-:W-:-:S04]  /*9e00*/  FADD.FTZ R9, R197, R196 ;  /* 0x000000c4c5097221 */ /* 0x000fc80000010000 */
[----:B------:R-:W-:Y:S01]  /*9e10*/  FADD.FTZ R9, R198, R9 ;  /* 0x00000009c6097221 */ /* 0x000fe20000010000 */
[----:B------:R-:W-:Y:S03]  /*9e20*/  HMMA.16816.F32 R92, R4, R34, R92 ;  /* 0x00000022045c723c */ /* 0x000fe6000000185c */
[----:B------:R-:W-:-:S03]  /*9e30*/  FADD.FTZ R200, R200, R9 ;  /* 0x00000009c8c87221 */ /* 0x000fc60000010000 */
[----:B------:R-:W-:Y:S01]  /*9e40*/  HMMA.16816.F32 R100, R4, R166, R100 ;  /* 0x000000a60464723c */ /* 0x000fe20000001864 */
[----:B------:R-:W-:-:S04]  /*9e50*/  FADD.FTZ R203, R203, R200 ;  /* 0x000000c8cbcb7221 */ /* 0x000fc80000010000 */
[----:B------:R-:W-:Y:S01]  /*9e60*/  FADD.FTZ R168, R168, R203 ;  /* 0x000000cba8a87221 */ /* 0x000fe20000010000 */
[----:B-----5:R-:W-:Y:S03]  /*9e70*/  HMMA.16816.F32 R104, R4, R28, R104 ;  /* 0x0000001c0468723c */ /* 0x020fe60000001868 */
[----:B------:R-:W-:-:S03]  /*9e80*/  FADD.FTZ R169, R169, R168 ;  /* 0x000000a8a9a97221 */ /* 0x000fc60000010000 */
[----:B------:R-:W-:Y:S01]  /*9e90*/  HMMA.16816.F32 R108, R4, R30, R108 ;  /* 0x0000001e046c723c */ /* 0x000fe2000000186c */
[----:B------:R-:W-:-:S04]  /*9ea0*/  FADD.FTZ R184, R184, R169 ;  /* 0x000000a9b8b87221 */ /* 0x000fc80000010000 */
[----:B------:R-:W-:Y:S01]  /*9eb0*/  FADD.FTZ R184, R185, R184 ;  /* 0x000000b8b9b87221 */ /* 0x000fe20000010000 */
[----:B------:R-:W-:Y:S03]  /*9ec0*/  HMMA.16816.F32 R112, R4, R24, R112 ;  /* 0x000000180470723c */ /* 0x000fe60000001870 */
[----:B------:R-:W-:-:S03]  /*9ed0*/  FADD.FTZ R183, R183, R184 ;  /* 0x000000b8b7b77221 */ /* 0x000fc60000010000 */
[----:B------:R-:W-:Y:S01]  /*9ee0*/  HMMA.16816.F32 R116, R4, R26, R116 ;  /* 0x0000001a0474723c */ /* 0x000fe20000001874 */
[----:B------:R-:W-:-:S05]  /*9ef0*/  FADD.FTZ R245, R182, R183 ;  /* 0x000000b7b6f57221 */ /* 0x000fca0000010000 */
[C---:B--2---:R-:W-:Y:S06]  /*9f00*/  HMMA.16816.F32 R128, R4.reuse, R16, R128 ;  /* 0x000000100480723c */ /* 0x044fec0000001880 */
[C---:B------:R-:W-:Y:S06]  /*9f10*/  HMMA.16816.F32 R132, R4.reuse, R18, R132 ;  /* 0x000000120484723c */ /* 0x040fec0000001884 */
[C---:B-1----:R-:W-:Y:S06]  /*9f20*/  HMMA.16816.F32 R136, R4.reuse, R12, R136 ;  /* 0x0000000c0488723c */ /* 0x042fec0000001888 */
[C---:B------:R-:W-:Y:S06]  /*9f30*/  HMMA.16816.F32 R140, R4.reuse, R14, R140 ;  /* 0x0000000e048c723c */ /* 0x040fec000000188c */
[C---:B------:R-:W-:Y:S06]  /*9f40*/  HMMA.16816.F32 R144, R4.reuse, R10, R144 ;  /* 0x0000000a0490723c */ /* 0x040fec0000001890 */
[C---:B---3--:R-:W-:Y:S06]  /*9f50*/  HMMA.16816.F32 R152, R4.reuse, R20, R152 ;  /* 0x000000140498723c */ /* 0x048fec0000001898 */
[C---:B------:R-:W-:Y:S06]  /*9f60*/  HMMA.16816.F32 R148, R4.reuse, R22, R148 ;  /* 0x000000160494723c */ /* 0x040fec0000001894 */
[----:B------:R-:W-:Y:S07]  /*9f70*/  HMMA.16816.F32 R96, R4, R164, R96 ;  /* 0x000000a40460723c */ /* 0x000fee0000001860 */
[----:B------:R-:W-:-:S15]  /*9f80*/  MOV R164, R178 ;  /* 0x000000b200a47202 */ /* 0x000fde0000000f00 */
[----:B------:R-:W-:-:S02]  /*9f90*/  NOP ;  /* 0x0000000000007918 */ /* 0x000fc40000000000 */
.L_x_2392:
[----:B------:R-:W-:-:S06]  /*9fa0*/  UISETP.GE.AND UP0, UPT, UR23, 0x1, UPT ;  /* 0x000000011700788c */ /* 0x000fcc000bf06270 */
[----:B------:R-:W-:-:S13]  /*9fb0*/  PLOP3.LUT P1, PT, PT, PT, UP0, 0x80, 0x0 ;  /* 0x000000000000781c */ /* 0x000fda0003f2f008 */
[----:B------:R-:W-:Y:S05]  /*9fc0*/  @!P1 BRA `(.L_x_2398) ;  /* 0x0000003800409947 */ /* 0x000fea0003800000 */
[----:B------:R-:W-:Y:S01]  /*9fd0*/  ULEA UR4, -UR8, URZ, 0x6 ;  /* 0x0000003f08047291 */ /* 0x000fe2000f8e313f */
[----:B------:R-:W-:Y:S01]  /*9fe0*/  IMAD.MOV.U32 R0, RZ, RZ, R3 ;  /* 0x000000ffff007224 */ /* 0x000fe200078e0003 */
[----:B------:R-:W-:Y:S01]  /*9ff0*/  ULEA UR5, -UR12, URZ, 0x6 ;  /* 0x0000003f0c057291 */ /* 0x000fe2000f8e313f */
[----:B------:R-:W-:Y:S01]  /*a000*/  IMAD.MOV.U32 R165, RZ, RZ, R164 ;  /* 0x000000ffffa57224 */ /* 0x000fe200078e00a4 */
[----:B------:R-:W-:Y:S02]  /*a010*/  USHF.R.S32.HI UR7, URZ, 0x1f, UR4 ;  /* 0x0000001f3f077899 */ /* 0x000fe40008011404 */
[----:B------:R-:W-:Y:S01]  /*a020*/  USHF.L.U64.HI UR9, UR8, 0x5, UR9 ;  /* 0x0000000508097899 */ /* 0x000fe20008010209 */
[----:B------:R-:W-:Y:S01]  /*a030*/  MOV R244, UR4 ;  /* 0x0000000400f47c02 */ /* 0x000fe20008000f00 */
[----:B------:R-:W-:Y:S02]  /*a040*/  USHF.L.U64.HI UR13, UR12, 0x5, UR13 ;  /* 0x000000050c0d7899 */ /* 0x000fe4000801020d */
[----:B------:R-:W-:Y:S01]  /*a050*/  MOV R238, UR7 ;  /* 0x0000000700ee7c02 */ /* 0x000fe20008000f00 */
[----:B------:R-:W-:-:S02]  /*a060*/  USHF.L.U32 UR8, UR8, 0x5, URZ ;  /* 0x0000000508087899 */ /* 0x000fc4000800063f */
[----:B------:R-:W-:Y:S02]  /*a070*/  USHF.L.U32 UR12, UR12, 0x5, URZ ;  /* 0x000000050c0c7899 */ /* 0x000fe4000800063f */
[----:B------:R-:W-:Y:S01]  /*a080*/  USHF.R.S32.HI UR6, URZ, 0x1f, UR5 ;  /* 0x0000001f3f067899 */ /* 0x000fe20008011405 */
[----:B------:R-:W-:-:S11]  /*a090*/  ULDC UR4, c[0x0][0x2ec] ;  /* 0x0000bb0000047ab9 */ /* 0x000fd60000000800 */
.L_x_2402:
[----:B------:R-:W-:Y:S04]  /*a0a0*/  DEPBAR.LE SB0, 0x0 ;  /* 0x000080000000791a */ /* 0x000fe80000000000 */
[----:B------:R-:W-:Y:S01]  /*a0b0*/  BAR.SYNC.DEFER_BLOCKING 0x0 ;  /* 0x0000000000007b1d */ /* 0x000fe20000010000 */
[----:B------:R-:W-:Y:S02]  /*a0c0*/  MOV R10, R244 ;  /* 0x000000f4000a7202 */ /* 0x000fe40000000f00 */
[----:B------:R-:W-:Y:S03]  /*a0d0*/  MOV R2, R238 ;  /* 0x000000ee00027202 */ /* 0x000fe60000000f00 */
[----:B------:R-:W-:Y:S05]  /*a0e0*/  @!P0 BRA `(.L_x_2399) ;  /* 0x0000000000fc8947 */ /* 0x000fea0003800000 */
[----:B------:R-:W1:Y:S01]  /*a0f0*/  LDC R7, c[0x0][0x380] ;  /* 0x0000e000ff077b82 */ /* 0x000e620000000800 */
[----:B------:R-:W-:Y:S04]  /*a100*/  USHF.L.U32 UR10, UR23, 0x6, URZ ;  /* 0x00000006170a7899 */ /* 0x000fe8000800063f */
[----:B------:R-:W-:Y:S02]  /*a110*/  UIADD3 UR7, UR10, -0x40, URZ ;  /* 0xffffffc00a077890 */ /* 0x000fe4000fffe03f */
[----:B------:R-:W-:Y:S04]  /*a120*/  IMAD.U32 R6, RZ, RZ, UR10 ;  /* 0x0000000aff067e24 */ /* 0x000fe8000f8e00ff */
[----:B------:R-:W-:Y:S02]  /*a130*/  MOV R4, UR7 ;  /* 0x0000000700047c02 */ /* 0x000fe40008000f00 */
[----:B------:R-:W-:Y:S02]  /*a140*/  IABS R6, R6 ;  /* 0x0000000600067213 */ /* 0x000fe40000000000 */
[----:B------:R-:W-:Y:S02]  /*a150*/  IABS R4, R4 ;  /* 0x0000000400047213 */ /* 0x000fe40000000000 */
[----:B-1----:R-:W-:Y:S04]  /*a160*/  IABS R2, R7 ;  /* 0x0000000700027213 */ /* 0x002fe80000000000 */
[----:B------:R-:W1:Y:S10]  /*a170*/  I2F.RP R5, R2 ;  /* 0x0000000200057306 */ /* 0x000e740000209400 */
[----:B-1----:R-:W1:Y:S02]  /*a180*/  MUFU.RCP R3, R5 ;  /* 0x0000000500037308 */ /* 0x002e640000001000 */
[----:B-1----:R-:W-:Y:S08]  /*a190*/  VIADD R8, R3, 0xffffffe ;  /* 0x0ffffffe03087836 */ /* 0x002ff00000000000 */
[----:B------:R-:W1:Y:S02]  /*a1a0*/  F2I.FTZ.U32.TRUNC.NTZ R9, R8 ;  /* 0x0000000800097305 */ /* 0x000e64000021f000 */
[--C-:B-1----:R-:W-:Y:S02]  /*a1b0*/  IMAD.MOV R3, RZ, RZ, -R9.reuse ;  /* 0x000000ffff037224 */ /* 0x102fe400078e0a09 */
[----:B------:R-:W-:Y:S02]  /*a1c0*/  IMAD.MOV.U32 R8, RZ, RZ, RZ ;  /* 0x000000ffff087224 */ /* 0x000fe400078e00ff */
[----:B------:R-:W-:Y:S04]  /*a1d0*/  IMAD R3, R3, R2, RZ ;  /* 0x0000000203037224 */ /* 0x000fe800078e02ff */
[----:B------:R-:W-:Y:S06]  /*a1e0*/  IMAD.HI.U32 R9, R9, R3, R8 ;  /* 0x0000000309097227 */ /* 0x000fec00078e0008 */
[C---:B------:R-:W-:Y:S04]  /*a1f0*/  IMAD.HI.U32 R8, R9.reuse, R4, RZ ;  /* 0x0000000409087227 */ /* 0x040fe800078e00ff */
[----:B------:R-:W-:Y:S01]  /*a200*/  IMAD.HI.U32 R9, R9, R6, RZ ;  /* 0x0000000609097227 */ /* 0x000fe200078e00ff */
[----:B------:R-:W-:Y:S03]  /*a210*/  IADD3 R3, -R8, RZ, RZ ;  /* 0x000000ff08037210 */ /* 0x000fe60007ffe1ff */
[----:B------:R-:W-:Y:S02]  /*a220*/  IMAD.MOV R5, RZ, RZ, -R9 ;  /* 0x000000ffff057224 */ /* 0x000fe400078e0a09 */
[C---:B------:R-:W-:Y:S01]  /*a230*/  IMAD R4, R2.reuse, R3, R4 ;  /* 0x0000000302047224 */ /* 0x040fe200078e0204 */
[----:B------:R-:W-:Y:S01]  /*a240*/  LOP3.LUT R3, R7, UR10, RZ, 0x3c, !PT ;  /* 0x0000000a07037c12 */ /* 0x000fe2000f8e3cff */
[C---:B------:R-:W-:Y:S03]  /*a250*/  IMAD R6, R2.reuse, R5, R6 ;  /* 0x0000000502067224 */ /* 0x040fe600078e0206 */
[C---:B------:R-:W-:Y:S02]  /*a260*/  ISETP.GT.U32.AND P2, PT, R2.reuse, R4, PT ;  /* 0x000000040200720c */ /* 0x040fe40003f44070 */
[----:B------:R-:W-:Y:S02]  /*a270*/  ISETP.GT.U32.AND P4, PT, R2, R6, PT ;  /* 0x000000060200720c */ /* 0x000fe40003f84070 */
[----:B------:R-:W-:Y:S02]  /*a280*/  ISETP.GE.AND P3, PT, R3, RZ, PT ;  /* 0x000000ff0300720c */ /* 0x000fe40003f66270 */
[----:B------:R-:W-:Y:S07]  /*a290*/  LOP3.LUT R3, RZ, R7, RZ, 0x33, !PT ;  /* 0x00000007ff037212 */ /* 0x000fee00078e33ff */
[----:B------:R-:W-:Y:S02]  /*a2a0*/  @!P2 IMAD.IADD R4, R4, 0x1, -R2 ;  /* 0x000000010404a824 */ /* 0x000fe400078e0a02 */
[-C--:B------:R-:W-:Y:S01]  /*a2b0*/  @!P4 IADD3 R6, R6, -R2.reuse, RZ ;  /* 0x800000020606c210 */ /* 0x080fe20007ffe0ff */
[----:B------:R-:W-:Y:S01]  /*a2c0*/  @!P2 VIADD R8, R8, 0x1 ;  /* 0x000000010808a836 */ /* 0x000fe20000000000 */
[----:B------:R-:W-:Y:S01]  /*a2d0*/  ISETP.NE.AND P2, PT, R7, RZ, PT ;  /* 0x000000ff0700720c */ /* 0x000fe20003f45270 */
[----:B------:R-:W-:Y:S01]  /*a2e0*/  @!P4 VIADD R9, R9, 0x1 ;  /* 0x000000010909c836 */ /* 0x000fe20000000000 */
[-C--:B------:R-:W-:Y:S02]  /*a2f0*/  ISETP.GE.U32.AND P5, PT, R4, R2.reuse, PT ;  /* 0x000000020400720c */ /* 0x080fe40003fa6070 */
[----:B------:R-:W-:Y:S01]  /*a300*/  ISETP.GE.U32.AND P6, PT, R6, R2, PT ;  /* 0x000000020600720c */ /* 0x000fe20003fc6070 */
[----:B------:R-:W1:Y:S01]  /*a310*/  LDC.64 R4, c[0x0][0x250] ;  /* 0x00009400ff047b82 */ /* 0x000e620000000a00 */
[----:B------:R-:W-:Y:S04]  /*a320*/  LOP3.LUT R2, R7, UR7, RZ, 0x3c, !PT ;  /* 0x0000000707027c12 */ /* 0x000fe8000f8e3cff */
[----:B------:R-:W-:Y:S05]  /*a330*/  ISETP.GE.AND P1, PT, R2, RZ, PT ;  /* 0x000000ff0200720c */ /* 0x000fea0003f26270 */
[----:B------:R-:W-:Y:S02]  /*a340*/  @P5 IADD3 R8, R8, 0x1, RZ ;  /* 0x0000000108085810 */ /* 0x000fe40007ffe0ff */
[----:B------:R-:W-:Y:S05]  /*a350*/  @P6 VIADD R9, R9, 0x1 ;  /* 0x0000000109096836 */ /* 0x000fea0000000000 */
[----:B------:R-:W-:Y:S01]  /*a360*/  @!P3 IADD3 R9, -R9, RZ, RZ ;  /* 0x000000ff0909b210 */ /* 0x000fe20007ffe1ff */
[----:B------:R-:W-:Y:S05]  /*a370*/  @!P1 IMAD.MOV R8, RZ, RZ, -R8 ;  /* 0x000000ffff089224 */ /* 0x000fea00078e0a08 */
[C---:B------:R-:W-:Y:S02]  /*a380*/  SEL R11, R3.reuse, R8, !P2 ;  /* 0x00000008030b7207 */ /* 0x040fe40005000000 */
[----:B------:R-:W-:Y:S02]  /*a390*/  SEL R3, R3, R9, !P2 ;  /* 0x0000000903037207 */ /* 0x000fe40005000000 */
[-C--:B------:R-:W-:Y:S02]  /*a3a0*/  LEA R14, P2, R11, R240.reuse, 0x2 ;  /* 0x000000f00b0e7211 */ /* 0x080fe400078410ff */
[C---:B------:R-:W-:Y:S01]  /*a3b0*/  LEA R12, P1, R3.reuse, R240, 0x2 ;  /* 0x000000f0030c7211 */ /* 0x040fe200078210ff */
[----:B------:R-:W-:Y:S01]  /*a3c0*/  IMAD.IADD R6, R3, 0x1, -R11 ;  /* 0x0000000103067824 */ /* 0x000fe200078e0a0b */
[-C--:B------:R-:W-:Y:S02]  /*a3d0*/  LEA.HI.X.SX32 R15, R11, R241.reuse, 0x2, P2 ;  /* 0x000000f10b0f7211 */ /* 0x080fe400010f16ff */
[----:B------:R-:W-:Y:S01]  /*a3e0*/  LEA.HI.X.SX32 R13, R3, R241, 0x2, P1 ;  /* 0x000000f1030d7211 */ /* 0x000fe200008f16ff */
[----:B------:R-:W-:Y:S01]  /*a3f0*/  IMAD R7, R6, R7, -0x40 ;  /* 0xffffffc006077424 */ /* 0x000fe200078e0207 */
[----:B------:R-:W2:Y:S01]  /*a400*/  LDC.64 R2, c[0x0][0x238] ;  /* 0x00008e00ff027b82 */ /* 0x000ea20000000a00 */
[----:B------:R-:W3:Y:S03]  /*a410*/  LDG.E R8, desc[UR18][R14.64] ;  /* 0x000000120e087981 */ /* 0x000ee6000c1e1900 */
[----:B------:R-:W-:Y:S01]  /*a420*/  SHF.R.S32.HI R11, RZ, 0x1f, R7 ;  /* 0x0000001fff0b7819 */ /* 0x000fe20000011407 */
[----:B------:R-:W3:Y:S04]  /*a430*/  LDG.E R9, desc[UR18][R12.64] ;  /* 0x000000120c097981 */ /* 0x000ee8000c1e1900 */
[-C--:B-1----:R-:W-:Y:S02]  /*a440*/  IMAD R6, R11, R4.reuse, RZ ;  /* 0x000000040b067224 */ /* 0x082fe400078e02ff */
[C---:B------:R-:W-:Y:S04]  /*a450*/  IMAD.WIDE.U32 R10, R7.reuse, R4, RZ ;  /* 0x00000004070a7225 */ /* 0x040fe800078e00ff */
[----:B------:R-:W-:Y:S04]  /*a460*/  IMAD R6, R7, R5, R6 ;  /* 0x0000000507067224 */ /* 0x000fe800078e0206 */
[----:B------:R-:W-:Y:S01]  /*a470*/  IMAD.IADD R11, R11, 0x1, R6 ;  /* 0x000000010b0b7824 */ /* 0x000fe200078e0206 */
[----:B---3--:R-:W-:Y:S04]  /*a480*/  IADD3 R8, -R9, R8, RZ ;  /* 0x0000000809087210 */ /* 0x008fe80007ffe1ff */
[----:B------:R-:W-:Y:S01]  /*a490*/  SHF.R.S32.HI R5, RZ, 0x1f, R8 ;  /* 0x0000001fff057819 */ /* 0x000fe20000011408 */
[CC--:B--2---:R-:W-:Y:S04]  /*a4a0*/  IMAD.WIDE.U32 R10, R8.reuse, R2.reuse, R10 ;  /* 0x00000002080a7225 */ /* 0x0c4fe800078e000a */
[----:B------:R-:W-:Y:S04]  /*a4b0*/  IMAD R5, R5, R2, RZ ;  /* 0x0000000205057224 */ /* 0x000fe800078e02ff */
[----:B------:R-:W-:Y:S05]  /*a4c0*/  IMAD R5, R8, R3, R5 ;  /* 0x0000000308057224 */ /* 0x000fea00078e0205 */
[----:B------:R-:W-:Y:S07]  /*a4d0*/  IADD3 R2, R11, R5, RZ ;  /* 0x000000050b027210 */ /* 0x000fee0007ffe0ff */
.L_x_2399:
[C---:B------:R-:W-:Y:S01]  /*a4e0*/  LEA R236, P1, R10.reuse, R236, 0x1 ;  /* 0x000000ec0aec7211 */ /* 0x040fe200078208ff */
[----:B------:R-:W-:Y:S03]  /*a4f0*/  UISETP.GE.AND UP0, UPT, UR23, 0x2, UPT ;  /* 0x000000021700788c */ /* 0x000fe6000bf06270 */
[----:B------:R-:W-:Y:S02]  /*a500*/  LEA.HI.X R235, R10, R235, R2, 0x1, P1 ;  /* 0x000000eb0aeb7211 */ /* 0x000fe400008f0c02 */
[----:B------:R-:W-:Y:S03]  /*a510*/  IADD3 R248, P1, R236, UR8, RZ ;  /* 0x00000008ecf87c10 */ /* 0x000fe6000ff3e0ff */
[----:B------:R-:W-:Y:S01]  /*a520*/  IMAD.MOV.U32 R237, RZ, RZ, R235 ;  /* 0x000000ffffed7224 */ /* 0x000fe200078e00eb */
[----:B------:R-:W-:Y:S02]  /*a530*/  IADD3.X R249, R235, UR9, RZ, P1, !PT ;  /* 0x00000009ebf97c10 */ /* 0x000fe40008ffe4ff */
[----:B------:R-:W-:Y:S02]  /*a540*/  IADD3 R166, P1, R248, UR8, RZ ;  /* 0x00000008f8a67c10 */ /* 0x000fe4000ff3e0ff */
[----:B------:R-:W-:Y:S01]  /*a550*/  @!PT LDS RZ, [RZ] ;  /* 0x00000000fffff984 */ /* 0x000fe20000000800 */
[----:B------:R-:W-:Y:S01]  /*a560*/  @!PT LDS RZ, [RZ] ;  /* 0x00000000fffff984 */ /* 0x000fe20000000800 */
[----:B------:R-:W-:Y:S01]  /*a570*/  @!PT LDS RZ, [RZ] ;  /* 0x00000000fffff984 */ /* 0x000fe20000000800 */
[----:B------:R1:W-:Y:S02]  /*a580*/  LDGSTS.E.BYPASS.LTC128B.128 [R239+0x10000], desc[UR18][R236.64] ;  /* 0x10000000ecef7fae */ /* 0x0003e4000b901d52 */
[----:B------:R-:W-:Y:S02]  /*a590*/  IADD3.X R167, R249, UR9, RZ, P1, !PT ;  /* 0x00000009f9a77c10 */ /* 0x000fe40008ffe4ff */
[----:B------:R1:W-:Y:S01]  /*a5a0*/  LDGSTS.E.BYPASS.LTC128B.128 [R239+0x12000], desc[UR18][R236.64+0x80] ;  /* 0x12000080ecef7fae */ /* 0x0003e2000b901d52 */
[----:B------:R-:W-:Y:S03]  /*a5b0*/  IADD3 R2, P1, R166, UR8, RZ ;  /* 0x00000008a6027c10 */ /* 0x000fe6000ff3e0ff */
[----:B------:R1:W-:Y:S01]  /*a5c0*/  LDGSTS.E.BYPASS.LTC128B.128 [R239+0x14000], desc[UR18][R236.64+0x100] ;  /* 0x14000100ecef7fae */ /* 0x0003e2000b901d52 */
[----:B------:R-:W-:Y:S02]  /*a5d0*/  IADD3.X R3, R167, UR9, RZ, P1, !PT ;  /* 0x00000009a7037c10 */ /* 0x000fe40008ffe4ff */
[----:B------:R-:W-:Y:S01]  /*a5e0*/  PLOP3.LUT P1, PT, PT, PT, UP0, 0x80, 0x0 ;  /* 0x000000000000781c */ /* 0x000fe20003f2f008 */
        /* <DEDUP_REMOVED lines=13> */
[----:B------:R-:W-:Y:S04]  /*a6c0*/  LDSM.16.M88.4 R168, [R234] ;  /* 0x00000000eaa8783b */ /* 0x000fe80000000200 */
[----:B------:R-:W2:Y:S04]  /*a6d0*/  LDSM.16.M88.4 R172, [R233+0x8000] ;  /* 0x00800000e9ac783b */ /* 0x000ea80000000200 */
[----:B------:R-:W3:Y:S04]  /*a6e0*/  LDSM.16.M88.4 R176, [R233+0x8800] ;  /* 0x00880000e9b0783b */ /* 0x000ee80000000200 */
[----:B------:R-:W4:Y:S04]  /*a6f0*/  LDSM.16.M88.4 R180, [R233+0x9000] ;  /* 0x00900000e9b4783b */ /* 0x000f280000000200 */
[----:B------:R-:W5:Y:S04]  /*a700*/  LDSM.16.M88.4 R184, [R233+0x9800] ;  /* 0x00980000e9b8783b */ /* 0x000f680000000200 */
[----:B------:R-:W0:Y:S04]  /*a710*/  LDGDEPBAR ;  /* 0x00000000000079af */ /* 0x000e280000000000 */
        /* <DEDUP_REMOVED lines=208> */
[----:B------:R-:W-:Y:S02]  /*b420*/  MOV R170, UR5 ;  /* 0x0000000500aa7c02 */ /* 0x000fe40008000f00 */
[----:B------:R-:W-:Y:S01]  /*b430*/  MOV R167, UR6 ;  /* 0x0000000600a77c02 */ /* 0x000fe20008000f00 */
[----:B------:R-:W-:Y:S06]  /*b440*/  @!P0 BRA `(.L_x_2401) ;  /* 0x0000000400008947 */ /* 0x000fec0003800000 */
[----:B------:R-:W1:Y:S01]  /*b450*/  LDC R169, c[0x0][0x380] ;  /* 0x0000e000ffa97b82 */ /* 0x000e620000000800 */
[----:B------:R-:W-:Y:S04]  /*b460*/  USHF.L.U32 UR7, UR23, 0x6, URZ ;  /* 0x0000000617077899 */ /* 0x000fe8000800063f */
[----:B------:R-:W-:Y:S02]  /*b470*/  UIADD3 UR10, UR7, -0x80, URZ ;  /* 0xffffff80070a7890 */ /* 0x000fe4000fffe03f */
[----:B------:R-:W-:Y:S04]  /*b480*/  UIADD3 UR7, UR7, -0x40, URZ ;  /* 0xffffffc007077890 */ /* 0x000fe8000fffe03f */
[----:B------:R-:W-:Y:S02]  /*b490*/  MOV R164, UR10 ;  /* 0x0000000a00a47c02 */ /* 0x000fe40008000f00 */
[----:B------:R-:W-:Y:S02]  /*b4a0*/  IMAD.U32 R166, RZ, RZ, UR7 ;  /* 0x00000007ffa67e24 */ /* 0x000fe4000f8e00ff */
[----:B------:R-:W-:Y:S03]  /*b4b0*/  IABS R164, R164 ;  /* 0x000000a400a47213 */ /* 0x000fe60000000000 */
        /* <DEDUP_REMOVED lines=24> */
[C---:B------:R-:W-:Y:S01]  /*b640*/  ISETP.NE.AND P2, PT, R169.reuse, RZ, PT ;  /* 0x000000ffa900720c */ /* 0x040fe20003f45270 */
[----:B------:R-:W-:Y:S01]  /*b650*/  @!P4 VIADD R170, R170, 0x1 ;  /* 0x00000001aaaac836 */ /* 0x000fe20000000000 */
[-C--:B------:R-:W-:Y:S02]  /*b660*/  ISETP.GE.U32.AND P5, PT, R164, R2.reuse, PT ;  /* 0x00000002a400720c */ /* 0x080fe40003fa6070 */
[----:B------:R-:W-:Y:S02]  /*b670*/  ISETP.GE.U32.AND P6, PT, R166, R2, PT ;  /* 0x00000002a600720c */ /* 0x000fe40003fc6070 */
[----:B------:R-:W-:Y:S01]  /*b680*/  LOP3.LUT R2, R169, UR10, RZ, 0x3c, !PT ;  /* 0x0000000aa9027c12 */ /* 0x000fe2000f8e3cff */
[----:B------:R-:W1:Y:S03]  /*b690*/  LDC.64 R166, c[0x0][0x248] ;  /* 0x00009200ffa67b82 */ /* 0x000e660000000a00 */
        /* <DEDUP_REMOVED lines=17> */
[----:B-1----:R-:W-:Y:S04]  /*b7b0*/  IMAD R164, R173, R166, RZ ;  /* 0x000000a6ada47224 */ /* 0x002fe800078e02ff */
[----:B------:R-:W-:Y:S01]  /*b7c0*/  IMAD R164, R169, R167, R164 ;  /* 0x000000a7a9a47224 */ /* 0x000fe200078e02a4 */
[----:B---3--:R-:W-:Y:S01]  /*b7d0*/  IADD3 R168, -R171, R168, RZ ;  /* 0x000000a8aba87210 */ /* 0x008fe20007ffe1ff */
[----:B------:R-:W-:Y:S03]  /*b7e0*/  IMAD.WIDE.U32 R170, R169, R166, RZ ;  /* 0x000000a6a9aa7225 */ /* 0x000fe600078e00ff */
[----:B------:R-:W-:Y:S01]  /*b7f0*/  SHF.R.S32.HI R167, RZ, 0x1f, R168 ;  /* 0x0000001fffa77819 */ /* 0x000fe200000114a8 */
[----:B------:R-:W-:Y:S04]  /*b800*/  IMAD.IADD R171, R171, 0x1, R164 ;  /* 0x00000001abab7824 */ /* 0x000fe800078e02a4 */
[-C--:B--2---:R-:W-:Y:S02]  /*b810*/  IMAD R167, R167, R2.reuse, RZ ;  /* 0x00000002a7a77224 */ /* 0x084fe400078e02ff */
[C---:B------:R-:W-:Y:S04]  /*b820*/  IMAD.WIDE.U32 R170, R168.reuse, R2, R170 ;  /* 0x00000002a8aa7225 */ /* 0x040fe800078e00aa */
[----:B------:R-:W-:Y:S05]  /*b830*/  IMAD R167, R168, R3, R167 ;  /* 0x00000003a8a77224 */ /* 0x000fea00078e02a7 */
[----:B------:R-:W-:Y:S07]  /*b840*/  IADD3 R167, R171, R167, RZ ;  /* 0x000000a7aba77210 */ /* 0x000fee0007ffe0ff */
.L_x_2401:
[C---:B------:R-:W-:Y:S04]  /*b850*/  LEA R242, P1, R170.reuse, R242, 0x1 ;  /* 0x000000f2aaf27211 */ /* 0x040fe800078208ff */
[----:B------:R-:W-:Y:S02]  /*b860*/  LEA.HI.X R243, R170, R243, R167, 0x1, P1 ;  /* 0x000000f3aaf37211 */ /* 0x000fe400008f0ca7 */
[----:B------:R-:W-:Y:S03]  /*b870*/  IADD3 R168, P1, R242, UR12, RZ ;  /* 0x0000000cf2a87c10 */ /* 0x000fe6000ff3e0ff */
        /* <DEDUP_REMOVED lines=9> */
[----:B------:R-:W-:Y:S03]  /*b910*/  IADD3 R2, P1, R166, UR12, RZ ;  /* 0x0000000ca6027c10 */ /* 0x000fe6000ff3e0ff */
[----:B------:R1:W-:Y:S01]  /*b920*/  LDGSTS.E.BYPASS.LTC128B.128 [R239+0xe000], desc[UR18][R242.64+0x180] ;  /* 0x0e000180f2ef7fae */ /* 0x0003e2000b901d52 */
[----:B------:R-:W-:Y:S03]  /*b930*/  IADD3.X R3, R167, UR13, RZ, P1, !PT ;  /* 0x0000000da7037c10 */ /* 0x000fe60008ffe4ff */
        /* <DEDUP_REMOVED lines=13> */
.L_x_2400:
[----:B-1----:R-:W-:Y:S01]  /*ba10*/  FMNMX.FTZ R2, R4, R165, !PT ;  /* 0x000000a504027209 */ /* 0x002fe20007810000 */
[----:B------:R-:W-:Y:S01]  /*ba20*/  LDSM.16.MT88.4 R172, [R226+0x10000] ;  /* 0x01000000e2ac783b */ /* 0x000fe20000004200 */
[----:B------:R-:W-:Y:S01]  /*ba30*/  FMNMX.FTZ R164, R6, R0, !PT ;  /* 0x0000000006a47209 */ /* 0x000fe20007810000 */
[----:B------:R-:W-:Y:S01]  /*ba40*/  UISETP.GT.AND UP0, UPT, UR23, 0x1, UPT ;  /* 0x000000011700788c */ /* 0x000fe2000bf04270 */
[----:B------:R-:W-:Y:S01]  /*ba50*/  FMNMX.FTZ R3, R5, R2, !PT ;  /* 0x0000000205037209 */ /* 0x000fe20007810000 */
[----:B------:R-:W-:Y:S01]  /*ba60*/  UIADD3 UR23, UR23, -0x1, URZ ;  /* 0xffffffff17177890 */ /* 0x000fe2000fffe03f */
        /* <DEDUP_REMOVED lines=64> */
[----:B--2---:R-:W-:Y:S01]  /*be70*/  FFMA.FTZ R167, R10, UR4, -R202 ;  /* 0x000000040aa77c23 */ /* 0x004fe200080108ca */
        /* <DEDUP_REMOVED lines=82> */
[----:B------:R-:W-:Y:S01]  /*c3a0*/  MUFU.EX2 R205, R205 ;  /* 0x000000cd00cd7308 */ /* 0x000fe20000000800 */
[----:B------:R-:W-:Y:S03]  /*c3b0*/  PLOP3.LUT P1, PT, PT, PT, UP0, 0x80, 0x0 ;  /* 0x000000000000781c */ /* 0x000fe60003f2f008 */
[C---:B------:R-:W-:Y:S01]  /*c3c0*/  FMUL.FTZ R100, R2.reuse, R100 ;  /* 0x0000006402647220 */ /* 0x040fe20000410000 */
[C---:B------:R-:W-:Y:S01]  /*c3d0*/  HMMA.16816.F32 R36, R160.reuse, R170, R36 ;  /* 0x000000aaa024723c */ /* 0x040fe20000001824 */
[----:B------:R-:W1:Y:S04]  /*c3e0*/  LDSM.16.MT88.4 R168, [R228+0x12000] ;  /* 0x01200000e4a8783b */ /* 0x000e680000004200 */
        /* <DEDUP_REMOVED lines=11> */
[C---:B------:R-:W-:Y:S05]  /*c4a0*/  HMMA.16816.F32 R56, R160.reuse, R180, R56 ;  /* 0x000000b4a038723c */ /* 0x040fea0000001838 */
[C---:B------:R-:W-:Y:S01]  /*c4b0*/  FMUL.FTZ R106, R0.reuse, R106 ;  /* 0x0000006a006a7220 */ /* 0x040fe20000410000 */
[C---:B------:R-:W-:Y:S01]  /*c4c0*/  HMMA.16816.F32 R60, R160.reuse, R182, R60 ;  /* 0x000000b6a03c723c */ /* 0x040fe2000000183c */
[----:B------:R-:W4:Y:S04]  /*c4d0*/  LDSM.16.MT88.4 R180, [R224+0x12000] ;  /* 0x01200000e0b4783b */ /* 0x000f280000004200 */
[----:B------:R-:W-:Y:S01]  /*c4e0*/  FMUL.FTZ R107, R0, R107 ;  /* 0x0000006b006b7220 */ /* 0x000fe20000410000 */
[C---:B-1----:R-:W-:Y:S05]  /*c4f0*/  HMMA.16816.F32 R64, R160.reuse, R168, R64 ;  /* 0x000000a8a040723c */ /* 0x042fea0000001840 */
        /* <DEDUP_REMOVED lines=14> */
[C---:B----4-:R-:W-:Y:S05]  /*c5e0*/  HMMA.16816.F32 R88, R160.reuse, R180, R88 ;  /* 0x000000b4a058723c */ /* 0x050fea0000001858 */
        /* <DEDUP_REMOVED lines=25> */
[C---:B----4-:R-:W-:Y:S03]  /*c780*/  HMMA.16816.F32 R120, R160.reuse, R180, R120 ;  /* 0x000000b4a078723c */ /* 0x050fe60000001878 */
[C---:B------:R-:W-:Y:S01]  /*c790*/  FMUL.FTZ R128, R2.reuse, R128 ;  /* 0x0000008002807220 */ /* 0x040fe20000410000 */
[----:B------:R-:W-:Y:S01]  /*c7a0*/  FMUL.FTZ R129, R2, R129 ;  /* 0x0000008102817220 */ /* 0x000fe20000410000 */
[C---:B------:R-:W-:Y:S01]  /*c7b0*/  FMUL.FTZ R130, R0.reuse, R130 ;  /* 0x0000008200827220 */ /* 0x040fe20000410000 */
[C---:B------:R-:W-:Y:S01]  /*c7c0*/  HMMA.16816.F32 R124, R160.reuse, R182, R124 ;  /* 0x000000b6a07c723c */ /* 0x040fe2000000187c */
[----:B------:R-:W-:Y:S04]  /*c7d0*/  LDSM.16.MT88.4 R180, [R224+0x10800] ;  /* 0x01080000e0b4783b */ /* 0x000fe80000004200 */
[----:B------:R-:W-:Y:S01]  /*c7e0*/  FMUL.FTZ R131, R0, R131 ;  /* 0x0000008300837220 */ /* 0x000fe20000410000 */
[C---:B------:R-:W-:Y:S01]  /*c7f0*/  FMUL.FTZ R132, R2.reuse, R132 ;  /* 0x0000008402847220 */ /* 0x040fe20000410000 */
[----:B------:R-:W-:Y:S01]  /*c800*/  FMUL.FTZ R133, R2, R133 ;  /* 0x0000008502857220 */ /* 0x000fe20000410000 */
[C---:B------:R-:W-:Y:S03]  /*c810*/  FMUL.FTZ R134, R0.reuse, R134 ;  /* 0x0000008600867220 */ /* 0x040fe60000410000 */
[----:B------:R-:W-:Y:S01]  /*c820*/  FMUL.FTZ R135, R0, R135 ;  /* 0x0000008700877220 */ /* 0x000fe20000410000 */
[C---:B-1----:R-:W-:Y:S03]  /*c830*/  HMMA.16816.F32 R128, R160.reuse, R168, R128 ;  /* 0x000000a8a080723c */ /* 0x042fe60000001880 */
[----:B------:R-:W-:Y:S01]  /*c840*/  FFMA.FTZ R206, R13, UR4, -R204 ;  /* 0x000000040dce7c23 */ /* 0x000fe200080108cc */
[C---:B------:R-:W-:Y:S01]  /*c850*/  FMUL.FTZ R13, R2.reuse, R157 ;  /* 0x0000009d020d7220 */ /* 0x040fe20000410000 */
[C---:B------:R-:W-:Y:S01]  /*c860*/  FMUL.FTZ R136, R2.reuse, R136 ;  /* 0x0000008802887220 */ /* 0x040fe20000410000 */
[C---:B------:R-:W-:Y:S01]  /*c870*/  HMMA.16816.F32 R132, R160.reuse, R170, R132 ;  /* 0x000000aaa084723c */ /* 0x040fe20000001884 */
[----:B------:R-:W1:Y:S02]  /*c880*/  LDSM.16.MT88.4 R168, [R224+0x16000] ;  /* 0x01600000e0a8783b */ /* 0x000e640000004200 */
[----:B------:R-:W4:Y:S02]  /*c890*/  MUFU.EX2 R206, R206 ;  /* 0x000000ce00ce7308 */ /* 0x000f240000000800 */
[----:B------:R-:W-:Y:S01]  /*c8a0*/  FMUL.FTZ R137, R2, R137 ;  /* 0x0000008902897220 */ /* 0x000fe20000410000 */
[C---:B------:R-:W-:Y:S01]  /*c8b0*/  FMUL.FTZ R138, R0.reuse, R138 ;  /* 0x0000008a008a7220 */ /* 0x040fe20000410000 */
[----:B------:R-:W-:Y:S01]  /*c8c0*/  FMUL.FTZ R139, R0, R139 ;  /* 0x0000008b008b7220 */ /* 0x000fe20000410000 */
[--C-:B------:R-:W-:Y:S03]  /*c8d0*/  FFMA.FTZ R207, R14, UR4, -R202.reuse ;  /* 0x000000040ecf7c23 */ /* 0x100fe600080108ca */
[----:B------:R-:W-:Y:S01]  /*c8e0*/  FFMA.FTZ R246, R15, UR4, -R202 ;  /* 0x000000040ff67c23 */ /* 0x000fe200080108ca */
[C---:B------:R-:W-:Y:S01]  /*c8f0*/  FMUL.FTZ R14, R0.reuse, R158 ;  /* 0x0000009e000e7220 */ /* 0x040fe20000410000 */
[----:B------:R-:W-:Y:S01]  /*c900*/  FMUL.FTZ R15, R0, R159 ;  /* 0x0000009f000f7220 */ /* 0x000fe20000410000 */
[C---:B--2---:R-:W-:Y:S01]  /*c910*/  HMMA.16816.F32 R136, R160.reuse, R172, R136 ;  /* 0x000000aca088723c */ /* 0x044fe20000001888 */
[----:B------:R-:W2:Y:S01]  /*c920*/  LDSM.16.MT88.4 R156, [R228+0x10800] ;  /* 0x01080000e49c783b */ /* 0x000ea20000004200 */
[----:B------:R-:W-:Y:S01]  /*c930*/  MUFU.EX2 R207, R207 ;  /* 0x000000cf00cf7308 */ /* 0x000fe20000000800 */
[C---:B------:R-:W-:Y:S01]  /*c940*/  FMUL.FTZ R140, R2.reuse, R140 ;  /* 0x0000008c028c7220 */ /* 0x040fe20000410000 */
[----:B------:R-:W-:Y:S01]  /*c950*/  FMUL.FTZ R141, R2, R141 ;  /* 0x0000008d028d7220 */ /* 0x000fe20000410000 */
[C---:B------:R-:W-:Y:S01]  /*c960*/  FMUL.FTZ R142, R0.reuse, R142 ;  /* 0x0000008e008e7220 */ /* 0x040fe20000410000 */
[----:B------:R-:W-:Y:S01]  /*c970*/  FMUL.FTZ R143, R0, R143 ;  /* 0x0000008f008f7220 */ /* 0x000fe20000410000 */
[--C-:B------:R-:W-:Y:S01]  /*c980*/  FFMA.FTZ R237, R16, UR4, -R204.reuse ;  /* 0x0000000410ed7c23 */ /* 0x100fe200080108cc */
[----:B------:R-:W-:Y:S04]  /*c990*/  FFMA.FTZ R248, R17, UR4, -R204 ;  /* 0x0000000411f87c23 */ /* 0x000fe800080108cc */
[----:B------:R-:W5:Y:S01]  /*c9a0*/  MUFU.EX2 R246, R246 ;  /* 0x000000f600f67308 */ /* 0x000f620000000800 */
[--C-:B------:R-:W-:Y:S01]  /*c9b0*/  FFMA.FTZ R249, R18, UR4, -R202.reuse ;  /* 0x0000000412f97c23 */ /* 0x100fe200080108ca */
[----:B------:R-:W-:Y:S01]  /*c9c0*/  FFMA.FTZ R250, R19, UR4, -R202 ;  /* 0x0000000413fa7c23 */ /* 0x000fe200080108ca */
[C---:B------:R-:W-:Y:S01]  /*c9d0*/  HMMA.16816.F32 R140, R160.reuse, R174, R140 ;  /* 0x000000aea08c723c */ /* 0x040fe2000000188c */
[----:B------:R-:W2:Y:S02]  /*c9e0*/  LDSM.16.MT88.4 R172, [R226+0x10800] ;  /* 0x01080000e2ac783b */ /* 0x000ea40000004200 */
[C---:B------:R-:W-:Y:S01]  /*c9f0*/  FMUL.FTZ R144, R2.reuse, R144 ;  /* 0x0000009002907220 */ /* 0x040fe20000410000 */
[----:B------:R-:W-:Y:S01]  /*ca00*/  FMUL.FTZ R145, R2, R145 ;  /* 0x0000009102917220 */ /* 0x000fe20000410000 */
[C---:B------:R-:W-:Y:S01]  /*ca10*/  FMUL.FTZ R146, R0.reuse, R146 ;  /* 0x0000009200927220 */ /* 0x040fe20000410000 */
[C---:B---3--:R-:W-:Y:S01]  /*ca20*/  HMMA.16816.F32 R12, R160.reuse, R176, R12 ;  /* 0x000000b0a00c723c */ /* 0x048fe2000000180c */
[----:B------:R-:W-:Y:S04]  /*ca30*/  MUFU.EX2 R237, R237 ;  /* 0x000000ed00ed7308 */ /* 0x000fe80000000800 */
[----:B------:R-:W-:Y:S01]  /*ca40*/  FMUL.FTZ R147, R0, R147 ;  /* 0x0000009300937220 */ /* 0x000fe20000410000 */
[C---:B------:R-:W-:Y:S01]  /*ca50*/  FMUL.FTZ R16, R2.reuse, R152 ;  /* 0x0000009802107220 */ /* 0x040fe20000410000 */
[----:B------:R-:W-:Y:S01]  /*ca60*/  FMUL.FTZ R17, R2, R153 ;  /* 0x0000009902117220 */ /* 0x000fe20000410000 */
[C---:B------:R-:W-:Y:S03]  /*ca70*/  FMUL.FTZ R18, R0.reuse, R154 ;  /* 0x0000009a00127220 */ /* 0x040fe60000410000 */
[----:B------:R-:W3:Y:S01]  /*ca80*/  MUFU.EX2 R248, R248 ;  /* 0x000000f800f87308 */ /* 0x000ee20000000800 */
[----:B------:R-:W-:Y:S01]  /*ca90*/  FMUL.FTZ R19, R0, R155 ;  /* 0x0000009b00137220 */ /* 0x000fe20000410000 */
[C---:B------:R-:W-:Y:S01]  /*caa0*/  HMMA.16816.F32 R144, R160.reuse, R178, R144 ;  /* 0x000000b2a090723c */ /* 0x040fe20000001890 */
[----:B------:R-:W2:Y:S02]  /*cab0*/  LDSM.16.MT88.4 R176, [R225+0x10800] ;  /* 0x01080000e1b0783b */ /* 0x000ea40000004200 */
[C---:B------:R-:W-:Y:S01]  /*cac0*/  FMUL.FTZ R148, R2.reuse, R148 ;  /* 0x0000009402947220 */ /* 0x040fe20000410000 */
[----:B------:R-:W-:Y:S04]  /*cad0*/  FMUL.FTZ R149, R2, R149 ;  /* 0x0000009502957220 */ /* 0x000fe80000410000 */
[----:B------:R-:W-:Y:S01]  /*cae0*/  MUFU.EX2 R249, R249 ;  /* 0x000000f900f97308 */ /* 0x000fe20000000800 */
[C---:B-1----:R-:W-:Y:S03]  /*caf0*/  HMMA.16816.F32 R16, R160.reuse, R168, R16 ;  /* 0x000000a8a010723c */ /* 0x042fe60000001810 */
[C---:B------:R-:W-:Y:S01]  /*cb00*/  FMUL.FTZ R150, R0.reuse, R150 ;  /* 0x0000009600967220 */ /* 0x040fe20000410000 */
[----:B------:R-:W-:Y:S05]  /*cb10*/  FMUL.FTZ R151, R0, R151 ;  /* 0x0000009700977220 */ /* 0x000fea0000410000 */
[----:B------:R-:W1:Y:S02]  /*cb20*/  MUFU.EX2 R250, R250 ;  /* 0x000000fa00fa7308 */ /* 0x000e640000000800 */
[----:B----4-:R-:W-:Y:S02]  /*cb30*/  F2FP.F16.F32.PACK_AB R152, R206, R205 ;  /* 0x000000cdce98723e */ /* 0x010fe400000000ff */
[----:B-----5:R-:W-:Y:S01]  /*cb40*/  F2FP.F16.F32.PACK_AB R153, R246, R207 ;  /* 0x000000cff699723e */ /* 0x020fe200000000ff */
[----:B------:R-:W-:Y:S01]  /*cb50*/  FFMA.FTZ R201, R2, R247, R201 ;  /* 0x000000f702c97223 */ /* 0x000fe200000100c9 */
[----:B------:R-:W-:Y:S01]  /*cb60*/  HMMA.16816.F32 R148, R160, R170, R148 ;  /* 0x000000aaa094723c */ /* 0x000fe20000001894 */
[----:B------:R-:W4:Y:S02]  /*cb70*/  LDSM.16.MT88.4 R160, [R224+0x12800] ;  /* 0x01280000e0a0783b */ /* 0x000f240000004200 */
[----:B---3--:R-:W-:Y:S01]  /*cb80*/  F2FP.F16.F32.PACK_AB R154, R248, R237 ;  /* 0x000000edf89a723e */ /* 0x008fe200000000ff */
[----:B------:R-:W-:Y:S01]  /*cb90*/  FFMA.FTZ R203, R0, R245, R203 ;  /* 0x000000f500cb7223 */ /* 0x000fe200000100cb */
[----:B------:R-:W-:Y:S01]  /*cba0*/  MOV R165, R164 ;  /* 0x000000a400a57202 */ /* 0x000fe20000000f00 */
[----:B------:R-:W-:Y:S02]  /*cbb0*/  FADD.FTZ R0, R5, R201 ;  /* 0x000000c905007221 */ /* 0x000fe40000010000 */
[----:B------:R-:W-:Y:S01]  /*cbc0*/  FADD.FTZ R6, R6, R203 ;  /* 0x000000cb06067221 */ /* 0x000fe20000010000 */
[----:B------:R-:W3:Y:S02]  /*cbd0*/  LDSM.16.MT88.4 R168, [R228+0x14800] ;  /* 0x01480000e4a8783b */ /* 0x000ee40000004200 */
[----:B-1----:R-:W-:Y:S01]  /*cbe0*/  F2FP.F16.F32.PACK_AB R155, R250, R249 ;  /* 0x000000f9fa9b723e */ /* 0x002fe200000000ff */
[----:B------:R-:W-:Y:S01]  /*cbf0*/  FADD.FTZ R7, R7, R0 ;  /* 0x0000000007077221 */ /* 0x000fe20000010000 */
[----:B------:R-:W-:Y:S01]  /*cc00*/  MOV R0, R3 ;  /* 0x0000000300007202 */ /* 0x000fe20000000f00 */
[----:B------:R-:W-:Y:S02]  /*cc10*/  FADD.FTZ R167, R167, R6 ;  /* 0x00000006a7a77221 */ /* 0x000fe40000010000 */
[----:B------:R-:W-:Y:S02]  /*cc20*/  FADD.FTZ R166, R166, R7 ;  /* 0x00000007a6a67221 */ /* 0x000fe40000010000 */
[C---:B--2---:R-:W-:Y:S05]  /*cc30*/  HMMA.16816.F32 R8, R152.reuse, R156, R8 ;  /* 0x0000009c9808723c */ /* 0x044fea0000001808 */
        /* <DEDUP_REMOVED lines=12> */
[----:B------:R-:W5:Y:S04]  /*cd00*/  LDSM.16.MT88.4 R176, [R228+0x16800] ;  /* 0x01680000e4b0783b */ /* 0x000f680000004200 */
        /* <DEDUP_REMOVED lines=9> */
[----:B------:R-:W-:Y:S05]  /*cda0*/  LDSM.16.MT88.4 R184, [R225+0x13000] ;  /* 0x01300000e1b8783b */ /* 0x000fea0000004200 */
[C---:B------:R-:W-:Y:S06]  /*cdb0*/  HMMA.16816.F32 R72, R152.reuse, R188, R72 ;  /* 0x000000bc9848723c */ /* 0x040fec0000001848 */
[C---:B------:R-:W-:Y:S05]  /*cdc0*/  HMMA.16816.F32 R76, R152.reuse, R190, R76 ;  /* 0x000000be984c723c */ /* 0x040fea000000184c */
[--C-:B------:R-:W-:Y:S01]  /*cdd0*/  FFMA.FTZ R188, R20, UR4, -R204.reuse ;  /* 0x0000000414bc7c23 */ /* 0x100fe200080108cc */
[C---:B------:R-:W-:Y:S05]  /*cde0*/  HMMA.16816.F32 R80, R152.reuse, R192, R80 ;  /* 0x000000c09850723c */ /* 0x040fea0000001850 */
[--C-:B------:R-:W-:Y:S01]  /*cdf0*/  FFMA.FTZ R189, R21, UR4, -R204.reuse ;  /* 0x0000000415bd7c23 */ /* 0x100fe200080108cc */
[C---:B------:R-:W-:Y:S01]  /*ce00*/  HMMA.16816.F32 R84, R152.reuse, R194, R84 ;  /* 0x000000c29854723c */ /* 0x040fe20000001854 */
[----:B------:R-:W-:Y:S04]  /*ce10*/  MUFU.EX2 R188, R188 ;  /* 0x000000bc00bc7308 */ /* 0x000fe80000000800 */
[--C-:B------:R-:W-:Y:S01]  /*ce20*/  FFMA.FTZ R192, R24, UR4, -R204.reuse ;  /* 0x0000000418c07c23 */ /* 0x100fe200080108cc */
[C---:B----4-:R-:W-:Y:S05]  /*ce30*/  HMMA.16816.F32 R88, R152.reuse, R160, R88 ;  /* 0x000000a09858723c */ /* 0x050fea0000001858 */
[----:B------:R-:W4:Y:S01]  /*ce40*/  MUFU.EX2 R189, R189 ;  /* 0x000000bd00bd7308 */ /* 0x000f220000000800 */
[----:B------:R-:W-:Y:S01]  /*ce50*/  FFMA.FTZ R193, R25, UR4, -R204 ;  /* 0x0000000419c17c23 */ /* 0x000fe200080108cc */
[C---:B------:R-:W-:Y:S01]  /*ce60*/  HMMA.16816.F32 R92, R152.reuse, R162, R92 ;  /* 0x000000a2985c723c */ /* 0x040fe2000000185c */
[----:B------:R-:W5:Y:S03]  /*ce70*/  LDSM.16.MT88.4 R160, [R226+0x16800] ;  /* 0x01680000e2a0783b */ /* 0x000f660000004200 */
[--C-:B------:R-:W-:Y:S02]  /*ce80*/  FFMA.FTZ R194, R26, UR4, -R202.reuse ;  /* 0x000000041ac27c23 */ /* 0x100fe400080108ca */
[C---:B---3--:R-:W-:Y:S02]  /*ce90*/  HMMA.16816.F32 R96, R152.reuse, R168, R96 ;  /* 0x000000a89860723c */ /* 0x048fe40000001860 */
[----:B------:R-:W-:Y:S03]  /*cea0*/  MUFU.EX2 R192, R192 ;  /* 0x000000c000c07308 */ /* 0x000fe60000000800 */
[--C-:B------:R-:W-:Y:S01]  /*ceb0*/  FFMA.FTZ R195, R27, UR4, -R202.reuse ;  /* 0x000000041bc37c23 */ /* 0x100fe200080108ca */
[C---:B------:R-:W-:Y:S01]  /*cec0*/  HMMA.16816.F32 R100, R152.reuse, R170, R100 ;  /* 0x000000aa9864723c */ /* 0x040fe20000001864 */
[----:B------:R-:W-:Y:S05]  /*ced0*/  LDSM.16.MT88.4 R168, [R224+0x16800] ;  /* 0x01680000e0a8783b */ /* 0x000fea0000004200 */
[----:B------:R-:W3:Y:S01]  /*cee0*/  MUFU.EX2 R193, R193 ;  /* 0x000000c100c17308 */ /* 0x000ee20000000800 */
[----:B----4-:R-:W-:Y:S01]  /*cef0*/  F2FP.F16.F32.PACK_AB R20, R189, R188 ;  /* 0x000000bcbd14723e */ /* 0x010fe200000000ff */
[C---:B------:R-:W-:Y:S01]  /*cf00*/  HMMA.16816.F32 R104, R152.reuse, R196, R104 ;  /* 0x000000c49868723c */ /* 0x040fe20000001868 */
[----:B------:R-:W-:Y:S02]  /*cf10*/  LDSM.16.MT88.4 R24, [R225+0x11000] ;  /* 0x01100000e118783b */ /* 0x000fe40000004200 */
[--C-:B------:R-:W-:Y:S03]  /*cf20*/  FFMA.FTZ R190, R22, UR4, -R202.reuse ;  /* 0x0000000416be7c23 */ /* 0x100fe600080108ca */
[C---:B------:R-:W-:Y:S02]  /*cf30*/  HMMA.16816.F32 R108, R152.reuse, R198, R108 ;  /* 0x000000c6986c723c */ /* 0x040fe4000000186c */
[----:B------:R-:W-:Y:S03]  /*cf40*/  MUFU.EX2 R194, R194 ;  /* 0x000000c200c27308 */ /* 0x000fe60000000800 */
[----:B------:R-:W-:Y:S01]  /*cf50*/  FFMA.FTZ R191, R23, UR4, -R202 ;  /* 0x0000000417bf7c23 */ /* 0x000fe200080108ca */
[C---:B-1----:R-:W-:Y:S06]  /*cf60*/  HMMA.16816.F32 R112, R152.reuse, R156, R112 ;  /* 0x0000009c9870723c */ /* 0x042fec0000001870 */
[----:B------:R-:W-:Y:S01]  /*cf70*/  MUFU.EX2 R190, R190 ;  /* 0x000000be00be7308 */ /* 0x000fe20000000800 */
[----:B---3--:R-:W-:Y:S01]  /*cf80*/  F2FP.F16.F32.PACK_AB R22, R193, R192 ;  /* 0x000000c0c116723e */ /* 0x008fe200000000ff */
[C---:B------:R-:W-:Y:S01]  /*cf90*/  HMMA.16816.F32 R116, R152.reuse, R158, R116 ;  /* 0x0000009e9874723c */ /* 0x040fe20000001874 */
[----:B------:R-:W1:Y:S07]  /*cfa0*/  LDSM.16.MT88.4 R156, [R225+0x16800] ;  /* 0x01680000e19c783b */ /* 0x000e6e0000004200 */
[----:B------:R-:W3:Y:S01]  /*cfb0*/  MUFU.EX2 R191, R191 ;  /* 0x000000bf00bf7308 */ /* 0x000ee20000000800 */
[C---:B--2---:R-:W-:Y:S03]  /*cfc0*/  HMMA.16816.F32 R120, R152.reuse, R172, R120 ;  /* 0x000000ac9878723c */ /* 0x044fe60000001878 */
[----:B------:R-:W-:Y:S03]  /*cfd0*/  FADD.FTZ R188, R188, R237 ;  /* 0x000000edbcbc7221 */ /* 0x000fe60000010000 */
[C---:B------:R-:W-:Y:S01]  /*cfe0*/  HMMA.16816.F32 R124, R152.reuse, R174, R124 ;  /* 0x000000ae987c723c */ /* 0x040fe2000000187c */
[----:B------:R-:W2:Y:S02]  /*cff0*/  LDSM.16.MT88.4 R172, [R228+0x11000] ;  /* 0x01100000e4ac783b */ /* 0x000ea40000004200 */
[----:B------:R-:W4:Y:S02]  /*d000*/  MUFU.EX2 R195, R195 ;  /* 0x000000c300c37308 */ /* 0x000f240000000800 */
[----:B------:R-:W-:Y:S01]  /*d010*/  FADD.FTZ R189, R189, R188 ;  /* 0x000000bcbdbd7221 */ /* 0x000fe20000010000 */
[C---:B-----5:R-:W-:Y:S05]  /*d020*/  HMMA.16816.F32 R128, R152.reuse, R176, R128 ;  /* 0x000000b09880723c */ /* 0x060fea0000001880 */
[----:B---3--:R-:W-:Y:S01]  /*d030*/  F2FP.F16.F32.PACK_AB R21, R191, R190 ;  /* 0x000000bebf15723e */ /* 0x008fe200000000ff */
[C---:B------:R-:W-:Y:S01]  /*d040*/  HMMA.16816.F32 R132, R152.reuse, R178, R132 ;  /* 0x000000b29884723c */ /* 0x040fe20000001884 */
[----:B------:R-:W-:Y:S04]  /*d050*/  LDSM.16.MT88.4 R176, [R228+0x13000] ;  /* 0x01300000e4b0783b */ /* 0x000fe80000004200 */
[----:B------:R-:W-:Y:S01]  /*d060*/  FADD.FTZ R190, R190, R5 ;  /* 0x00000005bebe7221 */ /* 0x000fe20000010000 */
[C---:B------:R-:W-:Y:S05]  /*d070*/  HMMA.16816.F32 R136, R152.reuse, R160, R136 ;  /* 0x000000a09888723c */ /* 0x040fea0000001888 */
[----:B----4-:R-:W-:Y:S01]  /*d080*/  F2FP.F16.F32.PACK_AB R23, R195, R194 ;  /* 0x000000c2c317723e */ /* 0x010fe200000000ff */
[C---:B------:R-:W-:Y:S01]  /*d090*/  HMMA.16816.F32 R140, R152.reuse, R162, R140 ;  /* 0x000000a2988c723c */ /* 0x040fe2000000188c */
[----:B------:R-:W3:Y:S04]  /*d0a0*/  LDSM.16.MT88.4 R160, [R226+0x11000] ;  /* 0x01100000e2a0783b */ /* 0x000ee80000004200 */
[----:B------:R-:W-:Y:S01]  /*d0b0*/  FADD.FTZ R191, R191, R190 ;  /* 0x000000bebfbf7221 */ /* 0x000fe20000010000 */
[C---:B-1----:R-:W-:Y:S05]  /*d0c0*/  HMMA.16816.F32 R12, R152.reuse, R156, R12 ;  /* 0x0000009c980c723c */ /* 0x042fea000000180c */
[----:B------:R-:W-:Y:S01]  /*d0d0*/  FADD.FTZ R192, R192, R189 ;  /* 0x000000bdc0c07221 */ /* 0x000fe20000010000 */
[C---:B------:R-:W-:Y:S01]  /*d0e0*/  HMMA.16816.F32 R144, R152.reuse, R158, R144 ;  /* 0x0000009e9890723c */ /* 0x040fe20000001890 */
[----:B------:R-:W1:Y:S04]  /*d0f0*/  LDSM.16.MT88.4 R156, [R224+0x11000] ;  /* 0x01100000e09c783b */ /* 0x000e680000004200 */
[----:B------:R-:W-:Y:S01]  /*d100*/  FADD.FTZ R194, R194, R191 ;  /* 0x000000bfc2c27221 */ /* 0x000fe20000010000 */
[C---:B------:R-:W-:Y:S05]  /*d110*/  HMMA.16816.F32 R16, R152.reuse, R168, R16 ;  /* 0x000000a89810723c */ /* 0x040fea0000001810 */
[----:B------:R-:W-:Y:S01]  /*d120*/  FADD.FTZ R193, R193, R192 ;  /* 0x000000c0c1c17221 */ /* 0x000fe20000010000 */
[----:B------:R-:W-:Y:S01]  /*d130*/  HMMA.16816.F32 R148, R152, R170, R148 ;  /* 0x000000aa9894723c */ /* 0x000fe20000001894 */
[----:B------:R-:W4:Y:S04]  /*d140*/  LDSM.16.MT88.4 R152, [R224+0x13000] ;  /* 0x01300000e098783b */ /* 0x000f280000004200 */
[----:B------:R-:W-:Y:S01]  /*d150*/  FADD.FTZ R195, R195, R194 ;  /* 0x000000c2c3c37221 */ /* 0x000fe20000010000 */
[C---:B--2---:R-:W-:Y:S03]  /*d160*/  HMMA.16816.F32 R8, R20.reuse, R172, R8 ;  /* 0x000000ac1408723c */ /* 0x044fe60000001808 */
[----:B------:R-:W2:Y:S03]  /*d170*/  LDSM.16.MT88.4 R168, [R228+0x15000] ;  /* 0x01500000e4a8783b */ /* 0x000ea60000004200 */
[C---:B------:R-:W-:Y:S05]  /*d180*/  HMMA.16816.F32 R36, R20.reuse, R174, R36 ;  /* 0x000000ae1424723c */ /* 0x040fea0000001824 */
[----:B------:R-:W5:Y:S01]  /*d190*/  LDSM.16.MT88.4 R172, [R226+0x15000] ;  /* 0x01500000e2ac783b */ /* 0x000f620000004200 */
[C---:B---3--:R-:W-:Y:S06]  /*d1a0*/  HMMA.16816.F32 R40, R20.reuse, R160, R40 ;  /* 0x000000a01428723c */ /* 0x048fec0000001828 */
[C---:B------:R-:W-:Y:S01]  /*d1b0*/  HMMA.16816.F32 R44, R20.reuse, R162, R44 ;  /* 0x000000a2142c723c */ /* 0x040fe2000000182c */
[----:B------:R-:W3:Y:S05]  /*d1c0*/  LDSM.16.MT88.4 R160, [R225+0x15000] ;  /* 0x01500000e1a0783b */ /* 0x000eea0000004200 */
        /* <DEDUP_REMOVED lines=17> */
[C---:B----4-:R-:W-:Y:S05]  /*d2e0*/  HMMA.16816.F32 R88, R20.reuse, R152, R88 ;  /* 0x000000981458723c */ /* 0x050fea0000001858 */
[----:B------:R-:W4:Y:S01]  /*d2f0*/  MUFU.EX2 R181, R181 ;  /* 0x000000b500b57308 */ /* 0x000f220000000800 */
[----:B------:R-:W-:Y:S01]  /*d300*/  FFMA.FTZ R183, R31, UR4, -R202 ;  /* 0x000000041fb77c23 */ /* 0x000fe200080108ca */
[C---:B------:R-:W-:Y:S01]  /*d310*/  HMMA.16816.F32 R92, R20.reuse, R154, R92 ;  /* 0x0000009a145c723c */ /* 0x040fe2000000185c */
[----:B------:R-:W4:Y:S03]  /*d320*/  LDSM.16.MT88.4 R152, [R226+0x17000] ;  /* 0x01700000e298783b */ /* 0x000f260000004200 */
[----:B------:R-:W-:Y:S02]  /*d330*/  FFMA.FTZ R184, R32, UR4, -R204 ;  /* 0x0000000420b87c23 */ /* 0x000fe400080108cc */
[C---:B--2---:R-:W-:Y:S02]  /*d340*/  HMMA.16816.F32 R96, R20.reuse, R168, R96 ;  /* 0x000000a81460723c */ /* 0x044fe40000001860 */
[----:B------:R-:W-:Y:S01]  /*d350*/  MUFU.EX2 R182, R182 ;  /* 0x000000b600b67308 */ /* 0x000fe20000000800 */
[----:B------:R-:W-:Y:S02]  /*d360*/  LDSM.16.MT88.4 R28, [R228+0x11800] ;  /* 0x01180000e41c783b */ /* 0x000fe40000004200 */
[----:B------:R-:W-:Y:S01]  /*d370*/  FFMA.FTZ R186, R34, UR4, -R202 ;  /* 0x0000000422ba7c23 */ /* 0x000fe200080108ca */
[C---:B------:R-:W-:Y:S06]  /*d380*/  HMMA.16816.F32 R100, R20.reuse, R170, R100 ;  /* 0x000000aa1464723c */ /* 0x040fec0000001864 */
[----:B------:R-:W2:Y:S01]  /*d390*/  MUFU.EX2 R183, R183 ;  /* 0x000000b700b77308 */ /* 0x000ea20000000800 */
[----:B------:R-:W-:Y:S01]  /*d3a0*/  LDSM.16.MT88.4 R168, [R226+0x13800] ;  /* 0x01380000e2a8783b */ /* 0x000fe20000004200 */
[C---:B-----5:R-:W-:Y:S03]  /*d3b0*/  HMMA.16816.F32 R104, R20.reuse, R172, R104 ;  /* 0x000000ac1468723c */ /* 0x060fe60000001868 */
[----:B------:R-:W-:Y:S03]  /*d3c0*/  FFMA.FTZ R204, R33, UR4, -R204 ;  /* 0x0000000421cc7c23 */ /* 0x000fe600080108cc */
[C---:B------:R-:W-:Y:S01]  /*d3d0*/  HMMA.16816.F32 R108, R20.reuse, R174, R108 ;  /* 0x000000ae146c723c */ /* 0x040fe2000000186c */
[----:B------:R-:W-:Y:S01]  /*d3e0*/  LDSM.16.MT88.4 R172, [R225+0x13800] ;  /* 0x01380000e1ac783b */ /* 0x000fe20000004200 */
[----:B------:R-:W-:Y:S03]  /*d3f0*/  MUFU.EX2 R184, R184 ;  /* 0x000000b800b87308 */ /* 0x000fe60000000800 */
[----:B------:R-:W-:Y:S01]  /*d400*/  FFMA.FTZ R202, R35, UR4, -R202 ;  /* 0x0000000423ca7c23 */ /* 0x000fe200080108ca */
[C---:B---3--:R-:W-:Y:S03]  /*d410*/  HMMA.16816.F32 R112, R20.reuse, R160, R112 ;  /* 0x000000a01470723c */ /* 0x048fe60000001870 */
[----:B------:R-:W-:Y:S03]  /*d420*/  LDSM.16.MT88.4 R32, [R225+0x11800] ;  /* 0x01180000e120783b */ /* 0x000fe60000004200 */
[----:B------:R-:W3:Y:S01]  /*d430*/  MUFU.EX2 R185, R204 ;  /* 0x000000cc00b97308 */ /* 0x000ee20000000800 */
[C---:B------:R-:W-:Y:S04]  /*d440*/  HMMA.16816.F32 R116, R20.reuse, R162, R116 ;  /* 0x000000a21474723c */ /* 0x040fe80000001874 */
[----:B------:R-:W5:Y:S02]  /*d450*/  LDSM.16.MT88.4 R160, [R225+0x17000] ;  /* 0x01700000e1a0783b */ /* 0x000f640000004200 */
[C---:B------:R-:W-:Y:S03]  /*d460*/  HMMA.16816.F32 R120, R20.reuse, R24, R120 ;  /* 0x000000181478723c */ /* 0x040fe60000001878 */
[----:B------:R-:W-:Y:S03]  /*d470*/  MUFU.EX2 R186, R186 ;  /* 0x000000ba00ba7308 */ /* 0x000fe60000000800 */
[C---:B------:R-:W-:Y:S01]  /*d480*/  HMMA.16816.F32 R124, R20.reuse, R26, R124 ;  /* 0x0000001a147c723c */ /* 0x040fe2000000187c */
[----:B------:R-:W2:Y:S06]  /*d490*/  LDSM.16.MT88.4 R24, [R224+0x17000] ;  /* 0x01700000e018783b */ /* 0x000eac0000004200 */
[----:B------:R-:W3:Y:S01]  /*d4a0*/  MUFU.EX2 R187, R202 ;  /* 0x000000ca00bb7308 */ /* 0x000ee20000000800 */
[C---:B-1----:R-:W-:Y:S06]  /*d4b0*/  HMMA.16816.F32 R128, R20.reuse, R156, R128 ;  /* 0x0000009c1480723c */ /* 0x042fec0000001880 */
[C---:B------:R-:W-:Y:S01]  /*d4c0*/  HMMA.16816.F32 R132, R20.reuse, R158, R132 ;  /* 0x0000009e1484723c */ /* 0x040fe20000001884 */
[----:B------:R-:W-:Y:S05]  /*d4d0*/  LDSM.16.MT88.4 R156, [R224+0x11800] ;  /* 0x01180000e09c783b */ /* 0x000fea0000004200 */
[C---:B----4-:R-:W-:Y:S06]  /*d4e0*/  HMMA.16816.F32 R136, R20.reuse, R152, R136 ;  /* 0x000000981488723c */ /* 0x050fec0000001888 */
[C---:B------:R-:W-:Y:S01]  /*d4f0*/  HMMA.16816.F32 R140, R20.reuse, R154, R140 ;  /* 0x0000009a148c723c */ /* 0x040fe2000000188c */
[----:B------:R-:W1:Y:S05]  /*d500*/  LDSM.16.MT88.4 R152, [R226+0x11800] ;  /* 0x01180000e298783b */ /* 0x000e6a0000004200 */
[C---:B-----5:R-:W-:Y:S06]  /*d510*/  HMMA.16816.F32 R12, R20.reuse, R160, R12 ;  /* 0x000000a0140c723c */ /* 0x060fec000000180c */
[C---:B------:R-:W-:Y:S06]  /*d520*/  HMMA.16816.F32 R144, R20.reuse, R162, R144 ;  /* 0x000000a21490723c */ /* 0x040fec0000001890 */
[C---:B--2---:R-:W-:Y:S06]  /*d530*/  HMMA.16816.F32 R16, R20.reuse, R24, R16 ;  /* 0x000000181410723c */ /* 0x044fec0000001810 */
[----:B------:R-:W-:Y:S01]  /*d540*/  HMMA.16816.F32 R148, R20, R26, R148 ;  /* 0x0000001a1494723c */ /* 0x000fe20000001894 */
[----:B------:R-:W2:Y:S06]  /*d550*/  LDSM.16.MT88.4 R24, [R228+0x13800] ;  /* 0x01380000e418783b */ /* 0x000eac0000004200 */
[----:B------:R-:W-:Y:S01]  /*d560*/  F2FP.F16.F32.PACK_AB R20, R181, R180 ;  /* 0x000000b4b514723e */ /* 0x000fe200000000ff */
[----:B------:R-:W-:Y:S03]  /*d570*/  FADD.FTZ R180, R180, R193 ;  /* 0x000000c1b4b47221 */ /* 0x000fe60000010000 */
[----:B------:R-:W-:Y:S01]  /*d580*/  F2FP.F16.F32.PACK_AB R21, R183, R182 ;  /* 0x000000b6b715723e */ /* 0x000fe200000000ff */
[----:B------:R-:W-:Y:S01]  /*d590*/  FADD.FTZ R182, R182, R195 ;  /* 0x000000c3b6b67221 */ /* 0x000fe20000010000 */
[----:B---3--:R-:W-:Y:S01]  /*d5a0*/  F2FP.F16.F32.PACK_AB R22, R185, R184 ;  /* 0x000000b8b916723e */ /* 0x008fe200000000ff */
[----:B------:R-:W-:Y:S01]  /*d5b0*/  FADD.FTZ R181, R181, R180 ;  /* 0x000000b4b5b57221 */ /* 0x000fe20000010000 */
[----:B------:R-:W-:Y:S01]  /*d5c0*/  F2FP.F16.F32.PACK_AB R23, R187, R186 ;  /* 0x000000babb17723e */ /* 0x000fe200000000ff */
[----:B------:R-:W-:Y:S02]  /*d5d0*/  FADD.FTZ R183, R183, R182 ;  /* 0x000000b6b7b77221 */ /* 0x000fe40000010000 */
[----:B------:R-:W-:Y:S02]  /*d5e0*/  FADD.FTZ R184, R184, R181 ;  /* 0x000000b5b8b87221 */ /* 0x000fe40000010000 */
[----:B------:R-:W-:Y:S02]  /*d5f0*/  FADD.FTZ R186, R186, R183 ;  /* 0x000000b7baba7221 */ /* 0x000fe40000010000 */
[C---:B------:R-:W-:Y:S01]  /*d600*/  HMMA.16816.F32 R160, R20.reuse, R28, R8 ;  /* 0x0000001c14a0723c */ /* 0x040fe20000001808 */
[----:B------:R-:W3:Y:S02]  /*d610*/  LDSM.16.MT88.4 R8, [R224+0x13800] ;  /* 0x01380000e008783b */ /* 0x000ee40000004200 */
[----:B------:R-:W-:Y:S01]  /*d620*/  FADD.FTZ R247, R185, R184 ;  /* 0x000000b8b9f77221 */ /* 0x000fe20000010000 */
[----:B------:R-:W-:Y:S02]  /*d630*/  FADD.FTZ R245, R187, R186 ;  /* 0x000000babbf57221 */ /* 0x000fe40000010000 */
[C---:B------:R-:W-:Y:S03]  /*d640*/  HMMA.16816.F32 R36, R20.reuse, R30, R36 ;  /* 0x0000001e1424723c */ /* 0x040fe60000001824 */
[----:B------:R-:W4:Y:S03]  /*d650*/  LDSM.16.MT88.4 R28, [R228+0x15800] ;  /* 0x01580000e41c783b */ /* 0x000f260000004200 */
[C---:B-1----:R-:W-:Y:S06]  /*d660*/  HMMA.16816.F32 R40, R20.reuse, R152, R40 ;  /* 0x000000981428723c */ /* 0x042fec0000001828 */
[C---:B------:R-:W-:Y:S01]  /*d670*/  HMMA.16816.F32 R44, R20.reuse, R154, R44 ;  /* 0x0000009a142c723c */ /* 0x040fe2000000182c */
[----:B------:R-:W1:Y:S05]  /*d680*/  LDSM.16.MT88.4 R152, [R225+0x15800] ;  /* 0x01580000e198783b */ /* 0x000e6a0000004200 */
        /* <DEDUP_REMOVED lines=21> */
[C---:B-1----:R-:W-:Y:S06]  /*d7e0*/  HMMA.16816.F32 R112, R20.reuse, R152, R112 ;  /* 0x000000981470723c */ /* 0x042fec0000001870 */
[C---:B------:R-:W-:Y:S06]  /*d7f0*/  HMMA.16816.F32 R116, R20.reuse, R154, R116 ;  /* 0x0000009a1474723c */ /* 0x040fec0000001874 */
[C---:B-----5:R-:W-:Y:S06]  /*d800*/  HMMA.16816.F32 R120, R20.reuse, R32, R120 ;  /* 0x000000201478723c */ /* 0x060fec0000001878 */
[C---:B------:R-:W-:Y:S06]  /*d810*/  HMMA.16816.F32 R124, R20.reuse, R34, R124 ;  /* 0x00000022147c723c */ /* 0x040fec000000187c */
[C---:B------:R-:W-:Y:S06]  /*d820*/  HMMA.16816.F32 R128, R20.reuse, R156, R128 ;  /* 0x0000009c1480723c */ /* 0x040fec0000001880 */
[C---:B------:R-:W-:Y:S06]  /*d830*/  HMMA.16816.F32 R132, R20.reuse, R158, R132 ;  /* 0x0000009e1484723c */ /* 0x040fec0000001884 */
[C---:B--2---:R-:W-:Y:S06]  /*d840*/  HMMA.16816.F32 R136, R20.reuse, R24, R136 ;  /* 0x000000181488723c */ /* 0x044fec0000001888 */
[C---:B------:R-:W-:Y:S06]  /*d850*/  HMMA.16816.F32 R140, R20.reuse, R26, R140 ;  /* 0x0000001a148c723c */ /* 0x040fec000000188c */
[C---:B---3--:R-:W-:Y:S06]  /*d860*/  HMMA.16816.F32 R156, R20.reuse, R8, R12 ;  /* 0x00000008149c723c */ /* 0x048fec000000180c */
[C---:B------:R-:W-:Y:S06]  /*d870*/  HMMA.16816.F32 R144, R20.reuse, R10, R144 ;  /* 0x0000000a1490723c */ /* 0x040fec0000001890 */
[C---:B----4-:R-:W-:Y:S06]  /*d880*/  HMMA.16816.F32 R152, R20.reuse, R28, R16 ;  /* 0x0000001c1498723c */ /* 0x050fec0000001810 */
[----:B------:R-:W-:Y:S01]  /*d890*/  HMMA.16816.F32 R148, R20, R30, R148 ;  /* 0x0000001e1494723c */ /* 0x000fe20000001894 */
[----:B------:R-:W-:Y:S11]  /*d8a0*/  @!UPT UIADD3 URZ, URZ, URZ, URZ ;  /* 0x0000003f3f3ff290 */ /* 0x000ff6000fffe03f */
[----:B------:R-:W-:Y:S01]  /*d8b0*/  @!UPT UIADD3 URZ, URZ, URZ, URZ ;  /* 0x0000003f3f3ff290 */ /* 0x000fe2000fffe03f */
[----:B------:R-:W-:Y:S11]  /*d8c0*/  @P1 BRA `(.L_x_2402) ;  /* 0xffffffc400f41947 */ /* 0x000ff6000383ffff */
.L_x_2398:
        /* <DEDUP_REMOVED lines=159> */
[C---:B------:R-:W-:Y:S02]  /*e2c0*/  SHF.L.U32 R9, R8.reuse, 0x6, RZ ;  /* 0x0000000608097819 */ /* 0x040fe400000006ff */
        /* <DEDUP_REMOVED lines=150> */
[----:B--2---:R-:W2:Y:S03]  /*ec30*/  @P4 LDC R5, c[0x0][0x2e8] ;  /* 0x0000ba00ff054b82 */ /* 0x004ea60000000800 */
[----:B------:R1:W-:Y:S04]  /*ec40*/  STS [R15+0x6000], R156 ;  /* 0x0060009c0f007388 */ /* 0x0003e80000000800 */
[----:B------:R1:W-:Y:S01]  /*ec50*/  STS [R15+0x6400], R158 ;  /* 0x0064009e0f007388 */ /* 0x0003e20000000800 */
[----:B---3--:R-:W-:-:S03]  /*ec60*/  MOV R9, 0x7f800000 ;  /* 0x7f80000000097802 */ /* 0x008fc60000000f00 */
        /* <DEDUP_REMOVED lines=15> */
.L_x_2403:
[----:B--2---:R-:W-:Y:S01]  /*ed60*/  @P4 FFMA.FTZ R9, R164, R5, R11 ;  /* 0x00000005a4094223 */ /* 0x004fe2000001000b */
[----:B------:R-:W-:Y:S01]  /*ed70*/  @P3 FFMA.FTZ R10, R3, R8, R0 ;  /* 0x00000008030a3223 */ /* 0x000fe20000010000 */
[----:B------:R-:W-:Y:S06]  /*ed80*/  @!P1 BRA `(.L_x_2404) ;  /* 0x00000000001c9947 */ /* 0x000fec0003800000 */
[----:B------:R-:W1:Y:S01]  /*ed90*/  S2UR UR5, SR_CTAID.Y ;  /* 0x00000000000579c3 */ /* 0x000e620000002600 */
[----:B------:R-:W-:-:S07]  /*eda0*/  ULDC UR4, c[0x0][0x2c4] ;  /* 0x0000b10000047ab9 */ /* 0x000fce0000000800 */
[----:B------:R-:W2:Y:S01]  /*edb0*/  S2UR UR6, SR_CTAID.Z ;  /* 0x00000000000679c3 */ /* 0x000ea20000002700 */
[----:B-1----:R-:W-:-:S03]  /*edc0*/  @!UP0 UIMAD UR15, UR5, UR4, URZ ;  /* 0x00000004050f82a4 */ /* 0x002fc6000f8e023f */
[----:B------:R-:W-:Y:S02]  /*edd0*/  ULDC UR4, c[0x0][0x2e4] ;  /* 0x0000b90000047ab9 */ /* 0x000fe40000000800 */
[----:B--2---:R-:W-:Y:S01]  /*ede0*/  UIMAD UR15, UR6, UR4, UR15 ;  /* 0x00000004060f72a4 */ /* 0x004fe2000f8e020f */
[----:B------:R-:W-:Y:S05]  /*edf0*/  BRA `(.L_x_2405) ;  /* 0x0000000000187947 */ /* 0x000fea0003800000 */
.L_x_2404:
[----:B------:R-:W-:Y:S01]  /*ee00*/  S2UR UR6, SR_CTAID.Z ;  /* 0x00000000000679c3 */ /* 0x000fe20000002700 */
[----:B------:R-:W-:Y:S01]  /*ee10*/  ULDC UR4, c[0x0][0x270] ;  /* 0x00009c0000047ab9 */ /* 0x000fe20000000800 */
[----:B------:R-:W-:-:S06]  /*ee20*/  ULDC UR15, c[0x0][0x2c4] ;  /* 0x0000b100000f7ab9 */ /* 0x000fcc0000000800 */
[----:B------:R-:W1:Y:S02]  /*ee30*/  S2UR UR5, SR_CTAID.Y ;  /* 0x00000000000579c3 */ /* 0x000e640000002600 */
[----:B-1----:R-:W-:-:S04]  /*ee40*/  UIMAD UR4, UR5, UR4, UR6 ;  /* 0x00000004050472a4 */ /* 0x002fc8000f8e0206 */
[----:B------:R-:W-:Y:S02]  /*ee50*/  UIMAD UR15, UR4, UR15, URZ ;  /* 0x0000000f040f72a4 */ /* 0x000fe4000f8e023f */
.L_x_2405:
        /* <DEDUP_REMOVED lines=8> */
[----:B------:R-:W-:-:S05]  /*eee0*/  LOP3.LUT R11, R11, 0xffffffc, RZ, 0xc0, !PT ;  /* 0x0ffffffc0b0b7812 */ /* 0x000fca00078ec0ff */
[----:B------:R-:W-:Y:S01]  /*eef0*/  IMAD.IADD R4, R6, 0x1, -R11 ;  /* 0x0000000106047824 */ /* 0x000fe200078e0a0b */
[----:B-1----:R-:W-:-:S04]  /*ef00*/  SHF.R.S32.HI R5, RZ, 0x1f, R0 ;  /* 0x0000001fff057819 */ /* 0x002fc80000011400 */
[----:B------:R-:W-:-:S04]  /*ef10*/  LEA.HI R3, R5, R0, RZ, 0x5 ;  /* 0x0000000005037211 */ /* 0x000fc800078f28ff */
[----:B------:R-:W-:-:S05]  /*ef20*/  LOP3.LUT R3, R3, 0xffffffe0, RZ, 0xc0, !PT ;  /* 0xffffffe003037812 */ /* 0x000fca00078ec0ff */
[----:B------:R-:W-:-:S05]  /*ef30*/  IMAD.IADD R3, R0, 0x1, -R3 ;  /* 0x0000000100037824 */ /* 0x000fca00078e0a03 */
[----:B------:R-:W-:-:S04]  /*ef40*/  SHF.R.S32.HI R2, RZ, 0x1f, R3 ;  /* 0x0000001fff027819 */ /* 0x000fc80000011403 */
[----:B------:R-:W-:-:S04]  /*ef50*/  LEA.HI R2, R2, R3, RZ, 0x2 ;  /* 0x0000000302027211 */ /* 0x000fc800078f10ff */
        /* <DEDUP_REMOVED lines=16> */
.L_x_2407:
[----:B------:R-:W-:Y:S05]  /*f060*/  BSYNC B0 ;  /* 0x0000000000007941 */ /* 0x000fea0003800000 */
.L_x_2406:
[----:B------:R-:W2:Y:S01]  /*f070*/  S2UR UR5, SR_CTAID.X ;  /* 0x00000000000579c3 */ /* 0x000ea20000002500 */
[----:B------:R-:W-:Y:S01]  /*f080*/  LEA.HI R4, R5, R0, RZ, 0x3 ;  /* 0x0000000005047211 */ /* 0x000fe200078f18ff */
[----:B---3--:R3:W4:Y:S01]  /*f090*/  LDS.128 R16, [R239+0x1800] ;  /* 0x00180000ef107984 */ /* 0x0087220000000c00 */
[----:B------:R-:W-:Y:S02]  /*f0a0*/  BSSY B0, `(.L_x_2408) ;  /* 0x000002d000007945 */ /* 0x000fe40003800000 */
[----:B------:R-:W-:Y:S01]  /*f0b0*/  LOP3.LUT R5, R4, 0xfffffff8, RZ, 0xc0, !PT ;  /* 0xfffffff804057812 */ /* 0x000fe200078ec0ff */
[----:B------:R3:W3:Y:S02]  /*f0c0*/  LDS.128 R20, [R239] ;  /* 0x00000000ef147984 */ /* 0x0006e40000000c00 */
[----:B------:R-:W5:Y:S02]  /*f0d0*/  LDC.64 R2, c[0x0][0x298] ;  /* 0x0000a600ff027b82 */ /* 0x000f640000000a00 */
[----:B------:R-:W-:Y:S01]  /*f0e0*/  IMAD.IADD R0, R0, 0x1, -R5 ;  /* 0x0000000100007824 */ /* 0x000fe200078e0a05 */
[----:B------:R3:W3:Y:S03]  /*f0f0*/  LDS.128 R12, [R239+0x2000] ;  /* 0x00200000ef0c7984 */ /* 0x0006e60000000c00 */
[----:B------:R-:W-:Y:S01]  /*f100*/  IMAD.SHL.U32 R8, R0, 0x8, RZ ;  /* 0x0000000800087824 */ /* 0x000fe200078e00ff */
[----:B------:R-:W-:Y:S01]  /*f110*/  SHF.R.S32.HI R0, RZ, 0x3, R4 ;  /* 0x00000003ff007819 */ /* 0x000fe20000011404 */
[----:B------:R-:W4:Y:S03]  /*f120*/  LDC.64 R28, c[0x0][0x2a0] ;  /* 0x0000a800ff1c7b82 */ /* 0x000f260000000a00 */
[----:B-1----:R-:W-:Y:S01]  /*f130*/  SHF.R.S32.HI R9, RZ, 0x1f, R8 ;  /* 0x0000001fff097819 */ /* 0x002fe20000011408 */
[C---:B------:R-:W-:Y:S01]  /*f140*/  VIADD R4, R0.reuse, 0x10 ;  /* 0x0000001000047836 */ /* 0x040fe20000000000 */
[----:B------:R-:W-:-:S02]  /*f150*/  IADD3 R5, R0, 0x20, RZ ;  /* 0x0000002000057810 */ /* 0x000fc40007ffe0ff */
[----:B------:R-:W-:Y:S01]  /*f160*/  SHF.R.S32.HI R25, RZ, 0x1f, R0 ;  /* 0x0000001fff197819 */ /* 0x000fe20000011400 */
[----:B--2---:R-:W-:Y:S01]  /*f170*/  USHF.L.U32 UR5, UR5, 0x6, URZ ;  /* 0x0000000605057899 */ /* 0x004fe2000800063f */
[----:B------:R-:W-:Y:S01]  /*f180*/  ISETP.GE.AND P3, PT, R4, UR14, PT ;  /* 0x0000000e04007c0c */ /* 0x000fe2000bf66270 */
[----:B------:R-:W-:Y:S01]  /*f190*/  VIADD R4, R0, 0x30 ;  /* 0x0000003000047836 */ /* 0x000fe20000000000 */
[----:B------:R-:W-:Y:S01]  /*f1a0*/  ISETP.GE.AND P2, PT, R5, UR14, PT ;  /* 0x0000000e05007c0c */ /* 0x000fe2000bf46270 */
[----:B------:R-:W-:-:S03]  /*f1b0*/  USHF.R.S32.HI UR4, URZ, 0x1f, UR5 ;  /* 0x0000001f3f047899 */ /* 0x000fc60008011405 */
[----:B------:R-:W-:Y:S01]  /*f1c0*/  ISETP.GE.AND P1, PT, R4, UR14, PT ;  /* 0x0000000e04007c0c */ /* 0x000fe2000bf26270 */
[----:B-----5:R-:W-:-:S04]  /*f1d0*/  IMAD.WIDE.U32 R8, R2, UR5, R8 ;  /* 0x0000000502087c25 */ /* 0x020fc8000f8e0008 */
[----:B------:R-:W-:Y:S01]  /*f1e0*/  IMAD R6, R2, UR4, RZ ;  /* 0x0000000402067c24 */ /* 0x000fe2000f8e02ff */
[----:B------:R-:W-:Y:S01]  /*f1f0*/  USHF.R.S32.HI UR4, URZ, 0x1f, UR6 ;  /* 0x0000001f3f047899 */ /* 0x000fe20008011406 */
[----:B------:R-:W-:Y:S02]  /*f200*/  IADD3 R26, P0, R8, UR8, RZ ;  /* 0x00000008081a7c10 */ /* 0x000fe4000ff1e0ff */
[----:B------:R-:W-:-:S03]  /*f210*/  IMAD R7, R3, UR5, R6 ;  /* 0x0000000503077c24 */ /* 0x000fc6000f8e0206 */
[----:B----4-:R-:W-:Y:S02]  /*f220*/  IMAD R6, R28, UR4, RZ ;  /* 0x000000041c067c24 */ /* 0x010fe4000f8e02ff */
[----:B------:R-:W-:Y:S02]  /*f230*/  IADD3.X R27, R7, UR7, R9, P0, !PT ;  /* 0x00000007071b7c10 */ /* 0x000fe400087fe409 */
[----:B------:R-:W-:Y:S01]  /*f240*/  IMAD R29, R29, UR6, R6 ;  /* 0x000000061d1d7c24 */ /* 0x000fe2000f8e0206 */
[----:B------:R1:W2:Y:S01]  /*f250*/  LDS.128 R8, [R239+0x4000] ;  /* 0x00400000ef087984 */ /* 0x0002a20000000c00 */
[----:B------:R-:W-:Y:S01]  /*f260*/  ISETP.GE.AND P0, PT, R0, UR14, PT ;  /* 0x0000000e00007c0c */ /* 0x000fe2000bf06270 */
[----:B------:R-:W-:Y:S02]  /*f270*/  IMAD.WIDE.U32 R26, R28, UR6, R26 ;  /* 0x000000061c1a7c25 */ /* 0x000fe4000f8e001a */
[----:B------:R1:W4:Y:S03]  /*f280*/  LDS.128 R4, [R239+0x6000] ;  /* 0x00600000ef047984 */ /* 0x0003260000000c00 */
[----:B------:R-:W-:-:S07]  /*f290*/  IADD3 R29, R29, R27, RZ ;  /* 0x0000001b1d1d7210 */ /* 0x000fce0007ffe0ff */
[----:B---3--:R-:W-:Y:S05]  /*f2a0*/  @P0 BRA `(.L_x_2409) ;  /* 0x0000000000300947 */ /* 0x008fea0003800000 */
[----:B------:R-:W-:Y:S01]  /*f2b0*/  MOV R28, R26 ;  /* 0x0000001a001c7202 */ /* 0x000fe20000000f00 */
[----:B------:R-:W-:Y:S01]  /*f2c0*/  IMAD R24, R25, R2, RZ ;  /* 0x0000000219187224 */ /* 0x000fe200078e02ff */
[----:B------:R-:W-:-:S03]  /*f2d0*/  ULDC.64 UR4, c[0x0][0x280] ;  /* 0x0000a00000047ab9 */ /* 0x000fc60000000a00 */
[----:B------:R-:W-:-:S04]  /*f2e0*/  IMAD.WIDE.U32 R30, R0, R2, R28 ;  /* 0x00000002001e7225 */ /* 0x000fc800078e001c */
[----:B------:R-:W-:Y:S01]  /*f2f0*/  IMAD R24, R0, R3, R24 ;  /* 0x0000000300187224 */ /* 0x000fe200078e0218 */
[----:B------:R-:W-:-:S04]  /*f300*/  LEA R32, P0, R30, UR4, 0x1 ;  /* 0x000000041e207c11 */ /* 0x000fc8000f8008ff */
[----:B------:R-:W-:-:S04]  /*f310*/  IADD3 R24, R24, R31, RZ ;  /* 0x0000001f18187210 */ /* 0x000fc80007ffe0ff */
[----:B------:R-:W-:-:S05]  /*f320*/  LEA.HI.X R33, R30, UR5, R24, 0x1, P0 ;  /* 0x000000051e217c11 */ /* 0x000fca00080f0c18 */
[----:B------:R3:W-:Y:S04]  /*f330*/  STG.E.128 desc[UR18][R32.64], R20 ;  /* 0x0000001420007986 */ /* 0x0007e8000c101d12 */
[----:B------:R3:W-:Y:S04]  /*f340*/  STG.E.128 desc[UR18][R32.64+0x80], R12 ;  /* 0x0000800c20007986 */ /* 0x0007e8000c101d12 */
[----:B--2---:R3:W-:Y:S04]  /*f350*/  STG.E.128 desc[UR18][R32.64+0x100], R8 ;  /* 0x0001000820007986 */ /* 0x0047e8000c101d12 */
[----:B----4-:R3:W-:Y:S02]  /*f360*/  STG.E.128 desc[UR18][R32.64+0x180], R4 ;  /* 0x0001800420007986 */ /* 0x0107e4000c101d12 */
.L_x_2409:
[----:B------:R-:W-:Y:S05]  /*f370*/  BSYNC B0 ;  /* 0x0000000000007941 */ /* 0x000fea0003800000 */
.L_x_2408:
[----:B---3--:R3:W1:Y:S01]  /*f380*/  LDS.128 R20, [R239+0x800] ;  /* 0x00080000ef147984 */ /* 0x0086620000000c00 */
[----:B------:R-:W-:Y:S03]  /*f390*/  BSSY B0, `(.L_x_2410) ;  /* 0x0000014000007945 */ /* 0x000fe60003800000 */
[----:B------:R3:W1:Y:S04]  /*f3a0*/  LDS.128 R12, [R239+0x2800] ;  /* 0x00280000ef0c7984 */ /* 0x0006680000000c00 */
[----:B--2---:R3:W2:Y:S04]  /*f3b0*/  LDS.128 R8, [R239+0x4800] ;  /* 0x00480000ef087984 */ /* 0x0046a80000000c00 */
[----:B----4-:R3:W4:Y:S01]  /*f3c0*/  LDS.128 R4, [R239+0x6800] ;  /* 0x00680000ef047984 */ /* 0x0107220000000c00 */
[----:B------:R-:W-:Y:S05]  /*f3d0*/  @P3 BRA `(.L_x_2411) ;  /* 0x00000000003c3947 */ /* 0x000fea0003800000 */
[----:B------:R-:W-:Y:S01]  /*f3e0*/  IADD3 R31, P0, R0, 0x10, RZ ;  /* 0x00000010001f7810 */ /* 0x000fe20007f1e0ff */
[----:B------:R-:W-:Y:S01]  /*f3f0*/  IMAD.MOV.U32 R32, RZ, RZ, R26 ;  /* 0x000000ffff207224 */ /* 0x000fe200078e001a */
[----:B------:R-:W-:-:S03]  /*f400*/  ULDC.64 UR4, c[0x0][0x280] ;  /* 0x0000a00000047ab9 */ /* 0x000fc60000000a00 */
[----:B------:R-:W-:-:S04]  /*f410*/  IMAD.X R33, RZ, RZ, R25, P0 ;  /* 0x000000ffff217224 */ /* 0x000fc800000e0619 */
[----:B------:R-:W-:Y:S01]  /*f420*/  IMAD R24, R33, R2, RZ ;  /* 0x0000000221187224 */ /* 0x000fe200078e02ff */
[----:B------:R-:W-:-:S03]  /*f430*/  MOV R33, R29 ;  /* 0x0000001d00217202 */ /* 0x000fc60000000f00 */
[C---:B------:R-:W-:Y:S02]  /*f440*/  IMAD R24, R31.reuse, R3, R24 ;  /* 0x000000031f187224 */ /* 0x040fe400078e0218 */
[----:B------:R-:W-:-:S03]  /*f450*/  IMAD.WIDE.U32 R32, R31, R2, R32 ;  /* 0x000000021f207225 */ /* 0x000fc600078e0020 */
[----:B------:R-:W-:Y:S02]  /*f460*/  LEA R30, P0, R32, UR4, 0x1 ;  /* 0x00000004201e7c11 */ /* 0x000fe4000f8008ff */
[----:B------:R-:W-:-:S04]  /*f470*/  IADD3 R24, R24, R33, RZ ;  /* 0x0000002118187210 */ /* 0x000fc80007ffe0ff */
[----:B------:R-:W-:-:S05]  /*f480*/  LEA.HI.X R31, R32, UR5, R24, 0x1, P0 ;  /* 0x00000005201f7c11 */ /* 0x000fca00080f0c18 */
[----:B-1----:R1:W-:Y:S04]  /*f490*/  STG.E.128 desc[UR18][R30.64], R20 ;  /* 0x000000141e007986 */ /* 0x0023e8000c101d12 */
[----:B------:R1:W-:Y:S04]  /*f4a0*/  STG.E.128 desc[UR18][R30.64+0x80], R12 ;  /* 0x0000800c1e007986 */ /* 0x0003e8000c101d12 */
[----:B--2---:R1:W-:Y:S04]  /*f4b0*/  STG.E.128 desc[UR18][R30.64+0x100], R8 ;  /* 0x000100081e007986 */ /* 0x0043e8000c101d12 */
[----:B----4-:R1:W-:Y:S02]  /*f4c0*/  STG.E.128 desc[UR18][R30.64+0x180], R4 ;  /* 0x000180041e007986 */ /* 0x0103e4000c101d12 */
.L_x_2411:
[----:B------:R-:W-:Y:S05]  /*f4d0*/  BSYNC B0 ;  /* 0x0000000000007941 */ /* 0x000fea0003800000 */
.L_x_2410:
[----:B-1----:R1:W1:Y:S01]  /*f4e0*/  LDS.128 R20, [R239+0x1000] ;  /* 0x00100000ef147984 */ /* 0x0022620000000c00 */
[----:B------:R-:W-:Y:S03]  /*f4f0*/  BSSY B0, `(.L_x_2412) ;  /* 0x0000014000007945 */ /* 0x000fe60003800000 */
[----:B------:R1:W1:Y:S04]  /*f500*/  LDS.128 R12, [R239+0x3000] ;  /* 0x00300000ef0c7984 */ /* 0x0002680000000c00 */
[----:B--2---:R2:W1:Y:S04]  /*f510*/  LDS.128 R8, [R239+0x5000] ;  /* 0x00500000ef087984 */ /* 0x0044680000000c00 */
        /* <DEDUP_REMOVED lines=15> */
[----:B------:R1:W-:Y:S04]  /*f610*/  STG.E.128 desc[UR18][R30.64+0x100], R8 ;  /* 0x000100081e007986 */ /* 0x0003e8000c101d12 */
[----:B----4-:R1:W-:Y:S02]  /*f620*/  STG.E.128 desc[UR18][R30.64+0x180], R4 ;  /* 0x000180041e007986 */ /* 0x0103e4000c101d12 */
.L_x_2413:
[----:B------:R-:W-:Y:S05]  /*f630*/  BSYNC B0 ;  /* 0x0000000000007941 */ /* 0x000fea0003800000 */
.L_x_2412:
[----:B-1----:R1:W1:Y:S04]  /*f640*/  LDS.128 R8, [R239+0x3800] ;  /* 0x00380000ef087984 */ /* 0x0022680000000c00 */
[----:B----4-:R4:W1:Y:S04]  /*f650*/  LDS.128 R4, [R239+0x5800] ;  /* 0x00580000ef047984 */ /* 0x0108680000000c00 */
[----:B------:R4:W1:Y:S01]  /*f660*/  LDS.128 R12, [R239+0x7800] ;  /* 0x00780000ef0c7984 */ /* 0x0008620000000c00 */
[----:B------:R-:W-:Y:S05]  /*f670*/  @P1 EXIT ;  /* 0x000000000000194d */ /* 0x000fea0003800000 */
[----:B------:R-:W-:Y:S01]  /*f680*/  IADD3 R0, P0, R0, 0x30, RZ ;  /* 0x0000003000007810 */ /* 0x000fe20007f1e0ff */
[----:B------:R-:W-:Y:S01]  /*f690*/  IMAD.MOV.U32 R22, RZ, RZ, R26 ;  /* 0x000000ffff167224 */ /* 0x000fe200078e001a */
[----:B------:R-:W-:Y:S01]  /*f6a0*/  MOV R23, R29 ;  /* 0x0000001d00177202 */ /* 0x000fe20000000f00 */
[----:B------:R-:W-:Y:S02]  /*f6b0*/  ULDC.64 UR4, c[0x0][0x280] ;  /* 0x0000a00000047ab9 */ /* 0x000fe40000000a00 */
[----:B------:R-:W-:Y:S02]  /*f6c0*/  IMAD.X R25, RZ, RZ, R25, P0 ;  /* 0x000000ffff197224 */ /* 0x000fe400000e0619 */
[----:B------:R-:W-:-:S04]  /*f6d0*/  IMAD.WIDE.U32 R22, R0, R2, R22 ;  /* 0x0000000200167225 */ /* 0x000fc800078e0016 */
[----:B------:R-:W-:Y:S01]  /*f6e0*/  IMAD R20, R25, R2, RZ ;  /* 0x0000000219147224 */ /* 0x000fe200078e02ff */
[----:B------:R-:W-:-:S03]  /*f6f0*/  LEA R2, P0, R22, UR4, 0x1 ;  /* 0x0000000416027c11 */ /* 0x000fc6000f8008ff */
[----:B------:R-:W-:-:S05]  /*f700*/  IMAD R20, R0, R3, R20 ;  /* 0x0000000300147224 */ /* 0x000fca00078e0214 */
[----:B------:R-:W-:-:S04]  /*f710*/  IADD3 R20, R20, R23, RZ ;  /* 0x0000001714147210 */ /* 0x000fc80007ffe0ff */
[----:B------:R-:W-:-:S05]  /*f720*/  LEA.HI.X R3, R22, UR5, R20, 0x1, P0 ;  /* 0x0000000516037c11 */ /* 0x000fca00080f0c14 */
[----:B------:R-:W-:Y:S04]  /*f730*/  STG.E.128 desc[UR18][R2.64], R16 ;  /* 0x0000001002007986 */ /* 0x000fe8000c101d12 */
[----:B-1----:R-:W-:Y:S04]  /*f740*/  STG.E.128 desc[UR18][R2.64+0x80], R8 ;  /* 0x0000800802007986 */ /* 0x002fe8000c101d12 */
[----:B------:R-:W-:Y:S04]  /*f750*/  STG.E.128 desc[UR18][R2.64+0x100], R4 ;  /* 0x0001000402007986 */ /* 0x000fe8000c101d12 */
[----:B------:R-:W-:Y:S01]  /*f760*/  STG.E.128 desc[UR18][R2.64+0x180], R12 ;  /* 0x0001800c02007986 */ /* 0x000fe2000c101d12 */
[----:B------:R-:W-:Y:S05]  /*f770*/  EXIT ;  /* 0x000000000000794d */ /* 0x000fea0003800000 */
.L_x_2414:
        /* <DEDUP_REMOVED lines=16> */
.L_x_4905:


//--------------------- .text._ZN5flash24flash_fwd_splitkv_kernelI23Flash_fwd_kernel_traitsILi256ELi64ELi64ELi4ELb0ELb0EN7cutlass6half_tE19Flash_kernel_traitsILi256ELi64ELi64ELi4ES3_EELb1ELb0ELb0ELb0ELb1ELb1ELb0ELb0EEEvNS_16Flash_fwd_paramsE --------------------------
	.section	.text._ZN5flash24flash_fwd_splitkv_kernelI23Flash_fwd_kernel_traitsILi256ELi64ELi64ELi4ELb0ELb0EN7cutlass6half_tE19Flash_kernel_traitsILi256ELi64ELi64ELi4ES3_EELb1ELb0ELb0ELb0ELb1ELb1ELb0ELb0EEEvNS_16Flash_fwd_paramsE,"ax",@progbits
	.align	128
        .global         _ZN5flash24flash_fwd_splitkv_kernelI23Flash_fwd_kernel_traitsILi256ELi64ELi64ELi4ELb0ELb0EN7cutlass6half_tE19Flash_kernel_traitsILi256ELi64ELi64ELi4ES3_EELb1ELb0ELb0ELb0ELb1ELb1ELb0ELb0EEEvNS_16Flash_fwd_paramsE
        .type           _ZN5flash24flash_fwd_splitkv_kernelI23Flash_fwd_kernel_traitsILi256ELi64ELi64ELi4ELb0ELb0EN7cutlass6half_tE19Flash_kernel_traitsILi256ELi64ELi64ELi4ES3_EELb1ELb0ELb0ELb0ELb1ELb1ELb0ELb0EEEvNS_16Flash_fwd_paramsE,@function
        .size           _ZN5flash24flash_fwd_splitkv_kernelI23Flash_fwd_kernel_traitsILi256ELi64ELi64ELi4ELb0ELb0EN7cutlass6half_tE19Flash_kernel_traitsILi256ELi64ELi64ELi4ES3_EELb1ELb0ELb0ELb0ELb1ELb1ELb0ELb0EEEvNS_16Flash_fwd_paramsE,(.L_x_4906 - _ZN5flash24flash_fwd_splitkv_kernelI23Flash_fwd_kernel_traitsILi256ELi64ELi64ELi4ELb0ELb0EN7cutlass6half_tE19Flash_kernel_traitsILi256ELi64ELi64ELi4ES3_EELb1ELb0ELb0ELb0ELb1ELb1ELb0ELb0EEEvNS_16Flash_fwd_paramsE)
        .other          _ZN5flash24flash_fwd_splitkv_kernelI23Flash_fwd_kernel_traitsILi256ELi64ELi64ELi4ELb0ELb0EN7cutlass6half_tE19Flash_kernel_traitsILi256ELi64ELi64ELi4ES3_EELb1ELb0ELb0ELb0ELb1ELb1ELb0ELb0EEEvNS_16Flash_fwd_paramsE,@"STO_CUDA_ENTRY STV_DEFAULT"
_ZN5flash24flash_fwd_splitkv_kernelI23Flash_fwd_kernel_traitsILi256ELi64ELi64ELi4ELb0ELb0EN7cutlass6half_tE19Flash_kernel_traitsILi256ELi64ELi64ELi4ES3_EELb1ELb0ELb0ELb0ELb1ELb1ELb0ELb0EEEvNS_16Flash_fwd_paramsE:
.text._ZN5flash24flash_fwd_splitkv_kernelI23Flash_fwd_kernel_traitsILi256ELi64ELi64ELi4ELb0ELb0EN7cutlass6half_tE19Flash_kernel_traitsILi256ELi64ELi64ELi4ES3_EELb1ELb0ELb0ELb0ELb1ELb1ELb0ELb0EEEvNS_16Flash_fwd_paramsE:
        /* <DEDUP_REMOVED lines=9> */
[----:B------:R-:W-:Y:S02]  /*0090*/  ULDC.64 UR18, c[0x0][0x208] ;  /* 0x0000820000127ab9 */ /* 0x000fe40000000a00 */
[----:B------:R-:W-:Y:S01]  /*00a0*/  PLOP3.LUT P2, PT, PT, PT, UP2, 0x80, 0x0 ;  /* 0x000000000000781c */ /* 0x000fe20003f4f028 */
[----:B------:R-:W-:Y:S01]  /*00b0*/  ULDC.U8 UR6, c[0x0][0x3c2] ;  /* 0x0000f08000067ab9 */ /* 0x000fe20000000000 */
[----:B------:R-:W-:Y:S01]  /*00c0*/  PLOP3.LUT P0, PT, PT, PT, UP1, 0x80, 0x0 ;  /* 0x000000000000781c */ /* 0x000fe20003f0f018 */
[----:B------:R-:W-:Y:S01]  /*00d0*/  ULDC.64 UR4, c[0x0][0x2f8] ;  /* 0x0000be0000047ab9 */ /* 0x000fe20000000a00 */
[----:B------:R-:W-:-:S02]  /*00e0*/  UISETP.NE.AND UP3, UPT, UR6, URZ, UPT ;  /* 0x0000003f0600728c */ /* 0x000fc4000bf65270 */
[----:B------:R-:W-:Y:S01]  /*00f0*/  UISETP.EQ.U32.AND UP0, UPT, UR4, URZ, UPT ;  /* 0x0000003f0400728c */ /* 0x000fe2000bf02070 */
[----:B------:R-:W-:-:S03]  /*0100*/  ULDC.64 UR6, c[0x0][0x2f8] ;  /* 0x0000be0000067ab9 */ /* 0x000fc60000000a00 */
[----:B------:R-:W-:Y:S02]  /*0110*/  UISETP.EQ.OR.EX UP0, UPT, UR5, URZ, !UP3, UP0 ;  /* 0x0000003f0500728c */ /* 0x000fe4000df02700 */
[----:B-1----:R-:W-:-:S06]  /*0120*/  UIMAD.WIDE UR10, UR9, 0x4, UR10 ;  /* 0x00000004090a78a5 */ /* 0x002fcc000f8e020a */
[----:B------:R-:W-:Y:S02]  /*0130*/  IMAD.U32 R2, RZ, RZ, UR10 ;  /* 0x0000000aff027e24 */ /* 0x000fe4000f8e00ff */
[----:B------:R-:W-:Y:S01]  /*0140*/  IMAD.U32 R3, RZ, RZ, UR11 ;  /* 0x0000000bff037e24 */ /* 0x000fe2000f8e00ff */
[----:B------:R-:W-:Y:S02]  /*0150*/  @UP1 ULDC.64 UR10, c[0x0][0x300] ;  /* 0x0000c000000a1ab9 */ /* 0x000fe40000000a00 */
[----:B------:R-:W-:Y:S02]  /*0160*/  @UP1 UIMAD.WIDE UR10, UR9, 0x4, UR10 ;  /* 0x00000004090a18a5 */ /* 0x000fe4000f8e020a */
[----:B------:R-:W2:Y:S04]  /*0170*/  @P2 LDG.E R4, desc[UR18][R2.64] ;  /* 0x0000001202042981 */ /* 0x000ea8000c1e1900 */
[----:B------:R1:W3:Y:S01]  /*0180*/  @P2 LDG.E R0, desc[UR18][R2.64+0x4] ;  /* 0x0000041202002981 */ /* 0x0002e2000c1e1900 */
[----:B------:R-:W-:Y:S01]  /*0190*/  PLOP3.LUT P1, PT, PT, PT, UP0, 0x80, 0x0 ;  /* 0x000000000000781c */ /* 0x000fe20003f2f008 */
[----:B------:R-:W-:-:S06]  /*01a0*/  UIMAD.WIDE UR6, UR9, 0x4, UR6 ;  /* 0x00000004090678a5 */ /* 0x000fcc000f8e0206 */
[----:B------:R-:W-:Y:S02]  /*01b0*/  IMAD.U32 R6, RZ, RZ, UR6 ;  /* 0x00000006ff067e24 */ /* 0x000fe4000f8e00ff */
[----:B------:R-:W-:Y:S02]  /*01c0*/  IMAD.U32 R7, RZ, RZ, UR7 ;  /* 0x00000007ff077e24 */ /* 0x000fe4000f8e00ff */
[----:B-1----:R-:W-:Y:S02]  /*01d0*/  IMAD.U32 R2, RZ, RZ, UR10 ;  /* 0x0000000aff027e24 */ /* 0x002fe4000f8e00ff */
[----:B------:R-:W-:-:S05]  /*01e0*/  IMAD.U32 R3, RZ, RZ, UR11 ;  /* 0x0000000bff037e24 */ /* 0x000fca000f8e00ff */
[----:B------:R-:W4:Y:S04]  /*01f0*/  @P0 LDG.E R2, desc[UR18][R2.64] ;  /* 0x0000001202020981 */ /* 0x000f28000c1e1900 */
[----:B------:R-:W5:Y:S01]  /*0200*/  @!P1 LDG.E R3, desc[UR18][R6.64] ;  /* 0x0000001206039981 */ /* 0x000f62000c1e1900 */
[----:B------:R-:W-:Y:S01]  /*0210*/  UMOV UR15, 0xffffffff ;  /* 0xffffffff000f7882 */ /* 0x000fe20000000000 */
[----:B------:R-:W-:Y:S01]  /*0220*/  UMOV UR11, URZ ;  /* 0x0000003f000b7c82 */ /* 0x000fe20008000000 */
[----:B------:R-:W-:Y:S01]  /*0230*/  UMOV UR6, 0xffffffff ;  /* 0xffffffff00067882 */ /* 0x000fe20000000000 */
[----:B------:R-:W1:Y:S01]  /*0240*/  S2R R98, SR_TID.X ;  /* 0x0000000000627919 */ /* 0x000e620000002100 */
[----:B------:R-:W1:Y:S08]  /*0250*/  S2UR UR20, SR_CTAID.X ;  /* 0x00000000001479c3 */ /* 0x000e700000002500 */
[----:B------:R-:W1:Y:S01]  /*0260*/  S2UR UR8, SR_CTAID.Z ;  /* 0x00000000000879c3 */ /* 0x000e620000002700 */
[----:B--2---:R-:W-:-:S02]  /*0270*/  @P2 R2UR UR15, R4 ;  /* 0x00000000040f22ca */ /* 0x004fc400000e0000 */
[----:B---3--:R-:W-:-:S13]  /*0280*/  @P2 R2UR UR22, R0 ;  /* 0x00000000001622ca */ /* 0x008fda00000e0000 */
[----:B------:R-:W-:-:S07]  /*0290*/  @UP2 UIADD3 UR22, UR22, -UR15, URZ ;  /* 0x8000000f16162290 */ /* 0x000fce000fffe03f */
[----:B------:R-:W-:Y:S01]  /*02a0*/  @!UP2 ULDC UR22, c[0x0][0x2c4] ;  /* 0x0000b1000016aab9 */ /* 0x000fe20000000800 */
[----:B----4-:R-:W-:Y:S02]  /*02b0*/  @P0 R2UR UR11, R2 ;  /* 0x00000000020b02ca */ /* 0x010fe400000e0000 */
[----:B------:R-:W-:-:S04]  /*02c0*/  ISETP.NE.U32.AND P0, PT, RZ, UR4, PT ;  /* 0x00000004ff007c0c */ /* 0x000fc8000bf05070 */
[----:B------:R-:W-:Y:S02]  /*02d0*/  ISETP.NE.AND.EX P0, PT, RZ, UR5, PT, P0 ;  /* 0x00000005ff007c0c */ /* 0x000fe4000bf05300 */
[----:B-----5:R-:W-:-:S11]  /*02e0*/  @!P1 R2UR UR6, R3 ;  /* 0x00000000030692ca */ /* 0x020fd600000e0000 */
[----:B-1----:R-:W-:Y:S05]  /*02f0*/  @!P0 BRA `(.L_x_2415) ;  /* 0x00000000001c8947 */ /* 0x002fea0003800000 */
[----:B------:R-:W-:-:S13]  /*0300*/  PLOP3.LUT P0, PT, PT, PT, UP3, 0x80, 0x0 ;  /* 0x000000000000781c */ /* 0x000fda0003f0f038 */
[----:B------:R-:W2:Y:S04]  /*0310*/  @P0 LDG.E R0, desc[UR18][R6.64+0x4] ;  /* 0x0000041206000981 */ /* 0x000ea8000c1e1900 */
[----:B------:R-:W3:Y:S01]  /*0320*/  @!P0 LDG.E R6, desc[UR18][R6.64] ;  /* 0x0000001206068981 */ /* 0x000ee2000c1e1900 */
[----:B--2---:R-:W-:-:S13]  /*0330*/  @P0 R2UR UR7, R0 ;  /* 0x00000000000702ca */ /* 0x004fda00000e0000 */
[----:B------:R-:W-:-:S07]  /*0340*/  @UP3 UIADD3 UR7, UR7, -UR6, URZ ;  /* 0x8000000607073290 */ /* 0x000fce000fffe03f */
[----:B---3--:R-:W-:Y:S01]  /*0350*/  @!P0 R2UR UR7, R6 ;  /* 0x00000000060782ca */ /* 0x008fe200000e0000 */
[----:B------:R-:W-:-:S14]  /*0360*/  BRA `(.L_x_2416) ;  /* 0x0000000000047947 */ /* 0x000fdc0003800000 */
.L_x_2415:
[----:B------:R-:W-:Y:S01]  /*0370*/  ULDC UR7, c[0x0][0x2c8] ;  /* 0x0000b20000077ab9 */ /* 0x000fe20000000800 */
.L_x_2416:
        /* <DEDUP_REMOVED lines=84> */
[----:B------:R-:W-:Y:S01]  /*08c0*/  ISETP.GE.AND P1, PT, R2, UR22, PT ;  /* 0x0000001602007c0c */ /* 0x000fe2000bf26270 */
        /* <DEDUP_REMOVED lines=20> */
.L_x_2419:
[----:B------:R-:W-:Y:S05]  /*0a10*/  BSYNC B0 ;  /* 0x0000000000007941 */ /* 0x000fea0003800000 */
.L_x_2418:
        /* <DEDUP_REMOVED lines=19> */
.L_x_2421:
[----:B------:R-:W-:Y:S05]  /*0b50*/  BSYNC B0 ;  /* 0x0000000000007941 */ /* 0x000fea0003800000 */
.L_x_2420:
        /* <DEDUP_REMOVED lines=19> */
.L_x_2423:
[----:B------:R-:W-:Y:S05]  /*0c90*/  BSYNC B0 ;  /* 0x0000000000007941 */ /* 0x000fea0003800000 */
.L_x_2422:
[----:B------:R-:W-:Y:S04]  /*0ca0*/  BSSY B0, `(.L_x_2424) ;  /* 0x0000010000007945 */ /* 0x000fe80003800000 */
[----:B------:R-:W-:Y:S05]  /*0cb0*/  @P2 BRA `(.L_x_2425) ;  /* 0x0000000000382947 */ /* 0x000fea0003800000 */
[----:B------:R-:W-:Y:S01]  /*0cc0*/  IADD3 R7, P1, R7, 0x30, RZ ;  /* 0x0000003007077810 */ /* 0x000fe20007f3e0ff */
[----:B------:R-:W-:Y:S01]  /*0cd0*/  ULDC.64 UR4, c[0x0][0x280] ;  /* 0x0000a00000047ab9 */ /* 0x000fe20000000a00 */
[----:B------:R-:W-:Y:S02]  /*0ce0*/  MOV R9, R13 ;  /* 0x0000000d00097202 */ /* 0x000fe40000000f00 */
[----:B--2---:R-:W-:Y:S01]  /*0cf0*/  IADD3.X R2, RZ, R5, RZ, P1, !PT ;  /* 0x00000005ff027210 */ /* 0x004fe20000ffe4ff */
[----:B------:R-:W-:-:S04]  /*0d00*/  IMAD.WIDE.U32 R8, R7, UR6, R8 ;  /* 0x0000000607087c25 */ /* 0x000fc8000f8e0008 */
[----:B------:R-:W-:Y:S01]  /*0d10*/  IMAD R2, R2, UR6, RZ ;  /* 0x0000000602027c24 */ /* 0x000fe2000f8e02ff */
[----:B-1----:R-:W-:-:S03]  /*0d20*/  LEA R10, P1, R8, UR4, 0x1 ;  /* 0x00000004080a7c11 */ /* 0x002fc6000f8208ff */
[----:B------:R-:W-:-:S05]  /*0d30*/  IMAD R2, R7, UR7, R2 ;  /* 0x0000000707027c24 */ /* 0x000fca000f8e0202 */
[----:B------:R-:W-:-:S04]  /*0d40*/  IADD3 R2, R9, R2, RZ ;  /* 0x0000000209027210 */ /* 0x000fc80007ffe0ff */
[----:B------:R-:W-:-:S05]  /*0d50*/  LEA.HI.X R11, R8, UR5, R2, 0x1, P1 ;  /* 0x00000005080b7c11 */ /* 0x000fca00088f0c02 */
[----:B------:R4:W-:Y:S04]  /*0d60*/  STG.E.128 desc[UR18][R10.64], RZ ;  /* 0x000000ff0a007986 */ /* 0x0009e8000c101d12 */
[----:B------:R4:W-:Y:S04]  /*0d70*/  STG.E.128 desc[UR18][R10.64+0x80], RZ ;  /* 0x000080ff0a007986 */ /* 0x0009e8000c101d12 */
[----:B------:R4:W-:Y:S04]  /*0d80*/  STG.E.128 desc[UR18][R10.64+0x100], RZ ;  /* 0x000100ff0a007986 */ /* 0x0009e8000c101d12 */
[----:B------:R4:W-:Y:S02]  /*0d90*/  STG.E.128 desc[UR18][R10.64+0x180], RZ ;  /* 0x000180ff0a007986 */ /* 0x0009e4000c101d12 */
.L_x_2425:
[----:B------:R-:W-:Y:S05]  /*0da0*/  BSYNC B0 ;  /* 0x0000000000007941 */ /* 0x000fea0003800000 */
.L_x_2424:
[----:B------:R-:W-:Y:S01]  /*0db0*/  ULDC.64 UR4, c[0x0][0x2b0] ;  /* 0x0000ac0000047ab9 */ /* 0x000fe20000000a00 */
[----:B------:R-:W-:Y:S01]  /*0dc0*/  ISETP.GE.OR P6, PT, R6, UR22, P6 ;  /* 0x0000001606007c0c */ /* 0x000fe2000b7c6670 */
[----:B--2---:R-:W-:Y:S01]  /*0dd0*/  @!P5 IMAD.MOV.U32 R3, RZ, RZ, 0x7f800000 ;  /* 0x7f800000ff03d424 */ /* 0x004fe200078e00ff */
[----:B------:R-:W-:Y:S01]  /*0de0*/  LEA.HI.X.SX32 R0, R0, R5, 0x1, P0 ;  /* 0x0000000500007211 */ /* 0x000fe200000f0eff */
[----:B------:R-:W-:Y:S01]  /*0df0*/  @!P4 IMAD.MOV.U32 R2, RZ, RZ, 0x7f800000 ;  /* 0x7f800000ff02c424 */ /* 0x000fe200078e00ff */
[----:B------:R-:W-:-:S04]  /*0e00*/  LEA R8, P0, R4, UR4, 0x2 ;  /* 0x0000000404087c11 */ /* 0x000fc8000f8010ff */
[----:B------:R-:W-:Y:S01]  /*0e10*/  LEA.HI.X R9, R4, UR5, R0, 0x2, P0 ;  /* 0x0000000504097c11 */ /* 0x000fe200080f1400 */
[----:B------:R-:W-:-:S04]  /*0e20*/  @!P3 IMAD.MOV.U32 R0, RZ, RZ, 0x7f800000 ;  /* 0x7f800000ff00b424 */ /* 0x000fc800078e00ff */
[----:B------:R2:W-:Y:S04]  /*0e30*/  @!P5 STG.E desc[UR18][R8.64], R3 ;  /* 0x000000030800d986 */ /* 0x0005e8000c101912 */
[----:B------:R2:W-:Y:S04]  /*0e40*/  @!P4 STG.E desc[UR18][R8.64+0x40], R2 ;  /* 0x000040020800c986 */ /* 0x0005e8000c101912 */
[----:B------:R2:W-:Y:S01]  /*0e50*/  @!P3 STG.E desc[UR18][R8.64+0x80], R0 ;  /* 0x000080000800b986 */ /* 0x0005e2000c101912 */
[----:B------:R-:W-:Y:S05]  /*0e60*/  @P6 EXIT ;  /* 0x000000000000694d */ /* 0x000fea0003800000 */
[----:B--2---:R-:W-:-:S05]  /*0e70*/  MOV R0, 0x7f800000 ;  /* 0x7f80000000007802 */ /* 0x004fca0000000f00 */
[----:B------:R-:W-:Y:S01]  /*0e80*/  STG.E desc[UR18][R8.64+0xc0], R0 ;  /* 0x0000c00008007986 */ /* 0x000fe2000c101912 */
[----:B------:R-:W-:Y:S05]  /*0e90*/  EXIT ;  /* 0x000000000000794d */ /* 0x000fea0003800000 */
.L_x_2417:
        /* <DEDUP_REMOVED lines=28> */
.L_x_2426:
        /* <DEDUP_REMOVED lines=26> */
[----:B------:R-:W-:Y:S02]  /*1200*/  ISETP.GE.AND P1, PT, R0, RZ, PT ;  /* 0x000000ff0000720c */ /* 0x000fe40003f26270 */
[----:B------:R-:W1:Y:S05]  /*1210*/  LDC R0, c[0x0][0x278] ;  /* 0x00009e00ff007b82 */ /* 0x000e6a0000000800 */
[----:B------:R-:W-:-:S06]  /*1220*/  @P3 IADD3 R6, R6, 0x1, RZ ;  /* 0x0000000106063810 */ /* 0x000fcc0007ffe0ff */
[----:B------:R-:W-:Y:S01]  /*1230*/  @!P1 IMAD.MOV R6, RZ, RZ, -R6 ;  /* 0x000000ffff069224 */ /* 0x000fe200078e0a06 */
[----:B------:R-:W-:-:S05]  /*1240*/  @!P2 LOP3.LUT R6, RZ, R170, RZ, 0x33, !PT ;  /* 0x000000aaff06a212 */ /* 0x000fca00078e33ff */
[----:B------:R-:W-:-:S06]  /*1250*/  IMAD.WIDE R2, R6, 0x4, R244 ;  /* 0x0000000406027825 */ /* 0x000fcc00078e02f4 */
[----:B------:R2:W3:Y:S01]  /*1260*/  LDG.E R3, desc[UR18][R2.64] ;  /* 0x0000001202037981 */ /* 0x0004e2000c1e1900 */
[----:B-1----:R-:W-:Y:S02]  /*1270*/  IABS R5, R0 ;  /* 0x0000000000057213 */ /* 0x002fe40000000000 */
[----:B------:R-:W-:Y:S02]  /*1280*/  IADD3 R6, -R6, RZ, RZ ;  /* 0x000000ff06067210 */ /* 0x000fe40007ffe1ff */
[----:B------:R-:W1:Y:S03]  /*1290*/  I2F.RP R8, R5 ;  /* 0x0000000500087306 */ /* 0x000e660000209400 */
[----:B------:R-:W-:-:S05]  /*12a0*/  IMAD R170, R170, R6, UR7 ;  /* 0x00000007aaaa7e24 */ /* 0x000fca000f8e0206 */
[----:B------:R-:W-:Y:S01]  /*12b0*/  SHF.R.S32.HI R18, RZ, 0x1f, R170 ;  /* 0x0000001fff127819 */ /* 0x000fe200000114aa */
[----:B-1----:R-:W1:Y:S01]  /*12c0*/  MUFU.RCP R8, R8 ;  /* 0x0000000800087308 */ /* 0x002e620000001000 */
[----:B--2---:R-:W2:Y:S01]  /*12d0*/  S2R R2, SR_CTAID.Z ;  /* 0x0000000000027919 */ /* 0x004ea20000002700 */
[----:B-1----:R-:W-:-:S06]  /*12e0*/  IADD3 R8, R8, 0xffffffe, RZ ;  /* 0x0ffffffe08087810 */ /* 0x002fcc0007ffe0ff */
[----:B------:R-:W1:Y:S02]  /*12f0*/  F2I.FTZ.U32.TRUNC.NTZ R9, R8 ;  /* 0x0000000800097305 */ /* 0x000e64000021f000 */
[----:B-1----:R-:W-:Y:S01]  /*1300*/  IMAD.MOV R4, RZ, RZ, -R9 ;  /* 0x000000ffff047224 */ /* 0x002fe200078e0a09 */
[----:B------:R-:W-:Y:S02]  /*1310*/  MOV R8, RZ ;  /* 0x000000ff00087202 */ /* 0x000fe40000000f00 */
[----:B--2---:R-:W-:Y:S01]  /*1320*/  IABS R2, R2 ;  /* 0x0000000200027213 */ /* 0x004fe20000000000 */
[----:B------:R-:W-:-:S04]  /*1330*/  IMAD R4, R4, R5, RZ ;  /* 0x0000000504047224 */ /* 0x000fc800078e02ff */
[----:B------:R-:W-:-:S04]  /*1340*/  IMAD.HI.U32 R4, R9, R4, R8 ;  /* 0x0000000409047227 */ /* 0x000fc800078e0008 */
[----:B------:R-:W-:-:S04]  /*1350*/  IMAD.MOV.U32 R7, RZ, RZ, R2 ;  /* 0x000000ffff077224 */ /* 0x000fc800078e0002 */
[----:B------:R-:W-:-:S05]  /*1360*/  IMAD.HI.U32 R2, R4, R7, RZ ;  /* 0x0000000704027227 */ /* 0x000fca00078e00ff */
[----:B------:R-:W-:-:S05]  /*1370*/  IADD3 R4, -R2, RZ, RZ ;  /* 0x000000ff02047210 */ /* 0x000fca0007ffe1ff */
[----:B------:R-:W-:-:S05]  /*1380*/  IMAD R4, R5, R4, R7 ;  /* 0x0000000405047224 */ /* 0x000fca00078e0207 */
[----:B------:R-:W-:-:S13]  /*1390*/  ISETP.GT.U32.AND P2, PT, R5, R4, PT ;  /* 0x000000040500720c */ /* 0x000fda0003f44070 */
[----:B------:R-:W-:Y:S02]  /*13a0*/  @!P2 IMAD.IADD R4, R4, 0x1, -R5 ;  /* 0x000000010404a824 */ /* 0x000fe400078e0a05 */
[----:B------:R-:W-:Y:S01]  /*13b0*/  @!P2 VIADD R2, R2, 0x1 ;  /* 0x000000010202a836 */ /* 0x000fe20000000000 */
[----:B------:R-:W-:Y:S02]  /*13c0*/  ISETP.NE.AND P2, PT, R0, RZ, PT ;  /* 0x000000ff0000720c */ /* 0x000fe40003f45270 */
[----:B------:R-:W-:-:S13]  /*13d0*/  ISETP.GE.U32.AND P3, PT, R4, R5, PT ;  /* 0x000000050400720c */ /* 0x000fda0003f66070 */
[----:B------:R-:W-:Y:S02]  /*13e0*/  @P3 IADD3 R2, R2, 0x1, RZ ;  /* 0x0000000102023810 */ /* 0x000fe40007ffe0ff */
[----:B---3--:R-:W-:Y:S02]  /*13f0*/  R2UR UR11, R3 ;  /* 0x00000000030b72ca */ /* 0x008fe400000e0000 */
[----:B------:R-:W-:-:S04]  /*1400*/  LOP3.LUT R3, R0, UR8, RZ, 0x3c, !PT ;  /* 0x0000000800037c12 */ /* 0x000fc8000f8e3cff */
[----:B------:R-:W-:Y:S01]  /*1410*/  ISETP.GE.AND P1, PT, R3, RZ, PT ;  /* 0x000000ff0300720c */ /* 0x000fe20003f26270 */
[----:B------:R-:W-:-:S06]  /*1420*/  IMAD R3, R18, UR12, RZ ;  /* 0x0000000c12037c24 */ /* 0x000fcc000f8e02ff */
        /* <DEDUP_REMOVED lines=10> */
[----:B------:R-:W-:Y:S01]  /*14d0*/  SHF.R.S32.HI R16, RZ, 0x1f, R2 ;  /* 0x0000001fff107819 */ /* 0x000fe20000011402 */
[----:B------:R-:W-:Y:S01]  /*14e0*/  ULDC.64 UR6, c[0x0][0x260] ;  /* 0x0000980000067ab9 */ /* 0x000fe20000000a00 */
[----:B------:R-:W-:-:S03]  /*14f0*/  MOV R17, R2 ;  /* 0x0000000200117202 */ /* 0x000fc60000000f00 */
[----:B------:R-:W-:Y:S01]  /*1500*/  MOV R5, UR4 ;  /* 0x0000000400057c02 */ /* 0x000fe20008000f00 */
[----:B------:R-:W-:Y:S02]  /*1510*/  ULDC.64 UR4, c[0x0][0x238] ;  /* 0x00008e0000047ab9 */ /* 0x000fe40000000a00 */
[----:B------:R-:W-:Y:S01]  /*1520*/  UIMAD UR10, UR10, UR4, URZ ;  /* 0x000000040a0a72a4 */ /* 0x000fe2000f8e023f */
[----:B------:R-:W-:Y:S01]  /*1530*/  IMAD.WIDE.U32 R4, R170, UR12, R4 ;  /* 0x0000000caa047c25 */ /* 0x000fe2000f8e0004 */
[----:B------:R-:W-:Y:S02]  /*1540*/  UIMAD.WIDE.U32 UR24, UR11, UR4, URZ ;  /* 0x000000040b1872a5 */ /* 0x000fe4000f8e003f */
[----:B------:R-:W-:Y:S01]  /*1550*/  UIMAD UR5, UR11, UR5, UR10 ;  /* 0x000000050b0572a4 */ /* 0x000fe2000f8e020a */
[----:B------:R-:W-:Y:S02]  /*1560*/  IMAD.IADD R5, R5, 0x1, R0 ;  /* 0x0000000105057824 */ /* 0x000fe400078e0200 */
[----:B------:R-:W-:-:S02]  /*1570*/  IMAD R0, R16, UR6, RZ ;  /* 0x0000000610007c24 */ /* 0x000fc4000f8e02ff */
[C---:B------:R-:W-:Y:S01]  /*1580*/  IMAD.WIDE.U32 R4, R2.reuse, UR6, R4 ;  /* 0x0000000602047c25 */ /* 0x040fe2000f8e0004 */
[----:B------:R-:W-:Y:S01]  /*1590*/  UIADD3 UR6, UR25, UR5, URZ ;  /* 0x0000000519067290 */ /* 0x000fe2000fffe03f */
[----:B------:R-:W-:Y:S02]  /*15a0*/  UMOV UR10, UR24 ;  /* 0x00000018000a7c82 */ /* 0x000fe40008000000 */
[----:B------:R-:W-:Y:S02]  /*15b0*/  IMAD R0, R2, UR7, R0 ;  /* 0x0000000702007c24 */ /* 0x000fe4000f8e0200 */
[----:B------:R-:W-:-:S03]  /*15c0*/  IMAD.MOV.U32 R166, RZ, RZ, R4 ;  /* 0x000000ffffa67224 */ /* 0x000fc600078e0004 */
[----:B------:R-:W-:Y:S01]  /*15d0*/  IADD3 R10, R5, R0, RZ ;  /* 0x00000000050a7210 */ /* 0x000fe20007ffe0ff */
[----:B------:R-:W-:Y:S06]  /*15e0*/  BRA `(.L_x_2428) ;  /* 0x0000000400487947 */ /* 0x000fec0003800000 */
.L_x_2427:
        /* <DEDUP_REMOVED lines=46> */
.L_x_2429:
[----:B------:R-:W-:Y:S01]  /*18d0*/  UIMAD UR4, UR14, UR12, URZ ;  /* 0x0000000c0e0472a4 */ /* 0x000fe2000f8e023f */
[----:B------:R-:W-:Y:S01]  /*18e0*/  @!P3 IADD3 R17, -R17, RZ, RZ ;  /* 0x000000ff1111b210 */ /* 0x000fe20007ffe1ff */
[----:B------:R-:W-:Y:S01]  /*18f0*/  UMOV UR25, UR5 ;  /* 0x0000000500197c82 */ /* 0x000fe20008000000 */
[----:B------:R-:W-:Y:S01]  /*1900*/  @!P2 LOP3.LUT R17, RZ, R0, RZ, 0x33, !PT ;  /* 0x00000000ff11a212 */ /* 0x000fe200078e33ff */
[----:B------:R-:W-:Y:S01]  /*1910*/  UIMAD.WIDE.U32 UR24, UR12, UR10, UR24 ;  /* 0x0000000a0c1872a5 */ /* 0x000fe2000f8e0018 */
[----:B------:R-:W-:Y:S01]  /*1920*/  MOV R170, UR10 ;  /* 0x0000000a00aa7c02 */ /* 0x000fe20008000f00 */
[----:B------:R-:W-:Y:S01]  /*1930*/  UIMAD UR4, UR13, UR10, UR4 ;  /* 0x0000000a0d0472a4 */ /* 0x000fe2000f8e0204 */
[----:B------:R-:W-:Y:S01]  /*1940*/  SHF.R.S32.HI R16, RZ, 0x1f, R17 ;  /* 0x0000001fff107819 */ /* 0x000fe20000011411 */
[----:B------:R-:W-:Y:S01]  /*1950*/  @UP0 UIADD3 UR6, UR11, UR6, URZ ;  /* 0x000000060b060290 */ /* 0x000fe2000fffe03f */
[----:B------:R-:W-:Y:S01]  /*1960*/  MOV R18, UR14 ;  /* 0x0000000e00127c02 */ /* 0x000fe20008000f00 */
[----:B------:R-:W-:Y:S01]  /*1970*/  UIADD3 UR4, UR25, UR4, URZ ;  /* 0x0000000419047290 */ /* 0x000fe2000fffe03f */
[----:B------:R-:W-:Y:S01]  /*1980*/  MOV R5, UR25 ;  /* 0x0000001900057c02 */ /* 0x000fe20008000f00 */
[----:B------:R-:W-:-:S02]  /*1990*/  IMAD.U32 R4, RZ, RZ, UR24 ;  /* 0x00000018ff047e24 */ /* 0x000fc4000f8e00ff */
[-C--:B-1----:R-:W-:Y:S02]  /*19a0*/  IMAD R0, R16, R2.reuse, RZ ;  /* 0x0000000210007224 */ /* 0x082fe400078e02ff */
[----:B------:R-:W-:Y:S01]  /*19b0*/  IMAD.U32 R5, RZ, RZ, UR4 ;  /* 0x00000004ff057e24 */ /* 0x000fe2000f8e00ff */
[----:B------:R-:W-:Y:S01]  /*19c0*/  @UP0 ULDC.64 UR4, c[0x0][0x250] ;  /* 0x0000940000040ab9 */ /* 0x000fe20000000a00 */
[C---:B------:R-:W-:Y:S01]  /*19d0*/  IMAD R0, R17.reuse, R3, R0 ;  /* 0x0000000311007224 */ /* 0x040fe200078e0200 */
[----:B------:R-:W-:Y:S01]  /*19e0*/  @UP0 UIMAD.WIDE.U32 UR24, UR6, UR4, URZ ;  /* 0x00000004061802a5 */ /* 0x000fe2000f8e003f */
[----:B------:R-:W-:-:S03]  /*19f0*/  IMAD.WIDE.U32 R4, R17, R2, R4 ;  /* 0x0000000211047225 */ /* 0x000fc600078e0004 */
[----:B------:R-:W-:Y:S01]  /*1a00*/  @UP0 UIMAD UR6, UR6, UR5, UR25 ;  /* 0x00000005060602a4 */ /* 0x000fe2000f8e0219 */
[----:B------:R-:W-:Y:S01]  /*1a10*/  IMAD.IADD R10, R5, 0x1, R0 ;  /* 0x00000001050a7824 */ /* 0x000fe200078e0200 */
[----:B------:R-:W-:Y:S01]  /*1a20*/  MOV R166, R4 ;  /* 0x0000000400a67202 */ /* 0x000fe20000000f00 */
[----:B------:R-:W-:Y:S01]  /*1a30*/  @UP0 UMOV UR10, UR24 ;  /* 0x00000018000a0c82 */ /* 0x000fe20008000000 */
[----:B------:R-:W-:Y:S08]  /*1a40*/  @P1 BRA `(.L_x_2428) ;  /* 0x0000000000301947 */ /* 0x000ff00003800000 */
        /* <DEDUP_REMOVED lines=12> */
.L_x_2428:
[----:B------:R-:W-:Y:S01]  /*1b10*/  SHF.R.S32.HI R100, RZ, 0x1f, R98 ;  /* 0x0000001fff647819 */ /* 0x000fe20000011462 */
[----:B------:R-:W-:Y:S01]  /*1b20*/  UIADD3 UR14, -UR20, UR22, URZ ;  /* 0x00000016140e7290 */ /* 0x000fe2000fffe13f */
[----:B------:R-:W1:Y:S01]  /*1b30*/  S2R R36, SR_CTAID.X ;  /* 0x0000000000247919 */ /* 0x000e620000002500 */
[----:B------:R-:W-:Y:S01]  /*1b40*/  UISETP.NE.AND UP0, UPT, UR15, -0x1, UPT ;  /* 0xffffffff0f00788c */ /* 0x000fe2000bf05270 */
[----:B------:R-:W-:Y:S01]  /*1b50*/  LEA.HI R3, R100, R98, RZ, 0x3 ;  /* 0x0000006264037211 */ /* 0x000fe200078f18ff */
[----:B------:R-:W-:-:S03]  /*1b60*/  UIADD3 UR23, UR16, -0x1, URZ ;  /* 0xffffffff10177890 */ /* 0x000fc6000fffe03f */
[----:B------:R-:W-:Y:S02]  /*1b70*/  SHF.R.S32.HI R20, RZ, 0x3, R3 ;  /* 0x00000003ff147819 */ /* 0x000fe40000011403 */
[----:B------:R-:W-:Y:S02]  /*1b80*/  LOP3.LUT R3, R3, 0xfffffff8, RZ, 0xc0, !PT ;  /* 0xfffffff803037812 */ /* 0x000fe400078ec0ff */
[C---:B------:R-:W-:Y:S01]  /*1b90*/  ISETP.GE.AND P1, PT, R20.reuse, UR14, PT ;  /* 0x0000000e14007c0c */ /* 0x040fe2000bf26270 */
[C---:B------:R-:W-:Y:S01]  /*1ba0*/  VIADD R15, R20.reuse, 0x10 ;  /* 0x00000010140f7836 */ /* 0x040fe20000000000 */
[----:B------:R-:W-:Y:S01]  /*1bb0*/  @UP0 ULDC.64 UR4, c[0x0][0x240] ;  /* 0x0000900000040ab9 */ /* 0x000fe20000000a00 */
[C---:B------:R-:W-:Y:S01]  /*1bc0*/  VIADD R2, R20.reuse, 0x30 ;  /* 0x0000003014027836 */ /* 0x040fe20000000000 */
[----:B------:R-:W-:Y:S01]  /*1bd0*/  @UP0 UIMAD.WIDE.U32 UR24, UR15, UR4, URZ ;  /* 0x000000040f1802a5 */ /* 0x000fe2000f8e003f */
[C---:B------:R-:W-:Y:S01]  /*1be0*/  VIADD R14, R20.reuse, 0x20 ;  /* 0x00000020140e7836 */ /* 0x040fe20000000000 */
[----:B------:R-:W-:Y:S01]  /*1bf0*/  ISETP.GE.AND P2, PT, R15, UR14, PT ;  /* 0x0000000e0f007c0c */ /* 0x000fe2000bf46270 */
[----:B------:R-:W-:Y:S01]  /*1c00*/  IMAD.SHL.U32 R0, R20, 0x40, RZ ;  /* 0x0000004014007824 */ /* 0x000fe200078e00ff */
[----:B------:R-:W-:Y:S01]  /*1c10*/  ISETP.GE.AND P4, PT, R2, UR14, PT ;  /* 0x0000000e02007c0c */ /* 0x000fe2000bf86270 */
[----:B------:R-:W-:Y:S01]  /*1c20*/  IMAD.IADD R3, R98, 0x1, -R3 ;  /* 0x0000000162037824 */ /* 0x000fe200078e0a03 */
[----:B------:R-:W-:Y:S01]  /*1c30*/  ISETP.GE.AND P6, PT, R14, UR14, PT ;  /* 0x0000000e0e007c0c */ /* 0x000fe2000bfc6270 */
[----:B------:R-:W-:Y:S01]  /*1c40*/  @!UP0 USHF.R.S32.HI UR11, URZ, 0x1f, UR9 ;  /* 0x0000001f3f0b8899 */ /* 0x000fe20008011409 */
[----:B------:R-:W-:Y:S01]  /*1c50*/  LOP3.LUT R0, R0, 0x1c0, RZ, 0xc0, !PT ;  /* 0x000001c000007812 */ /* 0x000fe200078ec0ff */
[----:B------:R-:W-:Y:S01]  /*1c60*/  IMAD.SHL.U32 R25, R3, 0x8, RZ ;  /* 0x0000000803197824 */ /* 0x000fe200078e00ff */
[----:B------:R-:W-:Y:S01]  /*1c70*/  @UP0 UIMAD UR7, UR15, UR5, UR25 ;  /* 0x000000050f0702a4 */ /* 0x000fe2000f8e0219 */
[----:B------:R-:W2:Y:S01]  /*1c80*/  @!P1 LDC.64 R8, c[0x0][0x240] ;  /* 0x00009000ff089b82 */ /* 0x000ea20000000a00 */
[----:B------:R-:W-:Y:S01]  /*1c90*/  SHF.R.S32.HI R21, RZ, 0x1f, R20 ;  /* 0x0000001fff157819 */ /* 0x000fe20000011414 */
[----:B------:R-:W-:Y:S01]  /*1ca0*/  @!UP0 ULDC.64 UR4, c[0x0][0x228] ;  /* 0x00008a0000048ab9 */ /* 0x000fe20000000a00 */
[--C-:B------:R-:W-:Y:S01]  /*1cb0*/  LOP3.LUT R4, R0, 0x38, R25.reuse, 0xf8, !PT ;  /* 0x0000003800047812 */ /* 0x100fe200078ef819 */
[----:B------:R-:W3:Y:S01]  /*1cc0*/  @!P2 S2R R23, SR_CgaCtaId ;  /* 0x000000000017a919 */ /* 0x000ee20000008800 */
[----:B------:R-:W-:Y:S01]  /*1cd0*/  SHF.R.U32.HI R0, RZ, 0x3, R0 ;  /* 0x00000003ff007819 */ /* 0x000fe20000011600 */
[----:B------:R-:W-:Y:S01]  /*1ce0*/  @!UP0 UIMAD UR11, UR11, UR4, URZ ;  /* 0x000000040b0b82a4 */ /* 0x000fe2000f8e023f */
[----:B------:R-:W-:Y:S01]  /*1cf0*/  SHF.R.S32.HI R24, RZ, 0x1f, R25 ;  /* 0x0000001fff187819 */ /* 0x000fe20000011419 */
[----:B------:R-:W4:Y:S01]  /*1d00*/  @!P4 S2R R19, SR_CgaCtaId ;  /* 0x000000000013c919 */ /* 0x000f220000008800 */
[----:B------:R-:W-:Y:S01]  /*1d10*/  @!UP0 UIMAD.WIDE.U32 UR26, UR9, UR4, URZ ;  /* 0x00000004091a82a5 */ /* 0x000fe2000f8e003f */
[----:B------:R-:W-:Y:S01]  /*1d20*/  LOP3.LUT R0, R4, R0, RZ, 0x3c, !PT ;  /* 0x0000000004007212 */ /* 0x000fe200078e3cff */
[----:B------:R-:W-:Y:S01]  /*1d30*/  @!UP0 UIMAD UR5, UR9, UR5, UR11 ;  /* 0x00000005090582a4 */ /* 0x000fe2000f8e020b */
[----:B------:R-:W5:Y:S01]  /*1d40*/  @!P6 S2R R22, SR_CgaCtaId ;  /* 0x000000000016e919 */ /* 0x000f620000008800 */
[----:B------:R-:W-:Y:S01]  /*1d50*/  @!P2 MOV R4, 0x400 ;  /* 0x000004000004a802 */ /* 0x000fe20000000f00 */
[----:B------:R-:W-:Y:S01]  /*1d60*/  USHF.R.S32.HI UR9, URZ, 0x1f, UR8 ;  /* 0x0000001f3f097899 */ /* 0x000fe20008011408 */
[----:B------:R-:W-:Y:S01]  /*1d70*/  @!P6 MOV R5, 0x400 ;  /* 0x000004000005e802 */ /* 0x000fe20000000f00 */
[----:B------:R-:W-:Y:S01]  /*1d80*/  @!UP0 UIADD3 UR7, UR27, UR5, URZ ;  /* 0x000000051b078290 */ /* 0x000fe2000fffe03f */
[----:B-1----:R-:W-:Y:S01]  /*1d90*/  IMAD.WIDE R36, R36, 0x40, R20 ;  /* 0x0000004024247825 */ /* 0x002fe200078e0214 */
[----:B------:R-:W-:Y:S01]  /*1da0*/  @!UP0 UMOV UR24, UR26 ;  /* 0x0000001a00188c82 */ /* 0x000fe20008000000 */
[----:B------:R-:W-:Y:S01]  /*1db0*/  ULDC.64 UR4, c[0x0][0x258] ;  /* 0x0000960000047ab9 */ /* 0x000fe20000000a00 */
[----:B------:R-:W-:Y:S01]  /*1dc0*/  IADD3 R6, P3, R25, UR24, RZ ;  /* 0x0000001819067c10 */ /* 0x000fe2000ff7e0ff */
[----:B------:R-:W-:Y:S01]  /*1dd0*/  IMAD.U32 R30, RZ, RZ, UR4 ;  /* 0x00000004ff1e7e24 */ /* 0x000fe2000f8e00ff */
[----:B------:R-:W-:Y:S01]  /*1de0*/  UIMAD UR9, UR9, UR4, URZ ;  /* 0x00000004090972a4 */ /* 0x000fe2000f8e023f */
[----:B------:R-:W1:Y:S01]  /*1df0*/  S2UR UR4, SR_CgaCtaId ;  /* 0x00000000000479c3 */ /* 0x000e620000008800 */
[----:B------:R-:W-:Y:S01]  /*1e00*/  IADD3.X R7, R24, UR7, RZ, P3, !PT ;  /* 0x0000000718077c10 */ /* 0x000fe20009ffe4ff */
[----:B--2---:R-:W-:Y:S01]  /*1e10*/  @!P1 IMAD R34, R37, R8, RZ ;  /* 0x0000000825229224 */ /* 0x004fe200078e02ff */
[----:B------:R-:W-:Y:S01]  /*1e20*/  IADD3 R170, P3, R20, R170, RZ ;  /* 0x000000aa14aa7210 */ /* 0x000fe20007f7e0ff */
[----:B------:R-:W-:Y:S01]  /*1e30*/  UIMAD UR5, UR8, UR5, UR9 ;  /* 0x00000005080572a4 */ /* 0x000fe2000f8e0209 */
[----:B------:R-:W-:Y:S01]  /*1e40*/  IADD3 R166, P5, R25, R166, RZ ;  /* 0x000000a619a67210 */ /* 0x000fe20007fbe0ff */
[----:B------:R-:W-:Y:S01]  /*1e50*/  IMAD.WIDE.U32 R30, R30, UR8, R6 ;  /* 0x000000081e1e7c25 */ /* 0x000fe2000f8e0006 */
[----:B------:R-:W-:Y:S01]  /*1e60*/  UMOV UR7, 0x400 ;  /* 0x0000040000077882 */ /* 0x000fe20000000000 */
[----:B------:R-:W2:Y:S01]  /*1e70*/  @!P1 LDC.64 R6, c[0x0][0x210] ;  /* 0x00008400ff069b82 */ /* 0x000ea20000000a00 */
[----:B------:R-:W-:Y:S01]  /*1e80*/  ULDC.64 UR8, c[0x0][0x250] ;  /* 0x0000940000087ab9 */ /* 0x000fe20000000a00 */
[----:B------:R-:W-:Y:S01]  /*1e90*/  IMAD.X R18, R21, 0x1, R18, P3 ;  /* 0x0000000115127824 */ /* 0x000fe200018e0612 */
[C---:B------:R-:W-:Y:S01]  /*1ea0*/  @!P2 IADD3 R29, P3, R36.reuse, 0x10, RZ ;  /* 0x00000010241da810 */ /* 0x040fe20007f7e0ff */
[----:B------:R-:W-:Y:S01]  /*1eb0*/  @!P1 IMAD R34, R36, R9, R34 ;  /* 0x0000000924229224 */ /* 0x000fe200078e0222 */
[----:B---3--:R-:W-:Y:S01]  /*1ec0*/  @!P2 LEA R23, R23, R4, 0x18 ;  /* 0x000000041717a211 */ /* 0x008fe200078ec0ff */
[----:B------:R-:W-:Y:S01]  /*1ed0*/  IMAD.X R167, R24, 0x1, R10, P5 ;  /* 0x0000000118a77824 */ /* 0x000fe200028e060a */
[----:B------:R-:W-:Y:S01]  /*1ee0*/  @!P4 MOV R4, 0x400 ;  /* 0x000004000004c802 */ /* 0x000fe20000000f00 */
[--C-:B------:R-:W-:Y:S01]  /*1ef0*/  @!P2 IMAD.X R9, RZ, RZ, R37.reuse, P3 ;  /* 0x000000ffff09a224 */ /* 0x100fe200018e0625 */
[----:B------:R-:W-:Y:S01]  /*1f00*/  @!P6 IADD3 R28, P5, R36, 0x20, RZ ;  /* 0x00000020241ce810 */ /* 0x000fe20007fbe0ff */
[----:B------:R-:W-:Y:S01]  /*1f10*/  VIADD R33, R31, UR5 ;  /* 0x000000051f217c36 */ /* 0x000fe20008000000 */
[----:B----4-:R-:W-:Y:S01]  /*1f20*/  @!P4 LEA R19, R19, R4, 0x18 ;  /* 0x000000041313c211 */ /* 0x010fe200078ec0ff */
[----:B------:R-:W-:Y:S01]  /*1f30*/  @!P1 IMAD.MOV.U32 R32, RZ, RZ, R30 ;  /* 0x000000ffff209224 */ /* 0x000fe200078e001e */
[----:B------:R-:W-:Y:S01]  /*1f40*/  LEA.HI R4, R100, R98, RZ, 0x6 ;  /* 0x0000006264047211 */ /* 0x000fe200078f30ff */
[----:B------:R-:W-:Y:S01]  /*1f50*/  IMAD R165, R21, UR12, RZ ;  /* 0x0000000c15a57c24 */ /* 0x000fe2000f8e02ff */
[----:B-----5:R-:W-:Y:S01]  /*1f60*/  @!P6 LEA R22, R22, R5, 0x18 ;  /* 0x000000051616e211 */ /* 0x020fe200078ec0ff */
[----:B------:R-:W-:Y:S01]  /*1f70*/  @!P6 IMAD.X R27, RZ, RZ, R37, P5 ;  /* 0x000000ffff1be224 */ /* 0x000fe200028e0625 */
[----:B------:R-:W-:Y:S01]  /*1f80*/  @!P4 IADD3 R26, P3, R36, 0x30, RZ ;  /* 0x00000030241ac810 */ /* 0x000fe20007f7e0ff */
[----:B------:R-:W-:Y:S01]  /*1f90*/  IMAD.SHL.U32 R4, R4, 0x8, RZ ;  /* 0x0000000804047824 */ /* 0x000fe200078e00ff */
[----:B------:R-:W3:Y:S01]  /*1fa0*/  @!P6 LDC.64 R10, c[0x0][0x240] ;  /* 0x00009000ff0aeb82 */ /* 0x000ee20000000a00 */
[----:B------:R-:W-:Y:S01]  /*1fb0*/  USHF.L.U32 UR5, UR23, 0x6, URZ ;  /* 0x0000000617057899 */ /* 0x000fe2000800063f */
[----:B------:R-:W-:Y:S01]  /*1fc0*/  IMAD R165, R20, UR13, R165 ;  /* 0x0000000d14a57c24 */ /* 0x000fe2000f8e02a5 */
[----:B-1----:R-:W-:Y:S01]  /*1fd0*/  ULEA UR4, UR4, UR7, 0x18 ;  /* 0x0000000704047291 */ /* 0x002fe2000f8ec03f */
[----:B------:R-:W-:Y:S01]  /*1fe0*/  LOP3.LUT R0, R0, 0xfffffe00, R4, 0xf8, !PT ;  /* 0xfffffe0000007812 */ /* 0x000fe200078ef804 */
[----:B------:R-:W-:Y:S01]  /*1ff0*/  @!P4 IMAD.X R21, RZ, RZ, R37, P3 ;  /* 0x000000ffff15c224 */ /* 0x000fe200018e0625 */
[----:B------:R-:W-:Y:S01]  /*2000*/  UIADD3 UR24, -UR5, UR21, URZ ;  /* 0x0000001505187290 */ /* 0x000fe2000fffe13f */
[----:B------:R-:W-:Y:S01]  /*2010*/  @!P1 IMAD.WIDE.U32 R36, R36, R8, R32 ;  /* 0x0000000824249225 */ /* 0x000fe200078e0020 */
[----:B------:R-:W1:Y:S01]  /*2020*/  @!P2 LDC.64 R4, c[0x0][0x240] ;  /* 0x00009000ff04ab82 */ /* 0x000e620000000a00 */
[----:B------:R-:W-:-:S02]  /*2030*/  LEA R242, R0, UR4, 0x1 ;  /* 0x0000000400f27c11 */ /* 0x000fc4000f8e08ff */
[----:B------:R-:W-:Y:S01]  /*2040*/  @!P1 IMAD.IADD R8, R37, 0x1, R34 ;  /* 0x0000000125089824 */ /* 0x000fe200078e0222 */
[C---:B--2---:R-:W-:Y:S01]  /*2050*/  @!P1 LEA R34, P3, R36.reuse, R6, 0x1 ;  /* 0x0000000624229211 */ /* 0x044fe200078608ff */
[----:B------:R-:W-:Y:S02]  /*2060*/  @!P2 IMAD.MOV.U32 R37, RZ, RZ, R33 ;  /* 0x000000ffff25a224 */ /* 0x000fe400078e0021 */
[----:B------:R-:W-:Y:S01]  /*2070*/  @!P4 IMAD.MOV.U32 R32, RZ, RZ, R30 ;  /* 0x000000ffff20c224 */ /* 0x000fe200078e001e */
[----:B------:R-:W2:Y:S01]  /*2080*/  @!P2 LDC.64 R12, c[0x0][0x210] ;  /* 0x00008400ff0cab82 */ /* 0x000ea20000000a00 */
[----:B------:R-:W-:Y:S01]  /*2090*/  @!P1 LEA.HI.X R35, R36, R7, R8, 0x1, P3 ;  /* 0x0000000724239211 */ /* 0x000fe200018f0c08 */
[----:B------:R-:W-:Y:S01]  /*20a0*/  @!P2 IMAD.MOV.U32 R36, RZ, RZ, R30 ;  /* 0x000000ffff24a224 */ /* 0x000fe200078e001e */
[----:B------:R-:W-:Y:S01]  /*20b0*/  ISETP.GE.AND P3, PT, R20, UR24, PT ;  /* 0x0000001814007c0c */ /* 0x000fe2000bf66270 */
[C---:B------:R-:W-:Y:S02]  /*20c0*/  @!P2 IMAD R23, R0.reuse, 0x2, R23 ;  /* 0x000000020017a824 */ /* 0x040fe400078e0217 */
[----:B------:R-:W-:Y:S01]  /*20d0*/  @!PT LDS RZ, [RZ] ;  /* 0x00000000fffff984 */ /* 0x000fe20000000800 */
[----:B------:R-:W-:Y:S01]  /*20e0*/  @!PT LDS RZ, [RZ] ;  /* 0x00000000fffff984 */ /* 0x000fe20000000800 */
[----:B------:R-:W-:Y:S01]  /*20f0*/  @!PT LDS RZ, [RZ] ;  /* 0x00000000fffff984 */ /* 0x000fe20000000800 */
[----:B------:R-:W-:Y:S01]  /*2100*/  @!P1 LDGSTS.E.BYPASS.LTC128B.128 [R242], desc[UR18][R34.64] ;  /* 0x0000000022f29fae */ /* 0x000fe2000b901d52 */
[----:B------:R-:W-:Y:S01]  /*2110*/  @!P6 IMAD R22, R0, 0x2, R22 ;  /* 0x000000020016e824 */ /* 0x000fe200078e0216 */
[----:B------:R-:W4:Y:S01]  /*2120*/  @!P4 LDC.64 R6, c[0x0][0x240] ;  /* 0x00009000ff06cb82 */ /* 0x000f220000000a00 */
[----:B---3--:R-:W-:Y:S01]  /*2130*/  @!P6 IMAD R27, R27, R10, RZ ;  /* 0x0000000a1b1be224 */ /* 0x008fe200078e02ff */
[----:B------:R-:W-:Y:S01]  /*2140*/  @!P1 LDGSTS.E.BYPASS.LTC128B.128 [R242+0x2000], desc[UR18][R34.64+0x80] ;  /* 0x0200008022f29fae */ /* 0x000fe2000b901d52 */
[----:B------:R-:W-:-:S03]  /*2150*/  IMAD.WIDE.U32 R166, R20, UR12, R166 ;  /* 0x0000000c14a67c25 */ /* 0x000fc6000f8e00a6 */
[----:B------:R-:W-:Y:S01]  /*2160*/  @!P1 LDGSTS.E.BYPASS.LTC128B.128 [R242+0x4000], desc[UR18][R34.64+0x100] ;  /* 0x0400010022f29fae */ /* 0x000fe2000b901d52 */
[----:B------:R-:W-:Y:S02]  /*2170*/  IMAD.IADD R165, R167, 0x1, R165 ;  /* 0x00000001a7a57824 */ /* 0x000fe400078e02a5 */
[-C--:B-1----:R-:W-:Y:S01]  /*2180*/  @!P2 IMAD R31, R9, R4.reuse, RZ ;  /* 0x00000004091fa224 */ /* 0x082fe200078e02ff */
[----:B------:R1:W-:Y:S01]  /*2190*/  @!P1 LDGSTS.E.BYPASS.LTC128B.128 [R242+0x6000], desc[UR18][R34.64+0x180] ;  /* 0x0600018022f29fae */ /* 0x0003e2000b901d52 */
[----:B------:R-:W3:Y:S01]  /*21a0*/  @!P6 LDC.64 R8, c[0x0][0x210] ;  /* 0x00008400ff08eb82 */ /* 0x000ee20000000a00 */
[----:B------:R-:W-:-:S04]  /*21b0*/  @!P2 IMAD.WIDE.U32 R36, R29, R4, R36 ;  /* 0x000000041d24a225 */ /* 0x000fc800078e0024 */
[----:B------:R-:W-:Y:S01]  /*21c0*/  @!P2 IMAD R31, R29, R5, R31 ;  /* 0x000000051d1fa224 */ /* 0x000fe200078e021f */
[----:B--2---:R-:W-:Y:S01]  /*21d0*/  @!P2 LEA R12, P1, R36, R12, 0x1 ;  /* 0x0000000c240ca211 */ /* 0x004fe200078208ff */
[----:B------:R-:W-:Y:S01]  /*21e0*/  @!P6 IMAD R29, R28, R11, R27 ;  /* 0x0000000b1c1de224 */ /* 0x000fe200078e021b */
[----:B------:R-:W2:Y:S01]  /*21f0*/  @!P4 LDC.64 R4, c[0x0][0x210] ;  /* 0x00008400ff04cb82 */ /* 0x000ea20000000a00 */
[----:B------:R-:W-:Y:S01]  /*2200*/  @!P2 IMAD.IADD R31, R37, 0x1, R31 ;  /* 0x00000001251fa824 */ /* 0x000fe200078e021f */
[----:B------:R-:W5:Y:S01]  /*2210*/  @!P3 S2R R27, SR_CgaCtaId ;  /* 0x00000000001bb919 */ /* 0x000f620000008800 */
[----:B------:R-:W-:Y:S02]  /*2220*/  @!P4 IMAD R19, R0, 0x2, R19 ;  /* 0x000000020013c824 */ /* 0x000fe400078e0213 */
[----:B----4-:R-:W-:Y:S01]  /*2230*/  @!P4 IMAD R21, R21, R6, RZ ;  /* 0x000000061515c224 */ /* 0x010fe200078e02ff */
[----:B------:R-:W-:Y:S01]  /*2240*/  @!P2 LEA.HI.X R13, R36, R13, R31, 0x1, P1 ;  /* 0x0000000d240da211 */ /* 0x000fe200008f0c1f */
[----:B------:R-:W-:-:S02]  /*2250*/  IMAD R18, R18, UR8, RZ ;  /* 0x0000000812127c24 */ /* 0x000fc4000f8e02ff */
[----:B------:R-:W-:Y:S02]  /*2260*/  @!P4 IMAD R7, R26, R7, R21 ;  /* 0x000000071a07c224 */ /* 0x000fe400078e0215 */
[----:B------:R-:W-:Y:S01]  /*2270*/  @!P2 LDGSTS.E.BYPASS.LTC128B.128 [R23+0x800], desc[UR18][R12.64] ;  /* 0x008000000c17afae */ /* 0x000fe2000b901d52 */
[----:B------:R-:W-:Y:S02]  /*2280*/  IMAD R168, R170, UR9, R18 ;  /* 0x00000009aaa87c24 */ /* 0x000fe4000f8e0212 */
[----:B------:R-:W-:Y:S01]  /*2290*/  IMAD.U32 R167, RZ, RZ, UR21 ;  /* 0x00000015ffa77e24 */ /* 0x000fe2000f8e00ff */
[----:B------:R-:W-:Y:S01]  /*22a0*/  @!P2 LDGSTS.E.BYPASS.LTC128B.128 [R23+0x2800], desc[UR18][R12.64+0x80] ;  /* 0x028000800c17afae */ /* 0x000fe2000b901d52 */
[----:B-1----:R-:W-:-:S03]  /*22b0*/  @!P6 IMAD.MOV.U32 R34, RZ, RZ, R30 ;  /* 0x000000ffff22e224 */ /* 0x002fc600078e001e */
[----:B------:R-:W-:Y:S01]  /*22c0*/  @!P2 LDGSTS.E.BYPASS.LTC128B.128 [R23+0x4800], desc[UR18][R12.64+0x100] ;  /* 0x048001000c17afae */ /* 0x000fe2000b901d52 */
[--C-:B------:R-:W-:Y:S02]  /*22d0*/  @!P6 IMAD.MOV.U32 R35, RZ, RZ, R33.reuse ;  /* 0x000000ffff23e224 */ /* 0x100fe400078e0021 */
[----:B------:R-:W-:Y:S01]  /*22e0*/  @!P4 IMAD.WIDE.U32 R32, R26, R6, R32 ;  /* 0x000000061a20c225 */ /* 0x000fe200078e0020 */
[----:B------:R2:W-:Y:S01]  /*22f0*/  @!P2 LDGSTS.E.BYPASS.LTC128B.128 [R23+0x6800], desc[UR18][R12.64+0x180] ;  /* 0x068001800c17afae */ /* 0x0005e2000b901d52 */
[----:B------:R-:W-:Y:S01]  /*2300*/  IADD3 R6, P2, R25, UR10, RZ ;  /* 0x0000000a19067c10 */ /* 0x000fe2000ff5e0ff */
[----:B------:R-:W-:Y:S01]  /*2310*/  UIMAD.WIDE.U32 UR10, UR12, 0x20, URZ ;  /* 0x000000200c0a78a5 */ /* 0x000fe2000f8e003f */
[----:B------:R-:W-:Y:S02]  /*2320*/  @!P6 IMAD.WIDE.U32 R34, R28, R10, R34 ;  /* 0x0000000a1c22e225 */ /* 0x000fe400078e0022 */
[----:B------:R-:W1:Y:S02]  /*2330*/  @!P3 LDC.64 R10, c[0x0][0x218] ;  /* 0x00008600ff0abb82 */ /* 0x000e640000000a00 */
[----:B------:R-:W-:Y:S01]  /*2340*/  @!P6 IMAD.IADD R29, R35, 0x1, R29 ;  /* 0x00000001231de824 */ /* 0x000fe200078e021d */
[----:B---3--:R-:W-:Y:S01]  /*2350*/  @!P6 LEA R8, P1, R34, R8, 0x1 ;  /* 0x000000082208e211 */ /* 0x008fe200078208ff */
[----:B------:R-:W-:-:S03]  /*2360*/  @!P4 IMAD.IADD R7, R33, 0x1, R7 ;  /* 0x000000012107c824 */ /* 0x000fc600078e0207 */
[----:B------:R-:W-:Y:S02]  /*2370*/  @!P6 LEA.HI.X R9, R34, R9, R29, 0x1, P1 ;  /* 0x000000092209e211 */ /* 0x000fe400008f0c1d */
[----:B------:R-:W-:-:S03]  /*2380*/  ISETP.GE.AND P1, PT, R15, UR24, PT ;  /* 0x000000180f007c0c */ /* 0x000fc6000bf26270 */
[----:B------:R-:W-:Y:S04]  /*2390*/  @!P6 LDGSTS.E.BYPASS.LTC128B.128 [R22+0x1000], desc[UR18][R8.64] ;  /* 0x010000000816efae */ /* 0x000fe8000b901d52 */
[----:B------:R-:W-:Y:S04]  /*23a0*/  @!P6 LDGSTS.E.BYPASS.LTC128B.128 [R22+0x3000], desc[UR18][R8.64+0x80] ;  /* 0x030000800816efae */ /* 0x000fe8000b901d52 */
[----:B------:R-:W-:Y:S01]  /*23b0*/  @!P6 LDGSTS.E.BYPASS.LTC128B.128 [R22+0x5000], desc[UR18][R8.64+0x100] ;  /* 0x050001000816efae */ /* 0x000fe2000b901d52 */
[----:B--2---:R-:W-:-:S03]  /*23c0*/  @!P4 LEA R12, P5, R32, R4, 0x1 ;  /* 0x00000004200cc211 */ /* 0x004fc600078a08ff */
[----:B------:R1:W-:Y:S01]  /*23d0*/  @!P6 LDGSTS.E.BYPASS.LTC128B.128 [R22+0x7000], desc[UR18][R8.64+0x180] ;  /* 0x070001800816efae */ /* 0x0003e2000b901d52 */
[----:B------:R-:W-:Y:S02]  /*23e0*/  ISETP.GE.AND P6, PT, R14, UR24, PT ;  /* 0x000000180e007c0c */ /* 0x000fe4000bfc6270 */
[----:B------:R-:W-:Y:S02]  /*23f0*/  @!P4 LEA.HI.X R13, R32, R5, R7, 0x1, P5 ;  /* 0x00000005200dc211 */ /* 0x000fe400028f0c07 */
[----:B------:R-:W-:Y:S01]  /*2400*/  ISETP.GE.AND P5, PT, R2, UR24, PT ;  /* 0x0000001802007c0c */ /* 0x000fe2000bfa6270 */
[----:B------:R-:W2:Y:S01]  /*2410*/  @!P1 LDC.64 R4, c[0x0][0x218] ;  /* 0x00008600ff049b82 */ /* 0x000ea20000000a00 */
[----:B------:R-:W-:Y:S01]  /*2420*/  IADD3.X R7, R24, UR6, RZ, P2, !PT ;  /* 0x0000000618077c10 */ /* 0x000fe200097fe4ff */
[----:B------:R-:W-:Y:S01]  /*2430*/  @!P4 LDGSTS.E.BYPASS.LTC128B.128 [R19+0x1800], desc[UR18][R12.64] ;  /* 0x018000000c13cfae */ /* 0x000fe2000b901d52 */
[----:B------:R-:W-:Y:S02]  /*2440*/  ULDC.64 UR6, c[0x0][0x268] ;  /* 0x00009a0000067ab9 */ /* 0x000fe40000000a00 */
[----:B------:R-:W-:Y:S01]  /*2450*/  IMAD R16, R16, UR6, RZ ;  /* 0x0000000610107c24 */ /* 0x000fe2000f8e02ff */
[----:B------:R-:W-:Y:S04]  /*2460*/  @!P4 LDGSTS.E.BYPASS.LTC128B.128 [R19+0x3800], desc[UR18][R12.64+0x80] ;  /* 0x038000800c13cfae */ /* 0x000fe8000b901d52 */
[----:B------:R-:W-:Y:S02]  /*2470*/  @!P4 LDGSTS.E.BYPASS.LTC128B.128 [R19+0x5800], desc[UR18][R12.64+0x100] ;  /* 0x058001000c13cfae */ /* 0x000fe4000b901d52 */
[----:B------:R-:W-:-:S02]  /*2480*/  VOTEU.ALL UP0, P5 ;  /* 0x00000000003f7886 */ /* 0x000fc40002800000 */
[----:B------:R3:W-:Y:S01]  /*2490*/  @!P4 LDGSTS.E.BYPASS.LTC128B.128 [R19+0x7800], desc[UR18][R12.64+0x180] ;  /* 0x078001800c13cfae */ /* 0x0007e2000b901d52 */
[----:B------:R-:W-:Y:S01]  /*24a0*/  ISETP.GE.AND P4, PT, R15, UR24, PT ;  /* 0x000000180f007c0c */ /* 0x000fe2000bf86270 */
[----:B------:R-:W-:Y:S01]  /*24b0*/  IMAD.U32 R15, RZ, RZ, UR12 ;  /* 0x0000000cff0f7e24 */ /* 0x000fe2000f8e00ff */
[C---:B-1----:R-:W-:Y:S01]  /*24c0*/  @!P3 LEA R22, P2, R166.reuse, R10, 0x1 ;  /* 0x0000000aa616b211 */ /* 0x042fe200078408ff */
[----:B------:R-:W1:Y:S01]  /*24d0*/  @!P5 S2R R9, SR_CgaCtaId ;  /* 0x000000000009d919 */ /* 0x000e620000008800 */
[----:B------:R-:W-:Y:S02]  /*24e0*/  @!P3 MOV R8, 0x400 ;  /* 0x000004000008b802 */ /* 0x000fe40000000f00 */
[----:B------:R-:W-:Y:S01]  /*24f0*/  @!P3 LEA.HI.X R23, R166, R11, R165, 0x1, P2 ;  /* 0x0000000ba617b211 */ /* 0x000fe200010f0ca5 */
[----:B------:R-:W4:Y:S01]  /*2500*/  @!P6 S2R R10, SR_CgaCtaId ;  /* 0x00000000000ae919 */ /* 0x000f220000008800 */
[----:B-----5:R-:W-:Y:S02]  /*2510*/  @!P3 LEA R8, R27, R8, 0x18 ;  /* 0x000000081b08b211 */ /* 0x020fe400078ec0ff */
[----:B------:R-:W-:Y:S01]  /*2520*/  @!P1 LEA R15, P2, R15, R166, 0x4 ;  /* 0x000000a60f0f9211 */ /* 0x000fe200078420ff */
[----:B------:R-:W5:Y:S02]  /*2530*/  @!P1 S2R R11, SR_CgaCtaId ;  /* 0x00000000000b9919 */ /* 0x000f640000008800 */
[----:B------:R-:W-:-:S05]  /*2540*/  @!P3 IMAD R8, R0, 0x2, R8 ;  /* 0x000000020008b824 */ /* 0x000fca00078e0208 */
[----:B------:R-:W-:Y:S04]  /*2550*/  @!P3 LDGSTS.E.BYPASS.LTC128B.128 [R8+0x8000], desc[UR18][R22.64] ;  /* 0x080000001608bfae */ /* 0x000fe8000b901d52 */
[----:B------:R-:W-:Y:S01]  /*2560*/  @!P3 LDGSTS.E.BYPASS.LTC128B.128 [R8+0xa000], desc[UR18][R22.64+0x80] ;  /* 0x0a0000801608bfae */ /* 0x000fe2000b901d52 */
[----:B---3--:R-:W-:Y:S02]  /*2570*/  IMAD.U32 R13, RZ, RZ, UR12 ;  /* 0x0000000cff0d7e24 */ /* 0x008fe4000f8e00ff */
[----:B------:R-:W-:Y:S01]  /*2580*/  IMAD.U32 R12, RZ, RZ, UR13 ;  /* 0x0000000dff0c7e24 */ /* 0x000fe2000f8e00ff */
[----:B------:R-:W-:Y:S04]  /*2590*/  @!P3 LDGSTS.E.BYPASS.LTC128B.128 [R8+0xc000], desc[UR18][R22.64+0x100] ;  /* 0x0c0001001608bfae */ /* 0x000fe8000b901d52 */
[----:B------:R3:W-:Y:S01]  /*25a0*/  @!P3 LDGSTS.E.BYPASS.LTC128B.128 [R8+0xe000], desc[UR18][R22.64+0x180] ;  /* 0x0e0001801608bfae */ /* 0x0007e2000b901d52 */
[----:B------:R-:W-:-:S02]  /*25b0*/  @!P1 LEA.HI.X R13, R13, R165, R12, 0x4, P2 ;  /* 0x000000a50d0d9211 */ /* 0x000fc400010f240c */
[----:B------:R-:W-:Y:S02]  /*25c0*/  ISETP.GE.AND P3, PT, R14, UR24, PT ;  /* 0x000000180e007c0c */ /* 0x000fe4000bf66270 */
[----:B--2---:R-:W-:-:S04]  /*25d0*/  @!P1 LEA R14, P2, R15, R4, 0x1 ;  /* 0x000000040f0e9211 */ /* 0x004fc800078408ff */
[----:B------:R-:W-:Y:S02]  /*25e0*/  @!P1 LEA.HI.X R15, R15, R5, R13, 0x1, P2 ;  /* 0x000000050f0f9211 */ /* 0x000fe400010f0c0d */
[----:B------:R-:W-:Y:S01]  /*25f0*/  ISETP.GE.AND P2, PT, R2, UR24, PT ;  /* 0x0000001802007c0c */ /* 0x000fe2000bf46270 */
[----:B------:R-:W-:Y:S01]  /*2600*/  IMAD R2, R17, UR7, R16 ;  /* 0x0000000711027c24 */ /* 0x000fe2000f8e0210 */
[----:B------:R-:W-:Y:S01]  /*2610*/  @!P1 MOV R13, 0x400 ;  /* 0x00000400000d9802 */ /* 0x000fe20000000f00 */
[----:B------:R-:W-:Y:S01]  /*2620*/  USHF.L.U32 UR7, UR9, 0x5, URZ ;  /* 0x0000000509077899 */ /* 0x000fe2000800063f */
[----:B------:R-:W-:Y:S02]  /*2630*/  @!P6 MOV R5, 0x400 ;  /* 0x000004000005e802 */ /* 0x000fe40000000f00 */
[----:B-----5:R-:W-:Y:S02]  /*2640*/  @!P1 LEA R11, R11, R13, 0x18 ;  /* 0x0000000d0b0b9211 */ /* 0x020fe400078ec0ff */
[----:B----4-:R-:W-:-:S03]  /*2650*/  @!P6 LEA R10, R10, R5, 0x18 ;  /* 0x000000050a0ae211 */ /* 0x010fc600078ec0ff */
[C---:B------:R-:W-:Y:S02]  /*2660*/  @!P1 IMAD R11, R0.reuse, 0x2, R11 ;  /* 0x00000002000b9824 */ /* 0x040fe400078e020b */
[----:B------:R-:W-:Y:S01]  /*2670*/  @!P6 IMAD R10, R0, 0x2, R10 ;  /* 0x00000002000ae824 */ /* 0x000fe200078e020a */
[CC--:B---3--:R-:W-:Y:S01]  /*2680*/  LEA.HI R8, R100.reuse, R98.reuse, RZ, 0x4 ;  /* 0x0000006264087211 */ /* 0x0c8fe200078f20ff */
[----:B------:R-:W-:Y:S01]  /*2690*/  IMAD.WIDE.U32 R22, R17, UR6, R6 ;  /* 0x0000000611167c25 */ /* 0x000fe2000f8e0006 */
[----:B------:R-:W-:Y:S01]  /*26a0*/  USHF.L.U32 UR6, UR13, 0x5, URZ ;  /* 0x000000050d067899 */ /* 0x000fe2000800063f */
[----:B------:R-:W2:Y:S01]  /*26b0*/  @!P6 LDC.64 R6, c[0x0][0x218] ;  /* 0x00008600ff06eb82 */ /* 0x000ea20000000a00 */
[----:B------:R-:W-:Y:S01]  /*26c0*/  SHF.R.S32.HI R12, RZ, 0x4, R8 ;  /* 0x00000004ff0c7819 */ /* 0x000fe20000011408 */
[----:B------:R-:W-:Y:S01]  /*26d0*/  @!P1 LDGSTS.E.BYPASS.LTC128B.128 [R11+0x8800], desc[UR18][R14.64] ;  /* 0x088000000e0b9fae */ /* 0x000fe2000b901d52 */
[----:B------:R-:W-:Y:S01]  /*26e0*/  IMAD.IADD R17, R23, 0x1, R2 ;  /* 0x0000000117117824 */ /* 0x000fe200078e0202 */
[----:B------:R-:W-:Y:S01]  /*26f0*/  LEA.HI R100, R100, R98, RZ, 0x5 ;  /* 0x0000006264647211 */ /* 0x000fe200078f28ff */
[----:B------:R-:W-:Y:S01]  /*2700*/  @!P5 IMAD.MOV.U32 R23, RZ, RZ, R165 ;  /* 0x000000ffff17d224 */ /* 0x000fe200078e00a5 */
[C---:B------:R-:W-:Y:S01]  /*2710*/  LEA.HI R4, R8.reuse, R12, RZ, 0x1 ;  /* 0x0000000c08047211 */ /* 0x040fe200078f08ff */
[----:B------:R-:W-:Y:S01]  /*2720*/  @!P1 LDGSTS.E.BYPASS.LTC128B.128 [R11+0xa800], desc[UR18][R14.64+0x80] ;  /* 0x0a8000800e0b9fae */ /* 0x000fe2000b901d52 */
[----:B------:R-:W-:-:S02]  /*2730*/  LOP3.LUT R8, R8, 0xfffffff0, RZ, 0xc0, !PT ;  /* 0xfffffff008087812 */ /* 0x000fc400078ec0ff */
[----:B------:R-:W-:Y:S01]  /*2740*/  LOP3.LUT R16, R4, 0xfffffffe, RZ, 0xc0, !PT ;  /* 0xfffffffe04107812 */ /* 0x000fe200078ec0ff */
[----:B------:R-:W-:Y:S01]  /*2750*/  @!P1 LDGSTS.E.BYPASS.LTC128B.128 [R11+0xc800], desc[UR18][R14.64+0x100] ;  /* 0x0c8001000e0b9fae */ /* 0x000fe2000b901d52 */
[----:B------:R-:W-:Y:S01]  /*2760*/  @!P5 MOV R4, 0x400 ;  /* 0x000004000004d802 */ /* 0x000fe20000000f00 */
[----:B------:R-:W-:Y:S01]  /*2770*/  IMAD.IADD R8, R98, 0x1, -R8 ;  /* 0x0000000162087824 */ /* 0x000fe200078e0a08 */
[----:B------:R-:W-:Y:S01]  /*2780*/  SHF.R.S32.HI R99, RZ, 0x5, R100 ;  /* 0x00000005ff637819 */ /* 0x000fe20000011464 */
[----:B------:R3:W-:Y:S01]  /*2790*/  @!P1 LDGSTS.E.BYPASS.LTC128B.128 [R11+0xe800], desc[UR18][R14.64+0x180] ;  /* 0x0e8001800e0b9fae */ /* 0x0007e2000b901d52 */
[----:B-1----:R-:W-:Y:S01]  /*27a0*/  @!P5 LEA R9, R9, R4, 0x18 ;  /* 0x000000040909d211 */ /* 0x002fe200078ec0ff */
[----:B------:R-:W-:Y:S01]  /*27b0*/  IMAD.IADD R12, R12, 0x1, -R16 ;  /* 0x000000010c0c7824 */ /* 0x000fe200078e0a10 */
[----:B------:R-:W1:Y:S01]  /*27c0*/  @!P5 LDC.64 R4, c[0x0][0x218] ;  /* 0x00008600ff04db82 */ /* 0x000e620000000a00 */
[----:B------:R-:W-:Y:S01]  /*27d0*/  @!P6 IADD3 R2, P1, R166, UR10, RZ ;  /* 0x0000000aa602ec10 */ /* 0x000fe2000ff3e0ff */
[----:B------:R-:W-:-:S02]  /*27e0*/  IMAD.MOV.U32 R16, RZ, RZ, R22 ;  /* 0x000000ffff107224 */ /* 0x000fc400078e0016 */
[----:B------:R-:W-:Y:S02]  /*27f0*/  @!P5 IMAD.MOV.U32 R22, RZ, RZ, R166 ;  /* 0x000000ffff16d224 */ /* 0x000fe400078e00a6 */
[----:B------:R-:W-:Y:S02]  /*2800*/  @!P5 IMAD R9, R0, 0x2, R9 ;  /* 0x000000020009d824 */ /* 0x000fe400078e0209 */
[----:B------:R-:W-:-:S04]  /*2810*/  IMAD.WIDE.U32 R170, R170, UR8, R16 ;  /* 0x00000008aaaa7c25 */ /* 0x000fc8000f8e0010 */
[----:B------:R-:W-:Y:S02]  /*2820*/  IMAD.IADD R168, R171, 0x1, R168 ;  /* 0x00000001aba87824 */ /* 0x000fe400078e02a8 */
[----:B------:R-:W-:Y:S02]  /*2830*/  IMAD.U32 R0, RZ, RZ, UR9 ;  /* 0x00000009ff007e24 */ /* 0x000fe4000f8e00ff */
[----:B---3--:R-:W-:Y:S01]  /*2840*/  IMAD.U32 R11, RZ, RZ, UR6 ;  /* 0x00000006ff0b7e24 */ /* 0x008fe2000f8e00ff */
[----:B------:R-:W-:Y:S01]  /*2850*/  @!UP0 UIMAD UR6, UR13, 0x30, URZ ;  /* 0x000000300d0688a4 */ /* 0x000fe2000f8e023f */
[----:B------:R-:W-:Y:S01]  /*2860*/  IMAD.U32 R14, RZ, RZ, UR12 ;  /* 0x0000000cff0e7e24 */ /* 0x000fe2000f8e00ff */
[----:B------:R-:W-:Y:S02]  /*2870*/  VOTEU.ALL UP0, P2 ;  /* 0x00000000003f7886 */ /* 0x000fe40001000000 */
[----:B------:R-:W-:Y:S01]  /*2880*/  @!P6 IADD3.X R11, R165, UR11, R11, P1, !PT ;  /* 0x0000000ba50bec10 */ /* 0x000fe20008ffe40b */
[----:B------:R-:W-:Y:S01]  /*2890*/  @!P5 IMAD.WIDE.U32 R14, R14, 0x30, R22 ;  /* 0x000000300e0ed825 */ /* 0x000fe200078e0016 */
[----:B--2---:R-:W-:Y:S01]  /*28a0*/  @!P6 LEA R6, P1, R2, R6, 0x1 ;  /* 0x000000060206e211 */ /* 0x004fe200078208ff */
[----:B------:R-:W-:-:S03]  /*28b0*/  ULDC.64 UR10, c[0x0][0x220] ;  /* 0x00008800000a7ab9 */ /* 0x000fc60000000a00 */
[----:B------:R-:W-:Y:S01]  /*28c0*/  @!P6 LEA.HI.X R7, R2, R7, R11, 0x1, P1 ;  /* 0x000000070207e211 */ /* 0x000fe200008f0c0b */
[----:B------:R-:W-:Y:S01]  /*28d0*/  @!P5 VIADD R2, R15, UR6 ;  /* 0x000000060f02dc36 */ /* 0x000fe20008000000 */
[----:B-1----:R-:W-:Y:S01]  /*28e0*/  @!P5 LEA R4, P1, R14, R4, 0x1 ;  /* 0x000000040e04d211 */ /* 0x002fe200078208ff */
[----:B------:R-:W-:Y:S01]  /*28f0*/  IMAD.SHL.U32 R11, R20, 0x8, RZ ;  /* 0x00000008140b7824 */ /* 0x000fe200078e00ff */
[----:B------:R-:W-:Y:S01]  /*2900*/  @!UP0 UIMAD UR6, UR9, 0x60, URZ ;  /* 0x00000060090688a4 */ /* 0x000fe2000f8e023f */
[----:B------:R-:W-:Y:S01]  /*2910*/  @!P6 LDGSTS.E.BYPASS.LTC128B.128 [R10+0x9000], desc[UR18][R6.64] ;  /* 0x09000000060aefae */ /* 0x000fe2000b901d52 */
[----:B------:R-:W-:Y:S01]  /*2920*/  @!P5 LEA.HI.X R5, R14, R5, R2, 0x1, P1 ;  /* 0x000000050e05d211 */ /* 0x000fe200008f0c02 */
[----:B------:R-:W-:Y:S01]  /*2930*/  UISETP.GT.AND UP0, UPT, UR16, 0x1, UPT ;  /* 0x000000011000788c */ /* 0x000fe2000bf04270 */
[C---:B------:R-:W-:Y:S01]  /*2940*/  LEA R240, P1, R170.reuse, UR10, 0x1 ;  /* 0x0000000aaaf07c11 */ /* 0x040fe2000f8208ff */
[----:B------:R-:W-:Y:S03]  /*2950*/  @!P6 LDGSTS.E.BYPASS.LTC128B.128 [R10+0xb000], desc[UR18][R6.64+0x80] ;  /* 0x0b000080060aefae */ /* 0x000fe6000b901d52 */
[----:B------:R-:W-:Y:S01]  /*2960*/  LEA.HI.X R239, R170, UR11, R168, 0x1, P1 ;  /* 0x0000000baaef7c11 */ /* 0x000fe200088f0ca8 */
[----:B------:R-:W-:Y:S01]  /*2970*/  @!P6 LDGSTS.E.BYPASS.LTC128B.128 [R10+0xd000], desc[UR18][R6.64+0x100] ;  /* 0x0d000100060aefae */ /* 0x000fe2000b901d52 */
[----:B------:R-:W-:-:S03]  /*2980*/  @!P2 IMAD.MOV.U32 R14, RZ, RZ, R240 ;  /* 0x000000ffff0ea224 */ /* 0x000fc600078e00f0 */
[----:B------:R1:W-:Y:S01]  /*2990*/  @!P6 LDGSTS.E.BYPASS.LTC128B.128 [R10+0xf000], desc[UR18][R6.64+0x180] ;  /* 0x0f000180060aefae */ /* 0x0003e2000b901d52 */
[----:B------:R-:W-:Y:S01]  /*29a0*/  ISETP.GE.AND P6, PT, R20, UR24, PT ;  /* 0x0000001814007c0c */ /* 0x000fe2000bfc6270 */
[----:B------:R-:W-:Y:S01]  /*29b0*/  @!P2 IMAD.MOV.U32 R15, RZ, RZ, R239 ;  /* 0x000000ffff0fa224 */ /* 0x000fe200078e00ef */
[----:B------:R-:W-:Y:S01]  /*29c0*/  UIMAD.WIDE.U32 UR24, UR8, 0x20, URZ ;  /* 0x00000020081878a5 */ /* 0x000fe2000f8e003f */
[----:B------:R-:W-:Y:S04]  /*29d0*/  @!P5 LDGSTS.E.BYPASS.LTC128B.128 [R9+0x9800], desc[UR18][R4.64] ;  /* 0x098000000409dfae */ /* 0x000fe8000b901d52 */
[----:B------:R-:W-:Y:S04]  /*29e0*/  @!P5 LDGSTS.E.BYPASS.LTC128B.128 [R9+0xb800], desc[UR18][R4.64+0x80] ;  /* 0x0b8000800409dfae */ /* 0x000fe8000b901d52 */
[----:B------:R-:W-:Y:S04]  /*29f0*/  @!P5 LDGSTS.E.BYPASS.LTC128B.128 [R9+0xd800], desc[UR18][R4.64+0x100] ;  /* 0x0d8001000409dfae */ /* 0x000fe8000b901d52 */
[----:B------:R2:W-:Y:S04]  /*2a00*/  @!P5 LDGSTS.E.BYPASS.LTC128B.128 [R9+0xf800], desc[UR18][R4.64+0x180] ;  /* 0x0f8001800409dfae */ /* 0x0005e8000b901d52 */
[----:B------:R-:W0:Y:S01]  /*2a10*/  LDGDEPBAR ;  /* 0x00000000000079af */ /* 0x000e220000000000 */
[----:B-1----:R-:W-:Y:S01]  /*2a20*/  SHF.R.S32.HI R6, RZ, 0x1f, R8 ;  /* 0x0000001fff067819 */ /* 0x002fe20000011408 */
[----:B------:R-:W-:-:S02]  /*2a30*/  IMAD.SHL.U32 R7, R3, 0x40, RZ ;  /* 0x0000004003077824 */ /* 0x000fc400078e00ff */
[----:B------:R-:W-:Y:S01]  /*2a40*/  IMAD.U32 R10, RZ, RZ, UR8 ;  /* 0x00000008ff0a7e24 */ /* 0x000fe2000f8e00ff */
[----:B------:R-:W-:Y:S02]  /*2a50*/  LEA.HI R6, R6, R8, RZ, 0x3 ;  /* 0x0000000806067211 */ /* 0x000fe400078f18ff */
[----:B------:R-:W-:Y:S02]  /*2a60*/  LOP3.LUT R7, R7, 0x1c0, RZ, 0xc0, !PT ;  /* 0x000001c007077812 */ /* 0x000fe400078ec0ff */
[C---:B------:R-:W-:Y:S01]  /*2a70*/  LOP3.LUT R2, R6.reuse, 0xfffffff8, RZ, 0xc0, !PT ;  /* 0xfffffff806027812 */ /* 0x040fe200078ec0ff */
[----:B------:R-:W-:Y:S01]  /*2a80*/  IMAD.SHL.U32 R97, R6, 0x40, RZ ;  /* 0x0000004006617824 */ /* 0x000fe200078e00ff */
[----:B------:R-:W-:Y:S02]  /*2a90*/  LOP3.LUT R11, R7, 0x8, R11, 0xf8, !PT ;  /* 0x00000008070b7812 */ /* 0x000fe400078ef80b */
[----:B------:R-:W-:Y:S01]  /*2aa0*/  SHF.R.U32.HI R7, RZ, 0x3, R7 ;  /* 0x00000003ff077819 */ /* 0x000fe20000011607 */
[----:B------:R-:W-:Y:S01]  /*2ab0*/  IMAD.IADD R2, R8, 0x1, -R2 ;  /* 0x0000000108027824 */ /* 0x000fe200078e0a02 */
[----:B------:R-:W-:Y:S01]  /*2ac0*/  LOP3.LUT R97, R97, 0xfffffe00, RZ, 0xc0, !PT ;  /* 0xfffffe0061617812 */ /* 0x000fe200078ec0ff */
[----:B------:R-:W-:Y:S01]  /*2ad0*/  IMAD.U32 R8, RZ, RZ, UR8 ;  /* 0x00000008ff087e24 */ /* 0x000fe2000f8e00ff */
[----:B------:R-:W-:Y:S01]  /*2ae0*/  LOP3.LUT R7, R11, R7, RZ, 0x3c, !PT ;  /* 0x000000070b077212 */ /* 0x000fe200078e3cff */
[----:B------:R-:W-:-:S04]  /*2af0*/  DEPBAR.LE SB0, 0x0 ;  /* 0x000080000000791a */ /* 0x000fc80000000000 */
[----:B------:R-:W-:Y:S01]  /*2b00*/  BAR.SYNC.DEFER_BLOCKING 0x0 ;  /* 0x0000000000007b1d */ /* 0x000fe20000010000 */
[----:B------:R-:W-:Y:S01]  /*2b10*/  IMAD.SHL.U32 R96, R2, 0x40, RZ ;  /* 0x0000004002607824 */ /* 0x000fe200078e00ff */
[----:B------:R-:W-:Y:S01]  /*2b20*/  @!P3 LEA R8, P1, R8, R240, 0x6 ;  /* 0x000000f00808b211 */ /* 0x000fe200078230ff */
[----:B--2---:R-:W-:Y:S02]  /*2b30*/  IMAD.SHL.U32 R5, R12, 0x8, RZ ;  /* 0x000000080c057824 */ /* 0x004fe400078e00ff */
[----:B------:R-:W-:Y:S01]  /*2b40*/  IMAD.U32 R4, RZ, RZ, UR8 ;  /* 0x00000008ff047e24 */ /* 0x000fe2000f8e00ff */
[----:B------:R-:W-:Y:S01]  /*2b50*/  LOP3.LUT R96, R96, 0x1c0, RZ, 0xc0, !PT ;  /* 0x000001c060607812 */ /* 0x000fe200078ec0ff */
[----:B------:R-:W-:-:S03]  /*2b60*/  @!P2 IMAD.WIDE.U32 R10, R10, 0x60, R14 ;  /* 0x000000600a0aa825 */ /* 0x000fc600078e000e */
[----:B------:R-:W-:Y:S01]  /*2b70*/  LOP3.LUT R5, R96, 0x8, R5, 0xf8, !PT ;  /* 0x0000000860057812 */ /* 0x000fe200078ef805 */
[----:B------:R-:W-:Y:S01]  /*2b80*/  IMAD R237, R12, 0x200, R7 ;  /* 0x000002000ced7824 */ /* 0x000fe200078e0207 */
[----:B------:R-:W-:Y:S01]  /*2b90*/  SHF.R.U32.HI R96, RZ, 0x3, R96 ;  /* 0x00000003ff607819 */ /* 0x000fe20000011660 */
[----:B------:R-:W-:Y:S01]  /*2ba0*/  IMAD R238, R99, 0x400, R97 ;  /* 0x0000040063ee7824 */ /* 0x000fe200078e0261 */
[----:B------:R-:W-:Y:S01]  /*2bb0*/  @!P3 LEA.HI.X R9, R4, R239, R0, 0x6, P1 ;  /* 0x000000ef0409b211 */ /* 0x000fe200008f3400 */
[----:B------:R-:W-:Y:S01]  /*2bc0*/  @!P2 IMAD.MOV.U32 R4, RZ, RZ, R10 ;  /* 0x000000ffff04a224 */ /* 0x000fe200078e000a */
[----:B------:R-:W-:Y:S01]  /*2bd0*/  LOP3.LUT R96, R5, R96, RZ, 0x3c, !PT ;  /* 0x0000006005607212 */ /* 0x000fe200078e3cff */
[----:B------:R-:W-:Y:S01]  /*2be0*/  @!P2 VIADD R5, R11, UR6 ;  /* 0x000000060b05ac36 */ /* 0x000fe20008000000 */
[----:B------:R-:W-:Y:S01]  /*2bf0*/  @!P4 IADD3 R6, P1, R240, UR24, RZ ;  /* 0x00000018f006cc10 */ /* 0x000fe2000ff3e0ff */
[----:B------:R-:W-:Y:S01]  /*2c00*/  IMAD.U32 R0, RZ, RZ, UR7 ;  /* 0x00000007ff007e24 */ /* 0x000fe2000f8e00ff */
[----:B------:R-:W-:Y:S01]  /*2c10*/  LEA R237, R237, UR4, 0x1 ;  /* 0x00000004eded7c11 */ /* 0x000fe2000f8e08ff */
[----:B------:R-:W-:Y:S01]  /*2c20*/  @!P6 IMAD.MOV.U32 R10, RZ, RZ, R240 ;  /* 0x000000ffff0ae224 */ /* 0x000fe200078e00f0 */
[----:B------:R-:W-:Y:S01]  /*2c30*/  ULDC UR24, c[0x0][0x39c] ;  /* 0x0000e70000187ab9 */ /* 0x000fe20000000800 */
[----:B------:R-:W-:Y:S01]  /*2c40*/  @!P6 IMAD.MOV.U32 R11, RZ, RZ, R239 ;  /* 0x000000ffff0be224 */ /* 0x000fe200078e00ef */
[----:B------:R-:W-:Y:S01]  /*2c50*/  @P6 STS.128 [R242+0x10000], RZ ;  /* 0x010000fff2006388 */ /* 0x000fe20000000c00 */
[----:B------:R-:W-:Y:S01]  /*2c60*/  @!P4 IADD3.X R7, R239, UR25, R0, P1, !PT ;  /* 0x00000019ef07cc10 */ /* 0x000fe20008ffe400 */
[----:B------:R-:W-:Y:S01]  /*2c70*/  IMAD.IADD R238, R96, 0x1, R238 ;  /* 0x0000000160ee7824 */ /* 0x000fe200078e02ee */
[----:B------:R-:W-:Y:S01]  /*2c80*/  @!UP0 ULDC.64 UR6, c[0x0][0x218] ;  /* 0x0000860000068ab9 */ /* 0x000fe20000000a00 */
[----:B------:R-:W-:Y:S01]  /*2c90*/  @P6 STS.128 [R242+0x12000], RZ ;  /* 0x012000fff2006388 */ /* 0x000fe20000000c00 */
[----:B------:R-:W-:-:S02]  /*2ca0*/  IMAD.MOV.U32 R0, RZ, RZ, 0x20 ;  /* 0x00000020ff007424 */ /* 0x000fc400078e00ff */
[----:B------:R-:W-:Y:S01]  /*2cb0*/  LEA R238, R238, UR4, 0x1 ;  /* 0x00000004eeee7c11 */ /* 0x000fe2000f8e08ff */
[----:B------:R-:W-:Y:S01]  /*2cc0*/  @P6 STS.128 [R242+0x14000], RZ ;  /* 0x014000fff2006388 */ /* 0x000fe20000000c00 */
[----:B------:R-:W-:Y:S02]  /*2cd0*/  VIADD R235, R237, 0x8020 ;  /* 0x00008020edeb7836 */ /* 0x000fe40000000000 */
[----:B------:R-:W-:Y:S01]  /*2ce0*/  IMAD.IADD R232, R97, 0x1, R96 ;  /* 0x0000000161e87824 */ /* 0x000fe200078e0260 */
        /* <DEDUP_REMOVED lines=45> */
[----:B------:R-:W2:Y:S01]  /*2fc0*/  LDSM.16.M88.4 R16, [R237+0x8000] ;  /* 0x00800000ed10783b */ /* 0x000ea20000000200 */
[----:B------:R-:W-:Y:S02]  /*2fd0*/  SEL R2, R2, 0xfffffff0, !P1 ;  /* 0xfffffff002027807 */ /* 0x000fe40004800000 */
[----:B------:R-:W-:Y:S01]  /*2fe0*/  R2P PR, R3, 0x6 ;  /* 0x0000000603007804 */ /* 0x000fe20000000000 */
[----:B------:R-:W-:Y:S01]  /*2ff0*/  VIADD R3, R237, 0x8000 ;  /* 0x00008000ed037836 */ /* 0x000fe20000000000 */
[----:B------:R-:W3:Y:S01]  /*3000*/  LDSM.16.M88.4 R32, [R237+0x8800] ;  /* 0x00880000ed20783b */ /* 0x000ee20000000200 */
[----:B------:R-:W-:-:S02]  /*3010*/  IMAD R236, R2, 0x2, R238 ;  /* 0x0000000202ec7824 */ /* 0x000fc400078e02ee */
[C---:B------:R-:W-:Y:S01]  /*3020*/  IMAD R234, R0.reuse, 0x2, R238 ;  /* 0x0000000200ea7824 */ /* 0x040fe200078e02ee */
[----:B------:R-:W-:Y:S01]  /*3030*/  LDSM.16.M88.4 R60, [R237+0x9000] ;  /* 0x00900000ed3c783b */ /* 0x000fe20000000200 */
[----:B------:R-:W-:-:S03]  /*3040*/  IMAD R233, R0, 0x2, R236 ;  /* 0x0000000200e97824 */ /* 0x000fc600078e02ec */
[----:B------:R-:W-:Y:S03]  /*3050*/  LDSM.16.M88.4 R48, [R236] ;  /* 0x00000000ec30783b */ /* 0x000fe60000000200 */
[----:B------:R-:W-:Y:S01]  /*3060*/  @P1 VIADD R235, R3, 0xffffffe0 ;  /* 0xffffffe003eb1836 */ /* 0x000fe20000000000 */
[----:B------:R-:W-:Y:S01]  /*3070*/  LDSM.16.M88.4 R68, [R234] ;  /* 0x00000000ea44783b */ /* 0x000fe20000000200 */
[----:B------:R-:W-:Y:S02]  /*3080*/  IMAD.MOV.U32 R3, RZ, RZ, 0x40 ;  /* 0x00000040ff037424 */ /* 0x000fe400078e00ff */
[C---:B------:R-:W-:Y:S01]  /*3090*/  VIADD R227, R235.reuse, 0x800 ;  /* 0x00000800ebe37836 */ /* 0x040fe20000000000 */
[----:B------:R-:W4:Y:S01]  /*30a0*/  LDSM.16.M88.4 R12, [R235] ;  /* 0x00000000eb0c783b */ /* 0x000f220000000200 */
[----:B------:R-:W-:Y:S01]  /*30b0*/  VIADD R226, R235, 0x1000 ;  /* 0x00001000ebe27836 */ /* 0x000fe20000000000 */
[----:B------:R-:W-:Y:S01]  /*30c0*/  SEL R3, R3, 0xffffffc0, !P2 ;  /* 0xffffffc003037807 */ /* 0x000fe20005000000 */
[C---:B------:R-:W-:Y:S01]  /*30d0*/  VIADD R225, R235.reuse, 0x1800 ;  /* 0x00001800ebe17836 */ /* 0x040fe20000000000 */
[----:B------:R-:W5:Y:S01]  /*30e0*/  LDSM.16.M88.4 R76, [R235+0x800] ;  /* 0x00080000eb4c783b */ /* 0x000f620000000200 */
[----:B------:R-:W-:-:S02]  /*30f0*/  VIADD R223, R235, 0x2000 ;  /* 0x00002000ebdf7836 */ /* 0x000fc40000000000 */
[----:B------:R-:W-:Y:S01]  /*3100*/  IMAD.IADD R231, R237, 0x1, R3 ;  /* 0x00000001ede77824 */ /* 0x000fe200078e0203 */
[----:B------:R-:W-:Y:S01]  /*3110*/  LDSM.16.M88.4 R72, [R237+0x9800] ;  /* 0x00980000ed48783b */ /* 0x000fe20000000200 */
[----:B------:R-:W-:Y:S02]  /*3120*/  IMAD.IADD R224, R3, 0x1, R235 ;  /* 0x0000000103e07824 */ /* 0x000fe400078e02eb */
[C---:B------:R-:W-:Y:S01]  /*3130*/  VIADD R222, R235.reuse, 0x2800 ;  /* 0x00002800ebde7836 */ /* 0x040fe20000000000 */
[----:B-1----:R-:W1:Y:S01]  /*3140*/  LDSM.16.M88.4 R8, [R231+0x8000] ;  /* 0x00800000e708783b */ /* 0x002e620000000200 */
[C---:B------:R-:W-:Y:S02]  /*3150*/  VIADD R221, R235.reuse, 0x3000 ;  /* 0x00003000ebdd7836 */ /* 0x040fe40000000000 */
[C---:B------:R-:W-:Y:S01]  /*3160*/  VIADD R220, R235.reuse, 0x3800 ;  /* 0x00003800ebdc7836 */ /* 0x040fe20000000000 */
[----:B------:R-:W-:Y:S01]  /*3170*/  LDSM.16.M88.4 R36, [R233] ;  /* 0x00000000e924783b */ /* 0x000fe20000000200 */
[C---:B------:R-:W-:Y:S01]  /*3180*/  VIADD R219, R235.reuse, 0x4000 ;  /* 0x00004000ebdb7836 */ /* 0x040fe20000000000 */
[----:B--2---:R-:W-:Y:S02]  /*3190*/  HMMA.16816.F32 R4, R52, R16, RZ ;  /* 0x000000103404723c */ /* 0x004fe400000018ff */
[----:B------:R-:W2:Y:S01]  /*31a0*/  LDSM.16.M88.4 R20, [R224] ;  /* 0x00000000e014783b */ /* 0x000ea20000000200 */
[----:B------:R-:W-:-:S02]  /*31b0*/  VIADD R218, R235, 0x4800 ;  /* 0x00004800ebda7836 */ /* 0x000fc40000000000 */
[C---:B------:R-:W-:Y:S01]  /*31c0*/  VIADD R217, R235.reuse, 0x5000 ;  /* 0x00005000ebd97836 */ /* 0x040fe20000000000 */
[----:B------:R-:W2:Y:S01]  /*31d0*/  LDSM.16.M88.4 R64, [R231+0x8800] ;  /* 0x00880000e740783b */ /* 0x000ea20000000200 */
[C---:B------:R-:W-:Y:S01]  /*31e0*/  HMMA.16816.F32 R16, R52.reuse, R18, RZ ;  /* 0x000000123410723c */ /* 0x040fe200000018ff */
[C---:B------:R-:W-:Y:S02]  /*31f0*/  VIADD R216, R235.reuse, 0x5800 ;  /* 0x00005800ebd87836 */ /* 0x040fe40000000000 */
[----:B------:R-:W2:Y:S01]  /*3200*/  LDSM.16.M88.4 R28, [R235+0x1000] ;  /* 0x00100000eb1c783b */ /* 0x000ea20000000200 */
[C---:B------:R-:W-:Y:S02]  /*3210*/  VIADD R215, R235.reuse, 0x6000 ;  /* 0x00006000ebd77836 */ /* 0x040fe40000000000 */
[----:B---3--:R-:W-:Y:S01]  /*3220*/  HMMA.16816.F32 R24, R52, R32, RZ ;  /* 0x000000203418723c */ /* 0x008fe200000018ff */
[----:B------:R-:W3:Y:S01]  /*3230*/  LDSM.16.M88.4 R88, [R235+0x1800] ;  /* 0x00180000eb58783b */ /* 0x000ee20000000200 */
[----:B------:R-:W-:-:S02]  /*3240*/  VIADD R214, R235, 0x6800 ;  /* 0x00006800ebd67836 */ /* 0x000fc40000000000 */
[C---:B------:R-:W-:Y:S01]  /*3250*/  VIADD R213, R235.reuse, 0x7000 ;  /* 0x00007000ebd57836 */ /* 0x040fe20000000000 */
[----:B------:R-:W-:Y:S01]  /*3260*/  LDSM.16.M88.4 R40, [R238+0x2000] ;  /* 0x00200000ee28783b */ /* 0x000fe20000000200 */
[----:B------:R-:W-:Y:S01]  /*3270*/  HMMA.16816.F32 R32, R52, R34, RZ ;  /* 0x000000223420723c */ /* 0x000fe200000018ff */
[----:B------:R-:W-:Y:S02]  /*3280*/  VIADD R212, R235, 0x7800 ;  /* 0x00007800ebd47836 */ /* 0x000fe40000000000 */
[----:B------:R-:W-:Y:S03]  /*3290*/  LDSM.16.M88.4 R80, [R224+0x800] ;  /* 0x00080000e050783b */ /* 0x000fe60000000200 */
[C---:B----4-:R-:W-:Y:S01]  /*32a0*/  HMMA.16816.F32 R4, R48.reuse, R12, R4 ;  /* 0x0000000c3004723c */ /* 0x050fe20000001804 */
[----:B------:R-:W-:Y:S04]  /*32b0*/  LDSM.16.M88.4 R84, [R231+0x9800] ;  /* 0x00980000e754783b */ /* 0x000fe80000000200 */
[----:B------:R-:W-:Y:S01]  /*32c0*/  LDSM.16.M88.4 R92, [R224+0x1800] ;  /* 0x00180000e05c783b */ /* 0x000fe20000000200 */
[C---:B------:R-:W-:Y:S03]  /*32d0*/  HMMA.16816.F32 R16, R48.reuse, R14, R16 ;  /* 0x0000000e3010723c */ /* 0x040fe60000001810 */
[----:B------:R-:W-:Y:S03]  /*32e0*/  LDSM.16.M88.4 R12, [R231+0x9000] ;  /* 0x00900000e70c783b */ /* 0x000fe60000000200 */
[C---:B-----5:R-:W-:Y:S01]  /*32f0*/  HMMA.16816.F32 R24, R48.reuse, R76, R24 ;  /* 0x0000004c3018723c */ /* 0x060fe20000001818 */
[----:B------:R-:W0:Y:S05]  /*3300*/  LDGDEPBAR ;  /* 0x00000000000079af */ /* 0x000e2a0000000000 */
[----:B------:R-:W-:Y:S01]  /*3310*/  HMMA.16816.F32 R32, R48, R78, R32 ;  /* 0x0000004e3020723c */ /* 0x000fe20000001820 */
[----:B------:R-:W-:Y:S05]  /*3320*/  LDSM.16.M88.4 R76, [R237+0xa800] ;  /* 0x00a80000ed4c783b */ /* 0x000fea0000000200 */
[C---:B-1----:R-:W-:Y:S06]  /*3330*/  HMMA.16816.F32 R4, R68.reuse, R8, R4 ;  /* 0x000000084404723c */ /* 0x042fec0000001804 */
[----:B------:R-:W-:Y:S01]  /*3340*/  HMMA.16816.F32 R16, R68, R10, R16 ;  /* 0x0000000a4410723c */ /* 0x000fe20000001810 */
[----:B------:R-:W1:Y:S05]  /*3350*/  LDSM.16.M88.4 R8, [R237+0xa000] ;  /* 0x00a00000ed08783b */ /* 0x000e6a0000000200 */
[C---:B------:R-:W-:Y:S06]  /*3360*/  HMMA.16816.F32 R44, R52.reuse, R60, RZ ;  /* 0x0000003c342c723c */ /* 0x040fec00000018ff */
[C---:B------:R-:W-:Y:S06]  /*3370*/  HMMA.16816.F32 R60, R52.reuse, R62, RZ ;  /* 0x0000003e343c723c */ /* 0x040fec00000018ff */
[C---:B------:R-:W-:Y:S06]  /*3380*/  HMMA.16816.F32 R56, R52.reuse, R72, RZ ;  /* 0x000000483438723c */ /* 0x040fec00000018ff */
[----:B------:R-:W-:Y:S01]  /*3390*/  HMMA.16816.F32 R52, R52, R74, RZ ;  /* 0x0000004a3434723c */ /* 0x000fe200000018ff */
[----:B------:R-:W-:Y:S05]  /*33a0*/  LDSM.16.M88.4 R72, [R236+0x2000] ;  /* 0x00200000ec48783b */ /* 0x000fea0000000200 */
[C---:B--2---:R-:W-:Y:S06]  /*33b0*/  HMMA.16816.F32 R16, R36.reuse, R22, R16 ;  /* 0x000000162410723c */ /* 0x044fec0000001810 */
[----:B------:R-:W-:Y:S01]  /*33c0*/  HMMA.16816.F32 R4, R36, R20, R4 ;  /* 0x000000142404723c */ /* 0x000fe20000001804 */
[----:B------:R-:W2:Y:S05]  /*33d0*/  LDSM.16.M88.4 R20, [R235+0x2000] ;  /* 0x00200000eb14783b */ /* 0x000eaa0000000200 */
[C---:B------:R-:W-:Y:S06]  /*33e0*/  HMMA.16816.F32 R24, R68.reuse, R64, R24 ;  /* 0x000000404418723c */ /* 0x040fec0000001818 */
[----:B------:R-:W-:Y:S01]  /*33f0*/  HMMA.16816.F32 R32, R68, R66, R32 ;  /* 0x000000424420723c */ /* 0x000fe20000001820 */
[----:B------:R-:W-:Y:S05]  /*3400*/  LDSM.16.M88.4 R64, [R234+0x2000] ;  /* 0x00200000ea40783b */ /* 0x000fea0000000200 */
[C---:B------:R-:W-:Y:S06]  /*3410*/  HMMA.16816.F32 R44, R48.reuse, R28, R44 ;  /* 0x0000001c302c723c */ /* 0x040fec000000182c */
[C---:B------:R-:W-:Y:S01]  /*3420*/  HMMA.16816.F32 R60, R48.reuse, R30, R60 ;  /* 0x0000001e303c723c */ /* 0x040fe2000000183c */
[----:B------:R-:W4:Y:S05]  /*3430*/  LDSM.16.M88.4 R28, [R224+0x1000] ;  /* 0x00100000e01c783b */ /* 0x000f2a0000000200 */
[C---:B---3--:R-:W-:Y:S06]  /*3440*/  HMMA.16816.F32 R56, R48.reuse, R88, R56 ;  /* 0x000000583038723c */ /* 0x048fec0000001838 */
[----:B------:R-:W-:Y:S01]  /*3450*/  HMMA.16816.F32 R48, R48, R90, R52 ;  /* 0x0000005a3030723c */ /* 0x000fe20000001834 */
[----:B------:R-:W-:Y:S04]  /*3460*/  LDSM.16.M88.4 R52, [R235+0x2800] ;  /* 0x00280000eb34783b */ /* 0x000fe80000000200 */
[----:B------:R-:W-:Y:S01]  /*3470*/  LDSM.16.M88.4 R88, [R237+0xb800] ;  /* 0x00b80000ed58783b */ /* 0x000fe20000000200 */
[C---:B-1----:R-:W-:Y:S06]  /*3480*/  HMMA.16816.F32 R16, R40.reuse, R10, R16 ;  /* 0x0000000a2810723c */ /* 0x042fec0000001810 */
[----:B------:R-:W-:Y:S01]  /*3490*/  HMMA.16816.F32 R4, R40, R8, R4 ;  /* 0x000000082804723c */ /* 0x000fe20000001804 */
[----:B------:R-:W1:Y:S05]  /*34a0*/  LDSM.16.M88.4 R8, [R231+0xa000] ;  /* 0x00a00000e708783b */ /* 0x000e6a0000000200 */
[C---:B------:R-:W-:Y:S06]  /*34b0*/  HMMA.16816.F32 R24, R36.reuse, R80, R24 ;  /* 0x000000502418723c */ /* 0x040fec0000001818 */
[----:B------:R-:W-:Y:S01]  /*34c0*/  HMMA.16816.F32 R32, R36, R82, R32 ;  /* 0x000000522420723c */ /* 0x000fe20000001820 */
[----:B------:R-:W-:Y:S05]  /*34d0*/  LDSM.16.M88.4 R80, [R231+0xa800] ;  /* 0x00a80000e750783b */ /* 0x000fea0000000200 */
[C---:B------:R-:W-:Y:S06]  /*34e0*/  HMMA.16816.F32 R44, R68.reuse, R12, R44 ;  /* 0x0000000c442c723c */ /* 0x040fec000000182c */
[C---:B------:R-:W-:Y:S01]  /*34f0*/  HMMA.16816.F32 R60, R68.reuse, R14, R60 ;  /* 0x0000000e443c723c */ /* 0x040fe2000000183c */
[----:B------:R-:W3:Y:S05]  /*3500*/  LDSM.16.M88.4 R12, [R237+0xb000] ;  /* 0x00b00000ed0c783b */ /* 0x000eea0000000200 */
[C---:B------:R-:W-:Y:S06]  /*3510*/  HMMA.16816.F32 R56, R68.reuse, R84, R56 ;  /* 0x000000544438723c */ /* 0x040fec0000001838 */
[----:B------:R-:W-:Y:S01]  /*3520*/  HMMA.16816.F32 R68, R68, R86, R48 ;  /* 0x000000564444723c */ /* 0x000fe20000001830 */
[----:B------:R-:W-:Y:S04]  /*3530*/  LDSM.16.M88.4 R48, [R233+0x2000] ;  /* 0x00200000e930783b */ /* 0x000fe80000000200 */
[----:B------:R-:W-:Y:S01]  /*3540*/  LDSM.16.M88.4 R84, [R235+0x3800] ;  /* 0x00380000eb54783b */ /* 0x000fe20000000200 */
[C---:B--2---:R-:W-:Y:S06]  /*3550*/  HMMA.16816.F32 R16, R72.reuse, R22, R16 ;  /* 0x000000164810723c */ /* 0x044fec0000001810 */
[----:B------:R-:W-:Y:S01]  /*3560*/  HMMA.16816.F32 R4, R72, R20, R4 ;  /* 0x000000144804723c */ /* 0x000fe20000001804 */
[----:B------:R-:W2:Y:S05]  /*3570*/  LDSM.16.M88.4 R20, [R224+0x2000] ;  /* 0x00200000e014783b */ /* 0x000eaa0000000200 */
[C---:B------:R-:W-:Y:S06]  /*3580*/  HMMA.16816.F32 R24, R40.reuse, R76, R24 ;  /* 0x0000004c2818723c */ /* 0x040fec0000001818 */
[----:B------:R-:W-:Y:S01]  /*3590*/  HMMA.16816.F32 R32, R40, R78, R32 ;  /* 0x0000004e2820723c */ /* 0x000fe20000001820 */
        /* <DEDUP_REMOVED lines=14> */
[C---:B---3--:R-:W-:Y:S06]  /*3680*/  HMMA.16816.F32 R44, R40.reuse, R12, R44 ;  /* 0x0000000c282c723c */ /* 0x048fec000000182c */
        /* <DEDUP_REMOVED lines=8> */
[----:B------:R-:W-:Y:S05]  /*3710*/  LDSM.16.M88.4 R20, [R236+0x4000] ;  /* 0x00400000ec14783b */ /* 0x000fea0000000200 */
[C---:B------:R-:W-:Y:S06]  /*3720*/  HMMA.16816.F32 R24, R64.reuse, R80, R24 ;  /* 0x000000504018723c */ /* 0x040fec0000001818 */
[----:B------:R-:W-:Y:S01]  /*3730*/  HMMA.16816.F32 R32, R64, R82, R32 ;  /* 0x000000524020723c */ /* 0x000fe20000001820 */
[----:B------:R-:W-:Y:S05]  /*3740*/  LDSM.16.M88.4 R80, [R235+0x4800] ;  /* 0x00480000eb50783b */ /* 0x000fea0000000200 */
[C---:B----4-:R-:W-:Y:S06]  /*3750*/  HMMA.16816.F32 R44, R72.reuse, R28, R44 ;  /* 0x0000001c482c723c */ /* 0x050fec000000182c */
[C---:B------:R-:W-:Y:S01]  /*3760*/  HMMA.16816.F32 R60, R72.reuse, R30, R60 ;  /* 0x0000001e483c723c */ /* 0x040fe2000000183c */
[----:B------:R-:W2:Y:S05]  /*3770*/  LDSM.16.M88.4 R28, [R235+0x4000] ;  /* 0x00400000eb1c783b */ /* 0x000eaa0000000200 */
        /* <DEDUP_REMOVED lines=38> */
[----:B------:R-:W-:Y:S05]  /*39e0*/  LDSM.16.M88.4 R12, [R231+0xd000] ;  /* 0x00d00000e70c783b */ /* 0x000fea0000000200 */
[C---:B------:R-:W-:Y:S06]  /*39f0*/  HMMA.16816.F32 R56, R36.reuse, R84, R56 ;  /* 0x000000542438723c */ /* 0x040fec0000001838 */
[----:B------:R-:W-:Y:S01]  /*3a00*/  HMMA.16816.F32 R68, R36, R86, R68 ;  /* 0x000000562444723c */ /* 0x000fe20000001844 */
[----:B------:R-:W3:Y:S04]  /*3a10*/  LDSM.16.M88.4 R36, [R224+0x4800] ;  /* 0x00480000e024783b */ /* 0x000ee80000000200 */
        /* <DEDUP_REMOVED lines=8> */
[----:B------:R-:W-:Y:S01]  /*3aa0*/  HMMA.16816.F32 R60, R20, R42, R60 ;  /* 0x0000002a143c723c */ /* 0x000fe2000000183c */
[----:B------:R-:W2:Y:S05]  /*3ab0*/  LDSM.16.M88.4 R40, [R236+0x6000] ;  /* 0x00600000ec28783b */ /* 0x000eaa0000000200 */
[C---:B-1----:R-:W-:Y:S06]  /*3ac0*/  HMMA.16816.F32 R16, R52.reuse, R10, R16 ;  /* 0x0000000a3410723c */ /* 0x042fec0000001810 */
[----:B------:R-:W-:Y:S01]  /*3ad0*/  HMMA.16816.F32 R4, R52, R8, R4 ;  /* 0x000000083404723c */ /* 0x000fe20000001804 */
[----:B------:R-:W-:Y:S05]  /*3ae0*/  LDSM.16.M88.4 R8, [R233+0x6000] ;  /* 0x00600000e908783b */ /* 0x000fea0000000200 */
[C---:B---3--:R-:W-:Y:S06]  /*3af0*/  HMMA.16816.F32 R24, R64.reuse, R36, R24 ;  /* 0x000000244018723c */ /* 0x048fec0000001818 */
[----:B------:R-:W-:Y:S01]  /*3b00*/  HMMA.16816.F32 R32, R64, R38, R32 ;  /* 0x000000264020723c */ /* 0x000fe20000001820 */
[----:B------:R-:W-:Y:S05]  /*3b10*/  LDSM.16.M88.4 R36, [R235+0x7000] ;  /* 0x00700000eb24783b */ /* 0x000fea0000000200 */
[C---:B------:R-:W-:Y:S06]  /*3b20*/  HMMA.16816.F32 R56, R20.reuse, R48, R56 ;  /* 0x000000301438723c */ /* 0x040fec0000001838 */
[----:B------:R-:W-:Y:S01]  /*3b30*/  HMMA.16816.F32 R68, R20, R50, R68 ;  /* 0x000000321444723c */ /* 0x000fe20000001844 */
[----:B------:R-:W-:Y:S04]  /*3b40*/  LDSM.16.M88.4 R20, [R231+0xe000] ;  /* 0x00e00000e714783b */ /* 0x000fe80000000200 */
[----:B------:R-:W-:Y:S01]  /*3b50*/  LDSM.16.M88.4 R48, [R237+0xf000] ;  /* 0x00f00000ed30783b */ /* 0x000fe20000000200 */
[C---:B------:R-:W-:Y:S06]  /*3b60*/  HMMA.16816.F32 R44, R72.reuse, R12, R44 ;  /* 0x0000000c482c723c */ /* 0x040fec000000182c */
[----:B------:R-:W-:Y:S01]  /*3b70*/  HMMA.16816.F32 R60, R72, R14, R60 ;  /* 0x0000000e483c723c */ /* 0x000fe2000000183c */
[----:B------:R-:W1:Y:S05]  /*3b80*/  LDSM.16.M88.4 R12, [R234+0x6000] ;  /* 0x00600000ea0c783b */ /* 0x000e6a0000000200 */
[C---:B--2---:R-:W-:Y:S06]  /*3b90*/  HMMA.16816.F32 R16, R40.reuse, R30, R16 ;  /* 0x0000001e2810723c */ /* 0x044fec0000001810 */
[----:B------:R-:W-:Y:S01]  /*3ba0*/  HMMA.16816.F32 R4, R40, R28, R4 ;  /* 0x0000001c2804723c */ /* 0x000fe20000001804 */
[----:B------:R-:W2:Y:S05]  /*3bb0*/  LDSM.16.M88.4 R28, [R231+0xe800] ;  /* 0x00e80000e71c783b */ /* 0x000eaa0000000200 */
[C---:B------:R-:W-:Y:S06]  /*3bc0*/  HMMA.16816.F32 R24, R52.reuse, R88, R24 ;  /* 0x000000583418723c */ /* 0x040fec0000001818 */
[----:B------:R-:W-:Y:S06]  /*3bd0*/  HMMA.16816.F32 R32, R52, R90, R32 ;  /* 0x0000005a3420723c */ /* 0x000fec0000001820 */
[----:B------:R-:W-:Y:S06]  /*3be0*/  HMMA.16816.F32 R44, R64, R84, R44 ;  /* 0x00000054402c723c */ /* 0x000fec000000182c */
[----:B------:R-:W-:Y:S06]  /*3bf0*/  HMMA.16816.F32 R56, R72, R92, R56 ;  /* 0x0000005c4838723c */ /* 0x000fec0000001838 */
[C---:B-1----:R-:W-:Y:S06]  /*3c00*/  HMMA.16816.F32 R16, R12.reuse, R22, R16 ;  /* 0x000000160c10723c */ /* 0x042fec0000001810 */
[----:B------:R-:W-:Y:S01]  /*3c10*/  HMMA.16816.F32 R4, R12, R20, R4 ;  /* 0x000000140c04723c */ /* 0x000fe20000001804 */
[----:B------:R-:W-:Y:S05]  /*3c20*/  LDSM.16.M88.4 R20, [R224+0x6800] ;  /* 0x00680000e014783b */ /* 0x000fea0000000200 */
[----:B------:R-:W-:Y:S06]  /*3c30*/  HMMA.16816.F32 R24, R40, R80, R24 ;  /* 0x000000502818723c */ /* 0x000fec0000001818 */
[----:B------:R-:W-:Y:S01]  /*3c40*/  HMMA.16816.F32 R68, R72, R94, R68 ;  /* 0x0000005e4844723c */ /* 0x000fe20000001844 */
[----:B------:R-:W1:Y:S05]  /*3c50*/  LDSM.16.M88.4 R72, [R224+0x5800] ;  /* 0x00580000e048783b */ /* 0x000e6a0000000200 */
[----:B------:R-:W-:Y:S06]  /*3c60*/  HMMA.16816.F32 R32, R40, R82, R32 ;  /* 0x000000522820723c */ /* 0x000fec0000001820 */
[C---:B------:R-:W-:Y:S06]  /*3c70*/  HMMA.16816.F32 R16, R8.reuse, R78, R16 ;  /* 0x0000004e0810723c */ /* 0x040fec0000001810 */
[----:B------:R-:W-:Y:S01]  /*3c80*/  HMMA.16816.F32 R4, R8, R76, R4 ;  /* 0x0000004c0804723c */ /* 0x000fe20000001804 */
[----:B------:R-:W-:Y:S05]  /*3c90*/  LDSM.16.M88.4 R76, [R231+0xf000] ;  /* 0x00f00000e74c783b */ /* 0x000fea0000000200 */
[----:B------:R-:W-:Y:S06]  /*3ca0*/  HMMA.16816.F32 R44, R52, R48, R44 ;  /* 0x00000030342c723c */ /* 0x000fec000000182c */
[C---:B--2---:R-:W-:Y:S06]  /*3cb0*/  HMMA.16816.F32 R24, R12.reuse, R28, R24 ;  /* 0x0000001c0c18723c */ /* 0x044fec0000001818 */
[----:B------:R-:W-:Y:S01]  /*3cc0*/  HMMA.16816.F32 R32, R12, R30, R32 ;  /* 0x0000001e0c20723c */ /* 0x000fe20000001820 */
[----:B------:R-:W2:Y:S01]  /*3cd0*/  LDSM.16.M88.4 R28, [R237+0xf800] ;  /* 0x00f80000ed1c783b */ /* 0x000ea20000000200 */
[----:B------:R-:W-:Y:S01]  /*3ce0*/  FMUL.FTZ R17, R17, UR24 ;  /* 0x0000001811117c20 */ /* 0x000fe20008410000 */
[----:B------:R-:W-:Y:S01]  /*3cf0*/  FMUL.FTZ R18, R18, UR24 ;  /* 0x0000001812127c20 */ /* 0x000fe20008410000 */
[----:B------:R-:W-:-:S02]  /*3d00*/  FMUL.FTZ R19, R19, UR24 ;  /* 0x0000001813137c20 */ /* 0x000fc40008410000 */
[----:B------:R-:W-:Y:S01]  /*3d10*/  HMMA.16816.F32 R60, R64, R86, R60 ;  /* 0x00000056403c723c */ /* 0x000fe2000000183c */
[----:B------:R-:W-:Y:S01]  /*3d20*/  FMUL.FTZ R3, R5, UR24 ;  /* 0x0000001805037c20 */ /* 0x000fe20008410000 */
[----:B------:R-:W-:Y:S01]  /*3d30*/  FMUL.FTZ R5, R7, UR24 ;  /* 0x0000001807057c20 */ /* 0x000fe20008410000 */
[----:B------:R-:W-:-:S03]  /*3d40*/  FMUL.FTZ R7, R16, UR24 ;  /* 0x0000001810077c20 */ /* 0x000fc60008410000 */
[----:B-1----:R-:W-:Y:S01]  /*3d50*/  HMMA.16816.F32 R56, R64, R72, R56 ;  /* 0x000000484038723c */ /* 0x002fe20000001838 */
[----:B------:R-:W-:Y:S05]  /*3d60*/  MUFU.TANH R72, R19 ;  /* 0x0000001300487308 */ /* 0x000fea0000002400 */
[----:B------:R-:W-:Y:S03]  /*3d70*/  HMMA.16816.F32 R44, R40, R36, R44 ;  /* 0x00000024282c723c */ /* 0x000fe6000000182c */
[----:B------:R-:W-:Y:S03]  /*3d80*/  MUFU.TANH R36, R17 ;  /* 0x0000001100247308 */ /* 0x000fe60000002400 */
[----:B------:R-:W-:Y:S05]  /*3d90*/  HMMA.16816.F32 R68, R64, R74, R68 ;  /* 0x0000004a4044723c */ /* 0x000fea0000001844 */
[----:B------:R1:W-:Y:S01]  /*3da0*/  MUFU.TANH R37, R18 ;  /* 0x0000001200257308 */ /* 0x0003e20000002400 */
[----:B------:R-:W-:Y:S01]  /*3db0*/  HMMA.16816.F32 R60, R52, R50, R60 ;  /* 0x00000032343c723c */ /* 0x000fe2000000183c */
[----:B------:R-:W-:Y:S05]  /*3dc0*/  LDSM.16.M88.4 R48, [R224+0x7000] ;  /* 0x00700000e030783b */ /* 0x000fea0000000200 */
[----:B------:R-:W-:Y:S01]  /*3dd0*/  HMMA.16816.F32 R32, R8, R22, R32 ;  /* 0x000000160820723c */ /* 0x000fe20000001820 */
[----:B------:R-:W3:Y:S05]  /*3de0*/  MUFU.TANH R3, R3 ;  /* 0x0000000300037308 */ /* 0x000eea0000002400 */
[----:B--2---:R-:W-:Y:S03]  /*3df0*/  HMMA.16816.F32 R56, R52, R28, R56 ;  /* 0x0000001c3438723c */ /* 0x004fe60000001838 */
[----:B------:R-:W2:Y:S01]  /*3e00*/  MUFU.TANH R5, R5 ;  /* 0x0000000500057308 */ /* 0x000ea20000002400 */
[----:B-1----:R-:W1:Y:S02]  /*3e10*/  LDSM.16.M88.4 R16, [R235+0x7800] ;  /* 0x00780000eb10783b */ /* 0x002e640000000200 */
[----:B------:R-:W-:Y:S02]  /*3e20*/  HMMA.16816.F32 R24, R8, R20, R24 ;  /* 0x000000140818723c */ /* 0x000fe40000001818 */
[----:B------:R-:W4:Y:S03]  /*3e30*/  LDSM.16.M88.4 R20, [R231+0xf800] ;  /* 0x00f80000e714783b */ /* 0x000f260000000200 */
[----:B------:R-:W5:Y:S01]  /*3e40*/  MUFU.TANH R7, R7 ;  /* 0x0000000700077308 */ /* 0x000f620000002400 */
[----:B------:R-:W-:Y:S06]  /*3e50*/  HMMA.16816.F32 R68, R52, R30, R68 ;  /* 0x0000001e3444723c */ /* 0x000fec0000001844 */
[----:B------:R-:W-:Y:S01]  /*3e60*/  HMMA.16816.F32 R60, R40, R38, R60 ;  /* 0x00000026283c723c */ /* 0x000fe2000000183c */
[----:B------:R-:W-:Y:S01]  /*3e70*/  LOP3.LUT R31, R100, 0xffffffe0, RZ, 0xc0, !PT ;  /* 0xffffffe0641f7812 */ /* 0x000fe200078ec0ff */
[----:B------:R-:W-:Y:S01]  /*3e80*/  FMUL.FTZ R29, R33, UR24 ;  /* 0x00000018211d7c20 */ /* 0x000fe20008410000 */
[----:B------:R-:W-:Y:S01]  /*3e90*/  FMUL.FTZ R28, R32, UR24 ;  /* 0x00000018201c7c20 */ /* 0x000fe20008410000 */
[----:B------:R-:W-:Y:S01]  /*3ea0*/  LEA R32, R99, UR20, 0x4 ;  /* 0x0000001463207c11 */ /* 0x000fe2000f8e20ff */
[----:B------:R-:W-:Y:S01]  /*3eb0*/  FMUL.FTZ R30, R34, UR24 ;  /* 0x00000018221e7c20 */ /* 0x000fe20008410000 */
[----:B------:R-:W-:Y:S01]  /*3ec0*/  IMAD.IADD R31, R98, 0x1, -R31 ;  /* 0x00000001621f7824 */ /* 0x000fe200078e0a1f */
[----:B------:R-:W-:Y:S01]  /*3ed0*/  HMMA.16816.F32 R44, R12, R76, R44 ;  /* 0x0000004c0c2c723c */ /* 0x000fe2000000182c */
[----:B------:R-:W-:Y:S01]  /*3ee0*/  IMAD.U32 R34, RZ, RZ, UR22 ;  /* 0x00000016ff227e24 */ /* 0x000fe2000f8e00ff */
[----:B------:R-:W-:Y:S01]  /*3ef0*/  MUFU.TANH R28, R28 ;  /* 0x0000001c001c7308 */ /* 0x000fe20000002400 */
[----:B------:R-:W-:-:S02]  /*3f00*/  FMUL.FTZ R35, R35, UR24 ;  /* 0x0000001823237c20 */ /* 0x000fc40008410000 */
[----:B------:R-:W-:Y:S01]  /*3f10*/  FMUL.FTZ R25, R25, UR24 ;  /* 0x0000001819197c20 */ /* 0x000fe20008410000 */
[----:B------:R-:W-:Y:S01]  /*3f20*/  FMUL.FTZ R27, R27, UR24 ;  /* 0x000000181b1b7c20 */ /* 0x000fe20008410000 */
[----:B------:R-:W-:Y:S01]  /*3f30*/  FMUL.FTZ R24, R24, UR24 ;  /* 0x0000001818187c20 */ /* 0x000fe20008410000 */
[----:B------:R-:W-:Y:S02]  /*3f40*/  FMUL.FTZ R26, R26, UR24 ;  /* 0x000000181a1a7c20 */ /* 0x000fe40008410000 */
[----:B------:R-:W-:Y:S07]  /*3f50*/  MUFU.TANH R30, R30 ;  /* 0x0000001e001e7308 */ /* 0x000fee0000002400 */
[----:B------:R-:W-:Y:S01]  /*3f60*/  HMMA.16816.F32 R60, R12, R78, R60 ;  /* 0x0000004e0c3c723c */ /* 0x000fe2000000183c */
[----:B------:R-:W5:Y:S05]  /*3f70*/  MUFU.TANH R25, R25 ;  /* 0x0000001900197308 */ /* 0x000f6a0000002400 */
[C---:B-1----:R-:W-:Y:S03]  /*3f80*/  HMMA.16816.F32 R56, R40.reuse, R16, R56 ;  /* 0x000000102838723c */ /* 0x042fe60000001838 */
[----:B------:R-:W1:Y:S03]  /*3f90*/  MUFU.TANH R27, R27 ;  /* 0x0000001b001b7308 */ /* 0x000e660000002400 */
[----:B------:R-:W-:Y:S01]  /*3fa0*/  HMMA.16816.F32 R68, R40, R18, R68 ;  /* 0x000000122844723c */ /* 0x000fe20000001844 */
[----:B------:R-:W-:-:S04]  /*3fb0*/  SHF.R.S32.HI R16, RZ, 0x1f, R31 ;  /* 0x0000001fff107819 */ /* 0x000fc8000001141f */
[----:B------:R-:W-:Y:S01]  /*3fc0*/  LEA.HI R16, R16, R31, RZ, 0x2 ;  /* 0x0000001f10107211 */ /* 0x000fe200078f10ff */
[C---:B------:R-:W-:Y:S01]  /*3fd0*/  HMMA.16816.F32 R44, R8.reuse, R48, R44 ;  /* 0x00000030082c723c */ /* 0x040fe2000000182c */
[----:B------:R-:W1:Y:S02]  /*3fe0*/  MUFU.TANH R24, R24 ;  /* 0x0000001800187308 */ /* 0x000e640000002400 */
[----:B------:R-:W-:Y:S02]  /*3ff0*/  SHF.R.S32.HI R33, RZ, 0x2, R16 ;  /* 0x00000002ff217819 */ /* 0x000fe40000011410 */
[----:B------:R-:W2:Y:S01]  /*4000*/  LDSM.16.M88.4 R16, [R224+0x7800] ;  /* 0x00780000e010783b */ /* 0x000ea20000000200 */
[----:B------:R-:W-:Y:S01]  /*4010*/  HMMA.16816.F32 R60, R8, R50, R60 ;  /* 0x00000032083c723c */ /* 0x000fe2000000183c */
[----:B------:R-:W-:Y:S01]  /*4020*/  IADD3 R32, R32, 0x1, R33 ;  /* 0x0000000120207810 */ /* 0x000fe20007ffe021 */
[----:B------:R-:W-:Y:S01]  /*4030*/  IMAD.SHL.U32 R33, R98, 0x2, RZ ;  /* 0x0000000262217824 */ /* 0x000fe200078e00ff */
[----:B------:R-:W1:Y:S01]  /*4040*/  MUFU.TANH R26, R26 ;  /* 0x0000001a001a7308 */ /* 0x000e620000002400 */
[----:B------:R-:W-:-:S04]  /*4050*/  DEPBAR.LE SB0, 0x0 ;  /* 0x000080000000791a */ /* 0x000fc80000000000 */
[C---:B----4-:R-:W-:Y:S01]  /*4060*/  HMMA.16816.F32 R56, R12.reuse, R20, R56 ;  /* 0x000000140c38723c */ /* 0x050fe20000001838 */
[----:B------:R-:W-:Y:S02]  /*4070*/  LOP3.LUT R33, R33, 0x6, RZ, 0xc0, !PT ;  /* 0x0000000621217812 */ /* 0x000fe400078ec0ff */
[----:B------:R-:W-:Y:S01]  /*4080*/  IADD3 R34, R32, UR21, -R34 ;  /* 0x0000001520227c10 */ /* 0x000fe2000fffe822 */
[----:B------:R-:W-:Y:S02]  /*4090*/  MUFU.TANH R29, R29 ;  /* 0x0000001d001d7308 */ /* 0x000fe40000002400 */
[----:B------:R-:W-:Y:S01]  /*40a0*/  HMMA.16816.F32 R68, R12, R22, R68 ;  /* 0x000000160c44723c */ /* 0x000fe20000001844 */
[----:B------:R-:W-:Y:S02]  /*40b0*/  VIADD R32, R33, UR5 ;  /* 0x0000000521207c36 */ /* 0x000fe40008000000 */
[----:B------:R-:W-:Y:S02]  /*40c0*/  VIADD R34, R34, UR17 ;  /* 0x0000001122227c36 */ /* 0x000fe40008000000 */
[----:B------:R-:W-:Y:S01]  /*40d0*/  FMUL.FTZ R44, R44, UR24 ;  /* 0x000000182c2c7c20 */ /* 0x000fe20008410000 */
[----:B------:R-:W-:-:S02]  /*40e0*/  VIADD R20, R32, 0x1 ;  /* 0x0000000120147836 */ /* 0x000fc40000000000 */
[----:B------:R-:W-:Y:S01]  /*40f0*/  FMUL.FTZ R46, R46, UR24 ;  /* 0x000000182e2e7c20 */ /* 0x000fe20008410000 */
[----:B------:R-:W-:Y:S01]  /*4100*/  VIADD R21, R32, 0x8 ;  /* 0x0000000820157836 */ /* 0x000fe20000000000 */
[C---:B------:R-:W-:Y:S01]  /*4110*/  VIMNMX R204, R34.reuse, UR21, PT ;  /* 0x0000001522cc7c48 */ /* 0x040fe2000bfe0100 */
[----:B------:R-:W4:Y:S01]  /*4120*/  MUFU.TANH R185, R44 ;  /* 0x0000002c00b97308 */ /* 0x000f220000002400 */
[----:B------:R-:W-:Y:S01]  /*4130*/  VIADDMNMX R167, R34, 0x8, R167, PT ;  /* 0x0000000822a77846 */ /* 0x000fe200038001a7 */
[----:B------:R-:W-:Y:S01]  /*4140*/  VIADD R33, R32, 0x10 ;  /* 0x0000001020217836 */ /* 0x000fe20000000000 */
[-C--:B------:R-:W-:Y:S01]  /*4150*/  ISETP.GE.AND P4, PT, R20, R204.reuse, PT ;  /* 0x000000cc1400720c */ /* 0x080fe20003f86270 */
[----:B------:R-:W-:Y:S01]  /*4160*/  FMUL.FTZ R60, R60, UR24 ;  /* 0x000000183c3c7c20 */ /* 0x000fe20008410000 */
[-C--:B------:R-:W-:Y:S01]  /*4170*/  ISETP.GE.AND P5, PT, R20, R167.reuse, PT ;  /* 0x000000a71400720c */ /* 0x080fe20003fa6270 */
[----:B------:R-:W-:Y:S01]  /*4180*/  VIADD R20, R32, 0x9 ;  /* 0x0000000920147836 */ /* 0x000fe20000000000 */
[CC--:B------:R-:W-:Y:S01]  /*4190*/  ISETP.GE.AND P3, PT, R21.reuse, R204.reuse, PT ;  /* 0x000000cc1500720c */ /* 0x0c0fe20003f66270 */
[----:B------:R-:W4:Y:S01]  /*41a0*/  MUFU.TANH R189, R46 ;  /* 0x0000002e00bd7308 */ /* 0x000f220000002400 */
[-C--:B------:R-:W-:Y:S01]  /*41b0*/  ISETP.GE.AND P2, PT, R21, R167.reuse, PT ;  /* 0x000000a71500720c */ /* 0x080fe20003f46270 */
[----:B------:R-:W-:Y:S01]  /*41c0*/  FMUL.FTZ R62, R62, UR24 ;  /* 0x000000183e3e7c20 */ /* 0x000fe20008410000 */
[CC--:B------:R-:W-:Y:S01]  /*41d0*/  ISETP.GE.AND P1, PT, R20.reuse, R204.reuse, PT ;  /* 0x000000cc1400720c */ /* 0x0c0fe20003f26270 */
[----:B------:R-:W-:Y:S01]  /*41e0*/  FMUL.FTZ R45, R45, UR24 ;  /* 0x000000182d2d7c20 */ /* 0x000fe20008410000 */
[-C--:B------:R-:W-:Y:S01]  /*41f0*/  ISETP.GE.AND P6, PT, R20, R167.reuse, PT ;  /* 0x000000a71400720c */ /* 0x080fe20003fc6270 */
[----:B------:R-:W-:Y:S01]  /*4200*/  FMUL.FTZ R61, R61, UR24 ;  /* 0x000000183d3d7c20 */ /* 0x000fe20008410000 */
[----:B---3--:R-:W-:Y:S01]  /*4210*/  FSEL R21, R3, -INF , !P4 ;  /* 0xff80000003157808 */ /* 0x008fe20006000000 */
[C---:B--2---:R-:W-:Y:S01]  /*4220*/  HMMA.16816.F32 R56, R8.reuse, R16, R56 ;  /* 0x000000100838723c */ /* 0x044fe20000001838 */
[----:B------:R-:W-:Y:S01]  /*4230*/  FSEL R20, R5, -INF , !P5 ;  /* 0xff80000005147808 */ /* 0x000fe20006800000 */
[----:B------:R-:W-:Y:S01]  /*4240*/  VIADD R3, R32, 0x18 ;  /* 0x0000001820037836 */ /* 0x000fe20000000000 */
[----:B------:R-:W-:Y:S01]  /*4250*/  FSEL R36, R36, -INF , !P1 ;  /* 0xff80000024247808 */ /* 0x000fe20004800000 */
[----:B------:R-:W-:Y:S01]  /*4260*/  VIADD R5, R32, 0x11 ;  /* 0x0000001120057836 */ /* 0x000fe20000000000 */
[----:B------:R-:W-:Y:S01]  /*4270*/  FSEL R72, R72, -INF , !P6 ;  /* 0xff80000048487808 */ /* 0x000fe20007000000 */
[----:B------:R-:W2:Y:S01]  /*4280*/  MUFU.TANH R31, R35 ;  /* 0x00000023001f7308 */ /* 0x000ea20000002400 */
[----:B-----5:R-:W-:Y:S01]  /*4290*/  FSEL R16, R7, -INF , !P3 ;  /* 0xff80000007107808 */ /* 0x020fe20005800000 */
[----:B------:R-:W-:Y:S01]  /*42a0*/  HMMA.16816.F32 R68, R8, R18, R68 ;  /* 0x000000120844723c */ /* 0x000fe20000001844 */
[----:B------:R-:W-:Y:S01]  /*42b0*/  FSEL R37, R37, -INF , !P2 ;  /* 0xff80000025257808 */ /* 0x000fe20005000000 */
[----:B------:R-:W-:Y:S01]  /*42c0*/  FMUL.FTZ R63, R63, UR24 ;  /* 0x000000183f3f7c20 */ /* 0x000fe20008410000 */
[-C--:B------:R-:W-:Y:S01]  /*42d0*/  ISETP.GE.AND P1, PT, R3, R204.reuse, PT ;  /* 0x000000cc0300720c */ /* 0x080fe20003f26270 */
[----:B------:R-:W-:Y:S01]  /*42e0*/  FMUL.FTZ R47, R47, UR24 ;  /* 0x000000182f2f7c20 */ /* 0x000fe20008410000 */
[-C--:B------:R-:W-:Y:S01]  /*42f0*/  ISETP.GE.AND P6, PT, R3, R167.reuse, PT ;  /* 0x000000a70300720c */ /* 0x080fe20003fc6270 */
[C---:B------:R-:W-:Y:S01]  /*4300*/  VIADD R3, R32.reuse, 0x20 ;  /* 0x0000002020037836 */ /* 0x040fe20000000000 */
[CC--:B------:R-:W-:Y:S01]  /*4310*/  ISETP.GE.AND P3, PT, R5.reuse, R204.reuse, PT ;  /* 0x000000cc0500720c */ /* 0x0c0fe20003f66270 */
[----:B------:R-:W3:Y:S01]  /*4320*/  MUFU.TANH R187, R60 ;  /* 0x0000003c00bb7308 */ /* 0x000ee20000002400 */
[-C--:B------:R-:W-:Y:S01]  /*4330*/  ISETP.GE.AND P2, PT, R5, R167.reuse, PT ;  /* 0x000000a70500720c */ /* 0x080fe20003f46270 */
[C---:B------:R-:W-:Y:S01]  /*4340*/  VIADD R5, R32.reuse, 0x19 ;  /* 0x0000001920057836 */ /* 0x040fe20000000000 */
[C---:B------:R-:W-:Y:S01]  /*4350*/  ISETP.GE.AND P4, PT, R33.reuse, R204, PT ;  /* 0x000000cc2100720c */ /* 0x040fe20003f86270 */
[----:B------:R-:W-:Y:S01]  /*4360*/  VIADD R10, R32, 0x28 ;  /* 0x00000028200a7836 */ /* 0x000fe20000000000 */
[----:B------:R-:W-:-:S02]  /*4370*/  ISETP.GE.AND P5, PT, R33, R167, PT ;  /* 0x000000a72100720c */ /* 0x000fc40003fa6270 */
[----:B------:R-:W-:Y:S01]  /*4380*/  FSEL R14, R25, -INF , !P3 ;  /* 0xff800000190e7808 */ /* 0x000fe20005800000 */
[----:B------:R-:W5:Y:S01]  /*4390*/  MUFU.TANH R191, R62 ;  /* 0x0000003e00bf7308 */ /* 0x000f620000002400 */
[----:B-1----:R-:W-:Y:S01]  /*43a0*/  FSEL R7, R27, -INF , !P2 ;  /* 0xff8000001b077808 */ /* 0x002fe20005000000 */
[----:B------:R-:W-:Y:S01]  /*43b0*/  FMUL.FTZ R56, R56, UR24 ;  /* 0x0000001838387c20 */ /* 0x000fe20008410000 */
[-C--:B------:R-:W-:Y:S01]  /*43c0*/  ISETP.GE.AND P3, PT, R3, R204.reuse, PT ;  /* 0x000000cc0300720c */ /* 0x080fe20003f66270 */
[----:B------:R-:W-:Y:S01]  /*43d0*/  FMUL.FTZ R57, R57, UR24 ;  /* 0x0000001839397c20 */ /* 0x000fe20008410000 */
[-C--:B------:R-:W-:Y:S01]  /*43e0*/  ISETP.GE.AND P2, PT, R3, R167.reuse, PT ;  /* 0x000000a70300720c */ /* 0x080fe20003f46270 */
[----:B------:R-:W-:Y:S01]  /*43f0*/  VIADD R3, R32, 0x21 ;  /* 0x0000002120037836 */ /* 0x000fe20000000000 */
[----:B------:R-:W-:Y:S01]  /*4400*/  FSEL R15, R24, -INF , !P4 ;  /* 0xff800000180f7808 */ /* 0x000fe20006000000 */
[----:B------:R-:W1:Y:S01]  /*4410*/  MUFU.TANH R186, R45 ;  /* 0x0000002d00ba7308 */ /* 0x000e620000002400 */
[----:B------:R-:W-:Y:S01]  /*4420*/  FSEL R13, R26, -INF , !P5 ;  /* 0xff8000001a0d7808 */ /* 0x000fe20006800000 */
[----:B------:R-:W-:Y:S01]  /*4430*/  FMUL.FTZ R70, R70, UR24 ;  /* 0x0000001846467c20 */ /* 0x000fe20008410000 */
[CC--:B------:R-:W-:Y:S01]  /*4440*/  ISETP.GE.AND P4, PT, R5.reuse, R204.reuse, PT ;  /* 0x000000cc0500720c */ /* 0x0c0fe20003f86270 */
[----:B------:R-:W-:Y:S01]  /*4450*/  FMUL.FTZ R58, R58, UR24 ;  /* 0x000000183a3a7c20 */ /* 0x000fe20008410000 */
[-C--:B------:R-:W-:Y:S01]  /*4460*/  ISETP.GE.AND P5, PT, R5, R167.reuse, PT ;  /* 0x000000a70500720c */ /* 0x080fe20003fa6270 */
[----:B------:R-:W-:Y:S01]  /*4470*/  FMUL.FTZ R59, R59, UR24 ;  /* 0x000000183b3b7c20 */ /* 0x000fe20008410000 */
[----:B------:R-:W-:Y:S01]  /*4480*/  FSEL R9, R28, -INF , !P1 ;  /* 0xff8000001c097808 */ /* 0x000fe20004800000 */
[----:B------:R-:W1:Y:S01]  /*4490*/  MUFU.TANH R188, R61 ;  /* 0x0000003d00bc7308 */ /* 0x000e620000002400 */
[----:B------:R-:W-:Y:S01]  /*44a0*/  FSEL R5, R30, -INF , !P6 ;  /* 0xff8000001e057808 */ /* 0x000fe20007000000 */
[----:B------:R-:W-:Y:S01]  /*44b0*/  FMUL.FTZ R68, R68, UR24 ;  /* 0x0000001844447c20 */ /* 0x000fe20008410000 */
[----:B------:R-:W-:Y:S01]  /*44c0*/  ISETP.GE.AND P1, PT, R3, R204, PT ;  /* 0x000000cc0300720c */ /* 0x000fe20003f26270 */
[----:B------:R-:W-:Y:S01]  /*44d0*/  FMUL.FTZ R69, R69, UR24 ;  /* 0x0000001845457c20 */ /* 0x000fe20008410000 */
[----:B------:R-:W-:Y:S01]  /*44e0*/  ISETP.GE.AND P6, PT, R3, R167, PT ;  /* 0x000000a70300720c */ /* 0x000fe20003fc6270 */
[----:B------:R-:W-:Y:S01]  /*44f0*/  VIADD R3, R32, 0x29 ;  /* 0x0000002920037836 */ /* 0x000fe20000000000 */
[----:B----4-:R-:W-:Y:S01]  /*4500*/  FSEL R185, R185, -INF , !P3 ;  /* 0xff800000b9b97808 */ /* 0x010fe20005800000 */
[----:B------:R-:W4:Y:S01]  /*4510*/  MUFU.TANH R192, R63 ;  /* 0x0000003f00c07308 */ /* 0x000f220000002400 */
[----:B------:R-:W-:Y:S01]  /*4520*/  FSEL R189, R189, -INF , !P2 ;  /* 0xff800000bdbd7808 */ /* 0x000fe20005000000 */
[----:B------:R-:W-:Y:S01]  /*4530*/  FMUL.FTZ R71, R71, UR24 ;  /* 0x0000001847477c20 */ /* 0x000fe20008410000 */
[----:B------:R-:W-:-:S02]  /*4540*/  FSEL R8, R29, -INF , !P4 ;  /* 0xff8000001d087808 */ /* 0x000fc40006000000 */
[----:B--2---:R-:W-:Y:S02]  /*4550*/  FSEL R12, R31, -INF , !P5 ;  /* 0xff8000001f0c7808 */ /* 0x004fe40006800000 */
[CC--:B------:R-:W-:Y:S01]  /*4560*/  ISETP.GE.AND P3, PT, R3.reuse, R204.reuse, PT ;  /* 0x000000cc0300720c */ /* 0x0c0fe20003f66270 */
[----:B------:R-:W2:Y:S01]  /*4570*/  MUFU.TANH R202, R56 ;  /* 0x0000003800ca7308 */ /* 0x000ea20000002400 */
[-C--:B------:R-:W-:Y:S01]  /*4580*/  ISETP.GE.AND P2, PT, R3, R167.reuse, PT ;  /* 0x000000a70300720c */ /* 0x080fe20003f46270 */
[----:B------:R-:W-:Y:S01]  /*4590*/  VIADD R3, R32, 0x31 ;  /* 0x0000003120037836 */ /* 0x000fe20000000000 */
[C---:B------:R-:W-:Y:S02]  /*45a0*/  ISETP.GE.AND P4, PT, R10.reuse, R204, PT ;  /* 0x000000cc0a00720c */ /* 0x040fe40003f86270 */
[----:B------:R-:W-:Y:S01]  /*45b0*/  ISETP.GE.AND P5, PT, R10, R167, PT ;  /* 0x000000a70a00720c */ /* 0x000fe20003fa6270 */
[----:B------:R-:W-:Y:S01]  /*45c0*/  VIADD R10, R32, 0x30 ;  /* 0x00000030200a7836 */ /* 0x000fe20000000000 */
[----:B---3--:R-:W-:Y:S01]  /*45d0*/  FSEL R187, R187, -INF , !P4 ;  /* 0xff800000bbbb7808 */ /* 0x008fe20006000000 */
[----:B------:R-:W3:Y:S01]  /*45e0*/  MUFU.TANH R190, R47 ;  /* 0x0000002f00be7308 */ /* 0x000ee20000002400 */
[----:B-----5:R-:W-:-:S02]  /*45f0*/  FSEL R191, R191, -INF , !P5 ;  /* 0xff800000bfbf7808 */ /* 0x020fc40006800000 */
[CC--:B------:R-:W-:Y:S02]  /*4600*/  ISETP.GE.AND P4, PT, R3.reuse, R204.reuse, PT ;  /* 0x000000cc0300720c */ /* 0x0c0fe40003f86270 */
[----:B------:R-:W-:Y:S01]  /*4610*/  ISETP.GE.AND P5, PT, R3, R167, PT ;  /* 0x000000a70300720c */ /* 0x000fe20003fa6270 */
[----:B------:R-:W-:Y:S01]  /*4620*/  VIADD R3, R32, 0x38 ;  /* 0x0000003820037836 */ /* 0x000fe20000000000 */
[----:B-1----:R-:W-:Y:S01]  /*4630*/  FSEL R186, R186, -INF , !P1 ;  /* 0xff800000baba7808 */ /* 0x002fe20004800000 */
[----:B------:R-:W1:Y:S01]  /*4640*/  MUFU.TANH R195, R70 ;  /* 0x0000004600c37308 */ /* 0x000e620000002400 */
[----:B------:R-:W-:Y:S02]  /*4650*/  FSEL R188, R188, -INF , !P3 ;  /* 0xff800000bcbc7808 */ /* 0x000fe40005800000 */
[----:B----4-:R-:W-:Y:S02]  /*4660*/  FSEL R192, R192, -INF , !P2 ;  /* 0xff800000c0c07808 */ /* 0x010fe40005000000 */
[----:B------:R-:W-:-:S02]  /*4670*/  ISETP.GE.AND P1, PT, R10, R204, PT ;  /* 0x000000cc0a00720c */ /* 0x000fc40003f26270 */
[C---:B------:R-:W-:Y:S01]  /*4680*/  ISETP.GE.AND P3, PT, R3.reuse, R204, PT ;  /* 0x000000cc0300720c */ /* 0x040fe20003f66270 */
[----:B------:R-:W4:Y:S01]  /*4690*/  MUFU.TANH R201, R57 ;  /* 0x0000003900c97308 */ /* 0x000f220000002400 */
[----:B------:R-:W-:Y:S01]  /*46a0*/  ISETP.GE.AND P2, PT, R3, R167, PT ;  /* 0x000000a70300720c */ /* 0x000fe20003f46270 */
[----:B------:R-:W-:Y:S01]  /*46b0*/  FMUL.FTZ R3, R4, UR24 ;  /* 0x0000001804037c20 */ /* 0x000fe20008410000 */
[----:B------:R-:W-:Y:S01]  /*46c0*/  FMUL.FTZ R4, R6, UR24 ;  /* 0x0000001806047c20 */ /* 0x000fe20008410000 */
[----:B--2---:R-:W-:Y:S02]  /*46d0*/  FSEL R202, R202, -INF , !P1 ;  /* 0xff800000caca7808 */ /* 0x004fe40004800000 */
[----:B------:R-:W-:Y:S02]  /*46e0*/  PLOP3.LUT P1, PT, PT, PT, UP0, 0x80, 0x0 ;  /* 0x000000000000781c */ /* 0x000fe40003f2f008 */
[----:B------:R-:W2:Y:S01]  /*46f0*/  MUFU.TANH R197, R58 ;  /* 0x0000003a00c57308 */ /* 0x000ea20000002400 */
[----:B---3--:R-:W-:-:S02]  /*4700*/  FSEL R190, R190, -INF , !P6 ;  /* 0xff800000bebe7808 */ /* 0x008fc40007000000 */
[----:B------:R-:W-:Y:S01]  /*4710*/  ISETP.GE.AND P6, PT, R10, R167, PT ;  /* 0x000000a70a00720c */ /* 0x000fe20003fc6270 */
[----:B------:R-:W-:Y:S01]  /*4720*/  VIADD R10, R32, 0x39 ;  /* 0x00000039200a7836 */ /* 0x000fe20000000000 */
[----:B-1----:R-:W-:-:S03]  /*4730*/  FSEL R195, R195, -INF , !P2 ;  /* 0xff800000c3c37808 */ /* 0x002fc60005000000 */
[----:B------:R-:W1:Y:S01]  /*4740*/  MUFU.TANH R196, R59 ;  /* 0x0000003b00c47308 */ /* 0x000e620000002400 */
[----:B----4-:R-:W-:Y:S02]  /*4750*/  FSEL R201, R201, -INF , !P4 ;  /* 0xff800000c9c97808 */ /* 0x010fe40006000000 */
[----:B------:R-:W-:Y:S02]  /*4760*/  @!P1 LEA R246, P2, R166, UR6, 0x1 ;  /* 0x00000006a6f69c11 */ /* 0x000fe4000f8408ff */
[----:B------:R-:W-:Y:S02]  /*4770*/  ISETP.GE.AND P4, PT, R32, R167, PT ;  /* 0x000000a72000720c */ /* 0x000fe40003f86270 */
[----:B------:R-:W-:Y:S01]  /*4780*/  @!P1 LEA.HI.X R247, R166, UR7, R165, 0x1, P2 ;  /* 0x00000007a6f79c11 */ /* 0x000fe200090f0ca5 */
[----:B------:R-:W3:Y:S01]  /*4790*/  MUFU.TANH R200, R68 ;  /* 0x0000004400c87308 */ /* 0x000ee20000002400 */
[----:B--2---:R-:W-:Y:S01]  /*47a0*/  FSEL R197, R197, -INF , !P6 ;  /* 0xff800000c5c57808 */ /* 0x004fe20007000000 */
[----:B------:R-:W-:Y:S01]  /*47b0*/  BAR.SYNC.DEFER_BLOCKING 0x0 ;  /* 0x0000000000007b1d */ /* 0x000fe20000010000 */
[----:B------:R-:W-:-:S05]  /*47c0*/  ISETP.GE.AND P6, PT, R32, R204, PT ;  /* 0x000000cc2000720c */ /* 0x000fca0003fc6270 */
[----:B------:R-:W2:Y:S01]  /*47d0*/  MUFU.TANH R3, R3 ;  /* 0x0000000300037308 */ /* 0x000ea20000002400 */
[----:B-1----:R-:W-:Y:S02]  /*47e0*/  FSEL R196, R196, -INF , !P5 ;  /* 0xff800000c4c47808 */ /* 0x002fe40006800000 */
[----:B------:R-:W-:-:S05]  /*47f0*/  ISETP.GE.AND P5, PT, R10, R204, PT ;  /* 0x000000cc0a00720c */ /* 0x000fca0003fa6270 */
[----:B------:R-:W1:Y:S01]  /*4800*/  MUFU.TANH R4, R4 ;  /* 0x0000000400047308 */ /* 0x000e620000002400 */
[----:B---3--:R-:W-:Y:S02]  /*4810*/  FSEL R200, R200, -INF , !P3 ;  /* 0xff800000c8c87808 */ /* 0x008fe40005800000 */
[----:B------:R-:W-:-:S05]  /*4820*/  ISETP.GE.AND P3, PT, R10, R167, PT ;  /* 0x000000a70a00720c */ /* 0x000fca0003f66270 */
[----:B------:R-:W3:Y:S01]  /*4830*/  MUFU.TANH R198, R69 ;  /* 0x0000004500c67308 */ /* 0x000ee20000002400 */
[----:B--2---:R-:W-:-:S07]  /*4840*/  FSEL R3, R3, -INF , !P6 ;  /* 0xff80000003037808 */ /* 0x004fce0007000000 */
[----:B------:R-:W2:Y:S01]  /*4850*/  MUFU.TANH R193, R71 ;  /* 0x0000004700c17308 */ /* 0x000ea20000002400 */
[----:B-1----:R-:W-:Y:S02]  /*4860*/  FSEL R4, R4, -INF , !P4 ;  /* 0xff80000004047808 */ /* 0x002fe40006000000 */
[----:B---3--:R-:W-:Y:S02]  /*4870*/  FSEL R198, R198, -INF , !P5 ;  /* 0xff800000c6c67808 */ /* 0x008fe40006800000 */
[----:B--2---:R-:W-:Y:S01]  /*4880*/  FSEL R193, R193, -INF , !P3 ;  /* 0xff800000c1c17808 */ /* 0x004fe20005800000 */
[----:B------:R-:W-:Y:S06]  /*4890*/  @!P1 BRA `(.L_x_2430) ;  /* 0x00000004009c9947 */ /* 0x000fec0003800000 */
[----:B------:R-:W-:Y:S05]  /*48a0*/  @!P0 BRA `(.L_x_2431) ;  /* 0x0000000000f88947 */ /* 0x000fea0003800000 */
[----:B------:R-:W1:Y:S01]  /*48b0*/  LDC R10, c[0x0][0x380] ;  /* 0x0000e000ff0a7b82 */ /* 0x000e620000000800 */
[----:B------:R-:W-:Y:S01]  /*48c0*/  UIADD3 UR6, UR5, -0x40, URZ ;  /* 0xffffffc005067890 */ /* 0x000fe2000fffe03f */
[----:B------:R-:W-:-:S05]  /*48d0*/  IMAD.U32 R19, RZ, RZ, UR5 ;  /* 0x00000005ff137e24 */ /* 0x000fca000f8e00ff */
[----:B------:R-:W-:Y:S02]  /*48e0*/  IABS R19, R19 ;  /* 0x0000001300137213 */ /* 0x000fe40000000000 */
[----:B------:R-:W-:-:S04]  /*48f0*/  MOV R17, UR6 ;  /* 0x0000000600117c02 */ /* 0x000fc80008000f00 */
        /* <DEDUP_REMOVED lines=15> */
[----:B------:R-:W-:-:S03]  /*49f0*/  IMAD R11, R6, R11, R17 ;  /* 0x0000000b060b7224 */ /* 0x000fc600078e0211 */
[C---:B------:R-:W-:Y:S02]  /*4a00*/  ISETP.GT.U32.AND P4, PT, R6.reuse, R18, PT ;  /* 0x000000120600720c */ /* 0x040fe40003f84070 */
[----:B------:R-:W-:-:S11]  /*4a10*/  ISETP.GT.U32.AND P2, PT, R6, R11, PT ;  /* 0x0000000b0600720c */ /* 0x000fd60003f44070 */
[-C--:B------:R-:W-:Y:S02]  /*4a20*/  @!P4 IADD3 R18, R18, -R6.reuse, RZ ;  /* 0x800000061212c210 */ /* 0x080fe40007ffe0ff */
[----:B------:R-:W-:Y:S01]  /*4a30*/  @!P2 IMAD.IADD R11, R11, 0x1, -R6 ;  /* 0x000000010b0ba824 */ /* 0x000fe200078e0a06 */
[----:B------:R-:W-:Y:S01]  /*4a40*/  @!P4 IADD3 R23, R23, 0x1, RZ ;  /* 0x000000011717c810 */ /* 0x000fe20007ffe0ff */
[----:B------:R-:W-:Y:S01]  /*4a50*/  @!P2 VIADD R22, R22, 0x1 ;  /* 0x000000011616a836 */ /* 0x000fe20000000000 */
[-C--:B------:R-:W-:Y:S02]  /*4a60*/  ISETP.GE.U32.AND P6, PT, R18, R6.reuse, PT ;  /* 0x000000061200720c */ /* 0x080fe40003fc6070 */
[----:B------:R-:W-:Y:S02]  /*4a70*/  ISETP.GE.U32.AND P5, PT, R11, R6, PT ;  /* 0x000000060b00720c */ /* 0x000fe40003fa6070 */
[C---:B------:R-:W-:Y:S02]  /*4a80*/  LOP3.LUT R11, R10.reuse, UR5, RZ, 0x3c, !PT ;  /* 0x000000050a0b7c12 */ /* 0x040fe4000f8e3cff */
[----:B------:R-:W-:Y:S01]  /*4a90*/  LOP3.LUT R6, R10, UR6, RZ, 0x3c, !PT ;  /* 0x000000060a067c12 */ /* 0x000fe2000f8e3cff */
[----:B------:R-:W-:Y:S01]  /*4aa0*/  ULDC.64 UR6, c[0x0][0x230] ;  /* 0x00008c0000067ab9 */ /* 0x000fe20000000a00 */
[----:B------:R-:W-:-:S02]  /*4ab0*/  ISETP.GE.AND P3, PT, R11, RZ, PT ;  /* 0x000000ff0b00720c */ /* 0x000fc40003f66270 */
[----:B------:R-:W-:Y:S02]  /*4ac0*/  ISETP.GE.AND P1, PT, R6, RZ, PT ;  /* 0x000000ff0600720c */ /* 0x000fe40003f26270 */
[----:B------:R-:W-:Y:S02]  /*4ad0*/  ISETP.NE.AND P2, PT, R10, RZ, PT ;  /* 0x000000ff0a00720c */ /* 0x000fe40003f45270 */
[----:B------:R-:W-:Y:S01]  /*4ae0*/  @P6 IADD3 R23, R23, 0x1, RZ ;  /* 0x0000000117176810 */ /* 0x000fe20007ffe0ff */
[----:B------:R-:W-:Y:S01]  /*4af0*/  @P5 VIADD R22, R22, 0x1 ;  /* 0x0000000116165836 */ /* 0x000fe20000000000 */
[----:B------:R-:W-:Y:S02]  /*4b00*/  LOP3.LUT R11, RZ, R10, RZ, 0x33, !PT ;  /* 0x0000000aff0b7212 */ /* 0x000fe400078e33ff */
[----:B------:R-:W-:-:S05]  /*4b10*/  MOV R6, R23 ;  /* 0x0000001700067202 */ /* 0x000fca0000000f00 */
[----:B------:R-:W-:Y:S01]  /*4b20*/  @!P3 IMAD.MOV R6, RZ, RZ, -R6 ;  /* 0x000000ffff06b224 */ /* 0x000fe200078e0a06 */
[----:B------:R-:W-:-:S04]  /*4b30*/  @!P1 IADD3 R22, -R22, RZ, RZ ;  /* 0x000000ff16169210 */ /* 0x000fc80007ffe1ff */
[C---:B------:R-:W-:Y:S02]  /*4b40*/  SEL R6, R11.reuse, R6, !P2 ;  /* 0x000000060b067207 */ /* 0x040fe40005000000 */
[----:B------:R-:W-:-:S03]  /*4b50*/  SEL R11, R11, R22, !P2 ;  /* 0x000000160b0b7207 */ /* 0x000fc60005000000 */
[----:B------:R-:W-:-:S04]  /*4b60*/  IMAD.WIDE R18, R6, 0x4, R244 ;  /* 0x0000000406127825 */ /* 0x000fc800078e02f4 */
[----:B------:R-:W-:Y:S02]  /*4b70*/  IMAD.WIDE R22, R11, 0x4, R244 ;  /* 0x000000040b167825 */ /* 0x000fe400078e02f4 */
[----:B------:R-:W2:Y:S04]  /*4b80*/  LDG.E R18, desc[UR18][R18.64] ;  /* 0x0000001212127981 */ /* 0x000ea8000c1e1900 */
[----:B------:R-:W2:Y:S01]  /*4b90*/  LDG.E R17, desc[UR18][R22.64] ;  /* 0x0000001216117981 */ /* 0x000ea2000c1e1900 */
[----:B------:R-:W-:-:S04]  /*4ba0*/  IMAD.IADD R11, R6, 0x1, -R11 ;  /* 0x00000001060b7824 */ /* 0x000fc800078e0a0b */
[----:B------:R-:W-:-:S05]  /*4bb0*/  IMAD R11, R11, R10, -0x40 ;  /* 0xffffffc00b0b7424 */ /* 0x000fca00078e020a */
[----:B------:R-:W-:-:S05]  /*4bc0*/  SHF.R.S32.HI R6, RZ, 0x1f, R11 ;  /* 0x0000001fff067819 */ /* 0x000fca000001140b */
[----:B------:R-:W-:-:S04]  /*4bd0*/  IMAD R6, R6, UR12, RZ ;  /* 0x0000000c06067c24 */ /* 0x000fc8000f8e02ff */
[C---:B------:R-:W-:Y:S01]  /*4be0*/  IMAD R6, R11.reuse, UR13, R6 ;  /* 0x0000000d0b067c24 */ /* 0x040fe2000f8e0206 */
[----:B--2---:R-:W-:Y:S01]  /*4bf0*/  IADD3 R17, -R18, R17, RZ ;  /* 0x0000001112117210 */ /* 0x004fe20007ffe1ff */
[----:B------:R-:W-:-:S03]  /*4c00*/  IMAD.WIDE.U32 R18, R11, UR12, RZ ;  /* 0x0000000c0b127c25 */ /* 0x000fc6000f8e00ff */
[----:B------:R-:W-:Y:S01]  /*4c10*/  SHF.R.S32.HI R10, RZ, 0x1f, R17 ;  /* 0x0000001fff0a7819 */ /* 0x000fe20000011411 */
[----:B------:R-:W-:-:S04]  /*4c20*/  IMAD.IADD R19, R19, 0x1, R6 ;  /* 0x0000000113137824 */ /* 0x000fc800078e0206 */
[----:B------:R-:W-:Y:S02]  /*4c30*/  IMAD R10, R10, UR6, RZ ;  /* 0x000000060a0a7c24 */ /* 0x000fe4000f8e02ff */
[----:B------:R-:W-:-:S04]  /*4c40*/  IMAD.WIDE.U32 R18, R17, UR6, R18 ;  /* 0x0000000611127c25 */ /* 0x000fc8000f8e0012 */
[----:B------:R-:W-:Y:S02]  /*4c50*/  IMAD R10, R17, UR7, R10 ;  /* 0x00000007110a7c24 */ /* 0x000fe4000f8e020a */
[----:B------:R-:W-:-:S03]  /*4c60*/  IMAD.MOV.U32 R6, RZ, RZ, R18 ;  /* 0x000000ffff067224 */ /* 0x000fc600078e0012 */
[----:B------:R-:W-:Y:S01]  /*4c70*/  IADD3 R10, R19, R10, RZ ;  /* 0x0000000a130a7210 */ /* 0x000fe20007ffe0ff */
[----:B------:R-:W-:Y:S06]  /*4c80*/  BRA `(.L_x_2432) ;  /* 0x0000000000107947 */ /* 0x000fec0003800000 */
.L_x_2431:
[----:B------:R-:W-:-:S04]  /*4c90*/  ULEA UR5, -UR12, URZ, 0x6 ;  /* 0x0000003f0c057291 */ /* 0x000fc8000f8e313f */
[----:B------:R-:W-:Y:S02]  /*4ca0*/  USHF.R.S32.HI UR6, URZ, 0x1f, UR5 ;  /* 0x0000001f3f067899 */ /* 0x000fe40008011405 */
[----:B------:R-:W-:-:S04]  /*4cb0*/  MOV R6, UR5 ;  /* 0x0000000500067c02 */ /* 0x000fc80008000f00 */
[----:B------:R-:W-:-:S07]  /*4cc0*/  MOV R10, UR6 ;  /* 0x00000006000a7c02 */ /* 0x000fce0008000f00 */
.L_x_2432:
[----:B------:R-:W-:Y:S01]  /*4cd0*/  IADD3 R166, P1, R6, R166, RZ ;  /* 0x000000a606a67210 */ /* 0x000fe20007f3e0ff */
[----:B------:R-:W-:Y:S01]  /*4ce0*/  ULDC.64 UR6, c[0x0][0x218] ;  /* 0x0000860000067ab9 */ /* 0x000fe20000000a00 */
[----:B------:R-:W-:Y:S02]  /*4cf0*/  USHF.L.U32 UR17, UR12, 0x5, URZ ;  /* 0x000000050c117899 */ /* 0x000fe4000800063f */
[----:B------:R-:W-:Y:S01]  /*4d00*/  USHF.L.U64.HI UR5, UR12, 0x5, UR13 ;  /* 0x000000050c057899 */ /* 0x000fe2000801020d */
[----:B------:R-:W-:Y:S01]  /*4d10*/  IMAD.X R165, R10, 0x1, R165, P1 ;  /* 0x000000010aa57824 */ /* 0x000fe200008e06a5 */
[----:B------:R-:W-:-:S04]  /*4d20*/  LEA R247, P1, R166, UR6, 0x1 ;  /* 0x00000006a6f77c11 */ /* 0x000fc8000f8208ff */
[----:B------:R-:W-:Y:S02]  /*4d30*/  LEA.HI.X R246, R166, UR7, R165, 0x1, P1 ;  /* 0x00000007a6f67c11 */ /* 0x000fe400088f0ca5 */
[C---:B------:R-:W-:Y:S02]  /*4d40*/  IADD3 R22, P1, R247.reuse, UR17, RZ ;  /* 0x00000011f7167c10 */ /* 0x040fe4000ff3e0ff */
[-C--:B------:R-:W-:Y:S02]  /*4d50*/  LOP3.LUT R247, R247, R246.reuse, RZ, 0x3c, !PT ;  /* 0x000000f6f7f77212 */ /* 0x080fe400078e3cff */
[----:B------:R-:W-:Y:S02]  /*4d60*/  IADD3.X R23, R246, UR5, RZ, P1, !PT ;  /* 0x00000005f6177c10 */ /* 0x000fe40008ffe4ff */
[----:B------:R-:W-:Y:S02]  /*4d70*/  LOP3.LUT R246, R247, R246, RZ, 0x3c, !PT ;  /* 0x000000f6f7f67212 */ /* 0x000fe400078e3cff */
[----:B------:R-:W-:-:S02]  /*4d80*/  IADD3 R18, P1, R22, UR17, RZ ;  /* 0x0000001116127c10 */ /* 0x000fc4000ff3e0ff */
[----:B------:R-:W-:Y:S02]  /*4d90*/  LOP3.LUT R247, R247, R246, RZ, 0x3c, !PT ;  /* 0x000000f6f7f77212 */ /* 0x000fe400078e3cff */
[----:B------:R-:W-:Y:S02]  /*4da0*/  IADD3.X R19, R23, UR5, RZ, P1, !PT ;  /* 0x0000000517137c10 */ /* 0x000fe40008ffe4ff */
[----:B------:R-:W-:Y:S01]  /*4db0*/  IADD3 R10, P1, R18, UR17, RZ ;  /* 0x00000011120a7c10 */ /* 0x000fe2000ff3e0ff */
[----:B------:R-:W-:Y:S01]  /*4dc0*/  @!PT LDS RZ, [RZ] ;  /* 0x00000000fffff984 */ /* 0x000fe20000000800 */
[----:B------:R-:W-:Y:S01]  /*4dd0*/  @!PT LDS RZ, [RZ] ;  /* 0x00000000fffff984 */ /* 0x000fe20000000800 */
[----:B------:R-:W-:Y:S01]  /*4de0*/  @!PT LDS RZ, [RZ] ;  /* 0x00000000fffff984 */ /* 0x000fe20000000800 */
[----:B------:R1:W-:Y:S03]  /*4df0*/  LDGSTS.E.BYPASS.LTC128B.128 [R242+0x8000], desc[UR18][R246.64] ;  /* 0x08000000f6f27fae */ /* 0x0003e6000b901d52 */
[----:B------:R-:W-:Y:S01]  /*4e00*/  IADD3.X R11, R19, UR5, RZ, P1, !PT ;  /* 0x00000005130b7c10 */ /* 0x000fe20008ffe4ff */
        /* <DEDUP_REMOVED lines=16> */
.L_x_2430:
[----:B------:R-:W-:Y:S01]  /*4f10*/  FMNMX.FTZ R17, R3, R21, !PT ;  /* 0x0000001503117209 */ /* 0x000fe20007810000 */
        /* <DEDUP_REMOVED lines=32> */
[----:B-1----:R-:W1:Y:S03]  /*5120*/  SHFL.BFLY PT, R11, R17, 0x2, 0x1f ;  /* 0x0c401f00110b7f89 */ /* 0x002e6600000e0000 */
        /* <DEDUP_REMOVED lines=16> */
[----:B------:R-:W-:Y:S01]  /*5230*/  LDSM.16.MT88.4 R80, [R230+0x14000] ;  /* 0x01400000e650783b */ /* 0x000fe20000004200 */
[----:B-1----:R-:W-:-:S03]  /*5240*/  FMNMX.FTZ R164, R11, R164, !PT ;  /* 0x000000a40ba47209 */ /* 0x002fc60007810000 */
[----:B------:R-:W-:Y:S01]  /*5250*/  LDSM.16.MT88.4 R88, [R229+0x14000] ;  /* 0x01400000e558783b */ /* 0x000fe20000004200 */
[C---:B------:R-:W-:Y:S01]  /*5260*/  FSETP.NEU.FTZ.AND P1, PT, R164.reuse, -INF , PT ;  /* 0xff800000a400780b */ /* 0x040fe20003f3d000 */
[----:B------:R-:W-:Y:S02]  /*5270*/  FMUL.FTZ R199, R164, UR17 ;  /* 0x00000011a4c77c20 */ /* 0x000fe40008410000 */
[----:B------:R-:W-:Y:S03]  /*5280*/  LDSM.16.MT88.4 R96, [R228+0x14000] ;  /* 0x01400000e460783b */ /* 0x000fe60000004200 */
[----:B------:R-:W-:Y:S01]  /*5290*/  FSEL R199, R199, RZ, P1 ;  /* 0x000000ffc7c77208 */ /* 0x000fe20000800000 */
[----:B------:R-:W-:Y:S04]  /*52a0*/  LDSM.16.MT88.4 R104, [R232+0x16000] ;  /* 0x01600000e868783b */ /* 0x000fe80000004200 */
[--C-:B------:R-:W-:Y:S01]  /*52b0*/  FFMA.FTZ R182, R3, UR17, -R199.reuse ;  /* 0x0000001103b67c23 */ /* 0x100fe200080108c7 */
[----:B--2---:R-:W-:Y:S01]  /*52c0*/  FMNMX.FTZ R3, R10, R6, !PT ;  /* 0x000000060a037209 */ /* 0x004fe20007810000 */
[--C-:B------:R-:W-:Y:S01]  /*52d0*/  FFMA.FTZ R181, R21, UR17, -R199.reuse ;  /* 0x0000001115b57c23 */ /* 0x100fe200080108c7 */
[--C-:B------:R-:W-:Y:S01]  /*52e0*/  FFMA.FTZ R179, R16, UR17, -R199.reuse ;  /* 0x0000001110b37c23 */ /* 0x100fe200080108c7 */
[--C-:B------:R-:W-:Y:S01]  /*52f0*/  FFMA.FTZ R177, R36, UR17, -R199.reuse ;  /* 0x0000001124b17c23 */ /* 0x100fe200080108c7 */
[C---:B------:R-:W-:Y:S01]  /*5300*/  FSETP.NEU.FTZ.AND P1, PT, R3.reuse, -INF , PT ;  /* 0xff8000000300780b */ /* 0x040fe20003f3d000 */
[----:B------:R-:W-:Y:S01]  /*5310*/  FMUL.FTZ R194, R3, UR17 ;  /* 0x0000001103c27c20 */ /* 0x000fe20008410000 */
[----:B------:R-:W-:Y:S01]  /*5320*/  LDSM.16.MT88.4 R112, [R230+0x16000] ;  /* 0x01600000e670783b */ /* 0x000fe20000004200 */
[----:B------:R-:W-:Y:S01]  /*5330*/  MUFU.EX2 R182, R182 ;  /* 0x000000b600b67308 */ /* 0x000fe20000000800 */
[--C-:B------:R-:W-:Y:S01]  /*5340*/  FFMA.FTZ R173, R9, UR17, -R199.reuse ;  /* 0x0000001109ad7c23 */ /* 0x100fe200080108c7 */
[--C-:B------:R-:W-:Y:S01]  /*5350*/  FFMA.FTZ R2, R8, UR17, -R199.reuse ;  /* 0x0000001108027c23 */ /* 0x100fe200080108c7 */
[----:B------:R-:W-:Y:S01]  /*5360*/  FSEL R194, R194, RZ, P1 ;  /* 0x000000ffc2c27208 */ /* 0x000fe20000800000 */
        /* <DEDUP_REMOVED lines=8> */
[----:B------:R-:W1:Y:S01]  /*53f0*/  MUFU.EX2 R181, R181 ;  /* 0x000000b500b57308 */ /* 0x000e620000000800 */
[----:B------:R-:W2:Y:S01]  /*5400*/  LDSM.16.MT88.4 R72, [R232+0x14000] ;  /* 0x01400000e848783b */ /* 0x000ea20000004200 */
[--C-:B------:R-:W-:Y:S01]  /*5410*/  FFMA.FTZ R175, R13, UR17, -R194.reuse ;  /* 0x000000110daf7c23 */ /* 0x100fe200080108c2 */
[--C-:B------:R-:W-:Y:S01]  /*5420*/  FFMA.FTZ R172, R7, UR17, -R194.reuse ;  /* 0x0000001107ac7c23 */ /* 0x100fe200080108c2 */
[--C-:B------:R-:W-:Y:S01]  /*5430*/  FFMA.FTZ R169, R5, UR17, -R194.reuse ;  /* 0x0000001105a97c23 */ /* 0x100fe200080108c2 */
[----:B------:R-:W2:Y:S01]  /*5440*/  LDSM.16.MT88.4 R16, [R228+0x16000] ;  /* 0x01600000e410783b */ /* 0x000ea20000004200 */
[--C-:B------:R-:W-:Y:S01]  /*5450*/  FFMA.FTZ R0, R12, UR17, -R194.reuse ;  /* 0x000000110c007c23 */ /* 0x100fe200080108c2 */
[--C-:B------:R-:W-:Y:S01]  /*5460*/  FFMA.FTZ R186, R186, UR17, -R199.reuse ;  /* 0x00000011baba7c23 */ /* 0x100fe200080108c7 */
[----:B------:R-:W-:Y:S01]  /*5470*/  MUFU.EX2 R179, R179 ;  /* 0x000000b300b37308 */ /* 0x000fe20000000800 */
[----:B------:R-:W2:Y:S01]  /*5480*/  LDSM.16.MT88.4 R8, [R230+0x10800] ;  /* 0x01080000e608783b */ /* 0x000ea20000004200 */
[--C-:B------:R-:W-:Y:S01]  /*5490*/  FFMA.FTZ R187, R187, UR17, -R199.reuse ;  /* 0x00000011bbbb7c23 */ /* 0x100fe200080108c7 */
[--C-:B------:R-:W-:Y:S01]  /*54a0*/  FFMA.FTZ R188, R188, UR17, -R199.reuse ;  /* 0x00000011bcbc7c23 */ /* 0x100fe200080108c7 */
[--C-:B------:R-:W-:Y:S01]  /*54b0*/  FFMA.FTZ R189, R189, UR17, -R194.reuse ;  /* 0x00000011bdbd7c23 */ /* 0x100fe200080108c2 */
[----:B------:R-:W2:Y:S01]  /*54c0*/  LDSM.16.MT88.4 R20, [R229+0x10800] ;  /* 0x01080000e514783b */ /* 0x000ea20000004200 */
[--C-:B------:R-:W-:Y:S01]  /*54d0*/  FFMA.FTZ R190, R190, UR17, -R194.reuse ;  /* 0x00000011bebe7c23 */ /* 0x100fe200080108c2 */
[--C-:B------:R-:W-:Y:S01]  /*54e0*/  FFMA.FTZ R191, R191, UR17, -R194.reuse ;  /* 0x00000011bfbf7c23 */ /* 0x100fe200080108c2 */
[----:B------:R-:W3:Y:S01]  /*54f0*/  MUFU.EX2 R177, R177 ;  /* 0x000000b100b17308 */ /* 0x000ee20000000800 */
[----:B-1----:R-:W-:Y:S01]  /*5500*/  F2FP.F16.F32.PACK_AB R128, R181, R182 ;  /* 0x000000b6b580723e */ /* 0x002fe200000000ff */
[----:B------:R-:W1:Y:S01]  /*5510*/  LDSM.16.MT88.4 R4, [R228+0x10800] ;  /* 0x01080000e404783b */ /* 0x000e620000004200 */
[--C-:B------:R-:W-:Y:S01]  /*5520*/  FFMA.FTZ R192, R192, UR17, -R194.reuse ;  /* 0x00000011c0c07c23 */ /* 0x100fe200080108c2 */
[--C-:B------:R-:W-:Y:S01]  /*5530*/  FFMA.FTZ R202, R202, UR17, -R199.reuse ;  /* 0x00000011caca7c23 */ /* 0x100fe200080108c7 */
[--C-:B------:R-:W-:Y:S01]  /*5540*/  FFMA.FTZ R201, R201, UR17, -R199.reuse ;  /* 0x00000011c9c97c23 */ /* 0x100fe200080108c7 */
[----:B------:R-:W1:Y:S01]  /*5550*/  LDSM.16.MT88.4 R12, [R232+0x12800] ;  /* 0x01280000e80c783b */ /* 0x000e620000004200 */
[--C-:B------:R-:W-:Y:S01]  /*5560*/  FFMA.FTZ R200, R200, UR17, -R199.reuse ;  /* 0x00000011c8c87c23 */ /* 0x100fe200080108c7 */
[----:B------:R-:W-:Y:S01]  /*5570*/  MUFU.EX2 R183, R183 ;  /* 0x000000b700b77308 */ /* 0x000fe20000000800 */
[----:B------:R-:W-:Y:S01]  /*5580*/  FFMA.FTZ R250, R198, UR17, -R199 ;  /* 0x00000011c6fa7c23 */ /* 0x000fe200080108c7 */
[----:B------:R-:W-:Y:S01]  /*5590*/  LDSM.16.MT88.4 R24, [R232+0x10800] ;  /* 0x01080000e818783b */ /* 0x000fe20000004200 */
[--C-:B------:R-:W-:Y:S01]  /*55a0*/  FFMA.FTZ R197, R197, UR17, -R194.reuse ;  /* 0x00000011c5c57c23 */ /* 0x100fe200080108c2 */
[--C-:B------:R-:W-:Y:S01]  /*55b0*/  FFMA.FTZ R196, R196, UR17, -R194.reuse ;  /* 0x00000011c4c47c23 */ /* 0x100fe200080108c2 */
[--C-:B------:R-:W-:Y:S01]  /*55c0*/  FFMA.FTZ R195, R195, UR17, -R194.reuse ;  /* 0x00000011c3c37c23 */ /* 0x100fe200080108c2 */
[----:B------:R-:W-:Y:S01]  /*55d0*/  LDSM.16.MT88.4 R28, [R228+0x12800] ;  /* 0x01280000e41c783b */ /* 0x000fe20000004200 */
[----:B------:R-:W-:Y:S01]  /*55e0*/  FFMA.FTZ R249, R193, UR17, -R194 ;  /* 0x00000011c1f97c23 */ /* 0x000fe200080108c2 */
[----:B------:R-:W4:Y:S01]  /*55f0*/  MUFU.EX2 R184, R184 ;  /* 0x000000b800b87308 */ /* 0x000f220000000800 */
[----:B---3--:R-:W-:Y:S01]  /*5600*/  F2FP.F16.F32.PACK_AB R130, R177, R179 ;  /* 0x000000b3b182723e */ /* 0x008fe200000000ff */
[----:B------:R-:W-:Y:S01]  /*5610*/  LDSM.16.MT88.4 R32, [R230+0x12800] ;  /* 0x01280000e620783b */ /* 0x000fe20000004200 */
[----:B------:R-:W-:Y:S01]  /*5620*/  FADD.FTZ R181, R182, R181 ;  /* 0x000000b5b6b57221 */ /* 0x000fe20000010000 */
[----:B------:R-:W-:-:S03]  /*5630*/  PLOP3.LUT P1, PT, PT, PT, UP0, 0x80, 0x0 ;  /* 0x000000000000781c */ /* 0x000fc60003f2f008 */
[----:B------:R-:W-:Y:S01]  /*5640*/  FADD.FTZ R181, R179, R181 ;  /* 0x000000b5b3b57221 */ /* 0x000fe20000010000 */
[----:B------:R-:W3:Y:S03]  /*5650*/  MUFU.EX2 R180, R180 ;  /* 0x000000b400b47308 */ /* 0x000ee60000000800 */
[----:B------:R-:W-:-:S05]  /*5660*/  FADD.FTZ R181, R177, R181 ;  /* 0x000000b5b1b57221 */ /* 0x000fca0000010000 */
[----:B------:R-:W5:Y:S01]  /*5670*/  MUFU.EX2 R178, R178 ;  /* 0x000000b200b27308 */ /* 0x000f620000000800 */
[----:B----4-:R-:W-:Y:S01]  /*5680*/  F2FP.F16.F32.PACK_AB R129, R184, R183 ;  /* 0x000000b7b881723e */ /* 0x010fe200000000ff */
[----:B------:R-:W-:-:S06]  /*5690*/  FADD.FTZ R183, R183, R184 ;  /* 0x000000b8b7b77221 */ /* 0x000fcc0000010000 */
[----:B------:R-:W4:Y:S01]  /*56a0*/  MUFU.EX2 R176, R176 ;  /* 0x000000b000b07308 */ /* 0x000f220000000800 */
[----:B---3--:R-:W-:-:S07]  /*56b0*/  FADD.FTZ R183, R180, R183 ;  /* 0x000000b7b4b77221 */ /* 0x008fce0000010000 */
[----:B------:R-:W3:Y:S01]  /*56c0*/  MUFU.EX2 R174, R174 ;  /* 0x000000ae00ae7308 */ /* 0x000ee20000000800 */
[C---:B-----5:R-:W-:Y:S01]  /*56d0*/  F2FP.F16.F32.PACK_AB R131, R178.reuse, R180 ;  /* 0x000000b4b283723e */ /* 0x060fe200000000ff */
[----:B------:R-:W-:-:S06]  /*56e0*/  FADD.FTZ R183, R178, R183 ;  /* 0x000000b7b2b77221 */ /* 0x000fcc0000010000 */
[----:B------:R-:W-:Y:S01]  /*56f0*/  HMMA.16816.F32 R152, R128, R148, RZ ;  /* 0x000000948098723c */ /* 0x000fe200000018ff */
[----:B------:R-:W-:Y:S01]  /*5700*/  MUFU.EX2 R173, R173 ;  /* 0x000000ad00ad7308 */ /* 0x000fe20000000800 */
[----:B----4-:R-:W-:-:S04]  /*5710*/  FADD.FTZ R181, R176, R181 ;  /* 0x000000b5b0b57221 */ /* 0x010fc80000010000 */
[C---:B------:R-:W-:Y:S03]  /*5720*/  HMMA.16816.F32 R148, R128.reuse, R150, RZ ;  /* 0x000000968094723c */ /* 0x040fe600000018ff */
[----:B------:R-:W-:Y:S01]  /*5730*/  MUFU.EX2 R2, R2 ;  /* 0x0000000200027308 */ /* 0x000fe20000000800 */
[----:B---3--:R-:W-:Y:S02]  /*5740*/  FADD.FTZ R181, R174, R181 ;  /* 0x000000b5aeb57221 */ /* 0x008fe40000010000 */
[C---:B------:R-:W-:Y:S05]  /*5750*/  HMMA.16816.F32 R160, R128.reuse, R156, RZ ;  /* 0x0000009c80a0723c */ /* 0x040fea00000018ff */
[----:B------:R-:W3:Y:S01]  /*5760*/  MUFU.EX2 R175, R175 ;  /* 0x000000af00af7308 */ /* 0x000ee20000000800 */
[C---:B------:R-:W-:Y:S06]  /*5770*/  HMMA.16816.F32 R144, R128.reuse, R140, RZ ;  /* 0x0000008c8090723c */ /* 0x040fec00000018ff */
[C---:B------:R-:W-:Y:S01]  /*5780*/  HMMA.16816.F32 R136, R128.reuse, R132, RZ ;  /* 0x000000848088723c */ /* 0x040fe200000018ff */
[----:B------:R-:W4:Y:S05]  /*5790*/  MUFU.EX2 R172, R172 ;  /* 0x000000ac00ac7308 */ /* 0x000f2a0000000800 */
[----:B------:R-:W-:Y:S03]  /*57a0*/  HMMA.16816.F32 R36, R128, R40, RZ ;  /* 0x000000288024723c */ /* 0x000fe600000018ff */
[----:B------:R-:W-:Y:S01]  /*57b0*/  MUFU.EX2 R169, R169 ;  /* 0x000000a900a97308 */ /* 0x000fe20000000800 */
[----:B---3--:R-:W-:-:S02]  /*57c0*/  FADD.FTZ R183, R175, R183 ;  /* 0x000000b7afb77221 */ /* 0x008fc40000010000 */
[C---:B------:R-:W-:Y:S05]  /*57d0*/  HMMA.16816.F32 R44, R128.reuse, R48, RZ ;  /* 0x00000030802c723c */ /* 0x040fea00000018ff */
[----:B------:R-:W3:Y:S01]  /*57e0*/  MUFU.EX2 R0, R0 ;  /* 0x0000000000007308 */ /* 0x000ee20000000800 */
[----:B------:R-:W-:Y:S01]  /*57f0*/  HMMA.16816.F32 R52, R128, R56, RZ ;  /* 0x000000388034723c */ /* 0x000fe200000018ff */
[----:B----4-:R-:W-:-:S05]  /*5800*/  FADD.FTZ R183, R172, R183 ;  /* 0x000000b7acb77221 */ /* 0x010fca0000010000 */
[C---:B------:R-:W-:Y:S01]  /*5810*/  HMMA.16816.F32 R60, R128.reuse, R64, RZ ;  /* 0x00000040803c723c */ /* 0x040fe200000018ff */
[----:B------:R-:W-:Y:S05]  /*5820*/  MUFU.EX2 R185, R185 ;  /* 0x000000b900b97308 */ /* 0x000fea0000000800 */
[C---:B--2---:R-:W-:Y:S03]  /*5830*/  HMMA.16816.F32 R68, R128.reuse, R72, RZ ;  /* 0x000000488044723c */ /* 0x044fe600000018ff */
[----:B------:R-:W2:Y:S03]  /*5840*/  MUFU.EX2 R186, R186 ;  /* 0x000000ba00ba7308 */ /* 0x000ea60000000800 */
[C---:B------:R-:W-:Y:S05]  /*5850*/  HMMA.16816.F32 R76, R128.reuse, R80, RZ ;  /* 0x00000050804c723c */ /* 0x040fea00000018ff */
[----:B------:R-:W-:Y:S01]  /*5860*/  MUFU.EX2 R187, R187 ;  /* 0x000000bb00bb7308 */ /* 0x000fe20000000800 */
[C---:B------:R-:W-:Y:S06]  /*5870*/  HMMA.16816.F32 R84, R128.reuse, R88, RZ ;  /* 0x000000588054723c */ /* 0x040fec00000018ff */
[C---:B------:R-:W-:Y:S01]  /*5880*/  HMMA.16816.F32 R92, R128.reuse, R96, RZ ;  /* 0x00000060805c723c */ /* 0x040fe200000018ff */
[----:B------:R-:W-:Y:S05]  /*5890*/  MUFU.EX2 R188, R188 ;  /* 0x000000bc00bc7308 */ /* 0x000fea0000000800 */
        /* <DEDUP_REMOVED lines=29> */
[C---:B------:R-:W-:Y:S06]  /*5a70*/  HMMA.16816.F32 R124, R128.reuse, R16, RZ ;  /* 0x00000010807c723c */ /* 0x040fec00000018ff */
[----:B------:R-:W-:Y:S01]  /*5a80*/  HMMA.16816.F32 R128, R128, R18, RZ ;  /* 0x000000128080723c */ /* 0x000fe200000018ff */
[----:B------:R-:W-:-:S02]  /*5a90*/  F2FP.F16.F32.PACK_AB R16, R174, R176 ;  /* 0x000000b0ae10723e */ /* 0x000fc400000000ff */
[----:B------:R-:W-:-:S04]  /*5aa0*/  F2FP.F16.F32.PACK_AB R17, R172, R175 ;  /* 0x000000afac11723e */ /* 0x000fc800000000ff */
[----:B------:R-:W-:Y:S01]  /*5ab0*/  F2FP.F16.F32.PACK_AB R18, R2, R173 ;  /* 0x000000ad0212723e */ /* 0x000fe200000000ff */
[----:B------:R-:W-:Y:S01]  /*5ac0*/  FADD.FTZ R173, R173, R181 ;  /* 0x000000b5adad7221 */ /* 0x000fe20000010000 */
[----:B---3--:R-:W-:Y:S01]  /*5ad0*/  F2FP.F16.F32.PACK_AB R19, R0, R169 ;  /* 0x000000a90013723e */ /* 0x008fe200000000ff */
[----:B------:R-:W-:Y:S02]  /*5ae0*/  FADD.FTZ R169, R169, R183 ;  /* 0x000000b7a9a97221 */ /* 0x000fe40000010000 */
[----:B------:R-:W-:Y:S02]  /*5af0*/  FADD.FTZ R173, R2, R173 ;  /* 0x000000ad02ad7221 */ /* 0x000fe40000010000 */
[----:B------:R-:W-:Y:S02]  /*5b00*/  FADD.FTZ R169, R0, R169 ;  /* 0x000000a900a97221 */ /* 0x000fe40000010000 */
[C---:B------:R-:W-:Y:S06]  /*5b10*/  HMMA.16816.F32 R152, R16.reuse, R8, R152 ;  /* 0x000000081098723c */ /* 0x040fec0000001898 */
        /* <DEDUP_REMOVED lines=41> */
[C---:B-----5:R-:W-:Y:S06]  /*5db0*/  HMMA.16816.F32 R116, R16.reuse, R20, R116 ;  /* 0x000000141074723c */ /* 0x060fec0000001874 */
[C---:B------:R-:W-:Y:S01]  /*5dc0*/  HMMA.16816.F32 R120, R16.reuse, R22, R120 ;  /* 0x000000161078723c */ /* 0x040fe20000001878 */
[----:B------:R-:W4:Y:S05]  /*5dd0*/  LDSM.16.MT88.4 R20, [R232+0x13000] ;  /* 0x01300000e814783b */ /* 0x000f2a0000004200 */
        /* <DEDUP_REMOVED lines=15> */
[----:B------:R-:W-:-:S03]  /*5ed0*/  FADD.FTZ R191, R192, R191 ;  /* 0x000000bfc0bf7221 */ /* 0x000fc60000010000 */
[----:B------:R-:W-:Y:S01]  /*5ee0*/  FADD.FTZ R187, R202, R187 ;  /* 0x000000bbcabb7221 */ /* 0x000fe20000010000 */
[----:B------:R-:W-:Y:S01]  /*5ef0*/  HMMA.16816.F32 R148, R16, R14, R148 ;  /* 0x0000000e1094723c */ /* 0x000fe20000001894 */
[----:B------:R-:W2:Y:S01]  /*5f00*/  LDSM.16.MT88.4 R12, [R229+0x13000] ;  /* 0x01300000e50c783b */ /* 0x000ea20000004200 */
[----:B------:R-:W-:Y:S01]  /*5f10*/  FADD.FTZ R191, R197, R191 ;  /* 0x000000bfc5bf7221 */ /* 0x000fe20000010000 */
[----:B------:R-:W-:-:S03]  /*5f20*/  FADD.FTZ R187, R201, R187 ;  /* 0x000000bbc9bb7221 */ /* 0x000fc60000010000 */
[----:B---3--:R-:W-:Y:S01]  /*5f30*/  HMMA.16816.F32 R144, R16, R8, R144 ;  /* 0x000000081090723c */ /* 0x008fe20000001890 */
[----:B------:R-:W-:Y:S01]  /*5f40*/  FADD.FTZ R191, R196, R191 ;  /* 0x000000bfc4bf7221 */ /* 0x000fe20000010000 */
[----:B------:R-:W-:-:S03]  /*5f50*/  FADD.FTZ R187, R200, R187 ;  /* 0x000000bbc8bb7221 */ /* 0x000fc60000010000 */
[----:B------:R-:W-:Y:S01]  /*5f60*/  FADD.FTZ R191, R195, R191 ;  /* 0x000000bfc3bf7221 */ /* 0x000fe20000010000 */
        /* <DEDUP_REMOVED lines=31> */
[----:B------:R-:W-:-:S02]  /*6160*/  F2FP.F16.F32.PACK_AB R4, R201, R202 ;  /* 0x000000cac904723e */ /* 0x000fc400000000ff */
[----:B------:R-:W-:-:S03]  /*6170*/  F2FP.F16.F32.PACK_AB R5, R196, R197 ;  /* 0x000000c5c405723e */ /* 0x000fc600000000ff */
[C---:B------:R-:W-:Y:S01]  /*6180*/  HMMA.16816.F32 R44, R16.reuse, R32, R44 ;  /* 0x00000020102c723c */ /* 0x040fe2000000182c */
[C---:B------:R-:W-:Y:S01]  /*6190*/  F2FP.F16.F32.PACK_AB R6, R250.reuse, R200 ;  /* 0x000000c8fa06723e */ /* 0x040fe200000000ff */
[----:B------:R-:W-:Y:S01]  /*61a0*/  FADD.FTZ R250, R250, R187 ;  /* 0x000000bbfafa7221 */ /* 0x000fe20000010000 */
[C---:B------:R-:W-:Y:S01]  /*61b0*/  F2FP.F16.F32.PACK_AB R7, R249.reuse, R195 ;  /* 0x000000c3f907723e */ /* 0x040fe200000000ff */
[----:B------:R-:W-:Y:S02]  /*61c0*/  FADD.FTZ R249, R249, R191 ;  /* 0x000000bff9f97221 */ /* 0x000fe40000010000 */
        /* <DEDUP_REMOVED lines=8> */
[C---:B----4-:R-:W-:Y:S06]  /*6250*/  HMMA.16816.F32 R124, R16.reuse, R20, R124 ;  /* 0x00000014107c723c */ /* 0x050fec000000187c */
[----:B------:R-:W-:Y:S01]  /*6260*/  HMMA.16816.F32 R128, R16, R22, R128 ;  /* 0x000000161080723c */ /* 0x000fe20000001880 */
[----:B------:R-:W4:Y:S04]  /*6270*/  LDSM.16.MT88.4 R20, [R230+0x13800] ;  /* 0x01380000e614783b */ /* 0x000f280000004200 */
[----:B------:R-:W4:Y:S01]  /*6280*/  LDSM.16.MT88.4 R16, [R229+0x13800] ;  /* 0x01380000e510783b */ /* 0x000f220000004200 */
        /* <DEDUP_REMOVED lines=33> */
[C---:B----4-:R-:W-:Y:S06]  /*64a0*/  HMMA.16816.F32 R100, R4.reuse, R20, R100 ;  /* 0x000000140464723c */ /* 0x050fec0000001864 */
[C---:B------:R-:W-:Y:S06]  /*64b0*/  HMMA.16816.F32 R104, R4.reuse, R22, R104 ;  /* 0x000000160468723c */ /* 0x040fec0000001868 */
[C---:B------:R-:W-:Y:S06]  /*64c0*/  HMMA.16816.F32 R108, R4.reuse, R16, R108 ;  /* 0x00000010046c723c */ /* 0x040fec000000186c */
[C---:B------:R-:W-:Y:S06]  /*64d0*/  HMMA.16816.F32 R112, R4.reuse, R18, R112 ;  /* 0x000000120470723c */ /* 0x040fec0000001870 */
[C---:B--2---:R-:W-:Y:S06]  /*64e0*/  HMMA.16816.F32 R116, R4.reuse, R12, R116 ;  /* 0x0000000c0474723c */ /* 0x044fec0000001874 */
        /* <DEDUP_REMOVED lines=81> */
.L_x_2434:
[----:B------:R-:W-:-:S04]  /*6a00*/  ULEA UR26, -UR8, URZ, 0x6 ;  /* 0x0000003f081a7291 */ /* 0x000fc8000f8e313f */
[----:B------:R-:W-:-:S12]  /*6a10*/  USHF.R.S32.HI UR5, URZ, 0x1f, UR26 ;  /* 0x0000001f3f057899 */ /* 0x000fd8000801141a */
.L_x_2435:
[----:B------:R-:W-:Y:S01]  /*6a20*/  ULEA UR4, UP0, UR8, UR26, 0x4 ;  /* 0x0000001a08047291 */ /* 0x000fe2000f80203f */
[----:B------:R-:W-:Y:S01]  /*6a30*/  IMAD.U32 R0, RZ, RZ, UR26 ;  /* 0x0000001aff007e24 */ /* 0x000fe2000f8e00ff */
[----:B------:R-:W-:Y:S01]  /*6a40*/  IADD3 R2, P2, R170, UR26, RZ ;  /* 0x0000001aaa027c10 */ /* 0x000fe2000ff5e0ff */
[----:B------:R-:W-:Y:S01]  /*6a50*/  IMAD.U32 R4, RZ, RZ, UR5 ;  /* 0x00000005ff047e24 */ /* 0x000fe2000f8e00ff */
[----:B------:R-:W-:Y:S02]  /*6a60*/  ULEA.HI.X UR20, UR8, UR5, UR9, 0x4, UP0 ;  /* 0x0000000508147291 */ /* 0x000fe400080f2409 */
[----:B------:R-:W-:Y:S01]  /*6a70*/  LEA R240, P3, R0, R240, 0x1 ;  /* 0x000000f000f07211 */ /* 0x000fe200078608ff */
[----:B------:R-:W-:Y:S01]  /*6a80*/  UISETP.GE.AND UP0, UPT, UR16, 0x3, UPT ;  /* 0x000000031000788c */ /* 0x000fe2000bf06270 */
[----:B------:R-:W-:Y:S01]  /*6a90*/  IADD3 R170, P1, R170, UR4, RZ ;  /* 0x00000004aaaa7c10 */ /* 0x000fe2000ff3e0ff */
[----:B------:R-:W-:Y:S01]  /*6aa0*/  USHF.L.U32 UR4, UR8, 0x5, URZ ;  /* 0x0000000508047899 */ /* 0x000fe2000800063f */
[----:B------:R-:W-:Y:S01]  /*6ab0*/  IADD3.X R5, R168, UR5, RZ, P2, !PT ;  /* 0x00000005a8057c10 */ /* 0x000fe200097fe4ff */
[----:B------:R-:W-:Y:S01]  /*6ac0*/  USHF.L.U64.HI UR5, UR8, 0x5, UR9 ;  /* 0x0000000508057899 */ /* 0x000fe20008010209 */
[----:B------:R-:W-:-:S02]  /*6ad0*/  LEA R6, P2, R2, UR10, 0x1 ;  /* 0x0000000a02067c11 */ /* 0x000fc4000f8408ff */
[----:B------:R-:W-:Y:S01]  /*6ae0*/  LEA.HI.X R239, R0, R239, R4, 0x1, P3 ;  /* 0x000000ef00ef7211 */ /* 0x000fe200018f0c04 */
[----:B------:R-:W-:Y:S01]  /*6af0*/  IMAD.MOV.U32 R4, RZ, RZ, R240 ;  /* 0x000000ffff047224 */ /* 0x000fe200078e00f0 */
[----:B------:R-:W-:Y:S02]  /*6b00*/  IADD3.X R168, R168, UR20, RZ, P1, !PT ;  /* 0x00000014a8a87c10 */ /* 0x000fe40008ffe4ff */
[----:B------:R-:W-:Y:S02]  /*6b10*/  LEA R8, P1, R170, UR10, 0x1 ;  /* 0x0000000aaa087c11 */ /* 0x000fe4000f8208ff */
[----:B------:R-:W-:Y:S01]  /*6b20*/  LEA.HI.X R7, R2, UR11, R5, 0x1, P2 ;  /* 0x0000000b02077c11 */ /* 0x000fe200090f0c05 */
[----:B------:R-:W-:Y:S01]  /*6b30*/  IMAD.MOV.U32 R5, RZ, RZ, R239 ;  /* 0x000000ffff057224 */ /* 0x000fe200078e00ef */
[----:B------:R-:W-:Y:S02]  /*6b40*/  LEA.HI.X R9, R170, UR11, R168, 0x1, P1 ;  /* 0x0000000baa097c11 */ /* 0x000fe400088f0ca8 */
[----:B------:R-:W-:-:S02]  /*6b50*/  IADD3 R10, P1, R240, UR4, RZ ;  /* 0x00000004f00a7c10 */ /* 0x000fc4000ff3e0ff */
[----:B------:R-:W-:Y:S01]  /*6b60*/  @!PT LDS RZ, [RZ] ;  /* 0x00000000fffff984 */ /* 0x000fe20000000800 */
[----:B------:R-:W-:Y:S01]  /*6b70*/  @!PT LDS RZ, [RZ] ;  /* 0x00000000fffff984 */ /* 0x000fe20000000800 */
[----:B------:R-:W-:Y:S01]  /*6b80*/  @!PT LDS RZ, [RZ] ;  /* 0x00000000fffff984 */ /* 0x000fe20000000800 */
[----:B------:R1:W-:Y:S02]  /*6b90*/  LDGSTS.E.BYPASS.LTC128B.128 [R242+0x10000], desc[UR18][R4.64] ;  /* 0x1000000004f27fae */ /* 0x0003e4000b901d52 */
[----:B------:R-:W-:Y:S02]  /*6ba0*/  IADD3.X R11, R239, UR5, RZ, P1, !PT ;  /* 0x00000005ef0b7c10 */ /* 0x000fe40008ffe4ff */
[----:B------:R-:W-:Y:S01]  /*6bb0*/  IADD3 R12, P1, R8, UR4, RZ ;  /* 0x00000004080c7c10 */ /* 0x000fe2000ff3e0ff */
[----:B------:R-:W-:Y:S03]  /*6bc0*/  LDGSTS.E.BYPASS.LTC128B.128 [R242+0x12000], desc[UR18][R6.64+0x80] ;  /* 0x1200008006f27fae */ /* 0x000fe6000b901d52 */
[----:B------:R-:W-:Y:S01]  /*6bd0*/  IADD3.X R13, R9, UR5, RZ, P1, !PT ;  /* 0x00000005090d7c10 */ /* 0x000fe20008ffe4ff */
[----:B------:R-:W-:Y:S01]  /*6be0*/  LDGSTS.E.BYPASS.LTC128B.128 [R242+0x14000], desc[UR18][R6.64+0x100] ;  /* 0x1400010006f27fae */ /* 0x000fe2000b901d52 */
[----:B------:R-:W-:-:S03]  /*6bf0*/  IADD3 R14, P1, R12, UR4, RZ ;  /* 0x000000040c0e7c10 */ /* 0x000fc6000ff3e0ff */
[----:B------:R2:W-:Y:S01]  /*6c00*/  LDGSTS.E.BYPASS.LTC128B.128 [R242+0x16000], desc[UR18][R6.64+0x180] ;  /* 0x1600018006f27fae */ /* 0x0005e2000b901d52 */
[----:B------:R-:W-:-:S03]  /*6c10*/  IADD3.X R15, R13, UR5, RZ, P1, !PT ;  /* 0x000000050d0f7c10 */ /* 0x000fc60008ffe4ff */
[----:B------:R-:W-:Y:S04]  /*6c20*/  LDGSTS.E.BYPASS.LTC128B.128 [R242+0x10800], desc[UR18][R10.64] ;  /* 0x108000000af27fae */ /* 0x000fe8000b901d52 */
[----:B------:R-:W-:Y:S04]  /*6c30*/  LDGSTS.E.BYPASS.LTC128B.128 [R242+0x12800], desc[UR18][R8.64+0x80] ;  /* 0x1280008008f27fae */ /* 0x000fe8000b901d52 */
[----:B------:R-:W-:Y:S01]  /*6c40*/  LDGSTS.E.BYPASS.LTC128B.128 [R242+0x14800], desc[UR18][R8.64+0x100] ;  /* 0x1480010008f27fae */ /* 0x000fe2000b901d52 */
[----:B-1----:R-:W-:-:S03]  /*6c50*/  IADD3 R4, P2, R10, UR4, RZ ;  /* 0x000000040a047c10 */ /* 0x002fc6000ff5e0ff */
[----:B------:R1:W-:Y:S01]  /*6c60*/  LDGSTS.E.BYPASS.LTC128B.128 [R242+0x16800], desc[UR18][R8.64+0x180] ;  /* 0x1680018008f27fae */ /* 0x0003e2000b901d52 */
[----:B------:R-:W-:-:S05]  /*6c70*/  IADD3.X R5, R11, UR5, RZ, P2, !PT ;  /* 0x000000050b057c10 */ /* 0x000fca00097fe4ff */
[----:B------:R-:W-:Y:S01]  /*6c80*/  LDGSTS.E.BYPASS.LTC128B.128 [R242+0x11000], desc[UR18][R4.64] ;  /* 0x1100000004f27fae */ /* 0x000fe2000b901d52 */
[----:B--2---:R-:W-:-:S03]  /*6c90*/  IADD3 R6, P2, R4, UR4, RZ ;  /* 0x0000000404067c10 */ /* 0x004fc6000ff5e0ff */
[----:B------:R-:W-:Y:S01]  /*6ca0*/  LDGSTS.E.BYPASS.LTC128B.128 [R242+0x13000], desc[UR18][R12.64+0x80] ;  /* 0x130000800cf27fae */ /* 0x000fe2000b901d52 */
[----:B------:R-:W-:-:S03]  /*6cb0*/  IADD3.X R7, R5, UR5, RZ, P2, !PT ;  /* 0x0000000505077c10 */ /* 0x000fc600097fe4ff */
[----:B------:R-:W-:Y:S04]  /*6cc0*/  LDGSTS.E.BYPASS.LTC128B.128 [R242+0x15000], desc[UR18][R12.64+0x100] ;  /* 0x150001000cf27fae */ /* 0x000fe8000b901d52 */
[----:B------:R-:W-:Y:S04]  /*6cd0*/  LDGSTS.E.BYPASS.LTC128B.128 [R242+0x17000], desc[UR18][R12.64+0x180] ;  /* 0x170001800cf27fae */ /* 0x000fe8000b901d52 */
[----:B------:R-:W-:Y:S04]  /*6ce0*/  LDGSTS.E.BYPASS.LTC128B.128 [R242+0x11800], desc[UR18][R6.64] ;  /* 0x1180000006f27fae */ /* 0x000fe8000b901d52 */
[----:B------:R-:W-:Y:S04]  /*6cf0*/  LDGSTS.E.BYPASS.LTC128B.128 [R242+0x13800], desc[UR18][R14.64+0x80] ;  /* 0x138000800ef27fae */ /* 0x000fe8000b901d52 */
[----:B------:R-:W-:Y:S04]  /*6d00*/  LDGSTS.E.BYPASS.LTC128B.128 [R242+0x15800], desc[UR18][R14.64+0x100] ;  /* 0x158001000ef27fae */ /* 0x000fe8000b901d52 */
[----:B------:R2:W-:Y:S04]  /*6d10*/  LDGSTS.E.BYPASS.LTC128B.128 [R242+0x17800], desc[UR18][R14.64+0x180] ;  /* 0x178001800ef27fae */ /* 0x0005e8000b901d52 */
[----:B------:R-:W-:Y:S04]  /*6d20*/  LDSM.16.M88.4 R188, [R238] ;  /* 0x00000000eebc783b */ /* 0x000fe80000000200 */
[----:B------:R-:W3:Y:S04]  /*6d30*/  LDSM.16.M88.4 R28, [R237+0x8000] ;  /* 0x00800000ed1c783b */ /* 0x000ee80000000200 */
[----:B------:R-:W4:Y:S04]  /*6d40*/  LDSM.16.M88.4 R20, [R237+0x8800] ;  /* 0x00880000ed14783b */ /* 0x000f280000000200 */
[----:B------:R-:W-:Y:S04]  /*6d50*/  LDSM.16.M88.4 R172, [R237+0x9800] ;  /* 0x00980000edac783b */ /* 0x000fe80000000200 */
[----:B------:R-:W-:Y:S04]  /*6d60*/  LDSM.16.M88.4 R196, [R236] ;  /* 0x00000000ecc4783b */ /* 0x000fe80000000200 */
[----:B-1----:R-:W-:Y:S04]  /*6d70*/  LDSM.16.M88.4 R8, [R235] ;  /* 0x00000000eb08783b */ /* 0x002fe80000000200 */
[----:B--2---:R-:W1:Y:S04]  /*6d80*/  LDSM.16.M88.4 R12, [R237+0x9000] ;  /* 0x00900000ed0c783b */ /* 0x004e680000000200 */
[----:B------:R-:W2:Y:S04]  /*6d90*/  LDSM.16.M88.4 R168, [R227] ;  /* 0x00000000e3a8783b */ /* 0x000ea80000000200 */
[----:B------:R-:W5:Y:S04]  /*6da0*/  LDSM.16.M88.4 R4, [R226] ;  /* 0x00000000e204783b */ /* 0x000f680000000200 */
[----:B------:R-:W5:Y:S04]  /*6db0*/  LDSM.16.M88.4 R200, [R225] ;  /* 0x00000000e1c8783b */ /* 0x000f680000000200 */
[----:B------:R-:W-:Y:S01]  /*6dc0*/  LDSM.16.M88.4 R184, [R231+0x8000] ;  /* 0x00800000e7b8783b */ /* 0x000fe20000000200 */
[C---:B---3--:R-:W-:Y:S03]  /*6dd0*/  HMMA.16816.F32 R32, R188.reuse, R28, RZ ;  /* 0x0000001cbc20723c */ /* 0x048fe600000018ff */
[----:B------:R-:W-:Y:S04]  /*6de0*/  LDSM.16.M88.4 R180, [R231+0x8800] ;  /* 0x00880000e7b4783b */ /* 0x000fe80000000200 */
[----:B------:R-:W-:Y:S01]  /*6df0*/  LDSM.16.M88.4 R176, [R231+0x9000] ;  /* 0x00900000e7b0783b */ /* 0x000fe20000000200 */
[C---:B------:R-:W-:Y:S03]  /*6e00*/  HMMA.16816.F32 R28, R188.reuse, R30, RZ ;  /* 0x0000001ebc1c723c */ /* 0x040fe600000018ff */
[----:B------:R-:W0:Y:S03]  /*6e10*/  LDGDEPBAR ;  /* 0x00000000000079af */ /* 0x000e260000000000 */
[C---:B----4-:R-:W-:Y:S06]  /*6e20*/  HMMA.16816.F32 R24, R188.reuse, R20, RZ ;  /* 0x00000014bc18723c */ /* 0x050fec00000018ff */
[C---:B------:R-:W-:Y:S06]  /*6e30*/  HMMA.16816.F32 R20, R188.reuse, R22, RZ ;  /* 0x00000016bc14723c */ /* 0x040fec00000018ff */
[C---:B-1----:R-:W-:Y:S06]  /*6e40*/  HMMA.16816.F32 R16, R188.reuse, R12, RZ ;  /* 0x0000000cbc10723c */ /* 0x042fec00000018ff */
[C---:B------:R-:W-:Y:S06]  /*6e50*/  HMMA.16816.F32 R12, R188.reuse, R14, RZ ;  /* 0x0000000ebc0c723c */ /* 0x040fec00000018ff */
[C---:B------:R-:W-:Y:S06]  /*6e60*/  HMMA.16816.F32 R192, R188.reuse, R172, RZ ;  /* 0x000000acbcc0723c */ /* 0x040fec00000018ff */
[----:B------:R-:W-:Y:S01]  /*6e70*/  HMMA.16816.F32 R188, R188, R174, RZ ;  /* 0x000000aebcbc723c */ /* 0x000fe200000018ff */
[----:B------:R-:W-:Y:S05]  /*6e80*/  LDSM.16.M88.4 R172, [R231+0x9800] ;  /* 0x00980000e7ac783b */ /* 0x000fea0000000200 */
[C---:B------:R-:W-:Y:S06]  /*6e90*/  HMMA.16816.F32 R32, R196.reuse, R8, R32 ;  /* 0x00000008c420723c */ /* 0x040fec0000001820 */
[C---:B------:R-:W-:Y:S01]  /*6ea0*/  HMMA.16816.F32 R28, R196.reuse, R10, R28 ;  /* 0x0000000ac41c723c */ /* 0x040fe2000000181c */
[----:B------:R-:W1:Y:S05]  /*6eb0*/  LDSM.16.M88.4 R8, [R234] ;  /* 0x00000000ea08783b */ /* 0x000e6a0000000200 */
[C---:B--2---:R-:W-:Y:S06]  /*6ec0*/  HMMA.16816.F32 R24, R196.reuse, R168, R24 ;  /* 0x000000a8c418723c */ /* 0x044fec0000001818 */
[C---:B------:R-:W-:Y:S01]  /*6ed0*/  HMMA.16816.F32 R20, R196.reuse, R170, R20 ;  /* 0x000000aac414723c */ /* 0x040fe20000001814 */
[----:B------:R-:W-:Y:S05]  /*6ee0*/  LDSM.16.M88.4 R168, [R224] ;  /* 0x00000000e0a8783b */ /* 0x000fea0000000200 */
[C---:B-----5:R-:W-:Y:S06]  /*6ef0*/  HMMA.16816.F32 R16, R196.reuse, R4, R16 ;  /* 0x00000004c410723c */ /* 0x060fec0000001810 */
[C---:B------:R-:W-:Y:S01]  /*6f00*/  HMMA.16816.F32 R12, R196.reuse, R6, R12 ;  /* 0x00000006c40c723c */ /* 0x040fe2000000180c */
[----:B------:R-:W2:Y:S05]  /*6f10*/  LDSM.16.M88.4 R4, [R233] ;  /* 0x00000000e904783b */ /* 0x000eaa0000000200 */
[C---:B------:R-:W-:Y:S06]  /*6f20*/  HMMA.16816.F32 R192, R196.reuse, R200, R192 ;  /* 0x000000c8c4c0723c */ /* 0x040fec00000018c0 */
        /* <DEDUP_REMOVED lines=14> */
[----:B------:R-:W5:Y:S04]  /*7010*/  LDSM.16.M88.4 R8, [R238+0x2000] ;  /* 0x00200000ee08783b */ /* 0x000f680000000200 */
[----:B------:R-:W5:Y:S01]  /*7020*/  LDSM.16.M88.4 R172, [R237+0xa800] ;  /* 0x00a80000edac783b */ /* 0x000f620000000200 */
[C---:B--2---:R-:W-:Y:S06]  /*7030*/  HMMA.16816.F32 R32, R4.reuse, R168, R32 ;  /* 0x000000a80420723c */ /* 0x044fec0000001820 */
[C---:B------:R-:W-:Y:S01]  /*7040*/  HMMA.16816.F32 R28, R4.reuse, R170, R28 ;  /* 0x000000aa041c723c */ /* 0x040fe2000000181c */
[----:B------:R-:W2:Y:S05]  /*7050*/  LDSM.16.M88.4 R168, [R237+0xb000] ;  /* 0x00b00000eda8783b */ /* 0x000eaa0000000200 */
[C---:B---3--:R-:W-:Y:S06]  /*7060*/  HMMA.16816.F32 R24, R4.reuse, R196, R24 ;  /* 0x000000c40418723c */ /* 0x048fec0000001818 */
[C---:B------:R-:W-:Y:S01]  /*7070*/  HMMA.16816.F32 R20, R4.reuse, R198, R20 ;  /* 0x000000c60414723c */ /* 0x040fe20000001814 */
[----:B------:R-:W-:Y:S05]  /*7080*/  LDSM.16.M88.4 R196, [R223] ;  /* 0x00000000dfc4783b */ /* 0x000fea0000000200 */
[C---:B-1----:R-:W-:Y:S06]  /*7090*/  HMMA.16816.F32 R16, R4.reuse, R184, R16 ;  /* 0x000000b80410723c */ /* 0x042fec0000001810 */
[C---:B------:R-:W-:Y:S01]  /*70a0*/  HMMA.16816.F32 R12, R4.reuse, R186, R12 ;  /* 0x000000ba040c723c */ /* 0x040fe2000000180c */
[----:B------:R-:W-:Y:S05]  /*70b0*/  LDSM.16.M88.4 R184, [R222] ;  /* 0x00000000deb8783b */ /* 0x000fea0000000200 */
[C---:B----4-:R-:W-:Y:S06]  /*70c0*/  HMMA.16816.F32 R192, R4.reuse, R180, R192 ;  /* 0x000000b404c0723c */ /* 0x050fec00000018c0 */
[----:B------:R-:W-:Y:S01]  /*70d0*/  HMMA.16816.F32 R188, R4, R182, R188 ;  /* 0x000000b604bc723c */ /* 0x000fe200000018bc */
[----:B------:R-:W1:Y:S04]  /*70e0*/  LDSM.16.M88.4 R4, [R236+0x2000] ;  /* 0x00200000ec04783b */ /* 0x000e680000000200 */
[----:B------:R-:W3:Y:S01]  /*70f0*/  LDSM.16.M88.4 R180, [R221] ;  /* 0x00000000ddb4783b */ /* 0x000ee20000000200 */
[C---:B-----5:R-:W-:Y:S06]  /*7100*/  HMMA.16816.F32 R32, R8.reuse, R176, R32 ;  /* 0x000000b00820723c */ /* 0x060fec0000001820 */
[C---:B------:R-:W-:Y:S01]  /*7110*/  HMMA.16816.F32 R28, R8.reuse, R178, R28 ;  /* 0x000000b2081c723c */ /* 0x040fe2000000181c */
[----:B------:R-:W4:Y:S05]  /*7120*/  LDSM.16.M88.4 R176, [R220] ;  /* 0x00000000dcb0783b */ /* 0x000f2a0000000200 */
[C---:B------:R-:W-:Y:S06]  /*7130*/  HMMA.16816.F32 R24, R8.reuse, R172, R24 ;  /* 0x000000ac0818723c */ /* 0x040fec0000001818 */
[C---:B------:R-:W-:Y:S01]  /*7140*/  HMMA.16816.F32 R20, R8.reuse, R174, R20 ;  /* 0x000000ae0814723c */ /* 0x040fe20000001814 */
[----:B------:R-:W-:Y:S05]  /*7150*/  LDSM.16.M88.4 R172, [R234+0x2000] ;  /* 0x00200000eaac783b */ /* 0x000fea0000000200 */
[C---:B--2---:R-:W-:Y:S06]  /*7160*/  HMMA.16816.F32 R16, R8.reuse, R168, R16 ;  /* 0x000000a80810723c */ /* 0x044fec0000001810 */
[C---:B------:R-:W-:Y:S01]  /*7170*/  HMMA.16816.F32 R12, R8.reuse, R170, R12 ;  /* 0x000000aa080c723c */ /* 0x040fe2000000180c */
[----:B------:R-:W2:Y:S05]  /*7180*/  LDSM.16.M88.4 R168, [R231+0xa000] ;  /* 0x00a00000e7a8783b */ /* 0x000eaa0000000200 */
[C---:B------:R-:W-:Y:S06]  /*7190*/  HMMA.16816.F32 R192, R8.reuse, R200, R192 ;  /* 0x000000c808c0723c */ /* 0x040fec00000018c0 */
[----:B------:R-:W-:Y:S01]  /*71a0*/  HMMA.16816.F32 R188, R8, R202, R188 ;  /* 0x000000ca08bc723c */ /* 0x000fe200000018bc */
[----:B------:R-:W5:Y:S04]  /*71b0*/  LDSM.16.M88.4 R8, [R231+0xa800] ;  /* 0x00a80000e708783b */ /* 0x000f680000000200 */
[----:B------:R-:W-:Y:S01]  /*71c0*/  LDSM.16.M88.4 R200, [R236+0x4000] ;  /* 0x00400000ecc8783b */ /* 0x000fe20000000200 */
[C---:B-1----:R-:W-:Y:S06]  /*71d0*/  HMMA.16816.F32 R32, R4.reuse, R196, R32 ;  /* 0x000000c40420723c */ /* 0x042fec0000001820 */
[C---:B------:R-:W-:Y:S01]  /*71e0*/  HMMA.16816.F32 R28, R4.reuse, R198, R28 ;  /* 0x000000c6041c723c */ /* 0x040fe2000000181c */
[----:B------:R-:W1:Y:S05]  /*71f0*/  LDSM.16.M88.4 R196, [R231+0xb000] ;  /* 0x00b00000e7c4783b */ /* 0x000e6a0000000200 */
[C---:B------:R-:W-:Y:S06]  /*7200*/  HMMA.16816.F32 R24, R4.reuse, R184, R24 ;  /* 0x000000b80418723c */ /* 0x040fec0000001818 */
[C---:B------:R-:W-:Y:S01]  /*7210*/  HMMA.16816.F32 R20, R4.reuse, R186, R20 ;  /* 0x000000ba0414723c */ /* 0x040fe20000001814 */
[----:B------:R-:W1:Y:S05]  /*7220*/  LDSM.16.M88.4 R184, [R231+0xb800] ;  /* 0x00b80000e7b8783b */ /* 0x000e6a0000000200 */
[C---:B---3--:R-:W-:Y:S06]  /*7230*/  HMMA.16816.F32 R16, R4.reuse, R180, R16 ;  /* 0x000000b40410723c */ /* 0x048fec0000001810 */
[C---:B------:R-:W-:Y:S01]  /*7240*/  HMMA.16816.F32 R12, R4.reuse, R182, R12 ;  /* 0x000000b6040c723c */ /* 0x040fe2000000180c */
[----:B------:R-:W-:Y:S05]  /*7250*/  LDSM.16.M88.4 R180, [R224+0x2000] ;  /* 0x00200000e0b4783b */ /* 0x000fea0000000200 */
[C---:B----4-:R-:W-:Y:S06]  /*7260*/  HMMA.16816.F32 R192, R4.reuse, R176, R192 ;  /* 0x000000b004c0723c */ /* 0x050fec00000018c0 */
[----:B------:R-:W-:Y:S01]  /*7270*/  HMMA.16816.F32 R188, R4, R178, R188 ;  /* 0x000000b204bc723c */ /* 0x000fe200000018bc */
[----:B------:R-:W3:Y:S04]  /*7280*/  LDSM.16.M88.4 R4, [R233+0x2000] ;  /* 0x00200000e904783b */ /* 0x000ee80000000200 */
[----:B------:R-:W4:Y:S01]  /*7290*/  LDSM.16.M88.4 R176, [R224+0x2800] ;  /* 0x00280000e0b0783b */ /* 0x000f220000000200 */
        /* <DEDUP_REMOVED lines=9> */
[C---:B------:R-:W-:Y:S06]  /*7330*/  HMMA.16816.F32 R192, R172.reuse, R184, R192 ;  /* 0x000000b8acc0723c */ /* 0x040fec00000018c0 */
[----:B------:R-:W-:Y:S01]  /*7340*/  HMMA.16816.F32 R188, R172, R186, R188 ;  /* 0x000000baacbc723c */ /* 0x000fe200000018bc */
[----:B------:R-:W1:Y:S04]  /*7350*/  LDSM.16.M88.4 R172, [R238+0x4000] ;  /* 0x00400000eeac783b */ /* 0x000e680000000200 */
[----:B------:R-:W1:Y:S01]  /*7360*/  LDSM.16.M88.4 R184, [R237+0xc800] ;  /* 0x00c80000edb8783b */ /* 0x000e620000000200 */
        /* <DEDUP_REMOVED lines=8> */
[----:B------:R-:W2:Y:S05]  /*73f0*/  LDSM.16.M88.4 R168, [R219] ;  /* 0x00000000dba8783b */ /* 0x000eaa0000000200 */
[C---:B-----5:R-:W-:Y:S06]  /*7400*/  HMMA.16816.F32 R192, R4.reuse, R8, R192 ;  /* 0x0000000804c0723c */ /* 0x060fec00000018c0 */
[----:B------:R-:W-:Y:S01]  /*7410*/  HMMA.16816.F32 R188, R4, R10, R188 ;  /* 0x0000000a04bc723c */ /* 0x000fe200000018bc */
[----:B------:R-:W5:Y:S04]  /*7420*/  LDSM.16.M88.4 R8, [R218] ;  /* 0x00000000da08783b */ /* 0x000f680000000200 */
[----:B------:R-:W5:Y:S01]  /*7430*/  LDSM.16.M88.4 R4, [R217] ;  /* 0x00000000d904783b */ /* 0x000f620000000200 */
[C---:B-1----:R-:W-:Y:S06]  /*7440*/  HMMA.16816.F32 R32, R172.reuse, R196, R32 ;  /* 0x000000c4ac20723c */ /* 0x042fec0000001820 */
[C---:B------:R-:W-:Y:S01]  /*7450*/  HMMA.16816.F32 R28, R172.reuse, R198, R28 ;  /* 0x000000c6ac1c723c */ /* 0x040fe2000000181c */
[----:B------:R-:W-:Y:S05]  /*7460*/  LDSM.16.M88.4 R196, [R216] ;  /* 0x00000000d8c4783b */ /* 0x000fea0000000200 */
[C---:B------:R-:W-:Y:S06]  /*7470*/  HMMA.16816.F32 R24, R172.reuse, R184, R24 ;  /* 0x000000b8ac18723c */ /* 0x040fec0000001818 */
[C---:B------:R-:W-:Y:S01]  /*7480*/  HMMA.16816.F32 R20, R172.reuse, R186, R20 ;  /* 0x000000baac14723c */ /* 0x040fe20000001814 */
[----:B------:R-:W-:Y:S05]  /*7490*/  LDSM.16.M88.4 R184, [R234+0x4000] ;  /* 0x00400000eab8783b */ /* 0x000fea0000000200 */
[C---:B---3--:R-:W-:Y:S06]  /*74a0*/  HMMA.16816.F32 R16, R172.reuse, R180, R16 ;  /* 0x000000b4ac10723c */ /* 0x048fec0000001810 */
[C---:B------:R-:W-:Y:S01]  /*74b0*/  HMMA.16816.F32 R12, R172.reuse, R182, R12 ;  /* 0x000000b6ac0c723c */ /* 0x040fe2000000180c */
[----:B------:R-:W1:Y:S05]  /*74c0*/  LDSM.16.M88.4 R180, [R231+0xc000] ;  /* 0x00c00000e7b4783b */ /* 0x000e6a0000000200 */
[C---:B----4-:R-:W-:Y:S06]  /*74d0*/  HMMA.16816.F32 R192, R172.reuse, R176, R192 ;  /* 0x000000b0acc0723c */ /* 0x050fec00000018c0 */
[----:B------:R-:W-:Y:S01]  /*74e0*/  HMMA.16816.F32 R188, R172, R178, R188 ;  /* 0x000000b2acbc723c */ /* 0x000fe200000018bc */
[----:B------:R-:W3:Y:S04]  /*74f0*/  LDSM.16.M88.4 R176, [R231+0xc800] ;  /* 0x00c80000e7b0783b */ /* 0x000ee80000000200 */
[----:B------:R-:W4:Y:S01]  /*7500*/  LDSM.16.M88.4 R172, [R231+0xd000] ;  /* 0x00d00000e7ac783b */ /* 0x000f220000000200 */
[C---:B--2---:R-:W-:Y:S06]  /*7510*/  HMMA.16816.F32 R32, R200.reuse, R168, R32 ;  /* 0x000000a8c820723c */ /* 0x044fec0000001820 */
[C---:B------:R-:W-:Y:S01]  /*7520*/  HMMA.16816.F32 R28, R200.reuse, R170, R28 ;  /* 0x000000aac81c723c */ /* 0x040fe2000000181c */
[----:B------:R-:W-:Y:S05]  /*7530*/  LDSM.16.M88.4 R168, [R231+0xd800] ;  /* 0x00d80000e7a8783b */ /* 0x000fea0000000200 */
[C---:B-----5:R-:W-:Y:S06]  /*7540*/  HMMA.16816.F32 R24, R200.reuse, R8, R24 ;  /* 0x00000008c818723c */ /* 0x060fec0000001818 */
[C---:B------:R-:W-:Y:S01]  /*7550*/  HMMA.16816.F32 R20, R200.reuse, R10, R20 ;  /* 0x0000000ac814723c */ /* 0x040fe20000001814 */
[----:B------:R-:W-:Y:S05]  /*7560*/  LDSM.16.M88.4 R8, [R233+0x4000] ;  /* 0x00400000e908783b */ /* 0x000fea0000000200 */
[C---:B------:R-:W-:Y:S06]  /*7570*/  HMMA.16816.F32 R16, R200.reuse, R4, R16 ;  /* 0x00000004c810723c */ /* 0x040fec0000001810 */
[----:B------:R-:W-:Y:S01]  /*7580*/  HMMA.16816.F32 R12, R200, R6, R12 ;  /* 0x00000006c80c723c */ /* 0x000fe2000000180c */
[----:B------:R-:W2:Y:S05]  /*7590*/  LDSM.16.M88.4 R4, [R224+0x4000] ;  /* 0x00400000e004783b */ /* 0x000eaa0000000200 */
[C---:B-1----:R-:W-:Y:S06]  /*75a0*/  HMMA.16816.F32 R32, R184.reuse, R180, R32 ;  /* 0x000000b4b820723c */ /* 0x042fec0000001820 */
[----:B------:R-:W-:Y:S06]  /*75b0*/  HMMA.16816.F32 R28, R184, R182, R28 ;  /* 0x000000b6b81c723c */ /* 0x000fec000000181c */
[C---:B------:R-:W-:Y:S06]  /*75c0*/  HMMA.16816.F32 R192, R200.reuse, R196, R192 ;  /* 0x000000c4c8c0723c */ /* 0x040fec00000018c0 */
[----:B------:R-:W-:Y:S01]  /*75d0*/  HMMA.16816.F32 R188, R200, R198, R188 ;  /* 0x000000c6c8bc723c */ /* 0x000fe200000018bc */
[----:B------:R-:W1:Y:S04]  /*75e0*/  LDSM.16.M88.4 R196, [R224+0x5000] ;  /* 0x00500000e0c4783b */ /* 0x000e680000000200 */
[----:B------:R-:W-:Y:S01]  /*75f0*/  LDSM.16.M88.4 R200, [R224+0x4800] ;  /* 0x00480000e0c8783b */ /* 0x000fe20000000200 */
[C---:B---3--:R-:W-:Y:S06]  /*7600*/  HMMA.16816.F32 R24, R184.reuse, R176, R24 ;  /* 0x000000b0b818723c */ /* 0x048fec0000001818 */
[C---:B------:R-:W-:Y:S01]  /*7610*/  HMMA.16816.F32 R20, R184.reuse, R178, R20 ;  /* 0x000000b2b814723c */ /* 0x040fe20000001814 */
[----:B------:R-:W-:Y:S05]  /*7620*/  LDSM.16.M88.4 R176, [R238+0x6000] ;  /* 0x00600000eeb0783b */ /* 0x000fea0000000200 */
[----:B----4-:R-:W-:Y:S01]  /*7630*/  HMMA.16816.F32 R180, R184, R172, R16 ;  /* 0x000000acb8b4723c */ /* 0x010fe20000001810 */
[----:B------:R-:W3:Y:S05]  /*7640*/  LDSM.16.M88.4 R16, [R237+0xe000] ;  /* 0x00e00000ed10783b */ /* 0x000eea0000000200 */
[----:B--2---:R-:W-:Y:S06]  /*7650*/  HMMA.16816.F32 R32, R8, R4, R32 ;  /* 0x000000040820723c */ /* 0x004fec0000001820 */
[C---:B------:R-:W-:Y:S01]  /*7660*/  HMMA.16816.F32 R12, R184.reuse, R174, R12 ;  /* 0x000000aeb80c723c */ /* 0x040fe2000000180c */
[----:B------:R-:W-:Y:S05]  /*7670*/  LDSM.16.M88.4 R172, [R236+0x6000] ;  /* 0x00600000ecac783b */ /* 0x000fea0000000200 */
[C---:B------:R-:W-:Y:S06]  /*7680*/  HMMA.16816.F32 R192, R184.reuse, R168, R192 ;  /* 0x000000a8b8c0723c */ /* 0x040fec00000018c0 */
[----:B------:R-:W-:Y:S01]  /*7690*/  HMMA.16816.F32 R188, R184, R170, R188 ;  /* 0x000000aab8bc723c */ /* 0x000fe200000018bc */
[----:B------:R-:W2:Y:S04]  /*76a0*/  LDSM.16.M88.4 R168, [R215] ;  /* 0x00000000d7a8783b */ /* 0x000ea80000000200 */
[----:B------:R-:W-:Y:S01]  /*76b0*/  LDSM.16.M88.4 R184, [R234+0x6000] ;  /* 0x00600000eab8783b */ /* 0x000fe20000000200 */
[C---:B------:R-:W-:Y:S03]  /*76c0*/  HMMA.16816.F32 R28, R8.reuse, R6, R28 ;  /* 0x00000006081c723c */ /* 0x040fe6000000181c */
[----:B------:R-:W4:Y:S03]  /*76d0*/  LDSM.16.M88.4 R4, [R224+0x5800] ;  /* 0x00580000e004783b */ /* 0x000f260000000200 */
[----:B-1----:R-:W-:Y:S06]  /*76e0*/  HMMA.16816.F32 R180, R8, R196, R180 ;  /* 0x000000c408b4723c */ /* 0x002fec00000018b4 */
[----:B---3--:R-:W-:Y:S06]  /*76f0*/  HMMA.16816.F32 R32, R176, R16, R32 ;  /* 0x00000010b020723c */ /* 0x008fec0000001820 */
[C---:B------:R-:W-:Y:S01]  /*7700*/  HMMA.16816.F32 R196, R8.reuse, R198, R12 ;  /* 0x000000c608c4723c */ /* 0x040fe2000000180c */
[----:B------:R-:W1:Y:S05]  /*7710*/  LDSM.16.M88.4 R12, [R231+0xe000] ;  /* 0x00e00000e70c783b */ /* 0x000e6a0000000200 */
[C---:B------:R-:W-:Y:S06]  /*7720*/  HMMA.16816.F32 R24, R8.reuse, R200, R24 ;  /* 0x000000c80818723c */ /* 0x040fec0000001818 */
[----:B------:R-:W-:Y:S01]  /*7730*/  HMMA.16816.F32 R20, R8, R202, R20 ;  /* 0x000000ca0814723c */ /* 0x000fe20000001814 */
[----:B------:R-:W3:Y:S05]  /*7740*/  LDSM.16.M88.4 R200, [R237+0xe800] ;  /* 0x00e80000edc8783b */ /* 0x000eea0000000200 */
[----:B--2---:R-:W-:Y:S06]  /*7750*/  HMMA.16816.F32 R32, R172, R168, R32 ;  /* 0x000000a8ac20723c */ /* 0x004fec0000001820 */
[----:B------:R-:W-:Y:S01]  /*7760*/  HMMA.16816.F32 R28, R176, R18, R28 ;  /* 0x00000012b01c723c */ /* 0x000fe2000000181c */
[----:B------:R-:W2:Y:S05]  /*7770*/  LDSM.16.M88.4 R16, [R214] ;  /* 0x00000000d610783b */ /* 0x000eaa0000000200 */
[C---:B----4-:R-:W-:Y:S06]  /*7780*/  HMMA.16816.F32 R192, R8.reuse, R4, R192 ;  /* 0x0000000408c0723c */ /* 0x050fec00000018c0 */
[----:B------:R-:W-:Y:S01]  /*7790*/  HMMA.16816.F32 R188, R8, R6, R188 ;  /* 0x0000000608bc723c */ /* 0x000fe200000018bc */
[----:B------:R-:W-:Y:S04]  /*77a0*/  LDSM.16.M88.4 R8, [R233+0x6000] ;  /* 0x00600000e908783b */ /* 0x000fe80000000200 */
[----:B------:R-:W4:Y:S01]  /*77b0*/  LDSM.16.M88.4 R4, [R224+0x6000] ;  /* 0x00600000e004783b */ /* 0x000f220000000200 */
[----:B-1----:R-:W-:Y:S06]  /*77c0*/  HMMA.16816.F32 R32, R184, R12, R32 ;  /* 0x0000000cb820723c */ /* 0x002fec0000001820 */
[----:B------:R-:W-:Y:S01]  /*77d0*/  HMMA.16816.F32 R28, R172, R170, R28 ;  /* 0x000000aaac1c723c */ /* 0x000fe2000000181c */
[----:B------:R-:W1:Y:S05]  /*77e0*/  LDSM.16.M88.4 R168, [R237+0xf000] ;  /* 0x00f00000eda8783b */ /* 0x000e6a0000000200 */
[C---:B---3--:R-:W-:Y:S06]  /*77f0*/  HMMA.16816.F32 R24, R176.reuse, R200, R24 ;  /* 0x000000c8b018723c */ /* 0x048fec0000001818 */
[----:B------:R-:W-:Y:S01]  /*7800*/  HMMA.16816.F32 R200, R176, R202, R20 ;  /* 0x000000cab0c8723c */ /* 0x000fe20000001814 */
[----:B------:R-:W3:Y:S11]  /*7810*/  LDSM.16.M88.4 R20, [R231+0xe800] ;  /* 0x00e80000e714783b */ /* 0x000ef60000000200 */
[----:B------:R-:W-:Y:S01]  /*7820*/  HMMA.16816.F32 R28, R184, R14, R28 ;  /* 0x0000000eb81c723c */ /* 0x000fe2000000181c */
[----:B------:R-:W-:Y:S05]  /*7830*/  LDSM.16.M88.4 R12, [R213] ;  /* 0x00000000d50c783b */ /* 0x000fea0000000200 */
[----:B--2---:R-:W-:Y:S06]  /*7840*/  HMMA.16816.F32 R24, R172, R16, R24 ;  /* 0x00000010ac18723c */ /* 0x004fec0000001818 */
[----:B----4-:R-:W-:Y:S06]  /*7850*/  HMMA.16816.F32 R32, R8, R4, R32 ;  /* 0x000000040820723c */ /* 0x010fec0000001820 */
[----:B------:R-:W-:Y:S01]  /*7860*/  HMMA.16816.F32 R200, R172, R18, R200 ;  /* 0x00000012acc8723c */ /* 0x000fe200000018c8 */
[----:B------:R-:W2:Y:S05]  /*7870*/  LDSM.16.M88.4 R16, [R224+0x6800] ;  /* 0x00680000e010783b */ /* 0x000eaa0000000200 */
[----:B-1----:R-:W-:Y:S06]  /*7880*/  HMMA.16816.F32 R180, R176, R168, R180 ;  /* 0x000000a8b0b4723c */ /* 0x002fec00000018b4 */
[----:B---3--:R-:W-:Y:S06]  /*7890*/  HMMA.16816.F32 R24, R184, R20, R24 ;  /* 0x00000014b818723c */ /* 0x008fec0000001818 */
[----:B------:R-:W-:Y:S01]  /*78a0*/  FMUL.FTZ R33, R33, UR24 ;  /* 0x0000001821217c20 */ /* 0x000fe20008410000 */
[----:B------:R-:W-:Y:S01]  /*78b0*/  FMUL.FTZ R0, R32, UR24 ;  /* 0x0000001820007c20 */ /* 0x000fe20008410000 */
[----:B------:R-:W-:Y:S01]  /*78c0*/  FMUL.FTZ R2, R34, UR24 ;  /* 0x0000001822027c20 */ /* 0x000fe20008410000 */
[----:B------:R-:W-:Y:S01]  /*78d0*/  FMUL.FTZ R169, R35, UR24 ;  /* 0x0000001823a97c20 */ /* 0x000fe20008410000 */
[----:B------:R1:W-:Y:S01]  /*78e0*/  MUFU.TANH R168, R33 ;  /* 0x0000002100a87308 */ /* 0x0003e20000002400 */
[----:B------:R-:W-:Y:S06]  /*78f0*/  HMMA.16816.F32 R196, R176, R170, R196 ;  /* 0x000000aab0c4723c */ /* 0x000fec00000018c4 */
[----:B------:R-:W-:Y:S01]  /*7900*/  HMMA.16816.F32 R200, R184, R22, R200 ;  /* 0x00000016b8c8723c */ /* 0x000fe200000018c8 */
[----:B------:R-:W-:Y:S01]  /*7910*/  LDSM.16.M88.4 R20, [R212] ;  /* 0x00000000d414783b */ /* 0x000fe20000000200 */
[----:B------:R-:W3:Y:S04]  /*7920*/  MUFU.TANH R169, R169 ;  /* 0x000000a900a97308 */ /* 0x000ee80000002400 */
[C---:B------:R-:W-:Y:S01]  /*7930*/  HMMA.16816.F32 R28, R8.reuse, R6, R28 ;  /* 0x00000006081c723c */ /* 0x040fe2000000181c */
[----:B------:R-:W4:Y:S03]  /*7940*/  LDSM.16.M88.4 R4, [R231+0xf000] ;  /* 0x00f00000e704783b */ /* 0x000f260000000200 */
[----:B------:R-:W-:Y:S01]  /*7950*/  MUFU.TANH R0, R0 ;  /* 0x0000000000007308 */ /* 0x000fe20000002400 */
[----:B-1----:R-:W1:Y:S01]  /*7960*/  LDSM.16.M88.4 R32, [R237+0xf800] ;  /* 0x00f80000ed20783b */ /* 0x002e620000000200 */
[----:B--2---:R-:W-:Y:S06]  /*7970*/  HMMA.16816.F32 R24, R8, R16, R24 ;  /* 0x000000100818723c */ /* 0x004fec0000001818 */
[C---:B------:R-:W-:Y:S01]  /*7980*/  HMMA.16816.F32 R180, R172.reuse, R12, R180 ;  /* 0x0000000cacb4723c */ /* 0x040fe200000018b4 */
[----:B------:R-:W-:Y:S05]  /*7990*/  MUFU.TANH R2, R2 ;  /* 0x0000000200027308 */ /* 0x000fea0000002400 */
[----:B------:R-:W-:Y:S01]  /*79a0*/  HMMA.16816.F32 R196, R172, R14, R196 ;  /* 0x0000000eacc4723c */ /* 0x000fe200000018c4 */
[----:B------:R-:W2:Y:S05]  /*79b0*/  LDSM.16.M88.4 R12, [R224+0x7000] ;  /* 0x00700000e00c783b */ /* 0x000eaa0000000200 */
[----:B------:R-:W-:Y:S01]  /*79c0*/  HMMA.16816.F32 R200, R8, R18, R200 ;  /* 0x0000001208c8723c */ /* 0x000fe200000018c8 */
[----:B------:R-:W5:Y:S01]  /*79d0*/  LDSM.16.M88.4 R16, [R231+0xf800] ;  /* 0x00f80000e710783b */ /* 0x000f620000000200 */
[----:B------:R-:W-:Y:S01]  /*79e0*/  FMUL.FTZ R28, R28, UR24 ;  /* 0x000000181c1c7c20 */ /* 0x000fe20008410000 */
[----:B------:R-:W-:Y:S01]  /*79f0*/  FMUL.FTZ R30, R30, UR24 ;  /* 0x000000181e1e7c20 */ /* 0x000fe20008410000 */
[----:B------:R-:W-:Y:S01]  /*7a00*/  FMUL.FTZ R29, R29, UR24 ;  /* 0x000000181d1d7c20 */ /* 0x000fe20008410000 */
[----:B------:R-:W-:Y:S01]  /*7a10*/  FMUL.FTZ R31, R31, UR24 ;  /* 0x000000181f1f7c20 */ /* 0x000fe20008410000 */
[----:B------:R-:W-:Y:S01]  /*7a20*/  FMUL.FTZ R26, R26, UR24 ;  /* 0x000000181a1a7c20 */ /* 0x000fe20008410000 */
[----:B------:R-:W-:Y:S01]  /*7a30*/  FMUL.FTZ R24, R24, UR24 ;  /* 0x0000001818187c20 */ /* 0x000fe20008410000 */
[----:B------:R-:W3:Y:S01]  /*7a40*/  MUFU.TANH R28, R28 ;  /* 0x0000001c001c7308 */ /* 0x000ee20000002400 */
[----:B------:R-:W-:-:S07]  /*7a50*/  FMUL.FTZ R25, R25, UR24 ;  /* 0x0000001819197c20 */ /* 0x000fce0008410000 */
[----:B------:R-:W3:Y:S01]  /*7a60*/  MUFU.TANH R30, R30 ;  /* 0x0000001e001e7308 */ /* 0x000ee20000002400 */
[----:B----4-:R-:W-:Y:S06]  /*7a70*/  HMMA.16816.F32 R180, R184, R4, R180 ;  /* 0x00000004b8b4723c */ /* 0x010fec00000018b4 */
[C---:B-1----:R-:W-:Y:S01]  /*7a80*/  HMMA.16816.F32 R192, R176.reuse, R32, R192 ;  /* 0x00000020b0c0723c */ /* 0x042fe200000018c0 */
[----:B------:R1:W-:Y:S05]  /*7a90*/  MUFU.TANH R32, R26 ;  /* 0x0000001a00207308 */ /* 0x0003ea0000002400 */
[----:B------:R-:W-:Y:S01]  /*7aa0*/  HMMA.16816.F32 R188, R176, R34, R188 ;  /* 0x00000022b0bc723c */ /* 0x000fe200000018bc */
[----:B------:R-:W-:-:S02]  /*7ab0*/  FMUL.FTZ R33, R202, UR24 ;  /* 0x00000018ca217c20 */ /* 0x000fc40008410000 */
[----:B------:R-:W4:Y:S03]  /*7ac0*/  MUFU.TANH R29, R29 ;  /* 0x0000001d001d7308 */ /* 0x000f260000002400 */
[----:B------:R-:W-:Y:S01]  /*7ad0*/  HMMA.16816.F32 R196, R184, R6, R196 ;  /* 0x00000006b8c4723c */ /* 0x000fe200000018c4 */
[----:B------:R-:W3:Y:S01]  /*7ae0*/  LDSM.16.M88.4 R4, [R224+0x7800] ;  /* 0x00780000e004783b */ /* 0x000ee20000000200 */
[----:B------:R-:W-:-:S04]  /*7af0*/  DEPBAR.LE SB0, 0x0 ;  /* 0x000080000000791a */ /* 0x000fc80000000000 */
[----:B-1----:R-:W-:Y:S01]  /*7b00*/  FMUL.FTZ R26, R27, UR24 ;  /* 0x000000181b1a7c20 */ /* 0x002fe20008410000 */
[----:B--2---:R-:W-:Y:S01]  /*7b10*/  HMMA.16816.F32 R180, R8, R12, R180 ;  /* 0x0000000c08b4723c */ /* 0x004fe200000018b4 */
[----:B------:R-:W1:Y:S01]  /*7b20*/  S2R R27, SR_TID.X ;  /* 0x00000000001b7919 */ /* 0x000e620000002100 */
[----:B------:R-:W2:Y:S04]  /*7b30*/  MUFU.TANH R31, R31 ;  /* 0x0000001f001f7308 */ /* 0x000ea80000002400 */
[C---:B------:R-:W-:Y:S01]  /*7b40*/  HMMA.16816.F32 R192, R172.reuse, R20, R192 ;  /* 0x00000014acc0723c */ /* 0x040fe200000018c0 */
[----:B------:R-:W-:Y:S01]  /*7b50*/  FMUL.FTZ R12, R200, UR24 ;  /* 0x00000018c80c7c20 */ /* 0x000fe20008410000 */
[----:B------:R-:W-:Y:S02]  /*7b60*/  FMUL.FTZ R13, R201, UR24 ;  /* 0x00000018c90d7c20 */ /* 0x000fe40008410000 */
[----:B------:R-:W2:Y:S02]  /*7b70*/  MUFU.TANH R26, R26 ;  /* 0x0000001a001a7308 */ /* 0x000ea40000002400 */
[----:B------:R-:W-:Y:S01]  /*7b80*/  HMMA.16816.F32 R188, R172, R22, R188 ;  /* 0x00000016acbc723c */ /* 0x000fe200000018bc */
[----:B------:R-:W-:-:S05]  /*7b90*/  FMUL.FTZ R21, R203, UR24 ;  /* 0x00000018cb157c20 */ /* 0x000fca0008410000 */
[----:B------:R-:W-:Y:S01]  /*7ba0*/  HMMA.16816.F32 R196, R8, R14, R196 ;  /* 0x0000000e08c4723c */ /* 0x000fe200000018c4 */
[----:B------:R-:W2:Y:S05]  /*7bb0*/  MUFU.TANH R12, R12 ;  /* 0x0000000c000c7308 */ /* 0x000eaa0000002400 */
[----:B------:R-:W-:Y:S01]  /*7bc0*/  FMUL.FTZ R20, R180, UR24 ;  /* 0x00000018b4147c20 */ /* 0x000fe20008410000 */
[----:B------:R-:W-:Y:S02]  /*7bd0*/  IMAD.U32 R14, RZ, RZ, UR23 ;  /* 0x00000017ff0e7e24 */ /* 0x000fe4000f8e00ff */
[----:B------:R-:W-:Y:S01]  /*7be0*/  FMUL.FTZ R182, R182, UR24 ;  /* 0x00000018b6b67c20 */ /* 0x000fe20008410000 */
[----:B------:R-:W2:Y:S01]  /*7bf0*/  MUFU.TANH R33, R33 ;  /* 0x0000002100217308 */ /* 0x000ea20000002400 */
[----:B------:R-:W-:Y:S01]  /*7c00*/  FMUL.FTZ R181, R181, UR24 ;  /* 0x00000018b5b57c20 */ /* 0x000fe20008410000 */
[----:B------:R-:W-:Y:S01]  /*7c10*/  FMUL.FTZ R183, R183, UR24 ;  /* 0x00000018b7b77c20 */ /* 0x000fe20008410000 */
[----:B-----5:R-:W-:Y:S01]  /*7c20*/  HMMA.16816.F32 R192, R184, R16, R192 ;  /* 0x00000010b8c0723c */ /* 0x020fe200000018c0 */
[----:B-1----:R-:W-:-:S04]  /*7c30*/  IMAD.SHL.U32 R27, R27, 0x2, RZ ;  /* 0x000000021b1b7824 */ /* 0x002fc800078e00ff */
[----:B------:R-:W1:Y:S01]  /*7c40*/  MUFU.TANH R24, R24 ;  /* 0x0000001800187308 */ /* 0x000e620000002400 */
[----:B------:R-:W-:Y:S01]  /*7c50*/  HMMA.16816.F32 R188, R184, R18, R188 ;  /* 0x00000012b8bc723c */ /* 0x000fe200000018bc */
[----:B------:R-:W-:-:S04]  /*7c60*/  LOP3.LUT R27, R27, 0x6, RZ, 0xc0, !PT ;  /* 0x000000061b1b7812 */ /* 0x000fc800078ec0ff */
[----:B------:R-:W-:Y:S01]  /*7c70*/  FMUL.FTZ R196, R196, UR24 ;  /* 0x00000018c4c47c20 */ /* 0x000fe20008410000 */
[----:B------:R-:W-:Y:S01]  /*7c80*/  IMAD R14, R14, 0x40, R27 ;  /* 0x000000400e0e7824 */ /* 0x000fe200078e021b */
[----:B------:R-:W5:Y:S01]  /*7c90*/  MUFU.TANH R25, R25 ;  /* 0x0000001900197308 */ /* 0x000f620000002400 */
[----:B------:R-:W-:Y:S01]  /*7ca0*/  FMUL.FTZ R198, R198, UR24 ;  /* 0x00000018c6c67c20 */ /* 0x000fe20008410000 */
[----:B------:R-:W-:Y:S01]  /*7cb0*/  FMUL.FTZ R199, R199, UR24 ;  /* 0x00000018c7c77c20 */ /* 0x000fe20008410000 */
[C---:B------:R-:W-:Y:S02]  /*7cc0*/  VIADD R15, R14.reuse, 0x1 ;  /* 0x000000010e0f7836 */ /* 0x040fe40000000000 */
[----:B------:R-:W-:Y:S01]  /*7cd0*/  FMUL.FTZ R197, R197, UR24 ;  /* 0x00000018c5c57c20 */ /* 0x000fe20008410000 */
[C---:B------:R-:W-:Y:S02]  /*7ce0*/  VIADD R16, R14.reuse, 0x8 ;  /* 0x000000080e107836 */ /* 0x040fe40000000000 */
[C---:B------:R-:W-:Y:S01]  /*7cf0*/  VIADD R18, R14.reuse, 0x18 ;  /* 0x000000180e127836 */ /* 0x040fe20000000000 */
[CC--:B------:R-:W-:Y:S01]  /*7d00*/  ISETP.GE.AND P5, PT, R15.reuse, R204.reuse, PT ;  /* 0x000000cc0f00720c */ /* 0x0c0fe20003fa6270 */
[----:B------:R-:W5:Y:S01]  /*7d10*/  MUFU.TANH R20, R20 ;  /* 0x0000001400147308 */ /* 0x000f620000002400 */
[C---:B---3--:R-:W-:Y:S01]  /*7d20*/  HMMA.16816.F32 R192, R8.reuse, R4, R192 ;  /* 0x0000000408c0723c */ /* 0x048fe200000018c0 */
[-C--:B------:R-:W-:Y:S01]  /*7d30*/  ISETP.GE.AND P2, PT, R15, R167.reuse, PT ;  /* 0x000000a70f00720c */ /* 0x080fe20003f46270 */
[----:B------:R-:W-:Y:S01]  /*7d40*/  VIADD R15, R14, 0x9 ;  /* 0x000000090e0f7836 */ /* 0x000fe20000000000 */
[-C--:B------:R-:W-:Y:S01]  /*7d50*/  ISETP.GE.AND P6, PT, R16, R204.reuse, PT ;  /* 0x000000cc1000720c */ /* 0x080fe20003fc6270 */
[C---:B------:R-:W-:Y:S01]  /*7d60*/  VIADD R19, R14.reuse, 0x19 ;  /* 0x000000190e137836 */ /* 0x040fe20000000000 */
[----:B------:R-:W-:Y:S01]  /*7d70*/  FSEL R169, R169, -INF , !P2 ;  /* 0xff800000a9a97808 */ /* 0x000fe20005000000 */
[----:B------:R-:W-:Y:S01]  /*7d80*/  HMMA.16816.F32 R188, R8, R6, R188 ;  /* 0x0000000608bc723c */ /* 0x000fe200000018bc */
[----:B------:R-:W-:Y:S01]  /*7d90*/  VIADD R4, R14, 0x10 ;  /* 0x000000100e047836 */ /* 0x000fe20000000000 */
[C---:B------:R-:W-:Y:S01]  /*7da0*/  ISETP.GE.AND P1, PT, R15.reuse, R204, PT ;  /* 0x000000cc0f00720c */ /* 0x040fe20003f26270 */
[----:B------:R-:W3:Y:S01]  /*7db0*/  MUFU.TANH R202, R182 ;  /* 0x000000b600ca7308 */ /* 0x000ee20000002400 */
[----:B------:R-:W-:-:S02]  /*7dc0*/  ISETP.GE.AND P3, PT, R15, R167, PT ;  /* 0x000000a70f00720c */ /* 0x000fc40003f66270 */
[----:B------:R-:W-:Y:S01]  /*7dd0*/  FSEL R15, R168, -INF , !P5 ;  /* 0xff800000a80f7808 */ /* 0x000fe20006800000 */
[----:B------:R-:W-:Y:S01]  /*7de0*/  VIADD R7, R14, 0x21 ;  /* 0x000000210e077836 */ /* 0x000fe20000000000 */
[----:B------:R-:W-:Y:S01]  /*7df0*/  ISETP.GE.AND P5, PT, R4, R204, PT ;  /* 0x000000cc0400720c */ /* 0x000fe20003fa6270 */
[----:B------:R-:W-:Y:S01]  /*7e00*/  VIADD R8, R14, 0x20 ;  /* 0x000000200e087836 */ /* 0x000fe20000000000 */
[-C--:B------:R-:W-:Y:S01]  /*7e10*/  ISETP.GE.AND P2, PT, R4, R167.reuse, PT ;  /* 0x000000a70400720c */ /* 0x080fe20003f46270 */
[----:B------:R-:W-:Y:S01]  /*7e20*/  VIADD R4, R14, 0x11 ;  /* 0x000000110e047836 */ /* 0x000fe20000000000 */
[----:B------:R-:W-:Y:S01]  /*7e30*/  ISETP.GE.AND P4, PT, R16, R167, PT ;  /* 0x000000a71000720c */ /* 0x000fe20003f86270 */
[----:B------:R-:W3:Y:S01]  /*7e40*/  MUFU.TANH R13, R13 ;  /* 0x0000000d000d7308 */ /* 0x000ee20000002400 */
[----:B------:R-:W-:Y:S02]  /*7e50*/  FSEL R17, R28, -INF , !P6 ;  /* 0xff8000001c117808 */ /* 0x000fe40007000000 */
[----:B------:R-:W-:-:S02]  /*7e60*/  FSEL R5, R30, -INF , !P4 ;  /* 0xff8000001e057808 */ /* 0x000fc40006000000 */
[-C--:B------:R-:W-:Y:S01]  /*7e70*/  ISETP.GE.AND P6, PT, R4, R204.reuse, PT ;  /* 0x000000cc0400720c */ /* 0x080fe20003fc6270 */
[----:B------:R-:W-:Y:S01]  /*7e80*/  FMUL.FTZ R192, R192, UR24 ;  /* 0x00000018c0c07c20 */ /* 0x000fe20008410000 */
[-C--:B------:R-:W-:Y:S01]  /*7e90*/  ISETP.GE.AND P4, PT, R4, R167.reuse, PT ;  /* 0x000000a70400720c */ /* 0x080fe20003f86270 */
[----:B------:R-:W3:Y:S01]  /*7ea0*/  MUFU.TANH R21, R21 ;  /* 0x0000001500157308 */ /* 0x000ee20000002400 */
[----:B----4-:R-:W-:Y:S01]  /*7eb0*/  FSEL R16, R29, -INF , !P1 ;  /* 0xff8000001d107808 */ /* 0x010fe20004800000 */
[----:B------:R-:W-:Y:S01]  /*7ec0*/  FMUL.FTZ R6, R193, UR24 ;  /* 0x00000018c1067c20 */ /* 0x000fe20008410000 */
[----:B--2---:R-:W-:Y:S01]  /*7ed0*/  FSEL R4, R31, -INF , !P3 ;  /* 0xff8000001f047808 */ /* 0x004fe20005800000 */
[----:B------:R-:W-:Y:S01]  /*7ee0*/  FMUL.FTZ R187, R188, UR24 ;  /* 0x00000018bcbb7c20 */ /* 0x000fe20008410000 */
[----:B------:R-:W-:Y:S01]  /*7ef0*/  ISETP.GE.AND P1, PT, R18, R204, PT ;  /* 0x000000cc1200720c */ /* 0x000fe20003f26270 */
[----:B------:R-:W-:Y:S01]  /*7f00*/  FMUL.FTZ R185, R194, UR24 ;  /* 0x00000018c2b97c20 */ /* 0x000fe20008410000 */
[----:B------:R-:W-:Y:S01]  /*7f10*/  ISETP.GE.AND P3, PT, R18, R167, PT ;  /* 0x000000a71200720c */ /* 0x000fe20003f66270 */
[----:B------:R-:W2:Y:S01]  /*7f20*/  MUFU.TANH R205, R196 ;  /* 0x000000c400cd7308 */ /* 0x000ea20000002400 */
[----:B------:R-:W-:Y:S01]  /*7f30*/  FSEL R30, R26, -INF , !P4 ;  /* 0xff8000001a1e7808 */ /* 0x000fe20006000000 */
[----:B------:R-:W-:Y:S01]  /*7f40*/  FMUL.FTZ R184, R195, UR24 ;  /* 0x00000018c3b87c20 */ /* 0x000fe20008410000 */
[----:B------:R-:W-:Y:S01]  /*7f50*/  FSEL R26, R12, -INF , !P1 ;  /* 0xff8000000c1a7808 */ /* 0x000fe20004800000 */
[----:B------:R-:W-:Y:S01]  /*7f60*/  FMUL.FTZ R186, R189, UR24 ;  /* 0x00000018bdba7c20 */ /* 0x000fe20008410000 */
[----:B------:R-:W-:-:S02]  /*7f70*/  FSEL R29, R33, -INF , !P3 ;  /* 0xff800000211d7808 */ /* 0x000fc40005800000 */
[----:B-1----:R-:W-:Y:S01]  /*7f80*/  FSEL R27, R24, -INF , !P5 ;  /* 0xff800000181b7808 */ /* 0x002fe20006800000 */
[----:B------:R-:W1:Y:S01]  /*7f90*/  MUFU.TANH R200, R198 ;  /* 0x000000c600c87308 */ /* 0x000e620000002400 */
[----:B-----5:R-:W-:Y:S02]  /*7fa0*/  FSEL R31, R25, -INF , !P6 ;  /* 0xff800000191f7808 */ /* 0x020fe40007000000 */
[CC--:B------:R-:W-:Y:S02]  /*7fb0*/  ISETP.GE.AND P1, PT, R7.reuse, R204.reuse, PT ;  /* 0x000000cc0700720c */ /* 0x0c0fe40003f26270 */
[----:B------:R-:W-:Y:S01]  /*7fc0*/  ISETP.GE.AND P3, PT, R7, R167, PT ;  /* 0x000000a70700720c */ /* 0x000fe20003f66270 */
[----:B------:R-:W-:Y:S01]  /*7fd0*/  VIADD R7, R14, 0x29 ;  /* 0x000000290e077836 */ /* 0x000fe20000000000 */
[----:B------:R-:W-:Y:S01]  /*7fe0*/  FSEL R24, R32, -INF , !P2 ;  /* 0xff80000020187808 */ /* 0x000fe20005000000 */
[----:B------:R4:W5:Y:S01]  /*7ff0*/  MUFU.TANH R206, R181 ;  /* 0x000000b500ce7308 */ /* 0x0009620000002400 */
[----:B------:R-:W-:-:S02]  /*8000*/  ISETP.GE.AND P6, PT, R8, R204, PT ;  /* 0x000000cc0800720c */ /* 0x000fc40003fc6270 */
[-C--:B------:R-:W-:Y:S01]  /*8010*/  ISETP.GE.AND P4, PT, R8, R167.reuse, PT ;  /* 0x000000a70800720c */ /* 0x080fe20003f86270 */
[----:B------:R-:W-:Y:S01]  /*8020*/  VIADD R8, R14, 0x28 ;  /* 0x000000280e087836 */ /* 0x000fe20000000000 */
[C---:B------:R-:W-:Y:S02]  /*8030*/  ISETP.GE.AND P5, PT, R19.reuse, R204, PT ;  /* 0x000000cc1300720c */ /* 0x040fe40003fa6270 */
[----:B------:R-:W-:Y:S01]  /*8040*/  ISETP.GE.AND P2, PT, R19, R167, PT ;  /* 0x000000a71300720c */ /* 0x000fe20003f46270 */
[----:B------:R-:W-:Y:S01]  /*8050*/  MUFU.TANH R18, R192 ;  /* 0x000000c000127308 */ /* 0x000fe20000002400 */
[----:B------:R-:W-:Y:S02]  /*8060*/  FSEL R168, R20, -INF , !P6 ;  /* 0xff80000014a87808 */ /* 0x000fe40007000000 */
[----:B---3--:R-:W-:Y:S02]  /*8070*/  FSEL R202, R202, -INF , !P4 ;  /* 0xff800000caca7808 */ /* 0x008fe40006000000 */
[----:B------:R-:W-:-:S02]  /*8080*/  FSEL R25, R13, -INF , !P5 ;  /* 0xff8000000d197808 */ /* 0x000fc40006800000 */
[----:B------:R-:W-:Y:S01]  /*8090*/  FSEL R28, R21, -INF , !P2 ;  /* 0xff800000151c7808 */ /* 0x000fe20005000000 */
[----:B------:R-:W-:Y:S01]  /*80a0*/  MUFU.TANH R187, R187 ;  /* 0x000000bb00bb7308 */ /* 0x000fe20000002400 */
[-C--:B------:R-:W-:Y:S01]  /*80b0*/  ISETP.GE.AND P6, PT, R7, R204.reuse, PT ;  /* 0x000000cc0700720c */ /* 0x080fe20003fc6270 */
[----:B----4-:R-:W-:Y:S01]  /*80c0*/  FMUL.FTZ R181, R191, UR24 ;  /* 0x00000018bfb57c20 */ /* 0x010fe20008410000 */
[-C--:B------:R-:W-:Y:S01]  /*80d0*/  ISETP.GE.AND P4, PT, R7, R167.reuse, PT ;  /* 0x000000a70700720c */ /* 0x080fe20003f86270 */
[----:B------:R-:W-:Y:S01]  /*80e0*/  VIADD R7, R14, 0x31 ;  /* 0x000000310e077836 */ /* 0x000fe20000000000 */
[C---:B------:R-:W-:Y:S02]  /*80f0*/  ISETP.GE.AND P5, PT, R8.reuse, R204, PT ;  /* 0x000000cc0800720c */ /* 0x040fe40003fa6270 */
[----:B------:R-:W-:Y:S01]  /*8100*/  ISETP.GE.AND P2, PT, R8, R167, PT ;  /* 0x000000a70800720c */ /* 0x000fe20003f46270 */
[----:B------:R-:W-:Y:S01]  /*8110*/  VIADD R8, R14, 0x30 ;  /* 0x000000300e087836 */ /* 0x000fe20000000000 */
[----:B------:R-:W3:Y:S01]  /*8120*/  MUFU.TANH R203, R197 ;  /* 0x000000c500cb7308 */ /* 0x000ee20000002400 */
[----:B--2---:R-:W-:-:S02]  /*8130*/  FSEL R205, R205, -INF , !P5 ;  /* 0xff800000cdcd7808 */ /* 0x004fc40006800000 */
[----:B-1----:R-:W-:Y:S02]  /*8140*/  FSEL R200, R200, -INF , !P2 ;  /* 0xff800000c8c87808 */ /* 0x002fe40005000000 */
[----:B-----5:R-:W-:Y:S02]  /*8150*/  FSEL R206, R206, -INF , !P1 ;  /* 0xff800000cece7808 */ /* 0x020fe40004800000 */
[CC--:B------:R-:W-:Y:S01]  /*8160*/  ISETP.GE.AND P5, PT, R7.reuse, R204.reuse, PT ;  /* 0x000000cc0700720c */ /* 0x0c0fe20003fa6270 */
[----:B------:R-:W1:Y:S01]  /*8170*/  MUFU.TANH R199, R199 ;  /* 0x000000c700c77308 */ /* 0x000e620000002400 */
[----:B------:R-:W-:Y:S01]  /*8180*/  ISETP.GE.AND P2, PT, R7, R167, PT ;  /* 0x000000a70700720c */ /* 0x000fe20003f46270 */
[----:B------:R-:W-:Y:S01]  /*8190*/  VIADD R7, R14, 0x38 ;  /* 0x000000380e077836 */ /* 0x000fe20000000000 */
[----:B------:R-:W-:-:S05]  /*81a0*/  ISETP.GE.AND P1, PT, R8, R204, PT ;  /* 0x000000cc0800720c */ /* 0x000fca0003f26270 */
[----:B------:R2:W4:Y:S01]  /*81b0*/  MUFU.TANH R201, R183 ;  /* 0x000000b700c97308 */ /* 0x0005220000002400 */
[----:B---3--:R-:W-:Y:S02]  /*81c0*/  FSEL R203, R203, -INF , !P6 ;  /* 0xff800000cbcb7808 */ /* 0x008fe40007000000 */
[----:B------:R-:W-:-:S04]  /*81d0*/  ISETP.GE.AND P6, PT, R14, R204, PT ;  /* 0x000000cc0e00720c */ /* 0x000fc80003fc6270 */
[----:B------:R-:W-:Y:S01]  /*81e0*/  FSEL R0, R0, -INF , !P6 ;  /* 0xff80000000007808 */ /* 0x000fe20007000000 */
[----:B------:R-:W3:Y:S01]  /*81f0*/  MUFU.TANH R6, R6 ;  /* 0x0000000600067308 */ /* 0x000ee20000002400 */
[----:B-1----:R-:W-:Y:S02]  /*8200*/  FSEL R199, R199, -INF , !P4 ;  /* 0xff800000c7c77808 */ /* 0x002fe40006000000 */
[C---:B------:R-:W-:Y:S01]  /*8210*/  ISETP.GE.AND P4, PT, R14.reuse, R167, PT ;  /* 0x000000a70e00720c */ /* 0x040fe20003f86270 */
[----:B------:R-:W-:-:S03]  /*8220*/  VIADD R14, R14, 0x39 ;  /* 0x000000390e0e7836 */ /* 0x000fc60000000000 */
[----:B------:R-:W-:Y:S01]  /*8230*/  FSEL R2, R2, -INF , !P4 ;  /* 0xff80000002027808 */ /* 0x000fe20006000000 */
[----:B------:R-:W1:Y:S01]  /*8240*/  MUFU.TANH R185, R185 ;  /* 0x000000b900b97308 */ /* 0x000e620000002400 */
[----:B--2---:R-:W-:Y:S01]  /*8250*/  FMUL.FTZ R183, R190, UR24 ;  /* 0x00000018beb77c20 */ /* 0x004fe20008410000 */
[----:B------:R-:W-:Y:S01]  /*8260*/  FSEL R190, R18, -INF , !P1 ;  /* 0xff80000012be7808 */ /* 0x000fe20004800000 */
[----:B------:R-:W-:Y:S01]  /*8270*/  BAR.SYNC.DEFER_BLOCKING 0x0 ;  /* 0x0000000000007b1d */ /* 0x000fe20000010000 */
[----:B------:R-:W-:Y:S02]  /*8280*/  ISETP.GE.AND P1, PT, R7, R204, PT ;  /* 0x000000cc0700720c */ /* 0x000fe40003f26270 */
[----:B----4-:R-:W-:Y:S02]  /*8290*/  FSEL R201, R201, -INF , !P3 ;  /* 0xff800000c9c97808 */ /* 0x010fe40005800000 */
[----:B------:R-:W-:Y:S01]  /*82a0*/  FSEL R187, R187, -INF , !P1 ;  /* 0xff800000bbbb7808 */ /* 0x000fe20004800000 */
[----:B------:R-:W2:Y:S01]  /*82b0*/  MUFU.TANH R184, R184 ;  /* 0x000000b800b87308 */ /* 0x000ea20000002400 */
[----:B------:R-:W-:-:S02]  /*82c0*/  PLOP3.LUT P1, PT, PT, PT, UP0, 0x80, 0x0 ;  /* 0x000000000000781c */ /* 0x000fc40003f2f008 */
[-C--:B------:R-:W-:Y:S02]  /*82d0*/  ISETP.GE.AND P3, PT, R8, R167.reuse, PT ;  /* 0x000000a70800720c */ /* 0x080fe40003f66270 */
[----:B---3--:R-:W-:Y:S02]  /*82e0*/  FSEL R189, R6, -INF , !P5 ;  /* 0xff80000006bd7808 */ /* 0x008fe40006800000 */
[----:B------:R-:W-:Y:S01]  /*82f0*/  ISETP.GE.AND P5, PT, R14, R204, PT ;  /* 0x000000cc0e00720c */ /* 0x000fe20003fa6270 */
[----:B------:R-:W3:Y:S01]  /*8300*/  MUFU.TANH R186, R186 ;  /* 0x000000ba00ba7308 */ /* 0x000ee20000002400 */
[----:B-1----:R-:W-:Y:S02]  /*8310*/  FSEL R185, R185, -INF , !P3 ;  /* 0xff800000b9b97808 */ /* 0x002fe40005800000 */
[----:B------:R-:W-:-:S05]  /*8320*/  ISETP.GE.AND P3, PT, R7, R167, PT ;  /* 0x000000a70700720c */ /* 0x000fca0003f66270 */
[----:B------:R-:W1:Y:S01]  /*8330*/  MUFU.TANH R183, R183 ;  /* 0x000000b700b77308 */ /* 0x000e620000002400 */
[----:B--2---:R-:W-:Y:S02]  /*8340*/  FSEL R184, R184, -INF , !P2 ;  /* 0xff800000b8b87808 */ /* 0x004fe40005000000 */
[----:B------:R-:W-:-:S05]  /*8350*/  ISETP.GE.AND P2, PT, R14, R167, PT ;  /* 0x000000a70e00720c */ /* 0x000fca0003f46270 */
[----:B------:R-:W2:Y:S01]  /*8360*/  MUFU.TANH R181, R181 ;  /* 0x000000b500b57308 */ /* 0x000ea20000002400 */
[----:B---3--:R-:W-:Y:S02]  /*8370*/  FSEL R186, R186, -INF , !P5 ;  /* 0xff800000baba7808 */ /* 0x008fe40006800000 */
[----:B-1----:R-:W-:Y:S02]  /*8380*/  FSEL R183, R183, -INF , !P3 ;  /* 0xff800000b7b77808 */ /* 0x002fe40005800000 */
[----:B--2---:R-:W-:Y:S01]  /*8390*/  FSEL R181, R181, -INF , !P2 ;  /* 0xff800000b5b57808 */ /* 0x004fe20005000000 */
[----:B------:R-:W-:Y:S06]  /*83a0*/  @!P1 BRA `(.L_x_2436) ;  /* 0x0000000400989947 */ /* 0x000fec0003800000 */
[----:B------:R-:W-:Y:S05]  /*83b0*/  @!P0 BRA `(.L_x_2437) ;  /* 0x0000000000f88947 */ /* 0x000fea0003800000 */
[----:B------:R-:W1:Y:S01]  /*83c0*/  LDC R7, c[0x0][0x380] ;  /* 0x0000e000ff077b82 */ /* 0x000e620000000800 */
[----:B------:R-:W-:-:S04]  /*83d0*/  USHF.L.U32 UR4, UR23, 0x6, URZ ;  /* 0x0000000617047899 */ /* 0x000fc8000800063f */
[----:B------:R-:W-:Y:S02]  /*83e0*/  UIADD3 UR5, UR4, -0x40, URZ ;  /* 0xffffffc004057890 */ /* 0x000fe4000fffe03f */
[----:B------:R-:W-:-:S04]  /*83f0*/  MOV R11, UR4 ;  /* 0x00000004000b7c02 */ /* 0x000fc80008000f00 */
[----:B------:R-:W-:Y:S01]  /*8400*/  IMAD.U32 R9, RZ, RZ, UR5 ;  /* 0x00000005ff097e24 */ /* 0x000fe2000f8e00ff */
[----:B------:R-:W-:-:S04]  /*8410*/  IABS R11, R11 ;  /* 0x0000000b000b7213 */ /* 0x000fc80000000000 */
        /* <DEDUP_REMOVED lines=25> */
[C---:B------:R-:W-:Y:S01]  /*85b0*/  LOP3.LUT R6, R7.reuse, UR5, RZ, 0x3c, !PT ;  /* 0x0000000507067c12 */ /* 0x040fe2000f8e3cff */
[----:B------:R-:W-:Y:S01]  /*85c0*/  ULDC.64 UR4, c[0x0][0x230] ;  /* 0x00008c0000047ab9 */ /* 0x000fe20000000a00 */
[----:B------:R-:W-:Y:S02]  /*85d0*/  ISETP.GE.AND P3, PT, R8, RZ, PT ;  /* 0x000000ff0800720c */ /* 0x000fe40003f66270 */
[----:B------:R-:W-:Y:S02]  /*85e0*/  ISETP.GE.AND P1, PT, R6, RZ, PT ;  /* 0x000000ff0600720c */ /* 0x000fe40003f26270 */
[----:B------:R-:W-:Y:S01]  /*85f0*/  ISETP.NE.AND P2, PT, R7, RZ, PT ;  /* 0x000000ff0700720c */ /* 0x000fe20003f45270 */
[----:B------:R-:W-:Y:S01]  /*8600*/  @P6 VIADD R13, R13, 0x1 ;  /* 0x000000010d0d6836 */ /* 0x000fe20000000000 */
[----:B------:R-:W-:Y:S02]  /*8610*/  LOP3.LUT R8, RZ, R7, RZ, 0x33, !PT ;  /* 0x00000007ff087212 */ /* 0x000fe400078e33ff */
[----:B------:R-:W-:Y:S01]  /*8620*/  @P5 IADD3 R12, R12, 0x1, RZ ;  /* 0x000000010c0c5810 */ /* 0x000fe20007ffe0ff */
[----:B------:R-:W-:-:S05]  /*8630*/  IMAD.MOV.U32 R6, RZ, RZ, R13 ;  /* 0x000000ffff067224 */ /* 0x000fca00078e000d */
[----:B------:R-:W-:Y:S01]  /*8640*/  @!P3 IADD3 R6, -R6, RZ, RZ ;  /* 0x000000ff0606b210 */ /* 0x000fe20007ffe1ff */
[----:B------:R-:W-:-:S03]  /*8650*/  @!P1 IMAD.MOV R12, RZ, RZ, -R12 ;  /* 0x000000ffff0c9224 */ /* 0x000fc600078e0a0c */
[C---:B------:R-:W-:Y:S02]  /*8660*/  SEL R6, R8.reuse, R6, !P2 ;  /* 0x0000000608067207 */ /* 0x040fe40005000000 */
[----:B------:R-:W-:-:S03]  /*8670*/  SEL R8, R8, R12, !P2 ;  /* 0x0000000c08087207 */ /* 0x000fc60005000000 */
[----:B------:R-:W-:-:S04]  /*8680*/  IMAD.WIDE R10, R6, 0x4, R244 ;  /* 0x00000004060a7825 */ /* 0x000fc800078e02f4 */
[----:B------:R-:W-:Y:S02]  /*8690*/  IMAD.WIDE R12, R8, 0x4, R244 ;  /* 0x00000004080c7825 */ /* 0x000fe400078e02f4 */
[----:B------:R-:W2:Y:S04]  /*86a0*/  LDG.E R10, desc[UR18][R10.64] ;  /* 0x000000120a0a7981 */ /* 0x000ea8000c1e1900 */
[----:B------:R-:W2:Y:S01]  /*86b0*/  LDG.E R9, desc[UR18][R12.64] ;  /* 0x000000120c097981 */ /* 0x000ea2000c1e1900 */
[----:B------:R-:W-:-:S05]  /*86c0*/  IADD3 R8, R6, -R8, RZ ;  /* 0x8000000806087210 */ /* 0x000fca0007ffe0ff */
[----:B------:R-:W-:-:S05]  /*86d0*/  IMAD R8, R8, R7, -0x40 ;  /* 0xffffffc008087424 */ /* 0x000fca00078e0207 */
[----:B------:R-:W-:-:S05]  /*86e0*/  SHF.R.S32.HI R6, RZ, 0x1f, R8 ;  /* 0x0000001fff067819 */ /* 0x000fca0000011408 */
[----:B------:R-:W-:-:S04]  /*86f0*/  IMAD R6, R6, UR12, RZ ;  /* 0x0000000c06067c24 */ /* 0x000fc8000f8e02ff */
[C---:B------:R-:W-:Y:S02]  /*8700*/  IMAD R6, R8.reuse, UR13, R6 ;  /* 0x0000000d08067c24 */ /* 0x040fe4000f8e0206 */
[----:B--2---:R-:W-:Y:S02]  /*8710*/  IMAD.IADD R9, R9, 0x1, -R10 ;  /* 0x0000000109097824 */ /* 0x004fe400078e0a0a */
[----:B------:R-:W-:-:S03]  /*8720*/  IMAD.WIDE.U32 R10, R8, UR12, RZ ;  /* 0x0000000c080a7c25 */ /* 0x000fc6000f8e00ff */
[----:B------:R-:W-:Y:S02]  /*8730*/  SHF.R.S32.HI R7, RZ, 0x1f, R9 ;  /* 0x0000001fff077819 */ /* 0x000fe40000011409 */
[----:B------:R-:W-:-:S03]  /*8740*/  IADD3 R11, R11, R6, RZ ;  /* 0x000000060b0b7210 */ /* 0x000fc60007ffe0ff */
[----:B------:R-:W-:Y:S02]  /*8750*/  IMAD R7, R7, UR4, RZ ;  /* 0x0000000407077c24 */ /* 0x000fe4000f8e02ff */
[----:B------:R-:W-:-:S04]  /*8760*/  IMAD.WIDE.U32 R10, R9, UR4, R10 ;  /* 0x00000004090a7c25 */ /* 0x000fc8000f8e000a */
[----:B------:R-:W-:-:S04]  /*8770*/  IMAD R7, R9, UR5, R7 ;  /* 0x0000000509077c24 */ /* 0x000fc8000f8e0207 */
[----:B------:R-:W-:Y:S01]  /*8780*/  IMAD.IADD R7, R11, 0x1, R7 ;  /* 0x000000010b077824 */ /* 0x000fe200078e0207 */
[----:B------:R-:W-:Y:S06]  /*8790*/  BRA `(.L_x_2438) ;  /* 0x0000000000107947 */ /* 0x000fec0003800000 */
.L_x_2437:
[----:B------:R-:W-:-:S04]  /*87a0*/  ULEA UR5, -UR12, URZ, 0x6 ;  /* 0x0000003f0c057291 */ /* 0x000fc8000f8e313f */
[----:B------:R-:W-:Y:S02]  /*87b0*/  USHF.R.S32.HI UR4, URZ, 0x1f, UR5 ;  /* 0x0000001f3f047899 */ /* 0x000fe40008011405 */
[----:B------:R-:W-:-:S04]  /*87c0*/  MOV R10, UR5 ;  /* 0x00000005000a7c02 */ /* 0x000fc80008000f00 */
[----:B------:R-:W-:-:S07]  /*87d0*/  MOV R7, UR4 ;  /* 0x0000000400077c02 */ /* 0x000fce0008000f00 */
.L_x_2438:
[----:B------:R-:W-:Y:S01]  /*87e0*/  IADD3 R10, P1, R166, R10, RZ ;  /* 0x0000000aa60a7210 */ /* 0x000fe20007f3e0ff */
[----:B------:R-:W-:Y:S02]  /*87f0*/  USHF.L.U32 UR4, UR12, 0x5, URZ ;  /* 0x000000050c047899 */ /* 0x000fe4000800063f */
[----:B------:R-:W-:Y:S02]  /*8800*/  USHF.L.U64.HI UR5, UR12, 0x5, UR13 ;  /* 0x000000050c057899 */ /* 0x000fe4000801020d */
        /* <DEDUP_REMOVED lines=32> */
.L_x_2436:
[----:B-1----:R-:W-:Y:S01]  /*8a10*/  FMNMX.FTZ R9, R164, R0, !PT ;  /* 0x00000000a4097209 */ /* 0x002fe20007810000 */
        /* <DEDUP_REMOVED lines=51> */
[----:B------:R-:W-:Y:S01]  /*8d50*/  FFMA.FTZ R176, R0, UR17, -R188 ;  /* 0x0000001100b07c23 */ /* 0x000fe200080108bc */
[----:B------:R-:W1:Y:S01]  /*8d60*/  LDSM.16.MT88.4 R16, [R230+0x10000] ;  /* 0x01000000e610783b */ /* 0x000e620000004200 */
[--C-:B------:R-:W-:Y:S01]  /*8d70*/  FFMA.FTZ R179, R4, UR17, -R182.reuse ;  /* 0x0000001104b37c23 */ /* 0x100fe200080108b6 */
[----:B------:R-:W-:Y:S01]  /*8d80*/  FSEL R4, R177, RZ, P1 ;  /* 0x000000ffb1047208 */ /* 0x000fe20000800000 */
[----:B------:R-:W-:Y:S01]  /*8d90*/  FFMA.FTZ R0, R5, UR17, -R182 ;  /* 0x0000001105007c23 */ /* 0x000fe200080108b6 */
[----:B------:R-:W-:Y:S01]  /*8da0*/  FADD.FTZ R5, R164, -R6 ;  /* 0x80000006a4057221 */ /* 0x000fe20000010000 */
[----:B------:R-:W-:Y:S01]  /*8db0*/  FFMA.FTZ R172, R2, UR17, -R182 ;  /* 0x0000001102ac7c23 */ /* 0x000fe200080108b6 */
[----:B------:R-:W-:Y:S01]  /*8dc0*/  FFMA.FTZ R175, R15, UR17, -R188 ;  /* 0x000000110faf7c23 */ /* 0x000fe200080108bc */
[----:B------:R-:W-:Y:S01]  /*8dd0*/  FADD.FTZ R4, R3, -R4 ;  /* 0x8000000403047221 */ /* 0x000fe20000010000 */
[----:B------:R-:W-:Y:S01]  /*8de0*/  FFMA.FTZ R2, R169, UR17, -R182 ;  /* 0x00000011a9027c23 */ /* 0x000fe200080108b6 */
[----:B------:R-:W-:Y:S01]  /*8df0*/  FMUL.FTZ R5, R5, UR17 ;  /* 0x0000001105057c20 */ /* 0x000fe20008410000 */
[----:B------:R-:W-:Y:S01]  /*8e00*/  MUFU.EX2 R176, R176 ;  /* 0x000000b000b07308 */ /* 0x000fe20000000800 */
[----:B------:R-:W-:Y:S01]  /*8e10*/  FMUL.FTZ R3, R4, UR17 ;  /* 0x0000001104037c20 */ /* 0x000fe20008410000 */
[----:B------:R-:W-:Y:S01]  /*8e20*/  LDSM.16.MT88.4 R12, [R228+0x10000] ;  /* 0x01000000e40c783b */ /* 0x000fe20000004200 */
[--C-:B------:R-:W-:Y:S01]  /*8e30*/  FFMA.FTZ R191, R27, UR17, -R188.reuse ;  /* 0x000000111bbf7c23 */ /* 0x100fe200080108bc */
[--C-:B------:R-:W-:Y:S01]  /*8e40*/  FFMA.FTZ R192, R31, UR17, -R188.reuse ;  /* 0x000000111fc07c23 */ /* 0x100fe200080108bc */
[--C-:B------:R-:W-:Y:S01]  /*8e50*/  FFMA.FTZ R193, R26, UR17, -R188.reuse ;  /* 0x000000111ac17c23 */ /* 0x100fe200080108bc */
[----:B------:R-:W-:Y:S01]  /*8e60*/  FFMA.FTZ R194, R25, UR17, -R188 ;  /* 0x0000001119c27c23 */ /* 0x000fe200080108bc */
[--C-:B------:R-:W-:Y:S01]  /*8e70*/  FFMA.FTZ R195, R24, UR17, -R182.reuse ;  /* 0x0000001118c37c23 */ /* 0x100fe200080108b6 */
[----:B------:R-:W2:Y:S01]  /*8e80*/  MUFU.EX2 R175, R175 ;  /* 0x000000af00af7308 */ /* 0x000ea20000000800 */
[--C-:B------:R-:W-:Y:S01]  /*8e90*/  FFMA.FTZ R196, R30, UR17, -R182.reuse ;  /* 0x000000111ec47c23 */ /* 0x100fe200080108b6 */
[--C-:B------:R-:W-:Y:S01]  /*8ea0*/  FFMA.FTZ R197, R29, UR17, -R182.reuse ;  /* 0x000000111dc57c23 */ /* 0x100fe200080108b6 */
[----:B------:R-:W-:Y:S01]  /*8eb0*/  FFMA.FTZ R198, R28, UR17, -R182 ;  /* 0x000000111cc67c23 */ /* 0x000fe200080108b6 */
[----:B------:R-:W-:Y:S01]  /*8ec0*/  LDSM.16.MT88.4 R24, [R228+0x16000] ;  /* 0x01600000e418783b */ /* 0x000fe20000004200 */
[--C-:B------:R-:W-:Y:S01]  /*8ed0*/  FFMA.FTZ R204, R168, UR17, -R188.reuse ;  /* 0x00000011a8cc7c23 */ /* 0x100fe200080108bc */
[--C-:B------:R-:W-:Y:S01]  /*8ee0*/  FFMA.FTZ R206, R206, UR17, -R188.reuse ;  /* 0x00000011cece7c23 */ /* 0x100fe200080108bc */
[--C-:B------:R-:W-:Y:S01]  /*8ef0*/  FFMA.FTZ R205, R205, UR17, -R188.reuse ;  /* 0x00000011cdcd7c23 */ /* 0x100fe200080108bc */
[----:B------:R-:W-:Y:S01]  /*8f00*/  MUFU.EX2 R174, R174 ;  /* 0x000000ae00ae7308 */ /* 0x000fe20000000800 */
[----:B------:R-:W-:Y:S01]  /*8f10*/  LDSM.16.MT88.4 R168, [R232+0x16800] ;  /* 0x01680000e8a8783b */ /* 0x000fe20000004200 */
[----:B------:R-:W-:Y:S01]  /*8f20*/  FFMA.FTZ R203, R203, UR17, -R188 ;  /* 0x00000011cbcb7c23 */ /* 0x000fe200080108bc */
[--C-:B------:R-:W-:Y:S01]  /*8f30*/  FFMA.FTZ R202, R202, UR17, -R182.reuse ;  /* 0x00000011caca7c23 */ /* 0x100fe200080108b6 */
[--C-:B------:R-:W-:Y:S01]  /*8f40*/  FFMA.FTZ R201, R201, UR17, -R182.reuse ;  /* 0x00000011c9c97c23 */ /* 0x100fe200080108b6 */
[----:B------:R-:W-:Y:S01]  /*8f50*/  LDSM.16.MT88.4 R28, [R230+0x12800] ;  /* 0x01280000e61c783b */ /* 0x000fe20000004200 */
[----:B------:R-:W-:Y:S01]  /*8f60*/  FFMA.FTZ R200, R200, UR17, -R182 ;  /* 0x00000011c8c87c23 */ /* 0x000fe200080108b6 */
[--C-:B------:R-:W-:Y:S01]  /*8f70*/  FFMA.FTZ R187, R187, UR17, -R188.reuse ;  /* 0x00000011bbbb7c23 */ /* 0x100fe200080108bc */
[----:B------:R-:W3:Y:S01]  /*8f80*/  MUFU.EX2 R173, R173 ;  /* 0x000000ad00ad7308 */ /* 0x000ee20000000800 */
[----:B--2---:R-:W-:Y:S01]  /*8f90*/  F2FP.F16.F32.PACK_AB R4, R175, R176 ;  /* 0x000000b0af04723e */ /* 0x004fe200000000ff */
[----:B------:R-:W-:Y:S01]  /*8fa0*/  LDSM.16.MT88.4 R164, [R230+0x16800] ;  /* 0x01680000e6a4783b */ /* 0x000fe20000004200 */
[----:B------:R-:W-:Y:S01]  /*8fb0*/  FFMA.FTZ R186, R186, UR17, -R188 ;  /* 0x00000011baba7c23 */ /* 0x000fe200080108bc */
[--C-:B------:R-:W-:Y:S01]  /*8fc0*/  FFMA.FTZ R185, R185, UR17, -R182.reuse ;  /* 0x00000011b9b97c23 */ /* 0x100fe200080108b6 */
[--C-:B------:R-:W-:Y:S01]  /*8fd0*/  FFMA.FTZ R184, R184, UR17, -R182.reuse ;  /* 0x00000011b8b87c23 */ /* 0x100fe200080108b6 */
[--C-:B------:R-:W-:Y:S01]  /*8fe0*/  FFMA.FTZ R183, R183, UR17, -R182.reuse ;  /* 0x00000011b7b77c23 */ /* 0x100fe200080108b6 */
[----:B------:R-:W-:Y:S01]  /*8ff0*/  FFMA.FTZ R181, R181, UR17, -R182 ;  /* 0x00000011b5b57c23 */ /* 0x000fe200080108b6 */
[----:B------:R-:W-:Y:S08]  /*9000*/  MUFU.EX2 R172, R172 ;  /* 0x000000ac00ac7308 */ /* 0x000ff00000000800 */
[----:B------:R-:W-:Y:S01]  /*9010*/  MUFU.EX2 R2, R2 ;  /* 0x0000000200027308 */ /* 0x000fe20000000800 */
[----:B---3--:R-:W-:-:S07]  /*9020*/  F2FP.F16.F32.PACK_AB R6, R173, R174 ;  /* 0x000000aead06723e */ /* 0x008fce00000000ff */
[----:B------:R-:W-:Y:S08]  /*9030*/  MUFU.EX2 R0, R0 ;  /* 0x0000000000007308 */ /* 0x000ff00000000800 */
[----:B------:R-:W2:Y:S08]  /*9040*/  MUFU.EX2 R179, R179 ;  /* 0x000000b300b37308 */ /* 0x000eb00000000800 */
[----:B------:R3:W4:Y:S08]  /*9050*/  MUFU.EX2 R180, R5 ;  /* 0x0000000500b47308 */ /* 0x0007300000000800 */
[----:B------:R-:W5:Y:S01]  /*9060*/  MUFU.EX2 R3, R3 ;  /* 0x0000000300037308 */ /* 0x000f620000000800 */
[----:B--2---:R-:W-:-:S07]  /*9070*/  F2FP.F16.F32.PACK_AB R7, R179, R0 ;  /* 0x00000000b307723e */ /* 0x004fce00000000ff */
[----:B------:R-:W-:Y:S01]  /*9080*/  MUFU.EX2 R191, R191 ;  /* 0x000000bf00bf7308 */ /* 0x000fe20000000800 */
        /* <DEDUP_REMOVED lines=132> */
[----:B------:R-:W5:Y:S01]  /*98d0*/  MUFU.EX2 R192, R192 ;  /* 0x000000c000c07308 */ /* 0x000f620000000800 */
        /* <DEDUP_REMOVED lines=31> */
[----:B------:R-:W1:Y:S01]  /*9ad0*/  MUFU.EX2 R196, R196 ;  /* 0x000000c400c47308 */ /* 0x000e620000000800 */
[C---:B------:R-:W-:Y:S01]  /*9ae0*/  HMMA.16816.F32 R112, R4.reuse, R18, R112 ;  /* 0x000000120470723c */ /* 0x040fe20000001870 */
[----:B------:R-:W4:Y:S01]  /*9af0*/  LDSM.16.MT88.4 R16, [R232+0x10800] ;  /* 0x01080000e810783b */ /* 0x000f220000004200 */
[-C--:B------:R-:W-:Y:S01]  /*9b00*/  FMUL.FTZ R127, R127, R3.reuse ;  /* 0x000000037f7f7220 */ /* 0x080fe20000410000 */
[-C--:B------:R-:W-:Y:S01]  /*9b10*/  FMUL.FTZ R130, R130, R3.reuse ;  /* 0x0000000382827220 */ /* 0x080fe20000410000 */
[-C--:B------:R-:W-:Y:S01]  /*9b20*/  FMUL.FTZ R131, R131, R3.reuse ;  /* 0x0000000383837220 */ /* 0x080fe20000410000 */
[----:B------:R-:W-:Y:S01]  /*9b30*/  FFMA.FTZ R176, R250, R180, R176 ;  /* 0x000000b4fab07223 */ /* 0x000fe200000100b0 */
[----:B--2---:R-:W-:Y:S01]  /*9b40*/  HMMA.16816.F32 R100, R4, R20, R100 ;  /* 0x000000140464723c */ /* 0x004fe20000001864 */
[----:B------:R-:W-:Y:S01]  /*9b50*/  MUFU.EX2 R197, R197 ;  /* 0x000000c500c57308 */ /* 0x000fe20000000800 */
[----:B------:R-:W-:Y:S01]  /*9b60*/  FFMA.FTZ R3, R249, R3, R172 ;  /* 0x00000003f9037223 */ /* 0x000fe200000100ac */
[----:B------:R-:W-:-:S03]  /*9b70*/  FADD.FTZ R176, R175, R176 ;  /* 0x000000b0afb07221 */ /* 0x000fc60000010000 */
[C---:B------:R-:W-:Y:S01]  /*9b80*/  HMMA.16816.F32 R104, R4.reuse, R22, R104 ;  /* 0x000000160468723c */ /* 0x040fe20000001868 */
[----:B------:R-:W2:Y:S01]  /*9b90*/  LDSM.16.MT88.4 R20, [R230+0x10800] ;  /* 0x01080000e614783b */ /* 0x000ea20000004200 */
[----:B------:R-:W-:Y:S01]  /*9ba0*/  FADD.FTZ R3, R2, R3 ;  /* 0x0000000302037221 */ /* 0x000fe20000010000 */
[----:B------:R-:W4:Y:S01]  /*9bb0*/  MUFU.EX2 R198, R198 ;  /* 0x000000c600c67308 */ /* 0x000f220000000800 */
[----:B------:R-:W-:Y:S02]  /*9bc0*/  FADD.FTZ R176, R174, R176 ;  /* 0x000000b0aeb07221 */ /* 0x000fe40000010000 */
[----:B---3--:R-:W-:Y:S01]  /*9bd0*/  HMMA.16816.F32 R116, R4, R8, R116 ;  /* 0x000000080474723c */ /* 0x008fe20000001874 */
[----:B------:R-:W-:Y:S01]  /*9be0*/  FADD.FTZ R3, R0, R3 ;  /* 0x0000000300037221 */ /* 0x000fe20000010000 */
[----:B------:R-:W-:-:S03]  /*9bf0*/  FADD.FTZ R176, R173, R176 ;  /* 0x000000b0adb07221 */ /* 0x000fc60000010000 */
[----:B------:R-:W3:Y:S01]  /*9c00*/  MUFU.EX2 R204, R204 ;  /* 0x000000cc00cc7308 */ /* 0x000ee20000000800 */
[C---:B------:R-:W-:Y:S01]  /*9c10*/  HMMA.16816.F32 R120, R4.reuse, R10, R120 ;  /* 0x0000000a0478723c */ /* 0x040fe20000001878 */
[----:B-----5:R-:W-:Y:S01]  /*9c20*/  F2FP.F16.F32.PACK_AB R8, R192, R191 ;  /* 0x000000bfc008723e */ /* 0x020fe200000000ff */
[----:B------:R-:W-:Y:S01]  /*9c30*/  FADD.FTZ R3, R179, R3 ;  /* 0x00000003b3037221 */ /* 0x000fe20000010000 */
[----:B-1----:R-:W-:Y:S01]  /*9c40*/  F2FP.F16.F32.PACK_AB R9, R196, R195 ;  /* 0x000000c3c409723e */ /* 0x002fe200000000ff */
[----:B------:R-:W-:Y:S02]  /*9c50*/  FADD.FTZ R176, R191, R176 ;  /* 0x000000b0bfb07221 */ /* 0x000fe40000010000 */
[C---:B----4-:R-:W-:Y:S01]  /*9c60*/  HMMA.16816.F32 R92, R4.reuse, R12, R92 ;  /* 0x0000000c045c723c */ /* 0x050fe2000000185c */
[----:B------:R-:W-:Y:S01]  /*9c70*/  F2FP.F16.F32.PACK_AB R10, R194, R193 ;  /* 0x000000c1c20a723e */ /* 0x000fe200000000ff */
[----:B------:R-:W-:Y:S01]  /*9c80*/  MUFU.EX2 R206, R206 ;  /* 0x000000ce00ce7308 */ /* 0x000fe20000000800 */
[----:B------:R-:W-:Y:S01]  /*9c90*/  F2FP.F16.F32.PACK_AB R11, R198, R197 ;  /* 0x000000c5c60b723e */ /* 0x000fe200000000ff */
[----:B------:R-:W-:Y:S01]  /*9ca0*/  FADD.FTZ R3, R195, R3 ;  /* 0x00000003c3037221 */ /* 0x000fe20000010000 */
[----:B------:R-:W-:Y:S01]  /*9cb0*/  FADD.FTZ R192, R192, R176 ;  /* 0x000000b0c0c07221 */ /* 0x000fe20000010000 */
[----:B------:R-:W-:Y:S01]  /*9cc0*/  HMMA.16816.F32 R96, R4, R14, R96 ;  /* 0x0000000e0460723c */ /* 0x000fe20000001860 */
[----:B------:R-:W1:Y:S01]  /*9cd0*/  LDSM.16.MT88.4 R12, [R229+0x10800] ;  /* 0x01080000e50c783b */ /* 0x000e620000004200 */
[----:B------:R-:W-:Y:S01]  /*9ce0*/  FADD.FTZ R196, R196, R3 ;  /* 0x00000003c4c47221 */ /* 0x000fe20000010000 */
[----:B------:R-:W-:Y:S01]  /*9cf0*/  FADD.FTZ R192, R193, R192 ;  /* 0x000000c0c1c07221 */ /* 0x000fe20000010000 */
[----:B------:R-:W-:Y:S01]  /*9d00*/  MUFU.EX2 R205, R205 ;  /* 0x000000cd00cd7308 */ /* 0x000fe20000000800 */
[----:B------:R-:W-:Y:S01]  /*9d10*/  MOV R3, R177 ;  /* 0x000000b100037202 */ /* 0x000fe20000000f00 */
[----:B------:R-:W-:Y:S01]  /*9d20*/  HMMA.16816.F32 R160, R8, R16, R160 ;  /* 0x0000001008a0723c */ /* 0x000fe200000018a0 */
[----:B------:R-:W-:Y:S01]  /*9d30*/  FADD.FTZ R196, R197, R196 ;  /* 0x000000c4c5c47221 */ /* 0x000fe20000010000 */
[----:B------:R-:W-:-:S03]  /*9d40*/  FADD.FTZ R194, R194, R192 ;  /* 0x000000c0c2c27221 */ /* 0x000fc60000010000 */
[----:B------:R-:W-:Y:S01]  /*9d50*/  FADD.FTZ R198, R198, R196 ;  /* 0x000000c4c6c67221 */ /* 0x000fe20000010000 */
[----:B------:R-:W-:Y:S01]  /*9d60*/  HMMA.16816.F32 R156, R8, R18, R156 ;  /* 0x00000012089c723c */ /* 0x000fe2000000189c */
[----:B------:R-:W4:Y:S01]  /*9d70*/  LDSM.16.MT88.4 R16, [R229+0x12800] ;  /* 0x01280000e510783b */ /* 0x000f220000004200 */
[----:B------:R-:W-:Y:S01]  /*9d80*/  MUFU.EX2 R203, R203 ;  /* 0x000000cb00cb7308 */ /* 0x000fe20000000800 */
[----:B---3--:R-:W-:-:S03]  /*9d90*/  FADD.FTZ R194, R204, R194 ;  /* 0x000000c2ccc27221 */ /* 0x008fc60000010000 */
[C---:B--2---:R-:W-:Y:S04]  /*9da0*/  HMMA.16816.F32 R152, R8.reuse, R20, R152 ;  /* 0x000000140898723c */ /* 0x044fe80000001898 */
[----:B------:R-:W2:Y:S02]  /*9db0*/  MUFU.EX2 R202, R202 ;  /* 0x000000ca00ca7308 */ /* 0x000ea40000000800 */
[----:B------:R-:W-:Y:S01]  /*9dc0*/  HMMA.16816.F32 R148, R8, R22, R148 ;  /* 0x000000160894723c */ /* 0x000fe20000001894 */
[----:B------:R-:W3:Y:S05]  /*9dd0*/  LDSM.16.MT88.4 R20, [R232+0x14800] ;  /* 0x01480000e814783b */ /* 0x000eea0000004200 */
[C---:B------:R-:W-:Y:S01]  /*9de0*/  HMMA.16816.F32 R124, R4.reuse, R24, R124 ;  /* 0x00000018047c723c */ /* 0x040fe2000000187c */
[----:B------:R-:W5:Y:S05]  /*9df0*/  MUFU.EX2 R201, R201 ;  /* 0x000000c900c97308 */ /* 0x000f6a0000000800 */
[----:B------:R-:W-:Y:S01]  /*9e00*/  HMMA.16816.F32 R128, R4, R26, R128 ;  /* 0x0000001a0480723c */ /* 0x000fe20000001880 */
[----:B------:R-:W5:Y:S02]  /*9e10*/  LDSM.16.MT88.4 R4, [R228+0x10800] ;  /* 0x01080000e404783b */ /* 0x000f640000004200 */
[----:B------:R-:W-:Y:S01]  /*9e20*/  MUFU.EX2 R187, R187 ;  /* 0x000000bb00bb7308 */ /* 0x000fe20000000800 */
[----:B--2---:R-:W-:Y:S01]  /*9e30*/  FADD.FTZ R198, R202, R198 ;  /* 0x000000c6cac67221 */ /* 0x004fe20000010000 */
[----:B------:R-:W-:Y:S01]  /*9e40*/  LDSM.16.MT88.4 R24, [R228+0x12800] ;  /* 0x01280000e418783b */ /* 0x000fe20000004200 */
[C---:B-1----:R-:W-:Y:S05]  /*9e50*/  HMMA.16816.F32 R144, R8.reuse, R12, R144 ;  /* 0x0000000c0890723c */ /* 0x042fea0000001890 */
[----:B------:R-:W-:Y:S01]  /*9e60*/  MUFU.EX2 R186, R186 ;  /* 0x000000ba00ba7308 */ /* 0x000fe20000000800 */
[C---:B------:R-:W-:Y:S01]  /*9e70*/  HMMA.16816.F32 R140, R8.reuse, R14, R140 ;  /* 0x0000000e088c723c */ /* 0x040fe2000000188c */
[----:B------:R-:W1:Y:S05]  /*9e80*/  LDSM.16.MT88.4 R12, [R230+0x14800] ;  /* 0x01480000e60c783b */ /* 0x000e6a0000004200 */
[C---:B----4-:R-:W-:Y:S01]  /*9e90*/  HMMA.16816.F32 R52, R8.reuse, R16, R52 ;  /* 0x000000100834723c */ /* 0x050fe20000001834 */
[----:B------:R-:W-:Y:S05]  /*9ea0*/  MUFU.EX2 R185, R185 ;  /* 0x000000b900b97308 */ /* 0x000fea0000000800 */
[C---:B------:R-:W-:Y:S01]  /*9eb0*/  HMMA.16816.F32 R56, R8.reuse, R18, R56 ;  /* 0x000000120838723c */ /* 0x040fe20000001838 */
[----:B------:R-:W2:Y:S02]  /*9ec0*/  LDSM.16.MT88.4 R16, [R228+0x14800] ;  /* 0x01480000e410783b */ /* 0x000ea40000004200 */
[----:B------:R-:W-:Y:S03]  /*9ed0*/  MUFU.EX2 R184, R184 ;  /* 0x000000b800b87308 */ /* 0x000fe60000000800 */
[C---:B---3--:R-:W-:Y:S05]  /*9ee0*/  HMMA.16816.F32 R68, R8.reuse, R20, R68 ;  /* 0x000000140844723c */ /* 0x048fea0000001844 */
[----:B------:R-:W-:Y:S01]  /*9ef0*/  MUFU.EX2 R183, R183 ;  /* 0x000000b700b77308 */ /* 0x000fe20000000800 */
[C---:B------:R-:W-:Y:S01]  /*9f00*/  HMMA.16816.F32 R72, R8.reuse, R22, R72 ;  /* 0x000000160848723c */ /* 0x040fe20000001848 */
[----:B------:R-:W3:Y:S05]  /*9f10*/  LDSM.16.MT88.4 R20, [R229+0x16800] ;  /* 0x01680000e514783b */ /* 0x000eea0000004200 */
[C---:B-----5:R-:W-:Y:S01]  /*9f20*/  HMMA.16816.F32 R136, R8.reuse, R4, R136 ;  /* 0x000000040888723c */ /* 0x060fe20000001888 */
[----:B------:R-:W-:Y:S05]  /*9f30*/  MUFU.EX2 R181, R181 ;  /* 0x000000b500b57308 */ /* 0x000fea0000000800 */
[C---:B------:R-:W-:Y:S01]  /*9f40*/  HMMA.16816.F32 R132, R8.reuse, R6, R132 ;  /* 0x000000060884723c */ /* 0x040fe20000001884 */
[----:B------:R-:W4:Y:S05]  /*9f50*/  LDSM.16.MT88.4 R4, [R229+0x14800] ;  /* 0x01480000e504783b */ /* 0x000f2a0000004200 */
[C---:B------:R-:W-:Y:S06]  /*9f60*/  HMMA.16816.F32 R36, R8.reuse, R32, R36 ;  /* 0x000000200824723c */ /* 0x040fec0000001824 */
[C---:B------:R-:W-:Y:S01]  /*9f70*/  HMMA.16816.F32 R40, R8.reuse, R34, R40 ;  /* 0x000000220828723c */ /* 0x040fe20000001828 */
[----:B------:R-:W5:Y:S05]  /*9f80*/  LDSM.16.MT88.4 R32, [R228+0x16800] ;  /* 0x01680000e420783b */ /* 0x000f6a0000004200 */
[C---:B-1----:R-:W-:Y:S06]  /*9f90*/  HMMA.16816.F32 R76, R8.reuse, R12, R76 ;  /* 0x0000000c084c723c */ /* 0x042fec000000184c */
[C---:B------:R-:W-:Y:S01]  /*9fa0*/  HMMA.16816.F32 R80, R8.reuse, R14, R80 ;  /* 0x0000000e0850723c */ /* 0x040fe20000001850 */
[----:B------:R-:W-:Y:S05]  /*9fb0*/  LDSM.16.MT88.4 R12, [R228+0x11000] ;  /* 0x01100000e40c783b */ /* 0x000fea0000004200 */
[C---:B--2---:R-:W-:Y:S06]  /*9fc0*/  HMMA.16816.F32 R92, R8.reuse, R16, R92 ;  /* 0x00000010085c723c */ /* 0x044fec000000185c */
[C---:B------:R-:W-:Y:S01]  /*9fd0*/  HMMA.16816.F32 R96, R8.reuse, R18, R96 ;  /* 0x000000120860723c */ /* 0x040fe20000001860 */
[----:B------:R-:W1:Y:S05]  /*9fe0*/  LDSM.16.MT88.4 R16, [R229+0x11000] ;  /* 0x01100000e510783b */ /* 0x000e6a0000004200 */
[C---:B---3--:R-:W-:Y:S06]  /*9ff0*/  HMMA.16816.F32 R116, R8.reuse, R20, R116 ;  /* 0x000000140874723c */ /* 0x048fec0000001874 */
[C---:B------:R-:W-:Y:S01]  /*a000*/  HMMA.16816.F32 R120, R8.reuse, R22, R120 ;  /* 0x000000160878723c */ /* 0x040fe20000001878 */
[----:B------:R-:W2:Y:S05]  /*a010*/  LDSM.16.MT88.4 R20, [R232+0x13000] ;  /* 0x01300000e814783b */ /* 0x000eaa0000004200 */
[C---:B------:R-:W-:Y:S01]  /*a020*/  HMMA.16816.F32 R100, R8.reuse, R168, R100 ;  /* 0x000000a80864723c */ /* 0x040fe20000001864 */
[----:B------:R-:W3:Y:S05]  /*a030*/  MUFU.EX2 R168, R200 ;  /* 0x000000c800a87308 */ /* 0x000eea0000000800 */
[----:B----4-:R-:W-:Y:S01]  /*a040*/  HMMA.16816.F32 R84, R8, R4, R84 ;  /* 0x000000040854723c */ /* 0x010fe20000001854 */
[----:B------:R-:W-:-:S05]  /*a050*/  FFMA.FTZ R169, R199, UR17, -R182 ;  /* 0x00000011c7a97c23 */ /* 0x000fca00080108b6 */
[C---:B------:R-:W-:Y:S01]  /*a060*/  HMMA.16816.F32 R88, R8.reuse, R6, R88 ;  /* 0x000000060858723c */ /* 0x040fe20000001858 */
[----:B------:R-:W4:Y:S01]  /*a070*/  MUFU.EX2 R169, R169 ;  /* 0x000000a900a97308 */ /* 0x000f220000000800 */
[C---:B------:R-:W-:Y:S01]  /*a080*/  F2FP.F16.F32.PACK_AB R4, R206.reuse, R204 ;  /* 0x000000ccce04723e */ /* 0x040fe200000000ff */
[----:B------:R-:W-:Y:S01]  /*a090*/  FADD.FTZ R206, R206, R194 ;  /* 0x000000c2cece7221 */ /* 0x000fe20000010000 */
[C---:B------:R-:W-:Y:S01]  /*a0a0*/  F2FP.F16.F32.PACK_AB R5, R201.reuse, R202 ;  /* 0x000000cac905723e */ /* 0x040fe200000000ff */
[----:B------:R-:W-:Y:S01]  /*a0b0*/  FADD.FTZ R201, R201, R198 ;  /* 0x000000c6c9c97221 */ /* 0x000fe20000010000 */
[----:B------:R-:W-:Y:S01]  /*a0c0*/  HMMA.16816.F32 R44, R8, R28, R44 ;  /* 0x0000001c082c723c */ /* 0x000fe2000000182c */
[----:B------:R-:W-:Y:S01]  /*a0d0*/  F2FP.F16.F32.PACK_AB R6, R203, R205 ;  /* 0x000000cdcb06723e */ /* 0x000fe200000000ff */
[----:B------:R-:W-:Y:S01]  /*a0e0*/  FADD.FTZ R206, R205, R206 ;  /* 0x000000cecdce7221 */ /* 0x000fe20000010000 */
[----:B---3--:R-:W-:-:S03]  /*a0f0*/  FADD.FTZ R201, R168, R201 ;  /* 0x000000c9a8c97221 */ /* 0x008fc60000010000 */
[----:B------:R-:W-:Y:S01]  /*a100*/  HMMA.16816.F32 R48, R8, R30, R48 ;  /* 0x0000001e0830723c */ /* 0x000fe20000001830 */
[----:B------:R-:W3:Y:S01]  /*a110*/  LDSM.16.MT88.4 R28, [R232+0x11000] ;  /* 0x01100000e81c783b */ /* 0x000ee20000004200 */
[----:B------:R-:W-:Y:S01]  /*a120*/  FADD.FTZ R203, R203, R206 ;  /* 0x000000cecbcb7221 */ /* 0x000fe20000010000 */
[----:B----4-:R-:W-:-:S03]  /*a130*/  F2FP.F16.F32.PACK_AB R7, R169, R168 ;  /* 0x000000a8a907723e */ /* 0x010fc600000000ff */
[----:B------:R-:W-:Y:S01]  /*a140*/  HMMA.16816.F32 R60, R8, R24, R60 ;  /* 0x00000018083c723c */ /* 0x000fe2000000183c */
[----:B------:R-:W-:-:S04]  /*a150*/  FADD.FTZ R169, R169, R201 ;  /* 0x000000c9a9a97221 */ /* 0x000fc80000010000 */
[----:B------:R-:W-:Y:S01]  /*a160*/  FADD.FTZ R169, R185, R169 ;  /* 0x000000a9b9a97221 */ /* 0x000fe20000010000 */
[----:B------:R-:W-:Y:S01]  /*a170*/  HMMA.16816.F32 R64, R8, R26, R64 ;  /* 0x0000001a0840723c */ /* 0x000fe20000001840 */
[----:B------:R-:W4:Y:S02]  /*a180*/  LDSM.16.MT88.4 R24, [R230+0x11000] ;  /* 0x01100000e618783b */ /* 0x000f240000004200 */
[----:B------:R-:W-:-:S03]  /*a190*/  FADD.FTZ R169, R184, R169 ;  /* 0x000000a9b8a97221 */ /* 0x000fc60000010000 */
[----:B------:R-:W-:Y:S01]  /*a1a0*/  HMMA.16816.F32 R104, R8, R170, R104 ;  /* 0x000000aa0868723c */ /* 0x000fe20000001868 */
[----:B------:R-:W-:-:S04]  /*a1b0*/  FADD.FTZ R169, R183, R169 ;  /* 0x000000a9b7a97221 */ /* 0x000fc80000010000 */
[----:B------:R-:W-:Y:S01]  /*a1c0*/  FADD.FTZ R249, R181, R169 ;  /* 0x000000a9b5f97221 */ /* 0x000fe20000010000 */
[----:B------:R-:W-:Y:S01]  /*a1d0*/  HMMA.16816.F32 R108, R8, R164, R108 ;  /* 0x000000a4086c723c */ /* 0x000fe2000000186c */
[--C-:B------:R-:W-:Y:S01]  /*a1e0*/  FFMA.FTZ R170, R190, UR17, -R188.reuse ;  /* 0x00000011beaa7c23 */ /* 0x100fe200080108bc */
[----:B------:R-:W-:-:S04]  /*a1f0*/  FFMA.FTZ R171, R189, UR17, -R188 ;  /* 0x00000011bdab7c23 */ /* 0x000fc800080108bc */
[C---:B------:R-:W-:Y:S01]  /*a200*/  HMMA.16816.F32 R112, R8.reuse, R166, R112 ;  /* 0x000000a60870723c */ /* 0x040fe20000001870 */
[----:B------:R-:W-:Y:S01]  /*a210*/  LDSM.16.MT88.4 R164, [R230+0x13000] ;  /* 0x01300000e6a4783b */ /* 0x000fe20000004200 */
[----:B------:R-:W2:Y:S04]  /*a220*/  MUFU.EX2 R170, R170 ;  /* 0x000000aa00aa7308 */ /* 0x000ea80000000800 */
[C---:B-----5:R-:W-:Y:S04]  /*a230*/  HMMA.16816.F32 R124, R8.reuse, R32, R124 ;  /* 0x00000020087c723c */ /* 0x060fe8000000187c */
[----:B------:R-:W5:Y:S02]  /*a240*/  MUFU.EX2 R171, R171 ;  /* 0x000000ab00ab7308 */ /* 0x000f640000000800 */
[----:B------:R-:W-:Y:S01]  /*a250*/  HMMA.16816.F32 R128, R8, R34, R128 ;  /* 0x000000220880723c */ /* 0x000fe20000001880 */
[----:B------:R-:W-:Y:S04]  /*a260*/  LDSM.16.MT88.4 R8, [R228+0x15000] ;  /* 0x01500000e408783b */ /* 0x000fe80000004200 */
[----:B------:R-:W-:Y:S01]  /*a270*/  LDSM.16.MT88.4 R32, [R229+0x13000] ;  /* 0x01300000e520783b */ /* 0x000fe20000004200 */
[----:B-1----:R-:W-:Y:S01]  /*a280*/  HMMA.16816.F32 R144, R4, R16, R144 ;  /* 0x000000100490723c */ /* 0x002fe20000001890 */
[----:B--2---:R-:W-:-:S05]  /*a290*/  FADD.FTZ R203, R170, R203 ;  /* 0x000000cbaacb7221 */ /* 0x004fca0000010000 */
[----:B------:R-:W-:Y:S01]  /*a2a0*/  HMMA.16816.F32 R140, R4, R18, R140 ;  /* 0x00000012048c723c */ /* 0x000fe2000000188c */
[----:B------:R-:W1:Y:S01]  /*a2b0*/  LDSM.16.MT88.4 R16, [R230+0x15000] ;  /* 0x01500000e610783b */ /* 0x000e620000004200 */
[----:B-----5:R-:W-:-:S04]  /*a2c0*/  FADD.FTZ R203, R171, R203 ;  /* 0x000000cbabcb7221 */ /* 0x020fc80000010000 */
[----:B------:R-:W-:Y:S01]  /*a2d0*/  HMMA.16816.F32 R136, R4, R12, R136 ;  /* 0x0000000c0488723c */ /* 0x000fe20000001888 */
[----:B------:R-:W-:-:S04]  /*a2e0*/  FADD.FTZ R203, R187, R203 ;  /* 0x000000cbbbcb7221 */ /* 0x000fc80000010000 */
[----:B------:R-:W-:Y:S01]  /*a2f0*/  FADD.FTZ R250, R186, R203 ;  /* 0x000000cbbafa7221 */ /* 0x000fe20000010000 */
        /* <DEDUP_REMOVED lines=20> */
[C---:B-----5:R-:W-:Y:S06]  /*a440*/  HMMA.16816.F32 R100, R4.reuse, R20, R100 ;  /* 0x000000140464723c */ /* 0x060fec0000001864 */
[C---:B------:R-:W-:Y:S01]  /*a450*/  HMMA.16816.F32 R104, R4.reuse, R22, R104 ;  /* 0x000000160468723c */ /* 0x040fe20000001868 */
[----:B------:R-:W5:Y:S05]  /*a460*/  LDSM.16.MT88.4 R20, [R228+0x11800] ;  /* 0x01180000e414783b */ /* 0x000f6a0000004200 */
[C---:B------:R-:W-:Y:S06]  /*a470*/  HMMA.16816.F32 R44, R4.reuse, R164, R44 ;  /* 0x000000a4042c723c */ /* 0x040fec000000182c */
[C---:B------:R-:W-:Y:S01]  /*a480*/  HMMA.16816.F32 R48, R4.reuse, R166, R48 ;  /* 0x000000a60430723c */ /* 0x040fe20000001830 */
[----:B------:R-:W-:Y:S05]  /*a490*/  LDSM.16.MT88.4 R164, [R232+0x15800] ;  /* 0x01580000e8a4783b */ /* 0x000fea0000004200 */
        /* <DEDUP_REMOVED lines=16> */
[----:B------:R-:W-:Y:S01]  /*a5a0*/  HMMA.16816.F32 R128, R4, R10, R128 ;  /* 0x0000000a0480723c */ /* 0x000fe20000001880 */
[----:B------:R-:W2:Y:S06]  /*a5b0*/  LDSM.16.MT88.4 R8, [R229+0x13800] ;  /* 0x01380000e508783b */ /* 0x000eac0000004200 */
[----:B------:R-:W-:-:S02]  /*a5c0*/  F2FP.F16.F32.PACK_AB R4, R171, R170 ;  /* 0x000000aaab04723e */ /* 0x000fc400000000ff */
[----:B------:R-:W-:Y:S02]  /*a5d0*/  F2FP.F16.F32.PACK_AB R5, R184, R185 ;  /* 0x000000b9b805723e */ /* 0x000fe400000000ff */
[----:B------:R-:W-:Y:S02]  /*a5e0*/  F2FP.F16.F32.PACK_AB R6, R186, R187 ;  /* 0x000000bbba06723e */ /* 0x000fe400000000ff */
[----:B------:R-:W-:-:S07]  /*a5f0*/  F2FP.F16.F32.PACK_AB R7, R181, R183 ;  /* 0x000000b7b507723e */ /* 0x000fce00000000ff */
[C---:B-----5:R-:W-:Y:S06]  /*a600*/  HMMA.16816.F32 R136, R4.reuse, R20, R136 ;  /* 0x000000140488723c */ /* 0x060fec0000001888 */
        /* <DEDUP_REMOVED lines=24> */
[C---:B------:R-:W-:Y:S06]  /*a790*/  HMMA.16816.F32 R64, R4.reuse, R34, R64 ;  /* 0x000000220440723c */ /* 0x040fec0000001840 */
[C---:B------:R-:W-:Y:S06]  /*a7a0*/  HMMA.16816.F32 R72, R4.reuse, R166, R72 ;  /* 0x000000a60448723c */ /* 0x040fec0000001848 */
[C---:B---3--:R-:W-:Y:S06]  /*a7b0*/  HMMA.16816.F32 R76, R4.reuse, R28, R76 ;  /* 0x0000001c044c723c */ /* 0x048fec000000184c */
[C---:B------:R-:W-:Y:S06]  /*a7c0*/  HMMA.16816.F32 R80, R4.reuse, R30, R80 ;  /* 0x0000001e0450723c */ /* 0x040fec0000001850 */
[C---:B----4-:R-:W-:Y:S06]  /*a7d0*/  HMMA.16816.F32 R84, R4.reuse, R24, R84 ;  /* 0x000000180454723c */ /* 0x050fec0000001854 */
        /* <DEDUP_REMOVED lines=9> */
[----:B------:R-:W-:Y:S07]  /*a870*/  HMMA.16816.F32 R68, R4, R164, R68 ;  /* 0x000000a40444723c */ /* 0x000fee0000001844 */
[----:B------:R-:W-:-:S15]  /*a880*/  MOV R164, R178 ;  /* 0x000000b200a47202 */ /* 0x000fde0000000f00 */
[----:B------:R-:W-:-:S02]  /*a890*/  NOP ;  /* 0x0000000000007918 */ /* 0x000fc40000000000 */
.L_x_2433:
        /* <DEDUP_REMOVED lines=15> */
[----:B------:R-:W-:Y:S01]  /*a990*/  ULDC UR10, c[0x0][0x39c] ;  /* 0x0000e700000a7ab9 */ /* 0x000fe20000000800 */
[----:B------:R-:W-:-:S10]  /*a9a0*/  ULDC UR4, c[0x0][0x2ec] ;  /* 0x0000bb0000047ab9 */ /* 0x000fd40000000800 */
.L_x_2443:
        /* <DEDUP_REMOVED lines=30> */
[----:B------:R-:W-:Y:S09]  /*ab90*/  ISETP.GE.AND P3, PT, R4, RZ, PT ;  /* 0x000000ff0400720c */ /* 0x000ff20003f66270 */
[----:B------:R-:W-:Y:S02]  /*aba0*/  @!P2 IMAD.IADD R5, R5, 0x1, -R3 ;  /* 0x000000010505a824 */ /* 0x000fe400078e0a03 */
[-C--:B------:R-:W-:Y:S01]  /*abb0*/  @!P4 IADD3 R7, R7, -R3.reuse, RZ ;  /* 0x800000030707c210 */ /* 0x080fe20007ffe0ff */
[----:B------:R-:W-:Y:S01]  /*abc0*/  @!P2 VIADD R9, R9, 0x1 ;  /* 0x000000010909a836 */ /* 0x000fe20000000000 */
[----:B------:R-:W-:Y:S01]  /*abd0*/  ISETP.NE.AND P2, PT, R8, RZ, PT ;  /* 0x000000ff0800720c */ /* 0x000fe20003f45270 */
[----:B------:R-:W-:Y:S01]  /*abe0*/  @!P4 VIADD R10, R10, 0x1 ;  /* 0x000000010a0ac836 */ /* 0x000fe20000000000 */
[-C--:B------:R-:W-:Y:S02]  /*abf0*/  ISETP.GE.U32.AND P5, PT, R5, R3.reuse, PT ;  /* 0x000000030500720c */ /* 0x080fe40003fa6070 */
[----:B------:R-:W-:Y:S02]  /*ac00*/  ISETP.GE.U32.AND P6, PT, R7, R3, PT ;  /* 0x000000030700720c */ /* 0x000fe40003fc6070 */
[----:B------:R-:W-:Y:S04]  /*ac10*/  LOP3.LUT R3, R8, UR7, RZ, 0x3c, !PT ;  /* 0x0000000708037c12 */ /* 0x000fe8000f8e3cff */
[----:B------:R-:W-:Y:S02]  /*ac20*/  ISETP.GE.AND P1, PT, R3, RZ, PT ;  /* 0x000000ff0300720c */ /* 0x000fe40003f26270 */
[----:B------:R-:W-:Y:S03]  /*ac30*/  LOP3.LUT R3, RZ, R8, RZ, 0x33, !PT ;  /* 0x00000008ff037212 */ /* 0x000fe600078e33ff */
[----:B------:R-:W-:Y:S02]  /*ac40*/  @P5 IADD3 R9, R9, 0x1, RZ ;  /* 0x0000000109095810 */ /* 0x000fe40007ffe0ff */
[----:B------:R-:W-:Y:S05]  /*ac50*/  @P6 VIADD R10, R10, 0x1 ;  /* 0x000000010a0a6836 */ /* 0x000fea0000000000 */
[----:B------:R-:W-:Y:S01]  /*ac60*/  @!P3 IADD3 R10, -R10, RZ, RZ ;  /* 0x000000ff0a0ab210 */ /* 0x000fe20007ffe1ff */
[----:B------:R-:W-:Y:S05]  /*ac70*/  @!P1 IMAD.MOV R9, RZ, RZ, -R9 ;  /* 0x000000ffff099224 */ /* 0x000fea00078e0a09 */
[C---:B------:R-:W-:Y:S02]  /*ac80*/  SEL R4, R3.reuse, R9, !P2 ;  /* 0x0000000903047207 */ /* 0x040fe40005000000 */
[----:B------:R-:W-:Y:S02]  /*ac90*/  SEL R3, R3, R10, !P2 ;  /* 0x0000000a03037207 */ /* 0x000fe40005000000 */
[CC--:B------:R-:W-:Y:S02]  /*aca0*/  LEA R6, P2, R4.reuse, R244.reuse, 0x2 ;  /* 0x000000f404067211 */ /* 0x0c0fe400078410ff */
[C---:B------:R-:W-:Y:S02]  /*acb0*/  LEA R10, P1, R3.reuse, R244, 0x2 ;  /* 0x000000f4030a7211 */ /* 0x040fe400078210ff */
[-C--:B------:R-:W-:Y:S02]  /*acc0*/  LEA.HI.X.SX32 R7, R4, R245.reuse, 0x2, P2 ;  /* 0x000000f504077211 */ /* 0x080fe400010f16ff */
[C---:B------:R-:W-:Y:S01]  /*acd0*/  LEA.HI.X.SX32 R11, R3.reuse, R245, 0x2, P1 ;  /* 0x000000f5030b7211 */ /* 0x040fe200008f16ff */
[----:B------:R-:W-:Y:S02]  /*ace0*/  IMAD.IADD R3, R3, 0x1, -R4 ;  /* 0x0000000103037824 */ /* 0x000fe400078e0a04 */
[----:B------:R1:W2:Y:S01]  /*acf0*/  LDG.E R9, desc[UR18][R6.64] ;  /* 0x0000001206097981 */ /* 0x0002a2000c1e1900 */
[----:B------:R-:W3:Y:S01]  /*ad00*/  LDC.64 R4, c[0x0][0x238] ;  /* 0x00008e00ff047b82 */ /* 0x000ee20000000a00 */
[----:B------:R-:W-:Y:S02]  /*ad10*/  IMAD R8, R3, R8, -0x40 ;  /* 0xffffffc003087424 */ /* 0x000fe400078e0208 */
[----:B------:R-:W2:Y:S03]  /*ad20*/  LDG.E R10, desc[UR18][R10.64] ;  /* 0x000000120a0a7981 */ /* 0x000ea6000c1e1900 */
[----:B------:R-:W-:Y:S02]  /*ad30*/  SHF.R.S32.HI R3, RZ, 0x1f, R8 ;  /* 0x0000001fff037819 */ /* 0x000fe40000011408 */
[----:B-1----:R-:W1:Y:S03]  /*ad40*/  LDC.64 R6, c[0x0][0x250] ;  /* 0x00009400ff067b82 */ /* 0x002e660000000a00 */
[-C--:B-1----:R-:W-:Y:S04]  /*ad50*/  IMAD R3, R3, R6.reuse, RZ ;  /* 0x0000000603037224 */ /* 0x082fe800078e02ff */
[----:B------:R-:W-:Y:S01]  /*ad60*/  IMAD R3, R8, R7, R3 ;  /* 0x0000000708037224 */ /* 0x000fe200078e0203 */
[----:B--2---:R-:W-:Y:S01]  /*ad70*/  IADD3 R9, -R10, R9, RZ ;  /* 0x000000090a097210 */ /* 0x004fe20007ffe1ff */
[----:B------:R-:W-:Y:S03]  /*ad80*/  IMAD.WIDE.U32 R10, R8, R6, RZ ;  /* 0x00000006080a7225 */ /* 0x000fe600078e00ff */
[----:B------:R-:W-:Y:S01]  /*ad90*/  SHF.R.S32.HI R6, RZ, 0x1f, R9 ;  /* 0x0000001fff067819 */ /* 0x000fe20000011409 */
[----:B------:R-:W-:Y:S04]  /*ada0*/  IMAD.IADD R11, R11, 0x1, R3 ;  /* 0x000000010b0b7824 */ /* 0x000fe800078e0203 */
[-C--:B---3--:R-:W-:Y:S02]  /*adb0*/  IMAD R6, R6, R4.reuse, RZ ;  /* 0x0000000406067224 */ /* 0x088fe400078e02ff */
[C---:B------:R-:W-:Y:S04]  /*adc0*/  IMAD.WIDE.U32 R10, R9.reuse, R4, R10 ;  /* 0x00000004090a7225 */ /* 0x040fe800078e000a */
[----:B------:R-:W-:Y:S05]  /*add0*/  IMAD R6, R9, R5, R6 ;  /* 0x0000000509067224 */ /* 0x000fea00078e0206 */
[----:B------:R-:W-:Y:S07]  /*ade0*/  IADD3 R6, R11, R6, RZ ;  /* 0x000000060b067210 */ /* 0x000fee0007ffe0ff */
.L_x_2440:
[C---:B------:R-:W-:Y:S01]  /*adf0*/  LEA R240, P1, R10.reuse, R240, 0x1 ;  /* 0x000000f00af07211 */ /* 0x040fe200078208ff */
[----:B------:R-:W-:Y:S03]  /*ae00*/  UISETP.GE.AND UP0, UPT, UR23, 0x2, UPT ;  /* 0x000000021700788c */ /* 0x000fe6000bf06270 */
[----:B------:R-:W-:Y:S02]  /*ae10*/  LEA.HI.X R239, R10, R239, R6, 0x1, P1 ;  /* 0x000000ef0aef7211 */ /* 0x000fe400008f0c06 */
[----:B------:R-:W-:Y:S02]  /*ae20*/  IADD3 R6, P1, R240, UR8, RZ ;  /* 0x00000008f0067c10 */ /* 0x000fe4000ff3e0ff */
[----:B------:R-:W-:Y:S02]  /*ae30*/  MOV R241, R239 ;  /* 0x000000ef00f17202 */ /* 0x000fe40000000f00 */
[----:B------:R-:W-:Y:S02]  /*ae40*/  IADD3.X R7, R239, UR9, RZ, P1, !PT ;  /* 0x00000009ef077c10 */ /* 0x000fe40008ffe4ff */
[----:B------:R-:W-:Y:S01]  /*ae50*/  IADD3 R4, P1, R6, UR8, RZ ;  /* 0x0000000806047c10 */ /* 0x000fe2000ff3e0ff */
[----:B------:R-:W-:Y:S01]  /*ae60*/  @!PT LDS RZ, [RZ] ;  /* 0x00000000fffff984 */ /* 0x000fe20000000800 */
[----:B------:R-:W-:Y:S01]  /*ae70*/  @!PT LDS RZ, [RZ] ;  /* 0x00000000fffff984 */ /* 0x000fe20000000800 */
[----:B------:R-:W-:Y:S01]  /*ae80*/  @!PT LDS RZ, [RZ] ;  /* 0x00000000fffff984 */ /* 0x000fe20000000800 */
[----:B------:R-:W-:Y:S03]  /*ae90*/  LDGSTS.E.BYPASS.LTC128B.128 [R242+0x10000], desc[UR18][R240.64] ;  /* 0x10000000f0f27fae */ /* 0x000fe6000b901d52 */
[----:B------:R-:W-:Y:S01]  /*aea0*/  IADD3.X R5, R7, UR9, RZ, P1, !PT ;  /* 0x0000000907057c10 */ /* 0x000fe20008ffe4ff */
[----:B------:R-:W-:Y:S01]  /*aeb0*/  LDGSTS.E.BYPASS.LTC128B.128 [R242+0x12000], desc[UR18][R240.64+0x80] ;  /* 0x12000080f0f27fae */ /* 0x000fe2000b901d52 */
[----:B------:R-:W-:Y:S03]  /*aec0*/  IADD3 R12, P1, R4, UR8, RZ ;  /* 0x00000008040c7c10 */ /* 0x000fe6000ff3e0ff */
[----:B------:R-:W-:Y:S01]  /*aed0*/  LDGSTS.E.BYPASS.LTC128B.128 [R242+0x14000], desc[UR18][R240.64+0x100] ;  /* 0x14000100f0f27fae */ /* 0x000fe2000b901d52 */
[----:B------:R-:W-:Y:S02]  /*aee0*/  IADD3.X R13, R5, UR9, RZ, P1, !PT ;  /* 0x00000009050d7c10 */ /* 0x000fe40008ffe4ff */
[----:B------:R-:W-:Y:S01]  /*aef0*/  PLOP3.LUT P1, PT, PT, PT, UP0, 0x80, 0x0 ;  /* 0x000000000000781c */ /* 0x000fe20003f2f008 */
        /* <DEDUP_REMOVED lines=9> */
[----:B------:R-:W-:Y:S04]  /*af90*/  LDGSTS.E.BYPASS.LTC128B.128 [R242+0x11800], desc[UR18][R12.64] ;  /* 0x118000000cf27fae */ /* 0x000fe8000b901d52 */
[----:B------:R-:W-:Y:S04]  /*afa0*/  LDGSTS.E.BYPASS.LTC128B.128 [R242+0x13800], desc[UR18][R12.64+0x80] ;  /* 0x138000800cf27fae */ /* 0x000fe8000b901d52 */
[----:B------:R-:W-:Y:S04]  /*afb0*/  LDGSTS.E.BYPASS.LTC128B.128 [R242+0x15800], desc[UR18][R12.64+0x100] ;  /* 0x158001000cf27fae */ /* 0x000fe8000b901d52 */
[----:B------:R2:W-:Y:S04]  /*afc0*/  LDGSTS.E.BYPASS.LTC128B.128 [R242+0x17800], desc[UR18][R12.64+0x180] ;  /* 0x178001800cf27fae */ /* 0x0005e8000b901d52 */
[----:B------:R-:W-:Y:S04]  /*afd0*/  LDSM.16.M88.4 R32, [R238] ;  /* 0x00000000ee20783b */ /* 0x000fe80000000200 */
[----:B------:R-:W1:Y:S04]  /*afe0*/  LDSM.16.M88.4 R8, [R237+0x8000] ;  /* 0x00800000ed08783b */ /* 0x000e680000000200 */
[----:B------:R-:W2:Y:S04]  /*aff0*/  LDSM.16.M88.4 R16, [R237+0x8800] ;  /* 0x00880000ed10783b */ /* 0x000ea80000000200 */
[----:B------:R-:W3:Y:S04]  /*b000*/  LDSM.16.M88.4 R24, [R237+0x9000] ;  /* 0x00900000ed18783b */ /* 0x000ee80000000200 */
[----:B------:R-:W4:Y:S04]  /*b010*/  LDSM.16.M88.4 R164, [R237+0x9800] ;  /* 0x00980000eda4783b */ /* 0x000f280000000200 */
[----:B------:R-:W0:Y:S04]  /*b020*/  LDGDEPBAR ;  /* 0x00000000000079af */ /* 0x000e280000000000 */
[----:B------:R-:W-:Y:S04]  /*b030*/  LDSM.16.M88.4 R168, [R236] ;  /* 0x00000000eca8783b */ /* 0x000fe80000000200 */
[----:B------:R-:W5:Y:S04]  /*b040*/  LDSM.16.M88.4 R172, [R235] ;  /* 0x00000000ebac783b */ /* 0x000f680000000200 */
[----:B------:R-:W5:Y:S04]  /*b050*/  LDSM.16.M88.4 R176, [R227] ;  /* 0x00000000e3b0783b */ /* 0x000f680000000200 */
[----:B------:R-:W5:Y:S04]  /*b060*/  LDSM.16.M88.4 R180, [R226] ;  /* 0x00000000e2b4783b */ /* 0x000f680000000200 */
[----:B------:R-:W5:Y:S01]  /*b070*/  LDSM.16.M88.4 R184, [R225] ;  /* 0x00000000e1b8783b */ /* 0x000f620000000200 */
[C---:B-1----:R-:W-:Y:S03]  /*b080*/  HMMA.16816.F32 R4, R32.reuse, R8, RZ ;  /* 0x000000082004723c */ /* 0x042fe600000018ff */
[----:B------:R-:W-:Y:S04]  /*b090*/  LDSM.16.M88.4 R188, [R234] ;  /* 0x00000000eabc783b */ /* 0x000fe80000000200 */
[----:B------:R-:W1:Y:S01]  /*b0a0*/  LDSM.16.M88.4 R192, [R231+0x8000] ;  /* 0x00800000e7c0783b */ /* 0x000e620000000200 */
[C---:B------:R-:W-:Y:S03]  /*b0b0*/  HMMA.16816.F32 R8, R32.reuse, R10, RZ ;  /* 0x0000000a2008723c */ /* 0x040fe600000018ff */
[----:B------:R-:W-:Y:S03]  /*b0c0*/  LDSM.16.M88.4 R196, [R231+0x9000] ;  /* 0x00900000e7c4783b */ /* 0x000fe60000000200 */
[C---:B--2---:R-:W-:Y:S01]  /*b0d0*/  HMMA.16816.F32 R12, R32.reuse, R16, RZ ;  /* 0x00000010200c723c */ /* 0x044fe200000018ff */
[----:B------:R-:W-:Y:S04]  /*b0e0*/  LDSM.16.M88.4 R200, [R231+0x9800] ;  /* 0x00980000e7c8783b */ /* 0x000fe80000000200 */
[----:B------:R-:W-:Y:S01]  /*b0f0*/  LDSM.16.M88.4 R204, [R233] ;  /* 0x00000000e9cc783b */ /* 0x000fe20000000200 */
[C---:B------:R-:W-:Y:S03]  /*b100*/  HMMA.16816.F32 R16, R32.reuse, R18, RZ ;  /* 0x000000122010723c */ /* 0x040fe600000018ff */
[----:B------:R-:W-:Y:S03]  /*b110*/  LDSM.16.M88.4 R208, [R224] ;  /* 0x00000000e0d0783b */ /* 0x000fe60000000200 */
[C---:B---3--:R-:W-:Y:S06]  /*b120*/  HMMA.16816.F32 R20, R32.reuse, R24, RZ ;  /* 0x000000182014723c */ /* 0x048fec00000018ff */
[C---:B------:R-:W-:Y:S06]  /*b130*/  HMMA.16816.F32 R24, R32.reuse, R26, RZ ;  /* 0x0000001a2018723c */ /* 0x040fec00000018ff */
[C---:B----4-:R-:W-:Y:S06]  /*b140*/  HMMA.16816.F32 R28, R32.reuse, R164, RZ ;  /* 0x000000a4201c723c */ /* 0x050fec00000018ff */
[----:B------:R-:W-:Y:S01]  /*b150*/  HMMA.16816.F32 R32, R32, R166, RZ ;  /* 0x000000a62020723c */ /* 0x000fe200000018ff */
[----:B------:R-:W2:Y:S05]  /*b160*/  LDSM.16.M88.4 R164, [R231+0x8800] ;  /* 0x00880000e7a4783b */ /* 0x000eaa0000000200 */
[C---:B-----5:R-:W-:Y:S06]  /*b170*/  HMMA.16816.F32 R4, R168.reuse, R172, R4 ;  /* 0x000000aca804723c */ /* 0x060fec0000001804 */
        /* <DEDUP_REMOVED lines=11> */
[----:B------:R-:W4:Y:S01]  /*b230*/  LDSM.16.M88.4 R184, [R237+0xa000] ;  /* 0x00a00000edb8783b */ /* 0x000f220000000200 */
        /* <DEDUP_REMOVED lines=9> */
[C---:B------:R-:W-:Y:S06]  /*b2d0*/  HMMA.16816.F32 R28, R188.reuse, R200, R28 ;  /* 0x000000c8bc1c723c */ /* 0x040fec000000181c */
[----:B------:R-:W-:Y:S01]  /*b2e0*/  HMMA.16816.F32 R32, R188, R202, R32 ;  /* 0x000000cabc20723c */ /* 0x000fe20000001820 */
[----:B------:R-:W2:Y:S04]  /*b2f0*/  LDSM.16.M88.4 R188, [R237+0xb000] ;  /* 0x00b00000edbc783b */ /* 0x000ea80000000200 */
[----:B------:R-:W5:Y:S01]  /*b300*/  LDSM.16.M88.4 R200, [R223] ;  /* 0x00000000dfc8783b */ /* 0x000f620000000200 */
[C---:B------:R-:W-:Y:S06]  /*b310*/  HMMA.16816.F32 R4, R204.reuse, R208, R4 ;  /* 0x000000d0cc04723c */ /* 0x040fec0000001804 */
[C---:B------:R-:W-:Y:S01]  /*b320*/  HMMA.16816.F32 R8, R204.reuse, R210, R8 ;  /* 0x000000d2cc08723c */ /* 0x040fe20000001808 */
[----:B------:R-:W-:Y:S05]  /*b330*/  LDSM.16.M88.4 R208, [R231+0xa000] ;  /* 0x00a00000e7d0783b */ /* 0x000fea0000000200 */
[C---:B---3--:R-:W-:Y:S06]  /*b340*/  HMMA.16816.F32 R12, R204.reuse, R168, R12 ;  /* 0x000000a8cc0c723c */ /* 0x048fec000000180c */
[C---:B------:R-:W-:Y:S01]  /*b350*/  HMMA.16816.F32 R16, R204.reuse, R170, R16 ;  /* 0x000000aacc10723c */ /* 0x040fe20000001810 */
[----:B------:R-:W3:Y:S05]  /*b360*/  LDSM.16.M88.4 R168, [R222] ;  /* 0x00000000dea8783b */ /* 0x000eea0000000200 */
[C---:B------:R-:W-:Y:S06]  /*b370*/  HMMA.16816.F32 R20, R204.reuse, R172, R20 ;  /* 0x000000accc14723c */ /* 0x040fec0000001814 */
[C---:B------:R-:W-:Y:S01]  /*b380*/  HMMA.16816.F32 R24, R204.reuse, R174, R24 ;  /* 0x000000aecc18723c */ /* 0x040fe20000001818 */
[----:B------:R-:W3:Y:S05]  /*b390*/  LDSM.16.M88.4 R172, [R221] ;  /* 0x00000000ddac783b */ /* 0x000eea0000000200 */
[C---:B------:R-:W-:Y:S06]  /*b3a0*/  HMMA.16816.F32 R28, R204.reuse, R176, R28 ;  /* 0x000000b0cc1c723c */ /* 0x040fec000000181c */
[----:B------:R-:W-:Y:S01]  /*b3b0*/  HMMA.16816.F32 R32, R204, R178, R32 ;  /* 0x000000b2cc20723c */ /* 0x000fe20000001820 */
[----:B------:R-:W3:Y:S04]  /*b3c0*/  LDSM.16.M88.4 R176, [R220] ;  /* 0x00000000dcb0783b */ /* 0x000ee80000000200 */
[----:B------:R-:W3:Y:S01]  /*b3d0*/  LDSM.16.M88.4 R204, [R234+0x2000] ;  /* 0x00200000eacc783b */ /* 0x000ee20000000200 */
[C---:B----4-:R-:W-:Y:S06]  /*b3e0*/  HMMA.16816.F32 R4, R180.reuse, R184, R4 ;  /* 0x000000b8b404723c */ /* 0x050fec0000001804 */
[C---:B------:R-:W-:Y:S01]  /*b3f0*/  HMMA.16816.F32 R8, R180.reuse, R186, R8 ;  /* 0x000000bab408723c */ /* 0x040fe20000001808 */
[----:B------:R-:W-:Y:S05]  /*b400*/  LDSM.16.M88.4 R184, [R231+0xb800] ;  /* 0x00b80000e7b8783b */ /* 0x000fea0000000200 */
[C---:B-1----:R-:W-:Y:S06]  /*b410*/  HMMA.16816.F32 R12, R180.reuse, R164, R12 ;  /* 0x000000a4b40c723c */ /* 0x042fec000000180c */
[C---:B------:R-:W-:Y:S01]  /*b420*/  HMMA.16816.F32 R16, R180.reuse, R166, R16 ;  /* 0x000000a6b410723c */ /* 0x040fe20000001810 */
[----:B------:R-:W1:Y:S05]  /*b430*/  LDSM.16.M88.4 R164, [R231+0xa800] ;  /* 0x00a80000e7a4783b */ /* 0x000e6a0000000200 */
[C---:B--2---:R-:W-:Y:S06]  /*b440*/  HMMA.16816.F32 R20, R180.reuse, R188, R20 ;  /* 0x000000bcb414723c */ /* 0x044fec0000001814 */
[C---:B------:R-:W-:Y:S01]  /*b450*/  HMMA.16816.F32 R24, R180.reuse, R190, R24 ;  /* 0x000000beb418723c */ /* 0x040fe20000001818 */
[----:B------:R-:W-:Y:S05]  /*b460*/  LDSM.16.M88.4 R188, [R233+0x2000] ;  /* 0x00200000e9bc783b */ /* 0x000fea0000000200 */
[C---:B------:R-:W-:Y:S06]  /*b470*/  HMMA.16816.F32 R28, R180.reuse, R192, R28 ;  /* 0x000000c0b41c723c */ /* 0x040fec000000181c */
[----:B------:R-:W-:Y:S01]  /*b480*/  HMMA.16816.F32 R32, R180, R194, R32 ;  /* 0x000000c2b420723c */ /* 0x000fe20000001820 */
[----:B------:R-:W2:Y:S04]  /*b490*/  LDSM.16.M88.4 R180, [R231+0xb000] ;  /* 0x00b00000e7b4783b */ /* 0x000ea80000000200 */
[----:B------:R-:W4:Y:S01]  /*b4a0*/  LDSM.16.M88.4 R192, [R224+0x2000] ;  /* 0x00200000e0c0783b */ /* 0x000f220000000200 */
        /* <DEDUP_REMOVED lines=24> */
[----:B------:R-:W2:Y:S04]  /*b630*/  LDSM.16.M88.4 R184, [R237+0xd800] ;  /* 0x00d80000edb8783b */ /* 0x000ea80000000200 */
[----:B------:R-:W2:Y:S01]  /*b640*/  LDSM.16.M88.4 R204, [R236+0x4000] ;  /* 0x00400000eccc783b */ /* 0x000ea20000000200 */
[C---:B----4-:R-:W-:Y:S06]  /*b650*/  HMMA.16816.F32 R4, R188.reuse, R192, R4 ;  /* 0x000000c0bc04723c */ /* 0x050fec0000001804 */
[C---:B------:R-:W-:Y:S01]  /*b660*/  HMMA.16816.F32 R8, R188.reuse, R194, R8 ;  /* 0x000000c2bc08723c */ /* 0x040fe20000001808 */
[----:B------:R-:W-:Y:S05]  /*b670*/  LDSM.16.M88.4 R192, [R231+0xc000] ;  /* 0x00c00000e7c0783b */ /* 0x000fea0000000200 */
[C---:B---3--:R-:W-:Y:S06]  /*b680*/  HMMA.16816.F32 R12, R188.reuse, R168, R12 ;  /* 0x000000a8bc0c723c */ /* 0x048fec000000180c */
[C---:B------:R-:W-:Y:S01]  /*b690*/  HMMA.16816.F32 R16, R188.reuse, R170, R16 ;  /* 0x000000aabc10723c */ /* 0x040fe20000001810 */
[----:B------:R-:W3:Y:S05]  /*b6a0*/  LDSM.16.M88.4 R168, [R218] ;  /* 0x00000000daa8783b */ /* 0x000eea0000000200 */
[C---:B-----5:R-:W-:Y:S06]  /*b6b0*/  HMMA.16816.F32 R20, R188.reuse, R172, R20 ;  /* 0x000000acbc14723c */ /* 0x060fec0000001814 */
[C---:B------:R-:W-:Y:S01]  /*b6c0*/  HMMA.16816.F32 R24, R188.reuse, R174, R24 ;  /* 0x000000aebc18723c */ /* 0x040fe20000001818 */
[----:B------:R-:W4:Y:S05]  /*b6d0*/  LDSM.16.M88.4 R172, [R217] ;  /* 0x00000000d9ac783b */ /* 0x000f2a0000000200 */
[C---:B------:R-:W-:Y:S06]  /*b6e0*/  HMMA.16816.F32 R28, R188.reuse, R176, R28 ;  /* 0x000000b0bc1c723c */ /* 0x040fec000000181c */
[----:B------:R-:W-:Y:S01]  /*b6f0*/  HMMA.16816.F32 R32, R188, R178, R32 ;  /* 0x000000b2bc20723c */ /* 0x000fe20000001820 */
[----:B------:R-:W5:Y:S04]  /*b700*/  LDSM.16.M88.4 R176, [R216] ;  /* 0x00000000d8b0783b */ /* 0x000f680000000200 */
[----:B------:R-:W5:Y:S01]  /*b710*/  LDSM.16.M88.4 R188, [R234+0x4000] ;  /* 0x00400000eabc783b */ /* 0x000f620000000200 */
[C---:B------:R-:W-:Y:S06]  /*b720*/  HMMA.16816.F32 R4, R196.reuse, R200, R4 ;  /* 0x000000c8c404723c */ /* 0x040fec0000001804 */
        /* <DEDUP_REMOVED lines=12> */
[C---:B------:R-:W-:Y:S06]  /*b7f0*/  HMMA.16816.F32 R4, R204.reuse, R208, R4 ;  /* 0x000000d0cc04723c */ /* 0x040fec0000001804 */
[C---:B------:R-:W-:Y:S01]  /*b800*/  HMMA.16816.F32 R8, R204.reuse, R210, R8 ;  /* 0x000000d2cc08723c */ /* 0x040fe20000001808 */
[----:B------:R-:W-:Y:S05]  /*b810*/  LDSM.16.M88.4 R208, [R237+0xe000] ;  /* 0x00e00000edd0783b */ /* 0x000fea0000000200 */
[C---:B---3--:R-:W-:Y:S06]  /*b820*/  HMMA.16816.F32 R12, R204.reuse, R168, R12 ;  /* 0x000000a8cc0c723c */ /* 0x048fec000000180c */
[C---:B------:R-:W-:Y:S01]  /*b830*/  HMMA.16816.F32 R16, R204.reuse, R170, R16 ;  /* 0x000000aacc10723c */ /* 0x040fe20000001810 */
[----:B------:R-:W3:Y:S05]  /*b840*/  LDSM.16.M88.4 R168, [R224+0x4800] ;  /* 0x00480000e0a8783b */ /* 0x000eea0000000200 */
[C---:B----4-:R-:W-:Y:S06]  /*b850*/  HMMA.16816.F32 R20, R204.reuse, R172, R20 ;  /* 0x000000accc14723c */ /* 0x050fec0000001814 */
[C---:B------:R-:W-:Y:S01]  /*b860*/  HMMA.16816.F32 R24, R204.reuse, R174, R24 ;  /* 0x000000aecc18723c */ /* 0x040fe20000001818 */
[----:B------:R-:W4:Y:S05]  /*b870*/  LDSM.16.M88.4 R172, [R224+0x5000] ;  /* 0x00500000e0ac783b */ /* 0x000f2a0000000200 */
[C---:B-----5:R-:W-:Y:S06]  /*b880*/  HMMA.16816.F32 R28, R204.reuse, R176, R28 ;  /* 0x000000b0cc1c723c */ /* 0x060fec000000181c */
        /* <DEDUP_REMOVED lines=21> */
[----:B------:R-:W3:Y:S05]  /*b9e0*/  LDSM.16.M88.4 R168, [R214] ;  /* 0x00000000d6a8783b */ /* 0x000eea0000000200 */
[C---:B----4-:R-:W-:Y:S06]  /*b9f0*/  HMMA.16816.F32 R20, R196.reuse, R172, R20 ;  /* 0x000000acc414723c */ /* 0x050fec0000001814 */
[C---:B------:R-:W-:Y:S01]  /*ba00*/  HMMA.16816.F32 R24, R196.reuse, R174, R24 ;  /* 0x000000aec418723c */ /* 0x040fe20000001818 */
[----:B------:R-:W4:Y:S05]  /*ba10*/  LDSM.16.M88.4 R172, [R213] ;  /* 0x00000000d5ac783b */ /* 0x000f2a0000000200 */
[C---:B-----5:R-:W-:Y:S06]  /*ba20*/  HMMA.16816.F32 R28, R196.reuse, R176, R28 ;  /* 0x000000b0c41c723c */ /* 0x060fec000000181c */
        /* <DEDUP_REMOVED lines=17> */
[C---:B------:R-:W-:Y:S06]  /*bb40*/  HMMA.16816.F32 R8, R188.reuse, R194, R8 ;  /* 0x000000c2bc08723c */ /* 0x040fec0000001808 */
[C---:B---3--:R-:W-:Y:S06]  /*bb50*/  HMMA.16816.F32 R12, R188.reuse, R168, R12 ;  /* 0x000000a8bc0c723c */ /* 0x048fec000000180c */
[C---:B------:R-:W-:Y:S06]  /*bb60*/  HMMA.16816.F32 R16, R188.reuse, R170, R16 ;  /* 0x000000aabc10723c */ /* 0x040fec0000001810 */
[C---:B----4-:R-:W-:Y:S06]  /*bb70*/  HMMA.16816.F32 R20, R188.reuse, R172, R20 ;  /* 0x000000acbc14723c */ /* 0x050fec0000001814 */
[C---:B------:R-:W-:Y:S06]  /*bb80*/  HMMA.16816.F32 R24, R188.reuse, R174, R24 ;  /* 0x000000aebc18723c */ /* 0x040fec0000001818 */
[C---:B-----5:R-:W-:Y:S06]  /*bb90*/  HMMA.16816.F32 R28, R188.reuse, R176, R28 ;  /* 0x000000b0bc1c723c */ /* 0x060fec000000181c */
[----:B------:R-:W-:Y:S06]  /*bba0*/  HMMA.16816.F32 R32, R188, R178, R32 ;  /* 0x000000b2bc20723c */ /* 0x000fec0000001820 */
[C---:B------:R-:W-:Y:S06]  /*bbb0*/  HMMA.16816.F32 R4, R196.reuse, R200, R4 ;  /* 0x000000c8c404723c */ /* 0x040fec0000001804 */
[C---:B------:R-:W-:Y:S06]  /*bbc0*/  HMMA.16816.F32 R8, R196.reuse, R202, R8 ;  /* 0x000000cac408723c */ /* 0x040fec0000001808 */
[C---:B-1----:R-:W-:Y:S06]  /*bbd0*/  HMMA.16816.F32 R12, R196.reuse, R164, R12 ;  /* 0x000000a4c40c723c */ /* 0x042fec000000180c */
[C---:B------:R-:W-:Y:S01]  /*bbe0*/  HMMA.16816.F32 R16, R196.reuse, R166, R16 ;  /* 0x000000a6c410723c */ /* 0x040fe20000001810 */
[----:B------:R-:W1:Y:S05]  /*bbf0*/  LDSM.16.M88.4 R164, [R224+0x6800] ;  /* 0x00680000e0a4783b */ /* 0x000e6a0000000200 */
[C---:B--2---:R-:W-:Y:S06]  /*bc00*/  HMMA.16816.F32 R20, R196.reuse, R180, R20 ;  /* 0x000000b4c414723c */ /* 0x044fec0000001814 */
[C---:B------:R-:W-:Y:S06]  /*bc10*/  HMMA.16816.F32 R24, R196.reuse, R182, R24 ;  /* 0x000000b6c418723c */ /* 0x040fec0000001818 */
[C---:B------:R-:W-:Y:S06]  /*bc20*/  HMMA.16816.F32 R28, R196.reuse, R184, R28 ;  /* 0x000000b8c41c723c */ /* 0x040fec000000181c */
[----:B------:R-:W-:Y:S06]  /*bc30*/  HMMA.16816.F32 R32, R196, R186, R32 ;  /* 0x000000bac420723c */ /* 0x000fec0000001820 */
[C---:B------:R-:W-:Y:S06]  /*bc40*/  HMMA.16816.F32 R4, R204.reuse, R208, R4 ;  /* 0x000000d0cc04723c */ /* 0x040fec0000001804 */
[C---:B------:R-:W-:Y:S06]  /*bc50*/  HMMA.16816.F32 R8, R204.reuse, R210, R8 ;  /* 0x000000d2cc08723c */ /* 0x040fec0000001808 */
[C---:B-1----:R-:W-:Y:S06]  /*bc60*/  HMMA.16816.F32 R12, R204.reuse, R164, R12 ;  /* 0x000000a4cc0c723c */ /* 0x042fec000000180c */
[C---:B------:R-:W-:Y:S06]  /*bc70*/  HMMA.16816.F32 R16, R204.reuse, R166, R16 ;  /* 0x000000a6cc10723c */ /* 0x040fec0000001810 */
[----:B------:R-:W-:Y:S01]  /*bc80*/  FMUL.FTZ R4, R4, UR10 ;  /* 0x0000000a04047c20 */ /* 0x000fe20008410000 */
[----:B------:R-:W-:Y:S01]  /*bc90*/  FMUL.FTZ R5, R5, UR10 ;  /* 0x0000000a05057c20 */ /* 0x000fe20008410000 */
[----:B------:R-:W-:Y:S02]  /*bca0*/  FMUL.FTZ R6, R6, UR10 ;  /* 0x0000000a06067c20 */ /* 0x000fe40008410000 */
[----:B------:R-:W1:Y:S01]  /*bcb0*/  MUFU.TANH R178, R4 ;  /* 0x0000000400b27308 */ /* 0x000e620000002400 */
[----:B------:R-:W-:Y:S01]  /*bcc0*/  FMUL.FTZ R7, R7, UR10 ;  /* 0x0000000a07077c20 */ /* 0x000fe20008410000 */
[----:B------:R-:W-:Y:S01]  /*bcd0*/  FMUL.FTZ R8, R8, UR10 ;  /* 0x0000000a08087c20 */ /* 0x000fe20008410000 */
[----:B------:R-:W-:Y:S01]  /*bce0*/  FMUL.FTZ R9, R9, UR10 ;  /* 0x0000000a09097c20 */ /* 0x000fe20008410000 */
[----:B------:R-:W-:Y:S01]  /*bcf0*/  FMUL.FTZ R10, R10, UR10 ;  /* 0x0000000a0a0a7c20 */ /* 0x000fe20008410000 */
[----:B------:R-:W-:Y:S05]  /*bd00*/  FMUL.FTZ R11, R11, UR10 ;  /* 0x0000000a0b0b7c20 */ /* 0x000fea0008410000 */
[----:B------:R-:W2:Y:S01]  /*bd10*/  MUFU.TANH R177, R5 ;  /* 0x0000000500b17308 */ /* 0x000ea20000002400 */
[----:B------:R-:W-:Y:S01]  /*bd20*/  FMUL.FTZ R12, R12, UR10 ;  /* 0x0000000a0c0c7c20 */ /* 0x000fe20008410000 */
[----:B------:R-:W-:Y:S01]  /*bd30*/  FMUL.FTZ R13, R13, UR10 ;  /* 0x0000000a0d0d7c20 */ /* 0x000fe20008410000 */
[----:B------:R-:W-:Y:S01]  /*bd40*/  FMUL.FTZ R14, R14, UR10 ;  /* 0x0000000a0e0e7c20 */ /* 0x000fe20008410000 */
[----:B------:R-:W-:Y:S01]  /*bd50*/  FMUL.FTZ R15, R15, UR10 ;  /* 0x0000000a0f0f7c20 */ /* 0x000fe20008410000 */
[----:B------:R-:W-:Y:S01]  /*bd60*/  FMUL.FTZ R16, R16, UR10 ;  /* 0x0000000a10107c20 */ /* 0x000fe20008410000 */
[----:B------:R-:W-:Y:S04]  /*bd70*/  FMUL.FTZ R17, R17, UR10 ;  /* 0x0000000a11117c20 */ /* 0x000fe80008410000 */
[----:B------:R-:W3:Y:S01]  /*bd80*/  MUFU.TANH R176, R6 ;  /* 0x0000000600b07308 */ /* 0x000ee20000002400 */
[----:B------:R-:W-:Y:S01]  /*bd90*/  FMUL.FTZ R18, R18, UR10 ;  /* 0x0000000a12127c20 */ /* 0x000fe20008410000 */
[----:B------:R-:W-:Y:S08]  /*bda0*/  FMUL.FTZ R19, R19, UR10 ;  /* 0x0000000a13137c20 */ /* 0x000ff00008410000 */
[----:B------:R4:W1:Y:S10]  /*bdb0*/  MUFU.TANH R189, R7 ;  /* 0x0000000700bd7308 */ /* 0x0008740000002400 */
[----:B------:R-:W1:Y:S10]  /*bdc0*/  MUFU.TANH R190, R8 ;  /* 0x0000000800be7308 */ /* 0x000e740000002400 */
[----:B------:R-:W1:Y:S01]  /*bdd0*/  MUFU.TANH R188, R9 ;  /* 0x0000000900bc7308 */ /* 0x000e620000002400 */
[----:B----4-:R-:W4:Y:S09]  /*bde0*/  LDSM.16.M88.4 R4, [R224+0x7000] ;  /* 0x00700000e004783b */ /* 0x010f320000000200 */
[----:B------:R-:W1:Y:S10]  /*bdf0*/  MUFU.TANH R179, R10 ;  /* 0x0000000a00b37308 */ /* 0x000e740000002400 */
[----:B------:R5:W1:Y:S10]  /*be00*/  MUFU.TANH R167, R11 ;  /* 0x0000000b00a77308 */ /* 0x000a740000002400 */
[----:B------:R1:W1:Y:S10]  /*be10*/  MUFU.TANH R175, R12 ;  /* 0x0000000c00af7308 */ /* 0x0002740000002400 */
[----:B------:R1:W1:Y:S01]  /*be20*/  MUFU.TANH R174, R13 ;  /* 0x0000000d00ae7308 */ /* 0x0002620000002400 */
[----:B-----5:R-:W5:Y:S01]  /*be30*/  LDSM.16.M88.4 R8, [R224+0x7800] ;  /* 0x00780000e008783b */ /* 0x020f620000000200 */
[----:B------:R-:W-:Y:S08]  /*be40*/  DEPBAR.LE SB0, 0x0 ;  /* 0x000080000000791a */ /* 0x000ff00000000000 */
[----:B------:R1:W1:Y:S01]  /*be50*/  MUFU.TANH R172, R14 ;  /* 0x0000000e00ac7308 */ /* 0x0002620000002400 */
[----:B------:R-:W-:Y:S01]  /*be60*/  BAR.SYNC.DEFER_BLOCKING 0x0 ;  /* 0x0000000000007b1d */ /* 0x000fe20000010000 */
[C---:B----4-:R-:W-:Y:S08]  /*be70*/  HMMA.16816.F32 R20, R204.reuse, R4, R20 ;  /* 0x00000004cc14723c */ /* 0x050ff00000001814 */
[----:B------:R4:W1:Y:S01]  /*be80*/  MUFU.TANH R173, R15 ;  /* 0x0000000f00ad7308 */ /* 0x0008620000002400 */
[C---:B------:R-:W-:Y:S09]  /*be90*/  HMMA.16816.F32 R24, R204.reuse, R6, R24 ;  /* 0x00000006cc18723c */ /* 0x040ff20000001818 */
[----:B------:R4:W1:Y:S10]  /*bea0*/  MUFU.TANH R171, R16 ;  /* 0x0000001000ab7308 */ /* 0x0008740000002400 */
[----:B------:R4:W1:Y:S01]  /*beb0*/  MUFU.TANH R170, R17 ;  /* 0x0000001100aa7308 */ /* 0x0008620000002400 */
[----:B------:R-:W-:Y:S01]  /*bec0*/  FMUL.FTZ R20, R20, UR10 ;  /* 0x0000000a14147c20 */ /* 0x000fe20008410000 */
[----:B------:R-:W-:Y:S01]  /*bed0*/  FMUL.FTZ R21, R21, UR10 ;  /* 0x0000000a15157c20 */ /* 0x000fe20008410000 */
[----:B------:R-:W-:Y:S01]  /*bee0*/  FMUL.FTZ R22, R22, UR10 ;  /* 0x0000000a16167c20 */ /* 0x000fe20008410000 */
[----:B------:R-:W-:Y:S06]  /*bef0*/  FMUL.FTZ R23, R23, UR10 ;  /* 0x0000000a17177c20 */ /* 0x000fec0008410000 */
[----:B------:R4:W1:Y:S01]  /*bf00*/  MUFU.TANH R169, R18 ;  /* 0x0000001200a97308 */ /* 0x0008620000002400 */
[C---:B-----5:R-:W-:Y:S03]  /*bf10*/  HMMA.16816.F32 R28, R204.reuse, R8, R28 ;  /* 0x00000008cc1c723c */ /* 0x060fe6000000181c */
[----:B------:R-:W-:Y:S01]  /*bf20*/  FMUL.FTZ R24, R24, UR10 ;  /* 0x0000000a18187c20 */ /* 0x000fe20008410000 */
[----:B------:R-:W-:Y:S01]  /*bf30*/  FMUL.FTZ R25, R25, UR10 ;  /* 0x0000000a19197c20 */ /* 0x000fe20008410000 */
[----:B------:R-:W-:Y:S01]  /*bf40*/  FMUL.FTZ R26, R26, UR10 ;  /* 0x0000000a1a1a7c20 */ /* 0x000fe20008410000 */
[----:B------:R-:W-:Y:S03]  /*bf50*/  HMMA.16816.F32 R32, R204, R10, R32 ;  /* 0x0000000acc20723c */ /* 0x000fe60000001820 */
[----:B------:R4:W1:Y:S02]  /*bf60*/  MUFU.TANH R168, R19 ;  /* 0x0000001300a87308 */ /* 0x0008640000002400 */
[----:B------:R-:W-:Y:S08]  /*bf70*/  FMUL.FTZ R27, R27, UR10 ;  /* 0x0000000a1b1b7c20 */ /* 0x000ff00008410000 */
[----:B------:R4:W1:Y:S10]  /*bf80*/  MUFU.TANH R252, R20 ;  /* 0x0000001400fc7308 */ /* 0x0008740000002400 */
[----:B------:R4:W1:Y:S01]  /*bf90*/  MUFU.TANH R251, R21 ;  /* 0x0000001500fb7308 */ /* 0x0008620000002400 */
[----:B------:R-:W-:Y:S01]  /*bfa0*/  FMUL.FTZ R28, R28, UR10 ;  /* 0x0000000a1c1c7c20 */ /* 0x000fe20008410000 */
[----:B------:R-:W-:Y:S01]  /*bfb0*/  FMUL.FTZ R29, R29, UR10 ;  /* 0x0000000a1d1d7c20 */ /* 0x000fe20008410000 */
[----:B------:R-:W-:Y:S01]  /*bfc0*/  FMUL.FTZ R30, R30, UR10 ;  /* 0x0000000a1e1e7c20 */ /* 0x000fe20008410000 */
[----:B------:R-:W-:Y:S01]  /*bfd0*/  FMUL.FTZ R31, R31, UR10 ;  /* 0x0000000a1f1f7c20 */ /* 0x000fe20008410000 */
[----:B------:R-:W-:Y:S05]  /*bfe0*/  FMUL.FTZ R32, R32, UR10 ;  /* 0x0000000a20207c20 */ /* 0x000fea0008410000 */
[----:B------:R4:W1:Y:S01]  /*bff0*/  MUFU.TANH R241, R22 ;  /* 0x0000001600f17308 */ /* 0x0008620000002400 */
[----:B------:R-:W-:Y:S01]  /*c000*/  FMUL.FTZ R33, R33, UR10 ;  /* 0x0000000a21217c20 */ /* 0x000fe20008410000 */
[----:B------:R-:W-:Y:S01]  /*c010*/  FMUL.FTZ R34, R34, UR10 ;  /* 0x0000000a22227c20 */ /* 0x000fe20008410000 */
[----:B------:R-:W-:Y:S07]  /*c020*/  FMUL.FTZ R35, R35, UR10 ;  /* 0x0000000a23237c20 */ /* 0x000fee0008410000 */
        /* <DEDUP_REMOVED lines=14> */
[----:B------:R-:W-:Y:S02]  /*c110*/  MOV R10, UR5 ;  /* 0x00000005000a7c02 */ /* 0x000fe40008000f00 */
[----:B------:R-:W-:Y:S01]  /*c120*/  MOV R6, UR6 ;  /* 0x0000000600067c02 */ /* 0x000fe20008000f00 */
[----:B------:R-:W-:Y:S06]  /*c130*/  @!P0 BRA `(.L_x_2442) ;  /* 0x0000000400008947 */ /* 0x000fec0003800000 */
[----:B------:R-:W2:Y:S01]  /*c140*/  LDC R8, c[0x0][0x380] ;  /* 0x0000e000ff087b82 */ /* 0x000ea20000000800 */
[----:B------:R-:W-:Y:S04]  /*c150*/  USHF.L.U32 UR7, UR23, 0x6, URZ ;  /* 0x0000000617077899 */ /* 0x000fe8000800063f */
[----:B------:R-:W-:Y:S02]  /*c160*/  UIADD3 UR11, UR7, -0x80, URZ ;  /* 0xffffff80070b7890 */ /* 0x000fe4000fffe03f */
[----:B------:R-:W-:Y:S04]  /*c170*/  UIADD3 UR7, UR7, -0x40, URZ ;  /* 0xffffffc007077890 */ /* 0x000fe8000fffe03f */
[----:B------:R-:W-:Y:S02]  /*c180*/  MOV R5, UR11 ;  /* 0x0000000b00057c02 */ /* 0x000fe40008000f00 */
[----:B------:R-:W-:Y:S02]  /*c190*/  IMAD.U32 R7, RZ, RZ, UR7 ;  /* 0x00000007ff077e24 */ /* 0x000fe4000f8e00ff */
[----:B------:R-:W-:Y:S03]  /*c1a0*/  IABS R5, R5 ;  /* 0x0000000500057213 */ /* 0x000fe60000000000 */
[----:B------:R-:W-:Y:S02]  /*c1b0*/  IABS R7, R7 ;  /* 0x0000000700077213 */ /* 0x000fe40000000000 */
[----:B--2---:R-:W-:Y:S04]  /*c1c0*/  IABS R3, R8 ;  /* 0x0000000800037213 */ /* 0x004fe80000000000 */
[----:B-1----:R-:W1:Y:S10]  /*c1d0*/  I2F.RP R12, R3 ;  /* 0x00000003000c7306 */ /* 0x002e740000209400 */
        /* <DEDUP_REMOVED lines=54> */
.L_x_2442:
        /* <DEDUP_REMOVED lines=28> */
.L_x_2441:
[----:B-12---:R-:W-:Y:S01]  /*c700*/  FMNMX.FTZ R5, R178, R2, !PT ;  /* 0x00000002b2057209 */ /* 0x006fe20007810000 */
[----:B----4-:R-:W-:Y:S01]  /*c710*/  LDSM.16.MT88.4 R12, [R232+0x10000] ;  /* 0x01000000e80c783b */ /* 0x010fe20000004200 */
        /* <DEDUP_REMOVED lines=43> */
[C---:B------:R-:W-:Y:S01]  /*c9d0*/  FMUL.FTZ R180, R3.reuse, UR4 ;  /* 0x0000000403b47c20 */ /* 0x040fe20008410000 */
        /* <DEDUP_REMOVED lines=8> */
[----:B------:R-:W1:Y:S02]  /*ca60*/  MUFU.EX2 R0, R0 ;  /* 0x0000000000007308 */ /* 0x000e640000000800 */
        /* <DEDUP_REMOVED lines=10> */
[----:B------:R-:W2:Y:S01]  /*cb10*/  MUFU.EX2 R2, R2 ;  /* 0x0000000200027308 */ /* 0x000ea20000000800 */
[----:B------:R-:W-:Y:S01]  /*cb20*/  LDSM.16.MT88.4 R176, [R228+0x14800] ;  /* 0x01480000e4b0783b */ /* 0x000fe20000004200 */
[--C-:B------:R-:W-:Y:S01]  /*cb30*/  FFMA.FTZ R196, R174, UR4, -R185.reuse ;  /* 0x00000004aec47c23 */ /* 0x100fe200080108b9 */
[--C-:B------:R-:W-:Y:S01]  /*cb40*/  FFMA.FTZ R197, R172, UR4, -R180.reuse ;  /* 0x00000004acc57c23 */ /* 0x100fe200080108b4 */
[--C-:B------:R-:W-:Y:S01]  /*cb50*/  FFMA.FTZ R198, R173, UR4, -R180.reuse ;  /* 0x00000004adc67c23 */ /* 0x100fe200080108b4 */
        /* <DEDUP_REMOVED lines=23> */
[C---:B------:R-:W-:Y:S01]  /*ccd0*/  FMUL.FTZ R33, R2.reuse, R133 ;  /* 0x0000008502217220 */ /* 0x040fe20000410000 */
        /* <DEDUP_REMOVED lines=17> */
[C---:B------:R-:W-:Y:S01]  /*cdf0*/  FMUL.FTZ R48, R2.reuse, R48 ;  /* 0x0000003002307220 */ /* 0x040fe20000410000 */
[----:B------:R-:W5:Y:S03]  /*ce00*/  LDSM.16.MT88.4 R132, [R229+0x12000] ;  /* 0x01200000e584783b */ /* 0x000f660000004200 */
[----:B------:R-:W2:Y:S01]  /*ce10*/  MUFU.EX2 R190, R190 ;  /* 0x000000be00be7308 */ /* 0x000ea20000000800 */
[----:B----4-:R-:W-:Y:S01]  /*ce20*/  F2FP.F16.F32.PACK_AB R161, R189, R193 ;  /* 0x000000c1bda1723e */ /* 0x010fe200000000ff */
[----:B------:R-:W-:Y:S01]  /*ce30*/  FMUL.FTZ R49, R2, R49 ;  /* 0x0000003102317220 */ /* 0x000fe20000410000 */
[C---:B------:R-:W-:Y:S01]  /*ce40*/  FMUL.FTZ R50, R0.reuse, R50 ;  /* 0x0000003200327220 */ /* 0x040fe20000410000 */
[----:B------:R-:W-:Y:S01]  /*ce50*/  FMUL.FTZ R51, R0, R51 ;  /* 0x0000003300337220 */ /* 0x000fe20000410000 */
[--C-:B------:R-:W-:Y:S01]  /*ce60*/  FFMA.FTZ R199, R171, UR4, -R185.reuse ;  /* 0x00000004abc77c23 */ /* 0x100fe200080108b9 */
[--C-:B------:R-:W-:Y:S01]  /*ce70*/  FFMA.FTZ R200, R170, UR4, -R185.reuse ;  /* 0x00000004aac87c23 */ /* 0x100fe200080108b9 */
[----:B------:R-:W-:Y:S03]  /*ce80*/  LDSM.16.MT88.4 R172, [R232+0x14800] ;  /* 0x01480000e8ac783b */ /* 0x000fe60000004200 */
[----:B------:R-:W-:Y:S01]  /*ce90*/  MUFU.EX2 R188, R188 ;  /* 0x000000bc00bc7308 */ /* 0x000fe20000000800 */
[--C-:B------:R-:W-:Y:S01]  /*cea0*/  FFMA.FTZ R201, R169, UR4, -R180.reuse ;  /* 0x00000004a9c97c23 */ /* 0x100fe200080108b4 */
[--C-:B------:R-:W-:Y:S01]  /*ceb0*/  FFMA.FTZ R202, R168, UR4, -R180.reuse ;  /* 0x00000004a8ca7c23 */ /* 0x100fe200080108b4 */
[--C-:B------:R-:W-:Y:S01]  /*cec0*/  FFMA.FTZ R182, R182, UR4, -R185.reuse ;  /* 0x00000004b6b67c23 */ /* 0x100fe200080108b9 */
[C---:B------:R-:W-:Y:S01]  /*ced0*/  FMUL.FTZ R52, R2.reuse, R52 ;  /* 0x0000003402347220 */ /* 0x040fe20000410000 */
[----:B------:R-:W-:Y:S01]  /*cee0*/  FMUL.FTZ R53, R2, R53 ;  /* 0x0000003502357220 */ /* 0x000fe20000410000 */
[----:B------:R-:W-:Y:S01]  /*cef0*/  FMUL.FTZ R54, R0, R54 ;  /* 0x0000003600367220 */ /* 0x000fe20000410000 */
[----:B------:R-:W-:Y:S03]  /*cf00*/  LDSM.16.MT88.4 R168, [R230+0x12800] ;  /* 0x01280000e6a8783b */ /* 0x000fe60000004200 */
        /* <DEDUP_REMOVED lines=25> */
[----:B------:R-:W-:Y:S01]  /*d0a0*/  MUFU.EX2 R195, R195 ;  /* 0x000000c300c37308 */ /* 0x000fe20000000800 */
[----:B------:R-:W-:Y:S03]  /*d0b0*/  PLOP3.LUT P1, PT, PT, PT, UP0, 0x80, 0x0 ;  /* 0x000000000000781c */ /* 0x000fe60003f2f008 */
[C---:B------:R-:W-:Y:S01]  /*d0c0*/  FMUL.FTZ R76, R2.reuse, R76 ;  /* 0x0000004c024c7220 */ /* 0x040fe20000410000 */
[C---:B------:R-:W-:Y:S05]  /*d0d0*/  HMMA.16816.F32 R8, R160.reuse, R14, R8 ;  /* 0x0000000ea008723c */ /* 0x040fea0000001808 */
[----:B------:R-:W2:Y:S01]  /*d0e0*/  MUFU.EX2 R196, R196 ;  /* 0x000000c400c47308 */ /* 0x000ea20000000800 */
[C---:B------:R-:W-:Y:S01]  /*d0f0*/  FMUL.FTZ R12, R2.reuse, R152 ;  /* 0x00000098020c7220 */ /* 0x040fe20000410000 */
[----:B------:R-:W-:Y:S01]  /*d100*/  FMUL.FTZ R13, R2, R153 ;  /* 0x00000099020d7220 */ /* 0x000fe20000410000 */
[C---:B------:R-:W-:Y:S03]  /*d110*/  FMUL.FTZ R14, R0.reuse, R154 ;  /* 0x0000009a000e7220 */ /* 0x040fe60000410000 */
[----:B------:R-:W-:Y:S02]  /*d120*/  FMUL.FTZ R15, R0, R155 ;  /* 0x0000009b000f7220 */ /* 0x000fe40000410000 */
[----:B------:R-:W-:Y:S01]  /*d130*/  LDSM.16.MT88.4 R152, [R228+0x10800] ;  /* 0x01080000e498783b */ /* 0x000fe20000004200 */
[----:B------:R-:W-:Y:S01]  /*d140*/  FMUL.FTZ R77, R2, R77 ;  /* 0x0000004d024d7220 */ /* 0x000fe20000410000 */
[C---:B------:R-:W-:Y:S01]  /*d150*/  FMUL.FTZ R78, R0.reuse, R78 ;  /* 0x0000004e004e7220 */ /* 0x040fe20000410000 */
[----:B------:R-:W-:Y:S01]  /*d160*/  FMUL.FTZ R79, R0, R79 ;  /* 0x0000004f004f7220 */ /* 0x000fe20000410000 */
[C---:B------:R-:W-:Y:S01]  /*d170*/  FMUL.FTZ R80, R2.reuse, R80 ;  /* 0x0000005002507220 */ /* 0x040fe20000410000 */
[C---:B------:R-:W-:Y:S01]  /*d180*/  HMMA.16816.F32 R12, R160.reuse, R20, R12 ;  /* 0x00000014a00c723c */ /* 0x040fe2000000180c */
[----:B------:R-:W-:Y:S02]  /*d190*/  MUFU.EX2 R197, R197 ;  /* 0x000000c500c57308 */ /* 0x000fe40000000800 */
[----:B------:R-:W-:Y:S01]  /*d1a0*/  FMUL.FTZ R81, R2, R81 ;  /* 0x0000005102517220 */ /* 0x000fe20000410000 */
[C---:B------:R-:W-:Y:S01]  /*d1b0*/  FMUL.FTZ R82, R0.reuse, R82 ;  /* 0x0000005200527220 */ /* 0x040fe20000410000 */
[----:B------:R-:W-:Y:S01]  /*d1c0*/  FMUL.FTZ R83, R0, R83 ;  /* 0x0000005300537220 */ /* 0x000fe20000410000 */
[C---:B------:R-:W-:Y:S05]  /*d1d0*/  HMMA.16816.F32 R16, R160.reuse, R22, R16 ;  /* 0x00000016a010723c */ /* 0x040fea0000001810 */
[----:B------:R-:W4:Y:S01]  /*d1e0*/  MUFU.EX2 R198, R198 ;  /* 0x000000c600c67308 */ /* 0x000f220000000800 */
[C---:B------:R-:W-:Y:S01]  /*d1f0*/  FMUL.FTZ R20, R2.reuse, R144 ;  /* 0x0000009002147220 */ /* 0x040fe20000410000 */
[----:B------:R-:W-:Y:S01]  /*d200*/  FMUL.FTZ R21, R2, R145 ;  /* 0x0000009102157220 */ /* 0x000fe20000410000 */
[C---:B------:R-:W-:Y:S03]  /*d210*/  FMUL.FTZ R22, R0.reuse, R146 ;  /* 0x0000009200167220 */ /* 0x040fe60000410000 */
[----:B------:R-:W-:Y:S02]  /*d220*/  FMUL.FTZ R23, R0, R147 ;  /* 0x0000009300177220 */ /* 0x000fe40000410000 */
        /* <DEDUP_REMOVED lines=9> */
[----:B------:R-:W-:Y:S01]  /*d2c0*/  FMUL.FTZ R90, R0, R90 ;  /* 0x0000005a005a7220 */ /* 0x000fe20000410000 */
[C---:B------:R-:W-:Y:S05]  /*d2d0*/  HMMA.16816.F32 R24, R160.reuse, R30, R24 ;  /* 0x0000001ea018723c */ /* 0x040fea0000001818 */
[----:B------:R-:W4:Y:S01]  /*d2e0*/  MUFU.EX2 R200, R200 ;  /* 0x000000c800c87308 */ /* 0x000f220000000800 */
[C---:B------:R-:W-:Y:S01]  /*d2f0*/  FMUL.FTZ R28, R2.reuse, R136 ;  /* 0x00000088021c7220 */ /* 0x040fe20000410000 */
[----:B------:R-:W-:Y:S01]  /*d300*/  FMUL.FTZ R29, R2, R137 ;  /* 0x00000089021d7220 */ /* 0x000fe20000410000 */
[C---:B------:R-:W-:Y:S03]  /*d310*/  FMUL.FTZ R30, R0.reuse, R138 ;  /* 0x0000008a001e7220 */ /* 0x040fe60000410000 */
[C---:B------:R-:W-:Y:S02]  /*d320*/  FMUL.FTZ R31, R0.reuse, R139 ;  /* 0x0000008b001f7220 */ /* 0x040fe40000410000 */
[----:B------:R-:W2:Y:S01]  /*d330*/  LDSM.16.MT88.4 R136, [R228+0x12000] ;  /* 0x01200000e488783b */ /* 0x000ea20000004200 */
        /* <DEDUP_REMOVED lines=9> */
[C---:B------:R-:W-:Y:S01]  /*d3d0*/  HMMA.16816.F32 R32, R160.reuse, R158, R32 ;  /* 0x0000009ea020723c */ /* 0x040fe20000001820 */
[----:B------:R-:W-:Y:S04]  /*d3e0*/  LDSM.16.MT88.4 R156, [R232+0x12800] ;  /* 0x01280000e89c783b */ /* 0x000fe80000004200 */
[----:B------:R-:W4:Y:S01]  /*d3f0*/  MUFU.EX2 R202, R202 ;  /* 0x000000ca00ca7308 */ /* 0x000f220000000800 */
[C---:B------:R-:W-:Y:S01]  /*d400*/  FMUL.FTZ R98, R0.reuse, R98 ;  /* 0x0000006200627220 */ /* 0x040fe20000410000 */
[C---:B---3--:R-:W-:Y:S04]  /*d410*/  HMMA.16816.F32 R36, R160.reuse, R148, R36 ;  /* 0x00000094a024723c */ /* 0x048fe80000001824 */
[----:B------:R-:W-:Y:S02]  /*d420*/  FMUL.FTZ R99, R0, R99 ;  /* 0x0000006300637220 */ /* 0x000fe40000410000 */
        /* <DEDUP_REMOVED lines=34> */
[C---:B---3--:R-:W-:Y:S05]  /*d650*/  HMMA.16816.F32 R76, R160.reuse, R132, R76 ;  /* 0x00000084a04c723c */ /* 0x048fea000000184c */
[C---:B------:R-:W-:Y:S01]  /*d660*/  FMUL.FTZ R120, R2.reuse, R120 ;  /* 0x0000007802787220 */ /* 0x040fe20000410000 */
[C---:B------:R-:W-:Y:S01]  /*d670*/  HMMA.16816.F32 R80, R160.reuse, R134, R80 ;  /* 0x00000086a050723c */ /* 0x040fe20000001850 */
[----:B------:R-:W3:Y:S04]  /*d680*/  LDSM.16.MT88.4 R132, [R232+0x16000] ;  /* 0x01600000e884783b */ /* 0x000ee80000004200 */
[----:B------:R-:W-:Y:S01]  /*d690*/  FMUL.FTZ R121, R2, R121 ;  /* 0x0000007902797220 */ /* 0x000fe20000410000 */
[C---:B--2---:R-:W-:Y:S05]  /*d6a0*/  HMMA.16816.F32 R84, R160.reuse, R136, R84 ;  /* 0x00000088a054723c */ /* 0x044fea0000001854 */
[C---:B------:R-:W-:Y:S01]  /*d6b0*/  FMUL.FTZ R122, R0.reuse, R122 ;  /* 0x0000007a007a7220 */ /* 0x040fe20000410000 */
[C---:B------:R-:W-:Y:S01]  /*d6c0*/  HMMA.16816.F32 R88, R160.reuse, R138, R88 ;  /* 0x0000008aa058723c */ /* 0x040fe20000001858 */
[----:B------:R-:W2:Y:S04]  /*d6d0*/  LDSM.16.MT88.4 R136, [R230+0x16000] ;  /* 0x01600000e688783b */ /* 0x000ea80000004200 */
        /* <DEDUP_REMOVED lines=9> */
[--C-:B------:R-:W-:Y:S01]  /*d770*/  FFMA.FTZ R207, R210, UR4, -R180.reuse ;  /* 0x00000004d2cf7c23 */ /* 0x100fe200080108b4 */
[C---:B-1----:R-:W-:Y:S03]  /*d780*/  HMMA.16816.F32 R92, R160.reuse, R140, R92 ;  /* 0x0000008ca05c723c */ /* 0x042fe6000000185c */
[--C-:B------:R-:W-:Y:S01]  /*d790*/  FFMA.FTZ R204, R252, UR4, -R185.reuse ;  /* 0x00000004fccc7c23 */ /* 0x100fe200080108b9 */
[--C-:B------:R-:W-:Y:S01]  /*d7a0*/  FFMA.FTZ R252, R183, UR4, -R180.reuse ;  /* 0x00000004b7fc7c23 */ /* 0x100fe200080108b4 */
[--C-:B------:R-:W-:Y:S01]  /*d7b0*/  FFMA.FTZ R205, R251, UR4, -R185.reuse ;  /* 0x00000004fbcd7c23 */ /* 0x100fe200080108b9 */
[C---:B------:R-:W-:Y:S01]  /*d7c0*/  HMMA.16816.F32 R96, R160.reuse, R142, R96 ;  /* 0x0000008ea060723c */ /* 0x040fe20000001860 */
[----:B------:R-:W1:Y:S01]  /*d7d0*/  LDSM.16.MT88.4 R140, [R229+0x16000] ;  /* 0x01600000e58c783b */ /* 0x000e620000004200 */
[----:B------:R-:W-:Y:S03]  /*d7e0*/  MUFU.EX2 R207, R207 ;  /* 0x000000cf00cf7308 */ /* 0x000fe60000000800 */
[--C-:B------:R-:W-:Y:S01]  /*d7f0*/  FFMA.FTZ R251, R184, UR4, -R180.reuse ;  /* 0x00000004b8fb7c23 */ /* 0x100fe200080108b4 */
[C---:B---3--:R-:W-:Y:S06]  /*d800*/  HMMA.16816.F32 R100, R160.reuse, R132, R100 ;  /* 0x00000084a064723c */ /* 0x048fec0000001864 */
[----:B------:R-:W3:Y:S01]  /*d810*/  MUFU.EX2 R204, R204 ;  /* 0x000000cc00cc7308 */ /* 0x000ee20000000800 */
[--C-:B------:R-:W-:Y:S01]  /*d820*/  FFMA.FTZ R206, R241, UR4, -R180.reuse ;  /* 0x00000004f1ce7c23 */ /* 0x100fe200080108b4 */
[C---:B------:R-:W-:Y:S01]  /*d830*/  HMMA.16816.F32 R104, R160.reuse, R134, R104 ;  /* 0x00000086a068723c */ /* 0x040fe20000001868 */
[----:B------:R-:W5:Y:S02]  /*d840*/  LDSM.16.MT88.4 R132, [R228+0x16000] ;  /* 0x01600000e484783b */ /* 0x000f640000004200 */
[--C-:B------:R-:W-:Y:S03]  /*d850*/  FFMA.FTZ R241, R186, UR4, -R185.reuse ;  /* 0x00000004baf17c23 */ /* 0x100fe600080108b9 */
[C---:B--2---:R-:W-:Y:S02]  /*d860*/  HMMA.16816.F32 R108, R160.reuse, R136, R108 ;  /* 0x00000088a06c723c */ /* 0x044fe4000000186c */
[----:B------:R-:W-:Y:S03]  /*d870*/  MUFU.EX2 R205, R205 ;  /* 0x000000cd00cd7308 */ /* 0x000fe60000000800 */
[--C-:B------:R-:W-:Y:S01]  /*d880*/  FFMA.FTZ R210, R211, UR4, -R185.reuse ;  /* 0x00000004d3d27c23 */ /* 0x100fe200080108b9 */
[C---:B------:R-:W-:Y:S06]  /*d890*/  HMMA.16816.F32 R112, R160.reuse, R138, R112 ;  /* 0x0000008aa070723c */ /* 0x040fec0000001870 */
[----:B------:R-:W2:Y:S01]  /*d8a0*/  MUFU.EX2 R206, R206 ;  /* 0x000000ce00ce7308 */ /* 0x000ea20000000800 */
[----:B------:R-:W-:Y:S01]  /*d8b0*/  F2FP.F16.F32.PACK_AB R136, R196, R195 ;  /* 0x000000c3c488723e */ /* 0x000fe200000000ff */
[--C-:B------:R-:W-:Y:S03]  /*d8c0*/  FFMA.FTZ R211, R187, UR4, -R185.reuse ;  /* 0x00000004bbd37c23 */ /* 0x100fe600080108b9 */
[----:B----4-:R-:W-:Y:S01]  /*d8d0*/  F2FP.F16.F32.PACK_AB R137, R198, R197 ;  /* 0x000000c5c689723e */ /* 0x010fe200000000ff */
[--C-:B------:R-:W-:Y:S01]  /*d8e0*/  FFMA.FTZ R209, R209, UR4, -R185.reuse ;  /* 0x00000004d1d17c23 */ /* 0x100fe200080108b9 */
[----:B------:R-:W-:Y:S01]  /*d8f0*/  F2FP.F16.F32.PACK_AB R138, R200, R199 ;  /* 0x000000c7c88a723e */ /* 0x000fe200000000ff */
[----:B------:R-:W-:Y:S01]  /*d900*/  FFMA.FTZ R185, R181, UR4, -R185 ;  /* 0x00000004b5b97c23 */ /* 0x000fe200080108b9 */
[----:B------:R-:W-:Y:S01]  /*d910*/  F2FP.F16.F32.PACK_AB R139, R202, R201 ;  /* 0x000000c9ca8b723e */ /* 0x000fe200000000ff */
[--C-:B------:R-:W-:Y:S01]  /*d920*/  FFMA.FTZ R208, R208, UR4, -R180.reuse ;  /* 0x00000004d0d07c23 */ /* 0x100fe200080108b4 */
[--C-:B------:R-:W-:Y:S01]  /*d930*/  FFMA.FTZ R203, R203, UR4, -R180.reuse ;  /* 0x00000004cbcb7c23 */ /* 0x100fe200080108b4 */
[--C-:B------:R-:W-:Y:S01]  /*d940*/  FFMA.FTZ R166, R166, UR4, -R180.reuse ;  /* 0x00000004a6a67c23 */ /* 0x100fe200080108b4 */
[C---:B-1----:R-:W-:Y:S01]  /*d950*/  HMMA.16816.F32 R116, R160.reuse, R140, R116 ;  /* 0x0000008ca074723c */ /* 0x042fe20000001874 */
[----:B------:R-:W-:Y:S02]  /*d960*/  MUFU.EX2 R210, R210 ;  /* 0x000000d200d27308 */ /* 0x000fe40000000800 */
[----:B------:R-:W-:Y:S01]  /*d970*/  FFMA.FTZ R180, R165, UR4, -R180 ;  /* 0x00000004a5b47c23 */ /* 0x000fe200080108b4 */
[----:B------:R-:W-:Y:S01]  /*d980*/  FFMA.FTZ R194, R2, R250, R194 ;  /* 0x000000fa02c27223 */ /* 0x000fe200000100c2 */
[----:B------:R-:W-:Y:S01]  /*d990*/  MOV R2, R164 ;  /* 0x000000a400027202 */ /* 0x000fe20000000f00 */
[C---:B------:R-:W-:Y:S01]  /*d9a0*/  HMMA.16816.F32 R120, R160.reuse, R142, R120 ;  /* 0x0000008ea078723c */ /* 0x040fe20000001878 */
[----:B------:R-:W1:Y:S04]  /*d9b0*/  LDSM.16.MT88.4 R140, [R229+0x10800] ;  /* 0x01080000e58c783b */ /* 0x000e680000004200 */
[----:B------:R-:W-:Y:S01]  /*d9c0*/  MUFU.EX2 R165, R180 ;  /* 0x000000b400a57308 */ /* 0x000fe20000000800 */
[----:B------:R-:W-:Y:S01]  /*d9d0*/  FFMA.FTZ R193, R0, R249, R193 ;  /* 0x000000f900c17223 */ /* 0x000fe200000100c1 */
[C---:B-----5:R-:W-:Y:S08]  /*d9e0*/  HMMA.16816.F32 R124, R160.reuse, R132, R124 ;  /* 0x00000084a07c723c */ /* 0x060ff0000000187c */
[----:B------:R-:W4:Y:S01]  /*d9f0*/  MUFU.EX2 R209, R209 ;  /* 0x000000d100d17308 */ /* 0x000f220000000800 */
[----:B------:R-:W-:Y:S01]  /*da00*/  HMMA.16816.F32 R128, R160, R134, R128 ;  /* 0x00000086a080723c */ /* 0x000fe20000001880 */
[----:B------:R-:W5:Y:S02]  /*da10*/  LDSM.16.MT88.4 R132, [R229+0x12800] ;  /* 0x01280000e584783b */ /* 0x000f640000004200 */
[----:B------:R-:W-:Y:S03]  /*da20*/  FADD.FTZ R194, R192, R194 ;  /* 0x000000c2c0c27221 */ /* 0x000fe60000010000 */
[C---:B------:R-:W-:Y:S03]  /*da30*/  HMMA.16816.F32 R4, R136.reuse, R144, R4 ;  /* 0x000000908804723c */ /* 0x040fe60000001804 */
[----:B------:R-:W-:Y:S01]  /*da40*/  MUFU.EX2 R208, R208 ;  /* 0x000000d000d07308 */ /* 0x000fe20000000800 */
[----:B------:R-:W3:Y:S01]  /*da50*/  LDSM.16.MT88.4 R160, [R228+0x12800] ;  /* 0x01280000e4a0783b */ /* 0x000ee20000004200 */
[----:B------:R-:W-:Y:S01]  /*da60*/  FADD.FTZ R193, R189, R193 ;  /* 0x000000c1bdc17221 */ /* 0x000fe20000010000 */
[C---:B------:R-:W-:Y:S07]  /*da70*/  HMMA.16816.F32 R8, R136.reuse, R146, R8 ;  /* 0x000000928808723c */ /* 0x040fee0000001808 */
[----:B------:R-:W4:Y:S01]  /*da80*/  MUFU.EX2 R203, R203 ;  /* 0x000000cb00cb7308 */ /* 0x000f220000000800 */
[----:B------:R-:W4:Y:S01]  /*da90*/  LDSM.16.MT88.4 R144, [R230+0x14800] ;  /* 0x01480000e690783b */ /* 0x000f220000004200 */
[C---:B------:R-:W-:Y:S08]  /*daa0*/  HMMA.16816.F32 R12, R136.reuse, R148, R12 ;  /* 0x00000094880c723c */ /* 0x040ff0000000180c */
[----:B------:R-:W-:Y:S01]  /*dab0*/  MUFU.EX2 R211, R211 ;  /* 0x000000d300d37308 */ /* 0x000fe20000000800 */
[C---:B------:R-:W-:Y:S01]  /*dac0*/  HMMA.16816.F32 R16, R136.reuse, R150, R16 ;  /* 0x000000968810723c */ /* 0x040fe20000001810 */
[----:B------:R-:W4:Y:S02]  /*dad0*/  LDSM.16.MT88.4 R148, [R229+0x14800] ;  /* 0x01480000e594783b */ /* 0x000f240000004200 */
[----:B------:R-:W-:Y:S03]  /*dae0*/  FADD.FTZ R194, R191, R194 ;  /* 0x000000c2bfc27221 */ /* 0x000fe60000010000 */
[C---:B-1----:R-:W-:Y:S03]  /*daf0*/  HMMA.16816.F32 R20, R136.reuse, R140, R20 ;  /* 0x0000008c8814723c */ /* 0x042fe60000001814 */
[----:B------:R-:W-:Y:S02]  /*db00*/  MUFU.EX2 R241, R241 ;  /* 0x000000f100f17308 */ /* 0x000fe40000000800 */
[----:B------:R-:W-:Y:S01]  /*db10*/  FADD.FTZ R193, R188, R193 ;  /* 0x000000c1bcc17221 */ /* 0x000fe20000010000 */
[C---:B------:R-:W-:Y:S01]  /*db20*/  HMMA.16816.F32 R24, R136.reuse, R142, R24 ;  /* 0x0000008e8818723c */ /* 0x040fe20000001818 */
[----:B------:R-:W1:Y:S06]  /*db30*/  LDSM.16.MT88.4 R140, [R232+0x16800] ;  /* 0x01680000e88c783b */ /* 0x000e6c0000004200 */
[----:B------:R-:W1:Y:S01]  /*db40*/  MUFU.EX2 R251, R251 ;  /* 0x000000fb00fb7308 */ /* 0x000e620000000800 */
[----:B------:R-:W-:Y:S01]  /*db50*/  FADD.FTZ R190, R190, R194 ;  /* 0x000000c2bebe7221 */ /* 0x000fe20000010000 */
[C---:B------:R-:W-:Y:S08]  /*db60*/  HMMA.16816.F32 R28, R136.reuse, R152, R28 ;  /* 0x00000098881c723c */ /* 0x040ff0000000181c */
[----:B------:R-:W1:Y:S01]  /*db70*/  MUFU.EX2 R252, R252 ;  /* 0x000000fc00fc7308 */ /* 0x000e620000000800 */
[C---:B------:R-:W-:Y:S01]  /*db80*/  HMMA.16816.F32 R32, R136.reuse, R154, R32 ;  /* 0x0000009a8820723c */ /* 0x040fe20000001820 */
[----:B------:R-:W-:Y:S02]  /*db90*/  LDSM.16.MT88.4 R152, [R230+0x11000] ;  /* 0x01100000e698783b */ /* 0x000fe40000004200 */
[----:B------:R-:W-:Y:S03]  /*dba0*/  FADD.FTZ R193, R167, R193 ;  /* 0x000000c1a7c17221 */ /* 0x000fe60000010000 */
[C---:B------:R-:W-:Y:S03]  /*dbb0*/  HMMA.16816.F32 R36, R136.reuse, R156, R36 ;  /* 0x0000009c8824723c */ /* 0x040fe60000001824 */
[----:B------:R-:W1:Y:S02]  /*dbc0*/  MUFU.EX2 R166, R166 ;  /* 0x000000a600a67308 */ /* 0x000e640000000800 */
        /* <DEDUP_REMOVED lines=14> */
[C---:B---3--:R-:W-:Y:S05]  /*dcb0*/  HMMA.16816.F32 R60, R136.reuse, R160, R60 ;  /* 0x000000a0883c723c */ /* 0x048fea000000183c */
        /* <DEDUP_REMOVED lines=8> */
[----:B--2---:R-:W-:Y:S01]  /*dd40*/  FADD.FTZ R202, R206, R202 ;  /* 0x000000caceca7221 */ /* 0x004fe20000010000 */
[C---:B----4-:R-:W-:Y:S05]  /*dd50*/  HMMA.16816.F32 R76, R136.reuse, R144, R76 ;  /* 0x00000090884c723c */ /* 0x050fea000000184c */
[----:B------:R-:W-:Y:S01]  /*dd60*/  FADD.FTZ R202, R207, R202 ;  /* 0x000000cacfca7221 */ /* 0x000fe20000010000 */
[C---:B------:R-:W-:Y:S01]  /*dd70*/  HMMA.16816.F32 R80, R136.reuse, R146, R80 ;  /* 0x000000928850723c */ /* 0x040fe20000001850 */
[----:B------:R-:W2:Y:S04]  /*dd80*/  LDSM.16.MT88.4 R144, [R229+0x16800] ;  /* 0x01680000e590783b */ /* 0x000ea80000004200 */
[----:B------:R-:W-:Y:S01]  /*dd90*/  MOV R0, R3 ;  /* 0x0000000300007202 */ /* 0x000fe20000000f00 */
[C---:B------:R-:W-:Y:S06]  /*dda0*/  HMMA.16816.F32 R84, R136.reuse, R148, R84 ;  /* 0x000000948854723c */ /* 0x040fec0000001854 */
[C---:B------:R-:W-:Y:S01]  /*ddb0*/  HMMA.16816.F32 R88, R136.reuse, R150, R88 ;  /* 0x000000968858723c */ /* 0x040fe20000001858 */
[----:B------:R-:W3:Y:S05]  /*ddc0*/  LDSM.16.MT88.4 R148, [R228+0x16800] ;  /* 0x01680000e494783b */ /* 0x000eea0000004200 */
[C---:B------:R-:W-:Y:S01]  /*ddd0*/  HMMA.16816.F32 R92, R136.reuse, R176, R92 ;  /* 0x000000b0885c723c */ /* 0x040fe2000000185c */
[----:B------:R4:W-:Y:S05]  /*dde0*/  MUFU.EX2 R177, R182 ;  /* 0x000000b600b17308 */ /* 0x0009ea0000000800 */
[C---:B------:R-:W-:Y:S05]  /*ddf0*/  HMMA.16816.F32 R96, R136.reuse, R178, R96 ;  /* 0x000000b28860723c */ /* 0x040fea0000001860 */
[----:B------:R2:W3:Y:S01]  /*de00*/  MUFU.EX2 R176, R185 ;  /* 0x000000b900b07308 */ /* 0x0004e20000000800 */
[C---:B-1----:R-:W-:Y:S06]  /*de10*/  HMMA.16816.F32 R100, R136.reuse, R140, R100 ;  /* 0x0000008c8864723c */ /* 0x042fec0000001864 */
[C---:B------:R-:W-:Y:S01]  /*de20*/  HMMA.16816.F32 R104, R136.reuse, R142, R104 ;  /* 0x0000008e8868723c */ /* 0x040fe20000001868 */
[----:B------:R-:W1:Y:S05]  /*de30*/  LDSM.16.MT88.4 R140, [R232+0x11000] ;  /* 0x01100000e88c783b */ /* 0x000e6a0000004200 */
[C---:B-----5:R-:W-:Y:S03]  /*de40*/  HMMA.16816.F32 R108, R136.reuse, R132, R108 ;  /* 0x00000084886c723c */ /* 0x060fe6000000186c */
[----:B----4-:R-:W-:Y:S03]  /*de50*/  LDSM.16.MT88.4 R180, [R230+0x13800] ;  /* 0x01380000e6b4783b */ /* 0x010fe60000004200 */
[C---:B------:R-:W-:Y:S05]  /*de60*/  HMMA.16816.F32 R112, R136.reuse, R134, R112 ;  /* 0x000000868870723c */ /* 0x040fea0000001870 */
[----:B--2---:R-:W-:Y:S01]  /*de70*/  LDSM.16.MT88.4 R184, [R229+0x13800] ;  /* 0x01380000e5b8783b */ /* 0x004fe20000004200 */
[C---:B------:R-:W-:Y:S05]  /*de80*/  HMMA.16816.F32 R116, R136.reuse, R144, R116 ;  /* 0x000000908874723c */ /* 0x040fea0000001874 */
[----:B------:R-:W-:Y:S01]  /*de90*/  F2FP.F16.F32.PACK_AB R132, R205, R204 ;  /* 0x000000cccd84723e */ /* 0x000fe200000000ff */
[C---:B------:R-:W-:Y:S01]  /*dea0*/  HMMA.16816.F32 R120, R136.reuse, R146, R120 ;  /* 0x000000928878723c */ /* 0x040fe20000001878 */
[----:B------:R-:W2:Y:S04]  /*deb0*/  LDSM.16.MT88.4 R144, [R229+0x11000] ;  /* 0x01100000e590783b */ /* 0x000ea80000004200 */
[----:B------:R-:W-:Y:S01]  /*dec0*/  F2FP.F16.F32.PACK_AB R133, R207, R206 ;  /* 0x000000cecf85723e */ /* 0x000fe200000000ff */
[C---:B---3--:R-:W-:Y:S05]  /*ded0*/  HMMA.16816.F32 R124, R136.reuse, R148, R124 ;  /* 0x00000094887c723c */ /* 0x048fea000000187c */
[----:B------:R-:W-:Y:S01]  /*dee0*/  F2FP.F16.F32.PACK_AB R134, R209, R210 ;  /* 0x000000d2d186723e */ /* 0x000fe200000000ff */
[----:B------:R-:W-:Y:S01]  /*def0*/  HMMA.16816.F32 R128, R136, R150, R128 ;  /* 0x000000968880723c */ /* 0x000fe20000001880 */
[----:B------:R-:W3:Y:S04]  /*df00*/  LDSM.16.MT88.4 R136, [R228+0x13000] ;  /* 0x01300000e488783b */ /* 0x000ee80000004200 */
[----:B------:R-:W-:Y:S01]  /*df10*/  F2FP.F16.F32.PACK_AB R135, R203, R208 ;  /* 0x000000d0cb87723e */ /* 0x000fe200000000ff */
[----:B------:R-:W-:Y:S01]  /*df20*/  FADD.FTZ R205, R205, R199 ;  /* 0x000000c7cdcd7221 */ /* 0x000fe20000010000 */
[----:B------:R-:W-:Y:S02]  /*df30*/  FADD.FTZ R208, R208, R202 ;  /* 0x000000cad0d07221 */ /* 0x000fe40000010000 */
[----:B------:R-:W4:Y:S02]  /*df40*/  LDSM.16.MT88.4 R148, [R232+0x15000] ;  /* 0x01500000e894783b */ /* 0x000f240000004200 */
        /* <DEDUP_REMOVED lines=14> */
[----:B------:R-:W2:Y:S04]  /*e030*/  LDSM.16.MT88.4 R144, [R228+0x15000] ;  /* 0x01500000e490783b */ /* 0x000ea80000004200 */
[----:B------:R-:W-:Y:S01]  /*e040*/  FADD.FTZ R249, R165, R208 ;  /* 0x000000d0a5f97221 */ /* 0x000fe20000010000 */
[C---:B------:R-:W-:Y:S06]  /*e050*/  HMMA.16816.F32 R28, R132.reuse, R156, R28 ;  /* 0x0000009c841c723c */ /* 0x040fec000000181c */
[C---:B------:R-:W-:Y:S01]  /*e060*/  HMMA.16816.F32 R32, R132.reuse, R158, R32 ;  /* 0x0000009e8420723c */ /* 0x040fe20000001820 */
[----:B------:R-:W2:Y:S05]  /*e070*/  LDSM.16.MT88.4 R156, [R232+0x17000] ;  /* 0x01700000e89c783b */ /* 0x000eaa0000004200 */
        /* <DEDUP_REMOVED lines=9> */
[----:B------:R-:W-:Y:S01]  /*e110*/  F2FP.F16.F32.PACK_AB R171, R165, R166 ;  /* 0x000000a6a5ab723e */ /* 0x000fe200000000ff */
[C---:B---3--:R-:W-:Y:S05]  /*e120*/  HMMA.16816.F32 R60, R132.reuse, R136, R60 ;  /* 0x00000088843c723c */ /* 0x048fea000000183c */
[----:B------:R-:W-:Y:S01]  /*e130*/  FADD.FTZ R211, R211, R205 ;  /* 0x000000cdd3d37221 */ /* 0x000fe20000010000 */
[C---:B------:R-:W-:Y:S01]  /*e140*/  HMMA.16816.F32 R64, R132.reuse, R138, R64 ;  /* 0x0000008a8440723c */ /* 0x040fe20000001840 */
[----:B------:R-:W3:Y:S04]  /*e150*/  LDSM.16.MT88.4 R136, [R230+0x17000] ;  /* 0x01700000e688783b */ /* 0x000ee80000004200 */
[----:B------:R-:W-:Y:S01]  /*e160*/  FADD.FTZ R211, R241, R211 ;  /* 0x000000d3f1d37221 */ /* 0x000fe20000010000 */
[C---:B----4-:R-:W-:Y:S06]  /*e170*/  HMMA.16816.F32 R68, R132.reuse, R148, R68 ;  /* 0x000000948444723c */ /* 0x050fec0000001844 */
[C---:B------:R-:W-:Y:S01]  /*e180*/  HMMA.16816.F32 R72, R132.reuse, R150, R72 ;  /* 0x000000968448723c */ /* 0x040fe20000001848 */
[----:B------:R-:W-:Y:S05]  /*e190*/  LDSM.16.MT88.4 R148, [R230+0x11800] ;  /* 0x01180000e694783b */ /* 0x000fea0000004200 */
[C---:B-1----:R-:W-:Y:S06]  /*e1a0*/  HMMA.16816.F32 R76, R132.reuse, R140, R76 ;  /* 0x0000008c844c723c */ /* 0x042fec000000184c */
[C---:B------:R-:W-:Y:S01]  /*e1b0*/  HMMA.16816.F32 R80, R132.reuse, R142, R80 ;  /* 0x0000008e8450723c */ /* 0x040fe20000001850 */
[----:B------:R-:W1:Y:S05]  /*e1c0*/  LDSM.16.MT88.4 R140, [R229+0x17000] ;  /* 0x01700000e58c783b */ /* 0x000e6a0000004200 */
[C---:B-----5:R-:W-:Y:S06]  /*e1d0*/  HMMA.16816.F32 R84, R132.reuse, R152, R84 ;  /* 0x000000988454723c */ /* 0x060fec0000001854 */
[C---:B------:R-:W-:Y:S06]  /*e1e0*/  HMMA.16816.F32 R88, R132.reuse, R154, R88 ;  /* 0x0000009a8458723c */ /* 0x040fec0000001858 */
[C---:B--2---:R-:W-:Y:S06]  /*e1f0*/  HMMA.16816.F32 R92, R132.reuse, R144, R92 ;  /* 0x00000090845c723c */ /* 0x044fec000000185c */
        /* <DEDUP_REMOVED lines=8> */
[C---:B-1----:R-:W-:Y:S06]  /*e280*/  HMMA.16816.F32 R116, R132.reuse, R140, R116 ;  /* 0x0000008c8474723c */ /* 0x042fec0000001874 */
[C---:B------:R-:W-:Y:S06]  /*e290*/  HMMA.16816.F32 R120, R132.reuse, R142, R120 ;  /* 0x0000008e8478723c */ /* 0x040fec0000001878 */
[C---:B--2---:R-:W-:Y:S06]  /*e2a0*/  HMMA.16816.F32 R124, R132.reuse, R144, R124 ;  /* 0x00000090847c723c */ /* 0x044fec000000187c */
[----:B------:R-:W-:Y:S07]  /*e2b0*/  HMMA.16816.F32 R128, R132, R146, R128 ;  /* 0x000000928480723c */ /* 0x000fee0000001880 */
[----:B------:R-:W-:Y:S04]  /*e2c0*/  MOV R134, R176 ;  /* 0x000000b000867202 */ /* 0x000fe80000000f00 */
[----:B------:R-:W-:Y:S02]  /*e2d0*/  MOV R135, R177 ;  /* 0x000000b100877202 */ /* 0x000fe40000000f00 */
[----:B------:R-:W1:Y:S02]  /*e2e0*/  LDSM.16.MT88.4 R176, [R232+0x13800] ;  /* 0x01380000e8b0783b */ /* 0x000e640000004200 */
[-C--:B------:R-:W-:Y:S07]  /*e2f0*/  F2FP.F16.F32.PACK_AB R170, R134, R135.reuse ;  /* 0x0000008786aa723e */ /* 0x080fee00000000ff */
[C---:B----4-:R-:W-:Y:S01]  /*e300*/  HMMA.16816.F32 R160, R168.reuse, R156, R4 ;  /* 0x0000009ca8a0723c */ /* 0x050fe20000001804 */
[----:B------:R-:W2:Y:S05]  /*e310*/  LDSM.16.MT88.4 R4, [R228+0x13800] ;  /* 0x01380000e404783b */ /* 0x000eaa0000004200 */
[C---:B------:R-:W-:Y:S03]  /*e320*/  HMMA.16816.F32 R156, R168.reuse, R158, R8 ;  /* 0x0000009ea89c723c */ /* 0x040fe60000001808 */
[----:B------:R-:W4:Y:S03]  /*e330*/  LDSM.16.MT88.4 R8, [R232+0x15800] ;  /* 0x01580000e808783b */ /* 0x000f260000004200 */
[C---:B------:R-:W-:Y:S05]  /*e340*/  HMMA.16816.F32 R152, R168.reuse, R148, R12 ;  /* 0x00000094a898723c */ /* 0x040fea000000180c */
[----:B------:R-:W5:Y:S01]  /*e350*/  LDSM.16.MT88.4 R12, [R230+0x15800] ;  /* 0x01580000e60c783b */ /* 0x000f620000004200 */
[C---:B------:R-:W-:Y:S06]  /*e360*/  HMMA.16816.F32 R148, R168.reuse, R150, R16 ;  /* 0x00000096a894723c */ /* 0x040fec0000001810 */
[C---:B---3--:R-:W-:Y:S01]  /*e370*/  HMMA.16816.F32 R144, R168.reuse, R136, R20 ;  /* 0x00000088a890723c */ /* 0x048fe20000001814 */
[----:B------:R-:W3:Y:S05]  /*e380*/  LDSM.16.MT88.4 R16, [R229+0x15800] ;  /* 0x01580000e510783b */ /* 0x000eea0000004200 */
[C---:B------:R-:W-:Y:S03]  /*e390*/  HMMA.16816.F32 R140, R168.reuse, R138, R24 ;  /* 0x0000008aa88c723c */ /* 0x040fe60000001818 */
[----:B------:R-:W3:Y:S03]  /*e3a0*/  LDSM.16.MT88.4 R20, [R228+0x15800] ;  /* 0x01580000e414783b */ /* 0x000ee60000004200 */
[C---:B------:R-:W-:Y:S05]  /*e3b0*/  HMMA.16816.F32 R136, R168.reuse, R172, R28 ;  /* 0x000000aca888723c */ /* 0x040fea000000181c */
[----:B------:R-:W3:Y:S02]  /*e3c0*/  LDSM.16.MT88.4 R24, [R232+0x17800] ;  /* 0x01780000e818783b */ /* 0x000ee40000004200 */
[----:B------:R-:W-:Y:S04]  /*e3d0*/  MOV R173, R134 ;  /* 0x0000008600ad7202 */ /* 0x000fe80000000f00 */
[----:B------:R-:W-:Y:S02]  /*e3e0*/  MOV R172, R135 ;  /* 0x0000008700ac7202 */ /* 0x000fe40000000f00 */
[C---:B------:R-:W-:Y:S01]  /*e3f0*/  HMMA.16816.F32 R132, R168.reuse, R174, R32 ;  /* 0x000000aea884723c */ /* 0x040fe20000001820 */
[----:B------:R-:W3:Y:S02]  /*e400*/  LDSM.16.MT88.4 R28, [R230+0x17800] ;  /* 0x01780000e61c783b */ /* 0x000ee40000004200 */
[----:B------:R-:W-:Y:S03]  /*e410*/  FADD.FTZ R211, R172, R211 ;  /* 0x000000d3acd37221 */ /* 0x000fe60000010000 */
[C---:B-1----:R-:W-:Y:S05]  /*e420*/  HMMA.16816.F32 R36, R168.reuse, R176, R36 ;  /* 0x000000b0a824723c */ /* 0x042fea0000001824 */
[----:B------:R-:W-:Y:S01]  /*e430*/  FADD.FTZ R250, R173, R211 ;  /* 0x000000d3adfa7221 */ /* 0x000fe20000010000 */
[C---:B------:R-:W-:Y:S06]  /*e440*/  HMMA.16816.F32 R40, R168.reuse, R178, R40 ;  /* 0x000000b2a828723c */ /* 0x040fec0000001828 */
[C---:B------:R-:W-:Y:S06]  /*e450*/  HMMA.16816.F32 R44, R168.reuse, R180, R44 ;  /* 0x000000b4a82c723c */ /* 0x040fec000000182c */
[C---:B------:R-:W-:Y:S06]  /*e460*/  HMMA.16816.F32 R48, R168.reuse, R182, R48 ;  /* 0x000000b6a830723c */ /* 0x040fec0000001830 */
[C---:B------:R-:W-:Y:S06]  /*e470*/  HMMA.16816.F32 R52, R168.reuse, R184, R52 ;  /* 0x000000b8a834723c */ /* 0x040fec0000001834 */
[C---:B------:R-:W-:Y:S06]  /*e480*/  HMMA.16816.F32 R56, R168.reuse, R186, R56 ;  /* 0x000000baa838723c */ /* 0x040fec0000001838 */
[C---:B--2---:R-:W-:Y:S06]  /*e490*/  HMMA.16816.F32 R60, R168.reuse, R4, R60 ;  /* 0x00000004a83c723c */ /* 0x044fec000000183c */
[C---:B------:R-:W-:Y:S01]  /*e4a0*/  HMMA.16816.F32 R64, R168.reuse, R6, R64 ;  /* 0x00000006a840723c */ /* 0x040fe20000001840 */
[----:B------:R-:W1:Y:S05]  /*e4b0*/  LDSM.16.MT88.4 R4, [R229+0x17800] ;  /* 0x01780000e504783b */ /* 0x000e6a0000004200 */
[C---:B----4-:R-:W-:Y:S06]  /*e4c0*/  HMMA.16816.F32 R68, R168.reuse, R8, R68 ;  /* 0x00000008a844723c */ /* 0x050fec0000001844 */
[C---:B------:R-:W-:Y:S01]  /*e4d0*/  HMMA.16816.F32 R72, R168.reuse, R10, R72 ;  /* 0x0000000aa848723c */ /* 0x040fe20000001848 */
[----:B------:R-:W2:Y:S05]  /*e4e0*/  LDSM.16.MT88.4 R8, [R228+0x17800] ;  /* 0x01780000e408783b */ /* 0x000eaa0000004200 */
[C---:B-----5:R-:W-:Y:S06]  /*e4f0*/  HMMA.16816.F32 R76, R168.reuse, R12, R76 ;  /* 0x0000000ca84c723c */ /* 0x060fec000000184c */
        /* <DEDUP_REMOVED lines=9> */
[C---:B-1----:R-:W-:Y:S06]  /*e590*/  HMMA.16816.F32 R116, R168.reuse, R4, R116 ;  /* 0x00000004a874723c */ /* 0x042fec0000001874 */
[C---:B------:R-:W-:Y:S06]  /*e5a0*/  HMMA.16816.F32 R120, R168.reuse, R6, R120 ;  /* 0x00000006a878723c */ /* 0x040fec0000001878 */
[C---:B--2---:R-:W-:Y:S06]  /*e5b0*/  HMMA.16816.F32 R124, R168.reuse, R8, R124 ;  /* 0x00000008a87c723c */ /* 0x044fec000000187c */
[----:B------:R-:W-:Y:S01]  /*e5c0*/  HMMA.16816.F32 R128, R168, R10, R128 ;  /* 0x0000000aa880723c */ /* 0x000fe20000001880 */
[----:B------:R-:W-:Y:S11]  /*e5d0*/  @!UPT UIADD3 URZ, URZ, URZ, URZ ;  /* 0x0000003f3f3ff290 */ /* 0x000ff6000fffe03f */
[----:B------:R-:W-:Y:S01]  /*e5e0*/  @!UPT UIADD3 URZ, URZ, URZ, URZ ;  /* 0x0000003f3f3ff290 */ /* 0x000fe2000fffe03f */
[----:B------:R-:W-:Y:S11]  /*e5f0*/  @P1 BRA `(.L_x_2443) ;  /* 0xffffffc000ec1947 */ /* 0x000ff6000383ffff */
.L_x_2439:
[----:B------:R-:W1:Y:S01]  /*e600*/  SHFL.BFLY PT, R2, R250, 0x2, 0x1f ;  /* 0x0c401f00fa027f89 */ /* 0x000e6200000e0000 */
[----:B------:R-:W2:Y:S01]  /*e610*/  S2UR UR4, SR_CgaCtaId ;  /* 0x00000000000479c3 */ /* 0x000ea20000008800 */
[----:B------:R-:W-:Y:S01]  /*e620*/  MOV R4, 0x3f800000 ;  /* 0x3f80000000047802 */ /* 0x000fe20000000f00 */
[----:B------:R-:W-:Y:S01]  /*e630*/  UMOV UR5, 0x400 ;  /* 0x0000040000057882 */ /* 0x000fe20000000000 */
[----:B------:R-:W3:Y:S01]  /*e640*/  SHFL.BFLY PT, R0, R249, 0x2, 0x1f ;  /* 0x0c401f00f9007f89 */ /* 0x000ee200000e0000 */
[----:B------:R-:W-:Y:S01]  /*e650*/  MOV R5, 0x3f800000 ;  /* 0x3f80000000057802 */ /* 0x000fe20000000f00 */
[----:B------:R-:W-:Y:S01]  /*e660*/  UISETP.NE.AND UP0, UPT, UR15, -0x1, UPT ;  /* 0xffffffff0f00788c */ /* 0x000fe2000bf05270 */
[----:B------:R-:W4:Y:S01]  /*e670*/  S2R R6, SR_TID.X ;  /* 0x0000000000067919 */ /* 0x000f220000002100 */
[----:B------:R-:W-:Y:S01]  /*e680*/  ULDC.U8 UR6, c[0x0][0x3d8] ;  /* 0x0000f60000067ab9 */ /* 0x000fe20000000000 */
[----:B-1----:R-:W-:Y:S01]  /*e690*/  FADD.FTZ R250, R2, R250 ;  /* 0x000000fa02fa7221 */ /* 0x002fe20000010000 */
[----:B--2---:R-:W-:Y:S01]  /*e6a0*/  ULEA UR4, UR4, UR5, 0x18 ;  /* 0x0000000504047291 */ /* 0x004fe2000f8ec03f */
[----:B---3--:R-:W-:-:S03]  /*e6b0*/  FADD.FTZ R249, R0, R249 ;  /* 0x000000f900f97221 */ /* 0x008fc60000010000 */
[----:B------:R-:W1:Y:S04]  /*e6c0*/  SHFL.BFLY PT, R2, R250, 0x1, 0x1f ;  /* 0x0c201f00fa027f89 */ /* 0x000e6800000e0000 */
[----:B------:R-:W2:Y:S01]  /*e6d0*/  SHFL.BFLY PT, R0, R249, 0x1, 0x1f ;  /* 0x0c201f00f9007f89 */ /* 0x000ea200000e0000 */
[----:B----4-:R-:W-:-:S04]  /*e6e0*/  SHF.R.S32.HI R7, RZ, 0x1f, R6 ;  /* 0x0000001fff077819 */ /* 0x010fc80000011406 */
[CC--:B------:R-:W-:Y:S02]  /*e6f0*/  LEA.HI R8, R7.reuse, R6.reuse, RZ, 0x2 ;  /* 0x0000000607087211 */ /* 0x0c0fe400078f10ff */
[----:B------:R-:W-:Y:S02]  /*e700*/  LEA.HI R7, R7, R6, RZ, 0x5 ;  /* 0x0000000607077211 */ /* 0x000fe400078f28ff */
[--C-:B------:R-:W-:Y:S02]  /*e710*/  SHF.R.S32.HI R10, RZ, 0x2, R8.reuse ;  /* 0x00000002ff0a7819 */ /* 0x100fe40000011408 */
[----:B------:R-:W-:Y:S02]  /*e720*/  SHF.R.S32.HI R9, RZ, 0x1f, R8 ;  /* 0x0000001fff097819 */ /* 0x000fe40000011408 */
[----:B------:R-:W-:Y:S01]  /*e730*/  LOP3.LUT R8, R8, 0x3ffffffc, RZ, 0xc0, !PT ;  /* 0x3ffffffc08087812 */ /* 0x000fe200078ec0ff */
[----:B-1----:R-:W-:Y:S01]  /*e740*/  FADD.FTZ R2, R250, R2 ;  /* 0x00000002fa027221 */ /* 0x002fe20000010000 */
[----:B------:R-:W-:-:S02]  /*e750*/  LEA.HI R9, R9, R10, RZ, 0x3 ;  /* 0x0000000a09097211 */ /* 0x000fc400078f18ff */
[----:B------:R-:W-:Y:S01]  /*e760*/  IADD3 R8, -R8, R6, RZ ;  /* 0x0000000608087210 */ /* 0x000fe20007ffe1ff */
[----:B--2---:R-:W-:Y:S01]  /*e770*/  FADD.FTZ R0, R249, R0 ;  /* 0x00000000f9007221 */ /* 0x004fe20000010000 */
[----:B------:R-:W-:Y:S02]  /*e780*/  FSETP.NE.FTZ.AND P4, PT, R2, RZ, PT ;  /* 0x000000ff0200720b */ /* 0x000fe40003f95000 */
[----:B------:R-:W-:Y:S02]  /*e790*/  LOP3.LUT R9, R9, 0xfffffff8, RZ, 0xc0, !PT ;  /* 0xfffffff809097812 */ /* 0x000fe400078ec0ff */
[----:B------:R-:W-:Y:S02]  /*e7a0*/  FSETP.NE.FTZ.AND P3, PT, R0, RZ, PT ;  /* 0x000000ff0000720b */ /* 0x000fe40003f75000 */
[----:B------:R-:W-:Y:S02]  /*e7b0*/  IADD3 R9, R10, -R9, RZ ;  /* 0x800000090a097210 */ /* 0x000fe40007ffe0ff */
[----:B------:R-:W-:-:S02]  /*e7c0*/  SHF.R.S32.HI R10, RZ, 0x5, R7 ;  /* 0x00000005ff0a7819 */ /* 0x000fc40000011407 */
[C---:B------:R-:W-:Y:S02]  /*e7d0*/  SHF.L.U32 R11, R9.reuse, 0x6, RZ ;  /* 0x00000006090b7819 */ /* 0x040fe400000006ff */
[----:B------:R-:W-:Y:S01]  /*e7e0*/  LOP3.LUT R12, R9, 0x1, RZ, 0xc0, !PT ;  /* 0x00000001090c7812 */ /* 0x000fe200078ec0ff */
[----:B------:R-:W1:Y:S01]  /*e7f0*/  @P4 MUFU.RCP R4, R2 ;  /* 0x0000000200044308 */ /* 0x000e620000001000 */
[----:B------:R-:W-:Y:S02]  /*e800*/  LOP3.LUT R11, R11, 0x1c0, RZ, 0xc0, !PT ;  /* 0x000001c00b0b7812 */ /* 0x000fe400078ec0ff */
[----:B------:R-:W-:Y:S02]  /*e810*/  LEA R8, R10, R8, 0x9 ;  /* 0x000000080a087211 */ /* 0x000fe400078e48ff */
[----:B------:R-:W-:Y:S02]  /*e820*/  LEA.HI R11, R11, R11, RZ, 0x1d ;  /* 0x0000000b0b0b7211 */ /* 0x000fe400078fe8ff */
[----:B------:R-:W-:Y:S01]  /*e830*/  ISETP.NE.U32.AND P0, PT, R12, 0x1, PT ;  /* 0x000000010c00780c */ /* 0x000fe20003f05070 */
[----:B------:R-:W2:Y:S01]  /*e840*/  @P3 MUFU.RCP R5, R0 ;  /* 0x0000000000053308 */ /* 0x000ea20000001000 */
[----:B------:R-:W-:-:S02]  /*e850*/  LEA R8, R8, R11, 0x1 ;  /* 0x0000000b08087211 */ /* 0x000fc400078e08ff */
[----:B------:R-:W-:Y:S02]  /*e860*/  R2P PR, R9, 0x6 ;  /* 0x0000000609007804 */ /* 0x000fe40000000000 */
[----:B------:R-:W-:Y:S01]  /*e870*/  LEA R8, R8, UR4, 0x1 ;  /* 0x0000000408087c11 */ /* 0x000fe2000f8e08ff */
[----:B------:R-:W-:Y:S01]  /*e880*/  @UP0 ULDC.64 UR4, c[0x0][0x298] ;  /* 0x0000a60000040ab9 */ /* 0x000fe20000000a00 */
[----:B------:R-:W-:Y:S01]  /*e890*/  MOV R9, 0x20 ;  /* 0x0000002000097802 */ /* 0x000fe20000000f00 */
[----:B------:R-:W3:Y:S01]  /*e8a0*/  @P4 MUFU.LG2 R2, R2 ;  /* 0x0000000200024308 */ /* 0x000ee20000000c00 */
[C---:B-1----:R-:W-:Y:S01]  /*e8b0*/  FMUL.FTZ R160, R4.reuse, R160 ;  /* 0x000000a004a07220 */ /* 0x042fe20000410000 */
[C---:B------:R-:W-:Y:S01]  /*e8c0*/  FMUL.FTZ R161, R4.reuse, R161 ;  /* 0x000000a104a17220 */ /* 0x040fe20000410000 */
[C---:B------:R-:W-:Y:S01]  /*e8d0*/  FMUL.FTZ R156, R4.reuse, R156 ;  /* 0x0000009c049c7220 */ /* 0x040fe20000410000 */
[C---:B------:R-:W-:Y:S01]  /*e8e0*/  FMUL.FTZ R157, R4.reuse, R157 ;  /* 0x0000009d049d7220 */ /* 0x040fe20000410000 */
[----:B------:R-:W-:Y:S01]  /*e8f0*/  MOV R12, 0x40 ;  /* 0x00000040000c7802 */ /* 0x000fe20000000f00 */
[C---:B------:R-:W-:Y:S01]  /*e900*/  FMUL.FTZ R152, R4.reuse, R152 ;  /* 0x0000009804987220 */ /* 0x040fe20000410000 */
[C---:B------:R-:W-:Y:S01]  /*e910*/  FMUL.FTZ R153, R4.reuse, R153 ;  /* 0x0000009904997220 */ /* 0x040fe20000410000 */
[C---:B------:R-:W-:Y:S01]  /*e920*/  FMUL.FTZ R148, R4.reuse, R148 ;  /* 0x0000009404947220 */ /* 0x040fe20000410000 */
[C---:B--2---:R-:W-:Y:S01]  /*e930*/  FMUL.FTZ R163, R5.reuse, R163 ;  /* 0x000000a305a37220 */ /* 0x044fe20000410000 */
[C---:B------:R-:W-:Y:S01]  /*e940*/  FMUL.FTZ R162, R5.reuse, R162 ;  /* 0x000000a205a27220 */ /* 0x040fe20000410000 */
[C---:B------:R-:W-:Y:S01]  /*e950*/  FMUL.FTZ R159, R5.reuse, R159 ;  /* 0x0000009f059f7220 */ /* 0x040fe20000410000 */
[C---:B------:R-:W-:Y:S01]  /*e960*/  FMUL.FTZ R158, R5.reuse, R158 ;  /* 0x0000009e059e7220 */ /* 0x040fe20000410000 */
[C---:B------:R-:W-:Y:S01]  /*e970*/  FMUL.FTZ R155, R5.reuse, R155 ;  /* 0x0000009b059b7220 */ /* 0x040fe20000410000 */
[C---:B------:R-:W-:Y:S01]  /*e980*/  FMUL.FTZ R154, R5.reuse, R154 ;  /* 0x0000009a059a7220 */ /* 0x040fe20000410000 */
[----:B------:R-:W-:Y:S01]  /*e990*/  FMUL.FTZ R149, R4, R149 ;  /* 0x0000009504957220 */ /* 0x000fe20000410000 */
[C---:B------:R-:W-:Y:S01]  /*e9a0*/  FMUL.FTZ R151, R5.reuse, R151 ;  /* 0x0000009705977220 */ /* 0x040fe20000410000 */
[----:B------:R-:W-:Y:S01]  /*e9b0*/  FMUL.FTZ R150, R5, R150 ;  /* 0x0000009605967220 */ /* 0x000fe20000410000 */
[----:B------:R-:W-:Y:S01]  /*e9c0*/  IADD3 R11, R8, -0x10, RZ ;  /* 0xfffffff0080b7810 */ /* 0x000fe20007ffe0ff */
[C---:B------:R-:W-:Y:S01]  /*e9d0*/  FMUL.FTZ R144, R4.reuse, R144 ;  /* 0x0000009004907220 */ /* 0x040fe20000410000 */
[----:B------:R-:W-:Y:S01]  /*e9e0*/  SEL R9, R9, 0xffffffe0, !P1 ;  /* 0xffffffe009097807 */ /* 0x000fe20004800000 */
[----:B------:R-:W-:Y:S01]  /*e9f0*/  FMUL.FTZ R145, R4, R145 ;  /* 0x0000009104917220 */ /* 0x000fe20000410000 */
[C---:B------:R-:W-:Y:S01]  /*ea00*/  FMUL.FTZ R147, R5.reuse, R147 ;  /* 0x0000009305937220 */ /* 0x040fe20000410000 */
[C---:B------:R-:W-:Y:S01]  /*ea10*/  FMUL.FTZ R146, R5.reuse, R146 ;  /* 0x0000009205927220 */ /* 0x040fe20000410000 */
[----:B------:R-:W-:Y:S01]  /*ea20*/  @P0 IADD3 R11, R8, 0x10, RZ ;  /* 0x00000010080b0810 */ /* 0x000fe20007ffe0ff */
[C---:B------:R-:W-:Y:S01]  /*ea30*/  FMUL.FTZ R140, R4.reuse, R140 ;  /* 0x0000008c048c7220 */ /* 0x040fe20000410000 */
[C---:B------:R-:W-:Y:S01]  /*ea40*/  FMUL.FTZ R141, R4.reuse, R141 ;  /* 0x0000008d048d7220 */ /* 0x040fe20000410000 */
[C---:B------:R-:W-:Y:S01]  /*ea50*/  FMUL.FTZ R143, R5.reuse, R143 ;  /* 0x0000008f058f7220 */ /* 0x040fe20000410000 */
[----:B------:R-:W-:Y:S01]  /*ea60*/  FMUL.FTZ R142, R5, R142 ;  /* 0x0000008e058e7220 */ /* 0x000fe20000410000 */
[----:B------:R-:W-:Y:S01]  /*ea70*/  F2FP.F16.F32.PACK_AB R160, R161, R160 ;  /* 0x000000a0a1a0723e */ /* 0x000fe200000000ff */
[C---:B------:R-:W-:Y:S01]  /*ea80*/  FMUL.FTZ R136, R4.reuse, R136 ;  /* 0x0000008804887220 */ /* 0x040fe20000410000 */
[----:B------:R-:W-:Y:S01]  /*ea90*/  F2FP.F16.F32.PACK_AB R162, R163, R162 ;  /* 0x000000a2a3a2723e */ /* 0x000fe200000000ff */
[----:B------:R-:W-:Y:S01]  /*eaa0*/  FMUL.FTZ R137, R4, R137 ;  /* 0x0000008904897220 */ /* 0x000fe20000410000 */
[----:B------:R-:W-:Y:S01]  /*eab0*/  SEL R12, R12, 0xffffffc0, !P2 ;  /* 0xffffffc00c0c7807 */ /* 0x000fe20005000000 */
[C---:B------:R-:W-:Y:S01]  /*eac0*/  FMUL.FTZ R139, R5.reuse, R139 ;  /* 0x0000008b058b7220 */ /* 0x040fe20000410000 */
[----:B------:R-:W-:Y:S01]  /*ead0*/  FMUL.FTZ R138, R5, R138 ;  /* 0x0000008a058a7220 */ /* 0x000fe20000410000 */
[----:B------:R-:W-:Y:S01]  /*eae0*/  F2FP.F16.F32.PACK_AB R156, R157, R156 ;  /* 0x0000009c9d9c723e */ /* 0x000fe200000000ff */
[C---:B------:R-:W-:Y:S01]  /*eaf0*/  FMUL.FTZ R132, R4.reuse, R132 ;  /* 0x0000008404847220 */ /* 0x040fe20000410000 */
[----:B------:R-:W-:Y:S01]  /*eb00*/  F2FP.F16.F32.PACK_AB R158, R159, R158 ;  /* 0x0000009e9f9e723e */ /* 0x000fe200000000ff */
[C---:B------:R-:W-:Y:S01]  /*eb10*/  FMUL.FTZ R133, R4.reuse, R133 ;  /* 0x0000008504857220 */ /* 0x040fe20000410000 */
[C---:B------:R-:W-:Y:S01]  /*eb20*/  FMUL.FTZ R135, R5.reuse, R135 ;  /* 0x0000008705877220 */ /* 0x040fe20000410000 */
[----:B------:R-:W-:Y:S01]  /*eb30*/  FMUL.FTZ R134, R5, R134 ;  /* 0x0000008605867220 */ /* 0x000fe20000410000 */
[----:B------:R-:W-:Y:S01]  /*eb40*/  F2FP.F16.F32.PACK_AB R152, R153, R152 ;  /* 0x000000989998723e */ /* 0x000fe200000000ff */
[C---:B------:R-:W-:Y:S01]  /*eb50*/  FMUL.FTZ R36, R4.reuse, R36 ;  /* 0x0000002404247220 */ /* 0x040fe20000410000 */
[----:B------:R-:W-:Y:S01]  /*eb60*/  F2FP.F16.F32.PACK_AB R154, R155, R154 ;  /* 0x0000009a9b9a723e */ /* 0x000fe200000000ff */
[----:B------:R-:W-:Y:S01]  /*eb70*/  FMUL.FTZ R37, R4, R37 ;  /* 0x0000002504257220 */ /* 0x000fe20000410000 */
[----:B------:R-:W-:Y:S01]  /*eb80*/  IADD3 R13, R8, R9, RZ ;  /* 0x00000009080d7210 */ /* 0x000fe20007ffe0ff */
[C---:B------:R-:W-:Y:S01]  /*eb90*/  FMUL.FTZ R39, R5.reuse, R39 ;  /* 0x0000002705277220 */ /* 0x040fe20000410000 */
[----:B------:R-:W-:Y:S01]  /*eba0*/  FMUL.FTZ R38, R5, R38 ;  /* 0x0000002605267220 */ /* 0x000fe20000410000 */
[----:B------:R-:W-:Y:S01]  /*ebb0*/  F2FP.F16.F32.PACK_AB R148, R149, R148 ;  /* 0x000000949594723e */ /* 0x000fe200000000ff */
[C---:B------:R-:W-:Y:S01]  /*ebc0*/  FMUL.FTZ R40, R4.reuse, R40 ;  /* 0x0000002804287220 */ /* 0x040fe20000410000 */
[----:B------:R-:W-:Y:S01]  /*ebd0*/  F2FP.F16.F32.PACK_AB R150, R151, R150 ;  /* 0x000000969796723e */ /* 0x000fe200000000ff */
[C---:B------:R-:W-:Y:S01]  /*ebe0*/  FMUL.FTZ R41, R4.reuse, R41 ;  /* 0x0000002904297220 */ /* 0x040fe20000410000 */
[----:B------:R-:W-:Y:S01]  /*ebf0*/  IADD3 R9, R9, R11, RZ ;  /* 0x0000000b09097210 */ /* 0x000fe20007ffe0ff */
        /* <DEDUP_REMOVED lines=10> */
[----:B------:R-:W-:Y:S01]  /*eca0*/  STS [R8], R160 ;  /* 0x000000a008007388 */ /* 0x000fe20000000800 */
[----:B------:R-:W-:Y:S01]  /*ecb0*/  F2FP.F16.F32.PACK_AB R142, R143, R142 ;  /* 0x0000008e8f8e723e */ /* 0x000fe200000000ff */
[----:B------:R-:W-:Y:S01]  /*ecc0*/  FMUL.FTZ R48, R4, R48 ;  /* 0x0000003004307220 */ /* 0x000fe20000410000 */
[----:B------:R-:W-:Y:S01]  /*ecd0*/  IADD3 R15, R12, R11, RZ ;  /* 0x0000000b0c0f7210 */ /* 0x000fe20007ffe0ff */
[----:B------:R-:W-:Y:S01]  /*ece0*/  STS [R8+0x400], R162 ;  /* 0x000400a208007388 */ /* 0x000fe20000000800 */
[C---:B------:R-:W-:Y:S01]  /*ecf0*/  FMUL.FTZ R49, R4.reuse, R49 ;  /* 0x0000003104317220 */ /* 0x040fe20000410000 */
[C---:B------:R-:W-:Y:S01]  /*ed00*/  FMUL.FTZ R51, R5.reuse, R51 ;  /* 0x0000003305337220 */ /* 0x040fe20000410000 */
[----:B------:R-:W-:Y:S01]  /*ed10*/  FMUL.FTZ R50, R5, R50 ;  /* 0x0000003205327220 */ /* 0x000fe20000410000 */
[----:B------:R-:W-:Y:S01]  /*ed20*/  F2FP.F16.F32.PACK_AB R136, R137, R136 ;  /* 0x000000888988723e */ /* 0x000fe200000000ff */
[----:B------:R-:W-:Y:S01]  /*ed30*/  STS [R11], R156 ;  /* 0x0000009c0b007388 */ /* 0x000fe20000000800 */
[----:B------:R-:W-:Y:S01]  /*ed40*/  F2FP.F16.F32.PACK_AB R138, R139, R138 ;  /* 0x0000008a8b8a723e */ /* 0x000fe200000000ff */
[C---:B------:R-:W-:Y:S01]  /*ed50*/  FMUL.FTZ R52, R4.reuse, R52 ;  /* 0x0000003404347220 */ /* 0x040fe20000410000 */
        /* <DEDUP_REMOVED lines=18> */
[C---:B------:R-:W-:Y:S01]  /*ee80*/  FMUL.FTZ R61, R4.reuse, R61 ;  /* 0x0000003d043d7220 */ /* 0x040fe20000410000 */
[----:B------:R-:W-:Y:S01]  /*ee90*/  STS [R9+0x400], R150 ;  /* 0x0004009609007388 */ /* 0x000fe20000000800 */
        /* <DEDUP_REMOVED lines=35> */
[----:B------:R-:W-:Y:S01]  /*f0d0*/  STS [R8+0x2000], R36 ;  /* 0x0020002408007388 */ /* 0x000fe20000000800 */
        /* <DEDUP_REMOVED lines=93> */
[C---:B------:R-:W-:Y:S01]  /*f6b0*/  FMUL.FTZ R126, R5.reuse, R126 ;  /* 0x0000007e057e7220 */ /* 0x040fe20000410000 */
[----:B------:R-:W-:Y:S01]  /*f6c0*/  FMUL.FTZ R131, R5, R131 ;  /* 0x0000008305837220 */ /* 0x000fe20000410000 */
[----:B------:R-:W-:Y:S01]  /*f6d0*/  F2FP.F16.F32.PACK_AB R104, R105, R104 ;  /* 0x000000686968723e */ /* 0x000fe200000000ff */
[----:B------:R-:W-:Y:S01]  /*f6e0*/  STS [R14+0x4000], R84 ;  /* 0x004000540e007388 */ /* 0x000fe20000000800 */
[----:B------:R-:W-:Y:S01]  /*f6f0*/  F2FP.F16.F32.PACK_AB R106, R107, R106 ;  /* 0x0000006a6b6a723e */ /* 0x000fe200000000ff */
[C---:B------:R-:W-:Y:S01]  /*f700*/  FMUL.FTZ R128, R4.reuse, R128 ;  /* 0x0000008004807220 */ /* 0x040fe20000410000 */
[----:B------:R-:W-:Y:S01]  /*f710*/  FMUL.FTZ R5, R5, R130 ;  /* 0x0000008205057220 */ /* 0x000fe20000410000 */
[----:B------:R-:W-:Y:S01]  /*f720*/  STS [R14+0x4400], R86 ;  /* 0x004400560e007388 */ /* 0x000fe20000000800 */
[----:B------:R-:W-:Y:S01]  /*f730*/  F2FP.F16.F32.PACK_AB R108, R109, R108 ;  /* 0x0000006c6d6c723e */ /* 0x000fe200000000ff */
[----:B------:R-:W-:Y:S01]  /*f740*/  FMUL.FTZ R4, R4, R129 ;  /* 0x0000008104047220 */ /* 0x000fe20000410000 */
[----:B------:R-:W-:Y:S01]  /*f750*/  F2FP.F16.F32.PACK_AB R110, R111, R110 ;  /* 0x0000006e6f6e723e */ /* 0x000fe200000000ff */
[----:B------:R-:W-:Y:S01]  /*f760*/  STS [R15+0x4000], R88 ;  /* 0x004000580f007388 */ /* 0x000fe20000000800 */
[----:B------:R-:W-:Y:S01]  /*f770*/  F2FP.F16.F32.PACK_AB R112, R113, R112 ;  /* 0x000000707170723e */ /* 0x000fe200000000ff */
[----:B------:R-:W-:Y:S01]  /*f780*/  @UP0 UIMAD.WIDE.U32 UR8, UR15, UR4, URZ ;  /* 0x000000040f0802a5 */ /* 0x000fe2000f8e003f */
[----:B------:R-:W-:Y:S01]  /*f790*/  F2FP.F16.F32.PACK_AB R114, R115, R114 ;  /* 0x000000727372723e */ /* 0x000fe200000000ff */
[----:B------:R-:W-:Y:S01]  /*f7a0*/  STS [R15+0x4400], R90 ;  /* 0x0044005a0f007388 */ /* 0x000fe20000000800 */
[----:B------:R-:W-:Y:S01]  /*f7b0*/  F2FP.F16.F32.PACK_AB R116, R117, R116 ;  /* 0x000000747574723e */ /* 0x000fe200000000ff */
[----:B------:R-:W-:Y:S01]  /*f7c0*/  @UP0 UIMAD UR7, UR15, UR5, UR9 ;  /* 0x000000050f0702a4 */ /* 0x000fe2000f8e0209 */
[----:B------:R-:W-:Y:S01]  /*f7d0*/  F2FP.F16.F32.PACK_AB R118, R119, R118 ;  /* 0x000000767776723e */ /* 0x000fe200000000ff */
[----:B------:R-:W-:Y:S01]  /*f7e0*/  STS [R16+0x4000], R92 ;  /* 0x0040005c10007388 */ /* 0x000fe20000000800 */
[----:B------:R-:W-:Y:S01]  /*f7f0*/  F2FP.F16.F32.PACK_AB R120, R121, R120 ;  /* 0x000000787978723e */ /* 0x000fe200000000ff */
[----:B---3--:R-:W-:Y:S01]  /*f800*/  @P4 FMUL.FTZ R2, R2, 0.69314718246459960938 ;  /* 0x3f31721802024820 */ /* 0x008fe20000410000 */
        /* <DEDUP_REMOVED lines=8> */
[----:B------:R-:W-:Y:S02]  /*f890*/  PLOP3.LUT P0, PT, PT, PT, UP0, 0x80, 0x0 ;  /* 0x000000000000781c */ /* 0x000fe40003f0f008 */
[----:B------:R-:W-:Y:S01]  /*f8a0*/  ISETP.NE.AND P1, PT, RZ, UR6, PT ;  /* 0x00000006ff007c0c */ /* 0x000fe2000bf25270 */
[----:B------:R-:W-:Y:S04]  /*f8b0*/  STS [R8+0x6000], R100 ;  /* 0x0060006408007388 */ /* 0x000fe80000000800 */
[----:B------:R1:W-:Y:S04]  /*f8c0*/  STS [R8+0x6400], R102 ;  /* 0x0064006608007388 */ /* 0x0003e80000000800 */
[----:B------:R-:W-:Y:S04]  /*f8d0*/  STS [R11+0x6000], R104 ;  /* 0x006000680b007388 */ /* 0x000fe80000000800 */
[----:B------:R-:W-:Y:S04]  /*f8e0*/  STS [R11+0x6400], R106 ;  /* 0x0064006a0b007388 */ /* 0x000fe80000000800 */
[----:B------:R-:W-:Y:S04]  /*f8f0*/  STS [R13+0x6000], R108 ;  /* 0x0060006c0d007388 */ /* 0x000fe80000000800 */
[----:B------:R-:W-:Y:S04]  /*f900*/  STS [R13+0x6400], R110 ;  /* 0x0064006e0d007388 */ /* 0x000fe80000000800 */
[----:B------:R-:W-:Y:S04]  /*f910*/  STS [R9+0x6000], R112 ;  /* 0x0060007009007388 */ /* 0x000fe80000000800 */
[----:B------:R2:W-:Y:S01]  /*f920*/  STS [R9+0x6400], R114 ;  /* 0x0064007209007388 */ /* 0x0005e20000000800 */
[----:B-1----:R-:W-:-:S03]  /*f930*/  MOV R8, 0x7f800000 ;  /* 0x7f80000000087802 */ /* 0x002fc60000000f00 */
[----:B------:R-:W-:Y:S04]  /*f940*/  STS [R14+0x6000], R116 ;  /* 0x006000740e007388 */ /* 0x000fe80000000800 */
[----:B------:R-:W-:Y:S04]  /*f950*/  STS [R14+0x6400], R118 ;  /* 0x006400760e007388 */ /* 0x000fe80000000800 */
[----:B------:R-:W-:Y:S04]  /*f960*/  STS [R15+0x6000], R120 ;  /* 0x006000780f007388 */ /* 0x000fe80000000800 */
[----:B------:R-:W-:Y:S04]  /*f970*/  STS [R15+0x6400], R122 ;  /* 0x0064007a0f007388 */ /* 0x000fe80000000800 */
[----:B------:R-:W-:Y:S04]  /*f980*/  STS [R16+0x6000], R124 ;  /* 0x0060007c10007388 */ /* 0x000fe80000000800 */
[----:B------:R-:W-:Y:S01]  /*f990*/  STS [R16+0x6400], R126 ;  /* 0x0064007e10007388 */ /* 0x000fe20000000800 */
[----:B--2---:R-:W-:-:S03]  /*f9a0*/  MOV R9, 0x7f800000 ;  /* 0x7f80000000097802 */ /* 0x004fc60000000f00 */
[----:B------:R1:W-:Y:S04]  /*f9b0*/  STS [R12+0x6400], R5 ;  /* 0x006400050c007388 */ /* 0x0003e80000000800 */
[----:B------:R2:W-:Y:S01]  /*f9c0*/  STS [R12+0x6000], R4 ;  /* 0x006000040c007388 */ /* 0x0005e20000000800 */
[----:B-1----:R1:W3:Y:S01]  /*f9d0*/  @P3 MUFU.LG2 R5, R0 ;  /* 0x0000000000053308 */ /* 0x0022e20000000c00 */
[----:B--2---:R-:W2:Y:S08]  /*f9e0*/  @P4 LDC R4, c[0x0][0x2e8] ;  /* 0x0000ba00ff044b82 */ /* 0x004eb00000000800 */
[----:B-1----:R-:W1:Y:S01]  /*f9f0*/  @P3 LDC R0, c[0x0][0x2e8] ;  /* 0x0000ba00ff003b82 */ /* 0x002e620000000800 */
[----:B---3--:R-:W-:Y:S01]  /*fa00*/  @P3 FMUL.FTZ R5, R5, 0.69314718246459960938 ;  /* 0x3f31721805053820 */ /* 0x008fe20000410000 */
[----:B------:R-:W-:Y:S06]  /*fa10*/  @P0 BRA `(.L_x_2444) ;  /* 0x00000000001c0947 */ /* 0x000fec0003800000 */
[----:B------:R-:W3:Y:S01]  /*fa20*/  S2UR UR7, SR_CTAID.Y ;  /* 0x00000000000779c3 */ /* 0x000ee20000002600 */
[----:B------:R-:W-:Y:S01]  /*fa30*/  ULDC.64 UR4, c[0x0][0x290] ;  /* 0x0000a40000047ab9 */ /* 0x000fe20000000a00 */
[----:B---3--:R-:W-:Y:S02]  /*fa40*/  USHF.R.S32.HI UR6, URZ, 0x1f, UR7 ;  /* 0x0000001f3f067899 */ /* 0x008fe40008011407 */
[----:B------:R-:W-:Y:S02]  /*fa50*/  UIMAD.WIDE.U32 UR8, UR7, UR4, URZ ;  /* 0x00000004070872a5 */ /* 0x000fe4000f8e003f */
[----:B------:R-:W-:-:S04]  /*fa60*/  UIMAD UR6, UR6, UR4, URZ ;  /* 0x00000004060672a4 */ /* 0x000fc8000f8e023f */
[----:B------:R-:W-:-:S04]  /*fa70*/  UIMAD UR5, UR7, UR5, UR6 ;  /* 0x00000005070572a4 */ /* 0x000fc8000f8e0206 */
[----:B------:R-:W-:-:S12]  /*fa80*/  UIADD3 UR7, UR9, UR5, URZ ;  /* 0x0000000509077290 */ /* 0x000fd8000fffe03f */
.L_x_2444:
[----:B--2---:R-:W-:Y:S01]  /*fa90*/  @P4 FFMA.FTZ R8, R164, R4, R2 ;  /* 0x00000004a4084223 */ /* 0x004fe20000010002 */
[----:B-1----:R-:W-:Y:S01]  /*faa0*/  @P3 FFMA.FTZ R9, R3, R0, R5 ;  /* 0x0000000003093223 */ /* 0x002fe20000010005 */
        /* <DEDUP_REMOVED lines=8> */
.L_x_2445:
[----:B------:R-:W-:Y:S01]  /*fb30*/  S2UR UR6, SR_CTAID.Z ;  /* 0x00000000000679c3 */ /* 0x000fe20000002700 */
[----:B------:R-:W-:Y:S01]  /*fb40*/  ULDC UR4, c[0x0][0x270] ;  /* 0x00009c0000047ab9 */ /* 0x000fe20000000800 */
[----:B------:R-:W-:-:S06]  /*fb50*/  ULDC UR15, c[0x0][0x2c4] ;  /* 0x0000b100000f7ab9 */ /* 0x000fcc0000000800 */
[----:B------:R-:W1:Y:S02]  /*fb60*/  S2UR UR5, SR_CTAID.Y ;  /* 0x00000000000579c3 */ /* 0x000e640000002600 */
[----:B-1----:R-:W-:-:S04]  /*fb70*/  UIMAD UR4, UR5, UR4, UR6 ;  /* 0x00000004050472a4 */ /* 0x002fc8000f8e0206 */
[----:B------:R-:W-:Y:S02]  /*fb80*/  UIMAD UR15, UR4, UR15, URZ ;  /* 0x0000000f040f72a4 */ /* 0x000fe4000f8e023f */
.L_x_2446:
        /* <DEDUP_REMOVED lines=32> */
.L_x_2448:
[----:B------:R-:W-:Y:S05]  /*fd90*/  BSYNC B0 ;  /* 0x0000000000007941 */ /* 0x000fea0003800000 */
.L_x_2447:
[----:B------:R-:W2:Y:S01]  /*fda0*/  S2UR UR5, SR_CTAID.X ;  /* 0x00000000000579c3 */ /* 0x000ea20000002500 */
[----:B------:R-:W-:Y:S01]  /*fdb0*/  LEA.HI R24, R24, R0, RZ, 0x3 ;  /* 0x0000000018187211 */ /* 0x000fe200078f18ff */
[----:B------:R3:W4:Y:S01]  /*fdc0*/  LDS.128 R16, [R242+0x1800] ;  /* 0x00180000f2107984 */ /* 0x0007220000000c00 */
[----:B------:R-:W-:Y:S02]  /*fdd0*/  BSSY B0, `(.L_x_2449) ;  /* 0x000002d000007945 */ /* 0x000fe40003800000 */
[----:B-1----:R-:W-:Y:S01]  /*fde0*/  LOP3.LUT R4, R24, 0xfffffff8, RZ, 0xc0, !PT ;  /* 0xfffffff818047812 */ /* 0x002fe200078ec0ff */
[----:B------:R3:W1:Y:S01]  /*fdf0*/  LDS.128 R20, [R242] ;  /* 0x00000000f2147984 */ /* 0x0006620000000c00 */
[----:B------:R-:W-:Y:S01]  /*fe00*/  SHF.R.S32.HI R24, RZ, 0x3, R24 ;  /* 0x00000003ff187819 */ /* 0x000fe20000011418 */
[----:B------:R-:W5:Y:S02]  /*fe10*/  LDC.64 R2, c[0x0][0x298] ;  /* 0x0000a600ff027b82 */ /* 0x000f640000000a00 */
[----:B------:R-:W-:Y:S01]  /*fe20*/  IMAD.IADD R0, R0, 0x1, -R4 ;  /* 0x0000000100007824 */ /* 0x000fe200078e0a04 */
[----:B------:R-:W-:Y:S01]  /*fe30*/  IADD3 R4, R24, 0x20, RZ ;  /* 0x0000002018047810 */ /* 0x000fe20007ffe0ff */
[----:B------:R3:W1:Y:S02]  /*fe40*/  LDS.128 R12, [R242+0x2000] ;  /* 0x00200000f20c7984 */ /* 0x0006640000000c00 */
[----:B------:R-:W-:Y:S01]  /*fe50*/  IMAD.SHL.U32 R6, R0, 0x8, RZ ;  /* 0x0000000800067824 */ /* 0x000fe200078e00ff */
[----:B------:R-:W-:Y:S01]  /*fe60*/  ISETP.GE.AND P2, PT, R4, UR14, PT ;  /* 0x0000000e04007c0c */ /* 0x000fe2000bf46270 */
[----:B------:R-:W3:Y:S01]  /*fe70*/  LDC.64 R26, c[0x0][0x2a0] ;  /* 0x0000a800ff1a7b82 */ /* 0x000ee20000000a00 */
[----:B------:R1:W1:Y:S01]  /*fe80*/  LDS.128 R8, [R242+0x4000] ;  /* 0x00400000f2087984 */ /* 0x0002620000000c00 */
[----:B------:R-:W-:Y:S01]  /*fe90*/  VIADD R0, R24, 0x10 ;  /* 0x0000001018007836 */ /* 0x000fe20000000000 */
[----:B------:R-:W-:-:S04]  /*fea0*/  SHF.R.S32.HI R7, RZ, 0x1f, R6 ;  /* 0x0000001fff077819 */ /* 0x000fc80000011406 */
[----:B------:R-:W-:Y:S01]  /*feb0*/  ISETP.GE.AND P3, PT, R0, UR14, PT ;  /* 0x0000000e00007c0c */ /* 0x000fe2000bf66270 */
[----:B--2---:R-:W-:Y:S01]  /*fec0*/  USHF.L.U32 UR5, UR5, 0x6, URZ ;  /* 0x0000000605057899 */ /* 0x004fe2000800063f */
[----:B------:R-:W-:-:S03]  /*fed0*/  VIADD R0, R24, 0x30 ;  /* 0x0000003018007836 */ /* 0x000fc60000000000 */
[----:B------:R-:W-:Y:S02]  /*fee0*/  USHF.R.S32.HI UR4, URZ, 0x1f, UR5 ;  /* 0x0000001f3f047899 */ /* 0x000fe40008011405 */
[----:B------:R-:W-:Y:S01]  /*fef0*/  ISETP.GE.AND P1, PT, R0, UR14, PT ;  /* 0x0000000e00007c0c */ /* 0x000fe2000bf26270 */
[----:B-----5:R-:W-:Y:S01]  /*ff00*/  IMAD.WIDE.U32 R6, R2, UR5, R6 ;  /* 0x0000000502067c25 */ /* 0x020fe2000f8e0006 */
[----:B------:R-:W-:-:S03]  /*ff10*/  SHF.R.S32.HI R0, RZ, 0x1f, R24 ;  /* 0x0000001fff007819 */ /* 0x000fc60000011418 */
[----:B------:R-:W-:Y:S01]  /*ff20*/  IMAD R5, R2, UR4, RZ ;  /* 0x0000000402057c24 */ /* 0x000fe2000f8e02ff */
[----:B------:R-:W-:Y:S01]  /*ff30*/  USHF.R.S32.HI UR4, URZ, 0x1f, UR6 ;  /* 0x0000001f3f047899 */ /* 0x000fe20008011406 */
[----:B------:R-:W-:Y:S02]  /*ff40*/  IADD3 R6, P0, R6, UR8, RZ ;  /* 0x0000000806067c10 */ /* 0x000fe4000ff1e0ff */
[----:B------:R-:W-:-:S03]  /*ff50*/  IMAD R5, R3, UR5, R5 ;  /* 0x0000000503057c24 */ /* 0x000fc6000f8e0205 */
[----:B---3--:R-:W-:Y:S02]  /*ff60*/  IMAD R28, R26, UR4, RZ ;  /* 0x000000041a1c7c24 */ /* 0x008fe4000f8e02ff */
[----:B------:R-:W-:Y:S02]  /*ff70*/  IADD3.X R7, R5, UR7, R7, P0, !PT ;  /* 0x0000000705077c10 */ /* 0x000fe400087fe407 */
[----:B------:R-:W-:Y:S01]  /*ff80*/  IMAD R28, R27, UR6, R28 ;  /* 0x000000061b1c7c24 */ /* 0x000fe2000f8e021c */
[----:B------:R-:W-:Y:S01]  /*ff90*/  ISETP.GE.AND P0, PT, R24, UR14, PT ;  /* 0x0000000e18007c0c */ /* 0x000fe2000bf06270 */
[----:B------:R-:W-:Y:S02]  /*ffa0*/  IMAD.WIDE.U32 R26, R26, UR6, R6 ;  /* 0x000000061a1a7c25 */ /* 0x000fe4000f8e0006 */
[----:B------:R2:W3:Y:S03]  /*ffb0*/  LDS.128 R4, [R242+0x6000] ;  /* 0x00600000f2047984 */ /* 0x0004e60000000c00 */
[----:B------:R-:W-:-:S07]  /*ffc0*/  IADD3 R29, R28, R27, RZ ;  /* 0x0000001b1c1d7210 */ /* 0x000fce0007ffe0ff */
[----:B-1--4-:R-:W-:Y:S05]  /*ffd0*/  @P0 BRA `(.L_x_2450) ;  /* 0x0000000000300947 */ /* 0x012fea0003800000 */
        /* <DEDUP_REMOVED lines=10> */
[----:B------:R1:W-:Y:S04]  /*10080*/  STG.E.128 desc[UR18][R32.64+0x100], R8 ;  /* 0x0001000820007986 */ /* 0x0003e8000c101d12 */
[----:B---3--:R1:W-:Y:S02]  /*10090*/  STG.E.128 desc[UR18][R32.64+0x180], R4 ;  /* 0x0001800420007986 */ /* 0x0083e4000c101d12 */
.L_x_2450:
[----:B------:R-:W-:Y:S05]  /*100a0*/  BSYNC B0 ;  /* 0x0000000000007941 */ /* 0x000fea0003800000 */
.L_x_2449:
[----:B-1----:R1:W4:Y:S01]  /*100b0*/  LDS.128 R20, [R242+0x800] ;  /* 0x00080000f2147984 */ /* 0x0023220000000c00 */
[----:B------:R-:W-:Y:S03]  /*100c0*/  BSSY B0, `(.L_x_2451) ;  /* 0x0000014000007945 */ /* 0x000fe60003800000 */
[----:B------:R1:W1:Y:S04]  /*100d0*/  LDS.128 R12, [R242+0x2800] ;  /* 0x00280000f20c7984 */ /* 0x0002680000000c00 */
[----:B------:R1:W1:Y:S04]  /*100e0*/  LDS.128 R8, [R242+0x4800] ;  /* 0x00480000f2087984 */ /* 0x0002680000000c00 */
[----:B---3--:R3:W1:Y:S01]  /*100f0*/  LDS.128 R4, [R242+0x6800] ;  /* 0x00680000f2047984 */ /* 0x0086620000000c00 */
[----:B------:R-:W-:Y:S05]  /*10100*/  @P3 BRA `(.L_x_2452) ;  /* 0x00000000003c3947 */ /* 0x000fea0003800000 */
[----:B------:R-:W-:Y:S01]  /*10110*/  IADD3 R30, P0, R24, 0x10, RZ ;  /* 0x00000010181e7810 */ /* 0x000fe20007f1e0ff */
[----:B------:R-:W-:Y:S01]  /*10120*/  IMAD.MOV.U32 R32, RZ, RZ, R26 ;  /* 0x000000ffff207224 */ /* 0x000fe200078e001a */
[----:B------:R-:W-:Y:S01]  /*10130*/  MOV R33, R29 ;  /* 0x0000001d00217202 */ /* 0x000fe20000000f00 */
[----:B------:R-:W-:Y:S02]  /*10140*/  ULDC.64 UR4, c[0x0][0x280] ;  /* 0x0000a00000047ab9 */ /* 0x000fe40000000a00 */
[----:B------:R-:W-:Y:S02]  /*10150*/  IMAD.X R25, RZ, RZ, R0, P0 ;  /* 0x000000ffff197224 */ /* 0x000fe400000e0600 */
[----:B------:R-:W-:-:S04]  /*10160*/  IMAD.WIDE.U32 R32, R30, R2, R32 ;  /* 0x000000021e207225 */ /* 0x000fc800078e0020 */
[----:B------:R-:W-:-:S04]  /*10170*/  IMAD R25, R25, R2, RZ ;  /* 0x0000000219197224 */ /* 0x000fc800078e02ff */
[----:B------:R-:W-:Y:S01]  /*10180*/  IMAD R25, R30, R3, R25 ;  /* 0x000000031e197224 */ /* 0x000fe200078e0219 */
[----:B------:R-:W-:-:S04]  /*10190*/  LEA R30, P0, R32, UR4, 0x1 ;  /* 0x00000004201e7c11 */ /* 0x000fc8000f8008ff */
[----:B------:R-:W-:-:S04]  /*101a0*/  IADD3 R25, R25, R33, RZ ;  /* 0x0000002119197210 */ /* 0x000fc80007ffe0ff */
[----:B------:R-:W-:-:S05]  /*101b0*/  LEA.HI.X R31, R32, UR5, R25, 0x1, P0 ;  /* 0x00000005201f7c11 */ /* 0x000fca00080f0c19 */
[----:B----4-:R4:W-:Y:S04]  /*101c0*/  STG.E.128 desc[UR18][R30.64], R20 ;  /* 0x000000141e007986 */ /* 0x0109e8000c101d12 */
[----:B-1----:R4:W-:Y:S04]  /*101d0*/  STG.E.128 desc[UR18][R30.64+0x80], R12 ;  /* 0x0000800c1e007986 */ /* 0x0029e8000c101d12 */
[----:B------:R4:W-:Y:S04]  /*101e0*/  STG.E.128 desc[UR18][R30.64+0x100], R8 ;  /* 0x000100081e007986 */ /* 0x0009e8000c101d12 */
[----:B------:R4:W-:Y:S02]  /*101f0*/  STG.E.128 desc[UR18][R30.64+0x180], R4 ;  /* 0x000180041e007986 */ /* 0x0009e4000c101d12 */
.L_x_2452:
[----:B------:R-:W-:Y:S05]  /*10200*/  BSYNC B0 ;  /* 0x0000000000007941 */ /* 0x000fea0003800000 */
.L_x_2451:
[----:B----4-:R4:W2:Y:S01]  /*10210*/  LDS.128 R20, [R242+0x1000] ;  /* 0x00100000f2147984 */ /* 0x0108a20000000c00 */
[----:B------:R-:W-:Y:S03]  /*10220*/  BSSY B0, `(.L_x_2453) ;  /* 0x0000014000007945 */ /* 0x000fe60003800000 */
[----:B-1----:R4:W1:Y:S04]  /*10230*/  LDS.128 R12, [R242+0x3000] ;  /* 0x00300000f20c7984 */ /* 0x0028680000000c00 */
[----:B------:R4:W1:Y:S04]  /*10240*/  LDS.128 R8, [R242+0x5000] ;  /* 0x00500000f2087984 */ /* 0x0008680000000c00 */
[----:B------:R4:W1:Y:S01]  /*10250*/  LDS.128 R4, [R242+0x7000] ;  /* 0x00700000f2047984 */ /* 0x0008620000000c00 */
        /* <DEDUP_REMOVED lines=12> */
[----:B--2---:R2:W-:Y:S04]  /*10320*/  STG.E.128 desc[UR18][R30.64], R20 ;  /* 0x000000141e007986 */ /* 0x0045e8000c101d12 */
[----:B-1----:R2:W-:Y:S04]  /*10330*/  STG.E.128 desc[UR18][R30.64+0x80], R12 ;  /* 0x0000800c1e007986 */ /* 0x0025e8000c101d12 */
[----:B------:R2:W-:Y:S04]  /*10340*/  STG.E.128 desc[UR18][R30.64+0x100], R8 ;  /* 0x000100081e007986 */ /* 0x0005e8000c101d12 */
[----:B------:R2:W-:Y:S02]  /*10350*/  STG.E.128 desc[UR18][R30.64+0x180], R4 ;  /* 0x000180041e007986 */ /* 0x0005e4000c101d12 */
.L_x_2454:
[----:B------:R-:W-:Y:S05]  /*10360*/  BSYNC B0 ;  /* 0x0000000000007941 */ /* 0x000fea0003800000 */
.L_x_2453:
[----:B-12---:R1:W2:Y:S04]  /*10370*/  LDS.128 R8, [R242+0x3800] ;  /* 0x00380000f2087984 */ /* 0x0062a80000000c00 */
[----:B------:R1:W1:Y:S04]  /*10380*/  LDS.128 R4, [R242+0x5800] ;  /* 0x00580000f2047984 */ /* 0x0002680000000c00 */
[----:B---34-:R-:W3:Y:S01]  /*10390*/  LDS.128 R240, [R242+0x7800] ;  /* 0x00780000f2f07984 */ /* 0x018ee20000000c00 */
        /* <DEDUP_REMOVED lines=13> */
[----:B--2---:R-:W-:Y:S04]  /*10470*/  STG.E.128 desc[UR18][R2.64+0x80], R8 ;  /* 0x0000800802007986 */ /* 0x004fe8000c101d12 */
[----:B-1----:R-:W-:Y:S04]  /*10480*/  STG.E.128 desc[UR18][R2.64+0x100], R4 ;  /* 0x0001000402007986 */ /* 0x002fe8000c101d12 */
[----:B---3--:R-:W-:Y:S01]  /*10490*/  STG.E.128 desc[UR18][R2.64+0x180], R240 ;  /* 0x000180f002007986 */ /* 0x008fe2000c101d12 */
[----:B------:R-:W-:Y:S05]  /*104a0*/  EXIT ;  /* 0x000000000000794d */ /* 0x000fea0003800000 */
.L_x_2455:
        /* <DEDUP_REMOVED lines=13> */
.L_x_4906:


//--------------------- .text._ZN5flash24flash_fwd_splitkv_kernelI23Flash_fwd_kernel_traitsILi256ELi64ELi64ELi4ELb0ELb0EN7cutlass6half_tE19Flash_kernel_traitsILi256ELi64ELi64ELi4ES3_EELb1ELb0ELb1ELb0ELb0ELb0ELb0ELb0EEEvNS_16Flash_fwd_paramsE --------------------------
	.section	.text._ZN5flash24flash_fwd_splitkv_kernelI23Flash_fwd_kernel_traitsILi256ELi64ELi64ELi4ELb0ELb0EN7cutlass6half_tE19Flash_kernel_traitsILi256ELi64ELi64ELi4ES3_EELb1ELb0ELb1ELb0ELb0ELb0ELb0ELb0EEEvNS_16Flash_fwd_paramsE,"ax",@progbits
	.align	128
        .global         _ZN5flash24flash_fwd_splitkv_kernelI23Flash_fwd_kernel_traitsILi256ELi64ELi64ELi4ELb0ELb0EN7cutlass6half_tE19Flash_kernel_traitsILi256ELi64ELi64ELi4ES3_EELb1ELb0ELb1ELb0ELb0ELb0ELb0ELb0EEEvNS_16Flash_fwd_paramsE
        .type           _ZN5flash24flash_fwd_splitkv_kernelI23Flash_fwd_kernel_traitsILi256ELi64ELi64ELi4ELb0ELb0EN7cutlass6half_tE19Flash_kernel_traitsILi256ELi64ELi64ELi4ES3_EELb1ELb0ELb1ELb0ELb0ELb0ELb0ELb0EEEvNS_16Flash_fwd_paramsE,@function
        .size           _ZN5flash24flash_fwd_splitkv_kernelI23Flash_fwd_kernel_traitsILi256ELi64ELi64ELi4ELb0ELb0EN7cutlass6half_tE19Flash_kernel_traitsILi256ELi64ELi64ELi4ES3_EELb1ELb0ELb1ELb0ELb0ELb0ELb0ELb0EEEvNS_16Flash_fwd_paramsE,(.L_x_4907 - _ZN5flash24flash_fwd_splitkv_kernelI23Flash_fwd_kernel_traitsILi256ELi64ELi64ELi4ELb0ELb0EN7cutlass6half_tE19Flash_kernel_traitsILi256ELi64ELi64ELi4ES3_EELb1ELb0ELb1ELb0ELb0ELb0ELb0ELb0EEEvNS_16Flash_fwd_paramsE)
        .other          _ZN5flash24flash_fwd_splitkv_kernelI23Flash_fwd_kernel_traitsILi256ELi64ELi64ELi4ELb0ELb0EN7cutlass6half_tE19Flash_kernel_traitsILi256ELi64ELi64ELi4ES3_EELb1ELb0ELb1ELb0ELb0ELb0ELb0ELb0EEEvNS_16Flash_fwd_paramsE,@"STO_CUDA_ENTRY STV_DEFAULT"
_ZN5flash24flash_fwd_splitkv_kernelI23Flash_fwd_kernel_traitsILi256ELi64ELi64ELi4ELb0ELb0EN7cutlass6half_tE19Flash_kernel_traitsILi256ELi64ELi64ELi4ES3_EELb1ELb0ELb1ELb0ELb0ELb0ELb0ELb0EEEvNS_16Flash_fwd_paramsE:
.text._ZN5flash24flash_fwd_splitkv_kernelI23Flash_fwd_kernel_traitsILi256ELi64ELi64ELi4ELb0ELb0EN7cutlass6half_tE19Flash_kernel_traitsILi256ELi64ELi64ELi4ES3_EELb1ELb0ELb1ELb0ELb0ELb0ELb0ELb0EEEvNS_16Flash_fwd_paramsE:
        /* <DEDUP_REMOVED lines=54> */
.L_x_2456:
[----:B------:R-:W-:-:S03]  /*0360*/  ULDC UR6, c[0x0][0x2c8] ;  /* 0x0000b20000067ab9 */ /* 0x000fc60000000800 */
.L_x_2457:
        /* <DEDUP_REMOVED lines=75> */
[----:B------:R-:W-:Y:S01]  /*0820*/  USHF.R.S32.HI UR8, URZ, 0x1f, UR22 ;  /* 0x0000001f3f087899 */ /* 0x000fe20008011416 */
[----:B------:R-:W-:Y:S01]  /*0830*/  IADD3 R4, P0, R4, UR10, RZ ;  /* 0x0000000a04047c10 */ /* 0x000fe2000ff1e0ff */
[----:B------:R-:W-:Y:S01]  /*0840*/  ULDC.64 UR4, c[0x0][0x2a0] ;  /* 0x0000a80000047ab9 */ /* 0x000fe20000000a00 */
[----:B------:R-:W-:Y:S01]  /*0850*/  VIADD R8, R18, 0x80 ;  /* 0x0000008012087836 */ /* 0x000fe20000000000 */
[----:B------:R-:W-:Y:S01]  /*0860*/  UIMAD UR8, UR8, UR4, URZ ;  /* 0x00000004080872a4 */ /* 0x000fe2000f8e023f */
[----:B------:R-:W-:Y:S01]  /*0870*/  IADD3.X R5, R5, UR13, R0, P0, !PT ;  /* 0x0000000d05057c10 */ /* 0x000fe200087fe400 */
[----:B------:R-:W-:Y:S01]  /*0880*/  IMAD.U32 R12, RZ, RZ, UR4 ;  /* 0x00000004ff0c7e24 */ /* 0x000fe2000f8e00ff */
[----:B------:R-:W-:Y:S01]  /*0890*/  ULDC UR4, c[0x0][0x270] ;  /* 0x00009c0000047ab9 */ /* 0x000fe20000000800 */
[----:B------:R-:W-:Y:S01]  /*08a0*/  UIMAD UR5, UR22, UR5, UR8 ;  /* 0x00000005160572a4 */ /* 0x000fe2000f8e0208 */
[----:B------:R-:W-:Y:S01]  /*08b0*/  ISETP.GE.AND P0, PT, R6, UR12, PT ;  /* 0x0000000c06007c0c */ /* 0x000fe2000bf06270 */
        /* <DEDUP_REMOVED lines=24> */
.L_x_2460:
[----:B------:R-:W-:Y:S05]  /*0a40*/  BSYNC B0 ;  /* 0x0000000000007941 */ /* 0x000fea0003800000 */
.L_x_2459:
        /* <DEDUP_REMOVED lines=24> */
.L_x_2462:
[----:B------:R-:W-:Y:S05]  /*0bd0*/  BSYNC B0 ;  /* 0x0000000000007941 */ /* 0x000fea0003800000 */
.L_x_2461:
        /* <DEDUP_REMOVED lines=23> */
.L_x_2464:
[----:B------:R-:W-:Y:S05]  /*0d50*/  BSYNC B0 ;  /* 0x0000000000007941 */ /* 0x000fea0003800000 */
.L_x_2463:
        /* <DEDUP_REMOVED lines=22> */
.L_x_2466:
[----:B------:R-:W-:Y:S05]  /*0ec0*/  BSYNC B0 ;  /* 0x0000000000007941 */ /* 0x000fea0003800000 */
.L_x_2465:
        /* <DEDUP_REMOVED lines=19> */
.L_x_2458:
        /* <DEDUP_REMOVED lines=29> */
.L_x_2467:
[----:B------:R-:W-:Y:S01]  /*11d0*/  UMOV UR18, UR4 ;  /* 0x0000000400127c82 */ /* 0x000fe20008000000 */
        /* <DEDUP_REMOVED lines=18> */
[----:B------:R-:W-:-:S04]  /*1300*/  UIMAD.WIDE.U32 UR8, UR9, UR4, UR8 ;  /* 0x00000004090872a5 */ /* 0x000fc8000f8e0008 */
[----:B------:R-:W-:-:S04]  /*1310*/  UIMAD.WIDE.U32 UR8, UR9, UR5, URZ ;  /* 0x00000005090872a5 */ /* 0x000fc8000f8e003f */
        /* <DEDUP_REMOVED lines=9> */
[----:B------:R-:W-:-:S05]  /*13b0*/  UISETP.NE.AND UP1, UPT, UR7, URZ, UPT ;  /* 0x0000003f0700728c */ /* 0x000fca000bf25270 */
[----:B------:R-:W-:Y:S02]  /*13c0*/  UMOV UR6, UR9 ;  /* 0x0000000900067c82 */ /* 0x000fe40008000000 */
[----:B------:R-:W-:-:S04]  /*13d0*/  @!UP0 UIADD3 UR6, -UR6, URZ, URZ ;  /* 0x0000003f06068290 */ /* 0x000fc8000fffe13f */
        /* <DEDUP_REMOVED lines=10> */
[----:B------:R-:W-:-:S03]  /*1480*/  UIMAD UR27, UR7, UR6, UR27 ;  /* 0x00000006071b72a4 */ /* 0x000fc6000f8e021b */
[----:B------:R-:W-:Y:S01]  /*1490*/  ULDC.64 UR6, c[0x0][0x248] ;  /* 0x0000920000067ab9 */ /* 0x000fe20000000a00 */
        /* <DEDUP_REMOVED lines=29> */
[----:B------:R-:W-:Y:S02]  /*1670*/  UIMAD UR14, UR26, UR6, URZ ;  /* 0x000000061a0e72a4 */ /* 0x000fe4000f8e023f */
[----:B------:R-:W-:Y:S02]  /*1680*/  UIADD3 UR9, UR9, UR5, URZ ;  /* 0x0000000509097290 */ /* 0x000fe4000fffe03f */
[----:B------:R-:W-:Y:S02]  /*1690*/  UIMAD UR14, UR27, UR7, UR14 ;  /* 0x000000071b0e72a4 */ /* 0x000fe4000f8e020e */
[----:B------:R-:W-:Y:S01]  /*16a0*/  UIMAD.WIDE.U32 UR28, UR27, UR6, UR8 ;  /* 0x000000061b1c72a5 */ /* 0x000fe2000f8e0008 */
[----:B------:R-:W-:Y:S02]  /*16b0*/  ULDC.64 UR4, c[0x0][0x238] ;  /* 0x00008e0000047ab9 */ /* 0x000fe40000000a00 */
[----:B------:R-:W-:Y:S01]  /*16c0*/  ULDC.64 UR8, c[0x0][0x260] ;  /* 0x0000980000087ab9 */ /* 0x000fe20000000a00 */
[----:B------:R-:W-:Y:S01]  /*16d0*/  UIADD3 UR14, UR29, UR14, URZ ;  /* 0x0000000e1d0e7290 */ /* 0x000fe2000fffe03f */
[----:B------:R-:W-:Y:S01]  /*16e0*/  IMAD R7, R5, UR8, RZ ;  /* 0x0000000805077c24 */ /* 0x000fe2000f8e02ff */
[----:B------:R-:W-:Y:S01]  /*16f0*/  UIMAD UR10, UR10, UR4, URZ ;  /* 0x000000040a0a72a4 */ /* 0x000fe2000f8e023f */
[----:B------:R-:W-:-:S02]  /*1700*/  IMAD.U32 R9, RZ, RZ, UR29 ;  /* 0x0000001dff097e24 */ /* 0x000fc4000f8e00ff */
[----:B------:R-:W-:Y:S01]  /*1710*/  IMAD.U32 R8, RZ, RZ, UR28 ;  /* 0x0000001cff087e24 */ /* 0x000fe2000f8e00ff */
[----:B------:R-:W-:Y:S01]  /*1720*/  MOV R9, UR14 ;  /* 0x0000000e00097c02 */ /* 0x000fe20008000f00 */
[----:B------:R-:W-:Y:S01]  /*1730*/  UIMAD.WIDE.U32 UR28, UR11, UR4, URZ ;  /* 0x000000040b1c72a5 */ /* 0x000fe2000f8e003f */
[C---:B------:R-:W-:Y:S01]  /*1740*/  IMAD R7, R4.reuse, UR9, R7 ;  /* 0x0000000904077c24 */ /* 0x040fe2000f8e0207 */
[----:B------:R-:W-:Y:S01]  /*1750*/  UIMAD UR5, UR11, UR5, UR10 ;  /* 0x000000050b0572a4 */ /* 0x000fe2000f8e020a */
[----:B------:R-:W-:-:S03]  /*1760*/  IMAD.WIDE.U32 R36, R4, UR8, R8 ;  /* 0x0000000804247c25 */ /* 0x000fc6000f8e0008 */
[----:B------:R-:W-:Y:S01]  /*1770*/  UIADD3 UR14, UR29, UR5, URZ ;  /* 0x000000051d0e7290 */ /* 0x000fe2000fffe03f */
[----:B------:R-:W-:Y:S01]  /*1780*/  IMAD.IADD R7, R37, 0x1, R7 ;  /* 0x0000000125077824 */ /* 0x000fe200078e0207 */
[----:B------:R-:W-:Y:S01]  /*1790*/  UMOV UR20, UR28 ;  /* 0x0000001c00147c82 */ /* 0x000fe20008000000 */
[----:B------:R-:W-:Y:S09]  /*17a0*/  BRA `(.L_x_2469) ;  /* 0x0000000400547947 */ /* 0x000ff20003800000 */
.L_x_2468:
        /* <DEDUP_REMOVED lines=11> */
[----:B-1----:R-:W-:Y:S01]  /*1860*/  IABS R5, R8 ;  /* 0x0000000800057213 */ /* 0x002fe20000000000 */
[----:B------:R-:W-:Y:S01]  /*1870*/  @UP0 UMOV UR14, UR28 ;  /* 0x0000001c000e0c82 */ /* 0x000fe20008000000 */
        /* <DEDUP_REMOVED lines=28> */
[----:B------:R-:W-:-:S03]  /*1a40*/  ULDC.64 UR4, c[0x0][0x230] ;  /* 0x00008c0000047ab9 */ /* 0x000fc60000000a00 */
[----:B------:R-:W-:Y:S02]  /*1a50*/  UIADD3 UR29, UR29, UR11, URZ ;  /* 0x0000000b1d1d7290 */ /* 0x000fe4000fffe03f */
[----:B------:R-:W-:Y:S02]  /*1a60*/  UIMAD UR14, UR14, UR4, URZ ;  /* 0x000000040e0e72a4 */ /* 0x000fe4000f8e023f */
[----:B------:R-:W-:Y:S02]  /*1a70*/  UIMAD.WIDE.U32 UR28, UR8, UR4, UR28 ;  /* 0x00000004081c72a5 */ /* 0x000fe4000f8e001c */
[----:B------:R-:W-:-:S04]  /*1a80*/  UIMAD UR5, UR8, UR5, UR14 ;  /* 0x00000005080572a4 */ /* 0x000fc8000f8e020e */
[----:B------:R-:W-:Y:S01]  /*1a90*/  UIADD3 UR5, UR29, UR5, URZ ;  /* 0x000000051d057290 */ /* 0x000fe2000fffe03f */
[----:B------:R-:W-:-:S11]  /*1aa0*/  UMOV UR14, UR28 ;  /* 0x0000001c000e7c82 */ /* 0x000fd60008000000 */
.L_x_2470:
[----:B------:R-:W-:Y:S01]  /*1ab0*/  UIMAD UR4, UR26, UR6, URZ ;  /* 0x000000061a0472a4 */ /* 0x000fe2000f8e023f */
[----:B------:R-:W-:Y:S01]  /*1ac0*/  @!P3 IADD3 R4, -R4, RZ, RZ ;  /* 0x000000ff0404b210 */ /* 0x000fe20007ffe1ff */
[----:B------:R-:W-:Y:S01]  /*1ad0*/  UMOV UR28, UR14 ;  /* 0x0000000e001c7c82 */ /* 0x000fe20008000000 */
[----:B------:R-:W-:Y:S01]  /*1ae0*/  UMOV UR29, UR5 ;  /* 0x00000005001d7c82 */ /* 0x000fe20008000000 */
[----:B------:R-:W-:Y:S01]  /*1af0*/  UIMAD UR4, UR7, UR27, UR4 ;  /* 0x0000001b070472a4 */ /* 0x000fe2000f8e0204 */
[----:B------:R-:W-:Y:S01]  /*1b00*/  @!P2 LOP3.LUT R4, RZ, R8, RZ, 0x33, !PT ;  /* 0x00000008ff04a212 */ /* 0x000fe200078e33ff */
[----:B------:R-:W-:Y:S02]  /*1b10*/  UIMAD.WIDE.U32 UR28, UR6, UR27, UR28 ;  /* 0x0000001b061c72a5 */ /* 0x000fe4000f8e001c */
[----:B------:R-:W-:Y:S01]  /*1b20*/  @UP0 UIADD3 UR10, UR9, UR10, URZ ;  /* 0x0000000a090a0290 */ /* 0x000fe2000fffe03f */
[--C-:B------:R-:W-:Y:S01]  /*1b30*/  SHF.R.S32.HI R5, RZ, 0x1f, R4.reuse ;  /* 0x0000001fff057819 */ /* 0x100fe20000011404 */
[----:B------:R-:W-:Y:S01]  /*1b40*/  UIADD3 UR4, UR29, UR4, URZ ;  /* 0x000000041d047290 */ /* 0x000fe2000fffe03f */
[----:B------:R-:W-:Y:S01]  /*1b50*/  IMAD.MOV.U32 R20, RZ, RZ, R4 ;  /* 0x000000ffff147224 */ /* 0x000fe200078e0004 */
[----:B------:R-:W-:-:S02]  /*1b60*/  MOV R9, UR29 ;  /* 0x0000001d00097c02 */ /* 0x000fc40008000f00 */
[----:B------:R-:W-:Y:S01]  /*1b70*/  MOV R8, UR28 ;  /* 0x0000001c00087c02 */ /* 0x000fe20008000f00 */
[-C--:B-1----:R-:W-:Y:S02]  /*1b80*/  IMAD R0, R5, R6.reuse, RZ ;  /* 0x0000000605007224 */ /* 0x082fe400078e02ff */
        /* <DEDUP_REMOVED lines=23> */
.L_x_2469:
[----:B------:R-:W-:Y:S01]  /*1d00*/  UISETP.NE.AND UP0, UPT, UR13, -0x1, UPT ;  /* 0xffffffff0d00788c */ /* 0x000fe2000bf05270 */
[----:B------:R-:W-:Y:S01]  /*1d10*/  SHF.R.S32.HI R6, RZ, 0x1f, R3 ;  /* 0x0000001fff067819 */ /* 0x000fe20000011403 */
[----:B------:R-:W-:Y:S01]  /*1d20*/  ULDC.64 UR8, c[0x0][0x258] ;  /* 0x0000960000087ab9 */ /* 0x000fe20000000a00 */
[----:B------:R-:W1:Y:S01]  /*1d30*/  S2R R31, SR_CTAID.X ;  /* 0x00000000001f7919 */ /* 0x000e620000002500 */
[----:B------:R-:W-:Y:S01]  /*1d40*/  IMAD.U32 R26, RZ, RZ, UR8 ;  /* 0x00000008ff1a7e24 */ /* 0x000fe2000f8e00ff */
[CC--:B------:R-:W-:Y:S01]  /*1d50*/  LEA.HI R2, R6.reuse, R3.reuse, RZ, 0x3 ;  /* 0x0000000306027211 */ /* 0x0c0fe200078f18ff */
[----:B------:R-:W-:Y:S01]  /*1d60*/  BSSY B0, `(.L_x_2471) ;  /* 0x0000075000007945 */ /* 0x000fe20003800000 */
[-C--:B------:R-:W-:Y:S02]  /*1d70*/  LEA.HI R19, R6, R3.reuse, RZ, 0x4 ;  /* 0x0000000306137211 */ /* 0x080fe400078f20ff */
[----:B------:R-:W-:Y:S02]  /*1d80*/  SHF.R.S32.HI R22, RZ, 0x3, R2 ;  /* 0x00000003ff167819 */ /* 0x000fe40000011402 */
[----:B------:R-:W-:Y:S01]  /*1d90*/  LOP3.LUT R2, R2, 0xfffffff8, RZ, 0xc0, !PT ;  /* 0xfffffff802027812 */ /* 0x000fe200078ec0ff */
[----:B------:R-:W-:Y:S01]  /*1da0*/  @UP0 ULDC.64 UR4, c[0x0][0x240] ;  /* 0x0000900000040ab9 */ /* 0x000fe20000000a00 */
[----:B------:R-:W-:Y:S01]  /*1db0*/  LOP3.LUT R0, R19, 0xfffffff0, RZ, 0xc0, !PT ;  /* 0xfffffff013007812 */ /* 0x000fe200078ec0ff */
[----:B------:R-:W-:Y:S01]  /*1dc0*/  @UP0 UIMAD.WIDE.U32 UR30, UR13, UR4, URZ ;  /* 0x000000040d1e02a5 */ /* 0x000fe2000f8e003f */
[----:B------:R-:W-:Y:S01]  /*1dd0*/  IMAD.SHL.U32 R9, R22, 0x40, RZ ;  /* 0x0000004016097824 */ /* 0x000fe200078e00ff */
[----:B------:R-:W-:Y:S01]  /*1de0*/  @!UP0 USHF.R.S32.HI UR28, URZ, 0x1f, UR21 ;  /* 0x0000001f3f1c8899 */ /* 0x000fe20008011415 */
[C---:B------:R-:W-:Y:S01]  /*1df0*/  IMAD.IADD R2, R3.reuse, 0x1, -R2 ;  /* 0x0000000103027824 */ /* 0x040fe200078e0a02 */
[----:B------:R-:W-:Y:S01]  /*1e00*/  @UP0 UIMAD UR4, UR13, UR5, UR31 ;  /* 0x000000050d0402a4 */ /* 0x000fe2000f8e021f */
[----:B------:R-:W-:Y:S01]  /*1e10*/  IMAD.IADD R0, R3, 0x1, -R0 ;  /* 0x0000000103007824 */ /* 0x000fe200078e0a00 */
[----:B------:R-:W-:Y:S01]  /*1e20*/  USHF.R.S32.HI UR5, URZ, 0x1f, UR22 ;  /* 0x0000001f3f057899 */ /* 0x000fe20008011416 */
[----:B------:R-:W-:Y:S01]  /*1e30*/  IMAD.SHL.U32 R240, R2, 0x8, RZ ;  /* 0x0000000802f07824 */ /* 0x000fe200078e00ff */
[----:B------:R-:W-:Y:S01]  /*1e40*/  LOP3.LUT R9, R9, 0x1c0, RZ, 0xc0, !PT ;  /* 0x000001c009097812 */ /* 0x000fe200078ec0ff */
[----:B------:R-:W-:Y:S01]  /*1e50*/  @!UP0 ULDC.64 UR10, c[0x0][0x228] ;  /* 0x00008a00000a8ab9 */ /* 0x000fe20000000a00 */
[----:B------:R-:W-:Y:S01]  /*1e60*/  UIMAD UR29, UR5, UR8, URZ ;  /* 0x00000008051d72a4 */ /* 0x000fe2000f8e023f */
[----:B------:R-:W-:Y:S01]  /*1e70*/  SHF.R.S32.HI R23, RZ, 0x1f, R22 ;  /* 0x0000001fff177819 */ /* 0x000fe20000011416 */
[----:B------:R-:W-:Y:S01]  /*1e80*/  @!UP0 UIMAD.WIDE.U32 UR32, UR21, UR10, URZ ;  /* 0x0000000a152082a5 */ /* 0x000fe2000f8e003f */
[----:B------:R-:W-:Y:S01]  /*1e90*/  LOP3.LUT R11, R9, 0x38, R240, 0xf8, !PT ;  /* 0x00000038090b7812 */ /* 0x000fe200078ef8f0 */
[----:B------:R-:W-:Y:S01]  /*1ea0*/  @!UP0 UIMAD UR10, UR28, UR10, URZ ;  /* 0x0000000a1c0a82a4 */ /* 0x000fe2000f8e023f */
[----:B------:R-:W-:Y:S01]  /*1eb0*/  SHF.R.U32.HI R238, RZ, 0x3, R9 ;  /* 0x00000003ffee7819 */ /* 0x000fe20000011609 */
[----:B------:R-:W-:Y:S01]  /*1ec0*/  UIMAD UR28, UR22, UR9, UR29 ;  /* 0x00000009161c72a4 */ /* 0x000fe2000f8e021d */
[----:B------:R-:W-:Y:S01]  /*1ed0*/  SHF.R.S32.HI R9, RZ, 0x1f, R0 ;  /* 0x0000001fff097819 */ /* 0x000fe20000011400 */
[----:B------:R-:W-:Y:S01]  /*1ee0*/  @!UP0 UIMAD UR10, UR21, UR11, UR10 ;  /* 0x0000000b150a82a4 */ /* 0x000fe2000f8e020a */
[----:B------:R-:W-:Y:S01]  /*1ef0*/  IADD3 R10, P2, R240, UR20, RZ ;  /* 0x00000014f00a7c10 */ /* 0x000fe2000ff5e0ff */
[----:B------:R-:W-:Y:S01]  /*1f00*/  UIADD3 UR11, UR15, -0x1, URZ ;  /* 0xffffffff0f0b7890 */ /* 0x000fe2000fffe03f */
[----:B------:R-:W-:Y:S01]  /*1f10*/  LEA.HI R16, R9, R0, RZ, 0x3 ;  /* 0x0000000009107211 */ /* 0x000fe200078f18ff */
[----:B------:R-:W2:Y:S01]  /*1f20*/  S2UR UR29, SR_CgaCtaId ;  /* 0x00000000001d79c3 */ /* 0x000ea20000008800 */
[----:B------:R-:W-:Y:S01]  /*1f30*/  LEA.HI R9, R6, R3, RZ, 0x6 ;  /* 0x0000000306097211 */ /* 0x000fe200078f30ff */
[----:B------:R-:W-:Y:S01]  /*1f40*/  @!UP0 UIADD3 UR4, UR33, UR10, URZ ;  /* 0x0000000a21048290 */ /* 0x000fe2000fffe03f */
[----:B------:R-:W-:Y:S01]  /*1f50*/  LOP3.LUT R15, R16, 0xfffffff8, RZ, 0xc0, !PT ;  /* 0xfffffff8100f7812 */ /* 0x000fe200078ec0ff */
[----:B------:R-:W-:Y:S01]  /*1f60*/  UIADD3 UR10, -UR23, UR12, URZ ;  /* 0x0000000c170a7290 */ /* 0x000fe2000fffe13f */
[----:B------:R-:W-:Y:S01]  /*1f70*/  LOP3.LUT R238, R11, R238, RZ, 0x3c, !PT ;  /* 0x000000ee0bee7212 */ /* 0x000fe200078e3cff */
[----:B------:R-:W-:Y:S01]  /*1f80*/  IMAD.SHL.U32 R9, R9, 0x8, RZ ;  /* 0x0000000809097824 */ /* 0x000fe200078e00ff */
[----:B------:R-:W-:Y:S01]  /*1f90*/  @!UP0 UMOV UR30, UR32 ;  /* 0x00000020001e8c82 */ /* 0x000fe20008000000 */
[----:B------:R-:W-:Y:S01]  /*1fa0*/  IMAD.IADD R15, R0, 0x1, -R15 ;  /* 0x00000001000f7824 */ /* 0x000fe200078e0a0f */
[----:B------:R-:W-:Y:S01]  /*1fb0*/  SHF.R.S32.HI R0, RZ, 0x1f, R240 ;  /* 0x0000001fff007819 */ /* 0x000fe200000114f0 */
[----:B------:R-:W-:Y:S01]  /*1fc0*/  ULDC.64 UR8, c[0x0][0x268] ;  /* 0x00009a0000087ab9 */ /* 0x000fe20000000a00 */
[----:B------:R-:W-:Y:S01]  /*1fd0*/  IADD3 R8, P1, R240, UR30, RZ ;  /* 0x0000001ef0087c10 */ /* 0x000fe2000ff3e0ff */
[----:B------:R-:W-:Y:S01]  /*1fe0*/  IMAD R5, R5, UR8, RZ ;  /* 0x0000000805057c24 */ /* 0x000fe2000f8e02ff */
[----:B------:R-:W-:Y:S01]  /*1ff0*/  IADD3.X R11, R0, UR14, RZ, P2, !PT ;  /* 0x0000000e000b7c10 */ /* 0x000fe200097fe4ff */
[----:B------:R-:W-:Y:S01]  /*2000*/  USHF.L.U32 UR14, UR11, 0x6, URZ ;  /* 0x000000060b0e7899 */ /* 0x000fe2000800063f */
[----:B------:R-:W-:Y:S01]  /*2010*/  IADD3 R36, P3, R240, R36, RZ ;  /* 0x00000024f0247210 */ /* 0x000fe20007f7e0ff */
[----:B-1----:R-:W-:Y:S01]  /*2020*/  IMAD.WIDE R30, R31, 0x40, R22 ;  /* 0x000000401f1e7825 */ /* 0x002fe200078e0216 */
[----:B------:R-:W-:Y:S01]  /*2030*/  ISETP.GE.AND P4, PT, R22, UR10, PT ;  /* 0x0000000a16007c0c */ /* 0x000fe2000bf86270 */
[----:B------:R-:W-:Y:S01]  /*2040*/  UIADD3 UR20, -UR14, UR17, URZ ;  /* 0x000000110e147290 */ /* 0x000fe2000fffe13f */
[----:B------:R-:W-:Y:S01]  /*2050*/  LOP3.LUT R238, R238, 0xfffffe00, R9, 0xf8, !PT ;  /* 0xfffffe00eeee7812 */ /* 0x000fe200078ef809 */
[C---:B------:R-:W-:Y:S01]  /*2060*/  IMAD.X R37, R0.reuse, 0x1, R7, P3 ;  /* 0x0000000100257824 */ /* 0x040fe200018e0607 */
[----:B------:R-:W-:Y:S01]  /*2070*/  IADD3.X R9, R0, UR4, RZ, P1, !PT ;  /* 0x0000000400097c10 */ /* 0x000fe20008ffe4ff */
[----:B------:R-:W-:Y:S01]  /*2080*/  UMOV UR4, 0x400 ;  /* 0x0000040000047882 */ /* 0x000fe20000000000 */
[----:B------:R-:W-:Y:S01]  /*2090*/  IADD3 R170, P1, R22, UR27, RZ ;  /* 0x0000001b16aa7c10 */ /* 0x000fe2000ff3e0ff */
[----:B------:R-:W-:Y:S01]  /*20a0*/  IMAD R0, R20, UR9, R5 ;  /* 0x0000000914007c24 */ /* 0x000fe2000f8e0205 */
[----:B------:R-:W-:Y:S01]  /*20b0*/  ISETP.GE.AND P3, PT, R22, UR20, PT ;  /* 0x0000001416007c0c */ /* 0x000fe2000bf66270 */
[----:B------:R-:W-:Y:S01]  /*20c0*/  IMAD.WIDE.U32 R26, R26, UR22, R8 ;  /* 0x000000161a1a7c25 */ /* 0x000fe2000f8e0008 */
[----:B--2---:R-:W-:Y:S01]  /*20d0*/  ULEA UR4, UR29, UR4, 0x18 ;  /* 0x000000041d047291 */ /* 0x004fe2000f8ec03f */
[----:B------:R-:W-:-:S02]  /*20e0*/  IADD3.X R4, R23, UR26, RZ, P1, !PT ;  /* 0x0000001a17047c10 */ /* 0x000fc40008ffe4ff */
[----:B------:R-:W-:Y:S01]  /*20f0*/  IMAD.MOV.U32 R7, RZ, RZ, 0x10 ;  /* 0x00000010ff077424 */ /* 0x000fe200078e00ff */
[----:B------:R-:W-:Y:S01]  /*2100*/  R2P PR, R15, 0x6 ;  /* 0x000000060f007804 */ /* 0x000fe20000000000 */
[----:B------:R-:W-:Y:S01]  /*2110*/  IMAD.MOV.U32 R5, RZ, RZ, 0x20 ;  /* 0x00000020ff057424 */ /* 0x000fe200078e00ff */
[----:B------:R-:W-:Y:S01]  /*2120*/  LEA R238, R238, UR4, 0x1 ;  /* 0x00000004eeee7c11 */ /* 0x000fe2000f8e08ff */
[----:B------:R-:W-:Y:S02]  /*2130*/  IMAD.WIDE.U32 R20, R20, UR8, R10 ;  /* 0x0000000814147c25 */ /* 0x000fe4000f8e000a */
[----:B------:R-:W-:Y:S02]  /*2140*/  SEL R7, R7, 0xfffffff0, !P1 ;  /* 0xfffffff007077807 */ /* 0x000fe40004800000 */
[----:B------:R-:W-:Y:S01]  /*2150*/  VIADD R29, R27, UR28 ;  /* 0x0000001c1b1d7c36 */ /* 0x000fe20008000000 */
[----:B------:R-:W-:Y:S01]  /*2160*/  SEL R5, R5, 0xffffffe0, !P2 ;  /* 0xffffffe005057807 */ /* 0x000fe20005000000 */
[----:B------:R-:W-:-:S02]  /*2170*/  VIADD R18, R22, 0x10 ;  /* 0x0000001016127836 */ /* 0x000fc40000000000 */
[C---:B------:R-:W-:Y:S02]  /*2180*/  VIADD R17, R22.reuse, 0x20 ;  /* 0x0000002016117836 */ /* 0x040fe40000000000 */
[----:B------:R-:W-:Y:S02]  /*2190*/  VIADD R14, R22, 0x30 ;  /* 0x00000030160e7836 */ /* 0x000fe40000000000 */
        /* <DEDUP_REMOVED lines=49> */
.L_x_2472:
[----:B------:R-:W-:Y:S05]  /*24b0*/  BSYNC B0 ;  /* 0x0000000000007941 */ /* 0x000fea0003800000 */
.L_x_2471:
        /* <DEDUP_REMOVED lines=8> */
[----:B------:R-:W-:Y:S01]  /*2540*/  IMAD.MOV.U32 R165, RZ, RZ, R36 ;  /* 0x000000ffffa57224 */ /* 0x000fe200078e0024 */
[----:B------:R-:W-:-:S03]  /*2550*/  SHF.R.S32.HI R24, RZ, 0x4, R19 ;  /* 0x00000004ff187819 */ /* 0x000fc60000011413 */
        /* <DEDUP_REMOVED lines=48> */
.L_x_2474:
[----:B------:R-:W-:Y:S05]  /*2860*/  BSYNC B0 ;  /* 0x0000000000007941 */ /* 0x000fea0003800000 */
.L_x_2473:
        /* <DEDUP_REMOVED lines=49> */
.L_x_2476:
[----:B------:R-:W-:Y:S05]  /*2b80*/  BSYNC B0 ;  /* 0x0000000000007941 */ /* 0x000fea0003800000 */
.L_x_2475:
        /* <DEDUP_REMOVED lines=10> */
[----:B------:R-:W-:-:S04]  /*2c30*/  IMAD.WIDE.U32 R26, R25, UR8, R26 ;  /* 0x00000008191a7c25 */ /* 0x000fc8000f8e001a */
[----:B------:R-:W-:-:S04]  /*2c40*/  IMAD R28, R28, UR8, RZ ;  /* 0x000000081c1c7c24 */ /* 0x000fc8000f8e02ff */
        /* <DEDUP_REMOVED lines=36> */
.L_x_2478:
[----:B------:R-:W-:Y:S05]  /*2e90*/  BSYNC B0 ;  /* 0x0000000000007941 */ /* 0x000fea0003800000 */
.L_x_2477:
        /* <DEDUP_REMOVED lines=40> */
.L_x_2480:
[----:B------:R-:W-:Y:S05]  /*3120*/  BSYNC B0 ;  /* 0x0000000000007941 */ /* 0x000fea0003800000 */
.L_x_2479:
[----:B------:R-:W-:Y:S01]  /*3130*/  ISETP.GE.AND P1, PT, R18, UR20, PT ;  /* 0x0000001412007c0c */ /* 0x000fe2000bf26270 */
[----:B-1234-:R-:W-:Y:S01]  /*3140*/  IMAD.SHL.U32 R8, R2, 0x40, RZ ;  /* 0x0000004002087824 */ /* 0x01efe200078e00ff */
[----:B------:R-:W-:Y:S01]  /*3150*/  LEA.HI R19, R19, R24, RZ, 0x1 ;  /* 0x0000001813137211 */ /* 0x000fe200078f08ff */
[----:B------:R-:W-:Y:S01]  /*3160*/  USHF.L.U64.HI UR28, UR6, 0x4, UR7 ;  /* 0x00000004061c7899 */ /* 0x000fe20008010207 */
[----:B------:R-:W-:Y:S01]  /*3170*/  P2R R12, PR, RZ, 0x2 ;  /* 0x00000002ff0c7803 */ /* 0x000fe20000000000 */
[----:B------:R-:W-:Y:S01]  /*3180*/  USHF.L.U32 UR29, UR6, 0x4, URZ ;  /* 0x00000004061d7899 */ /* 0x000fe2000800063f */
[C---:B------:R-:W-:Y:S01]  /*3190*/  ISETP.GE.AND P1, PT, R22.reuse, UR20, PT ;  /* 0x0000001416007c0c */ /* 0x040fe2000bf26270 */
[----:B------:R-:W-:Y:S01]  /*31a0*/  IMAD.SHL.U32 R22, R22, 0x8, RZ ;  /* 0x0000000816167824 */ /* 0x000fe200078e00ff */
[----:B------:R-:W-:Y:S01]  /*31b0*/  LOP3.LUT R9, R8, 0x1c0, RZ, 0xc0, !PT ;  /* 0x000001c008097812 */ /* 0x000fe200078ec0ff */
[----:B------:R-:W-:Y:S01]  /*31c0*/  BSSY B0, `(.L_x_2481) ;  /* 0x0000032000007945 */ /* 0x000fe20003800000 */
[----:B------:R-:W-:-:S02]  /*31d0*/  P2R R13, PR, RZ, 0x2 ;  /* 0x00000002ff0d7803 */ /* 0x000fc40000000000 */
[C---:B------:R-:W-:Y:S02]  /*31e0*/  ISETP.GE.AND P1, PT, R17.reuse, UR20, PT ;  /* 0x0000001411007c0c */ /* 0x040fe4000bf26270 */
[----:B------:R-:W-:Y:S02]  /*31f0*/  ISETP.GE.AND P6, PT, R17, UR20, PT ;  /* 0x0000001411007c0c */ /* 0x000fe4000bfc6270 */
[----:B------:R-:W-:Y:S02]  /*3200*/  LOP3.LUT R17, R19, 0xfffffffe, RZ, 0xc0, !PT ;  /* 0xfffffffe13117812 */ /* 0x000fe400078ec0ff */
[----:B------:R-:W-:Y:S02]  /*3210*/  LOP3.LUT R18, R9, 0x8, R22, 0xf8, !PT ;  /* 0x0000000809127812 */ /* 0x000fe400078ef816 */
[----:B------:R-:W-:Y:S01]  /*3220*/  SHF.R.U32.HI R9, RZ, 0x3, R9 ;  /* 0x00000003ff097819 */ /* 0x000fe20000011609 */
[----:B------:R-:W-:-:S03]  /*3230*/  IMAD.IADD R17, R24, 0x1, -R17 ;  /* 0x0000000118117824 */ /* 0x000fc600078e0a11 */
[----:B------:R-:W-:Y:S01]  /*3240*/  LOP3.LUT R18, R18, R9, RZ, 0x3c, !PT ;  /* 0x0000000912127212 */ /* 0x000fe200078e3cff */
[----:B------:R-:W-:Y:S06]  /*3250*/  @P2 BRA `(.L_x_2482) ;  /* 0x0000000000a02947 */ /* 0x000fec0003800000 */
[----:B------:R-:W-:Y:S01]  /*3260*/  ULDC UR8, c[0x0][0x2d0] ;  /* 0x0000b40000087ab9 */ /* 0x000fe20000000800 */
[----:B------:R-:W-:Y:S02]  /*3270*/  IADD3 R11, P2, R165, UR29, RZ ;  /* 0x0000001da50b7c10 */ /* 0x000fe4000ff5e0ff */
[----:B------:R-:W-:Y:S02]  /*3280*/  ISETP.GE.AND P3, PT, R240, UR8, PT ;  /* 0x00000008f0007c0c */ /* 0x000fe4000bf66270 */
[----:B------:R-:W-:-:S11]  /*3290*/  IADD3.X R10, R166, UR28, RZ, P2, !PT ;  /* 0x0000001ca60a7c10 */ /* 0x000fd600097fe4ff */
        /* <DEDUP_REMOVED lines=36> */
.L_x_2482:
[----:B------:R-:W-:Y:S05]  /*34e0*/  BSYNC B0 ;  /* 0x0000000000007941 */ /* 0x000fea0003800000 */
.L_x_2481:
[----:B------:R-:W-:Y:S01]  /*34f0*/  BSSY B0, `(.L_x_2483) ;  /* 0x0000031000007945 */ /* 0x000fe20003800000 */
[----:B------:R-:W-:Y:S01]  /*3500*/  IMAD R233, R17, 0x200, R18 ;  /* 0x0000020011e97824 */ /* 0x000fe200078e0212 */
[----:B------:R-:W-:Y:S01]  /*3510*/  ISETP.GE.AND P3, PT, R14, UR20, PT ;  /* 0x000000140e007c0c */ /* 0x000fe2000bf66270 */
[----:B------:R-:W-:Y:S01]  /*3520*/  IMAD.SHL.U32 R15, R15, 0x40, RZ ;  /* 0x000000400f0f7824 */ /* 0x000fe200078e00ff */
[----:B------:R-:W-:Y:S01]  /*3530*/  SHF.L.U32 R17, R17, 0x3, RZ ;  /* 0x0000000311117819 */ /* 0x000fe200000006ff */
[----:B------:R-:W-:Y:S10]  /*3540*/  @P1 BRA `(.L_x_2484) ;  /* 0x0000000000ac1947 */ /* 0x000ff40003800000 */
[----:B------:R-:W-:Y:S01]  /*3550*/  ULDC UR8, c[0x0][0x2d0] ;  /* 0x0000b40000087ab9 */ /* 0x000fe20000000800 */
[----:B------:R-:W-:Y:S01]  /*3560*/  IMAD.U32 R18, RZ, RZ, UR6 ;  /* 0x00000006ff127e24 */ /* 0x000fe2000f8e00ff */
[----:B------:R-:W-:Y:S01]  /*3570*/  ISETP.GE.AND P2, PT, R240, UR8, PT ;  /* 0x00000008f0007c0c */ /* 0x000fe2000bf46270 */
[----:B------:R-:W-:Y:S02]  /*3580*/  IMAD.U32 R10, RZ, RZ, UR6 ;  /* 0x00000006ff0a7e24 */ /* 0x000fe4000f8e00ff */
[----:B------:R-:W-:Y:S01]  /*3590*/  IMAD.U32 R19, RZ, RZ, UR7 ;  /* 0x00000007ff137e24 */ /* 0x000fe2000f8e00ff */
[----:B------:R-:W-:-:S04]  /*35a0*/  LEA R11, P1, R18, R165, 0x5 ;  /* 0x000000a5120b7211 */ /* 0x000fc800078228ff */
[----:B------:R-:W-:-:S05]  /*35b0*/  LEA.HI.X R10, R10, R166, R19, 0x5, P1 ;  /* 0x000000a60a0a7211 */ /* 0x000fca00008f2c13 */
[----:B-12---:R-:W1:Y:S01]  /*35c0*/  @!P2 LDC.64 R8, c[0x0][0x218] ;  /* 0x00008600ff08ab82 */ /* 0x006e620000000a00 */
        /* <DEDUP_REMOVED lines=35> */
.L_x_2484:
[----:B------:R-:W-:Y:S05]  /*3800*/  BSYNC B0 ;  /* 0x0000000000007941 */ /* 0x000fea0003800000 */
.L_x_2483:
[----:B------:R-:W-:Y:S04]  /*3810*/  BSSY B0, `(.L_x_2485) ;  /* 0x000002d000007945 */ /* 0x000fe80003800000 */
[----:B------:R-:W-:Y:S05]  /*3820*/  @P3 BRA `(.L_x_2486) ;  /* 0x0000000000ac3947 */ /* 0x000fea0003800000 */
[----:B------:R-:W-:Y:S01]  /*3830*/  ULDC UR8, c[0x0][0x2d0] ;  /* 0x0000b40000087ab9 */ /* 0x000fe20000000800 */
[----:B--23--:R-:W-:Y:S01]  /*3840*/  IMAD.U32 R22, RZ, RZ, UR6 ;  /* 0x00000006ff167e24 */ /* 0x00cfe2000f8e00ff */
[----:B------:R-:W-:Y:S01]  /*3850*/  ISETP.GE.AND P5, PT, R240, UR8, PT ;  /* 0x00000008f0007c0c */ /* 0x000fe2000bfa6270 */
[----:B------:R-:W-:Y:S01]  /*3860*/  IMAD.MOV.U32 R18, RZ, RZ, R165 ;  /* 0x000000ffff127224 */ /* 0x000fe200078e00a5 */
[----:B------:R-:W-:Y:S01]  /*3870*/  ISETP.GE.AND P4, PT, R237, UR8, PT ;  /* 0x00000008ed007c0c */ /* 0x000fe2000bf86270 */
[----:B------:R-:W-:Y:S01]  /*3880*/  IMAD.MOV.U32 R19, RZ, RZ, R166 ;  /* 0x000000ffff137224 */ /* 0x000fe200078e00a6 */
[----:B------:R-:W-:Y:S01]  /*3890*/  UIMAD UR9, UR7, 0x30, URZ ;  /* 0x00000030070978a4 */ /* 0x000fe2000f8e023f */
[----:B------:R-:W-:Y:S01]  /*38a0*/  ISETP.GE.AND P3, PT, R236, UR8, PT ;  /* 0x00000008ec007c0c */ /* 0x000fe2000bf66270 */
[----:B------:R-:W-:Y:S01]  /*38b0*/  IMAD.WIDE.U32 R22, R22, 0x30, R18 ;  /* 0x0000003016167825 */ /* 0x000fe200078e0012 */
[----:B------:R-:W-:-:S03]  /*38c0*/  ISETP.GE.AND P2, PT, R235, UR8, PT ;  /* 0x00000008eb007c0c */ /* 0x000fc6000bf46270 */
[----:B------:R-:W-:-:S03]  /*38d0*/  VIADD R18, R23, UR9 ;  /* 0x0000000917127c36 */ /* 0x000fc60008000000 */
[----:B------:R-:W2:Y:S01]  /*38e0*/  @!P5 LDC.64 R10, c[0x0][0x218] ;  /* 0x00008600ff0adb82 */ /* 0x000ea20000000a00 */
[----:B------:R3:W-:Y:S07]  /*38f0*/  @P5 STS.128 [R238+0x9800], RZ ;  /* 0x009800ffee005388 */ /* 0x0007ee0000000c00 */
[----:B-1--4-:R-:W1:Y:S01]  /*3900*/  @!P4 LDC.64 R8, c[0x0][0x218] ;  /* 0x00008600ff08cb82 */ /* 0x012e620000000a00 */
[----:B--2---:R-:W-:-:S04]  /*3910*/  @!P5 LEA R10, P1, R22, R10, 0x1 ;  /* 0x0000000a160ad211 */ /* 0x004fc800078208ff */
[C---:B------:R-:W-:Y:S02]  /*3920*/  @!P5 LEA.HI.X R11, R22.reuse, R11, R18, 0x1, P1 ;  /* 0x0000000b160bd211 */ /* 0x040fe400008f0c12 */
[----:B-1----:R-:W-:-:S03]  /*3930*/  @!P4 LEA R24, P1, R22, R8, 0x1 ;  /* 0x000000081618c211 */ /* 0x002fc600078208ff */
[----:B------:R-:W-:Y:S01]  /*3940*/  @!PT LDS RZ, [RZ] ;  /* 0x00000000fffff984 */ /* 0x000fe20000000800 */
[----:B------:R-:W-:Y:S01]  /*3950*/  @!PT LDS RZ, [RZ] ;  /* 0x00000000fffff984 */ /* 0x000fe20000000800 */
[----:B------:R-:W-:Y:S01]  /*3960*/  @!PT LDS RZ, [RZ] ;  /* 0x00000000fffff984 */ /* 0x000fe20000000800 */
[----:B------:R3:W-:Y:S01]  /*3970*/  @!P5 LDGSTS.E.BYPASS.LTC128B.128 [R238+0x9800], desc[UR24][R10.64] ;  /* 0x098000000aeedfae */ /* 0x0007e2000b901d58 */
[----:B------:R-:W-:-:S03]  /*3980*/  @!P4 LEA.HI.X R25, R22, R9, R18, 0x1, P1 ;  /* 0x000000091619c211 */ /* 0x000fc600008f0c12 */
[----:B------:R3:W-:Y:S01]  /*3990*/  @P4 STS.128 [R238+0xb800], RZ ;  /* 0x00b800ffee004388 */ /* 0x0007e20000000c00 */
[----:B------:R-:W1:Y:S03]  /*39a0*/  @!P3 LDC.64 R8, c[0x0][0x218] ;  /* 0x00008600ff08bb82 */ /* 0x000e660000000a00 */
[----:B------:R-:W-:Y:S01]  /*39b0*/  @!PT LDS RZ, [RZ] ;  /* 0x00000000fffff984 */ /* 0x000fe20000000800 */
[----:B------:R-:W-:Y:S01]  /*39c0*/  @!PT LDS RZ, [RZ] ;  /* 0x00000000fffff984 */ /* 0x000fe20000000800 */
[----:B------:R-:W-:Y:S01]  /*39d0*/  @!PT LDS RZ, [RZ] ;  /* 0x00000000fffff984 */ /* 0x000fe20000000800 */
[----:B------:R3:W-:Y:S04]  /*39e0*/  @!P4 LDGSTS.E.BYPASS.LTC128B.128 [R238+0xb800], desc[UR24][R24.64+0x80] ;  /* 0x0b80008018eecfae */ /* 0x0007e8000b901d58 */
[----:B------:R3:W-:Y:S01]  /*39f0*/  @P3 STS.128 [R238+0xd800], RZ ;  /* 0x00d800ffee003388 */ /* 0x0007e20000000c00 */
[----:B-1----:R-:W-:-:S04]  /*3a00*/  @!P3 LEA R26, P1, R22, R8, 0x1 ;  /* 0x00000008161ab211 */ /* 0x002fc800078208ff */
[C---:B------:R-:W-:Y:S02]  /*3a10*/  @!P3 LEA.HI.X R27, R22.reuse, R9, R18, 0x1, P1 ;  /* 0x00000009161bb211 */ /* 0x040fe400008f0c12 */
[----:B------:R-:W1:Y:S03]  /*3a20*/  @!P2 LDC.64 R8, c[0x0][0x218] ;  /* 0x00008600ff08ab82 */ /* 0x000e660000000a00 */
[----:B------:R-:W-:Y:S01]  /*3a30*/  @!PT LDS RZ, [RZ] ;  /* 0x00000000fffff984 */ /* 0x000fe20000000800 */
[----:B------:R-:W-:Y:S01]  /*3a40*/  @!PT LDS RZ, [RZ] ;  /* 0x00000000fffff984 */ /* 0x000fe20000000800 */
[----:B------:R-:W-:Y:S01]  /*3a50*/  @!PT LDS RZ, [RZ] ;  /* 0x00000000fffff984 */ /* 0x000fe20000000800 */
[----:B------:R3:W-:Y:S04]  /*3a60*/  @!P3 LDGSTS.E.BYPASS.LTC128B.128 [R238+0xd800], desc[UR24][R26.64+0x100] ;  /* 0x0d8001001aeebfae */ /* 0x0007e8000b901d58 */
[----:B------:R3:W-:Y:S01]  /*3a70*/  @P2 STS.128 [R238+0xf800], RZ ;  /* 0x00f800ffee002388 */ /* 0x0007e20000000c00 */
[----:B-1----:R-:W-:-:S04]  /*3a80*/  @!P2 LEA R8, P1, R22, R8, 0x1 ;  /* 0x000000081608a211 */ /* 0x002fc800078208ff */
[----:B------:R-:W-:-:S05]  /*3a90*/  @!P2 LEA.HI.X R9, R22, R9, R18, 0x1, P1 ;  /* 0x000000091609a211 */ /* 0x000fca00008f0c12 */
[----:B------:R-:W-:Y:S01]  /*3aa0*/  @!PT LDS RZ, [RZ] ;  /* 0x00000000fffff984 */ /* 0x000fe20000000800 */
[----:B------:R-:W-:Y:S01]  /*3ab0*/  @!PT LDS RZ, [RZ] ;  /* 0x00000000fffff984 */ /* 0x000fe20000000800 */
[----:B------:R-:W-:Y:S01]  /*3ac0*/  @!PT LDS RZ, [RZ] ;  /* 0x00000000fffff984 */ /* 0x000fe20000000800 */
[----:B------:R3:W-:Y:S04]  /*3ad0*/  @!P2 LDGSTS.E.BYPASS.LTC128B.128 [R238+0xf800], desc[UR24][R8.64+0x180] ;  /* 0x0f80018008eeafae */ /* 0x0007e8000b901d58 */
.L_x_2486:
[----:B------:R-:W-:Y:S05]  /*3ae0*/  BSYNC B0 ;  /* 0x0000000000007941 */ /* 0x000fea0003800000 */
.L_x_2485:
[----:B------:R-:W-:Y:S01]  /*3af0*/  USHF.R.S32.HI UR26, URZ, 0x1f, UR21 ;  /* 0x0000001f3f1a7899 */ /* 0x000fe20008011415 */
[----:B------:R-:W0:Y:S01]  /*3b00*/  LDGDEPBAR ;  /* 0x00000000000079af */ /* 0x000e220000000000 */
[----:B------:R-:W-:Y:S01]  /*3b10*/  ULDC.64 UR8, c[0x0][0x3d0] ;  /* 0x0000f40000087ab9 */ /* 0x000fe20000000a00 */
[----:B------:R-:W-:Y:S01]  /*3b20*/  UMOV UR30, UR22 ;  /* 0x00000016001e7c82 */ /* 0x000fe20008000000 */
[----:B------:R-:W-:Y:S01]  /*3b30*/  UIMAD UR26, UR26, UR8, URZ ;  /* 0x000000081a1a72a4 */ /* 0x000fe2000f8e023f */
[----:B------:R-:W-:Y:S01]  /*3b40*/  IMAD.IADD R21, R21, 0x1, R0 ;  /* 0x0000000115157824 */ /* 0x000fe200078e0200 */
[----:B------:R-:W-:Y:S01]  /*3b50*/  UMOV UR31, UR5 ;  /* 0x00000005001f7c82 */ /* 0x000fe20008000000 */
[----:B------:R-:W-:Y:S01]  /*3b60*/  LOP3.LUT R0, R15, 0x1c0, RZ, 0xc0, !PT ;  /* 0x000001c00f007812 */ /* 0x000fe200078ec0ff */
[----:B------:R-:W-:Y:S01]  /*3b70*/  UIMAD.WIDE.U32 UR30, UR21, UR8, UR30 ;  /* 0x00000008151e72a5 */ /* 0x000fe2000f8e001e */
[----:B---3--:R-:W-:Y:S01]  /*3b80*/  IMAD.SHL.U32 R11, R16, 0x40, RZ ;  /* 0x00000040100b7824 */ /* 0x008fe200078e00ff */
[----:B------:R-:W-:Y:S01]  /*3b90*/  UIMAD UR21, UR21, UR9, UR26 ;  /* 0x00000009151572a4 */ /* 0x000fe2000f8e021a */
[----:B------:R-:W-:-:S02]  /*3ba0*/  LOP3.LUT R17, R0, 0x8, R17, 0xf8, !PT ;  /* 0x0000000800117812 */ /* 0x000fc400078ef811 */
[----:B------:R-:W-:Y:S01]  /*3bb0*/  ULDC.64 UR26, c[0x0][0x3c8] ;  /* 0x0000f200001a7ab9 */ /* 0x000fe20000000a00 */
[----:B------:R-:W-:Y:S01]  /*3bc0*/  UIADD3 UR21, UR31, UR21, URZ ;  /* 0x000000151f157290 */ /* 0x000fe2000fffe03f */
[----:B------:R-:W-:Y:S01]  /*3bd0*/  SHF.R.U32.HI R0, RZ, 0x3, R0 ;  /* 0x00000003ff007819 */ /* 0x000fe20000011600 */
[----:B------:R-:W-:Y:S01]  /*3be0*/  ULEA UR5, UP0, UR30, UR26, 0x2 ;  /* 0x0000001a1e057291 */ /* 0x000fe2000f80103f */
[----:B------:R-:W-:Y:S01]  /*3bf0*/  ISETP.NE.AND P2, PT, R13, RZ, PT ;  /* 0x000000ff0d00720c */ /* 0x000fe20003f45270 */
[----:B------:R-:W-:Y:S01]  /*3c00*/  ULDC.64 UR8, c[0x0][0x250] ;  /* 0x0000940000087ab9 */ /* 0x000fe20000000a00 */
[----:B------:R-:W-:Y:S01]  /*3c10*/  LOP3.LUT R0, R17, R0, RZ, 0x3c, !PT ;  /* 0x0000000011007212 */ /* 0x000fe200078e3cff */
[----:B------:R-:W-:Y:S01]  /*3c20*/  ULEA.HI.X UR21, UR30, UR27, UR21, 0x2, UP0 ;  /* 0x0000001b1e157291 */ /* 0x000fe200080f1415 */
[----:B-12-4-:R-:W-:Y:S01]  /*3c30*/  IMAD R9, R4, UR8, RZ ;  /* 0x0000000804097c24 */ /* 0x016fe2000f8e02ff */
[----:B------:R-:W-:Y:S01]  /*3c40*/  LEA.HI R6, R6, R3, RZ, 0x5 ;  /* 0x0000000306067211 */ /* 0x000fe200078f28ff */
[----:B------:R-:W-:Y:S01]  /*3c50*/  IMAD.U32 R10, RZ, RZ, UR5 ;  /* 0x00000005ff0a7e24 */ /* 0x000fe2000f8e00ff */
[----:B------:R-:W-:Y:S01]  /*3c60*/  LOP3.LUT R0, R0, 0xfffffe00, R11, 0xf8, !PT ;  /* 0xfffffe0000007812 */ /* 0x000fe200078ef80b */
[----:B------:R-:W-:-:S04]  /*3c70*/  DEPBAR.LE SB0, 0x0 ;  /* 0x000080000000791a */ /* 0x000fc80000000000 */
[----:B------:R-:W-:Y:S01]  /*3c80*/  IMAD.U32 R11, RZ, RZ, UR21 ;  /* 0x00000015ff0b7e24 */ /* 0x000fe2000f8e00ff */
[----:B------:R-:W-:Y:S01]  /*3c90*/  ULDC.64 UR26, c[0x0][0x220] ;  /* 0x00008800001a7ab9 */ /* 0x000fe20000000a00 */
[C---:B------:R-:W-:Y:S01]  /*3ca0*/  IMAD R9, R170.reuse, UR9, R9 ;  /* 0x00000009aa097c24 */ /* 0x040fe2000f8e0209 */
[----:B------:R-:W-:Y:S01]  /*3cb0*/  SHF.R.S32.HI R83, RZ, 0x5, R6 ;  /* 0x00000005ff537819 */ /* 0x000fe20000011406 */
[----:B------:R-:W-:Y:S01]  /*3cc0*/  IMAD.WIDE.U32 R170, R170, UR8, R20 ;  /* 0x00000008aaaa7c25 */ /* 0x000fe2000f8e0014 */
[----:B------:R1:W5:Y:S01]  /*3cd0*/  LDG.E R81, desc[UR24][R10.64] ;  /* 0x000000180a517981 */ /* 0x000362000c1e1900 */
[----:B------:R-:W-:Y:S01]  /*3ce0*/  ULDC UR5, c[0x0][0x2e8] ;  /* 0x0000ba0000057ab9 */ /* 0x000fe20000000800 */
[----:B------:R-:W-:Y:S01]  /*3cf0*/  USHF.L.U64.HI UR22, UR8, 0x4, UR9 ;  /* 0x0000000408167899 */ /* 0x000fe20008010209 */
[----:B------:R-:W-:Y:S01]  /*3d00*/  IMAD.IADD R168, R171, 0x1, R9 ;  /* 0x00000001aba87824 */ /* 0x000fe200078e0209 */
[----:B------:R-:W-:Y:S01]  /*3d10*/  BAR.SYNC.DEFER_BLOCKING 0x0 ;  /* 0x0000000000007b1d */ /* 0x000fe20000010000 */
[----:B------:R-:W-:Y:S01]  /*3d20*/  LEA R250, P1, R170, UR26, 0x1 ;  /* 0x0000001aaafa7c11 */ /* 0x000fe2000f8208ff */
[----:B------:R-:W-:Y:S01]  /*3d30*/  USHF.L.U32 UR30, UR8, 0x4, URZ ;  /* 0x00000004081e7899 */ /* 0x000fe2000800063f */
[----:B------:R-:W-:-:S03]  /*3d40*/  IMAD R234, R83, 0x400, R0 ;  /* 0x0000040053ea7824 */ /* 0x000fc600078e0200 */
[----:B------:R-:W2:Y:S01]  /*3d50*/  MUFU.RCP R4, UR5 ;  /* 0x0000000500047d08 */ /* 0x000ea20008001000 */
[----:B------:R-:W-:Y:S01]  /*3d60*/  BSSY B0, `(.L_x_2487) ;  /* 0x0000023000007945 */ /* 0x000fe20003800000 */
[----:B------:R1:W-:Y:S04]  /*3d70*/  @P2 STS.128 [R238+0x10000], RZ ;  /* 0x010000ffee002388 */ /* 0x0003e80000000c00 */
[----:B------:R1:W-:Y:S04]  /*3d80*/  @P2 STS.128 [R238+0x12000], RZ ;  /* 0x012000ffee002388 */ /* 0x0003e80000000c00 */
[----:B------:R1:W-:Y:S04]  /*3d90*/  @P2 STS.128 [R238+0x14000], RZ ;  /* 0x014000ffee002388 */ /* 0x0003e80000000c00 */
[----:B------:R1:W-:Y:S01]  /*3da0*/  @P2 STS.128 [R238+0x16000], RZ ;  /* 0x016000ffee002388 */ /* 0x0003e20000000c00 */
[----:B------:R-:W-:Y:S01]  /*3db0*/  LEA.HI.X R251, R170, UR27, R168, 0x1, P1 ;  /* 0x0000001baafb7c11 */ /* 0x000fe200088f0ca8 */
[----:B------:R-:W-:Y:S06]  /*3dc0*/  @P2 BRA `(.L_x_2488) ;  /* 0x0000000000702947 */ /* 0x000fec0003800000 */
        /* <DEDUP_REMOVED lines=28> */
.L_x_2488:
[----:B------:R-:W-:Y:S05]  /*3f90*/  BSYNC B0 ;  /* 0x0000000000007941 */ /* 0x000fea0003800000 */
.L_x_2487:
[----:B------:R-:W-:Y:S01]  /*3fa0*/  ISETP.NE.AND P1, PT, R12, RZ, PT ;  /* 0x000000ff0c00720c */ /* 0x000fe20003f25270 */
[----:B------:R-:W-:-:S12]  /*3fb0*/  BSSY B0, `(.L_x_2489) ;  /* 0x0000031000007945 */ /* 0x000fd80003800000 */
[----:B------:R1:W-:Y:S04]  /*3fc0*/  @P1 STS.128 [R238+0x10800], RZ ;  /* 0x010800ffee001388 */ /* 0x0003e80000000c00 */
        /* <DEDUP_REMOVED lines=8> */
[----:B------:R-:W-:Y:S01]  /*4050*/  ISETP.GE.AND P5, PT, R240, UR5, PT ;  /* 0x00000005f0007c0c */ /* 0x000fe2000bfa6270 */
[----:B---3--:R-:W-:Y:S01]  /*4060*/  IMAD.U32 R9, RZ, RZ, UR30 ;  /* 0x0000001eff097e24 */ /* 0x008fe2000f8e00ff */
        /* <DEDUP_REMOVED lines=28> */
[----:B-1----:R-:W-:Y:S01]  /*4230*/  IMAD.U32 R11, RZ, RZ, UR30 ;  /* 0x0000001eff0b7e24 */ /* 0x002fe2000f8e00ff */
        /* <DEDUP_REMOVED lines=8> */
.L_x_2490:
[----:B------:R-:W-:Y:S05]  /*42c0*/  BSYNC B0 ;  /* 0x0000000000007941 */ /* 0x000fea0003800000 */
.L_x_2489:
        /* <DEDUP_REMOVED lines=10> */
[----:B---3--:R-:W-:Y:S01]  /*4370*/  IMAD.U32 R8, RZ, RZ, UR8 ;  /* 0x00000008ff087e24 */ /* 0x008fe2000f8e00ff */
[----:B------:R-:W-:Y:S01]  /*4380*/  ISETP.GE.AND P5, PT, R237, UR5, PT ;  /* 0x00000005ed007c0c */ /* 0x000fe2000bfa6270 */
[----:B-1----:R-:W-:Y:S01]  /*4390*/  IMAD.U32 R10, RZ, RZ, UR8 ;  /* 0x00000008ff0a7e24 */ /* 0x002fe2000f8e00ff */
        /* <DEDUP_REMOVED lines=35> */
.L_x_2492:
[----:B------:R-:W-:Y:S05]  /*45d0*/  BSYNC B0 ;  /* 0x0000000000007941 */ /* 0x000fea0003800000 */
.L_x_2491:
        /* <DEDUP_REMOVED lines=9> */
[----:B---3--:R-:W-:Y:S01]  /*4670*/  IMAD.U32 R9, RZ, RZ, UR8 ;  /* 0x00000008ff097e24 */ /* 0x008fe2000f8e00ff */
        /* <DEDUP_REMOVED lines=33> */
[----:B-1----:R-:W-:Y:S01]  /*4890*/  MOV R8, UR8 ;  /* 0x0000000800087c02 */ /* 0x002fe20008000f00 */
[----:B------:R-:W-:-:S04]  /*48a0*/  UIMAD UR5, UR9, 0x60, URZ ;  /* 0x00000060090578a4 */ /* 0x000fc8000f8e023f */
[----:B------:R-:W-:-:S05]  /*48b0*/  IMAD.WIDE.U32 R8, R8, 0x60, R250 ;  /* 0x0000006008087825 */ /* 0x000fca00078e00fa */
[----:B------:R-:W-:-:S05]  /*48c0*/  IADD3 R9, R9, UR5, RZ ;  /* 0x0000000509097c10 */ /* 0x000fca000fffe0ff */
[----:B------:R-:W-:Y:S01]  /*48d0*/  @!PT LDS RZ, [RZ] ;  /* 0x00000000fffff984 */ /* 0x000fe20000000800 */
[----:B------:R-:W-:Y:S01]  /*48e0*/  @!PT LDS RZ, [RZ] ;  /* 0x00000000fffff984 */ /* 0x000fe20000000800 */
[----:B------:R-:W-:Y:S01]  /*48f0*/  @!PT LDS RZ, [RZ] ;  /* 0x00000000fffff984 */ /* 0x000fe20000000800 */
[----:B------:R1:W-:Y:S02]  /*4900*/  LDGSTS.E.BYPASS.LTC128B.128 [R238+0x17800], desc[UR24][R8.64+0x180] ;  /* 0x1780018008ee7fae */ /* 0x0003e4000b901d58 */
.L_x_2494:
[----:B------:R-:W-:Y:S05]  /*4910*/  BSYNC B0 ;  /* 0x0000000000007941 */ /* 0x000fea0003800000 */
.L_x_2493:
[----:B------:R-:W-:Y:S01]  /*4920*/  LDSM.16.M88.4 R60, [R234] ;  /* 0x00000000ea3c783b */ /* 0x000fe20000000200 */
[----:B------:R-:W-:Y:S01]  /*4930*/  R2P PR, R2, 0x6 ;  /* 0x0000000602007804 */ /* 0x000fe20000000000 */
[C---:B------:R-:W-:Y:S01]  /*4940*/  VIADD R2, R233.reuse, 0x8000 ;  /* 0x00008000e9027836 */ /* 0x040fe20000000000 */
[----:B------:R-:W-:Y:S01]  /*4950*/  LOP3.LUT R6, R6, 0xffffffe0, RZ, 0xc0, !PT ;  /* 0xffffffe006067812 */ /* 0x000fe200078ec0ff */
[----:B------:R-:W4:Y:S01]  /*4960*/  LDSM.16.M88.4 R40, [R233+0x8000] ;  /* 0x00800000e928783b */ /* 0x000f220000000200 */
[----:B------:R-:W-:Y:S01]  /*4970*/  VIADD R231, R233, 0x8020 ;  /* 0x00008020e9e77836 */ /* 0x000fe20000000000 */
[----:B------:R-:W-:Y:S01]  /*4980*/  LEA R83, R83, UR23, 0x4 ;  /* 0x0000001753537c11 */ /* 0x000fe2000f8e20ff */
[--C-:B------:R-:W-:Y:S01]  /*4990*/  IMAD R232, R7, 0x2, R234.reuse ;  /* 0x0000000207e87824 */ /* 0x100fe200078e02ea */
[----:B------:R-:W4:Y:S01]  /*49a0*/  LDSM.16.M88.4 R32, [R233+0x8800] ;  /* 0x00880000e920783b */ /* 0x000f220000000200 */
[----:B------:R-:W-:Y:S02]  /*49b0*/  IMAD R230, R5, 0x2, R234 ;  /* 0x0000000205e67824 */ /* 0x000fe400078e02ea */
[----:B--2--5:R-:W-:Y:S01]  /*49c0*/  FMUL.FTZ R4, R81, R4 ;  /* 0x0000000451047220 */ /* 0x024fe20000410000 */
[----:B------:R-:W-:Y:S01]  /*49d0*/  IMAD R229, R5, 0x2, R232 ;  /* 0x0000000205e57824 */ /* 0x000fe200078e02e8 */
[----:B------:R-:W2:Y:S01]  /*49e0*/  LDSM.16.M88.4 R24, [R233+0x9000] ;  /* 0x00900000e918783b */ /* 0x000ea20000000200 */
[C---:B------:R-:W-:Y:S01]  /*49f0*/  IMAD.IADD R6, R3.reuse, 0x1, -R6 ;  /* 0x0000000103067824 */ /* 0x040fe200078e0a06 */
[----:B------:R-:W-:Y:S01]  /*4a00*/  UISETP.GE.AND UP0, UPT, UR15, 0x2, UPT ;  /* 0x000000020f00788c */ /* 0x000fe2000bf06270 */
[----:B------:R-:W-:Y:S01]  /*4a10*/  @P1 VIADD R231, R2, 0xffffffe0 ;  /* 0xffffffe002e71836 */ /* 0x000fe20000000000 */
[----:B------:R-:W2:Y:S01]  /*4a20*/  LDSM.16.M88.4 R56, [R233+0x9800] ;  /* 0x00980000e938783b */ /* 0x000ea20000000200 */
[----:B------:R-:W-:Y:S01]  /*4a30*/  IMAD.MOV.U32 R2, RZ, RZ, 0x40 ;  /* 0x00000040ff027424 */ /* 0x000fe200078e00ff */
[----:B------:R-:W-:Y:S01]  /*4a40*/  R2UR UR5, R4 ;  /* 0x00000000040572ca */ /* 0x000fe200000e0000 */
[----:B------:R-:W-:Y:S01]  /*4a50*/  IMAD.SHL.U32 R239, R3, 0x2, RZ ;  /* 0x0000000203ef7824 */ /* 0x000fe200078e00ff */
[----:B------:R-:W-:Y:S01]  /*4a60*/  LDSM.16.M88.4 R52, [R232] ;  /* 0x00000000e834783b */ /* 0x000fe20000000200 */
[C---:B------:R-:W-:Y:S01]  /*4a70*/  VIADD R223, R231.reuse, 0x800 ;  /* 0x00000800e7df7836 */ /* 0x040fe20000000000 */
[----:B------:R-:W-:Y:S01]  /*4a80*/  SEL R2, R2, 0xffffffc0, !P2 ;  /* 0xffffffc002027807 */ /* 0x000fe20005000000 */
[----:B------:R-:W-:Y:S01]  /*4a90*/  VIADD R222, R231, 0x1000 ;  /* 0x00001000e7de7836 */ /* 0x000fe20000000000 */
[----:B-1-3--:R-:W1:Y:S01]  /*4aa0*/  LDSM.16.M88.4 R8, [R231] ;  /* 0x00000000e708783b */ /* 0x00ae620000000200 */
[----:B------:R-:W-:Y:S01]  /*4ab0*/  LOP3.LUT R239, R239, 0x6, RZ, 0xc0, !PT ;  /* 0x00000006efef7812 */ /* 0x000fe200078ec0ff */
[----:B------:R-:W-:-:S02]  /*4ac0*/  VIADD R221, R231, 0x1800 ;  /* 0x00001800e7dd7836 */ /* 0x000fc40000000000 */
[----:B------:R-:W3:Y:S01]  /*4ad0*/  LDSM.16.M88.4 R16, [R231+0x800] ;  /* 0x00080000e710783b */ /* 0x000ee20000000200 */
[----:B------:R-:W-:Y:S02]  /*4ae0*/  IMAD.IADD R227, R233, 0x1, R2 ;  /* 0x00000001e9e37824 */ /* 0x000fe400078e0202 */
[----:B------:R-:W-:Y:S01]  /*4af0*/  IMAD.IADD R220, R2, 0x1, R231 ;  /* 0x0000000102dc7824 */ /* 0x000fe200078e02e7 */
[----:B------:R-:W3:Y:S01]  /*4b00*/  LDSM.16.M88.4 R12, [R231+0x1000] ;  /* 0x00100000e70c783b */ /* 0x000ee20000000200 */
[----:B------:R-:W-:Y:S02]  /*4b10*/  IMAD.U32 R2, RZ, RZ, UR17 ;  /* 0x00000011ff027e24 */ /* 0x000fe4000f8e00ff */
[----:B------:R-:W-:Y:S01]  /*4b20*/  VIADD R3, R239, UR14 ;  /* 0x0000000eef037c36 */ /* 0x000fe20008000000 */
[----:B------:R-:W3:Y:S01]  /*4b30*/  LDSM.16.M88.4 R72, [R231+0x1800] ;  /* 0x00180000e748783b */ /* 0x000ee20000000200 */
[C---:B------:R-:W-:Y:S02]  /*4b40*/  VIADD R219, R231.reuse, 0x2000 ;  /* 0x00002000e7db7836 */ /* 0x040fe40000000000 */
[C---:B------:R-:W-:Y:S01]  /*4b50*/  VIADD R218, R231.reuse, 0x2800 ;  /* 0x00002800e7da7836 */ /* 0x040fe20000000000 */
[----:B------:R-:W-:Y:S01]  /*4b60*/  LDSM.16.M88.4 R68, [R230] ;  /* 0x00000000e644783b */ /* 0x000fe20000000200 */
[----:B------:R-:W-:-:S02]  /*4b70*/  VIADD R217, R231, 0x3000 ;  /* 0x00003000e7d97836 */ /* 0x000fc40000000000 */
[C---:B------:R-:W-:Y:S01]  /*4b80*/  VIADD R216, R231.reuse, 0x3800 ;  /* 0x00003800e7d87836 */ /* 0x040fe20000000000 */
[C---:B----4-:R-:W-:Y:S01]  /*4b90*/  HMMA.16816.F32 R44, R60.reuse, R40, RZ ;  /* 0x000000283c2c723c */ /* 0x050fe200000018ff */
[----:B------:R-:W4:Y:S01]  /*4ba0*/  LDSM.16.M88.4 R48, [R227+0x8000] ;  /* 0x00800000e330783b */ /* 0x000f220000000200 */
[C---:B------:R-:W-:Y:S02]  /*4bb0*/  VIADD R215, R231.reuse, 0x4000 ;  /* 0x00004000e7d77836 */ /* 0x040fe40000000000 */
[C---:B------:R-:W-:Y:S01]  /*4bc0*/  VIADD R214, R231.reuse, 0x4800 ;  /* 0x00004800e7d67836 */ /* 0x040fe20000000000 */
[----:B------:R-:W-:Y:S01]  /*4bd0*/  LDSM.16.M88.4 R64, [R227+0x9800] ;  /* 0x00980000e340783b */ /* 0x000fe20000000200 */
[----:B------:R-:W-:Y:S01]  /*4be0*/  HMMA.16816.F32 R40, R60, R42, RZ ;  /* 0x0000002a3c28723c */ /* 0x000fe200000018ff */
[C---:B------:R-:W-:Y:S02]  /*4bf0*/  VIADD R213, R231.reuse, 0x5000 ;  /* 0x00005000e7d57836 */ /* 0x040fe40000000000 */
[----:B------:R-:W-:Y:S01]  /*4c00*/  LDSM.16.M88.4 R76, [R231+0x5800] ;  /* 0x00580000e74c783b */ /* 0x000fe20000000200 */
[----:B------:R-:W-:-:S02]  /*4c10*/  VIADD R212, R231, 0x5800 ;  /* 0x00005800e7d47836 */ /* 0x000fc40000000000 */
[C---:B------:R-:W-:Y:S01]  /*4c20*/  HMMA.16816.F32 R36, R60.reuse, R32, RZ ;  /* 0x000000203c24723c */ /* 0x040fe200000018ff */
[----:B------:R-:W0:Y:S01]  /*4c30*/  LDGDEPBAR ;  /* 0x00000000000079af */ /* 0x000e220000000000 */
[C---:B------:R-:W-:Y:S02]  /*4c40*/  VIADD R211, R231.reuse, 0x6000 ;  /* 0x00006000e7d37836 */ /* 0x040fe40000000000 */
[C---:B------:R-:W-:Y:S02]  /*4c50*/  VIADD R210, R231.reuse, 0x6800 ;  /* 0x00006800e7d27836 */ /* 0x040fe40000000000 */
[----:B--2---:R-:W-:Y:S01]  /*4c60*/  HMMA.16816.F32 R28, R60, R24, RZ ;  /* 0x000000183c1c723c */ /* 0x004fe200000018ff */
[C---:B------:R-:W-:Y:S02]  /*4c70*/  VIADD R209, R231.reuse, 0x7000 ;  /* 0x00007000e7d17836 */ /* 0x040fe40000000000 */
[----:B------:R-:W-:-:S03]  /*4c80*/  VIADD R208, R231, 0x7800 ;  /* 0x00007800e7d07836 */ /* 0x000fc60000000000 */
[C---:B------:R-:W-:Y:S06]  /*4c90*/  HMMA.16816.F32 R32, R60.reuse, R34, RZ ;  /* 0x000000223c20723c */ /* 0x040fec00000018ff */
[C---:B------:R-:W-:Y:S06]  /*4ca0*/  HMMA.16816.F32 R24, R60.reuse, R26, RZ ;  /* 0x0000001a3c18723c */ /* 0x040fec00000018ff */
[C---:B------:R-:W-:Y:S06]  /*4cb0*/  HMMA.16816.F32 R20, R60.reuse, R56, RZ ;  /* 0x000000383c14723c */ /* 0x040fec00000018ff */
[----:B------:R-:W-:Y:S01]  /*4cc0*/  HMMA.16816.F32 R60, R60, R58, RZ ;  /* 0x0000003a3c3c723c */ /* 0x000fe200000018ff */
[----:B------:R-:W2:Y:S05]  /*4cd0*/  LDSM.16.M88.4 R56, [R227+0x8800] ;  /* 0x00880000e338783b */ /* 0x000eaa0000000200 */
[C---:B-1----:R-:W-:Y:S06]  /*4ce0*/  HMMA.16816.F32 R44, R52.reuse, R8, R44 ;  /* 0x00000008342c723c */ /* 0x042fec000000182c */
[C---:B------:R-:W-:Y:S01]  /*4cf0*/  HMMA.16816.F32 R40, R52.reuse, R10, R40 ;  /* 0x0000000a3428723c */ /* 0x040fe20000001828 */
[----:B------:R-:W1:Y:S05]  /*4d00*/  LDSM.16.M88.4 R8, [R227+0x9000] ;  /* 0x00900000e308783b */ /* 0x000e6a0000000200 */
[C---:B---3--:R-:W-:Y:S06]  /*4d10*/  HMMA.16816.F32 R36, R52.reuse, R16, R36 ;  /* 0x000000103424723c */ /* 0x048fec0000001824 */
[C---:B------:R-:W-:Y:S01]  /*4d20*/  HMMA.16816.F32 R32, R52.reuse, R18, R32 ;  /* 0x000000123420723c */ /* 0x040fe20000001820 */
[----:B------:R-:W-:Y:S05]  /*4d30*/  LDSM.16.M88.4 R16, [R220] ;  /* 0x00000000dc10783b */ /* 0x000fea0000000200 */
[C---:B------:R-:W-:Y:S06]  /*4d40*/  HMMA.16816.F32 R28, R52.reuse, R12, R28 ;  /* 0x0000000c341c723c */ /* 0x040fec000000181c */
[C---:B------:R-:W-:Y:S01]  /*4d50*/  HMMA.16816.F32 R24, R52.reuse, R14, R24 ;  /* 0x0000000e3418723c */ /* 0x040fe20000001818 */
[----:B------:R-:W3:Y:S05]  /*4d60*/  LDSM.16.M88.4 R12, [R229] ;  /* 0x00000000e50c783b */ /* 0x000eea0000000200 */
[C---:B------:R-:W-:Y:S06]  /*4d70*/  HMMA.16816.F32 R20, R52.reuse, R72, R20 ;  /* 0x000000483414723c */ /* 0x040fec0000001814 */
[----:B------:R-:W-:Y:S01]  /*4d80*/  HMMA.16816.F32 R60, R52, R74, R60 ;  /* 0x0000004a343c723c */ /* 0x000fe2000000183c */
[----:B------:R-:W3:Y:S04]  /*4d90*/  LDSM.16.M88.4 R52, [R220+0x800] ;  /* 0x00080000dc34783b */ /* 0x000ee80000000200 */
[----:B------:R-:W-:Y:S01]  /*4da0*/  LDSM.16.M88.4 R72, [R220+0x1800] ;  /* 0x00180000dc48783b */ /* 0x000fe20000000200 */
[C---:B----4-:R-:W-:Y:S06]  /*4db0*/  HMMA.16816.F32 R44, R68.reuse, R48, R44 ;  /* 0x00000030442c723c */ /* 0x050fec000000182c */
[C---:B------:R-:W-:Y:S01]  /*4dc0*/  HMMA.16816.F32 R40, R68.reuse, R50, R40 ;  /* 0x000000324428723c */ /* 0x040fe20000001828 */
[----:B------:R-:W4:Y:S05]  /*4dd0*/  LDSM.16.M88.4 R48, [R220+0x1000] ;  /* 0x00100000dc30783b */ /* 0x000f2a0000000200 */
        /* <DEDUP_REMOVED lines=13> */
[C---:B------:R-:W-:Y:S06]  /*4eb0*/  HMMA.16816.F32 R36, R12.reuse, R52, R36 ;  /* 0x000000340c24723c */ /* 0x040fec0000001824 */
[C---:B------:R-:W-:Y:S01]  /*4ec0*/  HMMA.16816.F32 R32, R12.reuse, R54, R32 ;  /* 0x000000360c20723c */ /* 0x040fe20000001820 */
[----:B------:R-:W-:Y:S05]  /*4ed0*/  LDSM.16.M88.4 R52, [R231+0x2000] ;  /* 0x00200000e734783b */ /* 0x000fea0000000200 */
[C---:B----4-:R-:W-:Y:S06]  /*4ee0*/  HMMA.16816.F32 R28, R12.reuse, R48, R28 ;  /* 0x000000300c1c723c */ /* 0x050fec000000181c */
[C---:B------:R-:W-:Y:S01]  /*4ef0*/  HMMA.16816.F32 R24, R12.reuse, R50, R24 ;  /* 0x000000320c18723c */ /* 0x040fe20000001818 */
[----:B------:R-:W4:Y:S05]  /*4f00*/  LDSM.16.M88.4 R48, [R232+0x2000] ;  /* 0x00200000e830783b */ /* 0x000f2a0000000200 */
        /* <DEDUP_REMOVED lines=17> */
[C---:B----4-:R-:W-:Y:S06]  /*5020*/  HMMA.16816.F32 R44, R48.reuse, R52, R44 ;  /* 0x00000034302c723c */ /* 0x050fec000000182c */
[C---:B------:R-:W-:Y:S01]  /*5030*/  HMMA.16816.F32 R40, R48.reuse, R54, R40 ;  /* 0x000000363028723c */ /* 0x040fe20000001828 */
[----:B------:R-:W4:Y:S05]  /*5040*/  LDSM.16.M88.4 R52, [R227+0xb000] ;  /* 0x00b00000e334783b */ /* 0x000f2a0000000200 */
        /* <DEDUP_REMOVED lines=8> */
[----:B------:R-:W1:Y:S04]  /*50d0*/  LDSM.16.M88.4 R48, [R220+0x2800] ;  /* 0x00280000dc30783b */ /* 0x000e680000000200 */
[----:B------:R-:W-:Y:S01]  /*50e0*/  LDSM.16.M88.4 R72, [R220+0x3800] ;  /* 0x00380000dc48783b */ /* 0x000fe20000000200 */
[C---:B--2---:R-:W-:Y:S06]  /*50f0*/  HMMA.16816.F32 R44, R60.reuse, R16, R44 ;  /* 0x000000103c2c723c */ /* 0x044fec000000182c */
[C---:B------:R-:W-:Y:S01]  /*5100*/  HMMA.16816.F32 R40, R60.reuse, R18, R40 ;  /* 0x000000123c28723c */ /* 0x040fe20000001828 */
[----:B------:R-:W2:Y:S05]  /*5110*/  LDSM.16.M88.4 R16, [R220+0x3000] ;  /* 0x00300000dc10783b */ /* 0x000eaa0000000200 */
[C---:B---3--:R-:W-:Y:S06]  /*5120*/  HMMA.16816.F32 R36, R60.reuse, R56, R36 ;  /* 0x000000383c24723c */ /* 0x048fec0000001824 */
        /* <DEDUP_REMOVED lines=41> */
[C---:B---3--:R-:W-:Y:S06]  /*53c0*/  HMMA.16816.F32 R28, R16.reuse, R52, R28 ;  /* 0x00000034101c723c */ /* 0x048fec000000181c */
[C---:B------:R-:W-:Y:S01]  /*53d0*/  HMMA.16816.F32 R24, R16.reuse, R54, R24 ;  /* 0x000000361018723c */ /* 0x040fe20000001818 */
[----:B------:R-:W3:Y:S05]  /*53e0*/  LDSM.16.M88.4 R52, [R220+0x4800] ;  /* 0x00480000dc34783b */ /* 0x000eea0000000200 */
        /* <DEDUP_REMOVED lines=9> */
[----:B------:R-:W-:Y:S05]  /*5480*/  LDSM.16.M88.4 R72, [R232+0x6000] ;  /* 0x00600000e848783b */ /* 0x000fea0000000200 */
[C---:B----4-:R-:W-:Y:S06]  /*5490*/  HMMA.16816.F32 R28, R12.reuse, R60, R28 ;  /* 0x0000003c0c1c723c */ /* 0x050fec000000181c */
[C---:B------:R-:W-:Y:S01]  /*54a0*/  HMMA.16816.F32 R24, R12.reuse, R62, R24 ;  /* 0x0000003e0c18723c */ /* 0x040fe20000001818 */
[----:B------:R-:W-:Y:S05]  /*54b0*/  LDSM.16.M88.4 R60, [R233+0xe800] ;  /* 0x00e80000e93c783b */ /* 0x000fea0000000200 */
[C---:B--2---:R-:W-:Y:S06]  /*54c0*/  HMMA.16816.F32 R20, R12.reuse, R48, R20 ;  /* 0x000000300c14723c */ /* 0x044fec0000001814 */
[----:B------:R-:W-:Y:S01]  /*54d0*/  HMMA.16816.F32 R68, R12, R50, R68 ;  /* 0x000000320c44723c */ /* 0x000fe20000001844 */
[----:B------:R-:W-:Y:S04]  /*54e0*/  LDSM.16.M88.4 R48, [R234+0x6000] ;  /* 0x00600000ea30783b */ /* 0x000fe80000000200 */
[----:B------:R-:W2:Y:S01]  /*54f0*/  LDSM.16.M88.4 R12, [R233+0xe000] ;  /* 0x00e00000e90c783b */ /* 0x000ea20000000200 */
[C---:B------:R-:W-:Y:S06]  /*5500*/  HMMA.16816.F32 R44, R8.reuse, R56, R44 ;  /* 0x00000038082c723c */ /* 0x040fec000000182c */
[C---:B------:R-:W-:Y:S01]  /*5510*/  HMMA.16816.F32 R40, R8.reuse, R58, R40 ;  /* 0x0000003a0828723c */ /* 0x040fe20000001828 */
[----:B------:R-:W4:Y:S05]  /*5520*/  LDSM.16.M88.4 R56, [R233+0xf000] ;  /* 0x00f00000e938783b */ /* 0x000f2a0000000200 */
[C---:B---3--:R-:W-:Y:S06]  /*5530*/  HMMA.16816.F32 R36, R8.reuse, R52, R36 ;  /* 0x000000340824723c */ /* 0x048fec0000001824 */
[C---:B------:R-:W-:Y:S01]  /*5540*/  HMMA.16816.F32 R32, R8.reuse, R54, R32 ;  /* 0x000000360820723c */ /* 0x040fe20000001820 */
[----:B------:R-:W3:Y:S05]  /*5550*/  LDSM.16.M88.4 R52, [R233+0xf800] ;  /* 0x00f80000e934783b */ /* 0x000eea0000000200 */
[C---:B------:R-:W-:Y:S06]  /*5560*/  HMMA.16816.F32 R28, R8.reuse, R16, R28 ;  /* 0x00000010081c723c */ /* 0x040fec000000181c */
        /* <DEDUP_REMOVED lines=14> */
[----:B------:R-:W4:Y:S05]  /*5650*/  LDSM.16.M88.4 R56, [R227+0xe800] ;  /* 0x00e80000e338783b */ /* 0x000f2a0000000200 */
[C---:B---3--:R-:W-:Y:S06]  /*5660*/  HMMA.16816.F32 R20, R48.reuse, R52, R20 ;  /* 0x000000343014723c */ /* 0x048fec0000001814 */
[----:B------:R-:W-:Y:S01]  /*5670*/  HMMA.16816.F32 R68, R48, R54, R68 ;  /* 0x000000363044723c */ /* 0x000fe20000001844 */
[----:B------:R-:W3:Y:S04]  /*5680*/  LDSM.16.M88.4 R52, [R227+0xf000] ;  /* 0x00f00000e334783b */ /* 0x000ee80000000200 */
[----:B------:R-:W3:Y:S01]  /*5690*/  LDSM.16.M88.4 R48, [R227+0xf800] ;  /* 0x00f80000e330783b */ /* 0x000ee20000000200 */
[C---:B-1----:R-:W-:Y:S06]  /*56a0*/  HMMA.16816.F32 R36, R72.reuse, R8, R36 ;  /* 0x000000084824723c */ /* 0x042fec0000001824 */
[C---:B------:R-:W-:Y:S06]  /*56b0*/  HMMA.16816.F32 R44, R72.reuse, R16, R44 ;  /* 0x00000010482c723c */ /* 0x040fec000000182c */
[C---:B------:R-:W-:Y:S01]  /*56c0*/  HMMA.16816.F32 R32, R72.reuse, R10, R32 ;  /* 0x0000000a4820723c */ /* 0x040fe20000001820 */
[----:B------:R-:W-:Y:S05]  /*56d0*/  LDSM.16.M88.4 R8, [R229+0x6000] ;  /* 0x00600000e508783b */ /* 0x000fea0000000200 */
[C---:B--2---:R-:W-:Y:S06]  /*56e0*/  HMMA.16816.F32 R28, R72.reuse, R12, R28 ;  /* 0x0000000c481c723c */ /* 0x044fec000000181c */
[C---:B------:R-:W-:Y:S01]  /*56f0*/  HMMA.16816.F32 R24, R72.reuse, R14, R24 ;  /* 0x0000000e4818723c */ /* 0x040fe20000001818 */
[----:B------:R-:W1:Y:S05]  /*5700*/  LDSM.16.M88.4 R12, [R220+0x6800] ;  /* 0x00680000dc0c783b */ /* 0x000e6a0000000200 */
[C---:B------:R-:W-:Y:S01]  /*5710*/  HMMA.16816.F32 R40, R72.reuse, R18, R40 ;  /* 0x000000124828723c */ /* 0x040fe20000001828 */
[----:B------:R-:W2:Y:S05]  /*5720*/  LDSM.16.M88.4 R16, [R220+0x6000] ;  /* 0x00600000dc10783b */ /* 0x000eaa0000000200 */
[----:B------:R-:W-:Y:S06]  /*5730*/  HMMA.16816.F32 R20, R72, R76, R20 ;  /* 0x0000004c4814723c */ /* 0x000fec0000001814 */
[C---:B----4-:R-:W-:Y:S06]  /*5740*/  HMMA.16816.F32 R36, R64.reuse, R56, R36 ;  /* 0x000000384024723c */ /* 0x050fec0000001824 */
[----:B------:R-:W-:Y:S06]  /*5750*/  HMMA.16816.F32 R44, R64, R60, R44 ;  /* 0x0000003c402c723c */ /* 0x000fec000000182c */
[----:B------:R-:W-:Y:S06]  /*5760*/  HMMA.16816.F32 R68, R72, R78, R68 ;  /* 0x0000004e4844723c */ /* 0x000fec0000001844 */
[C---:B---3--:R-:W-:Y:S06]  /*5770*/  HMMA.16816.F32 R28, R64.reuse, R52, R28 ;  /* 0x00000034401c723c */ /* 0x048fec000000181c */
[C---:B------:R-:W-:Y:S06]  /*5780*/  HMMA.16816.F32 R24, R64.reuse, R54, R24 ;  /* 0x000000364018723c */ /* 0x040fec0000001818 */
[C---:B------:R-:W-:Y:S01]  /*5790*/  HMMA.16816.F32 R40, R64.reuse, R62, R40 ;  /* 0x0000003e4028723c */ /* 0x040fe20000001828 */
[----:B------:R-:W3:Y:S05]  /*57a0*/  LDSM.16.M88.4 R60, [R220+0x7000] ;  /* 0x00700000dc3c783b */ /* 0x000eea0000000200 */
[----:B------:R-:W-:Y:S01]  /*57b0*/  HMMA.16816.F32 R52, R64, R48, R20 ;  /* 0x000000304034723c */ /* 0x000fe20000001814 */
[----:B------:R-:W4:Y:S01]  /*57c0*/  LDSM.16.M88.4 R20, [R220+0x7800] ;  /* 0x00780000dc14783b */ /* 0x000f220000000200 */
[----:B------:R-:W-:-:S04]  /*57d0*/  DEPBAR.LE SB0, 0x0 ;  /* 0x000080000000791a */ /* 0x000fc80000000000 */
[C---:B-1----:R-:W-:Y:S06]  /*57e0*/  HMMA.16816.F32 R36, R8.reuse, R12, R36 ;  /* 0x0000000c0824723c */ /* 0x042fec0000001824 */
[----:B--2---:R-:W-:Y:S01]  /*57f0*/  HMMA.16816.F32 R44, R8, R16, R44 ;  /* 0x00000010082c723c */ /* 0x004fe2000000182c */
[----:B------:R-:W-:-:S04]  /*5800*/  SHF.R.S32.HI R13, RZ, 0x1f, R6 ;  /* 0x0000001fff0d7819 */ /* 0x000fc80000011406 */
[----:B------:R-:W-:Y:S01]  /*5810*/  LEA.HI R6, R13, R6, RZ, 0x2 ;  /* 0x000000060d067211 */ /* 0x000fe200078f10ff */
[C---:B------:R-:W-:Y:S01]  /*5820*/  HMMA.16816.F32 R32, R64.reuse, R58, R32 ;  /* 0x0000003a4020723c */ /* 0x040fe20000001820 */
[C---:B------:R-:W-:Y:S02]  /*5830*/  VIADD R16, R3.reuse, 0x19 ;  /* 0x0000001903107836 */ /* 0x040fe40000000000 */
[----:B------:R-:W-:Y:S01]  /*5840*/  SHF.R.S32.HI R6, RZ, 0x2, R6 ;  /* 0x00000002ff067819 */ /* 0x000fe20000011406 */
[----:B------:R-:W-:Y:S02]  /*5850*/  VIADD R17, R3, 0x28 ;  /* 0x0000002803117836 */ /* 0x000fe40000000000 */
[----:B------:R-:W-:Y:S01]  /*5860*/  HMMA.16816.F32 R68, R64, R50, R68 ;  /* 0x000000324044723c */ /* 0x000fe20000001844 */
[----:B------:R-:W-:Y:S01]  /*5870*/  IADD3 R83, R83, 0x1, R6 ;  /* 0x0000000153537810 */ /* 0x000fe20007ffe006 */
[----:B------:R-:W-:-:S03]  /*5880*/  VIADD R6, R3, 0x1 ;  /* 0x0000000103067836 */ /* 0x000fc60000000000 */
[----:B------:R-:W-:Y:S01]  /*5890*/  IADD3 R13, R2, -UR12, R83 ;  /* 0x8000000c020d7c10 */ /* 0x000fe2000fffe053 */
[----:B------:R-:W-:Y:S01]  /*58a0*/  HMMA.16816.F32 R40, R8, R18, R40 ;  /* 0x000000120828723c */ /* 0x000fe20000001828 */
[----:B------:R-:W-:-:S03]  /*58b0*/  I2FP.F32.S32 R4, R6 ;  /* 0x0000000600047245 */ /* 0x000fc60000201400 */
[----:B------:R-:W-:Y:S02]  /*58c0*/  VIADD R13, R13, UR16 ;  /* 0x000000100d0d7c36 */ /* 0x000fe40008000000 */
[C---:B------:R-:W-:Y:S01]  /*58d0*/  FFMA.FTZ R12, R4.reuse, UR5, R45 ;  /* 0x00000005040c7c23 */ /* 0x040fe2000801002d */
[C---:B---3--:R-:W-:Y:S01]  /*58e0*/  HMMA.16816.F32 R28, R8.reuse, R60, R28 ;  /* 0x0000003c081c723c */ /* 0x048fe2000000181c */
[----:B------:R-:W-:Y:S01]  /*58f0*/  FFMA.FTZ R45, R4, UR5, R47 ;  /* 0x00000005042d7c23 */ /* 0x000fe2000801002f */
[----:B------:R-:W-:Y:S01]  /*5900*/  VIMNMX R167, R13, UR17, PT ;  /* 0x000000110da77c48 */ /* 0x000fe2000bfe0100 */
[----:B------:R-:W-:Y:S01]  /*5910*/  VIADD R4, R3, 0x9 ;  /* 0x0000000903047836 */ /* 0x000fe20000000000 */
[----:B------:R-:W-:Y:S01]  /*5920*/  VIADDMNMX R2, R13, 0x8, R2, PT ;  /* 0x000000080d027846 */ /* 0x000fe20003800102 */
[C---:B------:R-:W-:Y:S01]  /*5930*/  VIADD R13, R3.reuse, 0x10 ;  /* 0x00000010030d7836 */ /* 0x040fe20000000000 */
[C---:B------:R-:W-:Y:S01]  /*5940*/  HMMA.16816.F32 R32, R8.reuse, R14, R32 ;  /* 0x0000000e0820723c */ /* 0x040fe20000001820 */
[CC--:B------:R-:W-:Y:S01]  /*5950*/  ISETP.GE.AND P5, PT, R6.reuse, R167.reuse, PT ;  /* 0x000000a70600720c */ /* 0x0c0fe20003fa6270 */
[C---:B------:R-:W-:Y:S01]  /*5960*/  VIADD R19, R3.reuse, 0x20 ;  /* 0x0000002003137836 */ /* 0x040fe20000000000 */
[----:B------:R-:W-:Y:S01]  /*5970*/  ISETP.GE.AND P2, PT, R6, R2, PT ;  /* 0x000000020600720c */ /* 0x000fe20003f46270 */
[----:B------:R-:W-:Y:S01]  /*5980*/  VIADD R18, R3, 0x29 ;  /* 0x0000002903127836 */ /* 0x000fe20000000000 */
[----:B------:R-:W-:Y:S01]  /*5990*/  BAR.SYNC.DEFER_BLOCKING 0x0 ;  /* 0x0000000000007b1d */ /* 0x000fe20000010000 */
[----:B------:R-:W-:Y:S01]  /*59a0*/  HMMA.16816.F32 R24, R8, R62, R24 ;  /* 0x0000003e0818723c */ /* 0x000fe20000001818 */
[----:B------:R-:W-:-:S02]  /*59b0*/  ISETP.GE.AND P1, PT, R4, R167, PT ;  /* 0x000000a70400720c */ /* 0x000fc40003f26270 */
[----:B------:R-:W-:Y:S02]  /*59c0*/  ISETP.GE.AND P3, PT, R4, R2, PT ;  /* 0x000000020400720c */ /* 0x000fe40003f66270 */
[----:B------:R-:W-:Y:S01]  /*59d0*/  FSEL R12, R12, -INF , !P5 ;  /* 0xff8000000c0c7808 */ /* 0x000fe20006800000 */
[C---:B----4-:R-:W-:Y:S01]  /*59e0*/  HMMA.16816.F32 R52, R8.reuse, R20, R52 ;  /* 0x000000140834723c */ /* 0x050fe20000001834 */
[----:B------:R-:W-:Y:S02]  /*59f0*/  FSEL R45, R45, -INF , !P2 ;  /* 0xff8000002d2d7808 */ /* 0x000fe40005000000 */
[----:B------:R-:W-:Y:S02]  /*5a00*/  I2FP.F32.S32 R4, R4 ;  /* 0x0000000400047245 */ /* 0x000fe40000201400 */
[C---:B------:R-:W-:Y:S01]  /*5a10*/  ISETP.GE.AND P5, PT, R13.reuse, R167, PT ;  /* 0x000000a70d00720c */ /* 0x040fe20003fa6270 */
[----:B------:R-:W-:Y:S01]  /*5a20*/  HMMA.16816.F32 R68, R8, R22, R68 ;  /* 0x000000160844723c */ /* 0x000fe20000001844 */
[----:B------:R-:W-:Y:S01]  /*5a30*/  ISETP.GE.AND P2, PT, R13, R2, PT ;  /* 0x000000020d00720c */ /* 0x000fe20003f46270 */
[----:B------:R-:W-:Y:S01]  /*5a40*/  FFMA.FTZ R14, R4, UR5, R41 ;  /* 0x00000005040e7c23 */ /* 0x000fe20008010029 */
[----:B------:R-:W-:-:S04]  /*5a50*/  I2FP.F32.S32 R13, R13 ;  /* 0x0000000d000d7245 */ /* 0x000fc80000201400 */
[----:B------:R-:W-:Y:S02]  /*5a60*/  VIADD R9, R3, 0x8 ;  /* 0x0000000803097836 */ /* 0x000fe40000000000 */
[----:B------:R-:W-:Y:S01]  /*5a70*/  FFMA.FTZ R23, R4, UR5, R43 ;  /* 0x0000000504177c23 */ /* 0x000fe2000801002b */
[----:B------:R-:W-:Y:S01]  /*5a80*/  FFMA.FTZ R6, R13, UR5, R36 ;  /* 0x000000050d067c23 */ /* 0x000fe20008010024 */
[----:B------:R-:W-:Y:S02]  /*5a90*/  VIADD R4, R3, 0x11 ;  /* 0x0000001103047836 */ /* 0x000fe40000000000 */
[----:B------:R-:W-:Y:S01]  /*5aa0*/  FFMA.FTZ R13, R13, UR5, R38 ;  /* 0x000000050d0d7c23 */ /* 0x000fe20008010026 */
[----:B------:R-:W-:Y:S01]  /*5ab0*/  ISETP.GE.AND P6, PT, R9, R167, PT ;  /* 0x000000a70900720c */ /* 0x000fe20003fc6270 */
[----:B------:R-:W-:Y:S01]  /*5ac0*/  VIADD R11, R3, 0x18 ;  /* 0x00000018030b7836 */ /* 0x000fe20000000000 */
[----:B------:R-:W-:Y:S02]  /*5ad0*/  ISETP.GE.AND P4, PT, R9, R2, PT ;  /* 0x000000020900720c */ /* 0x000fe40003f86270 */
[----:B------:R-:W-:-:S02]  /*5ae0*/  I2FP.F32.S32 R9, R9 ;  /* 0x0000000900097245 */ /* 0x000fc40000201400 */
[----:B------:R-:W-:Y:S02]  /*5af0*/  FSEL R14, R14, -INF , !P1 ;  /* 0xff8000000e0e7808 */ /* 0x000fe40004800000 */
[----:B------:R-:W-:Y:S01]  /*5b00*/  FSEL R23, R23, -INF , !P3 ;  /* 0xff80000017177808 */ /* 0x000fe20005800000 */
[C---:B------:R-:W-:Y:S01]  /*5b10*/  FFMA.FTZ R22, R9.reuse, UR5, R40 ;  /* 0x0000000509167c23 */ /* 0x040fe20008010028 */
[----:B------:R-:W-:Y:S01]  /*5b20*/  FFMA.FTZ R42, R9, UR5, R42 ;  /* 0x00000005092a7c23 */ /* 0x000fe2000801002a */
[C---:B------:R-:W-:Y:S02]  /*5b30*/  ISETP.GE.AND P1, PT, R11.reuse, R167, PT ;  /* 0x000000a70b00720c */ /* 0x040fe40003f26270 */
[----:B------:R-:W-:Y:S02]  /*5b40*/  ISETP.GE.AND P3, PT, R11, R2, PT ;  /* 0x000000020b00720c */ /* 0x000fe40003f66270 */
[----:B------:R-:W-:Y:S02]  /*5b50*/  FSEL R22, R22, -INF , !P6 ;  /* 0xff80000016167808 */ /* 0x000fe40007000000 */
[----:B------:R-:W-:-:S02]  /*5b60*/  FSEL R41, R42, -INF , !P4 ;  /* 0xff8000002a297808 */ /* 0x000fc40006000000 */
[C---:B------:R-:W-:Y:S02]  /*5b70*/  ISETP.GE.AND P6, PT, R4.reuse, R167, PT ;  /* 0x000000a70400720c */ /* 0x040fe40003fc6270 */
[----:B------:R-:W-:Y:S02]  /*5b80*/  ISETP.GE.AND P4, PT, R4, R2, PT ;  /* 0x000000020400720c */ /* 0x000fe40003f86270 */
[----:B------:R-:W-:Y:S02]  /*5b90*/  I2FP.F32.S32 R4, R4 ;  /* 0x0000000400047245 */ /* 0x000fe40000201400 */
[----:B------:R-:W-:Y:S02]  /*5ba0*/  FSEL R6, R6, -INF , !P5 ;  /* 0xff80000006067808 */ /* 0x000fe40006800000 */
[----:B------:R-:W-:Y:S01]  /*5bb0*/  FSEL R13, R13, -INF , !P2 ;  /* 0xff8000000d0d7808 */ /* 0x000fe20005000000 */
[C---:B------:R-:W-:Y:S01]  /*5bc0*/  FFMA.FTZ R10, R4.reuse, UR5, R37 ;  /* 0x00000005040a7c23 */ /* 0x040fe20008010025 */
[----:B------:R-:W-:Y:S01]  /*5bd0*/  I2FP.F32.S32 R11, R11 ;  /* 0x0000000b000b7245 */ /* 0x000fe20000201400 */
[----:B------:R-:W-:Y:S01]  /*5be0*/  FFMA.FTZ R15, R4, UR5, R39 ;  /* 0x00000005040f7c23 */ /* 0x000fe20008010027 */
[----:B------:R-:W-:-:S02]  /*5bf0*/  ISETP.GE.AND P5, PT, R16, R167, PT ;  /* 0x000000a71000720c */ /* 0x000fc40003fa6270 */
[----:B------:R-:W-:Y:S01]  /*5c00*/  ISETP.GE.AND P2, PT, R16, R2, PT ;  /* 0x000000021000720c */ /* 0x000fe20003f46270 */
[C---:B------:R-:W-:Y:S01]  /*5c10*/  FFMA.FTZ R4, R11.reuse, UR5, R32 ;  /* 0x000000050b047c23 */ /* 0x040fe20008010020 */
[----:B------:R-:W-:Y:S01]  /*5c20*/  I2FP.F32.S32 R16, R16 ;  /* 0x0000001000107245 */ /* 0x000fe20000201400 */
[----:B------:R-:W-:Y:S01]  /*5c30*/  FFMA.FTZ R11, R11, UR5, R34 ;  /* 0x000000050b0b7c23 */ /* 0x000fe20008010022 */
[----:B------:R-:W-:Y:S02]  /*5c40*/  FSEL R10, R10, -INF , !P6 ;  /* 0xff8000000a0a7808 */ /* 0x000fe40007000000 */
[----:B------:R-:W-:Y:S01]  /*5c50*/  FSEL R4, R4, -INF , !P1 ;  /* 0xff80000004047808 */ /* 0x000fe20004800000 */
[C---:B------:R-:W-:Y:S01]  /*5c60*/  FFMA.FTZ R8, R16.reuse, UR5, R33 ;  /* 0x0000000510087c23 */ /* 0x040fe20008010021 */
[----:B------:R-:W-:Y:S01]  /*5c70*/  FFMA.FTZ R9, R16, UR5, R35 ;  /* 0x0000000510097c23 */ /* 0x000fe20008010023 */
[----:B------:R-:W-:Y:S01]  /*5c80*/  VIADD R16, R3, 0x21 ;  /* 0x0000002103107836 */ /* 0x000fe20000000000 */
[----:B------:R-:W-:-:S02]  /*5c90*/  FSEL R11, R11, -INF , !P3 ;  /* 0xff8000000b0b7808 */ /* 0x000fc40005800000 */
[----:B------:R-:W-:Y:S02]  /*5ca0*/  FSEL R8, R8, -INF , !P5 ;  /* 0xff80000008087808 */ /* 0x000fe40006800000 */
[----:B------:R-:W-:Y:S02]  /*5cb0*/  FSEL R9, R9, -INF , !P2 ;  /* 0xff80000009097808 */ /* 0x000fe40005000000 */
[CC--:B------:R-:W-:Y:S02]  /*5cc0*/  ISETP.GE.AND P1, PT, R16.reuse, R167.reuse, PT ;  /* 0x000000a71000720c */ /* 0x0c0fe40003f26270 */
[-C--:B------:R-:W-:Y:S02]  /*5cd0*/  ISETP.GE.AND P3, PT, R16, R2.reuse, PT ;  /* 0x000000021000720c */ /* 0x080fe40003f66270 */
[C---:B------:R-:W-:Y:S02]  /*5ce0*/  ISETP.GE.AND P5, PT, R17.reuse, R167, PT ;  /* 0x000000a71100720c */ /* 0x040fe40003fa6270 */
[----:B------:R-:W-:-:S02]  /*5cf0*/  ISETP.GE.AND P2, PT, R17, R2, PT ;  /* 0x000000021100720c */ /* 0x000fc40003f46270 */
[----:B------:R-:W-:Y:S02]  /*5d00*/  I2FP.F32.S32 R16, R16 ;  /* 0x0000001000107245 */ /* 0x000fe40000201400 */
[----:B------:R-:W-:Y:S02]  /*5d10*/  I2FP.F32.S32 R17, R17 ;  /* 0x0000001100117245 */ /* 0x000fe40000201400 */
[----:B------:R-:W-:Y:S01]  /*5d20*/  FSEL R15, R15, -INF , !P4 ;  /* 0xff8000000f0f7808 */ /* 0x000fe20006000000 */
[C---:B------:R-:W-:Y:S01]  /*5d30*/  FFMA.FTZ R29, R16.reuse, UR5, R29 ;  /* 0x00000005101d7c23 */ /* 0x040fe2000801001d */
[----:B------:R-:W-:Y:S01]  /*5d40*/  FFMA.FTZ R31, R16, UR5, R31 ;  /* 0x00000005101f7c23 */ /* 0x000fe2000801001f */
[C---:B------:R-:W-:Y:S01]  /*5d50*/  FFMA.FTZ R24, R17.reuse, UR5, R24 ;  /* 0x0000000511187c23 */ /* 0x040fe20008010018 */
[----:B------:R-:W-:Y:S01]  /*5d60*/  FFMA.FTZ R26, R17, UR5, R26 ;  /* 0x00000005111a7c23 */ /* 0x000fe2000801001a */
[----:B------:R-:W-:Y:S01]  /*5d70*/  VIADD R16, R3, 0x31 ;  /* 0x0000003103107836 */ /* 0x000fe20000000000 */
[----:B------:R-:W-:Y:S01]  /*5d80*/  ISETP.GE.AND P6, PT, R19, R167, PT ;  /* 0x000000a71300720c */ /* 0x000fe20003fc6270 */
[----:B------:R-:W-:Y:S01]  /*5d90*/  VIADD R17, R3, 0x30 ;  /* 0x0000003003117836 */ /* 0x000fe20000000000 */
[----:B------:R-:W-:-:S02]  /*5da0*/  ISETP.GE.AND P4, PT, R19, R2, PT ;  /* 0x000000021300720c */ /* 0x000fc40003f86270 */
[----:B------:R-:W-:Y:S02]  /*5db0*/  I2FP.F32.S32 R19, R19 ;  /* 0x0000001300137245 */ /* 0x000fe40000201400 */
[----:B------:R-:W-:Y:S02]  /*5dc0*/  FSEL R188, R24, -INF , !P5 ;  /* 0xff80000018bc7808 */ /* 0x000fe40006800000 */
[----:B------:R-:W-:Y:S01]  /*5dd0*/  FSEL R201, R26, -INF , !P2 ;  /* 0xff8000001ac97808 */ /* 0x000fe20005000000 */
[C---:B------:R-:W-:Y:S01]  /*5de0*/  FFMA.FTZ R28, R19.reuse, UR5, R28 ;  /* 0x00000005131c7c23 */ /* 0x040fe2000801001c */
[C---:B------:R-:W-:Y:S01]  /*5df0*/  ISETP.GE.AND P5, PT, R16.reuse, R167, PT ;  /* 0x000000a71000720c */ /* 0x040fe20003fa6270 */
[----:B------:R-:W-:Y:S01]  /*5e00*/  FFMA.FTZ R30, R19, UR5, R30 ;  /* 0x00000005131e7c23 */ /* 0x000fe2000801001e */
[----:B------:R-:W-:Y:S02]  /*5e10*/  ISETP.GE.AND P2, PT, R16, R2, PT ;  /* 0x000000021000720c */ /* 0x000fe40003f46270 */
[----:B------:R-:W-:-:S02]  /*5e20*/  I2FP.F32.S32 R16, R16 ;  /* 0x0000001000107245 */ /* 0x000fc40000201400 */
[----:B------:R-:W-:Y:S02]  /*5e30*/  FSEL R194, R29, -INF , !P1 ;  /* 0xff8000001dc27808 */ /* 0x000fe40004800000 */
[----:B------:R-:W-:Y:S01]  /*5e40*/  FSEL R193, R31, -INF , !P3 ;  /* 0xff8000001fc17808 */ /* 0x000fe20005800000 */
[C---:B------:R-:W-:Y:S01]  /*5e50*/  FFMA.FTZ R53, R16.reuse, UR5, R53 ;  /* 0x0000000510357c23 */ /* 0x040fe20008010035 */
[C---:B------:R-:W-:Y:S01]  /*5e60*/  ISETP.GE.AND P1, PT, R17.reuse, R167, PT ;  /* 0x000000a71100720c */ /* 0x040fe20003f26270 */
[----:B------:R-:W-:Y:S01]  /*5e70*/  FFMA.FTZ R33, R16, UR5, R55 ;  /* 0x0000000510217c23 */ /* 0x000fe20008010037 */
[----:B------:R-:W-:Y:S01]  /*5e80*/  ISETP.GE.AND P3, PT, R17, R2, PT ;  /* 0x000000021100720c */ /* 0x000fe20003f66270 */
[----:B------:R-:W-:Y:S01]  /*5e90*/  VIADD R16, R3, 0x38 ;  /* 0x0000003803107836 */ /* 0x000fe20000000000 */
[----:B------:R-:W-:Y:S02]  /*5ea0*/  I2FP.F32.S32 R17, R17 ;  /* 0x0000001100117245 */ /* 0x000fe40000201400 */
[----:B------:R-:W-:-:S02]  /*5eb0*/  FSEL R186, R28, -INF , !P6 ;  /* 0xff8000001cba7808 */ /* 0x000fc40007000000 */
[----:B------:R-:W-:Y:S01]  /*5ec0*/  FSEL R203, R30, -INF , !P4 ;  /* 0xff8000001ecb7808 */ /* 0x000fe20006000000 */
[C---:B------:R-:W-:Y:S01]  /*5ed0*/  FFMA.FTZ R52, R17.reuse, UR5, R52 ;  /* 0x0000000511347c23 */ /* 0x040fe20008010034 */
[CC--:B------:R-:W-:Y:S01]  /*5ee0*/  ISETP.GE.AND P6, PT, R18.reuse, R167.reuse, PT ;  /* 0x000000a71200720c */ /* 0x0c0fe20003fc6270 */
[----:B------:R-:W-:Y:S01]  /*5ef0*/  FFMA.FTZ R35, R17, UR5, R54 ;  /* 0x0000000511237c23 */ /* 0x000fe20008010036 */
[----:B------:R-:W-:Y:S02]  /*5f00*/  ISETP.GE.AND P4, PT, R18, R2, PT ;  /* 0x000000021200720c */ /* 0x000fe40003f86270 */
[----:B------:R-:W-:Y:S02]  /*5f10*/  I2FP.F32.S32 R18, R18 ;  /* 0x0000001200127245 */ /* 0x000fe40000201400 */
[----:B------:R-:W-:Y:S02]  /*5f20*/  I2FP.F32.S32 R19, R16 ;  /* 0x0000001000137245 */ /* 0x000fe40000201400 */
[----:B------:R-:W-:Y:S01]  /*5f30*/  FSEL R198, R52, -INF , !P1 ;  /* 0xff80000034c67808 */ /* 0x000fe20004800000 */
[C---:B------:R-:W-:Y:S01]  /*5f40*/  FFMA.FTZ R25, R18.reuse, UR5, R25 ;  /* 0x0000000512197c23 */ /* 0x040fe20008010019 */
[----:B------:R-:W-:Y:S01]  /*5f50*/  FFMA.FTZ R27, R18, UR5, R27 ;  /* 0x00000005121b7c23 */ /* 0x000fe2000801001b */
[C---:B------:R-:W-:Y:S01]  /*5f60*/  FFMA.FTZ R34, R19.reuse, UR5, R68 ;  /* 0x0000000513227c23 */ /* 0x040fe20008010044 */
[----:B------:R-:W-:Y:S01]  /*5f70*/  ISETP.GE.AND P1, PT, R16, R167, PT ;  /* 0x000000a71000720c */ /* 0x000fe20003f26270 */
[----:B------:R-:W-:Y:S01]  /*5f80*/  FFMA.FTZ R70, R19, UR5, R70 ;  /* 0x0000000513467c23 */ /* 0x000fe20008010046 */
[----:B------:R-:W-:-:S02]  /*5f90*/  FSEL R190, R25, -INF , !P6 ;  /* 0xff80000019be7808 */ /* 0x000fc40007000000 */
[----:B------:R-:W-:Y:S02]  /*5fa0*/  FSEL R197, R27, -INF , !P4 ;  /* 0xff8000001bc57808 */ /* 0x000fe40006000000 */
[----:B------:R-:W-:Y:S02]  /*5fb0*/  I2FP.F32.S32 R17, R3 ;  /* 0x0000000300117245 */ /* 0x000fe40000201400 */
[C---:B------:R-:W-:Y:S02]  /*5fc0*/  ISETP.GE.AND P6, PT, R3.reuse, R167, PT ;  /* 0x000000a70300720c */ /* 0x040fe40003fc6270 */
[C---:B------:R-:W-:Y:S01]  /*5fd0*/  ISETP.GE.AND P4, PT, R3.reuse, R2, PT ;  /* 0x000000020300720c */ /* 0x040fe20003f86270 */
[----:B------:R-:W-:Y:S01]  /*5fe0*/  VIADD R3, R3, 0x39 ;  /* 0x0000003903037836 */ /* 0x000fe20000000000 */
[----:B------:R-:W-:Y:S01]  /*5ff0*/  FSEL R34, R34, -INF , !P1 ;  /* 0xff80000022227808 */ /* 0x000fe20004800000 */
[C---:B------:R-:W-:Y:S01]  /*6000*/  FFMA.FTZ R24, R17.reuse, UR5, R44 ;  /* 0x0000000511187c23 */ /* 0x040fe2000801002c */
[----:B------:R-:W-:Y:S01]  /*6010*/  PLOP3.LUT P1, PT, PT, PT, UP0, 0x80, 0x0 ;  /* 0x000000000000781c */ /* 0x000fe20003f2f008 */
[----:B------:R-:W-:Y:S01]  /*6020*/  FFMA.FTZ R25, R17, UR5, R46 ;  /* 0x0000000511197c23 */ /* 0x000fe2000801002e */
[----:B------:R-:W-:-:S02]  /*6030*/  FSEL R35, R35, -INF , !P3 ;  /* 0xff80000023237808 */ /* 0x000fc40005800000 */
[-C--:B------:R-:W-:Y:S02]  /*6040*/  ISETP.GE.AND P3, PT, R16, R2.reuse, PT ;  /* 0x000000021000720c */ /* 0x080fe40003f66270 */
[----:B------:R-:W-:Y:S02]  /*6050*/  I2FP.F32.S32 R16, R3 ;  /* 0x0000000300107245 */ /* 0x000fe40000201400 */
[----:B------:R-:W-:Y:S02]  /*6060*/  FSEL R196, R53, -INF , !P5 ;  /* 0xff80000035c47808 */ /* 0x000fe40006800000 */
[----:B------:R-:W-:Y:S01]  /*6070*/  FSEL R33, R33, -INF , !P2 ;  /* 0xff80000021217808 */ /* 0x000fe20005000000 */
[C---:B------:R-:W-:Y:S01]  /*6080*/  FFMA.FTZ R32, R16.reuse, UR5, R69 ;  /* 0x0000000510207c23 */ /* 0x040fe20008010045 */
[----:B------:R-:W-:Y:S01]  /*6090*/  FFMA.FTZ R71, R16, UR5, R71 ;  /* 0x0000000510477c23 */ /* 0x000fe20008010047 */
[C---:B------:R-:W-:Y:S02]  /*60a0*/  ISETP.GE.AND P5, PT, R3.reuse, R167, PT ;  /* 0x000000a70300720c */ /* 0x040fe40003fa6270 */
[----:B------:R-:W-:-:S02]  /*60b0*/  ISETP.GE.AND P2, PT, R3, R2, PT ;  /* 0x000000020300720c */ /* 0x000fc40003f46270 */
[----:B------:R-:W-:Y:S02]  /*60c0*/  FSEL R195, R70, -INF , !P3 ;  /* 0xff80000046c37808 */ /* 0x000fe40005800000 */
[----:B------:R-:W-:Y:S02]  /*60d0*/  FSEL R24, R24, -INF , !P6 ;  /* 0xff80000018187808 */ /* 0x000fe40007000000 */
[----:B------:R-:W-:Y:S02]  /*60e0*/  FSEL R25, R25, -INF , !P4 ;  /* 0xff80000019197808 */ /* 0x000fe40006000000 */
[----:B------:R-:W-:Y:S02]  /*60f0*/  FSEL R32, R32, -INF , !P5 ;  /* 0xff80000020207808 */ /* 0x000fe40006800000 */
[----:B------:R-:W-:Y:S01]  /*6100*/  FSEL R191, R71, -INF , !P2 ;  /* 0xff80000047bf7808 */ /* 0x000fe20005000000 */
[----:B------:R-:W-:Y:S06]  /*6110*/  @!P1 BRA `(.L_x_2495) ;  /* 0x0000000c00fc9947 */ /* 0x000fec0003800000 */
[----:B------:R-:W-:Y:S05]  /*6120*/  @!P0 BRA `(.L_x_2496) ;  /* 0x0000000400248947 */ /* 0x000fea0003800000 */
[----:B------:R-:W-:Y:S01]  /*6130*/  ULDC UR17, c[0x0][0x380] ;  /* 0x0000e00000117ab9 */ /* 0x000fe20000000800 */
[----:B------:R-:W-:Y:S01]  /*6140*/  UIADD3 UR32, UR14, -0x40, URZ ;  /* 0xffffffc00e207890 */ /* 0x000fe2000fffe03f */
[----:B------:R-:W-:Y:S01]  /*6150*/  IMAD.U32 R3, RZ, RZ, UR17 ;  /* 0x00000011ff037e24 */ /* 0x000fe2000f8e00ff */
[----:B------:R-:W-:Y:S01]  /*6160*/  MOV R16, UR14 ;  /* 0x0000000e00107c02 */ /* 0x000fe20008000f00 */
[----:B------:R-:W-:Y:S01]  /*6170*/  UMOV UR34, URZ ;  /* 0x0000003f00227c82 */ /* 0x000fe20008000000 */
[----:B------:R-:W-:Y:S02]  /*6180*/  ULOP3.LUT UR14, UR14, UR17, URZ, 0x3c, !UPT ;  /* 0x000000110e0e7292 */ /* 0x000fe4000f8e3c3f */
[----:B------:R-:W-:Y:S02]  /*6190*/  IABS R3, R3 ;  /* 0x0000000300037213 */ /* 0x000fe40000000000 */
[----:B------:R-:W-:Y:S01]  /*61a0*/  IABS R16, R16 ;  /* 0x0000001000107213 */ /* 0x000fe20000000000 */
[----:B------:R-:W-:Y:S01]  /*61b0*/  UISETP.GE.AND UP1, UPT, UR14, URZ, UPT ;  /* 0x0000003f0e00728c */ /* 0x000fe2000bf26270 */
[----:B------:R-:W-:Y:S01]  /*61c0*/  R2UR UR16, R3 ;  /* 0x00000000031072ca */ /* 0x000fe200000e0000 */
[----:B------:R-:W-:Y:S01]  /*61d0*/  ULOP3.LUT UR14, URZ, UR17, URZ, 0x33, !UPT ;  /* 0x000000113f0e7292 */ /* 0x000fe2000f8e333f */
        /* <DEDUP_REMOVED lines=30> */
[----:B------:R-:W-:-:S04]  /*63c0*/  @UP4 UIADD3 UR35, UR35, 0x1, URZ ;  /* 0x0000000123234890 */ /* 0x000fc8000fffe03f */
[----:B------:R-:W-:Y:S02]  /*63d0*/  @!UP1 UIADD3 UR35, -UR35, URZ, URZ ;  /* 0x0000003f23239290 */ /* 0x000fe4000fffe13f */
[----:B------:R-:W-:Y:S02]  /*63e0*/  @UP3 UIADD3 UR33, UR33, 0x1, URZ ;  /* 0x0000000121213890 */ /* 0x000fe4000fffe03f */
[----:B------:R-:W-:Y:S02]  /*63f0*/  USEL UR35, UR14, UR35, !UP2 ;  /* 0x000000230e237287 */ /* 0x000fe4000d000000 */
[----:B------:R-:W-:Y:S02]  /*6400*/  @!UP0 UIADD3 UR33, -UR33, URZ, URZ ;  /* 0x0000003f21218290 */ /* 0x000fe4000fffe13f */
[----:B------:R-:W-:Y:S02]  /*6410*/  UIMAD.WIDE UR20, UR35, 0x4, UR18 ;  /* 0x00000004231478a5 */ /* 0x000fe4000f8e0212 */
[----:B------:R-:W-:-:S04]  /*6420*/  USEL UR14, UR14, UR33, !UP2 ;  /* 0x000000210e0e7287 */ /* 0x000fc8000d000000 */
[----:B------:R-:W-:Y:S01]  /*6430*/  UIMAD.WIDE UR32, UR14, 0x4, UR18 ;  /* 0x000000040e2078a5 */ /* 0x000fe2000f8e0212 */
[----:B------:R-:W-:Y:S01]  /*6440*/  IMAD.U32 R20, RZ, RZ, UR20 ;  /* 0x00000014ff147e24 */ /* 0x000fe2000f8e00ff */
[----:B------:R-:W-:-:S04]  /*6450*/  MOV R21, UR21 ;  /* 0x0000001500157c02 */ /* 0x000fc80008000f00 */
[----:B------:R-:W-:Y:S01]  /*6460*/  IMAD.U32 R18, RZ, RZ, UR32 ;  /* 0x00000020ff127e24 */ /* 0x000fe2000f8e00ff */
[----:B------:R-:W2:Y:S01]  /*6470*/  LDG.E R3, desc[UR24][R20.64] ;  /* 0x0000001814037981 */ /* 0x000ea2000c1e1900 */
[----:B------:R-:W-:-:S05]  /*6480*/  IMAD.U32 R19, RZ, RZ, UR33 ;  /* 0x00000021ff137e24 */ /* 0x000fca000f8e00ff */
[----:B------:R1:W2:Y:S01]  /*6490*/  LDG.E R16, desc[UR24][R18.64] ;  /* 0x0000001812107981 */ /* 0x0002a2000c1e1900 */
[----:B------:R-:W-:-:S04]  /*64a0*/  UIADD3 UR14, UR35, -UR14, URZ ;  /* 0x8000000e230e7290 */ /* 0x000fc8000fffe03f */
[----:B------:R-:W-:-:S04]  /*64b0*/  UIMAD UR17, UR14, UR17, -0x40 ;  /* 0xffffffc00e1174a4 */ /* 0x000fc8000f8e0211 */
[----:B------:R-:W-:-:S04]  /*64c0*/  USHF.R.S32.HI UR14, URZ, 0x1f, UR17 ;  /* 0x0000001f3f0e7899 */ /* 0x000fc80008011411 */
[----:B------:R-:W-:Y:S02]  /*64d0*/  UIMAD UR14, UR14, UR6, URZ ;  /* 0x000000060e0e72a4 */ /* 0x000fe4000f8e023f */
[----:B------:R-:W-:Y:S02]  /*64e0*/  UIMAD.WIDE.U32 UR20, UR17, UR6, URZ ;  /* 0x00000006111472a5 */ /* 0x000fe4000f8e003f */
        /* <DEDUP_REMOVED lines=13> */
.L_x_2496:
[----:B------:R-:W-:-:S04]  /*65c0*/  ULEA UR14, -UR6, URZ, 0x6 ;  /* 0x0000003f060e7291 */ /* 0x000fc8000f8e313f */
[----:B------:R-:W-:Y:S02]  /*65d0*/  USHF.R.S32.HI UR16, URZ, 0x1f, UR14 ;  /* 0x0000001f3f107899 */ /* 0x000fe4000801140e */
[----:B------:R-:W-:-:S04]  /*65e0*/  MOV R26, UR14 ;  /* 0x0000000e001a7c02 */ /* 0x000fc80008000f00 */
[----:B------:R-:W-:-:S07]  /*65f0*/  MOV R3, UR16 ;  /* 0x0000001000037c02 */ /* 0x000fce0008000f00 */
.L_x_2497:
        /* <DEDUP_REMOVED lines=173> */
.L_x_2499:
[----:B------:R-:W-:Y:S05]  /*70d0*/  BSYNC B0 ;  /* 0x0000000000007941 */ /* 0x000fea0003800000 */
.L_x_2498:
[----:B------:R-:W0:Y:S01]  /*70e0*/  LDGDEPBAR ;  /* 0x00000000000079af */ /* 0x000e220000000000 */
[----:B------:R-:W-:-:S04]  /*70f0*/  IADD3 R165, P2, R26, R165, RZ ;  /* 0x000000a51aa57210 */ /* 0x000fc80007f5e0ff */
[----:B------:R-:W-:-:S09]  /*7100*/  IADD3.X R166, R3, R166, RZ, P2, !PT ;  /* 0x000000a603a67210 */ /* 0x000fd200017fe4ff */
.L_x_2495:
[----:B------:R-:W-:Y:S01]  /*7110*/  FMNMX.FTZ R3, R24, R12, !PT ;  /* 0x0000000c18037209 */ /* 0x000fe20007810000 */
[----:B------:R-:W-:Y:S01]  /*7120*/  ULDC UR23, c[0x0][0x2ec] ;  /* 0x0000bb0000177ab9 */ /* 0x000fe20000000800 */
[----:B-1--4-:R-:W-:Y:S01]  /*7130*/  FMNMX.FTZ R16, R25, R45, !PT ;  /* 0x0000002d19107209 */ /* 0x012fe20007810000 */
[----:B------:R-:W-:Y:S01]  /*7140*/  ULDC.64 UR16, c[0x0][0x218] ;  /* 0x0000860000107ab9 */ /* 0x000fe20000000a00 */
        /* <DEDUP_REMOVED lines=43> */
[----:B------:R-:W-:Y:S04]  /*7400*/  LDSM.16.MT88.4 R80, [R225+0x12000] ;  /* 0x01200000e150783b */ /* 0x000fe80000004200 */
[----:B------:R-:W-:Y:S04]  /*7410*/  LDSM.16.MT88.4 R88, [R224+0x12000] ;  /* 0x01200000e058783b */ /* 0x000fe80000004200 */
[----:B------:R-:W-:Y:S04]  /*7420*/  LDSM.16.MT88.4 R96, [R228+0x14000] ;  /* 0x01400000e460783b */ /* 0x000fe80000004200 */
[----:B------:R-:W-:Y:S01]  /*7430*/  LDSM.16.MT88.4 R104, [R226+0x14000] ;  /* 0x01400000e268783b */ /* 0x000fe20000004200 */
[----:B-1----:R-:W-:-:S03]  /*7440*/  FMNMX.FTZ R164, R17, R164, !PT ;  /* 0x000000a411a47209 */ /* 0x002fc60007810000 */
[----:B------:R-:W-:Y:S01]  /*7450*/  LDSM.16.MT88.4 R112, [R225+0x14000] ;  /* 0x01400000e170783b */ /* 0x000fe20000004200 */
[----:B--2---:R-:W-:Y:S01]  /*7460*/  FMNMX.FTZ R3, R16, R3, !PT ;  /* 0x0000000310037209 */ /* 0x004fe20007810000 */
[C---:B------:R-:W-:Y:S01]  /*7470*/  FMUL.FTZ R199, R164.reuse, UR23 ;  /* 0x00000017a4c77c20 */ /* 0x040fe20008410000 */
[----:B------:R-:W-:Y:S01]  /*7480*/  FSETP.NEU.FTZ.AND P2, PT, R164, -INF , PT ;  /* 0xff800000a400780b */ /* 0x000fe20003f5d000 */
[----:B------:R-:W-:Y:S02]  /*7490*/  LDSM.16.MT88.4 R120, [R224+0x14000] ;  /* 0x01400000e078783b */ /* 0x000fe40000004200 */
[----:B------:R-:W-:Y:S01]  /*74a0*/  FMUL.FTZ R192, R3, UR23 ;  /* 0x0000001703c07c20 */ /* 0x000fe20008410000 */
[----:B------:R-:W-:Y:S01]  /*74b0*/  FSEL R199, R199, RZ, P2 ;  /* 0x000000ffc7c77208 */ /* 0x000fe20001000000 */
[----:B------:R-:W-:Y:S01]  /*74c0*/  LDSM.16.MT88.4 R128, [R228+0x16000] ;  /* 0x01600000e480783b */ /* 0x000fe20000004200 */
[----:B------:R-:W-:-:S03]  /*74d0*/  FSETP.NEU.FTZ.AND P2, PT, R3, -INF , PT ;  /* 0xff8000000300780b */ /* 0x000fc60003f5d000 */
[--C-:B------:R-:W-:Y:S01]  /*74e0*/  FFMA.FTZ R185, R24, UR23, -R199.reuse ;  /* 0x0000001718b97c23 */ /* 0x100fe200080108c7 */
[----:B------:R-:W-:Y:S01]  /*74f0*/  FSEL R192, R192, RZ, P2 ;  /* 0x000000ffc0c07208 */ /* 0x000fe20001000000 */
[--C-:B------:R-:W-:Y:S01]  /*7500*/  FFMA.FTZ R182, R12, UR23, -R199.reuse ;  /* 0x000000170cb67c23 */ /* 0x100fe200080108c7 */
[--C-:B------:R-:W-:Y:S01]  /*7510*/  FFMA.FTZ R183, R22, UR23, -R199.reuse ;  /* 0x0000001716b77c23 */ /* 0x100fe200080108c7 */
[--C-:B------:R-:W-:Y:S01]  /*7520*/  FFMA.FTZ R178, R14, UR23, -R199.reuse ;  /* 0x000000170eb27c23 */ /* 0x100fe200080108c7 */
[----:B------:R-:W-:Y:S01]  /*7530*/  LDSM.16.MT88.4 R136, [R226+0x16000] ;  /* 0x01600000e288783b */ /* 0x000fe20000004200 */
[--C-:B------:R-:W-:Y:S01]  /*7540*/  FFMA.FTZ R181, R25, UR23, -R192.reuse ;  /* 0x0000001719b57c23 */ /* 0x100fe200080108c0 */
[--C-:B------:R-:W-:Y:S01]  /*7550*/  FFMA.FTZ R184, R45, UR23, -R192.reuse ;  /* 0x000000172db87c23 */ /* 0x100fe200080108c0 */
[--C-:B------:R-:W-:Y:S01]  /*7560*/  FFMA.FTZ R179, R41, UR23, -R192.reuse ;  /* 0x0000001729b37c23 */ /* 0x100fe200080108c0 */
[--C-:B------:R-:W-:Y:S01]  /*7570*/  FFMA.FTZ R180, R23, UR23, -R192.reuse ;  /* 0x0000001717b47c23 */ /* 0x100fe200080108c0 */
[----:B------:R-:W1:Y:S01]  /*7580*/  LDSM.16.MT88.4 R40, [R226+0x10000] ;  /* 0x01000000e228783b */ /* 0x000e620000004200 */
[--C-:B------:R-:W-:Y:S01]  /*7590*/  FFMA.FTZ R177, R6, UR23, -R199.reuse ;  /* 0x0000001706b17c23 */ /* 0x100fe200080108c7 */
[--C-:B------:R-:W-:Y:S01]  /*75a0*/  FFMA.FTZ R174, R4, UR23, -R199.reuse ;  /* 0x0000001704ae7c23 */ /* 0x100fe200080108c7 */
[----:B------:R-:W-:Y:S01]  /*75b0*/  MUFU.EX2 R185, R185 ;  /* 0x000000b900b97308 */ /* 0x000fe20000000800 */
[----:B------:R-:W2:Y:S01]  /*75c0*/  LDSM.16.MT88.4 R144, [R225+0x16000] ;  /* 0x01600000e190783b */ /* 0x000ea20000004200 */
[--C-:B------:R-:W-:Y:S01]  /*75d0*/  FFMA.FTZ R176, R10, UR23, -R199.reuse ;  /* 0x000000170ab07c23 */ /* 0x100fe200080108c7 */
[--C-:B------:R-:W-:Y:S01]  /*75e0*/  FFMA.FTZ R169, R8, UR23, -R199.reuse ;  /* 0x0000001708a97c23 */ /* 0x100fe200080108c7 */
[--C-:B------:R-:W-:Y:S01]  /*75f0*/  FFMA.FTZ R175, R13, UR23, -R192.reuse ;  /* 0x000000170daf7c23 */ /* 0x100fe200080108c0 */
[----:B------:R-:W3:Y:S01]  /*7600*/  LDSM.16.MT88.4 R4, [R224+0x16000] ;  /* 0x01600000e004783b */ /* 0x000ee20000004200 */
[--C-:B------:R-:W-:Y:S01]  /*7610*/  FFMA.FTZ R172, R15, UR23, -R192.reuse ;  /* 0x000000170fac7c23 */ /* 0x100fe200080108c0 */
[--C-:B------:R-:W-:Y:S01]  /*7620*/  FFMA.FTZ R173, R11, UR23, -R192.reuse ;  /* 0x000000170bad7c23 */ /* 0x100fe200080108c0 */
[----:B------:R-:W4:Y:S01]  /*7630*/  MUFU.EX2 R182, R182 ;  /* 0x000000b600b67308 */ /* 0x000f220000000800 */
[----:B------:R-:W5:Y:S01]  /*7640*/  LDSM.16.MT88.4 R16, [R224+0x10800] ;  /* 0x01080000e010783b */ /* 0x000f620000004200 */
[--C-:B------:R-:W-:Y:S01]  /*7650*/  FFMA.FTZ R0, R9, UR23, -R192.reuse ;  /* 0x0000001709007c23 */ /* 0x100fe200080108c0 */
[--C-:B------:R-:W-:Y:S01]  /*7660*/  FFMA.FTZ R187, R194, UR23, -R199.reuse ;  /* 0x00000017c2bb7c23 */ /* 0x100fe200080108c7 */
[--C-:B------:R-:W-:Y:S01]  /*7670*/  FFMA.FTZ R189, R190, UR23, -R199.reuse ;  /* 0x00000017bebd7c23 */ /* 0x100fe200080108c7 */
[----:B------:R-:W5:Y:S01]  /*7680*/  LDSM.16.MT88.4 R12, [R228+0x12800] ;  /* 0x01280000e40c783b */ /* 0x000f620000004200 */
[--C-:B------:R-:W-:Y:S01]  /*7690*/  FFMA.FTZ R186, R186, UR23, -R199.reuse ;  /* 0x00000017baba7c23 */ /* 0x100fe200080108c7 */
[--C-:B------:R-:W-:Y:S01]  /*76a0*/  FFMA.FTZ R188, R188, UR23, -R199.reuse ;  /* 0x00000017bcbc7c23 */ /* 0x100fe200080108c7 */
[----:B------:R-:W-:Y:S01]  /*76b0*/  MUFU.EX2 R183, R183 ;  /* 0x000000b700b77308 */ /* 0x000fe20000000800 */
[----:B------:R-:W5:Y:S01]  /*76c0*/  LDSM.16.MT88.4 R8, [R226+0x12800] ;  /* 0x01280000e208783b */ /* 0x000f620000004200 */
[--C-:B------:R-:W-:Y:S01]  /*76d0*/  FFMA.FTZ R190, R203, UR23, -R192.reuse ;  /* 0x00000017cbbe7c23 */ /* 0x100fe200080108c0 */
[--C-:B------:R-:W-:Y:S01]  /*76e0*/  FFMA.FTZ R193, R193, UR23, -R192.reuse ;  /* 0x00000017c1c17c23 */ /* 0x100fe200080108c0 */
[--C-:B------:R-:W-:Y:S01]  /*76f0*/  FFMA.FTZ R194, R201, UR23, -R192.reuse ;  /* 0x00000017c9c27c23 */ /* 0x100fe200080108c0 */
[----:B------:R-:W5:Y:S01]  /*7700*/  LDSM.16.MT88.4 R20, [R228+0x10800] ;  /* 0x01080000e414783b */ /* 0x000f620000004200 */
[--C-:B------:R-:W-:Y:S01]  /*7710*/  FFMA.FTZ R197, R197, UR23, -R192.reuse ;  /* 0x00000017c5c57c23 */ /* 0x100fe200080108c0 */
[--C-:B------:R-:W-:Y:S01]  /*7720*/  FFMA.FTZ R201, R196, UR23, -R199.reuse ;  /* 0x00000017c4c97c23 */ /* 0x100fe200080108c7 */
[----:B------:R-:W1:Y:S01]  /*7730*/  MUFU.EX2 R178, R178 ;  /* 0x000000b200b27308 */ /* 0x000e620000000800 */
[----:B----4-:R-:W-:Y:S01]  /*7740*/  F2FP.F16.F32.PACK_AB R148, R182, R185 ;  /* 0x000000b9b694723e */ /* 0x010fe200000000ff */
[----:B------:R-:W-:Y:S01]  /*7750*/  LDSM.16.MT88.4 R28, [R226+0x10800] ;  /* 0x01080000e21c783b */ /* 0x000fe20000004200 */
[--C-:B------:R-:W-:Y:S01]  /*7760*/  FFMA.FTZ R198, R198, UR23, -R199.reuse ;  /* 0x00000017c6c67c23 */ /* 0x100fe200080108c7 */
[--C-:B------:R-:W-:Y:S01]  /*7770*/  FFMA.FTZ R196, R34, UR23, -R199.reuse ;  /* 0x0000001722c47c23 */ /* 0x100fe200080108c7 */
[----:B------:R-:W-:Y:S01]  /*7780*/  FFMA.FTZ R249, R32, UR23, -R199 ;  /* 0x0000001720f97c23 */ /* 0x000fe200080108c7 */
[----:B------:R-:W-:Y:S01]  /*7790*/  LDSM.16.MT88.4 R24, [R225+0x10800] ;  /* 0x01080000e118783b */ /* 0x000fe20000004200 */
[--C-:B------:R-:W-:Y:S01]  /*77a0*/  FFMA.FTZ R199, R35, UR23, -R192.reuse ;  /* 0x0000001723c77c23 */ /* 0x100fe200080108c0 */
[----:B------:R-:W-:Y:S01]  /*77b0*/  MUFU.EX2 R181, R181 ;  /* 0x000000b500b57308 */ /* 0x000fe20000000800 */
[--C-:B------:R-:W-:Y:S01]  /*77c0*/  FFMA.FTZ R200, R33, UR23, -R192.reuse ;  /* 0x0000001721c87c23 */ /* 0x100fe200080108c0 */
[--C-:B------:R-:W-:Y:S01]  /*77d0*/  FFMA.FTZ R195, R195, UR23, -R192.reuse ;  /* 0x00000017c3c37c23 */ /* 0x100fe200080108c0 */
[----:B------:R-:W-:Y:S01]  /*77e0*/  FFMA.FTZ R192, R191, UR23, -R192 ;  /* 0x00000017bfc07c23 */ /* 0x000fe200080108c0 */
[----:B------:R-:W-:Y:S01]  /*77f0*/  LDSM.16.MT88.4 R32, [R228+0x11800] ;  /* 0x01180000e420783b */ /* 0x000fe20000004200 */
[----:B------:R-:W-:Y:S01]  /*7800*/  FADD.FTZ R182, R185, R182 ;  /* 0x000000b6b9b67221 */ /* 0x000fe20000010000 */
[----:B------:R-:W-:-:S02]  /*7810*/  LEA R244, P2, R165, UR16, 0x1 ;  /* 0x00000010a5f47c11 */ /* 0x000fc4000f8408ff */
[----:B------:R-:W4:Y:S01]  /*7820*/  MUFU.EX2 R184, R184 ;  /* 0x000000b800b87308 */ /* 0x000f220000000800 */
[----:B-1----:R-:W-:Y:S01]  /*7830*/  F2FP.F16.F32.PACK_AB R150, R178, R183 ;  /* 0x000000b7b296723e */ /* 0x002fe200000000ff */
[----:B------:R-:W-:Y:S01]  /*7840*/  FADD.FTZ R183, R183, R182 ;  /* 0x000000b6b7b77221 */ /* 0x000fe20000010000 */
[----:B------:R-:W-:-:S03]  /*7850*/  LEA.HI.X R245, R165, UR17, R166, 0x1, P2 ;  /* 0x00000011a5f57c11 */ /* 0x000fc600090f0ca6 */
        /* <DEDUP_REMOVED lines=36> */
[----:B------:R-:W5:Y:S01]  /*7aa0*/  MUFU.EX2 R193, R193 ;  /* 0x000000c100c17308 */ /* 0x000f620000000800 */
[C---:B------:R-:W-:Y:S06]  /*7ab0*/  HMMA.16816.F32 R124, R148.reuse, R128, RZ ;  /* 0x00000080947c723c */ /* 0x040fec00000018ff */
        /* <DEDUP_REMOVED lines=24> */
[C---:B---3--:R-:W-:Y:S06]  /*7c40*/  HMMA.16816.F32 R152, R148.reuse, R4, RZ ;  /* 0x000000049498723c */ /* 0x048fec00000018ff */
[----:B------:R-:W-:Y:S01]  /*7c50*/  HMMA.16816.F32 R148, R148, R6, RZ ;  /* 0x000000069494723c */ /* 0x000fe200000018ff */
[----:B----4-:R-:W-:-:S02]  /*7c60*/  F2FP.F16.F32.PACK_AB R4, R176, R177 ;  /* 0x000000b1b004723e */ /* 0x010fc400000000ff */
[----:B-1----:R-:W-:Y:S01]  /*7c70*/  F2FP.F16.F32.PACK_AB R5, R172, R175 ;  /* 0x000000afac05723e */ /* 0x002fe200000000ff */
[----:B------:R-:W-:-:S03]  /*7c80*/  FADD.FTZ R175, R175, R180 ;  /* 0x000000b4afaf7221 */ /* 0x000fc60000010000 */
[----:B------:R-:W-:Y:S01]  /*7c90*/  F2FP.F16.F32.PACK_AB R6, R169, R174 ;  /* 0x000000aea906723e */ /* 0x000fe200000000ff */
[----:B------:R-:W-:Y:S01]  /*7ca0*/  FADD.FTZ R172, R172, R175 ;  /* 0x000000afacac7221 */ /* 0x000fe20000010000 */
[----:B-----5:R-:W-:-:S03]  /*7cb0*/  F2FP.F16.F32.PACK_AB R7, R0, R173 ;  /* 0x000000ad0007723e */ /* 0x020fc600000000ff */
[----:B------:R-:W-:-:S04]  /*7cc0*/  FADD.FTZ R173, R173, R172 ;  /* 0x000000acadad7221 */ /* 0x000fc80000010000 */
[----:B------:R-:W-:Y:S01]  /*7cd0*/  HMMA.16816.F32 R52, R4, R16, R52 ;  /* 0x000000100434723c */ /* 0x000fe20000001834 */
[----:B------:R-:W-:-:S05]  /*7ce0*/  FADD.FTZ R173, R0, R173 ;  /* 0x000000ad00ad7221 */ /* 0x000fca0000010000 */
        /* <DEDUP_REMOVED lines=40> */
[----:B------:R-:W-:Y:S05]  /*7f70*/  LDSM.16.MT88.4 R28, [R226+0x11000] ;  /* 0x01100000e21c783b */ /* 0x000fea0000004200 */
[C---:B------:R-:W-:Y:S06]  /*7f80*/  HMMA.16816.F32 R100, R4.reuse, R24, R100 ;  /* 0x000000180464723c */ /* 0x040fec0000001864 */
[C---:B------:R-:W-:Y:S01]  /*7f90*/  HMMA.16816.F32 R104, R4.reuse, R26, R104 ;  /* 0x0000001a0468723c */ /* 0x040fe20000001868 */
[----:B------:R-:W-:Y:S05]  /*7fa0*/  LDSM.16.MT88.4 R24, [R224+0x11000] ;  /* 0x01100000e018783b */ /* 0x000fea0000004200 */
[C---:B-----5:R-:W-:Y:S06]  /*7fb0*/  HMMA.16816.F32 R124, R4.reuse, R20, R124 ;  /* 0x00000014047c723c */ /* 0x060fec000000187c */
[----:B------:R-:W-:Y:S01]  /*7fc0*/  HMMA.16816.F32 R128, R4, R22, R128 ;  /* 0x000000160480723c */ /* 0x000fe20000001880 */
[----:B------:R-:W2:Y:S06]  /*7fd0*/  LDSM.16.MT88.4 R20, [R228+0x11000] ;  /* 0x01100000e414783b */ /* 0x000eac0000004200 */
[----:B------:R-:W-:-:S02]  /*7fe0*/  F2FP.F16.F32.PACK_AB R4, R187, R186 ;  /* 0x000000babb04723e */ /* 0x000fc400000000ff */
[----:B------:R-:W-:Y:S01]  /*7ff0*/  F2FP.F16.F32.PACK_AB R5, R193, R190 ;  /* 0x000000bec105723e */ /* 0x000fe200000000ff */
[----:B------:R-:W-:Y:S01]  /*8000*/  FADD.FTZ R190, R190, R173 ;  /* 0x000000adbebe7221 */ /* 0x000fe20000010000 */
[----:B------:R-:W-:Y:S02]  /*8010*/  F2FP.F16.F32.PACK_AB R6, R189, R188 ;  /* 0x000000bcbd06723e */ /* 0x000fe400000000ff */
[----:B------:R-:W-:Y:S01]  /*8020*/  F2FP.F16.F32.PACK_AB R7, R197, R194 ;  /* 0x000000c2c507723e */ /* 0x000fe200000000ff */
[----:B------:R-:W-:-:S04]  /*8030*/  FADD.FTZ R193, R193, R190 ;  /* 0x000000bec1c17221 */ /* 0x000fc80000010000 */
[----:B------:R-:W-:Y:S02]  /*8040*/  FADD.FTZ R194, R194, R193 ;  /* 0x000000c1c2c27221 */ /* 0x000fe40000010000 */
[----:B-1----:R-:W-:Y:S02]  /*8050*/  HMMA.16816.F32 R44, R4, R16, R44 ;  /* 0x00000010042c723c */ /* 0x002fe4000000182c */
[----:B------:R-:W-:-:S04]  /*8060*/  FADD.FTZ R194, R197, R194 ;  /* 0x000000c2c5c27221 */ /* 0x000fc80000010000 */
        /* <DEDUP_REMOVED lines=44> */
[C---:B--2---:R-:W-:Y:S06]  /*8330*/  HMMA.16816.F32 R124, R4.reuse, R20, R124 ;  /* 0x00000014047c723c */ /* 0x044fec000000187c */
[----:B------:R-:W-:Y:S01]  /*8340*/  HMMA.16816.F32 R128, R4, R22, R128 ;  /* 0x000000160480723c */ /* 0x000fe20000001880 */
[----:B------:R-:W-:Y:S06]  /*8350*/  LDSM.16.MT88.4 R20, [R228+0x13800] ;  /* 0x01380000e414783b */ /* 0x000fec0000004200 */
        /* <DEDUP_REMOVED lines=21> */
[----:B------:R-:W-:Y:S01]  /*84b0*/  HMMA.16816.F32 R36, R4, R28, R36 ;  /* 0x0000001c0424723c */ /* 0x000fe20000001824 */
[----:B------:R-:W-:-:S04]  /*84c0*/  FADD.FTZ R17, R177, R178 ;  /* 0x000000b2b1117221 */ /* 0x000fc80000010000 */
[----:B------:R-:W-:Y:S01]  /*84d0*/  FADD.FTZ R17, R176, R17 ;  /* 0x00000011b0117221 */ /* 0x000fe20000010000 */
[----:B------:R-:W-:Y:S01]  /*84e0*/  HMMA.16816.F32 R40, R4, R30, R40 ;  /* 0x0000001e0428723c */ /* 0x000fe20000001828 */
[----:B------:R-:W1:Y:S02]  /*84f0*/  LDSM.16.MT88.4 R28, [R226+0x15800] ;  /* 0x01580000e21c783b */ /* 0x000e640000004200 */
[----:B------:R-:W-:-:S03]  /*8500*/  FADD.FTZ R174, R174, R17 ;  /* 0x00000011aeae7221 */ /* 0x000fc60000010000 */
[----:B------:R-:W-:Y:S01]  /*8510*/  HMMA.16816.F32 R44, R4, R24, R44 ;  /* 0x00000018042c723c */ /* 0x000fe2000000182c */
[----:B------:R-:W-:-:S04]  /*8520*/  FADD.FTZ R169, R169, R174 ;  /* 0x000000aea9a97221 */ /* 0x000fc80000010000 */
[----:B------:R-:W-:Y:S01]  /*8530*/  FADD.FTZ R186, R186, R169 ;  /* 0x000000a9baba7221 */ /* 0x000fe20000010000 */
[----:B------:R-:W-:Y:S01]  /*8540*/  HMMA.16816.F32 R48, R4, R26, R48 ;  /* 0x0000001a0430723c */ /* 0x000fe20000001830 */
[----:B------:R-:W5:Y:S02]  /*8550*/  LDSM.16.MT88.4 R24, [R225+0x15800] ;  /* 0x01580000e118783b */ /* 0x000f640000004200 */
[----:B------:R-:W-:-:S03]  /*8560*/  FADD.FTZ R187, R187, R186 ;  /* 0x000000babbbb7221 */ /* 0x000fc60000010000 */
[----:B------:R-:W-:Y:S01]  /*8570*/  HMMA.16816.F32 R60, R4, R20, R60 ;  /* 0x00000014043c723c */ /* 0x000fe2000000183c */
[----:B------:R-:W-:-:S04]  /*8580*/  FADD.FTZ R188, R188, R187 ;  /* 0x000000bbbcbc7221 */ /* 0x000fc80000010000 */
[----:B------:R-:W-:Y:S01]  /*8590*/  FADD.FTZ R189, R189, R188 ;  /* 0x000000bcbdbd7221 */ /* 0x000fe20000010000 */
[----:B------:R-:W-:Y:S01]  /*85a0*/  HMMA.16816.F32 R64, R4, R22, R64 ;  /* 0x000000160440723c */ /* 0x000fe20000001840 */
[----:B------:R-:W5:Y:S02]  /*85b0*/  LDSM.16.MT88.4 R20, [R228+0x17800] ;  /* 0x01780000e414783b */ /* 0x000f640000004200 */
[----:B------:R-:W-:-:S03]  /*85c0*/  FADD.FTZ R198, R198, R189 ;  /* 0x000000bdc6c67221 */ /* 0x000fc60000010000 */
[----:B--2---:R-:W-:Y:S01]  /*85d0*/  HMMA.16816.F32 R92, R4, R12, R92 ;  /* 0x0000000c045c723c */ /* 0x004fe2000000185c */
[----:B------:R-:W-:-:S04]  /*85e0*/  FADD.FTZ R201, R201, R198 ;  /* 0x000000c6c9c97221 */ /* 0x000fc80000010000 */
[----:B------:R-:W-:Y:S01]  /*85f0*/  FADD.FTZ R196, R196, R201 ;  /* 0x000000c9c4c47221 */ /* 0x000fe20000010000 */
[----:B------:R-:W-:Y:S01]  /*8600*/  HMMA.16816.F32 R96, R4, R14, R96 ;  /* 0x0000000e0460723c */ /* 0x000fe20000001860 */
[----:B------:R-:W2:Y:S02]  /*8610*/  LDSM.16.MT88.4 R12, [R225+0x17800] ;  /* 0x01780000e10c783b */ /* 0x000ea40000004200 */
[----:B------:R-:W-:-:S03]  /*8620*/  FADD.FTZ R249, R249, R196 ;  /* 0x000000c4f9f97221 */ /* 0x000fc60000010000 */
[C---:B---3--:R-:W-:Y:S06]  /*8630*/  HMMA.16816.F32 R116, R4.reuse, R8, R116 ;  /* 0x000000080474723c */ /* 0x048fec0000001874 */
[C---:B------:R-:W-:Y:S01]  /*8640*/  HMMA.16816.F32 R120, R4.reuse, R10, R120 ;  /* 0x0000000a0478723c */ /* 0x040fe20000001878 */
[----:B------:R-:W3:Y:S05]  /*8650*/  LDSM.16.MT88.4 R8, [R224+0x17800] ;  /* 0x01780000e008783b */ /* 0x000eea0000004200 */
[C---:B----4-:R-:W-:Y:S06]  /*8660*/  HMMA.16816.F32 R84, R4.reuse, R32, R84 ;  /* 0x000000200454723c */ /* 0x050fec0000001854 */
[C---:B------:R-:W-:Y:S06]  /*8670*/  HMMA.16816.F32 R88, R4.reuse, R34, R88 ;  /* 0x000000220458723c */ /* 0x040fec0000001858 */
[C---:B-1----:R-:W-:Y:S06]  /*8680*/  HMMA.16816.F32 R100, R4.reuse, R28, R100 ;  /* 0x0000001c0464723c */ /* 0x042fec0000001864 */
[C---:B------:R-:W-:Y:S06]  /*8690*/  HMMA.16816.F32 R104, R4.reuse, R30, R104 ;  /* 0x0000001e0468723c */ /* 0x040fec0000001868 */
[C---:B-----5:R-:W-:Y:S06]  /*86a0*/  HMMA.16816.F32 R108, R4.reuse, R24, R108 ;  /* 0x00000018046c723c */ /* 0x060fec000000186c */
[C---:B------:R-:W-:Y:S06]  /*86b0*/  HMMA.16816.F32 R112, R4.reuse, R26, R112 ;  /* 0x0000001a0470723c */ /* 0x040fec0000001870 */
        /* <DEDUP_REMOVED lines=66> */
[----:B------:R-:W-:Y:S01]  /*8ae0*/  IMAD.U32 R8, RZ, RZ, UR32 ;  /* 0x00000020ff087e24 */ /* 0x000fe2000f8e00ff */
[----:B------:R-:W-:Y:S02]  /*8af0*/  UIADD3 UR4, UR37, -UR4, URZ ;  /* 0x8000000425047290 */ /* 0x000fe4000fffe03f */
[----:B------:R1:W2:Y:S01]  /*8b00*/  LDG.E R5, desc[UR24][R4.64] ;  /* 0x0000001804057981 */ /* 0x0002a2000c1e1900 */
[----:B------:R-:W-:-:S03]  /*8b10*/  ULDC.64 UR20, c[0x0][0x238] ;  /* 0x00008e0000147ab9 */ /* 0x000fc60000000a00 */
[----:B------:R-:W2:Y:S01]  /*8b20*/  LDG.E R0, desc[UR24][R8.64] ;  /* 0x0000001808007981 */ /* 0x000ea2000c1e1900 */
[----:B------:R-:W-:-:S04]  /*8b30*/  UIMAD UR14, UR4, UR14, -0x40 ;  /* 0xffffffc0040e74a4 */ /* 0x000fc8000f8e020e */
[----:B------:R-:W-:Y:S02]  /*8b40*/  USHF.R.S32.HI UR4, URZ, 0x1f, UR14 ;  /* 0x0000001f3f047899 */ /* 0x000fe4000801140e */
[----:B------:R-:W-:Y:S02]  /*8b50*/  UIMAD.WIDE.U32 UR32, UR14, UR8, URZ ;  /* 0x000000080e2072a5 */ /* 0x000fe4000f8e003f */
[----:B------:R-:W-:-:S04]  /*8b60*/  UIMAD UR4, UR4, UR8, URZ ;  /* 0x00000008040472a4 */ /* 0x000fc8000f8e023f */
[----:B------:R-:W-:-:S04]  /*8b70*/  UIMAD UR4, UR14, UR9, UR4 ;  /* 0x000000090e0472a4 */ /* 0x000fc8000f8e0204 */
        /* <DEDUP_REMOVED lines=12> */
.L_x_2501:
[----:B------:R-:W-:-:S04]  /*8c40*/  ULEA UR4, -UR8, URZ, 0x6 ;  /* 0x0000003f08047291 */ /* 0x000fc8000f8e313f */
[----:B------:R-:W-:Y:S02]  /*8c50*/  USHF.R.S32.HI UR9, URZ, 0x1f, UR4 ;  /* 0x0000001f3f097899 */ /* 0x000fe40008011404 */
[----:B------:R-:W-:-:S04]  /*8c60*/  MOV R9, UR4 ;  /* 0x0000000400097c02 */ /* 0x000fc80008000f00 */
[----:B------:R-:W-:-:S07]  /*8c70*/  MOV R7, UR9 ;  /* 0x0000000900077c02 */ /* 0x000fce0008000f00 */
.L_x_2502:
        /* <DEDUP_REMOVED lines=98> */
[----:B------:R-:W-:Y:S01]  /*92a0*/  @!P6 LDGSTS.E.BYPASS.LTC128B.128 [R238+0x11000], desc[UR24][R20.64] ;  /* 0x1100000014eeefae */ /* 0x000fe2000b901d58 */
[----:B------:R-:W-:Y:S01]  /*92b0*/  @!P3 LEA.HI.X R33, R0, UR27, R5, 0x1, P1 ;  /* 0x0000001b0021bc11 */ /* 0x000fe200088f0c05 */
[----:B------:R-:W-:Y:S01]  /*92c0*/  IMAD.MOV.U32 R250, RZ, RZ, R200 ;  /* 0x000000fffffa7224 */ /* 0x000fe200078e00c8 */
[CC--:B------:R-:W-:Y:S01]  /*92d0*/  @!P5 IADD3 R0, P1, R9.reuse, R170.reuse, RZ ;  /* 0x000000aa0900d210 */ /* 0x0c0fe20007f3e0ff */
[----:B------:R-:W-:Y:S01]  /*92e0*/  @P5 STS.128 [R238+0x13000], RZ ;  /* 0x013000ffee005388 */ /* 0x000fe20000000c00 */
[C---:B------:R-:W-:Y:S01]  /*92f0*/  @!P6 LEA.HI.X R173, R9.reuse, R251, R7, 0x1, P2 ;  /* 0x000000fb09ade211 */ /* 0x040fe200010f0c07 */
[----:B------:R-:W-:Y:S01]  /*9300*/  IMAD.MOV.U32 R251, RZ, RZ, R201 ;  /* 0x000000fffffb7224 */ /* 0x000fe200078e00c9 */
[-C--:B------:R-:W-:Y:S01]  /*9310*/  @!P4 IADD3 R4, P2, R9, R170.reuse, RZ ;  /* 0x000000aa0904c210 */ /* 0x080fe20007f5e0ff */
[--C-:B------:R-:W-:Y:S01]  /*9320*/  @!P5 IMAD.X R5, R7, 0x1, R168.reuse, P1 ;  /* 0x000000010705d824 */ /* 0x100fe200008e06a8 */
[----:B------:R-:W-:Y:S01]  /*9330*/  @!P3 IADD3 R9, P1, R9, R170, RZ ;  /* 0x000000aa0909b210 */ /* 0x000fe20007f3e0ff */
[----:B------:R-:W-:Y:S01]  /*9340*/  @!PT LDS RZ, [RZ] ;  /* 0x00000000fffff984 */ /* 0x000fe20000000800 */
[----:B------:R-:W-:Y:S01]  /*9350*/  @!PT LDS RZ, [RZ] ;  /* 0x00000000fffff984 */ /* 0x000fe20000000800 */
[----:B------:R-:W-:Y:S01]  /*9360*/  @!PT LDS RZ, [RZ] ;  /* 0x00000000fffff984 */ /* 0x000fe20000000800 */
[----:B------:R-:W-:Y:S02]  /*9370*/  @!P5 LDGSTS.E.BYPASS.LTC128B.128 [R238+0x13000], desc[UR24][R10.64+0x80] ;  /* 0x130000800aeedfae */ /* 0x000fe4000b901d58 */
[C-C-:B------:R-:W-:Y:S01]  /*9380*/  @!P4 IMAD.X R29, R7.reuse, 0x1, R168.reuse, P2 ;  /* 0x00000001071dc824 */ /* 0x140fe200010e06a8 */
[----:B------:R-:W-:Y:S01]  /*9390*/  @!P5 LEA R170, P2, R0, UR26, 0x1 ;  /* 0x0000001a00aadc11 */ /* 0x000fe2000f8408ff */
[----:B------:R-:W-:Y:S01]  /*93a0*/  @P4 STS.128 [R238+0x15000], RZ ;  /* 0x015000ffee004388 */ /* 0x000fe20000000c00 */
[----:B------:R-:W-:Y:S01]  /*93b0*/  @!P3 IMAD.X R168, R7, 0x1, R168, P1 ;  /* 0x0000000107a8b824 */ /* 0x000fe200008e06a8 */
[----:B------:R-:W-:-:S02]  /*93c0*/  @!P3 LEA R28, P1, R9, UR26, 0x1 ;  /* 0x0000001a091cbc11 */ /* 0x000fc4000f8208ff */
[----:B------:R-:W-:Y:S01]  /*93d0*/  @!P5 LEA.HI.X R171, R0, UR27, R5, 0x1, P2 ;  /* 0x0000001b00abdc11 */ /* 0x000fe200090f0c05 */
[----:B------:R-:W-:Y:S01]  /*93e0*/  @!PT LDS RZ, [RZ] ;  /* 0x00000000fffff984 */ /* 0x000fe20000000800 */
[----:B------:R-:W-:Y:S01]  /*93f0*/  @!PT LDS RZ, [RZ] ;  /* 0x00000000fffff984 */ /* 0x000fe20000000800 */
[----:B------:R-:W-:Y:S01]  /*9400*/  @!PT LDS RZ, [RZ] ;  /* 0x00000000fffff984 */ /* 0x000fe20000000800 */
[----:B------:R-:W-:Y:S01]  /*9410*/  @!P4 LDGSTS.E.BYPASS.LTC128B.128 [R238+0x15000], desc[UR24][R30.64+0x100] ;  /* 0x150001001eeecfae */ /* 0x000fe2000b901d58 */
[C---:B------:R-:W-:Y:S01]  /*9420*/  @!P4 LEA R174, P2, R4.reuse, UR26, 0x1 ;  /* 0x0000001a04aecc11 */ /* 0x040fe2000f8408ff */
[----:B------:R-:W-:Y:S02]  /*9430*/  IMAD.U32 R0, RZ, RZ, UR11 ;  /* 0x0000000bff007e24 */ /* 0x000fe4000f8e00ff */
[----:B------:R-:W-:Y:S01]  /*9440*/  @P3 STS.128 [R238+0x17000], RZ ;  /* 0x017000ffee003388 */ /* 0x000fe20000000c00 */
[----:B------:R-:W-:Y:S01]  /*9450*/  @!P4 LEA.HI.X R175, R4, UR27, R29, 0x1, P2 ;  /* 0x0000001b04afcc11 */ /* 0x000fe200090f0c1d */
[----:B------:R-:W-:Y:S01]  /*9460*/  IMAD R0, R0, 0x40, R239 ;  /* 0x0000004000007824 */ /* 0x000fe200078e02ef */
[----:B------:R-:W-:Y:S01]  /*9470*/  @!P3 LEA.HI.X R29, R9, UR27, R168, 0x1, P1 ;  /* 0x0000001b091dbc11 */ /* 0x000fe200088f0ca8 */
        /* <DEDUP_REMOVED lines=26> */
[----:B-1----:R-:W1:Y:S04]  /*9620*/  LDSM.16.M88.4 R32, [R233+0x8800] ;  /* 0x00880000e920783b */ /* 0x002e680000000200 */
[----:B------:R-:W3:Y:S04]  /*9630*/  LDSM.16.M88.4 R24, [R233+0x9000] ;  /* 0x00900000e918783b */ /* 0x000ee80000000200 */
[----:B------:R-:W5:Y:S04]  /*9640*/  LDSM.16.M88.4 R176, [R233+0x9800] ;  /* 0x00980000e9b0783b */ /* 0x000f680000000200 */
[----:B------:R-:W-:Y:S04]  /*9650*/  LDSM.16.M88.4 R16, [R232] ;  /* 0x00000000e810783b */ /* 0x000fe80000000200 */
[----:B------:R-:W5:Y:S04]  /*9660*/  LDSM.16.M88.4 R12, [R231] ;  /* 0x00000000e70c783b */ /* 0x000f680000000200 */
[----:B------:R-:W5:Y:S04]  /*9670*/  LDSM.16.M88.4 R20, [R223] ;  /* 0x00000000df14783b */ /* 0x000f680000000200 */
[----:B------:R-:W5:Y:S04]  /*9680*/  LDSM.16.M88.4 R180, [R222] ;  /* 0x00000000deb4783b */ /* 0x000f680000000200 */
[----:B--2---:R-:W2:Y:S04]  /*9690*/  LDSM.16.M88.4 R172, [R221] ;  /* 0x00000000ddac783b */ /* 0x004ea80000000200 */
[----:B------:R-:W-:Y:S01]  /*96a0*/  LDSM.16.M88.4 R196, [R227+0x8000] ;  /* 0x00800000e3c4783b */ /* 0x000fe20000000200 */
[C---:B----4-:R-:W-:Y:S03]  /*96b0*/  HMMA.16816.F32 R8, R184.reuse, R4, RZ ;  /* 0x00000004b808723c */ /* 0x050fe600000018ff */
[----:B------:R-:W-:Y:S04]  /*96c0*/  LDSM.16.M88.4 R192, [R227+0x9800] ;  /* 0x00980000e3c0783b */ /* 0x000fe80000000200 */
[----:B------:R-:W0:Y:S01]  /*96d0*/  LDGDEPBAR ;  /* 0x00000000000079af */ /* 0x000e220000000000 */
[C---:B-1----:R-:W-:Y:S06]  /*96e0*/  HMMA.16816.F32 R168, R184.reuse, R32, RZ ;  /* 0x00000020b8a8723c */ /* 0x042fec00000018ff */
[C---:B------:R-:W-:Y:S06]  /*96f0*/  HMMA.16816.F32 R4, R184.reuse, R6, RZ ;  /* 0x00000006b804723c */ /* 0x040fec00000018ff */
[C---:B------:R-:W-:Y:S06]  /*9700*/  HMMA.16816.F32 R32, R184.reuse, R34, RZ ;  /* 0x00000022b820723c */ /* 0x040fec00000018ff */
[C---:B---3--:R-:W-:Y:S06]  /*9710*/  HMMA.16816.F32 R28, R184.reuse, R24, RZ ;  /* 0x00000018b81c723c */ /* 0x048fec00000018ff */
[C---:B------:R-:W-:Y:S06]  /*9720*/  HMMA.16816.F32 R24, R184.reuse, R26, RZ ;  /* 0x0000001ab818723c */ /* 0x040fec00000018ff */
[C---:B-----5:R-:W-:Y:S06]  /*9730*/  HMMA.16816.F32 R188, R184.reuse, R176, RZ ;  /* 0x000000b0b8bc723c */ /* 0x060fec00000018ff */
[----:B------:R-:W-:Y:S01]  /*9740*/  HMMA.16816.F32 R184, R184, R178, RZ ;  /* 0x000000b2b8b8723c */ /* 0x000fe200000018ff */
[----:B------:R-:W-:Y:S05]  /*9750*/  LDSM.16.M88.4 R176, [R227+0x8800] ;  /* 0x00880000e3b0783b */ /* 0x000fea0000000200 */
[C---:B------:R-:W-:Y:S06]  /*9760*/  HMMA.16816.F32 R8, R16.reuse, R12, R8 ;  /* 0x0000000c1008723c */ /* 0x040fec0000001808 */
[C---:B------:R-:W-:Y:S01]  /*9770*/  HMMA.16816.F32 R4, R16.reuse, R14, R4 ;  /* 0x0000000e1004723c */ /* 0x040fe20000001804 */
[----:B------:R-:W1:Y:S05]  /*9780*/  LDSM.16.M88.4 R12, [R230] ;  /* 0x00000000e60c783b */ /* 0x000e6a0000000200 */
[C---:B------:R-:W-:Y:S06]  /*9790*/  HMMA.16816.F32 R168, R16.reuse, R20, R168 ;  /* 0x0000001410a8723c */ /* 0x040fec00000018a8 */
[C---:B------:R-:W-:Y:S01]  /*97a0*/  HMMA.16816.F32 R32, R16.reuse, R22, R32 ;  /* 0x000000161020723c */ /* 0x040fe20000001820 */
[----:B------:R-:W3:Y:S05]  /*97b0*/  LDSM.16.M88.4 R20, [R227+0x9000] ;  /* 0x00900000e314783b */ /* 0x000eea0000000200 */
[C---:B------:R-:W-:Y:S06]  /*97c0*/  HMMA.16816.F32 R28, R16.reuse, R180, R28 ;  /* 0x000000b4101c723c */ /* 0x040fec000000181c */
[C---:B------:R-:W-:Y:S01]  /*97d0*/  HMMA.16816.F32 R24, R16.reuse, R182, R24 ;  /* 0x000000b61018723c */ /* 0x040fe20000001818 */
[----:B------:R-:W-:Y:S05]  /*97e0*/  LDSM.16.M88.4 R180, [R220] ;  /* 0x00000000dcb4783b */ /* 0x000fea0000000200 */
[C---:B--2---:R-:W-:Y:S06]  /*97f0*/  HMMA.16816.F32 R188, R16.reuse, R172, R188 ;  /* 0x000000ac10bc723c */ /* 0x044fec00000018bc */
[----:B------:R-:W-:Y:S01]  /*9800*/  HMMA.16816.F32 R184, R16, R174, R184 ;  /* 0x000000ae10b8723c */ /* 0x000fe200000018b8 */
[----:B------:R-:W2:Y:S04]  /*9810*/  LDSM.16.M88.4 R16, [R229] ;  /* 0x00000000e510783b */ /* 0x000ea80000000200 */
[----:B------:R-:W4:Y:S01]  /*9820*/  LDSM.16.M88.4 R172, [R220+0x800] ;  /* 0x00080000dcac783b */ /* 0x000f220000000200 */
        /* <DEDUP_REMOVED lines=9> */
[C---:B------:R-:W-:Y:S06]  /*98c0*/  HMMA.16816.F32 R188, R12.reuse, R192, R188 ;  /* 0x000000c00cbc723c */ /* 0x040fec00000018bc */
[----:B------:R-:W-:Y:S01]  /*98d0*/  HMMA.16816.F32 R184, R12, R194, R184 ;  /* 0x000000c20cb8723c */ /* 0x000fe200000018b8 */
[----:B------:R-:W5:Y:S04]  /*98e0*/  LDSM.16.M88.4 R12, [R234+0x2000] ;  /* 0x00200000ea0c783b */ /* 0x000f680000000200 */
[----:B------:R-:W5:Y:S01]  /*98f0*/  LDSM.16.M88.4 R192, [R233+0xa800] ;  /* 0x00a80000e9c0783b */ /* 0x000f620000000200 */
[C---:B--2---:R-:W-:Y:S06]  /*9900*/  HMMA.16816.F32 R8, R16.reuse, R180, R8 ;  /* 0x000000b41008723c */ /* 0x044fec0000001808 */
[C---:B------:R-:W-:Y:S01]  /*9910*/  HMMA.16816.F32 R4, R16.reuse, R182, R4 ;  /* 0x000000b61004723c */ /* 0x040fe20000001804 */
[----:B------:R-:W2:Y:S05]  /*9920*/  LDSM.16.M88.4 R180, [R233+0xb000] ;  /* 0x00b00000e9b4783b */ /* 0x000eaa0000000200 */
[C---:B----4-:R-:W-:Y:S06]  /*9930*/  HMMA.16816.F32 R168, R16.reuse, R172, R168 ;  /* 0x000000ac10a8723c */ /* 0x050fec00000018a8 */
[C---:B------:R-:W-:Y:S01]  /*9940*/  HMMA.16816.F32 R32, R16.reuse, R174, R32 ;  /* 0x000000ae1020723c */ /* 0x040fe20000001820 */
[----:B------:R-:W4:Y:S05]  /*9950*/  LDSM.16.M88.4 R172, [R233+0xb800] ;  /* 0x00b80000e9ac783b */ /* 0x000f2a0000000200 */
[C---:B-1----:R-:W-:Y:S06]  /*9960*/  HMMA.16816.F32 R28, R16.reuse, R176, R28 ;  /* 0x000000b0101c723c */ /* 0x042fec000000181c */
[C---:B------:R-:W-:Y:S01]  /*9970*/  HMMA.16816.F32 R24, R16.reuse, R178, R24 ;  /* 0x000000b21018723c */ /* 0x040fe20000001818 */
[----:B------:R-:W-:Y:S05]  /*9980*/  LDSM.16.M88.4 R176, [R232+0x2000] ;  /* 0x00200000e8b0783b */ /* 0x000fea0000000200 */
[C---:B---3--:R-:W-:Y:S06]  /*9990*/  HMMA.16816.F32 R188, R16.reuse, R20, R188 ;  /* 0x0000001410bc723c */ /* 0x048fec00000018bc */
[----:B------:R-:W-:Y:S01]  /*99a0*/  HMMA.16816.F32 R184, R16, R22, R184 ;  /* 0x0000001610b8723c */ /* 0x000fe200000018b8 */
[----:B------:R-:W1:Y:S04]  /*99b0*/  LDSM.16.M88.4 R20, [R219] ;  /* 0x00000000db14783b */ /* 0x000e680000000200 */
[----:B------:R-:W3:Y:S01]  /*99c0*/  LDSM.16.M88.4 R16, [R218] ;  /* 0x00000000da10783b */ /* 0x000ee20000000200 */
[C---:B-----5:R-:W-:Y:S06]  /*99d0*/  HMMA.16816.F32 R8, R12.reuse, R196, R8 ;  /* 0x000000c40c08723c */ /* 0x060fec0000001808 */
[C---:B------:R-:W-:Y:S01]  /*99e0*/  HMMA.16816.F32 R4, R12.reuse, R198, R4 ;  /* 0x000000c60c04723c */ /* 0x040fe20000001804 */
[----:B------:R-:W5:Y:S05]  /*99f0*/  LDSM.16.M88.4 R196, [R217] ;  /* 0x00000000d9c4783b */ /* 0x000f6a0000000200 */
[C---:B------:R-:W-:Y:S06]  /*9a00*/  HMMA.16816.F32 R168, R12.reuse, R192, R168 ;  /* 0x000000c00ca8723c */ /* 0x040fec00000018a8 */
[C---:B------:R-:W-:Y:S01]  /*9a10*/  HMMA.16816.F32 R32, R12.reuse, R194, R32 ;  /* 0x000000c20c20723c */ /* 0x040fe20000001820 */
[----:B------:R-:W5:Y:S05]  /*9a20*/  LDSM.16.M88.4 R192, [R216] ;  /* 0x00000000d8c0783b */ /* 0x000f6a0000000200 */
        /* <DEDUP_REMOVED lines=13> */
[C---:B-----5:R-:W-:Y:S06]  /*9b00*/  HMMA.16816.F32 R28, R176.reuse, R196, R28 ;  /* 0x000000c4b01c723c */ /* 0x060fec000000181c */
[C---:B------:R-:W-:Y:S01]  /*9b10*/  HMMA.16816.F32 R24, R176.reuse, R198, R24 ;  /* 0x000000c6b018723c */ /* 0x040fe20000001818 */
[----:B------:R-:W-:Y:S05]  /*9b20*/  LDSM.16.M88.4 R196, [R220+0x3000] ;  /* 0x00300000dcc4783b */ /* 0x000fea0000000200 */
[C---:B------:R-:W-:Y:S06]  /*9b30*/  HMMA.16816.F32 R188, R176.reuse, R192, R188 ;  /* 0x000000c0b0bc723c */ /* 0x040fec00000018bc */
        /* <DEDUP_REMOVED lines=8> */
[----:B------:R-:W5:Y:S05]  /*9bc0*/  LDSM.16.M88.4 R180, [R220+0x3800] ;  /* 0x00380000dcb4783b */ /* 0x000f6a0000000200 */
        /* <DEDUP_REMOVED lines=26> */
[C---:B----4-:R-:W-:Y:S06]  /*9d70*/  HMMA.16816.F32 R28, R20.reuse, R192, R28 ;  /* 0x000000c0141c723c */ /* 0x050fec000000181c */
[C---:B------:R-:W-:Y:S01]  /*9d80*/  HMMA.16816.F32 R24, R20.reuse, R194, R24 ;  /* 0x000000c21418723c */ /* 0x040fe20000001818 */
[----:B------:R-:W-:Y:S05]  /*9d90*/  LDSM.16.M88.4 R192, [R227+0xc000] ;  /* 0x00c00000e3c0783b */ /* 0x000fea0000000200 */
[C---:B--2---:R-:W-:Y:S06]  /*9da0*/  HMMA.16816.F32 R188, R20.reuse, R172, R188 ;  /* 0x000000ac14bc723c */ /* 0x044fec00000018bc */
        /* <DEDUP_REMOVED lines=34> */
[----:B------:R-:W-:Y:S05]  /*9fd0*/  LDSM.16.M88.4 R196, [R232+0x6000] ;  /* 0x00600000e8c4783b */ /* 0x000fea0000000200 */
[C---:B--2---:R-:W-:Y:S06]  /*9fe0*/  HMMA.16816.F32 R188, R16.reuse, R20, R188 ;  /* 0x0000001410bc723c */ /* 0x044fec00000018bc */
[C---:B------:R-:W-:Y:S01]  /*9ff0*/  HMMA.16816.F32 R184, R16.reuse, R22, R184 ;  /* 0x0000001610b8723c */ /* 0x040fe200000018b8 */
[----:B------:R-:W2:Y:S05]  /*a000*/  LDSM.16.M88.4 R20, [R211] ;  /* 0x00000000d314783b */ /* 0x000eaa0000000200 */
[C---:B-----5:R-:W-:Y:S06]  /*a010*/  HMMA.16816.F32 R28, R16.reuse, R192, R28 ;  /* 0x000000c0101c723c */ /* 0x060fec000000181c */
[----:B------:R-:W-:Y:S01]  /*a020*/  HMMA.16816.F32 R24, R16, R194, R24 ;  /* 0x000000c21018723c */ /* 0x000fe20000001818 */
[----:B------:R-:W5:Y:S04]  /*a030*/  LDSM.16.M88.4 R192, [R233+0xf800] ;  /* 0x00f80000e9c0783b */ /* 0x000f680000000200 */
[----:B------:R-:W5:Y:S01]  /*a040*/  LDSM.16.M88.4 R16, [R210] ;  /* 0x00000000d210783b */ /* 0x000f620000000200 */
[C---:B-1----:R-:W-:Y:S06]  /*a050*/  HMMA.16816.F32 R8, R176.reuse, R180, R8 ;  /* 0x000000b4b008723c */ /* 0x042fec0000001808 */
[C---:B------:R-:W-:Y:S01]  /*a060*/  HMMA.16816.F32 R4, R176.reuse, R182, R4 ;  /* 0x000000b6b004723c */ /* 0x040fe20000001804 */
[----:B------:R-:W-:Y:S05]  /*a070*/  LDSM.16.M88.4 R180, [R230+0x6000] ;  /* 0x00600000e6b4783b */ /* 0x000fea0000000200 */
[C---:B----4-:R-:W-:Y:S06]  /*a080*/  HMMA.16816.F32 R168, R176.reuse, R172, R168 ;  /* 0x000000acb0a8723c */ /* 0x050fec00000018a8 */
[C---:B------:R-:W-:Y:S01]  /*a090*/  HMMA.16816.F32 R32, R176.reuse, R174, R32 ;  /* 0x000000aeb020723c */ /* 0x040fe20000001820 */
[----:B------:R-:W1:Y:S05]  /*a0a0*/  LDSM.16.M88.4 R172, [R227+0xe000] ;  /* 0x00e00000e3ac783b */ /* 0x000e6a0000000200 */
[C---:B---3--:R-:W-:Y:S06]  /*a0b0*/  HMMA.16816.F32 R28, R176.reuse, R12, R28 ;  /* 0x0000000cb01c723c */ /* 0x048fec000000181c */
[----:B------:R-:W-:Y:S01]  /*a0c0*/  HMMA.16816.F32 R24, R176, R14, R24 ;  /* 0x0000000eb018723c */ /* 0x000fe20000001818 */
[----:B------:R-:W3:Y:S05]  /*a0d0*/  LDSM.16.M88.4 R12, [R209] ;  /* 0x00000000d10c783b */ /* 0x000eea0000000200 */
[C---:B--2---:R-:W-:Y:S06]  /*a0e0*/  HMMA.16816.F32 R8, R196.reuse, R20, R8 ;  /* 0x00000014c408723c */ /* 0x044fec0000001808 */
[----:B------:R-:W-:Y:S01]  /*a0f0*/  HMMA.16816.F32 R4, R196, R22, R4 ;  /* 0x00000016c404723c */ /* 0x000fe20000001804 */
[----:B------:R-:W-:Y:S05]  /*a100*/  LDSM.16.M88.4 R20, [R229+0x6000] ;  /* 0x00600000e514783b */ /* 0x000fea0000000200 */
[C---:B-----5:R-:W-:Y:S06]  /*a110*/  HMMA.16816.F32 R188, R176.reuse, R192, R188 ;  /* 0x000000c0b0bc723c */ /* 0x060fec00000018bc */
[----:B------:R-:W-:Y:S01]  /*a120*/  HMMA.16816.F32 R184, R176, R194, R184 ;  /* 0x000000c2b0b8723c */ /* 0x000fe200000018b8 */
[----:B------:R-:W2:Y:S04]  /*a130*/  LDSM.16.M88.4 R176, [R227+0xe800] ;  /* 0x00e80000e3b0783b */ /* 0x000ea80000000200 */
[----:B------:R-:W4:Y:S01]  /*a140*/  LDSM.16.M88.4 R192, [R208] ;  /* 0x00000000d0c0783b */ /* 0x000f220000000200 */
[C---:B------:R-:W-:Y:S06]  /*a150*/  HMMA.16816.F32 R168, R196.reuse, R16, R168 ;  /* 0x00000010c4a8723c */ /* 0x040fec00000018a8 */
[----:B------:R-:W-:Y:S01]  /*a160*/  HMMA.16816.F32 R32, R196, R18, R32 ;  /* 0x00000012c420723c */ /* 0x000fe20000001820 */
[----:B------:R-:W5:Y:S05]  /*a170*/  LDSM.16.M88.4 R16, [R220+0x6000] ;  /* 0x00600000dc10783b */ /* 0x000f6a0000000200 */
[C---:B-1----:R-:W-:Y:S06]  /*a180*/  HMMA.16816.F32 R8, R180.reuse, R172, R8 ;  /* 0x000000acb408723c */ /* 0x042fec0000001808 */
[----:B------:R-:W-:Y:S01]  /*a190*/  HMMA.16816.F32 R4, R180, R174, R4 ;  /* 0x000000aeb404723c */ /* 0x000fe20000001804 */
[----:B------:R-:W1:Y:S05]  /*a1a0*/  LDSM.16.M88.4 R172, [R227+0xf000] ;  /* 0x00f00000e3ac783b */ /* 0x000e6a0000000200 */
[C---:B---3--:R-:W-:Y:S06]  /*a1b0*/  HMMA.16816.F32 R28, R196.reuse, R12, R28 ;  /* 0x0000000cc41c723c */ /* 0x048fec000000181c */
[----:B------:R-:W-:Y:S01]  /*a1c0*/  HMMA.16816.F32 R24, R196, R14, R24 ;  /* 0x0000000ec418723c */ /* 0x000fe20000001818 */
[----:B------:R-:W3:Y:S05]  /*a1d0*/  LDSM.16.M88.4 R12, [R220+0x6800] ;  /* 0x00680000dc0c783b */ /* 0x000eea0000000200 */
[----:B--2---:R-:W-:Y:S06]  /*a1e0*/  HMMA.16816.F32 R168, R180, R176, R168 ;  /* 0x000000b0b4a8723c */ /* 0x004fec00000018a8 */
[----:B----4-:R-:W-:Y:S01]  /*a1f0*/  HMMA.16816.F32 R188, R196, R192, R188 ;  /* 0x000000c0c4bc723c */ /* 0x010fe200000018bc */
[----:B------:R-:W-:-:S05]  /*a200*/  VIADD R176, R0, 0x1 ;  /* 0x0000000100b07836 */ /* 0x000fca0000000000 */
[C---:B-----5:R-:W-:Y:S01]  /*a210*/  HMMA.16816.F32 R8, R20.reuse, R16, R8 ;  /* 0x000000101408723c */ /* 0x060fe20000001808 */
[----:B------:R-:W-:Y:S02]  /*a220*/  I2FP.F32.S32 R192, R176 ;  /* 0x000000b000c07245 */ /* 0x000fe40000201400 */
[C---:B------:R-:W-:Y:S02]  /*a230*/  ISETP.GE.AND P1, PT, R176.reuse, R167, PT ;  /* 0x000000a7b000720c */ /* 0x040fe40003f26270 */
[----:B------:R-:W-:Y:S01]  /*a240*/  ISETP.GE.AND P2, PT, R176, R2, PT ;  /* 0x00000002b000720c */ /* 0x000fe20003f46270 */
[----:B------:R-:W-:Y:S01]  /*a250*/  HMMA.16816.F32 R4, R20, R18, R4 ;  /* 0x000000121404723c */ /* 0x000fe20000001804 */
[----:B------:R-:W-:Y:S05]  /*a260*/  LDSM.16.M88.4 R16, [R220+0x7000] ;  /* 0x00700000dc10783b */ /* 0x000fea0000000200 */
[C---:B------:R-:W-:Y:S01]  /*a270*/  HMMA.16816.F32 R32, R180.reuse, R178, R32 ;  /* 0x000000b2b420723c */ /* 0x040fe20000001820 */
[----:B------:R-:W2:Y:S05]  /*a280*/  LDSM.16.M88.4 R176, [R227+0xf800] ;  /* 0x00f80000e3b0783b */ /* 0x000eaa0000000200 */
[----:B-1----:R-:W-:Y:S06]  /*a290*/  HMMA.16816.F32 R28, R180, R172, R28 ;  /* 0x000000acb41c723c */ /* 0x002fec000000181c */
[----:B---3--:R-:W-:Y:S01]  /*a2a0*/  HMMA.16816.F32 R168, R20, R12, R168 ;  /* 0x0000000c14a8723c */ /* 0x008fe200000018a8 */
[----:B------:R-:W-:-:S02]  /*a2b0*/  VIADD R172, R0, 0x8 ;  /* 0x0000000800ac7836 */ /* 0x000fc40000000000 */
[----:B------:R-:W-:-:S03]  /*a2c0*/  FFMA.FTZ R9, R192, UR5, R9 ;  /* 0x00000005c0097c23 */ /* 0x000fc60008010009 */
[----:B------:R-:W-:Y:S01]  /*a2d0*/  I2FP.F32.S32 R173, R172 ;  /* 0x000000ac00ad7245 */ /* 0x000fe20000201400 */
[----:B------:R-:W-:Y:S01]  /*a2e0*/  FFMA.FTZ R12, R192, UR5, R11 ;  /* 0x00000005c00c7c23 */ /* 0x000fe2000801000b */
[----:B------:R-:W-:Y:S01]  /*a2f0*/  VIADD R13, R0, 0x9 ;  /* 0x00000009000d7836 */ /* 0x000fe20000000000 */
[----:B------:R-:W-:Y:S01]  /*a300*/  FSEL R9, R9, -INF , !P1 ;  /* 0xff80000009097808 */ /* 0x000fe20004800000 */
[----:B------:R-:W-:Y:S01]  /*a310*/  HMMA.16816.F32 R24, R180, R174, R24 ;  /* 0x000000aeb418723c */ /* 0x000fe20000001818 */
[C---:B------:R-:W-:Y:S01]  /*a320*/  FFMA.FTZ R11, R173.reuse, UR5, R4 ;  /* 0x00000005ad0b7c23 */ /* 0x040fe20008010004 */
[----:B------:R-:W-:Y:S01]  /*a330*/  FSEL R12, R12, -INF , !P2 ;  /* 0xff8000000c0c7808 */ /* 0x000fe20005000000 */
[----:B------:R-:W-:Y:S01]  /*a340*/  FFMA.FTZ R6, R173, UR5, R6 ;  /* 0x00000005ad067c23 */ /* 0x000fe20008010006 */
[----:B------:R-:W-:Y:S02]  /*a350*/  I2FP.F32.S32 R4, R13 ;  /* 0x0000000d00047245 */ /* 0x000fe40000201400 */
[CC--:B------:R-:W-:Y:S01]  /*a360*/  ISETP.GE.AND P1, PT, R172.reuse, R167.reuse, PT ;  /* 0x000000a7ac00720c */ /* 0x0c0fe20003f26270 */
[----:B------:R-:W-:Y:S01]  /*a370*/  HMMA.16816.F32 R32, R20, R14, R32 ;  /* 0x0000000e1420723c */ /* 0x000fe20000001820 */
[-C--:B------:R-:W-:Y:S01]  /*a380*/  ISETP.GE.AND P2, PT, R172, R2.reuse, PT ;  /* 0x00000002ac00720c */ /* 0x080fe20003f46270 */
[C---:B------:R-:W-:Y:S01]  /*a390*/  FFMA.FTZ R172, R4.reuse, UR5, R5 ;  /* 0x0000000504ac7c23 */ /* 0x040fe20008010005 */
[----:B------:R-:W-:Y:S01]  /*a3a0*/  FSEL R11, R11, -INF , !P1 ;  /* 0xff8000000b0b7808 */ /* 0x000fe20004800000 */
[----:B------:R-:W-:Y:S01]  /*a3b0*/  FFMA.FTZ R7, R4, UR5, R7 ;  /* 0x0000000504077c23 */ /* 0x000fe20008010007 */
[----:B------:R-:W-:Y:S01]  /*a3c0*/  FSEL R206, R6, -INF , !P2 ;  /* 0xff80000006ce7808 */ /* 0x000fe20005000000 */
[C---:B------:R-:W-:Y:S01]  /*a3d0*/  VIADD R5, R0.reuse, 0x10 ;  /* 0x0000001000057836 */ /* 0x040fe20000000000 */
[C---:B------:R-:W-:Y:S01]  /*a3e0*/  ISETP.GE.AND P1, PT, R13.reuse, R167, PT ;  /* 0x000000a70d00720c */ /* 0x040fe20003f26270 */
[----:B------:R-:W-:Y:S01]  /*a3f0*/  HMMA.16816.F32 R184, R196, R194, R184 ;  /* 0x000000c2c4b8723c */ /* 0x000fe200000018b8 */
[----:B------:R-:W-:Y:S01]  /*a400*/  ISETP.GE.AND P2, PT, R13, R2, PT ;  /* 0x000000020d00720c */ /* 0x000fe20003f46270 */
[----:B------:R-:W-:Y:S01]  /*a410*/  VIADD R14, R0, 0x11 ;  /* 0x00000011000e7836 */ /* 0x000fe20000000000 */
[----:B------:R-:W-:-:S02]  /*a420*/  FSEL R13, R172, -INF , !P1 ;  /* 0xff800000ac0d7808 */ /* 0x000fc40004800000 */
[----:B------:R-:W-:Y:S01]  /*a430*/  FSEL R242, R7, -INF , !P2 ;  /* 0xff80000007f27808 */ /* 0x000fe20005000000 */
[----:B--2---:R-:W-:Y:S01]  /*a440*/  HMMA.16816.F32 R188, R180, R176, R188 ;  /* 0x000000b0b4bc723c */ /* 0x004fe200000018bc */
[C---:B------:R-:W-:Y:S02]  /*a450*/  ISETP.GE.AND P1, PT, R5.reuse, R167, PT ;  /* 0x000000a70500720c */ /* 0x040fe40003f26270 */
[----:B------:R-:W-:Y:S02]  /*a460*/  I2FP.F32.S32 R15, R5 ;  /* 0x00000005000f7245 */ /* 0x000fe40000201400 */
[----:B------:R-:W-:Y:S01]  /*a470*/  ISETP.GE.AND P2, PT, R5, R2, PT ;  /* 0x000000020500720c */ /* 0x000fe20003f46270 */
[----:B------:R-:W-:Y:S01]  /*a480*/  HMMA.16816.F32 R28, R20, R16, R28 ;  /* 0x00000010141c723c */ /* 0x000fe2000000181c */
[----:B------:R-:W1:Y:S01]  /*a490*/  LDSM.16.M88.4 R4, [R220+0x7800] ;  /* 0x00780000dc04783b */ /* 0x000e620000000200 */
[C---:B------:R-:W-:Y:S01]  /*a4a0*/  FFMA.FTZ R168, R15.reuse, UR5, R168 ;  /* 0x000000050fa87c23 */ /* 0x040fe200080100a8 */
[----:B------:R-:W-:Y:S01]  /*a4b0*/  FFMA.FTZ R170, R15, UR5, R170 ;  /* 0x000000050faa7c23 */ /* 0x000fe200080100aa */
[----:B------:R-:W-:Y:S01]  /*a4c0*/  VIADD R15, R0, 0x18 ;  /* 0x00000018000f7836 */ /* 0x000fe20000000000 */
[----:B------:R-:W-:-:S04]  /*a4d0*/  DEPBAR.LE SB0, 0x0 ;  /* 0x000080000000791a */ /* 0x000fc80000000000 */
[----:B------:R-:W-:Y:S01]  /*a4e0*/  I2FP.F32.S32 R16, R14 ;  /* 0x0000000e00107245 */ /* 0x000fe20000201400 */
[----:B------:R-:W-:Y:S01]  /*a4f0*/  HMMA.16816.F32 R24, R20, R18, R24 ;  /* 0x000000121418723c */ /* 0x000fe20000001818 */
[----:B------:R-:W-:Y:S02]  /*a500*/  FSEL R207, R168, -INF , !P1 ;  /* 0xff800000a8cf7808 */ /* 0x000fe40004800000 */
[----:B------:R-:W-:Y:S01]  /*a510*/  FSEL R192, R170, -INF , !P2 ;  /* 0xff800000aac07808 */ /* 0x000fe20005000000 */
[C---:B------:R-:W-:Y:S01]  /*a520*/  FFMA.FTZ R169, R16.reuse, UR5, R169 ;  /* 0x0000000510a97c23 */ /* 0x040fe200080100a9 */
[----:B------:R-:W-:Y:S01]  /*a530*/  FFMA.FTZ R171, R16, UR5, R171 ;  /* 0x0000000510ab7c23 */ /* 0x000fe200080100ab */
[----:B------:R-:W-:Y:S01]  /*a540*/  I2FP.F32.S32 R17, R15 ;  /* 0x0000000f00117245 */ /* 0x000fe20000201400 */
[----:B------:R-:W-:Y:S01]  /*a550*/  HMMA.16816.F32 R184, R180, R178, R184 ;  /* 0x000000b2b4b8723c */ /* 0x000fe200000018b8 */
[----:B------:R-:W-:Y:S01]  /*a560*/  BAR.SYNC.DEFER_BLOCKING 0x0 ;  /* 0x0000000000007b1d */ /* 0x000fe20000010000 */
[----:B------:R-:W-:-:S02]  /*a570*/  ISETP.GE.AND P1, PT, R14, R167, PT ;  /* 0x000000a70e00720c */ /* 0x000fc40003f26270 */
[-C--:B------:R-:W-:Y:S01]  /*a580*/  ISETP.GE.AND P2, PT, R14, R2.reuse, PT ;  /* 0x000000020e00720c */ /* 0x080fe20003f46270 */
[C---:B------:R-:W-:Y:S01]  /*a590*/  VIADD R14, R0.reuse, 0x19 ;  /* 0x00000019000e7836 */ /* 0x040fe20000000000 */
[----:B------:R-:W-:Y:S01]  /*a5a0*/  FSEL R205, R169, -INF , !P1 ;  /* 0xff800000a9cd7808 */ /* 0x000fe20004800000 */
[----:B------:R-:W-:Y:S01]  /*a5b0*/  FFMA.FTZ R32, R17, UR5, R32 ;  /* 0x0000000511207c23 */ /* 0x000fe20008010020 */
[----:B------:R-:W-:Y:S01]  /*a5c0*/  FSEL R194, R171, -INF , !P2 ;  /* 0xff800000abc27808 */ /* 0x000fe20005000000 */
[----:B------:R-:W-:Y:S01]  /*a5d0*/  FFMA.FTZ R34, R17, UR5, R34 ;  /* 0x0000000511227c23 */ /* 0x000fe20008010022 */
[C---:B------:R-:W-:Y:S01]  /*a5e0*/  ISETP.GE.AND P1, PT, R15.reuse, R167, PT ;  /* 0x000000a70f00720c */ /* 0x040fe20003f26270 */
[C---:B------:R-:W-:Y:S01]  /*a5f0*/  VIADD R17, R0.reuse, 0x21 ;  /* 0x0000002100117836 */ /* 0x040fe20000000000 */
[----:B------:R-:W-:Y:S01]  /*a600*/  ISETP.GE.AND P2, PT, R15, R2, PT ;  /* 0x000000020f00720c */ /* 0x000fe20003f46270 */
[----:B------:R-:W-:Y:S01]  /*a610*/  VIADD R15, R0, 0x20 ;  /* 0x00000020000f7836 */ /* 0x000fe20000000000 */
[----:B------:R-:W-:-:S02]  /*a620*/  I2FP.F32.S32 R16, R14 ;  /* 0x0000000e00107245 */ /* 0x000fc40000201400 */
[----:B------:R-:W-:Y:S02]  /*a630*/  FSEL R193, R32, -INF , !P1 ;  /* 0xff80000020c17808 */ /* 0x000fe40004800000 */
[----:B------:R-:W-:Y:S01]  /*a640*/  FSEL R32, R34, -INF , !P2 ;  /* 0xff80000022207808 */ /* 0x000fe20005000000 */
[C---:B------:R-:W-:Y:S01]  /*a650*/  FFMA.FTZ R33, R16.reuse, UR5, R33 ;  /* 0x0000000510217c23 */ /* 0x040fe20008010021 */
[----:B------:R-:W-:Y:S01]  /*a660*/  I2FP.F32.S32 R19, R15 ;  /* 0x0000000f00137245 */ /* 0x000fe20000201400 */
[----:B------:R-:W-:Y:S01]  /*a670*/  FFMA.FTZ R34, R16, UR5, R35 ;  /* 0x0000000510227c23 */ /* 0x000fe20008010023 */
[C---:B------:R-:W-:Y:S02]  /*a680*/  ISETP.GE.AND P1, PT, R14.reuse, R167, PT ;  /* 0x000000a70e00720c */ /* 0x040fe40003f26270 */
[----:B------:R-:W-:Y:S01]  /*a690*/  ISETP.GE.AND P2, PT, R14, R2, PT ;  /* 0x000000020e00720c */ /* 0x000fe20003f46270 */
[----:B------:R-:W-:Y:S01]  /*a6a0*/  VIADD R14, R0, 0x28 ;  /* 0x00000028000e7836 */ /* 0x000fe20000000000 */
[----:B-1----:R-:W-:Y:S01]  /*a6b0*/  HMMA.16816.F32 R188, R20, R4, R188 ;  /* 0x0000000414bc723c */ /* 0x002fe200000018bc */
[----:B------:R-:W-:Y:S01]  /*a6c0*/  FSEL R33, R33, -INF , !P1 ;  /* 0xff80000021217808 */ /* 0x000fe20004800000 */
[C---:B------:R-:W-:Y:S01]  /*a6d0*/  FFMA.FTZ R28, R19.reuse, UR5, R28 ;  /* 0x00000005131c7c23 */ /* 0x040fe2000801001c */
[----:B------:R-:W-:Y:S01]  /*a6e0*/  FSEL R34, R34, -INF , !P2 ;  /* 0xff80000022227808 */ /* 0x000fe20005000000 */
[----:B------:R-:W-:Y:S01]  /*a6f0*/  FFMA.FTZ R30, R19, UR5, R30 ;  /* 0x00000005131e7c23 */ /* 0x000fe2000801001e */
[----:B------:R-:W-:-:S02]  /*a700*/  I2FP.F32.S32 R16, R17 ;  /* 0x0000001100107245 */ /* 0x000fc40000201400 */
[CC--:B------:R-:W-:Y:S02]  /*a710*/  ISETP.GE.AND P1, PT, R15.reuse, R167.reuse, PT ;  /* 0x000000a70f00720c */ /* 0x0c0fe40003f26270 */
[----:B------:R-:W-:Y:S01]  /*a720*/  ISETP.GE.AND P2, PT, R15, R2, PT ;  /* 0x000000020f00720c */ /* 0x000fe20003f46270 */
[C---:B------:R-:W-:Y:S01]  /*a730*/  FFMA.FTZ R29, R16.reuse, UR5, R29 ;  /* 0x00000005101d7c23 */ /* 0x040fe2000801001d */
[----:B------:R-:W-:Y:S01]  /*a740*/  I2FP.F32.S32 R5, R14 ;  /* 0x0000000e00057245 */ /* 0x000fe20000201400 */
[----:B------:R-:W-:Y:S01]  /*a750*/  FFMA.FTZ R31, R16, UR5, R31 ;  /* 0x00000005101f7c23 */ /* 0x000fe2000801001f */
[----:B------:R-:W-:Y:S01]  /*a760*/  FSEL R195, R28, -INF , !P1 ;  /* 0xff8000001cc37808 */ /* 0x000fe20004800000 */
[----:B------:R-:W-:Y:S01]  /*a770*/  VIADD R15, R0, 0x29 ;  /* 0x00000029000f7836 */ /* 0x000fe20000000000 */
[----:B------:R-:W-:Y:S01]  /*a780*/  FSEL R198, R30, -INF , !P2 ;  /* 0xff8000001ec67808 */ /* 0x000fe20005000000 */
[----:B------:R-:W-:Y:S01]  /*a790*/  FFMA.FTZ R24, R5, UR5, R24 ;  /* 0x0000000505187c23 */ /* 0x000fe20008010018 */
[----:B------:R-:W-:Y:S01]  /*a7a0*/  ISETP.GE.AND P1, PT, R17, R167, PT ;  /* 0x000000a71100720c */ /* 0x000fe20003f26270 */
[----:B------:R-:W-:Y:S01]  /*a7b0*/  FFMA.FTZ R26, R5, UR5, R26 ;  /* 0x00000005051a7c23 */ /* 0x000fe2000801001a */
[----:B------:R-:W-:Y:S01]  /*a7c0*/  ISETP.GE.AND P2, PT, R17, R2, PT ;  /* 0x000000021100720c */ /* 0x000fe20003f46270 */
[----:B------:R-:W-:Y:S01]  /*a7d0*/  HMMA.16816.F32 R4, R20, R6, R184 ;  /* 0x000000061404723c */ /* 0x000fe200000018b8 */
[----:B------:R-:W-:Y:S01]  /*a7e0*/  FSEL R197, R29, -INF , !P1 ;  /* 0xff8000001dc57808 */ /* 0x000fe20004800000 */
[----:B------:R-:W-:Y:S01]  /*a7f0*/  VIADD R16, R0, 0x30 ;  /* 0x0000003000107836 */ /* 0x000fe20000000000 */
[----:B------:R-:W-:-:S02]  /*a800*/  FSEL R202, R31, -INF , !P2 ;  /* 0xff8000001fca7808 */ /* 0x000fc40005000000 */
[C---:B------:R-:W-:Y:S02]  /*a810*/  ISETP.GE.AND P1, PT, R14.reuse, R167, PT ;  /* 0x000000a70e00720c */ /* 0x040fe40003f26270 */
[-C--:B------:R-:W-:Y:S02]  /*a820*/  ISETP.GE.AND P2, PT, R14, R2.reuse, PT ;  /* 0x000000020e00720c */ /* 0x080fe40003f46270 */
[----:B------:R-:W-:Y:S02]  /*a830*/  I2FP.F32.S32 R14, R15 ;  /* 0x0000000f000e7245 */ /* 0x000fe40000201400 */
[----:B------:R-:W-:Y:S02]  /*a840*/  FSEL R203, R24, -INF , !P1 ;  /* 0xff80000018cb7808 */ /* 0x000fe40004800000 */
[----:B------:R-:W-:Y:S01]  /*a850*/  FSEL R204, R26, -INF , !P2 ;  /* 0xff8000001acc7808 */ /* 0x000fe20005000000 */
[C---:B------:R-:W-:Y:S01]  /*a860*/  FFMA.FTZ R25, R14.reuse, UR5, R25 ;  /* 0x000000050e197c23 */ /* 0x040fe20008010019 */
[C---:B------:R-:W-:Y:S01]  /*a870*/  ISETP.GE.AND P1, PT, R15.reuse, R167, PT ;  /* 0x000000a70f00720c */ /* 0x040fe20003f26270 */
[----:B------:R-:W-:Y:S01]  /*a880*/  FFMA.FTZ R27, R14, UR5, R27 ;  /* 0x000000050e1b7c23 */ /* 0x000fe2000801001b */
[----:B------:R-:W-:Y:S01]  /*a890*/  ISETP.GE.AND P2, PT, R15, R2, PT ;  /* 0x000000020f00720c */ /* 0x000fe20003f46270 */
[C---:B------:R-:W-:Y:S01]  /*a8a0*/  VIADD R15, R0.reuse, 0x31 ;  /* 0x00000031000f7836 */ /* 0x040fe20000000000 */
[----:B------:R-:W-:Y:S01]  /*a8b0*/  I2FP.F32.S32 R17, R16 ;  /* 0x0000001000117245 */ /* 0x000fe20000201400 */
[----:B------:R-:W-:Y:S01]  /*a8c0*/  VIADD R14, R0, 0x38 ;  /* 0x00000038000e7836 */ /* 0x000fe20000000000 */
[----:B------:R-:W-:-:S02]  /*a8d0*/  FSEL R199, R25, -INF , !P1 ;  /* 0xff80000019c77808 */ /* 0x000fc40004800000 */
[----:B------:R-:W-:Y:S01]  /*a8e0*/  I2FP.F32.S32 R180, R15 ;  /* 0x0000000f00b47245 */ /* 0x000fe20000201400 */
[C---:B------:R-:W-:Y:S01]  /*a8f0*/  FFMA.FTZ R185, R17.reuse, UR5, R188 ;  /* 0x0000000511b97c23 */ /* 0x040fe200080100bc */
[----:B------:R-:W-:Y:S01]  /*a900*/  ISETP.GE.AND P1, PT, R16, R167, PT ;  /* 0x000000a71000720c */ /* 0x000fe20003f26270 */
[----:B------:R-:W-:Y:S01]  /*a910*/  FFMA.FTZ R182, R17, UR5, R190 ;  /* 0x0000000511b67c23 */ /* 0x000fe200080100be */
[----:B------:R-:W-:Y:S01]  /*a920*/  FSEL R196, R27, -INF , !P2 ;  /* 0xff8000001bc47808 */ /* 0x000fe20005000000 */
[C---:B------:R-:W-:Y:S01]  /*a930*/  FFMA.FTZ R184, R180.reuse, UR5, R189 ;  /* 0x00000005b4b87c23 */ /* 0x040fe200080100bd */
[----:B------:R-:W-:Y:S01]  /*a940*/  FSEL R185, R185, -INF , !P1 ;  /* 0xff800000b9b97808 */ /* 0x000fe20004800000 */
[----:B------:R-:W-:Y:S01]  /*a950*/  FFMA.FTZ R180, R180, UR5, R191 ;  /* 0x00000005b4b47c23 */ /* 0x000fe200080100bf */
[----:B------:R-:W-:Y:S02]  /*a960*/  I2FP.F32.S32 R17, R14 ;  /* 0x0000000e00117245 */ /* 0x000fe40000201400 */
[----:B------:R-:W-:-:S02]  /*a970*/  ISETP.GE.AND P2, PT, R16, R2, PT ;  /* 0x000000021000720c */ /* 0x000fc40003f46270 */
[-C--:B------:R-:W-:Y:S01]  /*a980*/  ISETP.GE.AND P1, PT, R15, R167.reuse, PT ;  /* 0x000000a70f00720c */ /* 0x080fe20003f26270 */
[C---:B------:R-:W-:Y:S01]  /*a990*/  FFMA.FTZ R4, R17.reuse, UR5, R4 ;  /* 0x0000000511047c23 */ /* 0x040fe20008010004 */
[----:B------:R-:W-:Y:S01]  /*a9a0*/  FSEL R182, R182, -INF , !P2 ;  /* 0xff800000b6b67808 */ /* 0x000fe20005000000 */
[----:B------:R-:W-:Y:S01]  /*a9b0*/  FFMA.FTZ R177, R17, UR5, R6 ;  /* 0x0000000511b17c23 */ /* 0x000fe20008010006 */
[----:B------:R-:W-:Y:S01]  /*a9c0*/  FSEL R184, R184, -INF , !P1 ;  /* 0xff800000b8b87808 */ /* 0x000fe20004800000 */
[----:B------:R-:W-:Y:S01]  /*a9d0*/  VIADD R6, R0, 0x39 ;  /* 0x0000003900067836 */ /* 0x000fe20000000000 */
[----:B------:R-:W-:Y:S02]  /*a9e0*/  ISETP.GE.AND P2, PT, R15, R2, PT ;  /* 0x000000020f00720c */ /* 0x000fe40003f46270 */
[----:B------:R-:W-:Y:S02]  /*a9f0*/  ISETP.GE.AND P1, PT, R14, R167, PT ;  /* 0x000000a70e00720c */ /* 0x000fe40003f26270 */
[----:B------:R-:W-:-:S02]  /*aa00*/  I2FP.F32.S32 R15, R0 ;  /* 0x00000000000f7245 */ /* 0x000fc40000201400 */
[----:B------:R-:W-:Y:S02]  /*aa10*/  FSEL R181, R4, -INF , !P1 ;  /* 0xff80000004b57808 */ /* 0x000fe40004800000 */
[----:B------:R-:W-:Y:S01]  /*aa20*/  I2FP.F32.S32 R4, R6 ;  /* 0x0000000600047245 */ /* 0x000fe20000201400 */
[----:B------:R-:W-:Y:S01]  /*aa30*/  FFMA.FTZ R8, R15, UR5, R8 ;  /* 0x000000050f087c23 */ /* 0x000fe20008010008 */
[-C--:B------:R-:W-:Y:S02]  /*aa40*/  ISETP.GE.AND P1, PT, R0, R167.reuse, PT ;  /* 0x000000a70000720c */ /* 0x080fe40003f26270 */
[----:B------:R-:W-:Y:S01]  /*aa50*/  FSEL R180, R180, -INF , !P2 ;  /* 0xff800000b4b47808 */ /* 0x000fe20005000000 */
[----:B------:R-:W-:Y:S01]  /*aa60*/  FFMA.FTZ R183, R4, UR5, R5 ;  /* 0x0000000504b77c23 */ /* 0x000fe20008010005 */
[----:B------:R-:W-:Y:S01]  /*aa70*/  FSEL R5, R8, -INF , !P1 ;  /* 0xff80000008057808 */ /* 0x000fe20004800000 */
[----:B------:R-:W-:Y:S01]  /*aa80*/  FFMA.FTZ R7, R4, UR5, R7 ;  /* 0x0000000504077c23 */ /* 0x000fe20008010007 */
[----:B------:R-:W-:-:S02]  /*aa90*/  ISETP.GE.AND P1, PT, R6, R167, PT ;  /* 0x000000a70600720c */ /* 0x000fc40003f26270 */
[-C--:B------:R-:W-:Y:S02]  /*aaa0*/  ISETP.GE.AND P2, PT, R14, R2.reuse, PT ;  /* 0x000000020e00720c */ /* 0x080fe40003f46270 */
[----:B------:R-:W-:Y:S02]  /*aab0*/  FSEL R183, R183, -INF , !P1 ;  /* 0xff800000b7b77808 */ /* 0x000fe40004800000 */
[----:B------:R-:W-:Y:S02]  /*aac0*/  PLOP3.LUT P1, PT, PT, PT, UP0, 0x80, 0x0 ;  /* 0x000000000000781c */ /* 0x000fe40003f2f008 */
[----:B------:R-:W-:Y:S02]  /*aad0*/  FSEL R177, R177, -INF , !P2 ;  /* 0xff800000b1b17808 */ /* 0x000fe40005000000 */
[----:B------:R-:W-:Y:S01]  /*aae0*/  ISETP.GE.AND P2, PT, R0, R2, PT ;  /* 0x000000020000720c */ /* 0x000fe20003f46270 */
[----:B------:R-:W-:-:S05]  /*aaf0*/  FFMA.FTZ R0, R15, UR5, R10 ;  /* 0x000000050f007c23 */ /* 0x000fca000801000a */
        /* <DEDUP_REMOVED lines=47> */
[----:B------:R-:W-:Y:S02]  /*adf0*/  ULOP3.LUT UR4, URZ, UR9, URZ, 0x33, !UPT ;  /* 0x000000093f047292 */ /* 0x000fe4000f8e333f */
[----:B------:R-:W-:Y:S02]  /*ae00*/  @!UP1 UIADD3 UR33, -UR33, URZ, URZ ;  /* 0x0000003f21219290 */ /* 0x000fe4000fffe13f */
[----:B------:R-:W-:-:S02]  /*ae10*/  @UP3 UIADD3 UR27, UR27, 0x1, URZ ;  /* 0x000000011b1b3890 */ /* 0x000fc4000fffe03f */
[----:B------:R-:W-:Y:S02]  /*ae20*/  USEL UR33, UR4, UR33, !UP2 ;  /* 0x0000002104217287 */ /* 0x000fe4000d000000 */
[----:B------:R-:W-:Y:S02]  /*ae30*/  @!UP0 UIADD3 UR27, -UR27, URZ, URZ ;  /* 0x0000003f1b1b8290 */ /* 0x000fe4000fffe13f */
[----:B------:R-:W-:Y:S02]  /*ae40*/  UIMAD.WIDE UR14, UR33, 0x4, UR18 ;  /* 0x00000004210e78a5 */ /* 0x000fe4000f8e0212 */
[----:B------:R-:W-:-:S04]  /*ae50*/  USEL UR4, UR4, UR27, !UP2 ;  /* 0x0000001b04047287 */ /* 0x000fc8000d000000 */
[----:B------:R-:W-:Y:S01]  /*ae60*/  UIMAD.WIDE UR20, UR4, 0x4, UR18 ;  /* 0x00000004041478a5 */ /* 0x000fe2000f8e0212 */
[----:B------:R-:W-:Y:S02]  /*ae70*/  IMAD.U32 R14, RZ, RZ, UR14 ;  /* 0x0000000eff0e7e24 */ /* 0x000fe4000f8e00ff */
[----:B------:R-:W-:-:S03]  /*ae80*/  IMAD.U32 R15, RZ, RZ, UR15 ;  /* 0x0000000fff0f7e24 */ /* 0x000fc6000f8e00ff */
        /* <DEDUP_REMOVED lines=21> */
.L_x_2504:
[----:B------:R-:W-:-:S04]  /*afe0*/  ULEA UR20, -UR6, URZ, 0x6 ;  /* 0x0000003f06147291 */ /* 0x000fc8000f8e313f */
[----:B------:R-:W-:-:S12]  /*aff0*/  USHF.R.S32.HI UR14, URZ, 0x1f, UR20 ;  /* 0x0000001f3f0e7899 */ /* 0x000fd80008011414 */
.L_x_2505:
        /* <DEDUP_REMOVED lines=154> */
.L_x_2507:
[----:B------:R-:W-:Y:S05]  /*b9a0*/  BSYNC B0 ;  /* 0x0000000000007941 */ /* 0x000fea0003800000 */
.L_x_2506:
[----:B------:R-:W0:Y:S01]  /*b9b0*/  LDGDEPBAR ;  /* 0x00000000000079af */ /* 0x000e220000000000 */
[----:B-12---:R-:W-:Y:S02]  /*b9c0*/  IMAD.U32 R7, RZ, RZ, UR20 ;  /* 0x00000014ff077e24 */ /* 0x006fe4000f8e00ff */
[----:B------:R-:W-:-:S03]  /*b9d0*/  IMAD.U32 R2, RZ, RZ, UR14 ;  /* 0x0000000eff027e24 */ /* 0x000fc6000f8e00ff */
[----:B------:R-:W-:-:S04]  /*b9e0*/  LEA R244, P1, R7, R244, 0x1 ;  /* 0x000000f407f47211 */ /* 0x000fc800078208ff */
[----:B------:R-:W-:-:S09]  /*b9f0*/  LEA.HI.X R245, R7, R245, R2, 0x1, P1 ;  /* 0x000000f507f57211 */ /* 0x000fd200008f0c02 */
.L_x_2503:
[----:B------:R-:W-:Y:S01]  /*ba00*/  FMNMX.FTZ R2, R164, R5, !PT ;  /* 0x00000005a4027209 */ /* 0x000fe20007810000 */
        /* <DEDUP_REMOVED lines=51> */
[--C-:B------:R-:W-:Y:S01]  /*bd40*/  FFMA.FTZ R170, R11, UR23, -R186.reuse ;  /* 0x000000170baa7c23 */ /* 0x100fe200080108ba */
[--C-:B------:R-:W-:Y:S01]  /*bd50*/  FFMA.FTZ R169, R13, UR23, -R186.reuse ;  /* 0x000000170da97c23 */ /* 0x100fe200080108ba */
[----:B------:R-:W-:Y:S01]  /*bd60*/  FFMA.FTZ R172, R5, UR23, -R186 ;  /* 0x0000001705ac7c23 */ /* 0x000fe200080108ba */
[--C-:B------:R-:W-:Y:S01]  /*bd70*/  FFMA.FTZ R2, R12, UR23, -R179.reuse ;  /* 0x000000170c027c23 */ /* 0x100fe200080108b3 */
[----:B------:R-:W-:Y:S01]  /*bd80*/  LDSM.16.MT88.4 R8, [R226+0x10000] ;  /* 0x01000000e208783b */ /* 0x000fe20000004200 */
[----:B------:R-:W-:Y:S01]  /*bd90*/  FSEL R5, R174, RZ, P2 ;  /* 0x000000ffae057208 */ /* 0x000fe20001000000 */
[----:B------:R-:W-:Y:S01]  /*bda0*/  FADD.FTZ R6, R3, -R6 ;  /* 0x8000000603067221 */ /* 0x000fe20000010000 */
[--C-:B------:R-:W-:Y:S01]  /*bdb0*/  FFMA.FTZ R168, R0, UR23, -R179.reuse ;  /* 0x0000001700a87c23 */ /* 0x100fe200080108b3 */
[----:B------:R-:W1:Y:S01]  /*bdc0*/  LDSM.16.MT88.4 R12, [R228+0x10000] ;  /* 0x01000000e40c783b */ /* 0x000e620000004200 */
[----:B------:R-:W-:Y:S01]  /*bdd0*/  FFMA.FTZ R0, R206, UR23, -R179 ;  /* 0x00000017ce007c23 */ /* 0x000fe200080108b3 */
[----:B------:R-:W-:Y:S01]  /*bde0*/  FADD.FTZ R4, R164, -R5 ;  /* 0x80000005a4047221 */ /* 0x000fe20000010000 */
[--C-:B------:R-:W-:Y:S01]  /*bdf0*/  FFMA.FTZ R175, R242, UR23, -R179.reuse ;  /* 0x00000017f2af7c23 */ /* 0x100fe200080108b3 */
[----:B------:R-:W-:Y:S01]  /*be00*/  FMUL.FTZ R3, R6, UR23 ;  /* 0x0000001706037c20 */ /* 0x000fe20008410000 */
[----:B------:R-:W-:Y:S01]  /*be10*/  MUFU.EX2 R172, R172 ;  /* 0x000000ac00ac7308 */ /* 0x000fe20000000800 */
[----:B------:R-:W-:Y:S01]  /*be20*/  FMUL.FTZ R176, R4, UR23 ;  /* 0x0000001704b07c20 */ /* 0x000fe20008410000 */
[--C-:B------:R-:W-:Y:S01]  /*be30*/  FFMA.FTZ R189, R193, UR23, -R186.reuse ;  /* 0x00000017c1bd7c23 */ /* 0x100fe200080108ba */
[--C-:B------:R-:W-:Y:S01]  /*be40*/  FFMA.FTZ R191, R192, UR23, -R179.reuse ;  /* 0x00000017c0bf7c23 */ /* 0x100fe200080108b3 */
[--C-:B------:R-:W-:Y:S01]  /*be50*/  FFMA.FTZ R187, R207, UR23, -R186.reuse ;  /* 0x00000017cfbb7c23 */ /* 0x100fe200080108ba */
[--C-:B------:R-:W-:Y:S01]  /*be60*/  FFMA.FTZ R188, R205, UR23, -R186.reuse ;  /* 0x00000017cdbc7c23 */ /* 0x100fe200080108ba */
[--C-:B------:R-:W-:Y:S01]  /*be70*/  FFMA.FTZ R190, R33, UR23, -R186.reuse ;  /* 0x0000001721be7c23 */ /* 0x100fe200080108ba */
[--C-:B------:R-:W-:Y:S01]  /*be80*/  FFMA.FTZ R194, R194, UR23, -R179.reuse ;  /* 0x00000017c2c27c23 */ /* 0x100fe200080108b3 */
[----:B------:R-:W2:Y:S01]  /*be90*/  MUFU.EX2 R171, R171 ;  /* 0x000000ab00ab7308 */ /* 0x000ea20000000800 */
        /* <DEDUP_REMOVED lines=16> */
[----:B--2---:R-:W-:Y:S01]  /*bfa0*/  F2FP.F16.F32.PACK_AB R4, R171, R172 ;  /* 0x000000acab04723e */ /* 0x004fe200000000ff */
[--C-:B------:R-:W-:Y:S01]  /*bfb0*/  FFMA.FTZ R181, R181, UR23, -R186.reuse ;  /* 0x00000017b5b57c23 */ /* 0x100fe200080108ba */
[----:B------:R-:W-:Y:S01]  /*bfc0*/  FFMA.FTZ R186, R183, UR23, -R186 ;  /* 0x00000017b7ba7c23 */ /* 0x000fe200080108ba */
[--C-:B------:R-:W-:Y:S01]  /*bfd0*/  FFMA.FTZ R182, R182, UR23, -R179.reuse ;  /* 0x00000017b6b67c23 */ /* 0x100fe200080108b3 */
[--C-:B------:R-:W-:Y:S01]  /*bfe0*/  FFMA.FTZ R183, R180, UR23, -R179.reuse ;  /* 0x00000017b4b77c23 */ /* 0x100fe200080108b3 */
[--C-:B------:R-:W-:Y:S01]  /*bff0*/  FFMA.FTZ R177, R177, UR23, -R179.reuse ;  /* 0x00000017b1b17c23 */ /* 0x100fe200080108b3 */
[----:B------:R-:W-:Y:S01]  /*c000*/  FFMA.FTZ R178, R178, UR23, -R179 ;  /* 0x00000017b2b27c23 */ /* 0x000fe200080108b3 */
        /* <DEDUP_REMOVED lines=168> */
[----:B-1----:R-:W-:Y:S01]  /*ca90*/  HMMA.16816.F32 R100, R4, R12, R100 ;  /* 0x0000000c0464723c */ /* 0x002fe20000001864 */
[----:B------:R-:W-:Y:S01]  /*caa0*/  MUFU.EX2 R188, R188 ;  /* 0x000000bc00bc7308 */ /* 0x000fe20000000800 */
[----:B------:R-:W-:Y:S01]  /*cab0*/  FFMA.FTZ R172, R249, R176, R172 ;  /* 0x000000b0f9ac7223 */ /* 0x000fe200000100ac */
[----:B------:R-:W-:-:S03]  /*cac0*/  FFMA.FTZ R3, R247, R3, R168 ;  /* 0x00000003f7037223 */ /* 0x000fc600000100a8 */
[C---:B------:R-:W-:Y:S01]  /*cad0*/  HMMA.16816.F32 R104, R4.reuse, R14, R104 ;  /* 0x0000000e0468723c */ /* 0x040fe20000001868 */
[----:B------:R-:W1:Y:S01]  /*cae0*/  LDSM.16.MT88.4 R12, [R226+0x16000] ;  /* 0x01600000e20c783b */ /* 0x000e620000004200 */
[----:B------:R-:W-:Y:S01]  /*caf0*/  FADD.FTZ R171, R171, R172 ;  /* 0x000000acabab7221 */ /* 0x000fe20000010000 */
[----:B------:R-:W-:Y:S01]  /*cb00*/  MUFU.EX2 R189, R189 ;  /* 0x000000bd00bd7308 */ /* 0x000fe20000000800 */
[----:B------:R-:W-:Y:S02]  /*cb10*/  FADD.FTZ R3, R2, R3 ;  /* 0x0000000302037221 */ /* 0x000fe40000010000 */
[----:B--2---:R-:W-:Y:S01]  /*cb20*/  HMMA.16816.F32 R108, R4, R8, R108 ;  /* 0x00000008046c723c */ /* 0x004fe2000000186c */
[----:B------:R-:W-:Y:S01]  /*cb30*/  FADD.FTZ R170, R170, R171 ;  /* 0x000000abaaaa7221 */ /* 0x000fe20000010000 */
[----:B------:R-:W-:-:S03]  /*cb40*/  FADD.FTZ R0, R0, R3 ;  /* 0x0000000300007221 */ /* 0x000fc60000010000 */
[----:B------:R-:W-:Y:S01]  /*cb50*/  MUFU.EX2 R190, R190 ;  /* 0x000000be00be7308 */ /* 0x000fe20000000800 */
[----:B------:R-:W-:Y:S01]  /*cb60*/  HMMA.16816.F32 R112, R4, R10, R112 ;  /* 0x0000000a0470723c */ /* 0x000fe20000001870 */
[----:B------:R-:W2:Y:S01]  /*cb70*/  LDSM.16.MT88.4 R8, [R225+0x16000] ;  /* 0x01600000e108783b */ /* 0x000ea20000004200 */
[----:B------:R-:W-:Y:S01]  /*cb80*/  FADD.FTZ R170, R169, R170 ;  /* 0x000000aaa9aa7221 */ /* 0x000fe20000010000 */
[----:B------:R-:W-:-:S04]  /*cb90*/  FADD.FTZ R0, R175, R0 ;  /* 0x00000000af007221 */ /* 0x000fc80000010000 */
[----:B------:R-:W5:Y:S01]  /*cba0*/  MUFU.EX2 R191, R191 ;  /* 0x000000bf00bf7308 */ /* 0x000f620000000800 */
[C---:B---3--:R-:W-:Y:S07]  /*cbb0*/  HMMA.16816.F32 R116, R4.reuse, R16, R116 ;  /* 0x000000100474723c */ /* 0x048fee0000001874 */
[----:B------:R-:W3:Y:S01]  /*cbc0*/  MUFU.EX2 R194, R194 ;  /* 0x000000c200c27308 */ /* 0x000ee20000000800 */
[C---:B------:R-:W-:Y:S01]  /*cbd0*/  HMMA.16816.F32 R120, R4.reuse, R18, R120 ;  /* 0x000000120478723c */ /* 0x040fe20000001878 */
[----:B------:R-:W2:Y:S05]  /*cbe0*/  LDSM.16.MT88.4 R16, [R225+0x10800] ;  /* 0x01080000e110783b */ /* 0x000eaa0000004200 */
[----:B----4-:R-:W-:Y:S01]  /*cbf0*/  HMMA.16816.F32 R152, R4, R20, R152 ;  /* 0x000000140498723c */ /* 0x010fe20000001898 */
[----:B------:R-:W-:Y:S01]  /*cc00*/  MUFU.EX2 R192, R192 ;  /* 0x000000c000c07308 */ /* 0x000fe20000000800 */
[----:B-----5:R-:W-:-:S04]  /*cc10*/  FADD.FTZ R3, R191, R0 ;  /* 0x00000000bf037221 */ /* 0x020fc80000010000 */
[C---:B-1----:R-:W-:Y:S03]  /*cc20*/  HMMA.16816.F32 R132, R4.reuse, R12, R132 ;  /* 0x0000000c0484723c */ /* 0x042fe60000001884 */
[----:B------:R-:W1:Y:S01]  /*cc30*/  MUFU.EX2 R193, R193 ;  /* 0x000000c100c17308 */ /* 0x000e620000000800 */
[----:B---3--:R-:W-:Y:S02]  /*cc40*/  FADD.FTZ R3, R194, R3 ;  /* 0x00000003c2037221 */ /* 0x008fe40000010000 */
[C---:B------:R-:W-:Y:S01]  /*cc50*/  HMMA.16816.F32 R136, R4.reuse, R14, R136 ;  /* 0x0000000e0488723c */ /* 0x040fe20000001888 */
[----:B------:R-:W3:Y:S04]  /*cc60*/  LDSM.16.MT88.4 R12, [R224+0x10800] ;  /* 0x01080000e00c783b */ /* 0x000ee80000004200 */
[----:B------:R-:W-:Y:S01]  /*cc70*/  MUFU.EX2 R195, R195 ;  /* 0x000000c300c37308 */ /* 0x000fe20000000800 */
[C---:B--2---:R-:W-:Y:S06]  /*cc80*/  HMMA.16816.F32 R140, R4.reuse, R8, R140 ;  /* 0x00000008048c723c */ /* 0x044fec000000188c */
[C---:B------:R-:W-:Y:S01]  /*cc90*/  HMMA.16816.F32 R144, R4.reuse, R10, R144 ;  /* 0x0000000a0490723c */ /* 0x040fe20000001890 */
[----:B------:R-:W2:Y:S01]  /*cca0*/  LDSM.16.MT88.4 R8, [R228+0x12800] ;  /* 0x01280000e408783b */ /* 0x000ea20000004200 */
[----:B------:R-:W-:Y:S04]  /*ccb0*/  MUFU.EX2 R200, R200 ;  /* 0x000000c800c87308 */ /* 0x000fe80000000800 */
[----:B------:R-:W-:Y:S01]  /*ccc0*/  HMMA.16816.F32 R148, R4, R22, R148 ;  /* 0x000000160494723c */ /* 0x000fe20000001894 */
[----:B------:R-:W4:Y:S03]  /*ccd0*/  LDSM.16.MT88.4 R20, [R226+0x12800] ;  /* 0x01280000e214783b */ /* 0x000f260000004200 */
[----:B------:R-:W-:Y:S03]  /*cce0*/  MUFU.EX2 R197, R197 ;  /* 0x000000c500c57308 */ /* 0x000fe60000000800 */
[----:B------:R-:W-:Y:S01]  /*ccf0*/  F2FP.F16.F32.PACK_AB R4, R188, R187 ;  /* 0x000000bbbc04723e */ /* 0x000fe200000000ff */
[----:B------:R-:W-:Y:S01]  /*cd00*/  FADD.FTZ R187, R187, R170 ;  /* 0x000000aabbbb7221 */ /* 0x000fe20000010000 */
[----:B------:R-:W-:-:S02]  /*cd10*/  F2FP.F16.F32.PACK_AB R5, R194, R191 ;  /* 0x000000bfc205723e */ /* 0x000fc400000000ff */
[----:B------:R-:W-:Y:S01]  /*cd20*/  F2FP.F16.F32.PACK_AB R6, R190, R189 ;  /* 0x000000bdbe06723e */ /* 0x000fe200000000ff */
[----:B------:R-:W-:Y:S01]  /*cd30*/  MUFU.EX2 R206, R206 ;  /* 0x000000ce00ce7308 */ /* 0x000fe20000000800 */
[----:B-1----:R-:W-:Y:S01]  /*cd40*/  F2FP.F16.F32.PACK_AB R7, R193, R192 ;  /* 0x000000c0c107723e */ /* 0x002fe200000000ff */
[----:B------:R-:W-:Y:S01]  /*cd50*/  FADD.FTZ R188, R188, R187 ;  /* 0x000000bbbcbc7221 */ /* 0x000fe20000010000 */
[----:B------:R-:W-:-:S03]  /*cd60*/  FADD.FTZ R192, R192, R3 ;  /* 0x00000003c0c07221 */ /* 0x000fc60000010000 */
[----:B------:R-:W-:Y:S01]  /*cd70*/  FADD.FTZ R189, R189, R188 ;  /* 0x000000bcbdbd7221 */ /* 0x000fe20000010000 */
[----:B------:R-:W-:Y:S01]  /*cd80*/  FADD.FTZ R193, R193, R192 ;  /* 0x000000c0c1c17221 */ /* 0x000fe20000010000 */
[----:B------:R-:W-:Y:S01]  /*cd90*/  HMMA.16816.F32 R36, R4, R24, R36 ;  /* 0x000000180424723c */ /* 0x000fe20000001824 */
[----:B------:R-:W1:Y:S01]  /*cda0*/  MUFU.EX2 R198, R198 ;  /* 0x000000c600c67308 */ /* 0x000e620000000800 */
[----:B------:R-:W-:-:S04]  /*cdb0*/  FADD.FTZ R190, R190, R189 ;  /* 0x000000bdbebe7221 */ /* 0x000fc80000010000 */
[C---:B------:R-:W-:Y:S01]  /*cdc0*/  HMMA.16816.F32 R40, R4.reuse, R26, R40 ;  /* 0x0000001a0428723c */ /* 0x040fe20000001828 */
[----:B------:R-:W5:Y:S02]  /*cdd0*/  LDSM.16.MT88.4 R24, [R228+0x14800] ;  /* 0x01480000e418783b */ /* 0x000f640000004200 */
[----:B------:R-:W2:Y:S03]  /*cde0*/  MUFU.EX2 R199, R199 ;  /* 0x000000c700c77308 */ /* 0x000ea60000000800 */
[C---:B------:R-:W-:Y:S05]  /*cdf0*/  HMMA.16816.F32 R44, R4.reuse, R16, R44 ;  /* 0x00000010042c723c */ /* 0x040fea000000182c */
[----:B------:R-:W4:Y:S01]  /*ce00*/  MUFU.EX2 R201, R201 ;  /* 0x000000c900c97308 */ /* 0x000f220000000800 */
[----:B------:R-:W-:Y:S01]  /*ce10*/  HMMA.16816.F32 R48, R4, R18, R48 ;  /* 0x000000120430723c */ /* 0x000fe20000001830 */
[----:B------:R-:W5:Y:S01]  /*ce20*/  LDSM.16.MT88.4 R16, [R226+0x14800] ;  /* 0x01480000e210783b */ /* 0x000f620000004200 */
[----:B-1----:R-:W-:-:S04]  /*ce30*/  FADD.FTZ R0, R198, R193 ;  /* 0x000000c1c6007221 */ /* 0x002fc80000010000 */
[----:B---3--:R-:W-:Y:S01]  /*ce40*/  HMMA.16816.F32 R52, R4, R12, R52 ;  /* 0x0000000c0434723c */ /* 0x008fe20000001834 */
[----:B------:R-:W1:Y:S01]  /*ce50*/  MUFU.EX2 R196, R196 ;  /* 0x000000c400c47308 */ /* 0x000e620000000800 */
[----:B--2---:R-:W-:-:S04]  /*ce60*/  FADD.FTZ R0, R199, R0 ;  /* 0x00000000c7007221 */ /* 0x004fc80000010000 */
[C---:B------:R-:W-:Y:S01]  /*ce70*/  HMMA.16816.F32 R56, R4.reuse, R14, R56 ;  /* 0x0000000e0438723c */ /* 0x040fe20000001838 */
[----:B------:R-:W2:Y:S02]  /*ce80*/  LDSM.16.MT88.4 R12, [R225+0x14800] ;  /* 0x01480000e10c783b */ /* 0x000ea40000004200 */
[----:B------:R-:W-:Y:S01]  /*ce90*/  MUFU.EX2 R185, R185 ;  /* 0x000000b900b97308 */ /* 0x000fe20000000800 */
[----:B----4-:R-:W-:Y:S02]  /*cea0*/  FADD.FTZ R3, R201, R0 ;  /* 0x00000000c9037221 */ /* 0x010fe40000010000 */
[C---:B------:R-:W-:Y:S05]  /*ceb0*/  HMMA.16816.F32 R60, R4.reuse, R8, R60 ;  /* 0x00000008043c723c */ /* 0x040fea000000183c */
[----:B------:R-:W3:Y:S01]  /*cec0*/  MUFU.EX2 R184, R184 ;  /* 0x000000b800b87308 */ /* 0x000ee20000000800 */
[----:B------:R-:W-:Y:S01]  /*ced0*/  HMMA.16816.F32 R64, R4, R10, R64 ;  /* 0x0000000a0440723c */ /* 0x000fe20000001840 */
[----:B------:R-:W4:Y:S01]  /*cee0*/  LDSM.16.MT88.4 R8, [R224+0x14800] ;  /* 0x01480000e008783b */ /* 0x000f220000004200 */
[----:B-1----:R-:W-:-:S04]  /*cef0*/  FADD.FTZ R3, R196, R3 ;  /* 0x00000003c4037221 */ /* 0x002fc80000010000 */
[C---:B------:R-:W-:Y:S01]  /*cf00*/  HMMA.16816.F32 R68, R4.reuse, R20, R68 ;  /* 0x000000140444723c */ /* 0x040fe20000001844 */
[----:B------:R-:W-:Y:S05]  /*cf10*/  MUFU.EX2 R181, R181 ;  /* 0x000000b500b57308 */ /* 0x000fea0000000800 */
[C---:B------:R-:W-:Y:S01]  /*cf20*/  HMMA.16816.F32 R72, R4.reuse, R22, R72 ;  /* 0x000000160448723c */ /* 0x040fe20000001848 */
[----:B------:R-:W1:Y:S02]  /*cf30*/  LDSM.16.MT88.4 R20, [R228+0x16800] ;  /* 0x01680000e414783b */ /* 0x000e640000004200 */
[----:B------:R-:W-:Y:S03]  /*cf40*/  MUFU.EX2 R186, R186 ;  /* 0x000000ba00ba7308 */ /* 0x000fe60000000800 */
[C---:B------:R-:W-:Y:S05]  /*cf50*/  HMMA.16816.F32 R160, R4.reuse, R28, R160 ;  /* 0x0000001c04a0723c */ /* 0x040fea00000018a0 */
[----:B------:R-:W-:Y:S01]  /*cf60*/  MUFU.EX2 R182, R182 ;  /* 0x000000b600b67308 */ /* 0x000fe20000000800 */
[C---:B------:R-:W-:Y:S01]  /*cf70*/  HMMA.16816.F32 R156, R4.reuse, R30, R156 ;  /* 0x0000001e049c723c */ /* 0x040fe2000000189c */
[----:B------:R-:W3:Y:S05]  /*cf80*/  LDSM.16.MT88.4 R28, [R224+0x12800] ;  /* 0x01280000e01c783b */ /* 0x000eea0000004200 */
[C---:B------:R-:W-:Y:S01]  /*cf90*/  HMMA.16816.F32 R76, R4.reuse, R32, R76 ;  /* 0x00000020044c723c */ /* 0x040fe2000000184c */
[----:B------:R-:W3:Y:S05]  /*cfa0*/  MUFU.EX2 R183, R183 ;  /* 0x000000b700b77308 */ /* 0x000eea0000000800 */
[C---:B------:R-:W-:Y:S01]  /*cfb0*/  HMMA.16816.F32 R80, R4.reuse, R34, R80 ;  /* 0x000000220450723c */ /* 0x040fe20000001850 */
[----:B------:R-:W-:Y:S02]  /*cfc0*/  LDSM.16.MT88.4 R32, [R224+0x16800] ;  /* 0x01680000e020783b */ /* 0x000fe40000004200 */
        /* <DEDUP_REMOVED lines=23> */
[C---:B------:R-:W-:Y:S06]  /*d140*/  HMMA.16816.F32 R140, R4.reuse, R164, R140 ;  /* 0x000000a4048c723c */ /* 0x040fec000000188c */
[C---:B------:R-:W-:Y:S01]  /*d150*/  HMMA.16816.F32 R144, R4.reuse, R166, R144 ;  /* 0x000000a60490723c */ /* 0x040fe20000001890 */
[----:B------:R-:W-:Y:S05]  /*d160*/  LDSM.16.MT88.4 R164, [R228+0x15800] ;  /* 0x01580000e4a4783b */ /* 0x000fea0000004200 */
        /* <DEDUP_REMOVED lines=8> */
[----:B------:R-:W-:-:S03]  /*d1f0*/  F2FP.F16.F32.PACK_AB R7, R196, R201 ;  /* 0x000000c9c407723e */ /* 0x000fc600000000ff */
[----:B------:R-:W-:-:S04]  /*d200*/  FADD.FTZ R197, R197, R200 ;  /* 0x000000c8c5c57221 */ /* 0x000fc80000010000 */
[----:B------:R-:W-:Y:S01]  /*d210*/  HMMA.16816.F32 R160, R4, R16, R160 ;  /* 0x0000001004a0723c */ /* 0x000fe200000018a0 */
[----:B------:R-:W-:-:S05]  /*d220*/  FADD.FTZ R206, R206, R197 ;  /* 0x000000c5cece7221 */ /* 0x000fca0000010000 */
        /* <DEDUP_REMOVED lines=45> */
[----:B------:R-:W-:Y:S01]  /*d500*/  HMMA.16816.F32 R148, R4, R10, R148 ;  /* 0x0000000a0494723c */ /* 0x000fe20000001894 */
[----:B------:R-:W4:Y:S06]  /*d510*/  LDSM.16.MT88.4 R8, [R225+0x13800] ;  /* 0x01380000e108783b */ /* 0x000f2c0000004200 */
[----:B------:R-:W-:Y:S01]  /*d520*/  F2FP.F16.F32.PACK_AB R4, R184, R185 ;  /* 0x000000b9b804723e */ /* 0x000fe200000000ff */
[----:B------:R-:W-:Y:S01]  /*d530*/  FADD.FTZ R185, R185, R206 ;  /* 0x000000ceb9b97221 */ /* 0x000fe20000010000 */
[C---:B------:R-:W-:Y:S01]  /*d540*/  F2FP.F16.F32.PACK_AB R5, R183.reuse, R182 ;  /* 0x000000b6b705723e */ /* 0x040fe200000000ff */
        /* <DEDUP_REMOVED lines=8> */
[----:B-1----:R-:W-:Y:S01]  /*d5d0*/  HMMA.16816.F32 R52, R4, R20, R52 ;  /* 0x000000140434723c */ /* 0x002fe20000001834 */
[----:B------:R-:W-:Y:S01]  /*d5e0*/  FADD.FTZ R249, R186, R181 ;  /* 0x000000b5baf97221 */ /* 0x000fe20000010000 */
[----:B------:R-:W-:-:S04]  /*d5f0*/  FADD.FTZ R247, R178, R177 ;  /* 0x000000b1b2f77221 */ /* 0x000fc80000010000 */
        /* <DEDUP_REMOVED lines=24> */
[C---:B------:R-:W-:Y:S06]  /*d780*/  HMMA.16816.F32 R88, R4.reuse, R34, R88 ;  /* 0x000000220458723c */ /* 0x040fec0000001858 */
[C---:B------:R-:W-:Y:S06]  /*d790*/  HMMA.16816.F32 R96, R4.reuse, R166, R96 ;  /* 0x000000a60460723c */ /* 0x040fec0000001860 */
[C---:B---3--:R-:W-:Y:S06]  /*d7a0*/  HMMA.16816.F32 R100, R4.reuse, R28, R100 ;  /* 0x0000001c0464723c */ /* 0x048fec0000001864 */
[C---:B------:R-:W-:Y:S06]  /*d7b0*/  HMMA.16816.F32 R104, R4.reuse, R30, R104 ;  /* 0x0000001e0468723c */ /* 0x040fec0000001868 */
[C---:B-----5:R-:W-:Y:S06]  /*d7c0*/  HMMA.16816.F32 R108, R4.reuse, R24, R108 ;  /* 0x00000018046c723c */ /* 0x060fec000000186c */
[C---:B------:R-:W-:Y:S06]  /*d7d0*/  HMMA.16816.F32 R112, R4.reuse, R26, R112 ;  /* 0x0000001a0470723c */ /* 0x040fec0000001870 */
[C---:B------:R-:W-:Y:S06]  /*d7e0*/  HMMA.16816.F32 R124, R4.reuse, R16, R124 ;  /* 0x00000010047c723c */ /* 0x040fec000000187c */
[C---:B------:R-:W-:Y:S06]  /*d7f0*/  HMMA.16816.F32 R128, R4.reuse, R18, R128 ;  /* 0x000000120480723c */ /* 0x040fec0000001880 */
[C---:B--2---:R-:W-:Y:S06]  /*d800*/  HMMA.16816.F32 R132, R4.reuse, R12, R132 ;  /* 0x0000000c0484723c */ /* 0x044fec0000001884 */
[C---:B------:R-:W-:Y:S06]  /*d810*/  HMMA.16816.F32 R136, R4.reuse, R14, R136 ;  /* 0x0000000e0488723c */ /* 0x040fec0000001888 */
[C---:B----4-:R-:W-:Y:S06]  /*d820*/  HMMA.16816.F32 R140, R4.reuse, R8, R140 ;  /* 0x00000008048c723c */ /* 0x050fec000000188c */
[C---:B------:R-:W-:Y:S06]  /*d830*/  HMMA.16816.F32 R144, R4.reuse, R10, R144 ;  /* 0x0000000a0490723c */ /* 0x040fec0000001890 */
[C---:B-1----:R-:W-:Y:S06]  /*d840*/  HMMA.16816.F32 R152, R4.reuse, R20, R152 ;  /* 0x000000140498723c */ /* 0x042fec0000001898 */
[C---:B------:R-:W-:Y:S06]  /*d850*/  HMMA.16816.F32 R148, R4.reuse, R22, R148 ;  /* 0x000000160494723c */ /* 0x040fec0000001894 */
[----:B------:R-:W-:Y:S07]  /*d860*/  HMMA.16816.F32 R92, R4, R164, R92 ;  /* 0x000000a4045c723c */ /* 0x000fee000000185c */
[----:B------:R-:W-:-:S15]  /*d870*/  MOV R164, R174 ;  /* 0x000000ae00a47202 */ /* 0x000fde0000000f00 */
[----:B------:R-:W-:-:S02]  /*d880*/  NOP ;  /* 0x0000000000007918 */ /* 0x000fc40000000000 */
.L_x_2500:
[----:B------:R-:W-:-:S06]  /*d890*/  UISETP.GE.AND UP0, UPT, UR11, 0x1, UPT ;  /* 0x000000010b00788c */ /* 0x000fcc000bf06270 */
[----:B------:R-:W-:-:S13]  /*d8a0*/  PLOP3.LUT P1, PT, PT, PT, UP0, 0x80, 0x0 ;  /* 0x000000000000781c */ /* 0x000fda0003f2f008 */
        /* <DEDUP_REMOVED lines=46> */
.L_x_2512:
        /* <DEDUP_REMOVED lines=82> */
.L_x_2509:
[CC--:B------:R-:W-:Y:S01]  /*e0b0*/  LEA R2, P1, R3.reuse, R250.reuse, 0x1 ;  /* 0x000000fa03027211 */ /* 0x0c0fe200078208ff */
[----:B------:R-:W-:Y:S01]  /*e0c0*/  @P6 STS.128 [R238+0x10000], RZ ;  /* 0x010000ffee006388 */ /* 0x000fe20000000c00 */
[C---:B------:R-:W-:Y:S01]  /*e0d0*/  IADD3 R248, P2, R3.reuse, UR30, RZ ;  /* 0x0000001e03f87c10 */ /* 0x040fe2000ff5e0ff */
[----:B------:R-:W-:Y:S01]  /*e0e0*/  UISETP.GE.AND UP2, UPT, UR11, 0x2, UPT ;  /* 0x000000020b00788c */ /* 0x000fe2000bf46270 */
[-C--:B------:R-:W-:Y:S02]  /*e0f0*/  LEA.HI.X R3, R3, R251.reuse, R164, 0x1, P1 ;  /* 0x000000fb03037211 */ /* 0x080fe400008f0ca4 */
[----:B------:R-:W-:Y:S02]  /*e100*/  ISETP.GE.AND P3, PT, R235, UR26, PT ;  /* 0x0000001aeb007c0c */ /* 0x000fe4000bf66270 */
[-C--:B------:R-:W-:Y:S01]  /*e110*/  @!P6 LEA R26, P1, R248, R250.reuse, 0x1 ;  /* 0x000000faf81ae211 */ /* 0x080fe200078208ff */
[----:B------:R-:W-:Y:S01]  /*e120*/  @!PT LDS RZ, [RZ] ;  /* 0x00000000fffff984 */ /* 0x000fe20000000800 */
[----:B------:R-:W-:Y:S01]  /*e130*/  @!PT LDS RZ, [RZ] ;  /* 0x00000000fffff984 */ /* 0x000fe20000000800 */
[----:B------:R-:W-:Y:S01]  /*e140*/  @!PT LDS RZ, [RZ] ;  /* 0x00000000fffff984 */ /* 0x000fe20000000800 */
[----:B------:R-:W-:Y:S01]  /*e150*/  @!P6 LDGSTS.E.BYPASS.LTC128B.128 [R238+0x10000], desc[UR24][R2.64] ;  /* 0x1000000002eeefae */ /* 0x000fe2000b901d58 */
[----:B------:R-:W-:Y:S02]  /*e160*/  IADD3.X R246, R164, UR22, RZ, P2, !PT ;  /* 0x00000016a4f67c10 */ /* 0x000fe400097fe4ff */
[C---:B------:R-:W-:Y:S01]  /*e170*/  IADD3 R167, P2, R248.reuse, UR30, RZ ;  /* 0x0000001ef8a77c10 */ /* 0x040fe2000ff5e0ff */
[----:B------:R-:W-:Y:S01]  /*e180*/  @P5 STS.128 [R238+0x12000], RZ ;  /* 0x012000ffee005388 */ /* 0x000fe20000000c00 */
[-CC-:B------:R-:W-:Y:S02]  /*e190*/  @!P6 LEA.HI.X R27, R248, R251.reuse, R246.reuse, 0x1, P1 ;  /* 0x000000fbf81be211 */ /* 0x180fe400008f0cf6 */
        /* <DEDUP_REMOVED lines=15> */
[C---:B------:R-:W-:Y:S01]  /*e290*/  IADD3 R164, P1, R167.reuse, UR30, RZ ;  /* 0x0000001ea7a47c10 */ /* 0x040fe2000ff3e0ff */
        /* <DEDUP_REMOVED lines=346> */
[----:B------:R-:W-:Y:S01]  /*f840*/  LEA.HI.X.SX32 R167, R164, UR19, 0x2, P2 ;  /* 0x00000013a4a77c11 */ /* 0x000fe200090f16ff */
[----:B------:R-:W1:Y:S01]  /*f850*/  LDC.64 R2, c[0x0][0x230] ;  /* 0x00008c00ff027b82 */ /* 0x000e620000000a00 */
[----:B------:R-:W-:Y:S02]  /*f860*/  R2UR UR14, R168 ;  /* 0x00000000a80e72ca */ /* 0x000fe400000e0000 */
[----:B------:R-:W-:Y:S02]  /*f870*/  R2UR UR37, R167 ;  /* 0x00000000a72572ca */ /* 0x000fe400000e0000 */
[----:B------:R-:W-:Y:S02]  /*f880*/  R2UR UR15, R169 ;  /* 0x00000000a90f72ca */ /* 0x000fe400000e0000 */
[----:B------:R-:W-:Y:S07]  /*f890*/  R2UR UR36, R166 ;  /* 0x00000000a62472ca */ /* 0x000fee00000e0000 */
[----:B------:R-:W-:Y:S02]  /*f8a0*/  IMAD.U32 R172, RZ, RZ, UR14 ;  /* 0x0000000effac7e24 */ /* 0x000fe4000f8e00ff */
[----:B------:R-:W-:Y:S02]  /*f8b0*/  IMAD.U32 R171, RZ, RZ, UR37 ;  /* 0x00000025ffab7e24 */ /* 0x000fe4000f8e00ff */
[----:B------:R-:W-:Y:S02]  /*f8c0*/  IMAD.U32 R173, RZ, RZ, UR15 ;  /* 0x0000000fffad7e24 */ /* 0x000fe4000f8e00ff */
[----:B------:R-:W-:Y:S01]  /*f8d0*/  MOV R170, UR36 ;  /* 0x0000002400aa7c02 */ /* 0x000fe20008000f00 */
[----:B------:R-:W-:Y:S02]  /*f8e0*/  UIADD3 UR36, UR41, -UR39, URZ ;  /* 0x8000002729247290 */ /* 0x000fe4000fffe03f */
[----:B------:R-:W2:Y:S02]  /*f8f0*/  LDG.E R164, desc[UR24][R172.64] ;  /* 0x00000018aca47981 */ /* 0x000ea4000c1e1900 */
[----:B------:R-:W-:Y:S02]  /*f900*/  UIMAD UR36, UR36, UR20, -0x40 ;  /* 0xffffffc0242474a4 */ /* 0x000fe4000f8e0214 */
[----:B------:R3:W2:Y:S02]  /*f910*/  LDG.E R167, desc[UR24][R170.64] ;  /* 0x00000018aaa77981 */ /* 0x0006a4000c1e1900 */
        /* <DEDUP_REMOVED lines=17> */
.L_x_2511:
        /* <DEDUP_REMOVED lines=117> */
.L_x_2510:
[----:B------:R-:W-:Y:S01]  /*10180*/  UIADD3 UR36, UR11, -0x1, URZ ;  /* 0xffffffff0b247890 */ /* 0x000fe2000fffe03f */
[----:B-1----:R-:W-:Y:S01]  /*10190*/  LDSM.16.MT88.4 R172, [R226+0x10000] ;  /* 0x01000000e2ac783b */ /* 0x002fe20000004200 */
[----:B------:R-:W-:Y:S01]  /*101a0*/  UISETP.GT.AND UP2, UPT, UR11, 0x1, UPT ;  /* 0x000000010b00788c */ /* 0x000fe2000bf44270 */
[----:B------:R-:W-:Y:S01]  /*101b0*/  UMOV UR15, UR35 ;  /* 0x00000023000f7c82 */ /* 0x000fe20008000000 */
[----:B------:R-:W-:Y:S02]  /*101c0*/  UMOV UR14, UR34 ;  /* 0x00000022000e7c82 */ /* 0x000fe40008000000 */
[----:B------:R-:W-:Y:S01]  /*101d0*/  MOV R2, UR36 ;  /* 0x0000002400027c02 */ /* 0x000fe20008000f00 */
[----:B------:R-:W-:Y:S02]  /*101e0*/  UMOV UR11, UR36 ;  /* 0x00000024000b7c82 */ /* 0x000fe40008000000 */
[----:B------:R-:W-:Y:S01]  /*101f0*/  LDSM.16.MT88.4 R176, [R225+0x10000] ;  /* 0x01000000e1b0783b */ /* 0x000fe20000004200 */
[----:B------:R-:W-:Y:S04]  /*10200*/  LEA R2, R2, R239, 0x6 ;  /* 0x000000ef02027211 */ /* 0x000fe800078e30ff */
[----:B------:R-:W-:Y:S02]  /*10210*/  I2FP.F32.S32 R3, R2 ;  /* 0x0000000200037245 */ /* 0x000fe40000201400 */
[C---:B------:R-:W-:Y:S01]  /*10220*/  IADD3 R166, R2.reuse, 0x9, RZ ;  /* 0x0000000902a67810 */ /* 0x040fe20007ffe0ff */
[----:B------:R-:W-:Y:S01]  /*10230*/  LDSM.16.MT88.4 R180, [R228+0x12800] ;  /* 0x01280000e4b4783b */ /* 0x000fe20000004200 */
[C---:B------:R-:W-:Y:S01]  /*10240*/  IADD3 R167, R2.reuse, 0x8, RZ ;  /* 0x0000000802a77810 */ /* 0x040fe20007ffe0ff */
[C---:B------:R-:W-:Y:S01]  /*10250*/  FFMA.FTZ R6, R3.reuse, UR5, R6 ;  /* 0x0000000503067c23 */ /* 0x040fe20008010006 */
[----:B------:R-:W-:Y:S01]  /*10260*/  FFMA.FTZ R4, R3, UR5, R4 ;  /* 0x0000000503047c23 */ /* 0x000fe20008010004 */
[C---:B------:R-:W-:Y:S02]  /*10270*/  IADD3 R3, R2.reuse, 0x10, RZ ;  /* 0x0000001002037810 */ /* 0x040fe40007ffe0ff */
[----:B------:R-:W-:Y:S02]  /*10280*/  I2FP.F32.S32 R166, R166 ;  /* 0x000000a600a67245 */ /* 0x000fe40000201400 */
[----:B------:R-:W-:Y:S01]  /*10290*/  I2FP.F32.S32 R167, R167 ;  /* 0x000000a700a77245 */ /* 0x000fe20000201400 */
[----:B------:R-:W-:Y:S01]  /*102a0*/  LDSM.16.MT88.4 R184, [R226+0x12800] ;  /* 0x01280000e2b8783b */ /* 0x000fe20000004200 */
[----:B------:R-:W-:Y:S01]  /*102b0*/  IADD3 R164, R2, 0x1, RZ ;  /* 0x0000000102a47810 */ /* 0x000fe20007ffe0ff */
[C---:B------:R-:W-:Y:S01]  /*102c0*/  FFMA.FTZ R11, R166.reuse, UR5, R11 ;  /* 0x00000005a60b7c23 */ /* 0x040fe2000801000b */
[----:B------:R-:W-:Y:S01]  /*102d0*/  I2FP.F32.S32 R3, R3 ;  /* 0x0000000300037245 */ /* 0x000fe20000201400 */
[----:B------:R-:W-:Y:S01]  /*102e0*/  FFMA.FTZ R9, R166, UR5, R9 ;  /* 0x00000005a6097c23 */ /* 0x000fe20008010009 */
[C---:B------:R-:W-:Y:S01]  /*102f0*/  IADD3 R166, R2.reuse, 0x19, RZ ;  /* 0x0000001902a67810 */ /* 0x040fe20007ffe0ff */
[C---:B------:R-:W-:Y:S01]  /*10300*/  FFMA.FTZ R10, R167.reuse, UR5, R10 ;  /* 0x00000005a70a7c23 */ /* 0x040fe2000801000a */
[----:B------:R-:W-:Y:S01]  /*10310*/  FFMA.FTZ R8, R167, UR5, R8 ;  /* 0x00000005a7087c23 */ /* 0x000fe20008010008 */
[C---:B------:R-:W-:Y:S01]  /*10320*/  IADD3 R167, R2.reuse, 0x18, RZ ;  /* 0x0000001802a77810 */ /* 0x040fe20007ffe0ff */
[C---:B------:R-:W-:Y:S01]  /*10330*/  FFMA.FTZ R14, R3.reuse, UR5, R14 ;  /* 0x00000005030e7c23 */ /* 0x040fe2000801000e */
[----:B------:R-:W-:Y:S01]  /*10340*/  I2FP.F32.S32 R164, R164 ;  /* 0x000000a400a47245 */ /* 0x000fe20000201400 */
[----:B------:R-:W-:Y:S01]  /*10350*/  FFMA.FTZ R12, R3, UR5, R12 ;  /* 0x00000005030c7c23 */ /* 0x000fe2000801000c */
[----:B------:R-:W-:Y:S01]  /*10360*/  IADD3 R3, R2, 0x20, RZ ;  /* 0x0000002002037810 */ /* 0x000fe20007ffe0ff */
[----:B------:R-:W-:Y:S01]  /*10370*/  LDSM.16.MT88.4 R188, [R225+0x12800] ;  /* 0x01280000e1bc783b */ /* 0x000fe20000004200 */
[----:B------:R-:W-:Y:S01]  /*10380*/  I2FP.F32.S32 R166, R166 ;  /* 0x000000a600a67245 */ /* 0x000fe20000201400 */
[C---:B------:R-:W-:Y:S01]  /*10390*/  FFMA.FTZ R7, R164.reuse, UR5, R7 ;  /* 0x00000005a4077c23 */ /* 0x040fe20008010007 */
[----:B------:R-:W-:Y:S01]  /*103a0*/  I2FP.F32.S32 R167, R167 ;  /* 0x000000a700a77245 */ /* 0x000fe20000201400 */
[----:B------:R-:W-:Y:S01]  /*103b0*/  FFMA.FTZ R5, R164, UR5, R5 ;  /* 0x00000005a4057c23 */ /* 0x000fe20008010005 */
[----:B------:R-:W-:Y:S01]  /*103c0*/  I2FP.F32.S32 R3, R3 ;  /* 0x0000000300037245 */ /* 0x000fe20000201400 */
[----:B------:R-:W-:Y:S01]  /*103d0*/  FFMA.FTZ R19, R166, UR5, R19 ;  /* 0x00000005a6137c23 */ /* 0x000fe20008010013 */
[----:B------:R-:W-:Y:S01]  /*103e0*/  FMNMX.FTZ R168, R6, R0, !PT ;  /* 0x0000000006a87209 */ /* 0x000fe20007810000 */
[----:B------:R-:W-:Y:S01]  /*103f0*/  FFMA.FTZ R17, R166, UR5, R17 ;  /* 0x00000005a6117c23 */ /* 0x000fe20008010011 */
[----:B------:R-:W-:Y:S01]  /*10400*/  FMNMX.FTZ R166, R4, R165, !PT ;  /* 0x000000a504a67209 */ /* 0x000fe20007810000 */
[C---:B------:R-:W-:Y:S01]  /*10410*/  FFMA.FTZ R18, R167.reuse, UR5, R18 ;  /* 0x00000005a7127c23 */ /* 0x040fe20008010012 */
[----:B------:R-:W-:Y:S01]  /*10420*/  FFMA.FTZ R16, R167, UR5, R16 ;  /* 0x00000005a7107c23 */ /* 0x000fe20008010010 */
[----:B------:R-:W-:Y:S01]  /*10430*/  IADD3 R164, R2, 0x11, RZ ;  /* 0x0000001102a47810 */ /* 0x000fe20007ffe0ff */
[----:B------:R-:W-:Y:S01]  /*10440*/  FFMA.FTZ R22, R3, UR5, R22 ;  /* 0x0000000503167c23 */ /* 0x000fe20008010016 */
[----:B------:R-:W-:Y:S01]  /*10450*/  FMNMX.FTZ R167, R7, R168, !PT ;  /* 0x000000a807a77209 */ /* 0x000fe20007810000 */
[----:B------:R-:W-:Y:S01]  /*10460*/  FFMA.FTZ R20, R3, UR5, R20 ;  /* 0x0000000503147c23 */ /* 0x000fe20008010014 */
[----:B------:R-:W-:Y:S02]  /*10470*/  FMNMX.FTZ R3, R5, R166, !PT ;  /* 0x000000a605037209 */ /* 0x000fe40007810000 */
[----:B------:R-:W-:Y:S02]  /*10480*/  FMNMX.FTZ R168, R10, R167, !PT ;  /* 0x000000a70aa87209 */ /* 0x000fe40007810000 */
[----:B------:R-:W-:Y:S02]  /*10490*/  I2FP.F32.S32 R164, R164 ;  /* 0x000000a400a47245 */ /* 0x000fe40000201400 */
[----:B------:R-:W-:Y:S02]  /*104a0*/  FMNMX.FTZ R166, R8, R3, !PT ;  /* 0x0000000308a67209 */ /* 0x000fe40007810000 */
[----:B------:R-:W-:Y:S01]  /*104b0*/  IADD3 R167, R2, 0x28, RZ ;  /* 0x0000002802a77810 */ /* 0x000fe20007ffe0ff */
[C---:B------:R-:W-:Y:S01]  /*104c0*/  FFMA.FTZ R15, R164.reuse, UR5, R15 ;  /* 0x00000005a40f7c23 */ /* 0x040fe2000801000f */
[----:B------:R-:W-:Y:S01]  /*104d0*/  FMNMX.FTZ R3, R11, R168, !PT ;  /* 0x000000a80b037209 */ /* 0x000fe20007810000 */
[----:B------:R-:W-:Y:S01]  /*104e0*/  FFMA.FTZ R13, R164, UR5, R13 ;  /* 0x00000005a40d7c23 */ /* 0x000fe2000801000d */
[----:B------:R-:W-:Y:S02]  /*104f0*/  IADD3 R164, R2, 0x21, RZ ;  /* 0x0000002102a47810 */ /* 0x000fe40007ffe0ff */
[----:B------:R-:W-:Y:S02]  /*10500*/  FMNMX.FTZ R169, R9, R166, !PT ;  /* 0x000000a609a97209 */ /* 0x000fe40007810000 */
[----:B------:R-:W-:Y:S02]  /*10510*/  I2FP.F32.S32 R167, R167 ;  /* 0x000000a700a77245 */ /* 0x000fe40000201400 */
[----:B------:R-:W-:Y:S02]  /*10520*/  FMNMX.FTZ R168, R14, R3, !PT ;  /* 0x000000030ea87209 */ /* 0x000fe40007810000 */
[----:B------:R-:W-:Y:S01]  /*10530*/  FMNMX.FTZ R166, R12, R169, !PT ;  /* 0x000000a90ca67209 */ /* 0x000fe20007810000 */
[C---:B------:R-:W-:Y:S01]  /*10540*/  FFMA.FTZ R26, R167.reuse, UR5, R26 ;  /* 0x00000005a71a7c23 */ /* 0x040fe2000801001a */
[----:B------:R-:W-:Y:S01]  /*10550*/  I2FP.F32.S32 R164, R164 ;  /* 0x000000a400a47245 */ /* 0x000fe20000201400 */
[----:B------:R-:W-:Y:S01]  /*10560*/  FFMA.FTZ R24, R167, UR5, R24 ;  /* 0x00000005a7187c23 */ /* 0x000fe20008010018 */
[----:B------:R-:W-:Y:S02]  /*10570*/  FMNMX.FTZ R169, R15, R168, !PT ;  /* 0x000000a80fa97209 */ /* 0x000fe40007810000 */
[----:B------:R-:W-:Y:S01]  /*10580*/  FMNMX.FTZ R167, R13, R166, !PT ;  /* 0x000000a60da77209 */ /* 0x000fe20007810000 */
[C---:B------:R-:W-:Y:S01]  /*10590*/  FFMA.FTZ R23, R164.reuse, UR5, R23 ;  /* 0x00000005a4177c23 */ /* 0x040fe20008010017 */
[----:B------:R-:W-:Y:S01]  /*105a0*/  FFMA.FTZ R21, R164, UR5, R21 ;  /* 0x00000005a4157c23 */ /* 0x000fe20008010015 */
[C---:B------:R-:W-:Y:S02]  /*105b0*/  IADD3 R3, R2.reuse, 0x30, RZ ;  /* 0x0000003002037810 */ /* 0x040fe40007ffe0ff */
[----:B------:R-:W-:Y:S02]  /*105c0*/  IADD3 R164, R2, 0x29, RZ ;  /* 0x0000002902a47810 */ /* 0x000fe40007ffe0ff */
[----:B------:R-:W-:Y:S02]  /*105d0*/  FMNMX.FTZ R168, R18, R169, !PT ;  /* 0x000000a912a87209 */ /* 0x000fe40007810000 */
[----:B------:R-:W-:Y:S02]  /*105e0*/  FMNMX.FTZ R166, R16, R167, !PT ;  /* 0x000000a710a67209 */ /* 0x000fe40007810000 */
[----:B------:R-:W-:Y:S02]  /*105f0*/  I2FP.F32.S32 R3, R3 ;  /* 0x0000000300037245 */ /* 0x000fe40000201400 */
[----:B------:R-:W-:Y:S02]  /*10600*/  I2FP.F32.S32 R164, R164 ;  /* 0x000000a400a47245 */ /* 0x000fe40000201400 */
[----:B------:R-:W-:Y:S01]  /*10610*/  FMNMX.FTZ R167, R19, R168, !PT ;  /* 0x000000a813a77209 */ /* 0x000fe20007810000 */
[----:B------:R-:W-:Y:S01]  /*10620*/  FFMA.FTZ R30, R3, UR5, R30 ;  /* 0x00000005031e7c23 */ /* 0x000fe2000801001e */
[----:B------:R-:W-:Y:S01]  /*10630*/  FMNMX.FTZ R169, R17, R166, !PT ;  /* 0x000000a611a97209 */ /* 0x000fe20007810000 */
[----:B------:R-:W-:Y:S01]  /*10640*/  FFMA.FTZ R28, R3, UR5, R28 ;  /* 0x00000005031c7c23 */ /* 0x000fe2000801001c */
[----:B------:R-:W-:Y:S01]  /*10650*/  FMNMX.FTZ R166, R22, R167, !PT ;  /* 0x000000a716a67209 */ /* 0x000fe20007810000 */
[C---:B------:R-:W-:Y:S01]  /*10660*/  FFMA.FTZ R27, R164.reuse, UR5, R27 ;  /* 0x00000005a41b7c23 */ /* 0x040fe2000801001b */
[----:B------:R-:W-:Y:S01]  /*10670*/  FFMA.FTZ R25, R164, UR5, R25 ;  /* 0x00000005a4197c23 */ /* 0x000fe20008010019 */
[----:B------:R-:W-:Y:S02]  /*10680*/  IADD3 R3, R2, 0x31, RZ ;  /* 0x0000003102037810 */ /* 0x000fe40007ffe0ff */
[----:B------:R-:W-:Y:S02]  /*10690*/  FMNMX.FTZ R164, R20, R169, !PT ;  /* 0x000000a914a47209 */ /* 0x000fe40007810000 */
[----:B------:R-:W-:Y:S02]  /*106a0*/  FMNMX.FTZ R169, R23, R166, !PT ;  /* 0x000000a617a97209 */ /* 0x000fe40007810000 */
[----:B------:R-:W-:Y:S02]  /*106b0*/  I2FP.F32.S32 R166, R3 ;  /* 0x0000000300a67245 */ /* 0x000fe40000201400 */
[----:B------:R-:W-:Y:S02]  /*106c0*/  FMNMX.FTZ R3, R21, R164, !PT ;  /* 0x000000a415037209 */ /* 0x000fe40007810000 */
[----:B------:R-:W-:Y:S01]  /*106d0*/  IADD3 R167, R2, 0x38, RZ ;  /* 0x0000003802a77810 */ /* 0x000fe20007ffe0ff */
[----:B------:R-:W-:Y:S01]  /*106e0*/  FFMA.FTZ R31, R166, UR5, R31 ;  /* 0x00000005a61f7c23 */ /* 0x000fe2000801001f */
[----:B------:R-:W-:Y:S01]  /*106f0*/  IADD3 R164, R2, 0x39, RZ ;  /* 0x0000003902a47810 */ /* 0x000fe20007ffe0ff */
[----:B------:R-:W-:Y:S01]  /*10700*/  FFMA.FTZ R29, R166, UR5, R29 ;  /* 0x00000005a61d7c23 */ /* 0x000fe2000801001d */
[----:B------:R-:W-:Y:S02]  /*10710*/  FMNMX.FTZ R168, R26, R169, !PT ;  /* 0x000000a91aa87209 */ /* 0x000fe40007810000 */
[----:B------:R-:W-:Y:S02]  /*10720*/  FMNMX.FTZ R2, R24, R3, !PT ;  /* 0x0000000318027209 */ /* 0x000fe40007810000 */
[----:B------:R-:W-:Y:S02]  /*10730*/  FMNMX.FTZ R169, R27, R168, !PT ;  /* 0x000000a81ba97209 */ /* 0x000fe40007810000 */
        /* <DEDUP_REMOVED lines=23> */
[C---:B------:R-:W-:Y:S02]  /*108b0*/  FADD.FTZ R2, -R164.reuse, R165 ;  /* 0x000000a5a4027221 */ /* 0x040fe40000010100 */
[----:B------:R-:W1:Y:S01]  /*108c0*/  LDSM.16.MT88.4 R168, [R228+0x10000] ;  /* 0x01000000e4a8783b */ /* 0x000e620000004200 */
[----:B------:R-:W-:Y:S01]  /*108d0*/  FMUL.FTZ R196, R164, UR4 ;  /* 0x00000004a4c47c20 */ /* 0x000fe20008410000 */
[C---:B------:R-:W-:Y:S01]  /*108e0*/  FSETP.NEU.FTZ.AND P1, PT, R3.reuse, -INF , PT ;  /* 0xff8000000300780b */ /* 0x040fe20003f3d000 */
[C---:B------:R-:W-:Y:S01]  /*108f0*/  FADD.FTZ R0, -R3.reuse, R0 ;  /* 0x0000000003007221 */ /* 0x040fe20000010100 */
[----:B------:R-:W-:Y:S01]  /*10900*/  FMUL.FTZ R166, R2, UR4 ;  /* 0x0000000402a67c20 */ /* 0x000fe20008410000 */
[----:B------:R-:W-:Y:S02]  /*10910*/  FMUL.FTZ R198, R3, UR4 ;  /* 0x0000000403c67c20 */ /* 0x000fe40008410000 */
[----:B------:R-:W-:Y:S01]  /*10920*/  FMUL.FTZ R165, R0, UR4 ;  /* 0x0000000400a57c20 */ /* 0x000fe20008410000 */
[----:B------:R2:W3:Y:S02]  /*10930*/  MUFU.EX2 R2, R166 ;  /* 0x000000a600027308 */ /* 0x0004e40000000800 */
[----:B------:R-:W-:Y:S02]  /*10940*/  FSEL R198, R198, RZ, P1 ;  /* 0x000000ffc6c67208 */ /* 0x000fe40000800000 */
[----:B------:R-:W-:Y:S03]  /*10950*/  FSETP.NEU.FTZ.AND P1, PT, R164, -INF , PT ;  /* 0xff800000a400780b */ /* 0x000fe60003f3d000 */
[--C-:B------:R-:W-:Y:S03]  /*10960*/  FFMA.FTZ R195, R6, UR4, -R198.reuse ;  /* 0x0000000406c37c23 */ /* 0x100fe600080108c6 */
[----:B------:R4:W5:Y:S01]  /*10970*/  MUFU.EX2 R0, R165 ;  /* 0x000000a500007308 */ /* 0x0009620000000800 */
[----:B------:R-:W-:Y:S01]  /*10980*/  FSEL R196, R196, RZ, P1 ;  /* 0x000000ffc4c47208 */ /* 0x000fe20000800000 */
[--C-:B------:R-:W-:Y:S01]  /*10990*/  FFMA.FTZ R194, R7, UR4, -R198.reuse ;  /* 0x0000000407c27c23 */ /* 0x100fe200080108c6 */
[--C-:B------:R-:W-:Y:S01]  /*109a0*/  FFMA.FTZ R192, R10, UR4, -R198.reuse ;  /* 0x000000040ac07c23 */ /* 0x100fe200080108c6 */
[--C-:B------:R-:W-:Y:S01]  /*109b0*/  FFMA.FTZ R199, R14, UR4, -R198.reuse ;  /* 0x000000040ec77c23 */ /* 0x100fe200080108c6 */
[----:B------:R-:W-:Y:S01]  /*109c0*/  FFMA.FTZ R200, R15, UR4, -R198 ;  /* 0x000000040fc87c23 */ /* 0x000fe200080108c6 */
[--C-:B------:R-:W-:Y:S01]  /*109d0*/  FFMA.FTZ R197, R4, UR4, -R196.reuse ;  /* 0x0000000404c57c23 */ /* 0x100fe200080108c4 */
[--C-:B------:R-:W-:Y:S01]  /*109e0*/  FFMA.FTZ R193, R5, UR4, -R196.reuse ;  /* 0x0000000405c17c23 */ /* 0x100fe200080108c4 */
[--C-:B------:R-:W-:Y:S01]  /*109f0*/  FFMA.FTZ R167, R8, UR4, -R196.reuse ;  /* 0x0000000408a77c23 */ /* 0x100fe200080108c4 */
[----:B--2---:R-:W-:Y:S01]  /*10a00*/  FFMA.FTZ R166, R9, UR4, -R196 ;  /* 0x0000000409a67c23 */ /* 0x004fe200080108c4 */
[----:B------:R-:W-:Y:S01]  /*10a10*/  MUFU.EX2 R195, R195 ;  /* 0x000000c300c37308 */ /* 0x000fe20000000800 */
[C---:B---3--:R-:W-:Y:S01]  /*10a20*/  FMUL.FTZ R4, R2.reuse, R160 ;  /* 0x000000a002047220 */ /* 0x048fe20000410000 */
[C---:B------:R-:W-:Y:S01]  /*10a30*/  FMUL.FTZ R5, R2.reuse, R161 ;  /* 0x000000a102057220 */ /* 0x040fe20000410000 */
[C---:B------:R-:W-:Y:S01]  /*10a40*/  FMUL.FTZ R8, R2.reuse, R156 ;  /* 0x0000009c02087220 */ /* 0x040fe20000410000 */
[C---:B------:R-:W-:Y:S01]  /*10a50*/  FMUL.FTZ R9, R2.reuse, R157 ;  /* 0x0000009d02097220 */ /* 0x040fe20000410000 */
[C---:B------:R-:W-:Y:S01]  /*10a60*/  FMUL.FTZ R36, R2.reuse, R36 ;  /* 0x0000002402247220 */ /* 0x040fe20000410000 */
[----:B------:R-:W-:Y:S01]  /*10a70*/  FMUL.FTZ R37, R2, R37 ;  /* 0x0000002502257220 */ /* 0x000fe20000410000 */
[----:B----4-:R-:W-:Y:S03]  /*10a80*/  FFMA.FTZ R165, R11, UR4, -R198 ;  /* 0x000000040ba57c23 */ /* 0x010fe600080108c6 */
[----:B------:R-:W2:Y:S01]  /*10a90*/  MUFU.EX2 R194, R194 ;  /* 0x000000c200c27308 */ /* 0x000ea20000000800 */
[C---:B-----5:R-:W-:Y:S01]  /*10aa0*/  FMUL.FTZ R6, R0.reuse, R162 ;  /* 0x000000a200067220 */ /* 0x060fe20000410000 */
[C---:B------:R-:W-:Y:S01]  /*10ab0*/  FMUL.FTZ R7, R0.reuse, R163 ;  /* 0x000000a300077220 */ /* 0x040fe20000410000 */
[C---:B------:R-:W-:Y:S01]  /*10ac0*/  FMUL.FTZ R10, R0.reuse, R158 ;  /* 0x0000009e000a7220 */ /* 0x040fe20000410000 */
[C---:B------:R-:W-:Y:S01]  /*10ad0*/  FMUL.FTZ R11, R0.reuse, R159 ;  /* 0x0000009f000b7220 */ /* 0x040fe20000410000 */
[C---:B------:R-:W-:Y:S01]  /*10ae0*/  FMUL.FTZ R38, R0.reuse, R38 ;  /* 0x0000002600267220 */ /* 0x040fe20000410000 */
[----:B------:R-:W3:Y:S01]  /*10af0*/  LDSM.16.MT88.4 R156, [R224+0x10000] ;  /* 0x01000000e09c783b */ /* 0x000ee20000004200 */
[C---:B------:R-:W-:Y:S03]  /*10b00*/  FMUL.FTZ R39, R0.reuse, R39 ;  /* 0x0000002700277220 */ /* 0x040fe60000410000 */
        /* <DEDUP_REMOVED lines=39> */
[C---:B------:R-:W-:Y:S03]  /*10d80*/  FMUL.FTZ R74, R0.reuse, R74 ;  /* 0x0000004a004a7220 */ /* 0x040fe60000410000 */
[----:B------:R-:W4:Y:S01]  /*10d90*/  MUFU.EX2 R166, R166 ;  /* 0x000000a600a67308 */ /* 0x000f220000000800 */
[----:B--2---:R-:W-:Y:S01]  /*10da0*/  F2FP.F16.F32.PACK_AB R160, R193, R197 ;  /* 0x000000c5c1a0723e */ /* 0x004fe200000000ff */
[----:B------:R-:W-:Y:S01]  /*10db0*/  FMUL.FTZ R75, R0, R75 ;  /* 0x0000004b004b7220 */ /* 0x000fe20000410000 */
[C---:B------:R-:W-:Y:S01]  /*10dc0*/  FMUL.FTZ R72, R2.reuse, R72 ;  /* 0x0000004802487220 */ /* 0x040fe20000410000 */
[----:B------:R-:W-:Y:S01]  /*10dd0*/  FMUL.FTZ R73, R2, R73 ;  /* 0x0000004902497220 */ /* 0x000fe20000410000 */
[C---:B------:R-:W-:Y:S01]  /*10de0*/  FMUL.FTZ R14, R0.reuse, R154 ;  /* 0x0000009a000e7220 */ /* 0x040fe20000410000 */
[----:B------:R-:W-:Y:S01]  /*10df0*/  FMUL.FTZ R15, R0, R155 ;  /* 0x0000009b000f7220 */ /* 0x000fe20000410000 */
[--C-:B------:R-:W-:Y:S01]  /*10e00*/  FFMA.FTZ R248, R24, UR4, -R196.reuse ;  /* 0x0000000418f87c23 */ /* 0x100fe200080108c4 */
[----:B------:R-:W-:Y:S01]  /*10e10*/  FFMA.FTZ R252, R25, UR4, -R196 ;  /* 0x0000000419fc7c23 */ /* 0x000fe200080108c4 */
        /* <DEDUP_REMOVED lines=21> */
[----:B------:R-:W2:Y:S01]  /*10f70*/  MUFU.EX2 R200, R200 ;  /* 0x000000c800c87308 */ /* 0x000ea20000000800 */
[----:B------:R-:W-:Y:S01]  /*10f80*/  FMUL.FTZ R89, R2, R89 ;  /* 0x0000005902597220 */ /* 0x000fe20000410000 */
[C---:B------:R-:W-:Y:S04]  /*10f90*/  HMMA.16816.F32 R36, R160.reuse, R172, R36 ;  /* 0x000000aca024723c */ /* 0x040fe80000001824 */
[C---:B------:R-:W-:Y:S02]  /*10fa0*/  FMUL.FTZ R94, R0.reuse, R94 ;  /* 0x0000005e005e7220 */ /* 0x040fe40000410000 */
[C---:B------:R-:W-:Y:S01]  /*10fb0*/  HMMA.16816.F32 R40, R160.reuse, R174, R40 ;  /* 0x000000aea028723c */ /* 0x040fe20000001828 */
[----:B------:R-:W4:Y:S01]  /*10fc0*/  LDSM.16.MT88.4 R172, [R226+0x12000] ;  /* 0x01200000e2ac783b */ /* 0x000f220000004200 */
[----:B------:R-:W-:Y:S03]  /*10fd0*/  MUFU.EX2 R248, R248 ;  /* 0x000000f800f87308 */ /* 0x000fe60000000800 */
[----:B------:R-:W-:Y:S01]  /*10fe0*/  FMUL.FTZ R95, R0, R95 ;  /* 0x0000005f005f7220 */ /* 0x000fe20000410000 */
[C---:B------:R-:W-:Y:S06]  /*10ff0*/  HMMA.16816.F32 R44, R160.reuse, R176, R44 ;  /* 0x000000b0a02c723c */ /* 0x040fec000000182c */
[----:B------:R-:W-:Y:S01]  /*11000*/  MUFU.EX2 R252, R252 ;  /* 0x000000fc00fc7308 */ /* 0x000fe20000000800 */
[C---:B------:R-:W-:Y:S01]  /*11010*/  FMUL.FTZ R92, R2.reuse, R92 ;  /* 0x0000005c025c7220 */ /* 0x040fe20000410000 */
[C---:B------:R-:W-:Y:S01]  /*11020*/  HMMA.16816.F32 R48, R160.reuse, R178, R48 ;  /* 0x000000b2a030723c */ /* 0x040fe20000001830 */
[----:B------:R-:W-:Y:S02]  /*11030*/  LDSM.16.MT88.4 R176, [R225+0x10800] ;  /* 0x01080000e1b0783b */ /* 0x000fe40000004200 */
[----:B------:R-:W-:Y:S03]  /*11040*/  FMUL.FTZ R93, R2, R93 ;  /* 0x0000005d025d7220 */ /* 0x000fe60000410000 */
[C---:B---3--:R-:W-:Y:S05]  /*11050*/  HMMA.16816.F32 R52, R160.reuse, R156, R52 ;  /* 0x0000009ca034723c */ /* 0x048fea0000001834 */
        /* <DEDUP_REMOVED lines=23> */
[C---:B---3--:R-:W-:Y:S03]  /*111d0*/  HMMA.16816.F32 R76, R160.reuse, R156, R76 ;  /* 0x0000009ca04c723c */ /* 0x048fe6000000184c */
[----:B------:R-:W-:Y:S01]  /*111e0*/  FMUL.FTZ R109, R2, R109 ;  /* 0x0000006d026d7220 */ /* 0x000fe20000410000 */
[C---:B------:R-:W-:Y:S01]  /*111f0*/  FMUL.FTZ R114, R0.reuse, R114 ;  /* 0x0000007200727220 */ /* 0x040fe20000410000 */
        /* <DEDUP_REMOVED lines=55> */
[--C-:B------:R-:W-:Y:S01]  /*11570*/  FFMA.FTZ R201, R18, UR4, -R198.reuse ;  /* 0x0000000412c97c23 */ /* 0x100fe200080108c6 */
[C---:B-1----:R-:W-:Y:S05]  /*11580*/  HMMA.16816.F32 R132, R160.reuse, R168, R132 ;  /* 0x000000a8a084723c */ /* 0x042fea0000001884 */
[----:B------:R-:W-:Y:S01]  /*11590*/  FFMA.FTZ R202, R19, UR4, -R198 ;  /* 0x0000000413ca7c23 */ /* 0x000fe200080108c6 */
[C---:B------:R-:W-:Y:S01]  /*115a0*/  HMMA.16816.F32 R136, R160.reuse, R170, R136 ;  /* 0x000000aaa088723c */ /* 0x040fe20000001888 */
[----:B------:R-:W1:Y:S01]  /*115b0*/  LDSM.16.MT88.4 R168, [R228+0x10800] ;  /* 0x01080000e4a8783b */ /* 0x000e620000004200 */
[----:B------:R-:W-:Y:S03]  /*115c0*/  MUFU.EX2 R201, R201 ;  /* 0x000000c900c97308 */ /* 0x000fe60000000800 */
[--C-:B------:R-:W-:Y:S01]  /*115d0*/  FFMA.FTZ R203, R12, UR4, -R196.reuse ;  /* 0x000000040ccb7c23 */ /* 0x100fe200080108c4 */
[C---:B----4-:R-:W-:Y:S06]  /*115e0*/  HMMA.16816.F32 R140, R160.reuse, R172, R140 ;  /* 0x000000aca08c723c */ /* 0x050fec000000188c */
[----:B------:R-:W4:Y:S01]  /*115f0*/  MUFU.EX2 R202, R202 ;  /* 0x000000ca00ca7308 */ /* 0x000f220000000800 */
[--C-:B------:R-:W-:Y:S01]  /*11600*/  FFMA.FTZ R204, R13, UR4, -R196.reuse ;  /* 0x000000040dcc7c23 */ /* 0x100fe200080108c4 */
[C---:B------:R-:W-:Y:S01]  /*11610*/  HMMA.16816.F32 R144, R160.reuse, R174, R144 ;  /* 0x000000aea090723c */ /* 0x040fe20000001890 */
[----:B------:R-:W5:Y:S02]  /*11620*/  LDSM.16.MT88.4 R172, [R226+0x10800] ;  /* 0x01080000e2ac783b */ /* 0x000f640000004200 */
[--C-:B------:R-:W-:Y:S01]  /*11630*/  FFMA.FTZ R206, R16, UR4, -R196.reuse ;  /* 0x0000000410ce7c23 */ /* 0x100fe200080108c4 */
[--C-:B------:R-:W-:Y:S04]  /*11640*/  FFMA.FTZ R205, R17, UR4, -R196.reuse ;  /* 0x0000000411cd7c23 */ /* 0x100fe800080108c4 */
[----:B------:R-:W-:Y:S03]  /*11650*/  MUFU.EX2 R203, R203 ;  /* 0x000000cb00cb7308 */ /* 0x000fe60000000800 */
[C---:B------:R-:W-:Y:S01]  /*11660*/  FMUL.FTZ R12, R2.reuse, R152 ;  /* 0x00000098020c7220 */ /* 0x040fe20000410000 */
[----:B------:R-:W-:Y:S01]  /*11670*/  FMUL.FTZ R13, R2, R153 ;  /* 0x00000099020d7220 */ /* 0x000fe20000410000 */
[C---:B------:R-:W-:Y:S01]  /*11680*/  FMUL.FTZ R18, R0.reuse, R150 ;  /* 0x0000009600127220 */ /* 0x040fe20000410000 */
[----:B------:R-:W-:Y:S01]  /*11690*/  FMUL.FTZ R19, R0, R151 ;  /* 0x0000009700137220 */ /* 0x000fe20000410000 */
[C---:B------:R-:W-:Y:S03]  /*116a0*/  FMUL.FTZ R16, R2.reuse, R148 ;  /* 0x0000009402107220 */ /* 0x040fe60000410000 */
[----:B------:R-:W1:Y:S01]  /*116b0*/  MUFU.EX2 R204, R204 ;  /* 0x000000cc00cc7308 */ /* 0x000e620000000800 */
[----:B------:R-:W-:Y:S01]  /*116c0*/  FMUL.FTZ R17, R2, R149 ;  /* 0x0000009502117220 */ /* 0x000fe20000410000 */
[----:B------:R-:W5:Y:S01]  /*116d0*/  LDSM.16.MT88.4 R152, [R224+0x10800] ;  /* 0x01080000e098783b */ /* 0x000f620000004200 */
[C---:B---3--:R-:W-:Y:S03]  /*116e0*/  HMMA.16816.F32 R12, R160.reuse, R156, R12 ;  /* 0x0000009ca00c723c */ /* 0x048fe6000000180c */
[----:B--2---:R-:W-:Y:S01]  /*116f0*/  F2FP.F16.F32.PACK_AB R149, R200, R199 ;  /* 0x000000c7c895723e */ /* 0x004fe200000000ff */
[--C-:B------:R-:W-:Y:S03]  /*11700*/  FFMA.FTZ R207, R20, UR4, -R196.reuse ;  /* 0x0000000414cf7c23 */ /* 0x100fe600080108c4 */
[----:B------:R-:W-:Y:S01]  /*11710*/  MUFU.EX2 R206, R206 ;  /* 0x000000ce00ce7308 */ /* 0x000fe20000000800 */
[----:B------:R-:W-:Y:S01]  /*11720*/  HMMA.16816.F32 R16, R160, R158, R16 ;  /* 0x0000009ea010723c */ /* 0x000fe20000001810 */
[----:B------:R-:W2:Y:S02]  /*11730*/  LDSM.16.MT88.4 R156, [R224+0x12800] ;  /* 0x01280000e09c783b */ /* 0x000ea40000004200 */
[----:B----4-:R-:W-:Y:S01]  /*11740*/  F2FP.F16.F32.PACK_AB R151, R202, R201 ;  /* 0x000000c9ca97723e */ /* 0x010fe200000000ff */
[----:B------:R-:W-:Y:S05]  /*11750*/  FFMA.FTZ R246, R21, UR4, -R196 ;  /* 0x0000000415f67c23 */ /* 0x000fea00080108c4 */
[----:B------:R-:W3:Y:S02]  /*11760*/  MUFU.EX2 R205, R205 ;  /* 0x000000cd00cd7308 */ /* 0x000ee40000000800 */
[----:B-1----:R-:W-:Y:S01]  /*11770*/  F2FP.F16.F32.PACK_AB R148, R204, R203 ;  /* 0x000000cbcc94723e */ /* 0x002fe200000000ff */
[----:B------:R-:W1:Y:S01]  /*11780*/  LDSM.16.MT88.4 R160, [R228+0x14800] ;  /* 0x01480000e4a0783b */ /* 0x000e620000004200 */
[----:B------:R-:W-:Y:S01]  /*11790*/  FFMA.FTZ R195, R0, R247, R195 ;  /* 0x000000f700c37223 */ /* 0x000fe200000100c3 */
[----:B------:R-:W-:Y:S05]  /*117a0*/  FFMA.FTZ R197, R2, R249, R197 ;  /* 0x000000f902c57223 */ /* 0x000fea00000100c5 */
[----:B------:R-:W-:Y:S01]  /*117b0*/  MUFU.EX2 R207, R207 ;  /* 0x000000cf00cf7308 */ /* 0x000fe20000000800 */
[----:B------:R-:W-:Y:S01]  /*117c0*/  FADD.FTZ R195, R194, R195 ;  /* 0x000000c3c2c37221 */ /* 0x000fe20000010000 */
[----:B------:R-:W-:Y:S03]  /*117d0*/  FADD.FTZ R0, R193, R197 ;  /* 0x000000c5c1007221 */ /* 0x000fe60000010000 */
[----:B------:R-:W-:Y:S01]  /*117e0*/  FADD.FTZ R192, R192, R195 ;  /* 0x000000c3c0c07221 */ /* 0x000fe20000010000 */
[----:B------:R-:W-:Y:S01]  /*117f0*/  FADD.FTZ R167, R167, R0 ;  /* 0x00000000a7a77221 */ /* 0x000fe20000010000 */
[----:B------:R-:W-:Y:S03]  /*11800*/  MOV R0, R3 ;  /* 0x0000000300007202 */ /* 0x000fe60000000f00 */
[----:B------:R-:W4:Y:S01]  /*11810*/  MUFU.EX2 R246, R246 ;  /* 0x000000f600f67308 */ /* 0x000f220000000800 */
[----:B---3--:R-:W-:Y:S01]  /*11820*/  F2FP.F16.F32.PACK_AB R150, R205, R206 ;  /* 0x000000cecd96723e */ /* 0x008fe200000000ff */
[----:B------:R-:W-:Y:S01]  /*11830*/  FADD.FTZ R192, R165, R192 ;  /* 0x000000c0a5c07221 */ /* 0x000fe20000010000 */
[----:B------:R-:W-:Y:S01]  /*11840*/  MOV R165, R164 ;  /* 0x000000a400a57202 */ /* 0x000fe20000000f00 */
[----:B------:R-:W-:Y:S02]  /*11850*/  FADD.FTZ R166, R166, R167 ;  /* 0x000000a7a6a67221 */ /* 0x000fe40000010000 */
[----:B------:R-:W-:Y:S02]  /*11860*/  FADD.FTZ R199, R199, R192 ;  /* 0x000000c0c7c77221 */ /* 0x000fe40000010000 */
[C---:B------:R-:W-:Y:S05]  /*11870*/  HMMA.16816.F32 R4, R148.reuse, R168, R4 ;  /* 0x000000a89404723c */ /* 0x040fea0000001804 */
[----:B------:R-:W-:Y:S01]  /*11880*/  FADD.FTZ R203, R203, R166 ;  /* 0x000000a6cbcb7221 */ /* 0x000fe20000010000 */
[C---:B------:R-:W-:Y:S01]  /*11890*/  HMMA.16816.F32 R8, R148.reuse, R170, R8 ;  /* 0x000000aa9408723c */ /* 0x040fe20000001808 */
[----:B------:R-:W3:Y:S04]  /*118a0*/  LDSM.16.MT88.4 R168, [R226+0x14800] ;  /* 0x01480000e2a8783b */ /* 0x000ee80000004200 */
[----:B----4-:R-:W-:Y:S01]  /*118b0*/  F2FP.F16.F32.PACK_AB R20, R246, R207 ;  /* 0x000000cff614723e */ /* 0x010fe200000000ff */
[C---:B-----5:R-:W-:Y:S05]  /*118c0*/  HMMA.16816.F32 R36, R148.reuse, R172, R36 ;  /* 0x000000ac9424723c */ /* 0x060fea0000001824 */
        /* <DEDUP_REMOVED lines=12> */
[----:B------:R-:W4:Y:S04]  /*11990*/  LDSM.16.MT88.4 R152, [R225+0x14800] ;  /* 0x01480000e198783b */ /* 0x000f280000004200 */
[----:B------:R-:W-:Y:S01]  /*119a0*/  FADD.FTZ R206, R205, R206 ;  /* 0x000000cecdce7221 */ /* 0x000fe20000010000 */
        /* <DEDUP_REMOVED lines=9> */
[C---:B--2---:R-:W-:Y:S05]  /*11a40*/  HMMA.16816.F32 R84, R148.reuse, R156, R84 ;  /* 0x0000009c9454723c */ /* 0x044fea0000001854 */
[--C-:B------:R-:W-:Y:S01]  /*11a50*/  FFMA.FTZ R190, R26, UR4, -R198.reuse ;  /* 0x000000041abe7c23 */ /* 0x100fe200080108c6 */
[C---:B------:R-:W-:Y:S01]  /*11a60*/  HMMA.16816.F32 R88, R148.reuse, R158, R88 ;  /* 0x0000009e9458723c */ /* 0x040fe20000001858 */
[----:B------:R-:W2:Y:S01]  /*11a70*/  LDSM.16.MT88.4 R156, [R228+0x16800] ;  /* 0x01680000e49c783b */ /* 0x000ea20000004200 */
[----:B------:R-:W-:Y:S03]  /*11a80*/  MUFU.EX2 R188, R188 ;  /* 0x000000bc00bc7308 */ /* 0x000fe60000000800 */
[--C-:B------:R-:W-:Y:S01]  /*11a90*/  FFMA.FTZ R191, R27, UR4, -R198.reuse ;  /* 0x000000041bbf7c23 */ /* 0x100fe200080108c6 */
[C---:B-1----:R-:W-:Y:S03]  /*11aa0*/  HMMA.16816.F32 R92, R148.reuse, R160, R92 ;  /* 0x000000a0945c723c */ /* 0x042fe6000000185c */
[----:B------:R-:W-:Y:S03]  /*11ab0*/  LDSM.16.MT88.4 R24, [R228+0x13000] ;  /* 0x01300000e418783b */ /* 0x000fe60000004200 */
[----:B------:R-:W-:Y:S01]  /*11ac0*/  MUFU.EX2 R190, R190 ;  /* 0x000000be00be7308 */ /* 0x000fe20000000800 */
[----:B------:R-:W-:Y:S01]  /*11ad0*/  F2FP.F16.F32.PACK_AB R22, R252, R248 ;  /* 0x000000f8fc16723e */ /* 0x000fe200000000ff */
[C---:B------:R-:W-:Y:S03]  /*11ae0*/  HMMA.16816.F32 R96, R148.reuse, R162, R96 ;  /* 0x000000a29460723c */ /* 0x040fe60000001860 */
[----:B------:R-:W1:Y:S03]  /*11af0*/  LDSM.16.MT88.4 R160, [R226+0x16800] ;  /* 0x01680000e2a0783b */ /* 0x000e660000004200 */
[C---:B---3--:R-:W-:Y:S02]  /*11b00*/  HMMA.16816.F32 R100, R148.reuse, R168, R100 ;  /* 0x000000a89464723c */ /* 0x048fe40000001864 */
[----:B------:R-:W3:Y:S03]  /*11b10*/  MUFU.EX2 R191, R191 ;  /* 0x000000bf00bf7308 */ /* 0x000ee60000000800 */
[----:B------:R-:W-:Y:S01]  /*11b20*/  FFMA.FTZ R189, R23, UR4, -R198 ;  /* 0x0000000417bd7c23 */ /* 0x000fe200080108c6 */
[C---:B------:R-:W-:Y:S01]  /*11b30*/  HMMA.16816.F32 R104, R148.reuse, R170, R104 ;  /* 0x000000aa9468723c */ /* 0x040fe20000001868 */
[----:B------:R-:W5:Y:S05]  /*11b40*/  LDSM.16.MT88.4 R168, [R225+0x16800] ;  /* 0x01680000e1a8783b */ /* 0x000f6a0000004200 */
[----:B------:R-:W2:Y:S01]  /*11b50*/  MUFU.EX2 R189, R189 ;  /* 0x000000bd00bd7308 */ /* 0x000ea20000000800 */
[C---:B----4-:R-:W-:Y:S06]  /*11b60*/  HMMA.16816.F32 R108, R148.reuse, R152, R108 ;  /* 0x00000098946c723c */ /* 0x050fec000000186c */
[C---:B------:R-:W-:Y:S01]  /*11b70*/  HMMA.16816.F32 R112, R148.reuse, R154, R112 ;  /* 0x0000009a9470723c */ /* 0x040fe20000001870 */
[----:B------:R-:W4:Y:S04]  /*11b80*/  LDSM.16.MT88.4 R152, [R224+0x16800] ;  /* 0x01680000e098783b */ /* 0x000f280000004200 */
[----:B---3--:R-:W-:Y:S01]  /*11b90*/  F2FP.F16.F32.PACK_AB R23, R191, R190 ;  /* 0x000000bebf17723e */ /* 0x008fe200000000ff */
[C---:B------:R-:W-:Y:S05]  /*11ba0*/  HMMA.16816.F32 R116, R148.reuse, R172, R116 ;  /* 0x000000ac9474723c */ /* 0x040fea0000001874 */
[C---:B--2---:R-:W-:Y:S01]  /*11bb0*/  F2FP.F16.F32.PACK_AB R21, R189.reuse, R188 ;  /* 0x000000bcbd15723e */ /* 0x044fe200000000ff */
        /* <DEDUP_REMOVED lines=8> */
[C---:B-1----:R-:W-:Y:S05]  /*11c40*/  HMMA.16816.F32 R132, R148.reuse, R160, R132 ;  /* 0x000000a09484723c */ /* 0x042fea0000001884 */
[----:B------:R-:W-:Y:S01]  /*11c50*/  FADD.FTZ R191, R191, R190 ;  /* 0x000000bebfbf7221 */ /* 0x000fe20000010000 */
[C---:B------:R-:W-:Y:S01]  /*11c60*/  HMMA.16816.F32 R136, R148.reuse, R162, R136 ;  /* 0x000000a29488723c */ /* 0x040fe20000001888 */
[----:B------:R-:W1:Y:S05]  /*11c70*/  LDSM.16.MT88.4 R160, [R225+0x11000] ;  /* 0x01100000e1a0783b */ /* 0x000e6a0000004200 */
[C---:B-----5:R-:W-:Y:S06]  /*11c80*/  HMMA.16816.F32 R140, R148.reuse, R168, R140 ;  /* 0x000000a8948c723c */ /* 0x060fec000000188c */
[C---:B------:R-:W-:Y:S01]  /*11c90*/  HMMA.16816.F32 R144, R148.reuse, R170, R144 ;  /* 0x000000aa9490723c */ /* 0x040fe20000001890 */
[----:B------:R-:W3:Y:S05]  /*11ca0*/  LDSM.16.MT88.4 R168, [R225+0x13000] ;  /* 0x01300000e1a8783b */ /* 0x000eea0000004200 */
[C---:B----4-:R-:W-:Y:S06]  /*11cb0*/  HMMA.16816.F32 R12, R148.reuse, R152, R12 ;  /* 0x00000098940c723c */ /* 0x050fec000000180c */
[----:B------:R-:W-:Y:S01]  /*11cc0*/  HMMA.16816.F32 R16, R148, R154, R16 ;  /* 0x0000009a9410723c */ /* 0x000fe20000001810 */
[----:B------:R-:W4:Y:S05]  /*11cd0*/  LDSM.16.MT88.4 R148, [R228+0x15000] ;  /* 0x01500000e494783b */ /* 0x000f2a0000004200 */
[C---:B--2---:R-:W-:Y:S03]  /*11ce0*/  HMMA.16816.F32 R4, R20.reuse, R156, R4 ;  /* 0x0000009c1404723c */ /* 0x044fe60000001804 */
[----:B------:R-:W2:Y:S03]  /*11cf0*/  LDSM.16.MT88.4 R152, [R226+0x15000] ;  /* 0x01500000e298783b */ /* 0x000ea60000004200 */
[C---:B------:R-:W-:Y:S05]  /*11d00*/  HMMA.16816.F32 R8, R20.reuse, R158, R8 ;  /* 0x0000009e1408723c */ /* 0x040fea0000001808 */
[----:B------:R-:W5:Y:S01]  /*11d10*/  LDSM.16.MT88.4 R156, [R225+0x15000] ;  /* 0x01500000e19c783b */ /* 0x000f620000004200 */
[C---:B------:R-:W-:Y:S06]  /*11d20*/  HMMA.16816.F32 R36, R20.reuse, R172, R36 ;  /* 0x000000ac1424723c */ /* 0x040fec0000001824 */
[C---:B------:R-:W-:Y:S01]  /*11d30*/  HMMA.16816.F32 R40, R20.reuse, R174, R40 ;  /* 0x000000ae1428723c */ /* 0x040fe20000001828 */
[----:B------:R-:W-:Y:S05]  /*11d40*/  LDSM.16.MT88.4 R172, [R225+0x13800] ;  /* 0x01380000e1ac783b */ /* 0x000fea0000004200 */
[C---:B-1----:R-:W-:Y:S06]  /*11d50*/  HMMA.16816.F32 R44, R20.reuse, R160, R44 ;  /* 0x000000a0142c723c */ /* 0x042fec000000182c */
        /* <DEDUP_REMOVED lines=8> */
[----:B------:R-:W1:Y:S01]  /*11de0*/  LDSM.16.MT88.4 R24, [R224+0x15000] ;  /* 0x01500000e018783b */ /* 0x000e620000004200 */
[----:B------:R-:W-:Y:S03]  /*11df0*/  MUFU.EX2 R176, R176 ;  /* 0x000000b000b07308 */ /* 0x000fe60000000800 */
[--C-:B------:R-:W-:Y:S01]  /*11e00*/  FFMA.FTZ R178, R34, UR4, -R198.reuse ;  /* 0x0000000422b27c23 */ /* 0x100fe200080108c6 */
[C---:B------:R-:W-:Y:S06]  /*11e10*/  HMMA.16816.F32 R68, R20.reuse, R180, R68 ;  /* 0x000000b41444723c */ /* 0x040fec0000001844 */
[----:B------:R-:W1:Y:S01]  /*11e20*/  MUFU.EX2 R177, R177 ;  /* 0x000000b100b17308 */ /* 0x000e620000000800 */
[----:B------:R-:W-:Y:S01]  /*11e30*/  FFMA.FTZ R198, R35, UR4, -R198 ;  /* 0x0000000423c67c23 */ /* 0x000fe200080108c6 */
[C---:B------:R-:W-:Y:S03]  /*11e40*/  HMMA.16816.F32 R72, R20.reuse, R182, R72 ;  /* 0x000000b61448723c */ /* 0x040fe60000001848 */
[--C-:B------:R-:W-:Y:S03]  /*11e50*/  FFMA.FTZ R180, R28, UR4, -R196.reuse ;  /* 0x000000041cb47c23 */ /* 0x100fe600080108c4 */
[C---:B---3--:R-:W-:Y:S02]  /*11e60*/  HMMA.16816.F32 R76, R20.reuse, R168, R76 ;  /* 0x000000a8144c723c */ /* 0x048fe4000000184c */
[----:B------:R-:W-:Y:S03]  /*11e70*/  MUFU.EX2 R178, R178 ;  /* 0x000000b200b27308 */ /* 0x000fe60000000800 */
[--C-:B------:R-:W-:Y:S01]  /*11e80*/  FFMA.FTZ R181, R29, UR4, -R196.reuse ;  /* 0x000000041db57c23 */ /* 0x100fe200080108c4 */
[C---:B------:R-:W-:Y:S01]  /*11e90*/  HMMA.16816.F32 R80, R20.reuse, R170, R80 ;  /* 0x000000aa1450723c */ /* 0x040fe20000001850 */
[----:B------:R-:W-:Y:S05]  /*11ea0*/  LDSM.16.MT88.4 R28, [R226+0x11800] ;  /* 0x01180000e21c783b */ /* 0x000fea0000004200 */
[----:B------:R-:W3:Y:S01]  /*11eb0*/  MUFU.EX2 R179, R198 ;  /* 0x000000c600b37308 */ /* 0x000ee20000000800 */
[--C-:B------:R-:W-:Y:S01]  /*11ec0*/  FFMA.FTZ R182, R32, UR4, -R196.reuse ;  /* 0x0000000420b67c23 */ /* 0x100fe200080108c4 */
[C---:B------:R-:W-:Y:S01]  /*11ed0*/  HMMA.16816.F32 R84, R20.reuse, R184, R84 ;  /* 0x000000b81454723c */ /* 0x040fe20000001854 */
[----:B------:R-:W-:Y:S02]  /*11ee0*/  LDSM.16.MT88.4 R168, [R228+0x13800] ;  /* 0x01380000e4a8783b */ /* 0x000fe40000004200 */
[----:B------:R-:W-:Y:S03]  /*11ef0*/  FFMA.FTZ R196, R33, UR4, -R196 ;  /* 0x0000000421c47c23 */ /* 0x000fe600080108c4 */
[C---:B------:R-:W-:Y:S02]  /*11f00*/  HMMA.16816.F32 R88, R20.reuse, R186, R88 ;  /* 0x000000ba1458723c */ /* 0x040fe40000001858 */
[----:B------:R-:W-:Y:S01]  /*11f10*/  MUFU.EX2 R180, R180 ;  /* 0x000000b400b47308 */ /* 0x000fe20000000800 */
[----:B------:R-:W-:Y:S03]  /*11f20*/  LDSM.16.MT88.4 R32, [R225+0x11800] ;  /* 0x01180000e120783b */ /* 0x000fe60000004200 */
[C---:B----4-:R-:W-:Y:S06]  /*11f30*/  HMMA.16816.F32 R92, R20.reuse, R148, R92 ;  /* 0x00000094145c723c */ /* 0x050fec000000185c */
[----:B------:R-:W4:Y:S01]  /*11f40*/  MUFU.EX2 R181, R181 ;  /* 0x000000b500b57308 */ /* 0x000f220000000800 */
[C---:B------:R-:W-:Y:S01]  /*11f50*/  HMMA.16816.F32 R96, R20.reuse, R150, R96 ;  /* 0x000000961460723c */ /* 0x040fe20000001860 */
[----:B------:R-:W3:Y:S08]  /*11f60*/  LDSM.16.MT88.4 R148, [R228+0x17000] ;  /* 0x01700000e494783b */ /* 0x000ef00000004200 */
[----:B------:R-:W-:Y:S01]  /*11f70*/  MUFU.EX2 R182, R182 ;  /* 0x000000b600b67308 */ /* 0x000fe20000000800 */
[C---:B--2---:R-:W-:Y:S06]  /*11f80*/  HMMA.16816.F32 R100, R20.reuse, R152, R100 ;  /* 0x000000981464723c */ /* 0x044fec0000001864 */
[C---:B------:R-:W-:Y:S01]  /*11f90*/  HMMA.16816.F32 R104, R20.reuse, R154, R104 ;  /* 0x0000009a1468723c */ /* 0x040fe20000001868 */
[----:B------:R-:W2:Y:S02]  /*11fa0*/  LDSM.16.MT88.4 R152, [R226+0x17000] ;  /* 0x01700000e298783b */ /* 0x000ea40000004200 */
[----:B------:R-:W4:Y:S03]  /*11fb0*/  MUFU.EX2 R183, R196 ;  /* 0x000000c400b77308 */ /* 0x000f260000000800 */
[C---:B-----5:R-:W-:Y:S06]  /*11fc0*/  HMMA.16816.F32 R108, R20.reuse, R156, R108 ;  /* 0x0000009c146c723c */ /* 0x060fec000000186c */
[C---:B------:R-:W-:Y:S01]  /*11fd0*/  HMMA.16816.F32 R112, R20.reuse, R158, R112 ;  /* 0x0000009e1470723c */ /* 0x040fe20000001870 */
[----:B------:R-:W5:Y:S05]  /*11fe0*/  LDSM.16.MT88.4 R156, [R224+0x17000] ;  /* 0x01700000e09c783b */ /* 0x000f6a0000004200 */
[C---:B-1----:R-:W-:Y:S06]  /*11ff0*/  HMMA.16816.F32 R116, R20.reuse, R24, R116 ;  /* 0x000000181474723c */ /* 0x042fec0000001874 */
[C---:B------:R-:W-:Y:S01]  /*12000*/  HMMA.16816.F32 R120, R20.reuse, R26, R120 ;  /* 0x0000001a1478723c */ /* 0x040fe20000001878 */
[----:B------:R-:W1:Y:S05]  /*12010*/  LDSM.16.MT88.4 R24, [R228+0x11800] ;  /* 0x01180000e418783b */ /* 0x000e6a0000004200 */
[C---:B---3--:R-:W-:Y:S06]  /*12020*/  HMMA.16816.F32 R124, R20.reuse, R148, R124 ;  /* 0x00000094147c723c */ /* 0x048fec000000187c */
[C---:B------:R-:W-:Y:S05]  /*12030*/  HMMA.16816.F32 R128, R20.reuse, R150, R128 ;  /* 0x000000961480723c */ /* 0x040fea0000001880 */
[----:B------:R-:W-:Y:S01]  /*12040*/  F2FP.F16.F32.PACK_AB R149, R177, R176 ;  /* 0x000000b0b195723e */ /* 0x000fe200000000ff */
[C---:B--2---:R-:W-:Y:S05]  /*12050*/  HMMA.16816.F32 R132, R20.reuse, R152, R132 ;  /* 0x000000981484723c */ /* 0x044fea0000001884 */
[----:B------:R-:W-:Y:S01]  /*12060*/  F2FP.F16.F32.PACK_AB R151, R179, R178 ;  /* 0x000000b2b397723e */ /* 0x000fe200000000ff */
[C---:B------:R-:W-:Y:S01]  /*12070*/  HMMA.16816.F32 R136, R20.reuse, R154, R136 ;  /* 0x0000009a1488723c */ /* 0x040fe20000001888 */
[----:B------:R-:W2:Y:S04]  /*12080*/  LDSM.16.MT88.4 R152, [R224+0x11800] ;  /* 0x01180000e098783b */ /* 0x000ea80000004200 */
[----:B----4-:R-:W-:Y:S01]  /*12090*/  F2FP.F16.F32.PACK_AB R148, R181, R180 ;  /* 0x000000b4b594723e */ /* 0x010fe200000000ff */
[C---:B------:R-:W-:Y:S05]  /*120a0*/  HMMA.16816.F32 R140, R20.reuse, R160, R140 ;  /* 0x000000a0148c723c */ /* 0x040fea000000188c */
[----:B------:R-:W-:Y:S01]  /*120b0*/  F2FP.F16.F32.PACK_AB R150, R183, R182 ;  /* 0x000000b6b796723e */ /* 0x000fe200000000ff */
[C---:B------:R-:W-:Y:S05]  /*120c0*/  HMMA.16816.F32 R144, R20.reuse, R162, R144 ;  /* 0x000000a21490723c */ /* 0x040fea0000001890 */
[----:B------:R-:W-:Y:S01]  /*120d0*/  FADD.FTZ R176, R176, R191 ;  /* 0x000000bfb0b07221 */ /* 0x000fe20000010000 */
[C---:B-----5:R-:W-:Y:S05]  /*120e0*/  HMMA.16816.F32 R12, R20.reuse, R156, R12 ;  /* 0x0000009c140c723c */ /* 0x060fea000000180c */
[----:B------:R-:W-:Y:S01]  /*120f0*/  FADD.FTZ R177, R177, R176 ;  /* 0x000000b0b1b17221 */ /* 0x000fe20000010000 */
[----:B------:R-:W-:Y:S01]  /*12100*/  HMMA.16816.F32 R16, R20, R158, R16 ;  /* 0x0000009e1410723c */ /* 0x000fe20000001810 */
[----:B------:R-:W3:Y:S04]  /*12110*/  LDSM.16.MT88.4 R20, [R226+0x13800] ;  /* 0x01380000e214783b */ /* 0x000ee80000004200 */
[----:B------:R-:W-:Y:S01]  /*12120*/  FADD.FTZ R178, R178, R177 ;  /* 0x000000b1b2b27221 */ /* 0x000fe20000010000 */
[C---:B-1----:R-:W-:Y:S03]  /*12130*/  HMMA.16816.F32 R160, R148.reuse, R24, R4 ;  /* 0x0000001894a0723c */ /* 0x042fe60000001804 */
[----:B------:R-:W1:Y:S02]  /*12140*/  LDSM.16.MT88.4 R4, [R224+0x13800] ;  /* 0x01380000e004783b */ /* 0x000e640000004200 */
[----:B------:R-:W-:Y:S01]  /*12150*/  FADD.FTZ R247, R179, R178 ;  /* 0x000000b2b3f77221 */ /* 0x000fe20000010000 */
[C---:B------:R-:W-:Y:S05]  /*12160*/  HMMA.16816.F32 R156, R148.reuse, R26, R8 ;  /* 0x0000001a949c723c */ /* 0x040fea0000001808 */
[----:B------:R-:W4:Y:S01]  /*12170*/  LDSM.16.MT88.4 R8, [R228+0x15800] ;  /* 0x01580000e408783b */ /* 0x000f220000004200 */
[C---:B------:R-:W-:Y:S06]  /*12180*/  HMMA.16816.F32 R36, R148.reuse, R28, R36 ;  /* 0x0000001c9424723c */ /* 0x040fec0000001824 */
[C---:B------:R-:W-:Y:S01]  /*12190*/  HMMA.16816.F32 R40, R148.reuse, R30, R40 ;  /* 0x0000001e9428723c */ /* 0x040fe20000001828 */
[----:B------:R-:W5:Y:S05]  /*121a0*/  LDSM.16.MT88.4 R24, [R226+0x15800] ;  /* 0x01580000e218783b */ /* 0x000f6a0000004200 */
[C---:B------:R-:W-:Y:S03]  /*121b0*/  HMMA.16816.F32 R44, R148.reuse, R32, R44 ;  /* 0x00000020942c723c */ /* 0x040fe6000000182c */
[----:B------:R-:W5:Y:S03]  /*121c0*/  LDSM.16.MT88.4 R28, [R225+0x15800] ;  /* 0x01580000e11c783b */ /* 0x000f660000004200 */
[C---:B------:R-:W-:Y:S05]  /*121d0*/  HMMA.16816.F32 R48, R148.reuse, R34, R48 ;  /* 0x000000229430723c */ /* 0x040fea0000001830 */
[----:B------:R-:W5:Y:S01]  /*121e0*/  LDSM.16.MT88.4 R32, [R224+0x15800] ;  /* 0x01580000e020783b */ /* 0x000f620000004200 */
[C---:B--2---:R-:W-:Y:S06]  /*121f0*/  HMMA.16816.F32 R52, R148.reuse, R152, R52 ;  /* 0x000000989434723c */ /* 0x044fec0000001834 */
[C---:B------:R-:W-:Y:S01]  /*12200*/  HMMA.16816.F32 R56, R148.reuse, R154, R56 ;  /* 0x0000009a9438723c */ /* 0x040fe20000001838 */
[----:B------:R-:W2:Y:S05]  /*12210*/  LDSM.16.MT88.4 R152, [R228+0x17800] ;  /* 0x01780000e498783b */ /* 0x000eaa0000004200 */
[C---:B------:R-:W-:Y:S06]  /*12220*/  HMMA.16816.F32 R60, R148.reuse, R168, R60 ;  /* 0x000000a8943c723c */ /* 0x040fec000000183c */
[C---:B------:R-:W-:Y:S06]  /*12230*/  HMMA.16816.F32 R64, R148.reuse, R170, R64 ;  /* 0x000000aa9440723c */ /* 0x040fec0000001840 */
[C---:B---3--:R-:W-:Y:S06]  /*12240*/  HMMA.16816.F32 R68, R148.reuse, R20, R68 ;  /* 0x000000149444723c */ /* 0x048fec0000001844 */
[C---:B------:R-:W-:Y:S01]  /*12250*/  HMMA.16816.F32 R72, R148.reuse, R22, R72 ;  /* 0x000000169448723c */ /* 0x040fe20000001848 */
[----:B------:R-:W-:Y:S05]  /*12260*/  LDSM.16.MT88.4 R20, [R224+0x17800] ;  /* 0x01780000e014783b */ /* 0x000fea0000004200 */
[C---:B------:R-:W-:Y:S06]  /*12270*/  HMMA.16816.F32 R76, R148.reuse, R172, R76 ;  /* 0x000000ac944c723c */ /* 0x040fec000000184c */
[C---:B------:R-:W-:Y:S06]  /*12280*/  HMMA.16816.F32 R80, R148.reuse, R174, R80 ;  /* 0x000000ae9450723c */ /* 0x040fec0000001850 */
[C---:B-1----:R-:W-:Y:S06]  /*12290*/  HMMA.16816.F32 R84, R148.reuse, R4, R84 ;  /* 0x000000049454723c */ /* 0x042fec0000001854 */
[C---:B------:R-:W-:Y:S01]  /*122a0*/  HMMA.16816.F32 R88, R148.reuse, R6, R88 ;  /* 0x000000069458723c */ /* 0x040fe20000001858 */
[----:B------:R-:W1:Y:S05]  /*122b0*/  LDSM.16.MT88.4 R4, [R226+0x17800] ;  /* 0x01780000e204783b */ /* 0x000e6a0000004200 */
[C---:B----4-:R-:W-:Y:S06]  /*122c0*/  HMMA.16816.F32 R92, R148.reuse, R8, R92 ;  /* 0x00000008945c723c */ /* 0x050fec000000185c */
[C---:B------:R-:W-:Y:S01]  /*122d0*/  HMMA.16816.F32 R96, R148.reuse, R10, R96 ;  /* 0x0000000a9460723c */ /* 0x040fe20000001860 */
[----:B------:R-:W3:Y:S05]  /*122e0*/  LDSM.16.MT88.4 R8, [R225+0x17800] ;  /* 0x01780000e108783b */ /* 0x000eea0000004200 */
[C---:B-----5:R-:W-:Y:S06]  /*122f0*/  HMMA.16816.F32 R100, R148.reuse, R24, R100 ;  /* 0x000000189464723c */ /* 0x060fec0000001864 */
        /* <DEDUP_REMOVED lines=8> */
[C---:B------:R-:W-:Y:S05]  /*12380*/  HMMA.16816.F32 R136, R148.reuse, R6, R136 ;  /* 0x000000069488723c */ /* 0x040fea0000001888 */
[----:B------:R-:W-:Y:S01]  /*12390*/  FADD.FTZ R5, R207, R206 ;  /* 0x000000cecf057221 */ /* 0x000fe20000010000 */
[C---:B---3--:R-:W-:Y:S05]  /*123a0*/  HMMA.16816.F32 R140, R148.reuse, R8, R140 ;  /* 0x00000008948c723c */ /* 0x048fea000000188c */
[----:B------:R-:W-:Y:S01]  /*123b0*/  FADD.FTZ R5, R246, R5 ;  /* 0x00000005f6057221 */ /* 0x000fe20000010000 */
[C---:B------:R-:W-:Y:S05]  /*123c0*/  HMMA.16816.F32 R144, R148.reuse, R10, R144 ;  /* 0x0000000a9490723c */ /* 0x040fea0000001890 */
[----:B------:R-:W-:Y:S01]  /*123d0*/  FADD.FTZ R5, R248, R5 ;  /* 0x00000005f8057221 */ /* 0x000fe20000010000 */
[C---:B------:R-:W-:Y:S05]  /*123e0*/  HMMA.16816.F32 R152, R148.reuse, R20, R12 ;  /* 0x000000149498723c */ /* 0x040fea000000180c */
[----:B------:R-:W-:Y:S01]  /*123f0*/  FADD.FTZ R5, R252, R5 ;  /* 0x00000005fc057221 */ /* 0x000fe20000010000 */
[----:B------:R-:W-:Y:S05]  /*12400*/  HMMA.16816.F32 R148, R148, R22, R16 ;  /* 0x000000169494723c */ /* 0x000fea0000001810 */
[----:B------:R-:W-:Y:S06]  /*12410*/  FADD.FTZ R180, R180, R5 ;  /* 0x00000005b4b47221 */ /* 0x000fec0000010000 */
[----:B------:R-:W-:Y:S04]  /*12420*/  FADD.FTZ R181, R181, R180 ;  /* 0x000000b4b5b57221 */ /* 0x000fe80000010000 */
[----:B------:R-:W-:Y:S04]  /*12430*/  FADD.FTZ R182, R182, R181 ;  /* 0x000000b5b6b67221 */ /* 0x000fe80000010000 */
[----:B------:R-:W-:Y:S01]  /*12440*/  FADD.FTZ R249, R183, R182 ;  /* 0x000000b6b7f97221 */ /* 0x000fe20000010000 */
[----:B------:R-:W-:Y:S06]  /*12450*/  @P1 BRA `(.L_x_2512) ;  /* 0xffffffb400cc1947 */ /* 0x000fec000383ffff */
.L_x_2508:
[----:B------:R-:W1:Y:S01]  /*12460*/  SHFL.BFLY PT, R2, R249, 0x2, 0x1f ;  /* 0x0c401f00f9027f89 */ /* 0x000e6200000e0000 */
[----:B------:R-:W-:Y:S01]  /*12470*/  MOV R4, 0x3f800000 ;  /* 0x3f80000000047802 */ /* 0x000fe20000000f00 */
[----:B------:R-:W2:Y:S01]  /*12480*/  S2UR UR4, SR_CgaCtaId ;  /* 0x00000000000479c3 */ /* 0x000ea20000008800 */
[----:B------:R-:W-:Y:S01]  /*12490*/  MOV R5, 0x3f800000 ;  /* 0x3f80000000057802 */ /* 0x000fe20000000f00 */
[----:B------:R-:W3:Y:S01]  /*124a0*/  SHFL.BFLY PT, R0, R247, 0x2, 0x1f ;  /* 0x0c401f00f7007f89 */ /* 0x000ee200000e0000 */
[----:B------:R-:W-:Y:S01]  /*124b0*/  UMOV UR5, 0x400 ;  /* 0x0000040000057882 */ /* 0x000fe20000000000 */
        /* <DEDUP_REMOVED lines=9> */
[----:B------:R-:W1:Y:S01]  /*12550*/  @P4 MUFU.RCP R4, R2 ;  /* 0x0000000200044308 */ /* 0x000e620000001000 */
[----:B------:R-:W2:Y:S07]  /*12560*/  @P4 LDC R25, c[0x0][0x2e8] ;  /* 0x0000ba00ff194b82 */ /* 0x000eae0000000800 */
[----:B------:R-:W3:Y:S08]  /*12570*/  @P3 MUFU.RCP R5, R0 ;  /* 0x0000000000053308 */ /* 0x000ef00000001000 */
[----:B------:R-:W4:Y:S01]  /*12580*/  @P4 MUFU.LG2 R2, R2 ;  /* 0x0000000200024308 */ /* 0x000f220000000c00 */
        /* <DEDUP_REMOVED lines=64> */
[C---:B---3--:R-:W-:Y:S01]  /*12990*/  FMUL.FTZ R163, R5.reuse, R163 ;  /* 0x000000a305a37220 */ /* 0x048fe20000410000 */
        /* <DEDUP_REMOVED lines=81> */
[----:B------:R-:W-:Y:S02]  /*12eb0*/  ISETP.NE.U32.AND P0, PT, R11, 0x1, PT ;  /* 0x000000010b00780c */ /* 0x000fe40003f05070 */
[----:B------:R-:W-:Y:S02]  /*12ec0*/  LEA R9, R9, R10, 0x1 ;  /* 0x0000000a09097211 */ /* 0x000fe400078e08ff */
[----:B------:R-:W-:Y:S02]  /*12ed0*/  R2P PR, R8, 0x6 ;  /* 0x0000000608007804 */ /* 0x000fe40000000000 */
[----:B------:R-:W-:Y:S01]  /*12ee0*/  LEA R9, R9, UR4, 0x1 ;  /* 0x0000000409097c11 */ /* 0x000fe2000f8e08ff */
[----:B------:R-:W-:Y:S01]  /*12ef0*/  ULDC.U8 UR4, c[0x0][0x3d8] ;  /* 0x0000f60000047ab9 */ /* 0x000fe20000000000 */
[----:B------:R-:W-:-:S02]  /*12f00*/  MOV R8, 0x20 ;  /* 0x0000002000087802 */ /* 0x000fc40000000f00 */
[----:B------:R-:W-:Y:S02]  /*12f10*/  MOV R10, 0x40 ;  /* 0x00000040000a7802 */ /* 0x000fe40000000f00 */
[C---:B------:R-:W-:Y:S02]  /*12f20*/  IADD3 R11, R9.reuse, -0x10, RZ ;  /* 0xfffffff0090b7810 */ /* 0x040fe40007ffe0ff */
[----:B------:R-:W-:Y:S02]  /*12f30*/  SEL R8, R8, 0xffffffe0, !P1 ;  /* 0xffffffe008087807 */ /* 0x000fe40004800000 */
[----:B------:R-:W-:Y:S02]  /*12f40*/  @P0 IADD3 R11, R9, 0x10, RZ ;  /* 0x00000010090b0810 */ /* 0x000fe40007ffe0ff */
[----:B------:R-:W-:Y:S02]  /*12f50*/  F2FP.F16.F32.PACK_AB R160, R161, R160 ;  /* 0x000000a0a1a0723e */ /* 0x000fe400000000ff */
[----:B------:R-:W-:-:S02]  /*12f60*/  F2FP.F16.F32.PACK_AB R162, R163, R162 ;  /* 0x000000a2a3a2723e */ /* 0x000fc400000000ff */
[----:B------:R-:W-:Y:S01]  /*12f70*/  SEL R10, R10, 0xffffffc0, !P2 ;  /* 0xffffffc00a0a7807 */ /* 0x000fe20005000000 */
[----:B------:R-:W-:Y:S01]  /*12f80*/  STS [R9], R160 ;  /* 0x000000a009007388 */ /* 0x000fe20000000800 */
[----:B------:R-:W-:Y:S02]  /*12f90*/  F2FP.F16.F32.PACK_AB R156, R157, R156 ;  /* 0x0000009c9d9c723e */ /* 0x000fe400000000ff */
[----:B------:R-:W-:Y:S01]  /*12fa0*/  F2FP.F16.F32.PACK_AB R158, R159, R158 ;  /* 0x0000009e9f9e723e */ /* 0x000fe200000000ff */
[----:B------:R-:W-:Y:S01]  /*12fb0*/  STS [R9+0x400], R162 ;  /* 0x000400a209007388 */ /* 0x000fe20000000800 */
[----:B------:R-:W-:Y:S02]  /*12fc0*/  F2FP.F16.F32.PACK_AB R36, R37, R36 ;  /* 0x000000242524723e */ /* 0x000fe400000000ff */
[----:B------:R-:W-:Y:S01]  /*12fd0*/  F2FP.F16.F32.PACK_AB R38, R39, R38 ;  /* 0x000000262726723e */ /* 0x000fe200000000ff */
[----:B------:R-:W-:Y:S01]  /*12fe0*/  STS [R11], R156 ;  /* 0x0000009c0b007388 */ /* 0x000fe20000000800 */
[----:B------:R-:W-:-:S02]  /*12ff0*/  IADD3 R13, R9, R8, RZ ;  /* 0x00000008090d7210 */ /* 0x000fc40007ffe0ff */
[----:B------:R-:W-:Y:S01]  /*13000*/  F2FP.F16.F32.PACK_AB R40, R41, R40 ;  /* 0x000000282928723e */ /* 0x000fe200000000ff */
[----:B------:R-:W-:Y:S01]  /*13010*/  STS [R11+0x400], R158 ;  /* 0x0004009e0b007388 */ /* 0x000fe20000000800 */
[----:B------:R-:W-:Y:S02]  /*13020*/  F2FP.F16.F32.PACK_AB R42, R43, R42 ;  /* 0x0000002a2b2a723e */ /* 0x000fe400000000ff */
[----:B------:R-:W-:Y:S01]  /*13030*/  IADD3 R15, R8, R11, RZ ;  /* 0x0000000b080f7210 */ /* 0x000fe20007ffe0ff */
[----:B------:R-:W-:Y:S01]  /*13040*/  STS [R13], R36 ;  /* 0x000000240d007388 */ /* 0x000fe20000000800 */
[----:B------:R-:W-:Y:S01]  /*13050*/  F2FP.F16.F32.PACK_AB R44, R45, R44 ;  /* 0x0000002c2d2c723e */ /* 0x000fe200000000ff */
[----:B------:R-:W3:Y:S01]  /*13060*/  @P3 LDC R8, c[0x0][0x2e8] ;  /* 0x0000ba00ff083b82 */ /* 0x000ee20000000800 */
[----:B------:R-:W-:Y:S01]  /*13070*/  F2FP.F16.F32.PACK_AB R46, R47, R46 ;  /* 0x0000002e2f2e723e */ /* 0x000fe200000000ff */
[----:B------:R-:W-:Y:S01]  /*13080*/  STS [R13+0x400], R38 ;  /* 0x000400260d007388 */ /* 0x000fe20000000800 */
[----:B------:R-:W-:-:S02]  /*13090*/  IADD3 R17, R9, R10, RZ ;  /* 0x0000000a09117210 */ /* 0x000fc40007ffe0ff */
[----:B------:R-:W-:Y:S01]  /*130a0*/  F2FP.F16.F32.PACK_AB R48, R49, R48 ;  /* 0x000000303130723e */ /* 0x000fe200000000ff */
[----:B------:R-:W-:Y:S01]  /*130b0*/  STS [R15], R40 ;  /* 0x000000280f007388 */ /* 0x000fe20000000800 */
[----:B------:R-:W-:Y:S02]  /*130c0*/  F2FP.F16.F32.PACK_AB R50, R51, R50 ;  /* 0x000000323332723e */ /* 0x000fe400000000ff */
[----:B------:R-:W-:Y:S01]  /*130d0*/  IADD3 R19, R10, R11, RZ ;  /* 0x0000000b0a137210 */ /* 0x000fe20007ffe0ff */
        /* <DEDUP_REMOVED lines=10> */
[----:B------:R-:W-:Y:S02]  /*13180*/  F2FP.F16.F32.PACK_AB R60, R61, R60 ;  /* 0x0000003c3d3c723e */ /* 0x000fe400000000ff */
[----:B------:R-:W-:Y:S01]  /*13190*/  F2FP.F16.F32.PACK_AB R62, R63, R62 ;  /* 0x0000003e3f3e723e */ /* 0x000fe200000000ff */
[----:B------:R-:W-:Y:S01]  /*131a0*/  STS [R19+0x400], R50 ;  /* 0x0004003213007388 */ /* 0x000fe20000000800 */
[----:B------:R-:W-:-:S02]  /*131b0*/  F2FP.F16.F32.PACK_AB R64, R65, R64 ;  /* 0x000000404140723e */ /* 0x000fc400000000ff */
[----:B------:R-:W-:Y:S01]  /*131c0*/  F2FP.F16.F32.PACK_AB R66, R67, R66 ;  /* 0x000000424342723e */ /* 0x000fe200000000ff */
        /* <DEDUP_REMOVED lines=67> */
[----:B------:R-:W-:Y:S02]  /*13600*/  ISETP.NE.AND P0, PT, RZ, UR4, PT ;  /* 0x00000004ff007c0c */ /* 0x000fe4000bf05270 */
[----:B------:R-:W-:Y:S01]  /*13610*/  MOV R10, 0x7f800000 ;  /* 0x7f800000000a7802 */ /* 0x000fe20000000f00 */
        /* <DEDUP_REMOVED lines=17> */
[----:B------:R2:W-:Y:S04]  /*13730*/  STS [R13+0x6000], R132 ;  /* 0x006000840d007388 */ /* 0x0005e80000000800 */
[----:B------:R3:W-:Y:S04]  /*13740*/  STS [R13+0x6400], R134 ;  /* 0x006400860d007388 */ /* 0x0007e80000000800 */
[----:B------:R3:W-:Y:S04]  /*13750*/  STS [R15+0x6000], R136 ;  /* 0x006000880f007388 */ /* 0x0007e80000000800 */
[----:B------:R3:W-:Y:S01]  /*13760*/  STS [R15+0x6400], R138 ;  /* 0x0064008a0f007388 */ /* 0x0007e20000000800 */
[----:B-----5:R-:W-:-:S03]  /*13770*/  MOV R9, 0x7f800000 ;  /* 0x7f80000000097802 */ /* 0x020fc60000000f00 */
[----:B------:R3:W-:Y:S04]  /*13780*/  STS [R17+0x6000], R140 ;  /* 0x0060008c11007388 */ /* 0x0007e80000000800 */
[----:B------:R3:W-:Y:S01]  /*13790*/  STS [R17+0x6400], R142 ;  /* 0x0064008e11007388 */ /* 0x0007e20000000800 */
[----:B----4-:R-:W-:Y:S01]  /*137a0*/  @P4 FMUL.FTZ R11, R2, 0.69314718246459960938 ;  /* 0x3f317218020b4820 */ /* 0x010fe20000410000 */
[----:B-1----:R-:W-:Y:S02]  /*137b0*/  @P3 FMUL.FTZ R2, R0, 0.69314718246459960938 ;  /* 0x3f31721800023820 */ /* 0x002fe40000410000 */
[----:B------:R1:W-:Y:S01]  /*137c0*/  STS [R19+0x6000], R144 ;  /* 0x0060009013007388 */ /* 0x0003e20000000800 */
[----:B--2---:R-:W-:Y:S01]  /*137d0*/  @P4 FFMA.FTZ R9, R164, R25, R11 ;  /* 0x00000019a4094223 */ /* 0x004fe2000001000b */
[----:B---3--:R-:W-:-:S02]  /*137e0*/  @P3 FFMA.FTZ R10, R3, R8, R2 ;  /* 0x00000008030a3223 */ /* 0x008fc40000010002 */
[----:B------:R1:W-:Y:S04]  /*137f0*/  STS [R19+0x6400], R146 ;  /* 0x0064009213007388 */ /* 0x0003e80000000800 */
[----:B------:R1:W-:Y:S04]  /*13800*/  STS [R21+0x6000], R152 ;  /* 0x0060009815007388 */ /* 0x0003e80000000800 */
[----:B------:R1:W-:Y:S04]  /*13810*/  STS [R21+0x6400], R154 ;  /* 0x0064009a15007388 */ /* 0x0003e80000000800 */
[----:B------:R1:W-:Y:S04]  /*13820*/  STS [R23+0x6000], R148 ;  /* 0x0060009417007388 */ /* 0x0003e80000000800 */
[----:B------:R1:W-:Y:S01]  /*13830*/  STS [R23+0x6400], R150 ;  /* 0x0064009617007388 */ /* 0x0003e20000000800 */
[----:B------:R-:W-:Y:S05]  /*13840*/  @!P0 BRA `(.L_x_2513) ;  /* 0x0000000000248947 */ /* 0x000fea0003800000 */
[----:B------:R-:W2:Y:S01]  /*13850*/  S2UR UR14, SR_CTAID.Y ;  /* 0x00000000000e79c3 */ /* 0x000ea20000002600 */
[----:B------:R-:W-:Y:S01]  /*13860*/  ULDC UR4, c[0x0][0x2c4] ;  /* 0x0000b10000047ab9 */ /* 0x000fe20000000800 */
[----:B------:R-:W-:Y:S01]  /*13870*/  UISETP.NE.AND UP0, UPT, UR13, -0x1, UPT ;  /* 0xffffffff0d00788c */ /* 0x000fe2000bf05270 */
[----:B------:R-:W-:-:S05]  /*13880*/  ULDC UR9, c[0x0][0x2e4] ;  /* 0x0000b90000097ab9 */ /* 0x000fca0000000800 */
[----:B------:R-:W3:Y:S01]  /*13890*/  S2UR UR8, SR_CTAID.Z ;  /* 0x00000000000879c3 */ /* 0x000ee20000002700 */
[----:B--2---:R-:W-:-:S04]  /*138a0*/  UIMAD UR4, UR14, UR4, URZ ;  /* 0x000000040e0472a4 */ /* 0x004fc8000f8e023f */
[----:B------:R-:W-:-:S04]  /*138b0*/  USEL UR4, UR4, UR13, !UP0 ;  /* 0x0000000d04047287 */ /* 0x000fc8000c000000 */
[----:B---3--:R-:W-:Y:S01]  /*138c0*/  UIMAD UR9, UR8, UR9, UR4 ;  /* 0x00000009080972a4 */ /* 0x008fe2000f8e0204 */
[----:B------:R-:W-:Y:S11]  /*138d0*/  BRA `(.L_x_2514) ;  /* 0x0000000000187947 */ /* 0x000ff60003800000 */
.L_x_2513:
[----:B------:R-:W-:Y:S01]  /*138e0*/  S2UR UR8, SR_CTAID.Z ;  /* 0x00000000000879c3 */ /* 0x000fe20000002700 */
[----:B------:R-:W-:Y:S01]  /*138f0*/  ULDC UR4, c[0x0][0x270] ;  /* 0x00009c0000047ab9 */ /* 0x000fe20000000800 */
[----:B------:R-:W-:-:S06]  /*13900*/  ULDC UR9, c[0x0][0x2c4] ;  /* 0x0000b10000097ab9 */ /* 0x000fcc0000000800 */
[----:B------:R-:W2:Y:S02]  /*13910*/  S2UR UR14, SR_CTAID.Y ;  /* 0x00000000000e79c3 */ /* 0x000ea40000002600 */
[----:B--2---:R-:W-:-:S04]  /*13920*/  UIMAD UR4, UR14, UR4, UR8 ;  /* 0x000000040e0472a4 */ /* 0x004fc8000f8e0208 */
[----:B------:R-:W-:-:S12]  /*13930*/  UIMAD UR9, UR4, UR9, URZ ;  /* 0x00000009040972a4 */ /* 0x000fd8000f8e023f */
.L_x_2514:
[----:B------:R-:W2:Y:S01]  /*13940*/  S2R R3, SR_TID.X ;  /* 0x0000000000037919 */ /* 0x000ea20000002100 */
[----:B------:R-:W-:Y:S01]  /*13950*/  LOP3.LUT R5, R5, 0xffffffe0, RZ, 0xc0, !PT ;  /* 0xffffffe005057812 */ /* 0x000fe200078ec0ff */
[----:B------:R-:W-:Y:S01]  /*13960*/  USHF.R.S32.HI UR11, URZ, 0x1f, UR14 ;  /* 0x0000001f3f0b7899 */ /* 0x000fe2000801140e */
[----:B------:R-:W-:Y:S01]  /*13970*/  SHF.R.S32.HI R11, RZ, 0x1f, R6 ;  /* 0x0000001fff0b7819 */ /* 0x000fe20000011406 */
[----:B------:R-:W-:Y:S01]  /*13980*/  UISETP.NE.AND UP0, UPT, UR13, -0x1, UPT ;  /* 0xffffffff0d00788c */ /* 0x000fe2000bf05270 */
[----:B------:R-:W-:Y:S01]  /*13990*/  BAR.SYNC.DEFER_BLOCKING 0x0 ;  /* 0x0000000000007b1d */ /* 0x000fe20000010000 */
[----:B------:R-:W-:Y:S01]  /*139a0*/  IMAD.IADD R5, R4, 0x1, -R5 ;  /* 0x0000000104057824 */ /* 0x000fe200078e0a05 */
[----:B------:R-:W-:-:S04]  /*139b0*/  LEA.HI R11, R11, R6, RZ, 0x2 ;  /* 0x000000060b0b7211 */ /* 0x000fc800078f10ff */
[----:B------:R-:W-:Y:S01]  /*139c0*/  LOP3.LUT P0, RZ, R5, 0x3, RZ, 0xc0, !PT ;  /* 0x0000000305ff7812 */ /* 0x000fe2000780c0ff */
[----:B------:R-:W-:Y:S01]  /*139d0*/  ULDC.64 UR4, c[0x0][0x290] ;  /* 0x0000a40000047ab9 */ /* 0x000fe20000000a00 */
[----:B------:R-:W-:Y:S01]  /*139e0*/  ULDC.64 UR6, c[0x0][0x298] ;  /* 0x0000a60000067ab9 */ /* 0x000fe20000000a00 */
[----:B------:R-:W-:Y:S01]  /*139f0*/  UIMAD UR11, UR11, UR4, URZ ;  /* 0x000000040b0b72a4 */ /* 0x000fe2000f8e023f */
[----:B------:R-:W-:Y:S01]  /*13a00*/  LOP3.LUT R11, R11, 0xffffffc, RZ, 0xc0, !PT ;  /* 0x0ffffffc0b0b7812 */ /* 0x000fe200078ec0ff */
[----:B------:R-:W-:Y:S01]  /*13a10*/  UIMAD.WIDE.U32 UR16, UR13, UR6, URZ ;  /* 0x000000060d1072a5 */ /* 0x000fe2000f8e003f */
[----:B------:R-:W-:Y:S01]  /*13a20*/  BSSY B0, `(.L_x_2515) ;  /* 0x000001d000007945 */ /* 0x000fe20003800000 */
[----:B------:R-:W-:Y:S02]  /*13a30*/  UIMAD.WIDE.U32 UR18, UR14, UR4, URZ ;  /* 0x000000040e1272a5 */ /* 0x000fe4000f8e003f */
[----:B------:R-:W-:Y:S01]  /*13a40*/  UIMAD UR5, UR14, UR5, UR11 ;  /* 0x000000050e0572a4 */ /* 0x000fe2000f8e020b */
[----:B------:R-:W-:Y:S01]  /*13a50*/  IMAD.IADD R6, R6, 0x1, -R11 ;  /* 0x0000000106067824 */ /* 0x000fe200078e0a0b */
[----:B------:R-:W-:-:S02]  /*13a60*/  UIMAD UR13, UR13, UR7, UR17 ;  /* 0x000000070d0d72a4 */ /* 0x000fc4000f8e0211 */
[----:B------:R-:W-:Y:S02]  /*13a70*/  USEL UR16, UR18, UR16, !UP0 ;  /* 0x0000001012107287 */ /* 0x000fe4000c000000 */
[----:B------:R-:W-:Y:S01]  /*13a80*/  @!UP0 UIADD3 UR13, UR19, UR5, URZ ;  /* 0x00000005130d8290 */ /* 0x000fe2000fffe03f */
[----:B--2---:R-:W-:-:S04]  /*13a90*/  SHF.R.S32.HI R0, RZ, 0x1f, R3 ;  /* 0x0000001fff007819 */ /* 0x004fc80000011403 */
        /* <DEDUP_REMOVED lines=8> */
[----:B------:R-:W2:Y:S01]  /*13b20*/  S2UR UR4, SR_CTAID.X ;  /* 0x00000000000479c3 */ /* 0x000ea20000002500 */
[C---:B------:R-:W-:Y:S01]  /*13b30*/  VIADD R5, R6.reuse, 0x8 ;  /* 0x0000000806057836 */ /* 0x040fe20000000000 */
[----:B------:R-:W-:-:S04]  /*13b40*/  ISETP.GE.AND P2, PT, R6, UR10, PT ;  /* 0x0000000a06007c0c */ /* 0x000fc8000bf46270 */
[----:B------:R-:W-:Y:S01]  /*13b50*/  ISETP.GE.AND P1, PT, R5, UR10, PT ;  /* 0x0000000a05007c0c */ /* 0x000fe2000bf26270 */
[----:B--2---:R-:W-:-:S04]  /*13b60*/  ULEA UR4, UR4, UR9, 0x6 ;  /* 0x0000000904047291 */ /* 0x004fc8000f8e303f */
        /* <DEDUP_REMOVED lines=8> */
.L_x_2516:
[----:B------:R-:W-:Y:S05]  /*13bf0*/  BSYNC B0 ;  /* 0x0000000000007941 */ /* 0x000fea0003800000 */
.L_x_2515:
[----:B------:R-:W3:Y:S01]  /*13c00*/  S2UR UR9, SR_CTAID.X ;  /* 0x00000000000979c3 */ /* 0x000ee20000002500 */
[----:B------:R-:W-:Y:S01]  /*13c10*/  LEA.HI R2, R7, R4, RZ, 0x3 ;  /* 0x0000000407027211 */ /* 0x000fe200078f18ff */
[----:B------:R-:W-:Y:S01]  /*13c20*/  IMAD.U32 R7, RZ, RZ, UR6 ;  /* 0x00000006ff077e24 */ /* 0x000fe2000f8e00ff */
[----:B------:R-:W-:Y:S01]  /*13c30*/  SHF.R.S32.HI R241, RZ, 0x1f, R240 ;  /* 0x0000001ffff17819 */ /* 0x000fe200000114f0 */
[----:B------:R-:W-:Y:S01]  /*13c40*/  USHF.R.S32.HI UR5, URZ, 0x1f, UR8 ;  /* 0x0000001f3f057899 */ /* 0x000fe20008011408 */
[----:B------:R-:W-:Y:S01]  /*13c50*/  SHF.R.S32.HI R2, RZ, 0x3, R2 ;  /* 0x00000003ff027819 */ /* 0x000fe20000011402 */
[----:B-1----:R1:W4:Y:S01]  /*13c60*/  LDS.128 R16, [R238+0x1800] ;  /* 0x00180000ee107984 */ /* 0x0023220000000c00 */
[----:B------:R-:W-:Y:S01]  /*13c70*/  LEA.HI R0, R0, R3, RZ, 0x3 ;  /* 0x0000000300007211 */ /* 0x000fe200078f18ff */
[----:B------:R-:W5:Y:S01]  /*13c80*/  LDC.64 R26, c[0x0][0x2a0] ;  /* 0x0000a800ff1a7b82 */ /* 0x000f620000000a00 */
[----:B------:R-:W-:Y:S01]  /*13c90*/  BSSY B0, `(.L_x_2517) ;  /* 0x000002d000007945 */ /* 0x000fe20003800000 */
[C---:B------:R-:W-:Y:S01]  /*13ca0*/  VIADD R4, R2.reuse, 0x10 ;  /* 0x0000001002047836 */ /* 0x040fe20000000000 */
[----:B------:R1:W1:Y:S01]  /*13cb0*/  LDS.128 R20, [R238] ;  /* 0x00000000ee147984 */ /* 0x0002620000000c00 */
[----:B------:R-:W-:Y:S01]  /*13cc0*/  VIADD R5, R2, 0x20 ;  /* 0x0000002002057836 */ /* 0x000fe20000000000 */
[----:B------:R-:W-:-:S02]  /*13cd0*/  SHF.R.S32.HI R0, RZ, 0x3, R0 ;  /* 0x00000003ff007819 */ /* 0x000fc40000011400 */
[----:B------:R-:W-:Y:S01]  /*13ce0*/  ISETP.GE.AND P2, PT, R4, UR10, PT ;  /* 0x0000000a04007c0c */ /* 0x000fe2000bf46270 */
[----:B------:R-:W-:Y:S01]  /*13cf0*/  VIADD R4, R2, 0x30 ;  /* 0x0000003002047836 */ /* 0x000fe20000000000 */
[----:B------:R-:W-:Y:S01]  /*13d00*/  ISETP.GE.AND P1, PT, R5, UR10, PT ;  /* 0x0000000a05007c0c */ /* 0x000fe2000bf26270 */
[----:B--2---:R2:W1:Y:S01]  /*13d10*/  LDS.128 R12, [R238+0x2000] ;  /* 0x00200000ee0c7984 */ /* 0x0044620000000c00 */
[----:B------:R-:W-:-:S03]  /*13d20*/  SHF.R.S32.HI R0, RZ, 0x1f, R0 ;  /* 0x0000001fff007819 */ /* 0x000fc60000011400 */
[----:B------:R2:W1:Y:S01]  /*13d30*/  LDS.128 R8, [R238+0x4000] ;  /* 0x00400000ee087984 */ /* 0x0004620000000c00 */
[----:B---3--:R-:W-:-:S04]  /*13d40*/  USHF.L.U32 UR9, UR9, 0x6, URZ ;  /* 0x0000000609097899 */ /* 0x008fc8000800063f */
[----:B------:R-:W-:Y:S02]  /*13d50*/  USHF.R.S32.HI UR4, URZ, 0x1f, UR9 ;  /* 0x0000001f3f047899 */ /* 0x000fe40008011409 */
[----:B------:R-:W-:Y:S02]  /*13d60*/  IMAD.WIDE.U32 R6, R7, UR9, R240 ;  /* 0x0000000907067c25 */ /* 0x000fe4000f8e00f0 */
[----:B------:R-:W-:Y:S01]  /*13d70*/  UIMAD UR4, UR4, UR6, URZ ;  /* 0x00000006040472a4 */ /* 0x000fe2000f8e023f */
[----:B------:R-:W-:-:S03]  /*13d80*/  IADD3 R24, P0, R6, UR16, RZ ;  /* 0x0000001006187c10 */ /* 0x000fc6000ff1e0ff */
[----:B------:R-:W-:Y:S01]  /*13d90*/  UIMAD UR4, UR9, UR7, UR4 ;  /* 0x00000007090472a4 */ /* 0x000fe2000f8e0204 */
[----:B-----5:R-:W-:Y:S01]  /*13da0*/  IMAD R6, R26, UR5, RZ ;  /* 0x000000051a067c24 */ /* 0x020fe2000f8e02ff */
[----:B------:R-:W-:-:S03]  /*13db0*/  UIADD3 UR9, -UR9, UR12, URZ ;  /* 0x0000000c09097290 */ /* 0x000fc6000fffe13f */
[----:B------:R-:W-:Y:S02]  /*13dc0*/  IMAD R27, R27, UR8, R6 ;  /* 0x000000081b1b7c24 */ /* 0x000fe4000f8e0206 */
[----:B------:R-:W-:Y:S01]  /*13dd0*/  IMAD.U32 R3, RZ, RZ, UR4 ;  /* 0x00000004ff037e24 */ /* 0x000fe2000f8e00ff */
[----:B------:R-:W-:-:S04]  /*13de0*/  ISETP.GE.AND P3, PT, R2, UR9, PT ;  /* 0x0000000902007c0c */ /* 0x000fc8000bf66270 */
[----:B------:R-:W-:Y:S02]  /*13df0*/  IADD3.X R25, R7, UR13, R3, P0, !PT ;  /* 0x0000000d07197c10 */ /* 0x000fe400087fe403 */
[----:B------:R-:W-:Y:S02]  /*13e00*/  ISETP.GE.AND P0, PT, R4, UR10, PT ;  /* 0x0000000a04007c0c */ /* 0x000fe4000bf06270 */
[----:B------:R2:W3:Y:S01]  /*13e10*/  LDS.128 R4, [R238+0x6000] ;  /* 0x00600000ee047984 */ /* 0x0004e20000000c00 */
[----:B------:R-:W-:-:S04]  /*13e20*/  IMAD.WIDE.U32 R24, R26, UR8, R24 ;  /* 0x000000081a187c25 */ /* 0x000fc8000f8e0018 */
[----:B------:R-:W-:Y:S01]  /*13e30*/  IMAD.IADD R27, R27, 0x1, R25 ;  /* 0x000000011b1b7824 */ /* 0x000fe200078e0219 */
[----:B-1--4-:R-:W-:Y:S06]  /*13e40*/  @P3 BRA `(.L_x_2518) ;  /* 0x0000000000443947 */ /* 0x012fec0003800000 */
[----:B------:R-:W-:Y:S01]  /*13e50*/  IMAD R3, R0, UR6, RZ ;  /* 0x0000000600037c24 */ /* 0x000fe2000f8e02ff */
[----:B------:R-:W-:Y:S01]  /*13e60*/  ULDC.64 UR4, c[0x0][0x280] ;  /* 0x0000a00000047ab9 */ /* 0x000fe20000000a00 */
[----:B------:R-:W-:Y:S01]  /*13e70*/  IMAD.MOV.U32 R26, RZ, RZ, R24 ;  /* 0x000000ffff1a7224 */ /* 0x000fe200078e0018 */
[----:B------:R-:W-:Y:S01]  /*13e80*/  ULDC UR8, c[0x0][0x2d0] ;  /* 0x0000b40000087ab9 */ /* 0x000fe20000000800 */
[----:B------:R-:W-:Y:S01]  /*13e90*/  IMAD R3, R2, UR7, R3 ;  /* 0x0000000702037c24 */ /* 0x000fe2000f8e0203 */
[----:B------:R-:W-:Y:S01]  /*13ea0*/  ISETP.GE.AND P6, PT, R240, UR8, PT ;  /* 0x00000008f0007c0c */ /* 0x000fe2000bfc6270 */
[----:B------:R-:W-:Y:S01]  /*13eb0*/  IMAD.WIDE.U32 R28, R2, UR6, R26 ;  /* 0x00000006021c7c25 */ /* 0x000fe2000f8e001a */
[----:B------:R-:W-:Y:S02]  /*13ec0*/  ISETP.GE.AND P5, PT, R237, UR8, PT ;  /* 0x00000008ed007c0c */ /* 0x000fe4000bfa6270 */
[----:B------:R-:W-:Y:S01]  /*13ed0*/  ISETP.GE.AND P4, PT, R236, UR8, PT ;  /* 0x00000008ec007c0c */ /* 0x000fe2000bf86270 */
[----:B------:R-:W-:Y:S01]  /*13ee0*/  IMAD.IADD R3, R3, 0x1, R29 ;  /* 0x0000000103037824 */ /* 0x000fe200078e021d */
[----:B------:R-:W-:-:S04]  /*13ef0*/  LEA R30, P3, R28, UR4, 0x1 ;  /* 0x000000041c1e7c11 */ /* 0x000fc8000f8608ff */
[----:B------:R-:W-:Y:S02]  /*13f00*/  LEA.HI.X R31, R28, UR5, R3, 0x1, P3 ;  /* 0x000000051c1f7c11 */ /* 0x000fe400098f0c03 */
[----:B------:R-:W-:-:S03]  /*13f10*/  ISETP.GE.AND P3, PT, R235, UR8, PT ;  /* 0x00000008eb007c0c */ /* 0x000fc6000bf66270 */
[----:B------:R1:W-:Y:S04]  /*13f20*/  @!P6 STG.E.128 desc[UR24][R30.64], R20 ;  /* 0x000000141e00e986 */ /* 0x0003e8000c101d18 */
[----:B------:R1:W-:Y:S04]  /*13f30*/  @!P5 STG.E.128 desc[UR24][R30.64+0x80], R12 ;  /* 0x0000800c1e00d986 */ /* 0x0003e8000c101d18 */
[----:B------:R1:W-:Y:S04]  /*13f40*/  @!P4 STG.E.128 desc[UR24][R30.64+0x100], R8 ;  /* 0x000100081e00c986 */ /* 0x0003e8000c101d18 */
[----:B---3--:R1:W-:Y:S02]  /*13f50*/  @!P3 STG.E.128 desc[UR24][R30.64+0x180], R4 ;  /* 0x000180041e00b986 */ /* 0x0083e4000c101d18 */
.L_x_2518:
[----:B------:R-:W-:Y:S05]  /*13f60*/  BSYNC B0 ;  /* 0x0000000000007941 */ /* 0x000fea0003800000 */
.L_x_2517:
        /* <DEDUP_REMOVED lines=17> */
[----:B------:R-:W-:-:S04]  /*14080*/  IMAD R3, R3, UR6, RZ ;  /* 0x0000000603037c24 */ /* 0x000fc8000f8e02ff */
[----:B------:R-:W-:Y:S01]  /*14090*/  IMAD R3, R28, UR7, R3 ;  /* 0x000000071c037c24 */ /* 0x000fe2000f8e0203 */
[----:B------:R-:W-:-:S03]  /*140a0*/  LEA R28, P6, R30, UR4, 0x1 ;  /* 0x000000041e1c7c11 */ /* 0x000fc6000f8c08ff */
[----:B------:R-:W-:-:S05]  /*140b0*/  IMAD.IADD R3, R3, 0x1, R31 ;  /* 0x0000000103037824 */ /* 0x000fca00078e021f */
[----:B------:R-:W-:-:S05]  /*140c0*/  LEA.HI.X R29, R30, UR5, R3, 0x1, P6 ;  /* 0x000000051e1d7c11 */ /* 0x000fca000b0f0c03 */
[----:B----4-:R4:W-:Y:S04]  /*140d0*/  @!P5 STG.E.128 desc[UR24][R28.64], R20 ;  /* 0x000000141c00d986 */ /* 0x0109e8000c101d18 */
[----:B-1----:R4:W-:Y:S04]  /*140e0*/  @!P4 STG.E.128 desc[UR24][R28.64+0x80], R12 ;  /* 0x0000800c1c00c986 */ /* 0x0029e8000c101d18 */
[----:B------:R4:W-:Y:S04]  /*140f0*/  @!P3 STG.E.128 desc[UR24][R28.64+0x100], R8 ;  /* 0x000100081c00b986 */ /* 0x0009e8000c101d18 */
[----:B------:R4:W-:Y:S02]  /*14100*/  @!P2 STG.E.128 desc[UR24][R28.64+0x180], R4 ;  /* 0x000180041c00a986 */ /* 0x0009e4000c101d18 */
.L_x_2520:
[----:B------:R-:W-:Y:S05]  /*14110*/  BSYNC B0 ;  /* 0x0000000000007941 */ /* 0x000fea0003800000 */
.L_x_2519:
        /* <DEDUP_REMOVED lines=22> */
[----:B--2---:R2:W-:Y:S04]  /*14280*/  @!P4 STG.E.128 desc[UR24][R28.64], R20 ;  /* 0x000000141c00c986 */ /* 0x0045e8000c101d18 */
[----:B-1----:R2:W-:Y:S04]  /*14290*/  @!P3 STG.E.128 desc[UR24][R28.64+0x80], R12 ;  /* 0x0000800c1c00b986 */ /* 0x0025e8000c101d18 */
[----:B------:R2:W-:Y:S04]  /*142a0*/  @!P2 STG.E.128 desc[UR24][R28.64+0x100], R8 ;  /* 0x000100081c00a986 */ /* 0x0005e8000c101d18 */
[----:B------:R2:W-:Y:S02]  /*142b0*/  @!P1 STG.E.128 desc[UR24][R28.64+0x180], R4 ;  /* 0x000180041c009986 */ /* 0x0005e4000c101d18 */
.L_x_2522:
[----:B------:R-:W-:Y:S05]  /*142c0*/  BSYNC B0 ;  /* 0x0000000000007941 */ /* 0x000fea0003800000 */
.L_x_2521:
[----:B-12---:R1:W2:Y:S04]  /*142d0*/  LDS.128 R8, [R238+0x3800] ;  /* 0x00380000ee087984 */ /* 0x0062a80000000c00 */
[----:B------:R1:W1:Y:S04]  /*142e0*/  LDS.128 R4, [R238+0x5800] ;  /* 0x00580000ee047984 */ /* 0x0002680000000c00 */
[----:B------:R1:W1:Y:S01]  /*142f0*/  LDS.128 R12, [R238+0x7800] ;  /* 0x00780000ee0c7984 */ /* 0x0002620000000c00 */
[----:B------:R-:W-:Y:S05]  /*14300*/  @P0 EXIT ;  /* 0x000000000000094d */ /* 0x000fea0003800000 */
[----:B------:R-:W-:Y:S01]  /*14310*/  IADD3 R2, P0, R2, 0x30, RZ ;  /* 0x0000003002027810 */ /* 0x000fe20007f1e0ff */
[----:B------:R-:W-:Y:S01]  /*14320*/  IMAD.MOV.U32 R20, RZ, RZ, R24 ;  /* 0x000000ffff147224 */ /* 0x000fe200078e0018 */
[----:B------:R-:W-:Y:S01]  /*14330*/  ULDC.64 UR4, c[0x0][0x280] ;  /* 0x0000a00000047ab9 */ /* 0x000fe20000000a00 */
[----:B------:R-:W-:Y:S01]  /*14340*/  IMAD.MOV.U32 R21, RZ, RZ, R27 ;  /* 0x000000ffff157224 */ /* 0x000fe200078e001b */
[----:B------:R-:W-:Y:S01]  /*14350*/  ULDC UR8, c[0x0][0x2d0] ;  /* 0x0000b40000087ab9 */ /* 0x000fe20000000800 */
[----:B------:R-:W-:Y:S01]  /*14360*/  IMAD.X R3, RZ, RZ, R0, P0 ;  /* 0x000000ffff037224 */ /* 0x000fe200000e0600 */
[----:B------:R-:W-:Y:S01]  /*14370*/  ISETP.GE.AND P3, PT, R240, UR8, PT ;  /* 0x00000008f0007c0c */ /* 0x000fe2000bf66270 */
[----:B------:R-:W-:Y:S01]  /*14380*/  IMAD.WIDE.U32 R20, R2, UR6, R20 ;  /* 0x0000000602147c25 */ /* 0x000fe2000f8e0014 */
[----:B------:R-:W-:Y:S02]  /*14390*/  ISETP.GE.AND P2, PT, R237, UR8, PT ;  /* 0x00000008ed007c0c */ /* 0x000fe4000bf46270 */
[----:B------:R-:W-:Y:S01]  /*143a0*/  ISETP.GE.AND P1, PT, R236, UR8, PT ;  /* 0x00000008ec007c0c */ /* 0x000fe2000bf26270 */
[----:B------:R-:W-:-:S04]  /*143b0*/  IMAD R3, R3, UR6, RZ ;  /* 0x0000000603037c24 */ /* 0x000fc8000f8e02ff */
[----:B------:R-:W-:Y:S01]  /*143c0*/  IMAD R3, R2, UR7, R3 ;  /* 0x0000000702037c24 */ /* 0x000fe2000f8e0203 */
[----:B------:R-:W-:-:S03]  /*143d0*/  LEA R2, P0, R20, UR4, 0x1 ;  /* 0x0000000414027c11 */ /* 0x000fc6000f8008ff */
        /* <DEDUP_REMOVED lines=9> */
.L_x_2523:
        /* <DEDUP_REMOVED lines=9> */
.L_x_4907:


//--------------------- .text._ZN5flash24flash_fwd_splitkv_kernelI23Flash_fwd_kernel_traitsILi256ELi64ELi64ELi4ELb0ELb0EN7cutlass6half_tE19Flash_kernel_traitsILi256ELi64ELi64ELi4ES3_EELb1ELb0ELb1ELb0ELb0ELb1ELb0ELb0EEEvNS_16Flash_fwd_paramsE --------------------------
	.section	.text._ZN5flash24flash_fwd_splitkv_kernelI23Flash_fwd_kernel_traitsILi256ELi64ELi64ELi4ELb0ELb0EN7cutlass6half_tE19Flash_kernel_traitsILi256ELi64ELi64ELi4ES3_EELb1ELb0ELb1ELb0ELb0ELb1ELb0ELb0EEEvNS_16Flash_fwd_paramsE,"ax",@progbits
	.align	128
        .global         _ZN5flash24flash_fwd_splitkv_kernelI23Flash_fwd_kernel_traitsILi256ELi64ELi64ELi4ELb0ELb0EN7cutlass6half_tE19Flash_kernel_traitsILi256ELi64ELi64ELi4ES3_EELb1ELb0ELb1ELb0ELb0ELb1ELb0ELb0EEEvNS_16Flash_fwd_paramsE
        .type           _ZN5flash24flash_fwd_splitkv_kernelI23Flash_fwd_kernel_traitsILi256ELi64ELi64ELi4ELb0ELb0EN7cutlass6half_tE19Flash_kernel_traitsILi256ELi64ELi64ELi4ES3_EELb1ELb0ELb1ELb0ELb0ELb1ELb0ELb0EEEvNS_16Flash_fwd_paramsE,@function
        .size           _ZN5flash24flash_fwd_splitkv_kernelI23Flash_fwd_kernel_traitsILi256ELi64ELi64ELi4ELb0ELb0EN7cutlass6half_tE19Flash_kernel_traitsILi256ELi64ELi64ELi4ES3_EELb1ELb0ELb1ELb0ELb0ELb1ELb0ELb0EEEvNS_16Flash_fwd_paramsE,(.L_x_4908 - _ZN5flash24flash_fwd_splitkv_kernelI23Flash_fwd_kernel_traitsILi256ELi64ELi64ELi4ELb0ELb0EN7cutlass6half_tE19Flash_kernel_traitsILi256ELi64ELi64ELi4ES3_EELb1ELb0ELb1ELb0ELb0ELb1ELb0ELb0EEEvNS_16Flash_fwd_paramsE)
        .other          _ZN5flash24flash_fwd_splitkv_kernelI23Flash_fwd_kernel_traitsILi256ELi64ELi64ELi4ELb0ELb0EN7cutlass6half_tE19Flash_kernel_traitsILi256ELi64ELi64ELi4ES3_EELb1ELb0ELb1ELb0ELb0ELb1ELb0ELb0EEEvNS_16Flash_fwd_paramsE,@"STO_CUDA_ENTRY STV_DEFAULT"
_ZN5flash24flash_fwd_splitkv_kernelI23Flash_fwd_kernel_traitsILi256ELi64ELi64ELi4ELb0ELb0EN7cutlass6half_tE19Flash_kernel_traitsILi256ELi64ELi64ELi4ES3_EELb1ELb0ELb1ELb0ELb0ELb1ELb0ELb0EEEvNS_16Flash_fwd_paramsE:
.text._ZN5flash24flash_fwd_splitkv_kernelI23Flash_fwd_kernel_traitsILi256ELi64ELi64ELi4ELb0ELb0EN7cutlass6half_tE19Flash_kernel_traitsILi256ELi64ELi64ELi4ES3_EELb1ELb0ELb1ELb0ELb0ELb1ELb0ELb0EEEvNS_16Flash_fwd_paramsE:
        /* <DEDUP_REMOVED lines=54> */
.L_x_2524:
[----:B------:R-:W-:Y:S01]  /*0360*/  ULDC UR6, c[0x0][0x2c8] ;  /* 0x0000b20000067ab9 */ /* 0x000fe20000000800 */
.L_x_2525:
        /* <DEDUP_REMOVED lines=49> */
[----:B------:R-:W-:Y:S02]  /*0680*/  UIADD3 UR12, -UR23, UR12, URZ ;  /* 0x0000000c170c7290 */ /* 0x000fe4000fffe13f */
[----:B------:R-:W-:Y:S01]  /*0690*/  LOP3.LUT R0, R10, 0xfffffff8, RZ, 0xc0, !PT ;  /* 0xfffffff80a007812 */ /* 0x000fe200078ec0ff */
[----:B------:R-:W-:Y:S01]  /*06a0*/  UIMAD UR8, UR8, UR6, URZ ;  /* 0x00000006080872a4 */ /* 0x000fe2000f8e023f */
[----:B------:R-:W-:-:S02]  /*06b0*/  SHF.R.S32.HI R10, RZ, 0x3, R10 ;  /* 0x00000003ff0a7819 */ /* 0x000fc4000001140a */
[----:B------:R-:W-:Y:S01]  /*06c0*/  @!UP0 USHF.R.S32.HI UR9, URZ, 0x1f, UR21 ;  /* 0x0000001f3f098899 */ /* 0x000fe20008011415 */
[----:B------:R-:W-:Y:S01]  /*06d0*/  IMAD.IADD R5, R5, 0x1, -R0 ;  /* 0x0000000105057824 */ /* 0x000fe200078e0a00 */
[----:B------:R-:W-:Y:S01]  /*06e0*/  @!UP0 ULDC.64 UR4, c[0x0][0x290] ;  /* 0x0000a40000048ab9 */ /* 0x000fe20000000a00 */
[----:B------:R-:W-:Y:S01]  /*06f0*/  @UP0 UIMAD.WIDE.U32 UR10, UR13, UR6, URZ ;  /* 0x000000060d0a02a5 */ /* 0x000fe2000f8e003f */
[----:B------:R-:W-:Y:S01]  /*0700*/  IMAD.U32 R0, RZ, RZ, UR6 ;  /* 0x00000006ff007e24 */ /* 0x000fe2000f8e00ff */
[----:B------:R-:W-:Y:S01]  /*0710*/  @!UP0 UIMAD UR9, UR9, UR4, URZ ;  /* 0x00000004090982a4 */ /* 0x000fe2000f8e023f */
[C---:B------:R-:W-:Y:S01]  /*0720*/  IMAD.SHL.U32 R18, R5.reuse, 0x8, RZ ;  /* 0x0000000805127824 */ /* 0x040fe200078e00ff */
[----:B------:R-:W-:Y:S01]  /*0730*/  @!UP0 UIMAD.WIDE.U32 UR14, UR21, UR4, URZ ;  /* 0x00000004150e82a5 */ /* 0x000fe2000f8e003f */
[C---:B------:R-:W-:Y:S01]  /*0740*/  ISETP.GE.AND P1, PT, R10.reuse, UR12, PT ;  /* 0x0000000c0a007c0c */ /* 0x040fe2000bf26270 */
[----:B------:R-:W-:Y:S01]  /*0750*/  UIMAD UR8, UR23, UR7, UR8 ;  /* 0x00000007170872a4 */ /* 0x000fe2000f8e0208 */
[----:B------:R-:W-:Y:S01]  /*0760*/  IADD3 R6, R10, 0x10, RZ ;  /* 0x000000100a067810 */ /* 0x000fe20007ffe0ff */
[----:B------:R-:W-:Y:S01]  /*0770*/  @!UP0 UIMAD UR5, UR21, UR5, UR9 ;  /* 0x00000005150582a4 */ /* 0x000fe2000f8e0209 */
[--C-:B------:R-:W-:Y:S01]  /*0780*/  SHF.R.S32.HI R19, RZ, 0x1f, R18.reuse ;  /* 0x0000001fff137819 */ /* 0x100fe20000011412 */
[----:B------:R-:W-:Y:S01]  /*0790*/  @UP0 UIMAD UR13, UR13, UR7, UR11 ;  /* 0x000000070d0d02a4 */ /* 0x000fe2000f8e020b */
[----:B------:R-:W-:Y:S01]  /*07a0*/  ISETP.NE.AND P6, PT, R5, RZ, PT ;  /* 0x000000ff0500720c */ /* 0x000fe20003fc5270 */
[----:B------:R-:W-:Y:S01]  /*07b0*/  @!UP0 UMOV UR10, UR14 ;  /* 0x0000000e000a8c82 */ /* 0x000fe20008000000 */
[----:B------:R-:W-:Y:S01]  /*07c0*/  @!UP0 UIADD3 UR13, UR15, UR5, URZ ;  /* 0x000000050f0d8290 */ /* 0x000fe2000fffe03f */
[----:B------:R-:W-:Y:S01]  /*07d0*/  IMAD.WIDE.U32 R2, R0, UR23, R18 ;  /* 0x0000001700027c25 */ /* 0x000fe2000f8e0012 */
[----:B------:R-:W-:Y:S01]  /*07e0*/  IADD3 R7, R18, 0xc0, RZ ;  /* 0x000000c012077810 */ /* 0x000fe20007ffe0ff */
[----:B------:R-:W-:-:S02]  /*07f0*/  ULDC.64 UR4, c[0x0][0x2a0] ;  /* 0x0000a80000047ab9 */ /* 0x000fc40000000a00 */
[----:B------:R-:W-:Y:S01]  /*0800*/  IMAD.U32 R0, RZ, RZ, UR8 ;  /* 0x00000008ff007e24 */ /* 0x000fe2000f8e00ff */
[----:B------:R-:W-:Y:S01]  /*0810*/  USHF.R.S32.HI UR8, URZ, 0x1f, UR22 ;  /* 0x0000001f3f087899 */ /* 0x000fe20008011416 */
[----:B------:R-:W-:Y:S01]  /*0820*/  IADD3 R2, P0, R2, UR10, RZ ;  /* 0x0000000a02027c10 */ /* 0x000fe2000ff1e0ff */
[----:B------:R-:W-:Y:S02]  /*0830*/  IMAD.U32 R12, RZ, RZ, UR4 ;  /* 0x00000004ff0c7e24 */ /* 0x000fe4000f8e00ff */
[----:B------:R-:W-:Y:S01]  /*0840*/  UIMAD UR8, UR8, UR4, URZ ;  /* 0x00000004080872a4 */ /* 0x000fe2000f8e023f */
[----:B------:R-:W-:Y:S01]  /*0850*/  IADD3.X R3, R3, UR13, R0, P0, !PT ;  /* 0x0000000d03037c10 */ /* 0x000fe200087fe400 */
[----:B------:R-:W-:Y:S01]  /*0860*/  VIADD R5, R10, 0x20 ;  /* 0x000000200a057836 */ /* 0x000fe20000000000 */
[----:B------:R-:W-:Y:S01]  /*0870*/  ULDC UR4, c[0x0][0x270] ;  /* 0x00009c0000047ab9 */ /* 0x000fe20000000800 */
[----:B------:R-:W-:Y:S01]  /*0880*/  UIMAD UR5, UR22, UR5, UR8 ;  /* 0x00000005160572a4 */ /* 0x000fe2000f8e0208 */
[----:B------:R-:W-:Y:S01]  /*0890*/  ISETP.GE.AND P0, PT, R6, UR12, PT ;  /* 0x0000000c06007c0c */ /* 0x000fe2000bf06270 */
[----:B------:R-:W-:Y:S01]  /*08a0*/  IMAD.WIDE.U32 R12, R12, UR22, R2 ;  /* 0x000000160c0c7c25 */ /* 0x000fe2000f8e0002 */
[----:B------:R-:W-:Y:S01]  /*08b0*/  UIMAD UR21, UR21, UR4, UR22 ;  /* 0x00000004151572a4 */ /* 0x000fe2000f8e0216 */
[----:B------:R-:W-:-:S02]  /*08c0*/  SHF.R.S32.HI R3, RZ, 0x1f, R10 ;  /* 0x0000001fff037819 */ /* 0x000fc4000001140a */
[----:B------:R-:W-:Y:S01]  /*08d0*/  ULDC UR4, c[0x0][0x2c4] ;  /* 0x0000b10000047ab9 */ /* 0x000fe20000000800 */
[----:B------:R-:W-:Y:S01]  /*08e0*/  VIADD R17, R13, UR5 ;  /* 0x000000050d117c36 */ /* 0x000fe20008000000 */
[----:B------:R-:W-:Y:S01]  /*08f0*/  UIMAD UR23, UR21, UR4, UR23 ;  /* 0x00000004151772a4 */ /* 0x000fe2000f8e0217 */
[C---:B------:R-:W-:Y:S02]  /*0900*/  VIADD R9, R18.reuse, 0x40 ;  /* 0x0000004012097836 */ /* 0x040fe40000000000 */
[----:B------:R-:W-:Y:S01]  /*0910*/  VIADD R8, R18, 0x80 ;  /* 0x0000008012087836 */ /* 0x000fe20000000000 */
[----:B------:R-:W-:Y:S08]  /*0920*/  @P1 BRA `(.L_x_2528) ;  /* 0x0000000000441947 */ /* 0x000ff00003800000 */
        /* <DEDUP_REMOVED lines=17> */
.L_x_2528:
[----:B------:R-:W-:Y:S05]  /*0a40*/  BSYNC B0 ;  /* 0x0000000000007941 */ /* 0x000fea0003800000 */
.L_x_2527:
        /* <DEDUP_REMOVED lines=24> */
.L_x_2530:
[----:B------:R-:W-:Y:S05]  /*0bd0*/  BSYNC B0 ;  /* 0x0000000000007941 */ /* 0x000fea0003800000 */
.L_x_2529:
        /* <DEDUP_REMOVED lines=23> */
.L_x_2532:
[----:B------:R-:W-:Y:S05]  /*0d50*/  BSYNC B0 ;  /* 0x0000000000007941 */ /* 0x000fea0003800000 */
.L_x_2531:
        /* <DEDUP_REMOVED lines=22> */
.L_x_2534:
[----:B------:R-:W-:Y:S05]  /*0ec0*/  BSYNC B0 ;  /* 0x0000000000007941 */ /* 0x000fea0003800000 */
.L_x_2533:
[C---:B------:R-:W-:Y:S01]  /*0ed0*/  ISETP.GE.OR P2, PT, R10.reuse, UR12, P6 ;  /* 0x0000000c0a007c0c */ /* 0x040fe2000b746670 */
[----:B------:R-:W-:Y:S01]  /*0ee0*/  IMAD.U32 R0, RZ, RZ, UR23 ;  /* 0x00000017ff007e24 */ /* 0x000fe2000f8e00ff */
[----:B------:R-:W-:Y:S01]  /*0ef0*/  ISETP.GE.OR P1, PT, R5, UR12, P6 ;  /* 0x0000000c05007c0c */ /* 0x000fe2000b726670 */
[----:B------:R-:W-:Y:S01]  /*0f00*/  ULDC.64 UR4, c[0x0][0x2b0] ;  /* 0x0000ac0000047ab9 */ /* 0x000fe20000000a00 */
[----:B------:R-:W-:Y:S01]  /*0f10*/  IADD3 R10, P0, R10, UR23, RZ ;  /* 0x000000170a0a7c10 */ /* 0x000fe2000ff1e0ff */
[----:B------:R-:W-:Y:S01]  /*0f20*/  @!P5 IMAD.MOV.U32 R2, RZ, RZ, 0x7f800000 ;  /* 0x7f800000ff02d424 */ /* 0x000fe200078e00ff */
[----:B------:R-:W-:Y:S02]  /*0f30*/  ISETP.GE.OR P6, PT, R4, UR12, P6 ;  /* 0x0000000c04007c0c */ /* 0x000fe4000b7c6670 */
[----:B------:R-:W-:Y:S02]  /*0f40*/  LEA.HI.X.SX32 R3, R0, R3, 0x1, P0 ;  /* 0x0000000300037211 */ /* 0x000fe400000f0eff */
        /* <DEDUP_REMOVED lines=11> */
.L_x_2526:
        /* <DEDUP_REMOVED lines=29> */
.L_x_2535:
        /* <DEDUP_REMOVED lines=35> */
[----:B------:R-:W-:Y:S02]  /*1400*/  IMAD.U32 R2, RZ, RZ, UR4 ;  /* 0x00000004ff027e24 */ /* 0x000fe4000f8e00ff */
[----:B------:R-:W-:Y:S01]  /*1410*/  IMAD.U32 R3, RZ, RZ, UR5 ;  /* 0x00000005ff037e24 */ /* 0x000fe2000f8e00ff */
[----:B-1----:R-:W-:Y:S01]  /*1420*/  IABS R6, R4 ;  /* 0x0000000400067213 */ /* 0x002fe20000000000 */
[----:B------:R-:W1:Y:S01]  /*1430*/  S2R R0, SR_CTAID.Z ;  /* 0x0000000000007919 */ /* 0x000e620000002700 */
[----:B------:R-:W-:Y:S01]  /*1440*/  UIADD3 UR6, -UR6, URZ, URZ ;  /* 0x0000003f06067290 */ /* 0x000fe2000fffe13f */
[----:B------:R-:W-:Y:S01]  /*1450*/  ULDC.64 UR4, c[0x0][0x230] ;  /* 0x00008c0000047ab9 */ /* 0x000fe20000000a00 */
[----:B------:R2:W3:Y:S01]  /*1460*/  LDG.E R2, desc[UR24][R2.64] ;  /* 0x0000001802027981 */ /* 0x0004e2000c1e1900 */
[----:B------:R-:W4:Y:S01]  /*1470*/  I2F.RP R8, R6 ;  /* 0x0000000600087306 */ /* 0x000f220000209400 */
[----:B------:R-:W-:-:S03]  /*1480*/  UIMAD UR27, UR7, UR6, UR27 ;  /* 0x00000006071b72a4 */ /* 0x000fc6000f8e021b */
[----:B------:R-:W-:Y:S01]  /*1490*/  ULDC.64 UR6, c[0x0][0x248] ;  /* 0x0000920000067ab9 */ /* 0x000fe20000000a00 */
[----:B------:R-:W-:-:S03]  /*14a0*/  USHF.R.S32.HI UR26, URZ, 0x1f, UR27 ;  /* 0x0000001f3f1a7899 */ /* 0x000fc6000801141b */
[----:B----4-:R-:W4:Y:S01]  /*14b0*/  MUFU.RCP R8, R8 ;  /* 0x0000000800087308 */ /* 0x010f220000001000 */
[----:B-1----:R-:W-:Y:S02]  /*14c0*/  IABS R0, R0 ;  /* 0x0000000000007213 */ /* 0x002fe40000000000 */
[----:B----4-:R-:W-:-:S05]  /*14d0*/  IADD3 R8, R8, 0xffffffe, RZ ;  /* 0x0ffffffe08087810 */ /* 0x010fca0007ffe0ff */
[----:B------:R-:W2:Y:S02]  /*14e0*/  F2I.FTZ.U32.TRUNC.NTZ R9, R8 ;  /* 0x0000000800097305 */ /* 0x000ea4000021f000 */
[----:B--2---:R-:W-:Y:S02]  /*14f0*/  IMAD.MOV R3, RZ, RZ, -R9 ;  /* 0x000000ffff037224 */ /* 0x004fe400078e0a09 */
        /* <DEDUP_REMOVED lines=12> */
[----:B------:R-:W-:-:S04]  /*15c0*/  LOP3.LUT R0, R4, UR22, RZ, 0x3c, !PT ;  /* 0x0000001604007c12 */ /* 0x000fc8000f8e3cff */
[----:B------:R-:W-:-:S07]  /*15d0*/  ISETP.GE.AND P1, PT, R0, RZ, PT ;  /* 0x000000ff0000720c */ /* 0x000fce0003f26270 */
[----:B------:R-:W-:-:S06]  /*15e0*/  @P3 VIADD R7, R7, 0x1 ;  /* 0x0000000107073836 */ /* 0x000fcc0000000000 */
[----:B------:R-:W-:Y:S01]  /*15f0*/  @!P1 IMAD.MOV R7, RZ, RZ, -R7 ;  /* 0x000000ffff079224 */ /* 0x000fe200078e0a07 */
[----:B------:R-:W-:-:S04]  /*1600*/  @!P2 LOP3.LUT R7, RZ, R4, RZ, 0x33, !PT ;  /* 0x00000004ff07a212 */ /* 0x000fc800078e33ff */
[----:B------:R-:W-:Y:S02]  /*1610*/  SHF.R.S32.HI R4, RZ, 0x1f, R7 ;  /* 0x0000001fff047819 */ /* 0x000fe40000011407 */
[----:B------:R-:W-:Y:S02]  /*1620*/  MOV R20, R7 ;  /* 0x0000000700147202 */ /* 0x000fe40000000f00 */
[----:B---3--:R-:W-:-:S13]  /*1630*/  R2UR UR11, R2 ;  /* 0x00000000020b72ca */ /* 0x008fda00000e0000 */
        /* <DEDUP_REMOVED lines=12> */
[----:B------:R-:W-:Y:S01]  /*1700*/  MOV R8, UR28 ;  /* 0x0000001c00087c02 */ /* 0x000fe20008000f00 */
[----:B------:R-:W-:Y:S01]  /*1710*/  IMAD.U32 R9, RZ, RZ, UR29 ;  /* 0x0000001dff097e24 */ /* 0x000fe2000f8e00ff */
[----:B------:R-:W-:Y:S01]  /*1720*/  UIMAD UR10, UR10, UR4, URZ ;  /* 0x000000040a0a72a4 */ /* 0x000fe2000f8e023f */
[C---:B------:R-:W-:Y:S01]  /*1730*/  IMAD R2, R7.reuse, UR9, R2 ;  /* 0x0000000907027c24 */ /* 0x040fe2000f8e0202 */
[----:B------:R-:W-:Y:S01]  /*1740*/  UIMAD.WIDE.U32 UR28, UR11, UR4, URZ ;  /* 0x000000040b1c72a5 */ /* 0x000fe2000f8e003f */
[----:B------:R-:W-:Y:S01]  /*1750*/  IMAD.U32 R9, RZ, RZ, UR14 ;  /* 0x0000000eff097e24 */ /* 0x000fe2000f8e00ff */
[----:B------:R-:W-:Y:S01]  /*1760*/  UIMAD UR5, UR11, UR5, UR10 ;  /* 0x000000050b0572a4 */ /* 0x000fe2000f8e020a */
[----:B------:R-:W-:-:S03]  /*1770*/  IMAD.WIDE.U32 R8, R7, UR8, R8 ;  /* 0x0000000807087c25 */ /* 0x000fc6000f8e0008 */
[----:B------:R-:W-:Y:S01]  /*1780*/  UIADD3 UR14, UR29, UR5, URZ ;  /* 0x000000051d0e7290 */ /* 0x000fe2000fffe03f */
[----:B------:R-:W-:Y:S01]  /*1790*/  UMOV UR20, UR28 ;  /* 0x0000001c00147c82 */ /* 0x000fe20008000000 */
[----:B------:R-:W-:Y:S01]  /*17a0*/  IMAD.MOV.U32 R34, RZ, RZ, R8 ;  /* 0x000000ffff227224 */ /* 0x000fe200078e0008 */
[----:B------:R-:W-:Y:S01]  /*17b0*/  IADD3 R2, R9, R2, RZ ;  /* 0x0000000209027210 */ /* 0x000fe20007ffe0ff */
[----:B------:R-:W-:Y:S08]  /*17c0*/  BRA `(.L_x_2537) ;  /* 0x0000000400587947 */ /* 0x000ff00003800000 */
.L_x_2536:
        /* <DEDUP_REMOVED lines=48> */
.L_x_2538:
        /* <DEDUP_REMOVED lines=11> */
[----:B------:R-:W-:Y:S01]  /*1b80*/  MOV R8, UR28 ;  /* 0x0000001c00087c02 */ /* 0x000fe20008000f00 */
[----:B------:R-:W-:-:S02]  /*1b90*/  IMAD.U32 R9, RZ, RZ, UR29 ;  /* 0x0000001dff097e24 */ /* 0x000fc4000f8e00ff */
[-C--:B-1----:R-:W-:Y:S01]  /*1ba0*/  IMAD R0, R4, R2.reuse, RZ ;  /* 0x0000000204007224 */ /* 0x082fe200078e02ff */
[----:B------:R-:W-:Y:S01]  /*1bb0*/  MOV R9, UR4 ;  /* 0x0000000400097c02 */ /* 0x000fe20008000f00 */
[----:B------:R-:W-:Y:S02]  /*1bc0*/  @UP0 ULDC.64 UR4, c[0x0][0x250] ;  /* 0x0000940000040ab9 */ /* 0x000fe40000000a00 */
[----:B------:R-:W-:Y:S01]  /*1bd0*/  @UP0 UIMAD.WIDE.U32 UR28, UR10, UR4, URZ ;  /* 0x000000040a1c02a5 */ /* 0x000fe2000f8e003f */
[C---:B------:R-:W-:Y:S02]  /*1be0*/  IMAD R0, R6.reuse, R3, R0 ;  /* 0x0000000306007224 */ /* 0x040fe400078e0200 */
[----:B------:R-:W-:Y:S01]  /*1bf0*/  IMAD.WIDE.U32 R8, R6, R2, R8 ;  /* 0x0000000206087225 */ /* 0x000fe200078e0008 */
[----:B------:R-:W-:-:S03]  /*1c00*/  @UP0 UIMAD UR14, UR10, UR5, UR29 ;  /* 0x000000050a0e02a4 */ /* 0x000fc6000f8e021d */
[----:B------:R-:W-:Y:S01]  /*1c10*/  @UP0 UMOV UR20, UR28 ;  /* 0x0000001c00140c82 */ /* 0x000fe20008000000 */
[----:B------:R-:W-:Y:S01]  /*1c20*/  IMAD.MOV.U32 R34, RZ, RZ, R8 ;  /* 0x000000ffff227224 */ /* 0x000fe200078e0008 */
[----:B------:R-:W-:Y:S01]  /*1c30*/  IADD3 R2, R9, R0, RZ ;  /* 0x0000000009027210 */ /* 0x000fe20007ffe0ff */
[----:B------:R-:W-:Y:S06]  /*1c40*/  @P1 BRA `(.L_x_2537) ;  /* 0x0000000000381947 */ /* 0x000fec0003800000 */
        /* <DEDUP_REMOVED lines=14> */
.L_x_2537:
[----:B------:R-:W-:Y:S01]  /*1d30*/  SHF.R.S32.HI R93, RZ, 0x1f, R5 ;  /* 0x0000001fff5d7819 */ /* 0x000fe20000011405 */
[----:B------:R-:W-:Y:S01]  /*1d40*/  UISETP.NE.AND UP0, UPT, UR13, -0x1, UPT ;  /* 0xffffffff0d00788c */ /* 0x000fe2000bf05270 */
[----:B------:R-:W1:Y:S01]  /*1d50*/  S2R R28, SR_CTAID.X ;  /* 0x00000000001c7919 */ /* 0x000e620000002500 */
[----:B------:R-:W-:Y:S01]  /*1d60*/  ULDC.64 UR8, c[0x0][0x258] ;  /* 0x0000960000087ab9 */ /* 0x000fe20000000a00 */
[CC--:B------:R-:W-:Y:S01]  /*1d70*/  LEA.HI R3, R93.reuse, R5.reuse, RZ, 0x3 ;  /* 0x000000055d037211 */ /* 0x0c0fe200078f18ff */
[----:B------:R-:W-:Y:S01]  /*1d80*/  IMAD.U32 R24, RZ, RZ, UR8 ;  /* 0x00000008ff187e24 */ /* 0x000fe2000f8e00ff */
[----:B------:R-:W-:Y:S01]  /*1d90*/  LEA.HI R18, R93, R5, RZ, 0x4 ;  /* 0x000000055d127211 */ /* 0x000fe200078f20ff */
[----:B------:R-:W-:Y:S01]  /*1da0*/  BSSY B0, `(.L_x_2539) ;  /* 0x0000074000007945 */ /* 0x000fe20003800000 */
[----:B------:R-:W-:Y:S02]  /*1db0*/  SHF.R.S32.HI R22, RZ, 0x3, R3 ;  /* 0x00000003ff167819 */ /* 0x000fe40000011403 */
[----:B------:R-:W-:-:S02]  /*1dc0*/  LOP3.LUT R3, R3, 0xfffffff8, RZ, 0xc0, !PT ;  /* 0xfffffff803037812 */ /* 0x000fc400078ec0ff */
[----:B------:R-:W-:Y:S01]  /*1dd0*/  @UP0 ULDC.64 UR4, c[0x0][0x240] ;  /* 0x0000900000040ab9 */ /* 0x000fe20000000a00 */
[----:B------:R-:W-:Y:S01]  /*1de0*/  IMAD.SHL.U32 R242, R22, 0x40, RZ ;  /* 0x0000004016f27824 */ /* 0x000fe200078e00ff */
[----:B------:R-:W-:Y:S01]  /*1df0*/  @UP0 UIMAD.WIDE.U32 UR30, UR13, UR4, URZ ;  /* 0x000000040d1e02a5 */ /* 0x000fe2000f8e003f */
[----:B------:R-:W-:Y:S01]  /*1e00*/  IMAD.IADD R3, R5, 0x1, -R3 ;  /* 0x0000000105037824 */ /* 0x000fe200078e0a03 */
[----:B------:R-:W-:Y:S01]  /*1e10*/  LOP3.LUT R6, R18, 0xfffffff0, RZ, 0xc0, !PT ;  /* 0xfffffff012067812 */ /* 0x000fe200078ec0ff */
[----:B------:R-:W-:Y:S01]  /*1e20*/  @!UP0 USHF.R.S32.HI UR28, URZ, 0x1f, UR21 ;  /* 0x0000001f3f1c8899 */ /* 0x000fe20008011415 */
[----:B------:R-:W-:Y:S01]  /*1e30*/  LOP3.LUT R242, R242, 0x1c0, RZ, 0xc0, !PT ;  /* 0x000001c0f2f27812 */ /* 0x000fe200078ec0ff */
[----:B------:R-:W-:Y:S01]  /*1e40*/  IMAD.SHL.U32 R244, R3, 0x8, RZ ;  /* 0x0000000803f47824 */ /* 0x000fe200078e00ff */
[----:B------:R-:W-:Y:S01]  /*1e50*/  @UP0 UIMAD UR4, UR13, UR5, UR31 ;  /* 0x000000050d0402a4 */ /* 0x000fe2000f8e021f */
[----:B------:R-:W-:Y:S01]  /*1e60*/  IMAD.IADD R6, R5, 0x1, -R6 ;  /* 0x0000000105067824 */ /* 0x000fe200078e0a06 */
[----:B------:R-:W-:Y:S01]  /*1e70*/  USHF.R.S32.HI UR5, URZ, 0x1f, UR22 ;  /* 0x0000001f3f057899 */ /* 0x000fe20008011416 */
[----:B------:R-:W-:Y:S01]  /*1e80*/  SHF.R.S32.HI R23, RZ, 0x1f, R22 ;  /* 0x0000001fff177819 */ /* 0x000fe20000011416 */
[----:B------:R-:W-:Y:S01]  /*1e90*/  @!UP0 ULDC.64 UR10, c[0x0][0x228] ;  /* 0x00008a00000a8ab9 */ /* 0x000fe20000000a00 */
[----:B------:R-:W-:Y:S01]  /*1ea0*/  LOP3.LUT R0, R242, 0x38, R244, 0xf8, !PT ;  /* 0x00000038f2007812 */ /* 0x000fe200078ef8f4 */
[----:B------:R-:W-:Y:S01]  /*1eb0*/  UIMAD UR29, UR5, UR8, URZ ;  /* 0x00000008051d72a4 */ /* 0x000fe2000f8e023f */
[----:B------:R-:W-:Y:S01]  /*1ec0*/  SHF.R.U32.HI R242, RZ, 0x3, R242 ;  /* 0x00000003fff27819 */ /* 0x000fe200000116f2 */
[----:B------:R-:W-:Y:S01]  /*1ed0*/  @!UP0 UIMAD.WIDE.U32 UR32, UR21, UR10, URZ ;  /* 0x0000000a152082a5 */ /* 0x000fe2000f8e003f */
[----:B------:R-:W-:Y:S01]  /*1ee0*/  SHF.R.S32.HI R15, RZ, 0x1f, R6 ;  /* 0x0000001fff0f7819 */ /* 0x000fe20000011406 */
[----:B------:R-:W-:Y:S01]  /*1ef0*/  @!UP0 UIMAD UR10, UR28, UR10, URZ ;  /* 0x0000000a1c0a82a4 */ /* 0x000fe2000f8e023f */
[----:B------:R-:W-:Y:S01]  /*1f00*/  LOP3.LUT R242, R0, R242, RZ, 0x3c, !PT ;  /* 0x000000f200f27212 */ /* 0x000fe200078e3cff */
[----:B------:R-:W-:Y:S01]  /*1f10*/  UIMAD UR28, UR22, UR9, UR29 ;  /* 0x00000009161c72a4 */ /* 0x000fe2000f8e021d */
[----:B------:R-:W-:Y:S01]  /*1f20*/  LEA.HI R0, R93, R5, RZ, 0x6 ;  /* 0x000000055d007211 */ /* 0x000fe200078f30ff */
[----:B------:R-:W-:Y:S01]  /*1f30*/  @!UP0 UIMAD UR10, UR21, UR11, UR10 ;  /* 0x0000000b150a82a4 */ /* 0x000fe2000f8e020a */
[----:B------:R-:W-:Y:S01]  /*1f40*/  LEA.HI R15, R15, R6, RZ, 0x3 ;  /* 0x000000060f0f7211 */ /* 0x000fe200078f18ff */
[----:B------:R-:W-:Y:S01]  /*1f50*/  UIADD3 UR11, UR15, -0x1, URZ ;  /* 0xffffffff0f0b7890 */ /* 0x000fe2000fffe03f */
[----:B------:R-:W2:Y:S01]  /*1f60*/  S2UR UR29, SR_CgaCtaId ;  /* 0x00000000001d79c3 */ /* 0x000ea20000008800 */
[----:B------:R-:W-:Y:S01]  /*1f70*/  IMAD.SHL.U32 R0, R0, 0x8, RZ ;  /* 0x0000000800007824 */ /* 0x000fe200078e00ff */
[----:B------:R-:W-:Y:S01]  /*1f80*/  IADD3 R8, P2, R244, UR20, RZ ;  /* 0x00000014f4087c10 */ /* 0x000fe2000ff5e0ff */
[----:B------:R-:W-:Y:S01]  /*1f90*/  @!UP0 UIADD3 UR4, UR33, UR10, URZ ;  /* 0x0000000a21048290 */ /* 0x000fe2000fffe03f */
[----:B------:R-:W-:Y:S01]  /*1fa0*/  LOP3.LUT R14, R15, 0xfffffff8, RZ, 0xc0, !PT ;  /* 0xfffffff80f0e7812 */ /* 0x000fe200078ec0ff */
[----:B------:R-:W-:Y:S01]  /*1fb0*/  UIADD3 UR10, -UR23, UR12, URZ ;  /* 0x0000000c170a7290 */ /* 0x000fe2000fffe13f */
[----:B------:R-:W-:Y:S01]  /*1fc0*/  LOP3.LUT R242, R242, 0xfffffe00, R0, 0xf8, !PT ;  /* 0xfffffe00f2f27812 */ /* 0x000fe200078ef800 */
[----:B------:R-:W-:Y:S01]  /*1fd0*/  @!UP0 UMOV UR30, UR32 ;  /* 0x00000020001e8c82 */ /* 0x000fe20008000000 */
[----:B------:R-:W-:Y:S01]  /*1fe0*/  SHF.R.S32.HI R0, RZ, 0x1f, R244 ;  /* 0x0000001fff007819 */ /* 0x000fe200000114f4 */
[----:B------:R-:W-:Y:S01]  /*1ff0*/  IMAD.IADD R14, R6, 0x1, -R14 ;  /* 0x00000001060e7824 */ /* 0x000fe200078e0a0e */
[----:B------:R-:W-:Y:S01]  /*2000*/  IADD3 R6, P1, R244, UR30, RZ ;  /* 0x0000001ef4067c10 */ /* 0x000fe2000ff3e0ff */
[----:B------:R-:W-:Y:S01]  /*2010*/  ULDC.64 UR8, c[0x0][0x268] ;  /* 0x00009a0000087ab9 */ /* 0x000fe20000000a00 */
[----:B------:R-:W-:Y:S01]  /*2020*/  IADD3.X R9, R0, UR14, RZ, P2, !PT ;  /* 0x0000000e00097c10 */ /* 0x000fe200097fe4ff */
[----:B------:R-:W-:Y:S01]  /*2030*/  USHF.L.U32 UR14, UR11, 0x6, URZ ;  /* 0x000000060b0e7899 */ /* 0x000fe2000800063f */
[----:B------:R-:W-:Y:S01]  /*2040*/  IADD3 R34, P3, R244, R34, RZ ;  /* 0x00000022f4227210 */ /* 0x000fe20007f7e0ff */
[----:B------:R-:W-:Y:S01]  /*2050*/  IMAD R4, R4, UR8, RZ ;  /* 0x0000000804047c24 */ /* 0x000fe2000f8e02ff */
[----:B------:R-:W-:Y:S01]  /*2060*/  ISETP.GE.AND P4, PT, R22, UR10, PT ;  /* 0x0000000a16007c0c */ /* 0x000fe2000bf86270 */
[----:B------:R-:W-:Y:S01]  /*2070*/  UIADD3 UR20, -UR14, UR17, URZ ;  /* 0x000000110e147290 */ /* 0x000fe2000fffe13f */
[C---:B------:R-:W-:Y:S01]  /*2080*/  IADD3.X R7, R0.reuse, UR4, RZ, P1, !PT ;  /* 0x0000000400077c10 */ /* 0x040fe20008ffe4ff */
[----:B------:R-:W-:Y:S01]  /*2090*/  IMAD.X R35, R0, 0x1, R2, P3 ;  /* 0x0000000100237824 */ /* 0x000fe200018e0602 */
[C---:B------:R-:W-:Y:S01]  /*20a0*/  IADD3 R170, P1, R22.reuse, UR27, RZ ;  /* 0x0000001b16aa7c10 */ /* 0x040fe2000ff3e0ff */
[----:B------:R-:W-:Y:S01]  /*20b0*/  UMOV UR4, 0x400 ;  /* 0x0000040000047882 */ /* 0x000fe20000000000 */
[----:B------:R-:W-:Y:S01]  /*20c0*/  IMAD.MOV.U32 R2, RZ, RZ, 0x10 ;  /* 0x00000010ff027424 */ /* 0x000fe200078e00ff */
[----:B------:R-:W-:Y:S01]  /*20d0*/  ISETP.GE.AND P3, PT, R22, UR20, PT ;  /* 0x0000001416007c0c */ /* 0x000fe2000bf66270 */
[----:B------:R-:W-:Y:S01]  /*20e0*/  IMAD.WIDE.U32 R24, R24, UR22, R6 ;  /* 0x0000001618187c25 */ /* 0x000fe2000f8e0006 */
[----:B--2---:R-:W-:Y:S01]  /*20f0*/  ULEA UR4, UR29, UR4, 0x18 ;  /* 0x000000041d047291 */ /* 0x004fe2000f8ec03f */
[----:B------:R-:W-:-:S02]  /*2100*/  IADD3.X R13, R23, UR26, RZ, P1, !PT ;  /* 0x0000001a170d7c10 */ /* 0x000fc40008ffe4ff */
[----:B------:R-:W-:Y:S01]  /*2110*/  IMAD.MOV.U32 R0, RZ, RZ, 0x20 ;  /* 0x00000020ff007424 */ /* 0x000fe200078e00ff */
[----:B------:R-:W-:Y:S01]  /*2120*/  R2P PR, R14, 0x6 ;  /* 0x000000060e007804 */ /* 0x000fe20000000000 */
[----:B------:R-:W-:Y:S01]  /*2130*/  IMAD R4, R20, UR9, R4 ;  /* 0x0000000914047c24 */ /* 0x000fe2000f8e0204 */
[----:B------:R-:W-:Y:S01]  /*2140*/  LEA R242, R242, UR4, 0x1 ;  /* 0x00000004f2f27c11 */ /* 0x000fe2000f8e08ff */
[----:B------:R-:W-:Y:S02]  /*2150*/  IMAD.WIDE.U32 R20, R20, UR8, R8 ;  /* 0x0000000814147c25 */ /* 0x000fe4000f8e0008 */
[----:B------:R-:W-:Y:S02]  /*2160*/  SEL R2, R2, 0xfffffff0, !P1 ;  /* 0xfffffff002027807 */ /* 0x000fe40004800000 */
[----:B------:R-:W-:Y:S01]  /*2170*/  VIADD R27, R25, UR28 ;  /* 0x0000001c191b7c36 */ /* 0x000fe20008000000 */
[----:B------:R-:W-:Y:S01]  /*2180*/  SEL R0, R0, 0xffffffe0, !P2 ;  /* 0xffffffe000007807 */ /* 0x000fe20005000000 */
[----:B-1----:R-:W-:-:S04]  /*2190*/  IMAD.WIDE R28, R28, 0x40, R22 ;  /* 0x000000401c1c7825 */ /* 0x002fc800078e0216 */
[C---:B------:R-:W-:Y:S02]  /*21a0*/  VIADD R17, R22.reuse, 0x10 ;  /* 0x0000001016117836 */ /* 0x040fe40000000000 */
[C---:B------:R-:W-:Y:S02]  /*21b0*/  VIADD R16, R22.reuse, 0x20 ;  /* 0x0000002016107836 */ /* 0x040fe40000000000 */
[----:B------:R-:W-:Y:S02]  /*21c0*/  VIADD R12, R22, 0x30 ;  /* 0x00000030160c7836 */ /* 0x000fe40000000000 */
[----:B------:R-:W-:Y:S02]  /*21d0*/  IMAD R30, R23, UR6, RZ ;  /* 0x00000006171e7c24 */ /* 0x000fe4000f8e02ff */
[C---:B------:R-:W-:Y:S02]  /*21e0*/  VIADD R241, R244.reuse, 0x40 ;  /* 0x00000040f4f17836 */ /* 0x040fe40000000000 */
[----:B------:R-:W-:-:S02]  /*21f0*/  VIADD R240, R244, 0x80 ;  /* 0x00000080f4f07836 */ /* 0x000fc40000000000 */
        /* <DEDUP_REMOVED lines=46> */
.L_x_2540:
[----:B------:R-:W-:Y:S05]  /*24e0*/  BSYNC B0 ;  /* 0x0000000000007941 */ /* 0x000fea0003800000 */
.L_x_2539:
        /* <DEDUP_REMOVED lines=58> */
.L_x_2542:
[----:B------:R-:W-:Y:S05]  /*2890*/  BSYNC B0 ;  /* 0x0000000000007941 */ /* 0x000fea0003800000 */
.L_x_2541:
        /* <DEDUP_REMOVED lines=49> */
.L_x_2544:
[----:B------:R-:W-:Y:S05]  /*2bb0*/  BSYNC B0 ;  /* 0x0000000000007941 */ /* 0x000fea0003800000 */
.L_x_2543:
        /* <DEDUP_REMOVED lines=49> */
.L_x_2546:
[----:B------:R-:W-:Y:S05]  /*2ed0*/  BSYNC B0 ;  /* 0x0000000000007941 */ /* 0x000fea0003800000 */
.L_x_2545:
        /* <DEDUP_REMOVED lines=40> */
.L_x_2548:
[----:B------:R-:W-:Y:S05]  /*3160*/  BSYNC B0 ;  /* 0x0000000000007941 */ /* 0x000fea0003800000 */
.L_x_2547:
        /* <DEDUP_REMOVED lines=59> */
.L_x_2550:
[----:B------:R-:W-:Y:S05]  /*3520*/  BSYNC B0 ;  /* 0x0000000000007941 */ /* 0x000fea0003800000 */
.L_x_2549:
[----:B------:R-:W-:Y:S01]  /*3530*/  BSSY B0, `(.L_x_2551) ;  /* 0x0000031000007945 */ /* 0x000fe20003800000 */
[----:B------:R-:W-:Y:S01]  /*3540*/  IMAD R237, R16, 0x200, R237 ;  /* 0x0000020010ed7824 */ /* 0x000fe200078e02ed */
[----:B------:R-:W-:Y:S01]  /*3550*/  ISETP.GE.AND P3, PT, R12, UR20, PT ;  /* 0x000000140c007c0c */ /* 0x000fe2000bf66270 */
[----:B------:R-:W-:Y:S01]  /*3560*/  IMAD.SHL.U32 R14, R14, 0x40, RZ ;  /* 0x000000400e0e7824 */ /* 0x000fe200078e00ff */
[----:B------:R-:W-:Y:S01]  /*3570*/  SHF.L.U32 R16, R16, 0x3, RZ ;  /* 0x0000000310107819 */ /* 0x000fe200000006ff */
[----:B------:R-:W-:Y:S05]  /*3580*/  @P1 BRA `(.L_x_2552) ;  /* 0x0000000000ac1947 */ /* 0x000fea0003800000 */
        /* <DEDUP_REMOVED lines=43> */
.L_x_2552:
[----:B------:R-:W-:Y:S05]  /*3840*/  BSYNC B0 ;  /* 0x0000000000007941 */ /* 0x000fea0003800000 */
.L_x_2551:
        /* <DEDUP_REMOVED lines=45> */
.L_x_2554:
[----:B------:R-:W-:Y:S05]  /*3b20*/  BSYNC B0 ;  /* 0x0000000000007941 */ /* 0x000fea0003800000 */
.L_x_2553:
[----:B------:R-:W-:Y:S01]  /*3b30*/  USHF.R.S32.HI UR26, URZ, 0x1f, UR21 ;  /* 0x0000001f3f1a7899 */ /* 0x000fe20008011415 */
[----:B------:R-:W0:Y:S01]  /*3b40*/  LDGDEPBAR ;  /* 0x00000000000079af */ /* 0x000e220000000000 */
[----:B------:R-:W-:Y:S01]  /*3b50*/  ULDC.64 UR8, c[0x0][0x3d0] ;  /* 0x0000f40000087ab9 */ /* 0x000fe20000000a00 */
[----:B------:R-:W-:Y:S01]  /*3b60*/  UMOV UR30, UR22 ;  /* 0x00000016001e7c82 */ /* 0x000fe20008000000 */
[----:B------:R-:W-:Y:S01]  /*3b70*/  UIMAD UR26, UR26, UR8, URZ ;  /* 0x000000081a1a72a4 */ /* 0x000fe2000f8e023f */
[----:B------:R-:W-:Y:S01]  /*3b80*/  ISETP.NE.AND P2, PT, R11, RZ, PT ;  /* 0x000000ff0b00720c */ /* 0x000fe20003f45270 */
[----:B------:R-:W-:Y:S01]  /*3b90*/  UMOV UR31, UR5 ;  /* 0x00000005001f7c82 */ /* 0x000fe20008000000 */
[----:B------:R-:W-:Y:S01]  /*3ba0*/  LOP3.LUT R14, R14, 0x1c0, RZ, 0xc0, !PT ;  /* 0x000001c00e0e7812 */ /* 0x000fe200078ec0ff */
[----:B------:R-:W-:Y:S01]  /*3bb0*/  UIMAD.WIDE.U32 UR30, UR21, UR8, UR30 ;  /* 0x00000008151e72a5 */ /* 0x000fe2000f8e001e */
[----:B------:R-:W-:Y:S01]  /*3bc0*/  IMAD.IADD R21, R21, 0x1, R4 ;  /* 0x0000000115157824 */ /* 0x000fe200078e0204 */
[----:B------:R-:W-:Y:S01]  /*3bd0*/  UIMAD UR21, UR21, UR9, UR26 ;  /* 0x00000009151572a4 */ /* 0x000fe2000f8e021a */
[----:B------:R-:W-:Y:S01]  /*3be0*/  LOP3.LUT R4, R14, 0x8, R16, 0xf8, !PT ;  /* 0x000000080e047812 */ /* 0x000fe200078ef810 */
[----:B------:R-:W-:Y:S01]  /*3bf0*/  IMAD.SHL.U32 R15, R15, 0x40, RZ ;  /* 0x000000400f0f7824 */ /* 0x000fe200078e00ff */
[----:B------:R-:W-:Y:S01]  /*3c00*/  ULDC.64 UR26, c[0x0][0x3c8] ;  /* 0x0000f200001a7ab9 */ /* 0x000fe20000000a00 */
[----:B------:R-:W-:Y:S01]  /*3c10*/  UIADD3 UR21, UR31, UR21, URZ ;  /* 0x000000151f157290 */ /* 0x000fe2000fffe03f */
[----:B------:R-:W-:Y:S01]  /*3c20*/  SHF.R.U32.HI R14, RZ, 0x3, R14 ;  /* 0x00000003ff0e7819 */ /* 0x000fe2000001160e */
[----:B------:R-:W-:Y:S01]  /*3c30*/  ULEA UR5, UP0, UR30, UR26, 0x2 ;  /* 0x0000001a1e057291 */ /* 0x000fe2000f80103f */
[----:B------:R-:W-:Y:S01]  /*3c40*/  LEA.HI R93, R93, R5, RZ, 0x5 ;  /* 0x000000055d5d7211 */ /* 0x000fe200078f28ff */
[----:B------:R-:W-:Y:S01]  /*3c50*/  ULDC.64 UR8, c[0x0][0x250] ;  /* 0x0000940000087ab9 */ /* 0x000fe20000000a00 */
[----:B------:R-:W-:Y:S01]  /*3c60*/  LOP3.LUT R4, R4, R14, RZ, 0x3c, !PT ;  /* 0x0000000e04047212 */ /* 0x000fe200078e3cff */
[----:B------:R-:W-:Y:S01]  /*3c70*/  ULEA.HI.X UR21, UR30, UR27, UR21, 0x2, UP0 ;  /* 0x0000001b1e157291 */ /* 0x000fe200080f1415 */
[----:B------:R-:W-:Y:S01]  /*3c80*/  IMAD R13, R13, UR8, RZ ;  /* 0x000000080d0d7c24 */ /* 0x000fe2000f8e02ff */
[----:B------:R-:W-:Y:S01]  /*3c90*/  SHF.R.S32.HI R92, RZ, 0x5, R93 ;  /* 0x00000005ff5c7819 */ /* 0x000fe2000001145d */
[----:B-1234-:R-:W-:Y:S01]  /*3ca0*/  IMAD.U32 R6, RZ, RZ, UR5 ;  /* 0x00000005ff067e24 */ /* 0x01efe2000f8e00ff */
[----:B------:R-:W-:Y:S01]  /*3cb0*/  ULDC.64 UR26, c[0x0][0x220] ;  /* 0x00008800001a7ab9 */ /* 0x000fe20000000a00 */
[----:B------:R-:W-:-:S04]  /*3cc0*/  DEPBAR.LE SB0, 0x0 ;  /* 0x000080000000791a */ /* 0x000fc80000000000 */
[----:B------:R-:W-:Y:S01]  /*3cd0*/  IMAD.U32 R7, RZ, RZ, UR21 ;  /* 0x00000015ff077e24 */ /* 0x000fe2000f8e00ff */
[----:B------:R-:W-:Y:S01]  /*3ce0*/  LOP3.LUT R4, R4, 0xfffffe00, R15, 0xf8, !PT ;  /* 0xfffffe0004047812 */ /* 0x000fe200078ef80f */
[C---:B------:R-:W-:Y:S01]  /*3cf0*/  IMAD R168, R170.reuse, UR9, R13 ;  /* 0x00000009aaa87c24 */ /* 0x040fe2000f8e020d */
[----:B------:R-:W-:Y:S01]  /*3d00*/  ULDC UR5, c[0x0][0x2e8] ;  /* 0x0000ba0000057ab9 */ /* 0x000fe20000000800 */
[----:B------:R-:W-:Y:S01]  /*3d10*/  IMAD.WIDE.U32 R170, R170, UR8, R20 ;  /* 0x00000008aaaa7c25 */ /* 0x000fe2000f8e0014 */
[----:B------:R-:W-:Y:S01]  /*3d20*/  USHF.L.U64.HI UR22, UR8, 0x4, UR9 ;  /* 0x0000000408167899 */ /* 0x000fe20008010209 */
[----:B------:R1:W5:Y:S02]  /*3d30*/  LDG.E R7, desc[UR24][R6.64] ;  /* 0x0000001806077981 */ /* 0x000364000c1e1900 */
[----:B------:R-:W-:Y:S01]  /*3d40*/  IMAD.IADD R168, R171, 0x1, R168 ;  /* 0x00000001aba87824 */ /* 0x000fe200078e02a8 */
[----:B------:R-:W-:Y:S01]  /*3d50*/  BAR.SYNC.DEFER_BLOCKING 0x0 ;  /* 0x0000000000007b1d */ /* 0x000fe20000010000 */
[----:B------:R-:W-:Y:S01]  /*3d60*/  LEA R188, P1, R170, UR26, 0x1 ;  /* 0x0000001aaabc7c11 */ /* 0x000fe2000f8208ff */
[----:B------:R-:W-:Y:S01]  /*3d70*/  USHF.L.U32 UR30, UR8, 0x4, URZ ;  /* 0x00000004081e7899 */ /* 0x000fe2000800063f */
[----:B------:R-:W-:-:S03]  /*3d80*/  IMAD R238, R92, 0x400, R4 ;  /* 0x000004005cee7824 */ /* 0x000fc600078e0204 */
[----:B------:R-:W-:Y:S01]  /*3d90*/  BSSY B0, `(.L_x_2555) ;  /* 0x000002a000007945 */ /* 0x000fe20003800000 */
[----:B------:R2:W-:Y:S04]  /*3da0*/  @P2 STS.128 [R242+0x10000], RZ ;  /* 0x010000fff2002388 */ /* 0x0005e80000000c00 */
[----:B------:R2:W-:Y:S04]  /*3db0*/  @P2 STS.128 [R242+0x12000], RZ ;  /* 0x012000fff2002388 */ /* 0x0005e80000000c00 */
[----:B------:R2:W-:Y:S04]  /*3dc0*/  @P2 STS.128 [R242+0x14000], RZ ;  /* 0x014000fff2002388 */ /* 0x0005e80000000c00 */
[----:B------:R2:W-:Y:S01]  /*3dd0*/  @P2 STS.128 [R242+0x16000], RZ ;  /* 0x016000fff2002388 */ /* 0x0005e20000000c00 */
[----:B-1----:R-:W1:Y:S01]  /*3de0*/  MUFU.RCP R6, UR5 ;  /* 0x0000000500067d08 */ /* 0x002e620008001000 */
[----:B------:R-:W-:Y:S01]  /*3df0*/  LEA.HI.X R167, R170, UR27, R168, 0x1, P1 ;  /* 0x0000001baaa77c11 */ /* 0x000fe200088f0ca8 */
[----:B------:R-:W-:Y:S06]  /*3e00*/  @P2 BRA `(.L_x_2556) ;  /* 0x0000000000882947 */ /* 0x000fec0003800000 */
[----:B------:R-:W-:Y:S02]  /*3e10*/  ULDC UR5, c[0x0][0x2d0] ;  /* 0x0000b40000057ab9 */ /* 0x000fe40000000800 */
[----:B------:R-:W-:Y:S02]  /*3e20*/  ISETP.GE.AND P4, PT, R244, UR5, PT ;  /* 0x00000005f4007c0c */ /* 0x000fe4000bf86270 */
[----:B------:R-:W-:Y:S02]  /*3e30*/  ISETP.GE.AND P3, PT, R241, UR5, PT ;  /* 0x00000005f1007c0c */ /* 0x000fe4000bf66270 */
[----:B------:R-:W-:Y:S02]  /*3e40*/  ISETP.GE.AND P2, PT, R240, UR5, PT ;  /* 0x00000005f0007c0c */ /* 0x000fe4000bf46270 */
[----:B------:R-:W-:-:S07]  /*3e50*/  ISETP.GE.AND P1, PT, R239, UR5, PT ;  /* 0x00000005ef007c0c */ /* 0x000fce000bf26270 */
[--C-:B------:R-:W-:Y:S01]  /*3e60*/  @!P4 IMAD.MOV.U32 R8, RZ, RZ, R188.reuse ;  /* 0x000000ffff08c224 */ /* 0x100fe200078e00bc */
[----:B------:R3:W-:Y:S01]  /*3e70*/  @P4 STS.128 [R242+0x10000], RZ ;  /* 0x010000fff2004388 */ /* 0x0007e20000000c00 */
[----:B------:R-:W-:Y:S01]  /*3e80*/  @!P4 IMAD.MOV.U32 R9, RZ, RZ, R167 ;  /* 0x000000ffff09c224 */ /* 0x000fe200078e00a7 */
[----:B------:R-:W-:Y:S01]  /*3e90*/  @!P3 MOV R15, R167 ;  /* 0x000000a7000fb202 */ /* 0x000fe20000000f00 */
        /* <DEDUP_REMOVED lines=11> */
[----:B----4-:R-:W-:Y:S01]  /*3f50*/  @!P2 IMAD.MOV.U32 R8, RZ, RZ, R188 ;  /* 0x000000ffff08a224 */ /* 0x010fe200078e00bc */
[----:B------:R-:W-:-:S05]  /*3f60*/  @!P2 MOV R9, R167 ;  /* 0x000000a70009a202 */ /* 0x000fca0000000f00 */
[----:B------:R-:W-:Y:S01]  /*3f70*/  @!PT LDS RZ, [RZ] ;  /* 0x00000000fffff984 */ /* 0x000fe20000000800 */
[----:B------:R-:W-:Y:S01]  /*3f80*/  @!PT LDS RZ, [RZ] ;  /* 0x00000000fffff984 */ /* 0x000fe20000000800 */
[----:B------:R-:W-:Y:S01]  /*3f90*/  @!PT LDS RZ, [RZ] ;  /* 0x00000000fffff984 */ /* 0x000fe20000000800 */
[----:B------:R3:W-:Y:S04]  /*3fa0*/  @!P2 LDGSTS.E.BYPASS.LTC128B.128 [R242+0x14000], desc[UR24][R8.64+0x100] ;  /* 0x1400010008f2afae */ /* 0x0007e8000b901d58 */
[----:B------:R3:W-:Y:S01]  /*3fb0*/  @P1 STS.128 [R242+0x16000], RZ ;  /* 0x016000fff2001388 */ /* 0x0007e20000000c00 */
[----:B------:R-:W-:Y:S05]  /*3fc0*/  @P1 BRA `(.L_x_2556) ;  /* 0x0000000000181947 */ /* 0x000fea0003800000 */
[----:B---3--:R-:W-:Y:S02]  /*3fd0*/  MOV R8, R188 ;  /* 0x000000bc00087202 */ /* 0x008fe40000000f00 */
[----:B------:R-:W-:-:S05]  /*3fe0*/  MOV R9, R167 ;  /* 0x000000a700097202 */ /* 0x000fca0000000f00 */
[----:B------:R-:W-:Y:S01]  /*3ff0*/  @!PT LDS RZ, [RZ] ;  /* 0x00000000fffff984 */ /* 0x000fe20000000800 */
[----:B------:R-:W-:Y:S01]  /*4000*/  @!PT LDS RZ, [RZ] ;  /* 0x00000000fffff984 */ /* 0x000fe20000000800 */
[----:B------:R-:W-:Y:S01]  /*4010*/  @!PT LDS RZ, [RZ] ;  /* 0x00000000fffff984 */ /* 0x000fe20000000800 */
[----:B------:R4:W-:Y:S02]  /*4020*/  LDGSTS.E.BYPASS.LTC128B.128 [R242+0x16000], desc[UR24][R8.64+0x180] ;  /* 0x1600018008f27fae */ /* 0x0009e4000b901d58 */
.L_x_2556:
[----:B------:R-:W-:Y:S05]  /*4030*/  BSYNC B0 ;  /* 0x0000000000007941 */ /* 0x000fea0003800000 */
.L_x_2555:
        /* <DEDUP_REMOVED lines=8> */
[----:B------:R-:W-:Y:S01]  /*40c0*/  IMAD.U32 R10, RZ, RZ, UR30 ;  /* 0x0000001eff0a7e24 */ /* 0x000fe2000f8e00ff */
[----:B------:R-:W-:Y:S01]  /*40d0*/  ISETP.GE.AND P4, PT, R241, UR5, PT ;  /* 0x00000005f1007c0c */ /* 0x000fe2000bf86270 */
[----:B---3--:R-:W-:Y:S01]  /*40e0*/  IMAD.U32 R14, RZ, RZ, UR30 ;  /* 0x0000001eff0e7e24 */ /* 0x008fe2000f8e00ff */
[----:B------:R-:W-:Y:S01]  /*40f0*/  ISETP.GE.AND P5, PT, R244, UR5, PT ;  /* 0x00000005f4007c0c */ /* 0x000fe2000bfa6270 */
[----:B----4-:R-:W-:Y:S01]  /*4100*/  IMAD.U32 R9, RZ, RZ, UR30 ;  /* 0x0000001eff097e24 */ /* 0x010fe2000f8e00ff */
        /* <DEDUP_REMOVED lines=28> */
[----:B---3--:R-:W-:Y:S01]  /*42d0*/  IMAD.U32 R10, RZ, RZ, UR30 ;  /* 0x0000001eff0a7e24 */ /* 0x008fe2000f8e00ff */
        /* <DEDUP_REMOVED lines=8> */
.L_x_2558:
[----:B------:R-:W-:Y:S05]  /*4360*/  BSYNC B0 ;  /* 0x0000000000007941 */ /* 0x000fea0003800000 */
.L_x_2557:
        /* <DEDUP_REMOVED lines=10> */
[----:B---34-:R-:W-:Y:S01]  /*4410*/  IMAD.U32 R8, RZ, RZ, UR8 ;  /* 0x00000008ff087e24 */ /* 0x018fe2000f8e00ff */
[----:B------:R-:W-:Y:S01]  /*4420*/  ISETP.GE.AND P5, PT, R241, UR5, PT ;  /* 0x00000005f1007c0c */ /* 0x000fe2000bfa6270 */
[----:B------:R-:W-:Y:S01]  /*4430*/  IMAD.U32 R10, RZ, RZ, UR8 ;  /* 0x00000008ff0a7e24 */ /* 0x000fe2000f8e00ff */
        /* <DEDUP_REMOVED lines=29> */
[----:B---3--:R-:W-:-:S04]  /*4610*/  LEA R10, P2, R8, R188, 0x1 ;  /* 0x000000bc080a7211 */ /* 0x008fc800078408ff */
[----:B------:R-:W-:-:S05]  /*4620*/  LEA.HI.X R11, R8, R167, R9, 0x1, P2 ;  /* 0x000000a7080b7211 */ /* 0x000fca00010f0c09 */
[----:B------:R-:W-:Y:S01]  /*4630*/  @!PT LDS RZ, [RZ] ;  /* 0x00000000fffff984 */ /* 0x000fe20000000800 */
[----:B------:R-:W-:Y:S01]  /*4640*/  @!PT LDS RZ, [RZ] ;  /* 0x00000000fffff984 */ /* 0x000fe20000000800 */
[----:B------:R-:W-:Y:S01]  /*4650*/  @!PT LDS RZ, [RZ] ;  /* 0x00000000fffff984 */ /* 0x000fe20000000800 */
[----:B------:R3:W-:Y:S04]  /*4660*/  LDGSTS.E.BYPASS.LTC128B.128 [R242+0x17000], desc[UR24][R10.64+0x180] ;  /* 0x170001800af27fae */ /* 0x0007e8000b901d58 */
.L_x_2560:
[----:B------:R-:W-:Y:S05]  /*4670*/  BSYNC B0 ;  /* 0x0000000000007941 */ /* 0x000fea0003800000 */
.L_x_2559:
[----:B------:R1:W-:Y:S01]  /*4680*/  @P1 STS.128 [R242+0x11800], RZ ;  /* 0x011800fff2001388 */ /* 0x0003e20000000c00 */
[----:B------:R-:W-:Y:S03]  /*4690*/  BSSY B0, `(.L_x_2561) ;  /* 0x000003a000007945 */ /* 0x000fe60003800000 */
[----:B------:R1:W-:Y:S04]  /*46a0*/  @P1 STS.128 [R242+0x13800], RZ ;  /* 0x013800fff2001388 */ /* 0x0003e80000000c00 */
[----:B------:R1:W-:Y:S04]  /*46b0*/  @P1 STS.128 [R242+0x15800], RZ ;  /* 0x015800fff2001388 */ /* 0x0003e80000000c00 */
[----:B------:R1:W-:Y:S01]  /*46c0*/  @P1 STS.128 [R242+0x17800], RZ ;  /* 0x017800fff2001388 */ /* 0x0003e20000000c00 */
[----:B------:R-:W-:Y:S05]  /*46d0*/  @P1 BRA `(.L_x_2562) ;  /* 0x0000000000d41947 */ /* 0x000fea0003800000 */
[----:B------:R-:W-:Y:S01]  /*46e0*/  ULDC UR21, c[0x0][0x2d0] ;  /* 0x0000b40000157ab9 */ /* 0x000fe20000000800 */
[----:B---3--:R-:W-:Y:S01]  /*46f0*/  IMAD.U32 R10, RZ, RZ, UR8 ;  /* 0x00000008ff0a7e24 */ /* 0x008fe2000f8e00ff */
[----:B------:R-:W-:Y:S02]  /*4700*/  ISETP.GE.AND P4, PT, R244, UR21, PT ;  /* 0x00000015f4007c0c */ /* 0x000fe4000bf86270 */
[----:B------:R-:W-:Y:S02]  /*4710*/  ISETP.GE.AND P3, PT, R241, UR21, PT ;  /* 0x00000015f1007c0c */ /* 0x000fe4000bf66270 */
[----:B------:R-:W-:Y:S02]  /*4720*/  ISETP.GE.AND P2, PT, R240, UR21, PT ;  /* 0x00000015f0007c0c */ /* 0x000fe4000bf46270 */
[----:B------:R-:W-:-:S07]  /*4730*/  ISETP.GE.AND P1, PT, R239, UR21, PT ;  /* 0x00000015ef007c0c */ /* 0x000fce000bf26270 */
[-C--:B----4-:R-:W-:Y:S01]  /*4740*/  @!P4 MOV R9, R167.reuse ;  /* 0x000000a70009c202 */ /* 0x090fe20000000f00 */
[--C-:B------:R-:W-:Y:S01]  /*4750*/  @!P4 IMAD.MOV.U32 R8, RZ, RZ, R188.reuse ;  /* 0x000000ffff08c224 */ /* 0x100fe200078e00bc */
[-C--:B------:R-:W-:Y:S01]  /*4760*/  @!P3 MOV R13, R167.reuse ;  /* 0x000000a7000db202 */ /* 0x080fe20000000f00 */
[----:B------:R-:W-:Y:S01]  /*4770*/  VOTEU.ALL UP2, P4 ;  /* 0x00000000003f7886 */ /* 0x000fe20002040000 */
[----:B------:R-:W-:Y:S01]  /*4780*/  @!P3 IMAD.MOV.U32 R12, RZ, RZ, R188 ;  /* 0x000000ffff0cb224 */ /* 0x000fe200078e00bc */
[----:B------:R-:W-:Y:S01]  /*4790*/  VOTEU.ALL UP1, P3 ;  /* 0x00000000003f7886 */ /* 0x000fe20001820000 */
[----:B------:R-:W-:Y:S01]  /*47a0*/  @!P4 IMAD.WIDE.U32 R10, R10, 0x60, R8 ;  /* 0x000000600a0ac825 */ /* 0x000fe200078e0008 */
[----:B------:R-:W-:Y:S01]  /*47b0*/  VOTEU.ALL UP0, P2 ;  /* 0x00000000003f7886 */ /* 0x000fe20001000000 */
[----:B------:R-:W-:Y:S01]  /*47c0*/  MOV R8, UR8 ;  /* 0x0000000800087c02 */ /* 0x000fe20008000f00 */
[----:B------:R-:W-:Y:S01]  /*47d0*/  @!UP2 UIMAD UR31, UR9, 0x60, URZ ;  /* 0x00000060091fa8a4 */ /* 0x000fe2000f8e023f */
[----:B------:R-:W-:Y:S01]  /*47e0*/  IMAD.U32 R9, RZ, RZ, UR8 ;  /* 0x00000008ff097e24 */ /* 0x000fe2000f8e00ff */
[----:B------:R-:W-:Y:S01]  /*47f0*/  @!UP1 UIMAD UR20, UR9, 0x60, URZ ;  /* 0x00000060091498a4 */ /* 0x000fe2000f8e023f */
[----:B------:R3:W-:Y:S01]  /*4800*/  @P4 STS.128 [R242+0x11800], RZ ;  /* 0x011800fff2004388 */ /* 0x0007e20000000c00 */
[----:B------:R-:W-:Y:S01]  /*4810*/  @!UP0 UIMAD UR5, UR9, 0x60, URZ ;  /* 0x00000060090588a4 */ /* 0x000fe2000f8e023f */
[----:B------:R-:W-:Y:S01]  /*4820*/  @!P3 IMAD.WIDE.U32 R14, R9, 0x60, R12 ;  /* 0x00000060090eb825 */ /* 0x000fe200078e000c */
[----:B------:R-:W-:-:S03]  /*4830*/  @!P2 MOV R13, R167 ;  /* 0x000000a7000da202 */ /* 0x000fc60000000f00 */
[----:B------:R-:W-:Y:S01]  /*4840*/  @!P2 IMAD.MOV.U32 R12, RZ, RZ, R188 ;  /* 0x000000ffff0ca224 */ /* 0x000fe200078e00bc */
[----:B------:R-:W-:Y:S01]  /*4850*/  @!P3 IADD3 R15, R15, UR20, RZ ;  /* 0x000000140f0fbc10 */ /* 0x000fe2000fffe0ff */
[----:B------:R-:W-:Y:S02]  /*4860*/  @!P4 VIADD R11, R11, UR31 ;  /* 0x0000001f0b0bcc36 */ /* 0x000fe40008000000 */
[----:B------:R-:W-:-:S03]  /*4870*/  @!P2 IMAD.WIDE.U32 R8, R8, 0x60, R12 ;  /* 0x000000600808a825 */ /* 0x000fc600078e000c */
[----:B------:R-:W-:Y:S01]  /*4880*/  @!PT LDS RZ, [RZ] ;  /* 0x00000000fffff984 */ /* 0x000fe20000000800 */
[----:B------:R-:W-:Y:S01]  /*4890*/  @!PT LDS RZ, [RZ] ;  /* 0x00000000fffff984 */ /* 0x000fe20000000800 */
[----:B------:R-:W-:Y:S01]  /*48a0*/  @!PT LDS RZ, [RZ] ;  /* 0x00000000fffff984 */ /* 0x000fe20000000800 */
[----:B------:R3:W-:Y:S02]  /*48b0*/  @!P4 LDGSTS.E.BYPASS.LTC128B.128 [R242+0x11800], desc[UR24][R10.64] ;  /* 0x118000000af2cfae */ /* 0x0007e4000b901d58 */
[----:B------:R-:W-:Y:S02]  /*48c0*/  @!P2 IADD3 R9, R9, UR5, RZ ;  /* 0x000000050909ac10 */ /* 0x000fe4000fffe0ff */
        /* <DEDUP_REMOVED lines=12> */
[----:B---3--:R-:W-:Y:S01]  /*4990*/  MOV R8, UR8 ;  /* 0x0000000800087c02 */ /* 0x008fe20008000f00 */
[----:B------:R-:W-:Y:S01]  /*49a0*/  UIMAD UR5, UR9, 0x60, URZ ;  /* 0x00000060090578a4 */ /* 0x000fe2000f8e023f */
[----:B------:R-:W-:Y:S02]  /*49b0*/  MOV R10, R188 ;  /* 0x000000bc000a7202 */ /* 0x000fe40000000f00 */
[----:B------:R-:W-:-:S03]  /*49c0*/  MOV R11, R167 ;  /* 0x000000a7000b7202 */ /* 0x000fc60000000f00 */
[----:B------:R-:W-:-:S05]  /*49d0*/  IMAD.WIDE.U32 R8, R8, 0x60, R10 ;  /* 0x0000006008087825 */ /* 0x000fca00078e000a */
[----:B------:R-:W-:-:S05]  /*49e0*/  IADD3 R9, R9, UR5, RZ ;  /* 0x0000000509097c10 */ /* 0x000fca000fffe0ff */
[----:B------:R-:W-:Y:S01]  /*49f0*/  @!PT LDS RZ, [RZ] ;  /* 0x00000000fffff984 */ /* 0x000fe20000000800 */
[----:B------:R-:W-:Y:S01]  /*4a00*/  @!PT LDS RZ, [RZ] ;  /* 0x00000000fffff984 */ /* 0x000fe20000000800 */
[----:B------:R-:W-:Y:S01]  /*4a10*/  @!PT LDS RZ, [RZ] ;  /* 0x00000000fffff984 */ /* 0x000fe20000000800 */
[----:B------:R3:W-:Y:S02]  /*4a20*/  LDGSTS.E.BYPASS.LTC128B.128 [R242+0x17800], desc[UR24][R8.64+0x180] ;  /* 0x1780018008f27fae */ /* 0x0007e4000b901d58 */
.L_x_2562:
[----:B------:R-:W-:Y:S05]  /*4a30*/  BSYNC B0 ;  /* 0x0000000000007941 */ /* 0x000fea0003800000 */
.L_x_2561:
[----:B------:R-:W-:Y:S01]  /*4a40*/  LDSM.16.M88.4 R24, [R238] ;  /* 0x00000000ee18783b */ /* 0x000fe20000000200 */
[----:B------:R-:W-:Y:S01]  /*4a50*/  R2P PR, R3, 0x6 ;  /* 0x0000000603007804 */ /* 0x000fe20000000000 */
[C---:B------:R-:W-:Y:S01]  /*4a60*/  VIADD R3, R237.reuse, 0x8000 ;  /* 0x00008000ed037836 */ /* 0x040fe20000000000 */
[----:B------:R-:W-:Y:S01]  /*4a70*/  ULDC UR31, c[0x0][0x39c] ;  /* 0x0000e700001f7ab9 */ /* 0x000fe20000000800 */
[----:B------:R-:W2:Y:S01]  /*4a80*/  LDSM.16.M88.4 R28, [R237+0x8000] ;  /* 0x00800000ed1c783b */ /* 0x000ea20000000200 */
[----:B------:R-:W-:Y:S01]  /*4a90*/  VIADD R235, R237, 0x8020 ;  /* 0x00008020edeb7836 */ /* 0x000fe20000000000 */
[----:B------:R-:W-:Y:S01]  /*4aa0*/  LOP3.LUT R93, R93, 0xffffffe0, RZ, 0xc0, !PT ;  /* 0xffffffe05d5d7812 */ /* 0x000fe200078ec0ff */
[--C-:B------:R-:W-:Y:S01]  /*4ab0*/  IMAD R236, R2, 0x2, R238.reuse ;  /* 0x0000000202ec7824 */ /* 0x100fe200078e02ee */
[----:B------:R-:W2:Y:S01]  /*4ac0*/  LDSM.16.M88.4 R52, [R237+0x8800] ;  /* 0x00880000ed34783b */ /* 0x000ea20000000200 */
[C---:B------:R-:W-:Y:S01]  /*4ad0*/  IMAD R234, R0.reuse, 0x2, R238 ;  /* 0x0000000200ea7824 */ /* 0x040fe200078e02ee */
[----:B------:R-:W-:Y:S01]  /*4ae0*/  IADD3 R93, -R93, R5, RZ ;  /* 0x000000055d5d7210 */ /* 0x000fe20007ffe1ff */
[----:B------:R-:W-:Y:S01]  /*4af0*/  IMAD R233, R0, 0x2, R236 ;  /* 0x0000000200e97824 */ /* 0x000fe200078e02ec */
[----:B------:R-:W-:Y:S01]  /*4b00*/  LDSM.16.M88.4 R60, [R236] ;  /* 0x00000000ec3c783b */ /* 0x000fe20000000200 */
[----:B------:R-:W-:-:S02]  /*4b10*/  IMAD.U32 R204, RZ, RZ, UR17 ;  /* 0x00000011ffcc7e24 */ /* 0x000fc4000f8e00ff */
[----:B-1---5:R-:W-:Y:S01]  /*4b20*/  FMUL.FTZ R7, R7, R6 ;  /* 0x0000000607077220 */ /* 0x022fe20000410000 */
[----:B------:R-:W-:Y:S01]  /*4b30*/  @P1 VIADD R235, R3, 0xffffffe0 ;  /* 0xffffffe003eb1836 */ /* 0x000fe20000000000 */
[----:B------:R-:W1:Y:S01]  /*4b40*/  LDSM.16.M88.4 R44, [R237+0x9000] ;  /* 0x00900000ed2c783b */ /* 0x000e620000000200 */
[----:B------:R-:W-:Y:S01]  /*4b50*/  MOV R3, 0x40 ;  /* 0x0000004000037802 */ /* 0x000fe20000000f00 */
[----:B------:R-:W-:Y:S01]  /*4b60*/  IMAD.SHL.U32 R243, R5, 0x2, RZ ;  /* 0x0000000205f37824 */ /* 0x000fe200078e00ff */
[----:B------:R-:W-:Y:S01]  /*4b70*/  R2UR UR5, R7 ;  /* 0x00000000070572ca */ /* 0x000fe200000e0000 */
[----:B------:R-:W1:Y:S01]  /*4b80*/  LDSM.16.M88.4 R68, [R235] ;  /* 0x00000000eb44783b */ /* 0x000e620000000200 */
[----:B------:R-:W-:Y:S01]  /*4b90*/  SEL R3, R3, 0xffffffc0, !P2 ;  /* 0xffffffc003037807 */ /* 0x000fe20005000000 */
[----:B------:R-:W-:Y:S01]  /*4ba0*/  UISETP.GE.AND UP0, UPT, UR15, 0x2, UPT ;  /* 0x000000020f00788c */ /* 0x000fe2000bf06270 */
[----:B------:R-:W-:Y:S01]  /*4bb0*/  LOP3.LUT R243, R243, 0x6, RZ, 0xc0, !PT ;  /* 0x00000006f3f37812 */ /* 0x000fe200078ec0ff */
[----:B------:R-:W-:Y:S01]  /*4bc0*/  LDSM.16.M88.4 R76, [R234] ;  /* 0x00000000ea4c783b */ /* 0x000fe20000000200 */
[----:B------:R-:W-:Y:S01]  /*4bd0*/  IADD3 R227, R235, 0x800, RZ ;  /* 0x00000800ebe37810 */ /* 0x000fe20007ffe0ff */
[----:B------:R-:W-:Y:S01]  /*4be0*/  IMAD.IADD R231, R237, 0x1, R3 ;  /* 0x00000001ede77824 */ /* 0x000fe200078e0203 */
[----:B------:R-:W-:Y:S01]  /*4bf0*/  IADD3 R222, R235, 0x2800, RZ ;  /* 0x00002800ebde7810 */ /* 0x000fe20007ffe0ff */
[----:B------:R-:W-:Y:S01]  /*4c00*/  LDSM.16.M88.4 R64, [R237+0x9800] ;  /* 0x00980000ed40783b */ /* 0x000fe20000000200 */
[----:B------:R-:W-:Y:S01]  /*4c10*/  IMAD.IADD R224, R3, 0x1, R235 ;  /* 0x0000000103e07824 */ /* 0x000fe200078e02eb */
[C---:B------:R-:W-:Y:S01]  /*4c20*/  IADD3 R218, R235.reuse, 0x4800, RZ ;  /* 0x00004800ebda7810 */ /* 0x040fe20007ffe0ff */
[C---:B------:R-:W-:Y:S01]  /*4c30*/  VIADD R226, R235.reuse, 0x1000 ;  /* 0x00001000ebe27836 */ /* 0x040fe20000000000 */
[----:B------:R-:W1:Y:S01]  /*4c40*/  LDSM.16.M88.4 R88, [R231+0x8000] ;  /* 0x00800000e758783b */ /* 0x000e620000000200 */
[C---:B------:R-:W-:Y:S01]  /*4c50*/  VIADD R225, R235.reuse, 0x1800 ;  /* 0x00001800ebe17836 */ /* 0x040fe20000000000 */
[C---:B------:R-:W-:Y:S01]  /*4c60*/  IADD3 R214, R235.reuse, 0x6800, RZ ;  /* 0x00006800ebd67810 */ /* 0x040fe20007ffe0ff */
[C---:B------:R-:W-:Y:S01]  /*4c70*/  VIADD R223, R235.reuse, 0x2000 ;  /* 0x00002000ebdf7836 */ /* 0x040fe20000000000 */
[----:B------:R-:W1:Y:S01]  /*4c80*/  LDSM.16.M88.4 R36, [R235+0x800] ;  /* 0x00080000eb24783b */ /* 0x000e620000000200 */
[----:B------:R-:W-:-:S02]  /*4c90*/  VIADD R221, R235, 0x3000 ;  /* 0x00003000ebdd7836 */ /* 0x000fc40000000000 */
[C---:B------:R-:W-:Y:S01]  /*4ca0*/  VIADD R220, R235.reuse, 0x3800 ;  /* 0x00003800ebdc7836 */ /* 0x040fe20000000000 */
[----:B---34-:R-:W3:Y:S01]  /*4cb0*/  LDSM.16.M88.4 R8, [R235+0x1000] ;  /* 0x00100000eb08783b */ /* 0x018ee20000000200 */
[C---:B------:R-:W-:Y:S02]  /*4cc0*/  VIADD R219, R235.reuse, 0x4000 ;  /* 0x00004000ebdb7836 */ /* 0x040fe40000000000 */
[C---:B------:R-:W-:Y:S01]  /*4cd0*/  VIADD R217, R235.reuse, 0x5000 ;  /* 0x00005000ebd97836 */ /* 0x040fe20000000000 */
[C---:B--2---:R-:W-:Y:S01]  /*4ce0*/  HMMA.16816.F32 R16, R24.reuse, R28, RZ ;  /* 0x0000001c1810723c */ /* 0x044fe200000018ff */
[----:B------:R-:W-:Y:S01]  /*4cf0*/  LDSM.16.M88.4 R32, [R233] ;  /* 0x00000000e920783b */ /* 0x000fe20000000200 */
[C---:B------:R-:W-:Y:S02]  /*4d00*/  VIADD R216, R235.reuse, 0x5800 ;  /* 0x00005800ebd87836 */ /* 0x040fe40000000000 */
[C---:B------:R-:W-:Y:S01]  /*4d10*/  VIADD R215, R235.reuse, 0x6000 ;  /* 0x00006000ebd77836 */ /* 0x040fe20000000000 */
[----:B------:R-:W2:Y:S01]  /*4d20*/  LDSM.16.M88.4 R84, [R224] ;  /* 0x00000000e054783b */ /* 0x000ea20000000200 */
[----:B------:R-:W-:Y:S01]  /*4d30*/  HMMA.16816.F32 R28, R24, R30, RZ ;  /* 0x0000001e181c723c */ /* 0x000fe200000018ff */
[----:B------:R-:W-:-:S02]  /*4d40*/  VIADD R213, R235, 0x7000 ;  /* 0x00007000ebd57836 */ /* 0x000fc40000000000 */
[----:B------:R-:W4:Y:S01]  /*4d50*/  LDSM.16.M88.4 R72, [R235+0x1800] ;  /* 0x00180000eb48783b */ /* 0x000f220000000200 */
[----:B------:R-:W-:Y:S02]  /*4d60*/  VIADD R212, R235, 0x7800 ;  /* 0x00007800ebd47836 */ /* 0x000fe40000000000 */
[C---:B------:R-:W-:Y:S01]  /*4d70*/  HMMA.16816.F32 R56, R24.reuse, R52, RZ ;  /* 0x000000341838723c */ /* 0x040fe200000018ff */
[----:B------:R-:W4:Y:S04]  /*4d80*/  LDSM.16.M88.4 R20, [R231+0x8800] ;  /* 0x00880000e714783b */ /* 0x000f280000000200 */
[----:B------:R-:W4:Y:S01]  /*4d90*/  LDSM.16.M88.4 R12, [R231+0x9000] ;  /* 0x00900000e70c783b */ /* 0x000f220000000200 */
[----:B-1----:R-:W-:Y:S03]  /*4da0*/  HMMA.16816.F32 R48, R24, R44, RZ ;  /* 0x0000002c1830723c */ /* 0x002fe600000018ff */
[----:B------:R-:W-:Y:S03]  /*4db0*/  LDSM.16.M88.4 R80, [R237+0xa000] ;  /* 0x00a00000ed50783b */ /* 0x000fe60000000200 */
[C---:B------:R-:W-:Y:S01]  /*4dc0*/  HMMA.16816.F32 R16, R60.reuse, R68, R16 ;  /* 0x000000443c10723c */ /* 0x040fe20000001810 */
[----:B------:R-:W0:Y:S05]  /*4dd0*/  LDGDEPBAR ;  /* 0x00000000000079af */ /* 0x000e2a0000000000 */
[----:B------:R-:W-:Y:S01]  /*4de0*/  HMMA.16816.F32 R28, R60, R70, R28 ;  /* 0x000000463c1c723c */ /* 0x000fe2000000181c */
[----:B------:R-:W-:Y:S05]  /*4df0*/  LDSM.16.M88.4 R68, [R231+0x9800] ;  /* 0x00980000e744783b */ /* 0x000fea0000000200 */
[C---:B------:R-:W-:Y:S06]  /*4e00*/  HMMA.16816.F32 R52, R24.reuse, R54, RZ ;  /* 0x000000361834723c */ /* 0x040fec00000018ff */
[----:B------:R-:W-:Y:S06]  /*4e10*/  HMMA.16816.F32 R44, R24, R46, RZ ;  /* 0x0000002e182c723c */ /* 0x000fec00000018ff */
[C---:B------:R-:W-:Y:S06]  /*4e20*/  HMMA.16816.F32 R16, R76.reuse, R88, R16 ;  /* 0x000000584c10723c */ /* 0x040fec0000001810 */
[----:B------:R-:W-:Y:S01]  /*4e30*/  HMMA.16816.F32 R28, R76, R90, R28 ;  /* 0x0000005a4c1c723c */ /* 0x000fe2000000181c */
[----:B------:R-:W-:Y:S05]  /*4e40*/  LDSM.16.M88.4 R88, [R235+0x2000] ;  /* 0x00200000eb58783b */ /* 0x000fea0000000200 */
[C---:B------:R-:W-:Y:S06]  /*4e50*/  HMMA.16816.F32 R40, R24.reuse, R64, RZ ;  /* 0x000000401828723c */ /* 0x040fec00000018ff */
[----:B------:R-:W-:Y:S01]  /*4e60*/  HMMA.16816.F32 R24, R24, R66, RZ ;  /* 0x000000421818723c */ /* 0x000fe200000018ff */
[----:B------:R-:W1:Y:S05]  /*4e70*/  LDSM.16.M88.4 R64, [R238+0x2000] ;  /* 0x00200000ee40783b */ /* 0x000e6a0000000200 */
[C---:B------:R-:W-:Y:S06]  /*4e80*/  HMMA.16816.F32 R56, R60.reuse, R36, R56 ;  /* 0x000000243c38723c */ /* 0x040fec0000001838 */
[C---:B------:R-:W-:Y:S01]  /*4e90*/  HMMA.16816.F32 R52, R60.reuse, R38, R52 ;  /* 0x000000263c34723c */ /* 0x040fe20000001834 */
[----:B------:R-:W1:Y:S05]  /*4ea0*/  LDSM.16.M88.4 R36, [R224+0x800] ;  /* 0x00080000e024783b */ /* 0x000e6a0000000200 */
[C---:B---3--:R-:W-:Y:S06]  /*4eb0*/  HMMA.16816.F32 R48, R60.reuse, R8, R48 ;  /* 0x000000083c30723c */ /* 0x048fec0000001830 */
[----:B------:R-:W-:Y:S01]  /*4ec0*/  HMMA.16816.F32 R44, R60, R10, R44 ;  /* 0x0000000a3c2c723c */ /* 0x000fe2000000182c */
[----:B------:R-:W3:Y:S05]  /*4ed0*/  LDSM.16.M88.4 R8, [R224+0x1000] ;  /* 0x00100000e008783b */ /* 0x000eea0000000200 */
[C---:B--2---:R-:W-:Y:S06]  /*4ee0*/  HMMA.16816.F32 R16, R32.reuse, R84, R16 ;  /* 0x000000542010723c */ /* 0x044fec0000001810 */
[----:B------:R-:W-:Y:S01]  /*4ef0*/  HMMA.16816.F32 R28, R32, R86, R28 ;  /* 0x00000056201c723c */ /* 0x000fe2000000181c */
[----:B------:R-:W-:Y:S05]  /*4f00*/  LDSM.16.M88.4 R84, [R231+0xa000] ;  /* 0x00a00000e754783b */ /* 0x000fea0000000200 */
[C---:B----4-:R-:W-:Y:S06]  /*4f10*/  HMMA.16816.F32 R40, R60.reuse, R72, R40 ;  /* 0x000000483c28723c */ /* 0x050fec0000001828 */
[----:B------:R-:W-:Y:S01]  /*4f20*/  HMMA.16816.F32 R60, R60, R74, R24 ;  /* 0x0000004a3c3c723c */ /* 0x000fe20000001818 */
[----:B------:R-:W2:Y:S04]  /*4f30*/  LDSM.16.M88.4 R24, [R236+0x2000] ;  /* 0x00200000ec18783b */ /* 0x000ea80000000200 */
[----:B------:R-:W4:Y:S01]  /*4f40*/  LDSM.16.M88.4 R72, [R224+0x1800] ;  /* 0x00180000e048783b */ /* 0x000f220000000200 */
[C---:B------:R-:W-:Y:S06]  /*4f50*/  HMMA.16816.F32 R56, R76.reuse, R20, R56 ;  /* 0x000000144c38723c */ /* 0x040fec0000001838 */
[C---:B------:R-:W-:Y:S01]  /*4f60*/  HMMA.16816.F32 R52, R76.reuse, R22, R52 ;  /* 0x000000164c34723c */ /* 0x040fe20000001834 */
[----:B------:R-:W4:Y:S05]  /*4f70*/  LDSM.16.M88.4 R20, [R237+0xa800] ;  /* 0x00a80000ed14783b */ /* 0x000f2a0000000200 */
[C---:B------:R-:W-:Y:S06]  /*4f80*/  HMMA.16816.F32 R48, R76.reuse, R12, R48 ;  /* 0x0000000c4c30723c */ /* 0x040fec0000001830 */
[----:B------:R-:W-:Y:S01]  /*4f90*/  HMMA.16816.F32 R44, R76, R14, R44 ;  /* 0x0000000e4c2c723c */ /* 0x000fe2000000182c */
[----:B------:R-:W4:Y:S05]  /*4fa0*/  LDSM.16.M88.4 R12, [R237+0xb000] ;  /* 0x00b00000ed0c783b */ /* 0x000f2a0000000200 */
[C---:B-1----:R-:W-:Y:S06]  /*4fb0*/  HMMA.16816.F32 R16, R64.reuse, R80, R16 ;  /* 0x000000504010723c */ /* 0x042fec0000001810 */
[----:B------:R-:W-:Y:S01]  /*4fc0*/  HMMA.16816.F32 R28, R64, R82, R28 ;  /* 0x00000052401c723c */ /* 0x000fe2000000181c */
[----:B------:R-:W-:Y:S05]  /*4fd0*/  LDSM.16.M88.4 R80, [R224+0x2000] ;  /* 0x00200000e050783b */ /* 0x000fea0000000200 */
[C---:B------:R-:W-:Y:S06]  /*4fe0*/  HMMA.16816.F32 R40, R76.reuse, R68, R40 ;  /* 0x000000444c28723c */ /* 0x040fec0000001828 */
[----:B------:R-:W-:Y:S01]  /*4ff0*/  HMMA.16816.F32 R76, R76, R70, R60 ;  /* 0x000000464c4c723c */ /* 0x000fe2000000183c */
[----:B------:R-:W1:Y:S04]  /*5000*/  LDSM.16.M88.4 R60, [R234+0x2000] ;  /* 0x00200000ea3c783b */ /* 0x000e680000000200 */
[----:B------:R-:W1:Y:S01]  /*5010*/  LDSM.16.M88.4 R68, [R237+0xb800] ;  /* 0x00b80000ed44783b */ /* 0x000e620000000200 */
[C---:B------:R-:W-:Y:S06]  /*5020*/  HMMA.16816.F32 R56, R32.reuse, R36, R56 ;  /* 0x000000242038723c */ /* 0x040fec0000001838 */
[C---:B------:R-:W-:Y:S01]  /*5030*/  HMMA.16816.F32 R52, R32.reuse, R38, R52 ;  /* 0x000000262034723c */ /* 0x040fe20000001834 */
[----:B------:R-:W-:Y:S05]  /*5040*/  LDSM.16.M88.4 R36, [R235+0x3000] ;  /* 0x00300000eb24783b */ /* 0x000fea0000000200 */
        /* <DEDUP_REMOVED lines=26> */
[C---:B------:R-:W-:Y:S06]  /*51f0*/  HMMA.16816.F32 R48, R24.reuse, R36, R48 ;  /* 0x000000241830723c */ /* 0x040fec0000001830 */
        /* <DEDUP_REMOVED lines=50> */
[----:B------:R-:W-:Y:S05]  /*5520*/  LDSM.16.M88.4 R8, [R231+0xd000] ;  /* 0x00d00000e708783b */ /* 0x000fea0000000200 */
[C---:B------:R-:W-:Y:S06]  /*5530*/  HMMA.16816.F32 R48, R24.reuse, R36, R48 ;  /* 0x000000241830723c */ /* 0x040fec0000001830 */
[----:B------:R-:W-:Y:S01]  /*5540*/  HMMA.16816.F32 R44, R24, R38, R44 ;  /* 0x00000026182c723c */ /* 0x000fe2000000182c */
[----:B------:R-:W1:Y:S05]  /*5550*/  LDSM.16.M88.4 R36, [R238+0x6000] ;  /* 0x00600000ee24783b */ /* 0x000e6a0000000200 */
[C---:B--2---:R-:W-:Y:S06]  /*5560*/  HMMA.16816.F32 R16, R72.reuse, R12, R16 ;  /* 0x0000000c4810723c */ /* 0x044fec0000001810 */
        /* <DEDUP_REMOVED lines=8> */
[----:B------:R-:W2:Y:S05]  /*55f0*/  LDSM.16.M88.4 R20, [R235+0x6000] ;  /* 0x00600000eb14783b */ /* 0x000eaa0000000200 */
[C---:B-1----:R-:W-:Y:S06]  /*5600*/  HMMA.16816.F32 R16, R36.reuse, R88, R16 ;  /* 0x000000582410723c */ /* 0x042fec0000001810 */
[----:B------:R-:W-:Y:S01]  /*5610*/  HMMA.16816.F32 R28, R36, R90, R28 ;  /* 0x0000005a241c723c */ /* 0x000fe2000000181c */
[----:B------:R-:W-:Y:S05]  /*5620*/  LDSM.16.M88.4 R88, [R237+0xf800] ;  /* 0x00f80000ed58783b */ /* 0x000fea0000000200 */
[C---:B------:R-:W-:Y:S06]  /*5630*/  HMMA.16816.F32 R48, R80.reuse, R8, R48 ;  /* 0x000000085030723c */ /* 0x040fec0000001830 */
[C---:B------:R-:W-:Y:S01]  /*5640*/  HMMA.16816.F32 R44, R80.reuse, R10, R44 ;  /* 0x0000000a502c723c */ /* 0x040fe2000000182c */
[----:B------:R-:W1:Y:S05]  /*5650*/  LDSM.16.M88.4 R8, [R231+0xe000] ;  /* 0x00e00000e708783b */ /* 0x000e6a0000000200 */
[C---:B------:R-:W-:Y:S06]  /*5660*/  HMMA.16816.F32 R40, R80.reuse, R84, R40 ;  /* 0x000000545028723c */ /* 0x040fec0000001828 */
[----:B------:R-:W-:Y:S01]  /*5670*/  HMMA.16816.F32 R76, R80, R86, R76 ;  /* 0x00000056504c723c */ /* 0x000fe2000000184c */
[----:B------:R-:W-:Y:S05]  /*5680*/  LDSM.16.M88.4 R80, [R233+0x6000] ;  /* 0x00600000e950783b */ /* 0x000fea0000000200 */
[C---:B------:R-:W-:Y:S06]  /*5690*/  HMMA.16816.F32 R56, R72.reuse, R68, R56 ;  /* 0x000000444838723c */ /* 0x040fec0000001838 */
[----:B------:R-:W-:Y:S01]  /*56a0*/  HMMA.16816.F32 R52, R72, R70, R52 ;  /* 0x000000464834723c */ /* 0x000fe20000001834 */
[----:B------:R-:W3:Y:S05]  /*56b0*/  LDSM.16.M88.4 R68, [R237+0xf000] ;  /* 0x00f00000ed44783b */ /* 0x000eea0000000200 */
[C---:B--2---:R-:W-:Y:S06]  /*56c0*/  HMMA.16816.F32 R16, R24.reuse, R20, R16 ;  /* 0x000000141810723c */ /* 0x044fec0000001810 */
[----:B------:R-:W-:Y:S01]  /*56d0*/  HMMA.16816.F32 R28, R24, R22, R28 ;  /* 0x00000016181c723c */ /* 0x000fe2000000181c */
[----:B------:R-:W2:Y:S05]  /*56e0*/  LDSM.16.M88.4 R20, [R235+0x7000] ;  /* 0x00700000eb14783b */ /* 0x000eaa0000000200 */
[C---:B------:R-:W-:Y:S06]  /*56f0*/  HMMA.16816.F32 R48, R72.reuse, R64, R48 ;  /* 0x000000404830723c */ /* 0x040fec0000001830 */
[C---:B------:R-:W-:Y:S01]  /*5700*/  HMMA.16816.F32 R64, R72.reuse, R66, R44 ;  /* 0x000000424840723c */ /* 0x040fe2000000182c */
[----:B------:R-:W4:Y:S05]  /*5710*/  LDSM.16.M88.4 R44, [R235+0x6800] ;  /* 0x00680000eb2c783b */ /* 0x000f2a0000000200 */
[C---:B------:R-:W-:Y:S01]  /*5720*/  HMMA.16816.F32 R84, R72.reuse, R60, R40 ;  /* 0x0000003c4854723c */ /* 0x040fe20000001828 */
[----:B------:R-:W-:Y:S05]  /*5730*/  LDSM.16.M88.4 R40, [R224+0x6000] ;  /* 0x00600000e028783b */ /* 0x000fea0000000200 */
[----:B------:R-:W-:Y:S01]  /*5740*/  HMMA.16816.F32 R76, R72, R62, R76 ;  /* 0x0000003e484c723c */ /* 0x000fe2000000184c */
[----:B------:R-:W-:Y:S05]  /*5750*/  LDSM.16.M88.4 R60, [R231+0xe800] ;  /* 0x00e80000e73c783b */ /* 0x000fea0000000200 */
[C---:B-1----:R-:W-:Y:S06]  /*5760*/  HMMA.16816.F32 R16, R12.reuse, R8, R16 ;  /* 0x000000080c10723c */ /* 0x042fec0000001810 */
[----:B------:R-:W-:Y:S01]  /*5770*/  HMMA.16816.F32 R28, R12, R10, R28 ;  /* 0x0000000a0c1c723c */ /* 0x000fe2000000181c */
[----:B------:R-:W1:Y:S05]  /*5780*/  LDSM.16.M88.4 R8, [R235+0x7800] ;  /* 0x00780000eb08783b */ /* 0x000e6a0000000200 */
[C---:B---3--:R-:W-:Y:S06]  /*5790*/  HMMA.16816.F32 R64, R36.reuse, R70, R64 ;  /* 0x000000462440723c */ /* 0x048fec0000001840 */
[C---:B------:R-:W-:Y:S06]  /*57a0*/  HMMA.16816.F32 R56, R36.reuse, R32, R56 ;  /* 0x000000202438723c */ /* 0x040fec0000001838 */
[C---:B------:R-:W-:Y:S01]  /*57b0*/  HMMA.16816.F32 R52, R36.reuse, R34, R52 ;  /* 0x000000222434723c */ /* 0x040fe20000001834 */
[----:B------:R-:W-:Y:S05]  /*57c0*/  LDSM.16.M88.4 R32, [R224+0x6800] ;  /* 0x00680000e020783b */ /* 0x000fea0000000200 */
[C---:B------:R-:W-:Y:S06]  /*57d0*/  HMMA.16816.F32 R48, R36.reuse, R68, R48 ;  /* 0x000000442430723c */ /* 0x040fec0000001830 */
[C---:B------:R-:W-:Y:S06]  /*57e0*/  HMMA.16816.F32 R84, R36.reuse, R88, R84 ;  /* 0x000000582454723c */ /* 0x040fec0000001854 */
[----:B------:R-:W-:Y:S01]  /*57f0*/  HMMA.16816.F32 R76, R36, R90, R76 ;  /* 0x0000005a244c723c */ /* 0x000fe2000000184c */
[----:B------:R-:W3:Y:S05]  /*5800*/  LDSM.16.M88.4 R36, [R231+0xf000] ;  /* 0x00f00000e724783b */ /* 0x000eea0000000200 */
[C---:B--2---:R-:W-:Y:S06]  /*5810*/  HMMA.16816.F32 R64, R24.reuse, R22, R64 ;  /* 0x000000161840723c */ /* 0x044fec0000001840 */
[C---:B----4-:R-:W-:Y:S06]  /*5820*/  HMMA.16816.F32 R56, R24.reuse, R44, R56 ;  /* 0x0000002c1838723c */ /* 0x050fec0000001838 */
[C---:B-1----:R-:W-:Y:S06]  /*5830*/  HMMA.16816.F32 R84, R24.reuse, R8, R84 ;  /* 0x000000081854723c */ /* 0x042fec0000001854 */
[----:B------:R-:W-:Y:S01]  /*5840*/  HMMA.16816.F32 R76, R24, R10, R76 ;  /* 0x0000000a184c723c */ /* 0x000fe2000000184c */
[----:B------:R-:W1:Y:S05]  /*5850*/  LDSM.16.M88.4 R8, [R224+0x7000] ;  /* 0x00700000e008783b */ /* 0x000e6a0000000200 */
[----:B------:R-:W-:Y:S06]  /*5860*/  HMMA.16816.F32 R16, R80, R40, R16 ;  /* 0x000000285010723c */ /* 0x000fec0000001810 */
[----:B------:R-:W-:Y:S06]  /*5870*/  HMMA.16816.F32 R52, R24, R46, R52 ;  /* 0x0000002e1834723c */ /* 0x000fec0000001834 */
[----:B------:R-:W-:Y:S01]  /*5880*/  HMMA.16816.F32 R28, R80, R42, R28 ;  /* 0x0000002a501c723c */ /* 0x000fe2000000181c */
[----:B------:R-:W2:Y:S05]  /*5890*/  LDSM.16.M88.4 R40, [R231+0xf800] ;  /* 0x00f80000e728783b */ /* 0x000eaa0000000200 */
[----:B---3--:R-:W-:Y:S06]  /*58a0*/  HMMA.16816.F32 R64, R12, R38, R64 ;  /* 0x000000260c40723c */ /* 0x008fec0000001840 */
[----:B------:R-:W-:Y:S01]  /*58b0*/  HMMA.16816.F32 R48, R24, R20, R48 ;  /* 0x000000141830723c */ /* 0x000fe20000001830 */
[----:B------:R-:W-:Y:S01]  /*58c0*/  FMUL.FTZ R17, R17, UR31 ;  /* 0x0000001f11117c20 */ /* 0x000fe20008410000 */
[----:B------:R-:W-:Y:S01]  /*58d0*/  FMUL.FTZ R18, R18, UR31 ;  /* 0x0000001f12127c20 */ /* 0x000fe20008410000 */
[----:B------:R-:W-:Y:S01]  /*58e0*/  FMUL.FTZ R19, R19, UR31 ;  /* 0x0000001f13137c20 */ /* 0x000fe20008410000 */
[----:B------:R-:W-:Y:S01]  /*58f0*/  FMUL.FTZ R3, R16, UR31 ;  /* 0x0000001f10037c20 */ /* 0x000fe20008410000 */
[----:B------:R-:W3:Y:S01]  /*5900*/  MUFU.TANH R21, R17 ;  /* 0x0000001100157308 */ /* 0x000ee20000002400 */
[C---:B------:R-:W-:Y:S06]  /*5910*/  HMMA.16816.F32 R56, R12.reuse, R60, R56 ;  /* 0x0000003c0c38723c */ /* 0x040fec0000001838 */
[----:B------:R-:W-:Y:S01]  /*5920*/  HMMA.16816.F32 R52, R12, R62, R52 ;  /* 0x0000003e0c34723c */ /* 0x000fe20000001834 */
[----:B------:R-:W-:Y:S01]  /*5930*/  MUFU.TANH R20, R18 ;  /* 0x0000001200147308 */ /* 0x000fe20000002400 */
[----:B------:R-:W-:Y:S01]  /*5940*/  FMUL.FTZ R23, R28, UR31 ;  /* 0x0000001f1c177c20 */ /* 0x000fe20008410000 */
[----:B------:R-:W-:Y:S01]  /*5950*/  FMUL.FTZ R25, R30, UR31 ;  /* 0x0000001f1e197c20 */ /* 0x000fe20008410000 */
[----:B------:R-:W-:Y:S01]  /*5960*/  FMUL.FTZ R24, R29, UR31 ;  /* 0x0000001f1d187c20 */ /* 0x000fe20008410000 */
[----:B------:R-:W-:Y:S01]  /*5970*/  FMUL.FTZ R27, R31, UR31 ;  /* 0x0000001f1f1b7c20 */ /* 0x000fe20008410000 */
[----:B-1----:R-:W-:Y:S03]  /*5980*/  HMMA.16816.F32 R64, R80, R10, R64 ;  /* 0x0000000a5040723c */ /* 0x002fe60000001840 */
[----:B------:R1:W4:Y:S03]  /*5990*/  MUFU.TANH R22, R19 ;  /* 0x0000001300167308 */ /* 0x0003260000002400 */
[----:B------:R-:W-:Y:S01]  /*59a0*/  HMMA.16816.F32 R48, R12, R36, R48 ;  /* 0x000000240c30723c */ /* 0x000fe20000001830 */
[----:B------:R-:W-:-:S04]  /*59b0*/  SHF.R.S32.HI R10, RZ, 0x1f, R93 ;  /* 0x0000001fff0a7819 */ /* 0x000fc8000001145d */
[----:B------:R-:W-:Y:S01]  /*59c0*/  LEA.HI R93, R10, R93, RZ, 0x2 ;  /* 0x0000005d0a5d7211 */ /* 0x000fe200078f10ff */
[----:B------:R-:W-:Y:S01]  /*59d0*/  HMMA.16816.F32 R56, R80, R32, R56 ;  /* 0x000000205038723c */ /* 0x000fe20000001838 */
[----:B------:R-:W-:Y:S01]  /*59e0*/  LEA R10, R92, UR23, 0x4 ;  /* 0x000000175c0a7c11 */ /* 0x000fe2000f8e20ff */
[----:B------:R-:W4:Y:S01]  /*59f0*/  MUFU.TANH R23, R23 ;  /* 0x0000001700177308 */ /* 0x000f220000002400 */
[----:B------:R-:W-:-:S03]  /*5a00*/  SHF.R.S32.HI R93, RZ, 0x2, R93 ;  /* 0x00000002ff5d7819 */ /* 0x000fc6000001145d */
[----:B--2---:R-:W-:Y:S01]  /*5a10*/  HMMA.16816.F32 R76, R12, R42, R76 ;  /* 0x0000002a0c4c723c */ /* 0x004fe2000000184c */
[----:B------:R-:W-:Y:S01]  /*5a20*/  IADD3 R10, R10, 0x1, R93 ;  /* 0x000000010a0a7810 */ /* 0x000fe20007ffe05d */
[----:B-1----:R-:W1:Y:S01]  /*5a30*/  LDSM.16.M88.4 R16, [R224+0x7800] ;  /* 0x00780000e010783b */ /* 0x002e620000000200 */
[----:B------:R-:W-:-:S04]  /*5a40*/  DEPBAR.LE SB0, 0x0 ;  /* 0x000080000000791a */ /* 0x000fc80000000000 */
[----:B------:R-:W-:Y:S01]  /*5a50*/  HMMA.16816.F32 R84, R12, R40, R84 ;  /* 0x000000280c54723c */ /* 0x000fe20000001854 */
[----:B------:R-:W-:Y:S01]  /*5a60*/  IADD3 R205, R204, -UR12, R10 ;  /* 0x8000000ccccd7c10 */ /* 0x000fe2000fffe00a */
[----:B------:R-:W2:Y:S01]  /*5a70*/  MUFU.TANH R25, R25 ;  /* 0x0000001900197308 */ /* 0x000ea20000002400 */
[----:B------:R-:W-:Y:S01]  /*5a80*/  FMUL.FTZ R64, R64, UR31 ;  /* 0x0000001f40407c20 */ /* 0x000fe20008410000 */
[----:B------:R-:W-:Y:S01]  /*5a90*/  FMUL.FTZ R66, R66, UR31 ;  /* 0x0000001f42427c20 */ /* 0x000fe20008410000 */
[----:B------:R-:W-:Y:S01]  /*5aa0*/  FMUL.FTZ R65, R65, UR31 ;  /* 0x0000001f41417c20 */ /* 0x000fe20008410000 */
[C---:B------:R-:W-:Y:S01]  /*5ab0*/  HMMA.16816.F32 R52, R80.reuse, R34, R52 ;  /* 0x000000225034723c */ /* 0x040fe20000001834 */
[----:B------:R-:W-:Y:S02]  /*5ac0*/  VIADD R205, R205, UR16 ;  /* 0x00000010cdcd7c36 */ /* 0x000fe40008000000 */
[----:B------:R-:W-:Y:S01]  /*5ad0*/  FMUL.FTZ R67, R67, UR31 ;  /* 0x0000001f43437c20 */ /* 0x000fe20008410000 */
[----:B------:R-:W-:Y:S01]  /*5ae0*/  VIADD R14, R243, UR14 ;  /* 0x0000000ef30e7c36 */ /* 0x000fe20008000000 */
[----:B------:R-:W2:Y:S01]  /*5af0*/  MUFU.TANH R24, R24 ;  /* 0x0000001800187308 */ /* 0x000ea20000002400 */
[----:B------:R-:W-:Y:S01]  /*5b00*/  FMUL.FTZ R28, R56, UR31 ;  /* 0x0000001f381c7c20 */ /* 0x000fe20008410000 */
[----:B------:R-:W-:Y:S01]  /*5b10*/  HMMA.16816.F32 R48, R80, R8, R48 ;  /* 0x000000085030723c */ /* 0x000fe20000001830 */
[----:B------:R-:W-:Y:S01]  /*5b20*/  VIADDMNMX R204, R205, 0x8, R204, PT ;  /* 0x00000008cdcc7846 */ /* 0x000fe200038001cc */
[----:B------:R-:W-:Y:S01]  /*5b30*/  FMUL.FTZ R12, R57, UR31 ;  /* 0x0000001f390c7c20 */ /* 0x000fe20008410000 */
[C---:B------:R-:W-:Y:S01]  /*5b40*/  IADD3 R7, R14.reuse, 0x1, RZ ;  /* 0x000000010e077810 */ /* 0x040fe20007ffe0ff */
[----:B------:R-:W-:Y:S01]  /*5b50*/  VIADD R11, R14, 0x8 ;  /* 0x000000080e0b7836 */ /* 0x000fe20000000000 */
[----:B------:R-:W-:Y:S01]  /*5b60*/  VIMNMX R205, R205, UR17, PT ;  /* 0x00000011cdcd7c48 */ /* 0x000fe2000bfe0100 */
[----:B------:R-:W2:Y:S01]  /*5b70*/  MUFU.TANH R28, R28 ;  /* 0x0000001c001c7308 */ /* 0x000ea20000002400 */
[----:B------:R-:W-:Y:S01]  /*5b80*/  FMUL.FTZ R8, R58, UR31 ;  /* 0x0000001f3a087c20 */ /* 0x000fe20008410000 */
[----:B------:R-:W-:Y:S01]  /*5b90*/  ISETP.GE.AND P2, PT, R7, R204, PT ;  /* 0x000000cc0700720c */ /* 0x000fe20003f46270 */
[----:B------:R-:W-:Y:S01]  /*5ba0*/  FMUL.FTZ R9, R59, UR31 ;  /* 0x0000001f3b097c20 */ /* 0x000fe20008410000 */
[----:B------:R-:W-:Y:S01]  /*5bb0*/  ISETP.GE.AND P5, PT, R7, R205, PT ;  /* 0x000000cd0700720c */ /* 0x000fe20003fa6270 */
[----:B------:R-:W-:Y:S01]  /*5bc0*/  VIADD R13, R14, 0x9 ;  /* 0x000000090e0d7836 */ /* 0x000fe20000000000 */
[----:B------:R-:W-:-:S02]  /*5bd0*/  I2FP.F32.S32 R7, R7 ;  /* 0x0000000700077245 */ /* 0x000fc40000201400 */
[----:B------:R-:W2:Y:S01]  /*5be0*/  MUFU.TANH R8, R8 ;  /* 0x0000000800087308 */ /* 0x000ea20000002400 */
[----:B------:R-:W-:Y:S02]  /*5bf0*/  ISETP.GE.AND P6, PT, R11, R205, PT ;  /* 0x000000cd0b00720c */ /* 0x000fe40003fc6270 */
[C---:B---3--:R-:W-:Y:S01]  /*5c00*/  FFMA.FTZ R26, R7.reuse, UR5, R21 ;  /* 0x00000005071a7c23 */ /* 0x048fe20008010015 */
[----:B----4-:R-:W-:Y:S01]  /*5c10*/  FFMA.FTZ R22, R7, UR5, R22 ;  /* 0x0000000507167c23 */ /* 0x010fe20008010016 */
[----:B------:R-:W-:Y:S01]  /*5c20*/  FMUL.FTZ R6, R52, UR31 ;  /* 0x0000001f34067c20 */ /* 0x000fe20008410000 */
[----:B------:R-:W-:Y:S01]  /*5c30*/  FMUL.FTZ R53, R53, UR31 ;  /* 0x0000001f35357c20 */ /* 0x000fe20008410000 */
[----:B------:R-:W-:Y:S01]  /*5c40*/  FMUL.FTZ R54, R54, UR31 ;  /* 0x0000001f36367c20 */ /* 0x000fe20008410000 */
[----:B------:R-:W3:Y:S01]  /*5c50*/  MUFU.TANH R27, R27 ;  /* 0x0000001b001b7308 */ /* 0x000ee20000002400 */
[C---:B-1----:R-:W-:Y:S01]  /*5c60*/  HMMA.16816.F32 R76, R80.reuse, R18, R76 ;  /* 0x00000012504c723c */ /* 0x042fe2000000184c */
[----:B------:R-:W-:Y:S01]  /*5c70*/  I2FP.F32.S32 R21, R11 ;  /* 0x0000000b00157245 */ /* 0x000fe20000201400 */
[----:B------:R-:W-:Y:S01]  /*5c80*/  FMUL.FTZ R15, R48, UR31 ;  /* 0x0000001f300f7c20 */ /* 0x000fe20008410000 */
[----:B------:R-:W-:Y:S01]  /*5c90*/  FSEL R26, R26, -INF , !P5 ;  /* 0xff8000001a1a7808 */ /* 0x000fe20006800000 */
[----:B------:R-:W-:Y:S01]  /*5ca0*/  FMUL.FTZ R50, R50, UR31 ;  /* 0x0000001f32327c20 */ /* 0x000fe20008410000 */
[----:B------:R-:W-:Y:S01]  /*5cb0*/  FSEL R22, R22, -INF , !P2 ;  /* 0xff80000016167808 */ /* 0x000fe20005000000 */
[----:B------:R-:W-:Y:S01]  /*5cc0*/  HMMA.16816.F32 R84, R80, R16, R84 ;  /* 0x000000105054723c */ /* 0x000fe20000001854 */
[C---:B------:R-:W-:Y:S01]  /*5cd0*/  VIADD R18, R14.reuse, 0x10 ;  /* 0x000000100e127836 */ /* 0x040fe20000000000 */
[----:B------:R-:W1:Y:S01]  /*5ce0*/  MUFU.TANH R12, R12 ;  /* 0x0000000c000c7308 */ /* 0x000e620000002400 */
[CC--:B------:R-:W-:Y:S01]  /*5cf0*/  ISETP.GE.AND P1, PT, R13.reuse, R205.reuse, PT ;  /* 0x000000cd0d00720c */ /* 0x0c0fe20003f26270 */
[----:B------:R-:W-:Y:S01]  /*5d00*/  VIADD R19, R14, 0x11 ;  /* 0x000000110e137836 */ /* 0x000fe20000000000 */
[-C--:B------:R-:W-:Y:S01]  /*5d10*/  ISETP.GE.AND P3, PT, R13, R204.reuse, PT ;  /* 0x000000cc0d00720c */ /* 0x080fe20003f66270 */
[----:B------:R-:W-:Y:S01]  /*5d20*/  FMUL.FTZ R51, R51, UR31 ;  /* 0x0000001f33337c20 */ /* 0x000fe20008410000 */
[----:B------:R-:W-:Y:S01]  /*5d30*/  FMUL.FTZ R16, R55, UR31 ;  /* 0x0000001f37107c20 */ /* 0x000fe20008410000 */
[C---:B------:R-:W-:Y:S01]  /*5d40*/  ISETP.GE.AND P5, PT, R18.reuse, R205, PT ;  /* 0x000000cd1200720c */ /* 0x040fe20003fa6270 */
[----:B------:R-:W-:Y:S01]  /*5d50*/  FMUL.FTZ R17, R49, UR31 ;  /* 0x0000001f31117c20 */ /* 0x000fe20008410000 */
[----:B------:R-:W4:Y:S01]  /*5d60*/  MUFU.TANH R9, R9 ;  /* 0x0000000900097308 */ /* 0x000f220000002400 */
[----:B------:R-:W-:-:S02]  /*5d70*/  ISETP.GE.AND P2, PT, R18, R204, PT ;  /* 0x000000cc1200720c */ /* 0x000fc40003f46270 */
[----:B------:R-:W-:Y:S02]  /*5d80*/  I2FP.F32.S32 R13, R13 ;  /* 0x0000000d000d7245 */ /* 0x000fe40000201400 */
[----:B------:R-:W-:Y:S02]  /*5d90*/  I2FP.F32.S32 R18, R18 ;  /* 0x0000001200127245 */ /* 0x000fe40000201400 */
[-C--:B------:R-:W-:Y:S01]  /*5da0*/  ISETP.GE.AND P4, PT, R11, R204.reuse, PT ;  /* 0x000000cc0b00720c */ /* 0x080fe20003f86270 */
[----:B------:R-:W4:Y:S01]  /*5db0*/  MUFU.TANH R5, R53 ;  /* 0x0000003500057308 */ /* 0x000f220000002400 */
[C---:B------:R-:W-:Y:S01]  /*5dc0*/  FFMA.FTZ R11, R21.reuse, UR5, R23 ;  /* 0x00000005150b7c23 */ /* 0x040fe20008010017 */
[----:B--2---:R-:W-:Y:S01]  /*5dd0*/  FFMA.FTZ R21, R21, UR5, R25 ;  /* 0x0000000515157c23 */ /* 0x004fe20008010019 */
[C---:B------:R-:W-:Y:S01]  /*5de0*/  FFMA.FTZ R23, R13.reuse, UR5, R24 ;  /* 0x000000050d177c23 */ /* 0x040fe20008010018 */
[C---:B------:R-:W-:Y:S01]  /*5df0*/  FFMA.FTZ R7, R18.reuse, UR5, R28 ;  /* 0x0000000512077c23 */ /* 0x040fe2000801001c */
[----:B------:R-:W-:Y:S01]  /*5e00*/  FFMA.FTZ R8, R18, UR5, R8 ;  /* 0x0000000512087c23 */ /* 0x000fe20008010008 */
[----:B---3--:R-:W-:Y:S01]  /*5e10*/  FFMA.FTZ R13, R13, UR5, R27 ;  /* 0x000000050d0d7c23 */ /* 0x008fe2000801001b */
[C---:B------:R-:W-:Y:S01]  /*5e20*/  VIADD R18, R14.reuse, 0x19 ;  /* 0x000000190e127836 */ /* 0x040fe20000000000 */
[----:B------:R-:W-:Y:S01]  /*5e30*/  MUFU.TANH R6, R6 ;  /* 0x0000000600067308 */ /* 0x000fe20000002400 */
[----:B------:R-:W-:Y:S01]  /*5e40*/  IADD3 R25, R14, 0x18, RZ ;  /* 0x000000180e197810 */ /* 0x000fe20007ffe0ff */
[----:B------:R-:W-:Y:S01]  /*5e50*/  FMUL.FTZ R84, R84, UR31 ;  /* 0x0000001f54547c20 */ /* 0x000fe20008410000 */
[----:B------:R-:W-:Y:S01]  /*5e60*/  FSEL R24, R11, -INF , !P6 ;  /* 0xff8000000b187808 */ /* 0x000fe20007000000 */
[----:B------:R-:W-:Y:S01]  /*5e70*/  FMUL.FTZ R86, R86, UR31 ;  /* 0x0000001f56567c20 */ /* 0x000fe20008410000 */
[----:B------:R-:W-:Y:S01]  /*5e80*/  FSEL R21, R21, -INF , !P4 ;  /* 0xff80000015157808 */ /* 0x000fe20006000000 */
[----:B------:R-:W-:Y:S01]  /*5e90*/  FMUL.FTZ R76, R76, UR31 ;  /* 0x0000001f4c4c7c20 */ /* 0x000fe20008410000 */
[C---:B------:R-:W-:Y:S01]  /*5ea0*/  ISETP.GE.AND P6, PT, R19.reuse, R205, PT ;  /* 0x000000cd1300720c */ /* 0x040fe20003fc6270 */
[----:B------:R-:W2:Y:S01]  /*5eb0*/  MUFU.TANH R10, R54 ;  /* 0x00000036000a7308 */ /* 0x000ea20000002400 */
[----:B------:R-:W-:Y:S01]  /*5ec0*/  ISETP.GE.AND P4, PT, R19, R204, PT ;  /* 0x000000cc1300720c */ /* 0x000fe20003f86270 */
[----:B------:R-:W-:Y:S01]  /*5ed0*/  FMUL.FTZ R85, R85, UR31 ;  /* 0x0000001f55557c20 */ /* 0x000fe20008410000 */
[----:B------:R-:W-:Y:S01]  /*5ee0*/  I2FP.F32.S32 R19, R19 ;  /* 0x0000001300137245 */ /* 0x000fe20000201400 */
[----:B------:R-:W-:Y:S01]  /*5ef0*/  FMUL.FTZ R87, R87, UR31 ;  /* 0x0000001f57577c20 */ /* 0x000fe20008410000 */
[----:B------:R-:W-:Y:S01]  /*5f00*/  FSEL R11, R8, -INF , !P2 ;  /* 0xff800000080b7808 */ /* 0x000fe20005000000 */
[----:B------:R-:W-:Y:S01]  /*5f10*/  FMUL.FTZ R78, R78, UR31 ;  /* 0x0000001f4e4e7c20 */ /* 0x000fe20008410000 */
[----:B------:R-:W-:Y:S01]  /*5f20*/  FSEL R23, R23, -INF , !P1 ;  /* 0xff80000017177808 */ /* 0x000fe20004800000 */
[----:B------:R-:W3:Y:S01]  /*5f30*/  MUFU.TANH R16, R16 ;  /* 0x0000001000107308 */ /* 0x000ee20000002400 */
[----:B------:R-:W-:Y:S01]  /*5f40*/  FSEL R13, R13, -INF , !P3 ;  /* 0xff8000000d0d7808 */ /* 0x000fe20005800000 */
[C---:B-1----:R-:W-:Y:S01]  /*5f50*/  FFMA.FTZ R27, R19.reuse, UR5, R12 ;  /* 0x00000005131b7c23 */ /* 0x042fe2000801000c */
[----:B------:R-:W-:Y:S01]  /*5f60*/  I2FP.F32.S32 R8, R18 ;  /* 0x0000001200087245 */ /* 0x000fe20000201400 */
[----:B----4-:R-:W-:Y:S01]  /*5f70*/  FFMA.FTZ R19, R19, UR5, R9 ;  /* 0x0000000513137c23 */ /* 0x010fe20008010009 */
[----:B------:R-:W-:Y:S01]  /*5f80*/  ISETP.GE.AND P1, PT, R25, R205, PT ;  /* 0x000000cd1900720c */ /* 0x000fe20003f26270 */
[----:B------:R-:W-:Y:S01]  /*5f90*/  FMUL.FTZ R79, R79, UR31 ;  /* 0x0000001f4f4f7c20 */ /* 0x000fe20008410000 */
[-C--:B------:R-:W-:Y:S01]  /*5fa0*/  ISETP.GE.AND P3, PT, R25, R204.reuse, PT ;  /* 0x000000cc1900720c */ /* 0x080fe20003f66270 */
[----:B------:R-:W1:Y:S01]  /*5fb0*/  MUFU.TANH R15, R15 ;  /* 0x0000000f000f7308 */ /* 0x000e620000002400 */
[----:B------:R-:W-:Y:S01]  /*5fc0*/  I2FP.F32.S32 R25, R25 ;  /* 0x0000001900197245 */ /* 0x000fe20000201400 */
[----:B------:R-:W-:Y:S01]  /*5fd0*/  FFMA.FTZ R12, R8, UR5, R5 ;  /* 0x00000005080c7c23 */ /* 0x000fe20008010005 */
[----:B------:R-:W-:Y:S01]  /*5fe0*/  FSEL R7, R7, -INF , !P5 ;  /* 0xff80000007077808 */ /* 0x000fe20006800000 */
[----:B------:R-:W-:Y:S01]  /*5ff0*/  VIADD R5, R14, 0x20 ;  /* 0x000000200e057836 */ /* 0x000fe20000000000 */
[CC--:B------:R-:W-:Y:S01]  /*6000*/  ISETP.GE.AND P5, PT, R18.reuse, R205.reuse, PT ;  /* 0x000000cd1200720c */ /* 0x0c0fe20003fa6270 */
[C---:B--2---:R-:W-:Y:S01]  /*6010*/  FFMA.FTZ R9, R25.reuse, UR5, R10 ;  /* 0x0000000519097c23 */ /* 0x044fe2000801000a */
[----:B------:R-:W-:Y:S01]  /*6020*/  ISETP.GE.AND P2, PT, R18, R204, PT ;  /* 0x000000cc1200720c */ /* 0x000fe20003f46270 */
[----:B------:R-:W-:Y:S01]  /*6030*/  MUFU.TANH R17, R17 ;  /* 0x0000001100117308 */ /* 0x000fe20000002400 */
[----:B------:R-:W-:Y:S01]  /*6040*/  FFMA.FTZ R18, R25, UR5, R6 ;  /* 0x0000000519127c23 */ /* 0x000fe20008010006 */
[----:B---3--:R-:W-:Y:S01]  /*6050*/  FFMA.FTZ R8, R8, UR5, R16 ;  /* 0x0000000508087c23 */ /* 0x008fe20008010010 */
[C---:B------:R-:W-:Y:S01]  /*6060*/  VIADD R25, R14.reuse, 0x21 ;  /* 0x000000210e197836 */ /* 0x040fe20000000000 */
[----:B------:R-:W-:Y:S01]  /*6070*/  FSEL R6, R27, -INF , !P6 ;  /* 0xff8000001b067808 */ /* 0x000fe20007000000 */
[----:B------:R-:W-:Y:S01]  /*6080*/  VIADD R16, R14, 0x28 ;  /* 0x000000280e107836 */ /* 0x000fe20000000000 */
[----:B------:R-:W-:Y:S01]  /*6090*/  FSEL R10, R19, -INF , !P4 ;  /* 0xff800000130a7808 */ /* 0x000fe20006000000 */
[----:B------:R-:W-:Y:S01]  /*60a0*/  FMUL.FTZ R77, R77, UR31 ;  /* 0x0000001f4d4d7c20 */ /* 0x000fe20008410000 */
[----:B------:R-:W2:Y:S01]  /*60b0*/  MUFU.TANH R50, R50 ;  /* 0x0000003200327308 */ /* 0x000ea20000002400 */
[----:B------:R-:W-:-:S02]  /*60c0*/  ISETP.GE.AND P6, PT, R5, R205, PT ;  /* 0x000000cd0500720c */ /* 0x000fc40003fc6270 */
[----:B------:R-:W-:Y:S02]  /*60d0*/  ISETP.GE.AND P4, PT, R5, R204, PT ;  /* 0x000000cc0500720c */ /* 0x000fe40003f86270 */
[----:B------:R-:W-:Y:S02]  /*60e0*/  I2FP.F32.S32 R19, R5 ;  /* 0x0000000500137245 */ /* 0x000fe40000201400 */
[----:B------:R-:W-:Y:S01]  /*60f0*/  FSEL R5, R18, -INF , !P1 ;  /* 0xff80000012057808 */ /* 0x000fe20004800000 */
[----:B------:R-:W3:Y:S01]  /*6100*/  MUFU.TANH R51, R51 ;  /* 0x0000003300337308 */ /* 0x000ee20000002400 */
[----:B------:R-:W-:Y:S01]  /*6110*/  FSEL R12, R12, -INF , !P5 ;  /* 0xff8000000c0c7808 */ /* 0x000fe20006800000 */
[----:B-1----:R-:W-:Y:S01]  /*6120*/  FFMA.FTZ R185, R19, UR5, R15 ;  /* 0x0000000513b97c23 */ /* 0x002fe2000801000f */
[----:B------:R-:W-:Y:S01]  /*6130*/  FSEL R8, R8, -INF , !P2 ;  /* 0xff80000008087808 */ /* 0x000fe20005000000 */
[----:B------:R-:W-:Y:S01]  /*6140*/  VIADD R15, R14, 0x31 ;  /* 0x000000310e0f7836 */ /* 0x000fe20000000000 */
[----:B------:R-:W-:-:S02]  /*6150*/  I2FP.F32.S32 R18, R25 ;  /* 0x0000001900127245 */ /* 0x000fc40000201400 */
[CC--:B------:R-:W-:Y:S01]  /*6160*/  ISETP.GE.AND P5, PT, R16.reuse, R205.reuse, PT ;  /* 0x000000cd1000720c */ /* 0x0c0fe20003fa6270 */
[----:B------:R-:W1:Y:S01]  /*6170*/  MUFU.TANH R64, R64 ;  /* 0x0000004000407308 */ /* 0x000e620000002400 */
[----:B------:R-:W-:Y:S01]  /*6180*/  ISETP.GE.AND P2, PT, R16, R204, PT ;  /* 0x000000cc1000720c */ /* 0x000fe20003f46270 */
[----:B--2---:R-:W-:Y:S01]  /*6190*/  FFMA.FTZ R50, R19, UR5, R50 ;  /* 0x0000000513327c23 */ /* 0x004fe20008010032 */
[----:B------:R-:W-:Y:S01]  /*61a0*/  I2FP.F32.S32 R16, R16 ;  /* 0x0000001000107245 */ /* 0x000fe20000201400 */
[----:B------:R-:W-:Y:S01]  /*61b0*/  FFMA.FTZ R186, R18, UR5, R17 ;  /* 0x0000000512ba7c23 */ /* 0x000fe20008010011 */
[----:B------:R-:W-:Y:S01]  /*61c0*/  FSEL R9, R9, -INF , !P3 ;  /* 0xff80000009097808 */ /* 0x000fe20005800000 */
[----:B------:R-:W-:Y:S01]  /*61d0*/  VIADD R17, R14, 0x30 ;  /* 0x000000300e117836 */ /* 0x000fe20000000000 */
[C---:B------:R-:W-:Y:S01]  /*61e0*/  ISETP.GE.AND P1, PT, R25.reuse, R205, PT ;  /* 0x000000cd1900720c */ /* 0x040fe20003f26270 */
[----:B------:R-:W2:Y:S01]  /*61f0*/  MUFU.TANH R66, R66 ;  /* 0x0000004200427308 */ /* 0x000ea20000002400 */
[----:B---3--:R-:W-:Y:S01]  /*6200*/  FFMA.FTZ R51, R18, UR5, R51 ;  /* 0x0000000512337c23 */ /* 0x008fe20008010033 */
[----:B------:R-:W-:-:S02]  /*6210*/  ISETP.GE.AND P3, PT, R25, R204, PT ;  /* 0x000000cc1900720c */ /* 0x000fc40003f66270 */
[----:B------:R-:W-:Y:S02]  /*6220*/  FSEL R185, R185, -INF , !P6 ;  /* 0xff800000b9b97808 */ /* 0x000fe40007000000 */
[----:B------:R-:W-:Y:S02]  /*6230*/  FSEL R190, R50, -INF , !P4 ;  /* 0xff80000032be7808 */ /* 0x000fe40006000000 */
[----:B------:R-:W3:Y:S01]  /*6240*/  MUFU.TANH R65, R65 ;  /* 0x0000004100417308 */ /* 0x000ee20000002400 */
[----:B-1----:R-:W-:Y:S01]  /*6250*/  FFMA.FTZ R64, R16, UR5, R64 ;  /* 0x0000000510407c23 */ /* 0x002fe20008010040 */
[----:B------:R-:W-:Y:S02]  /*6260*/  FSEL R186, R186, -INF , !P1 ;  /* 0xff800000baba7808 */ /* 0x000fe40004800000 */
[----:B------:R-:W-:Y:S02]  /*6270*/  FSEL R193, R51, -INF , !P3 ;  /* 0xff80000033c17808 */ /* 0x000fe40005800000 */
[----:B------:R-:W-:-:S02]  /*6280*/  ISETP.GE.AND P1, PT, R17, R205, PT ;  /* 0x000000cd1100720c */ /* 0x000fc40003f26270 */
[----:B------:R-:W1:Y:S01]  /*6290*/  MUFU.TANH R67, R67 ;  /* 0x0000004300437308 */ /* 0x000e620000002400 */
[----:B--2---:R-:W-:Y:S01]  /*62a0*/  FFMA.FTZ R66, R16, UR5, R66 ;  /* 0x0000000510427c23 */ /* 0x004fe20008010042 */
[----:B------:R-:W-:Y:S02]  /*62b0*/  IADD3 R16, R14, 0x29, RZ ;  /* 0x000000290e107810 */ /* 0x000fe40007ffe0ff */
[-C--:B------:R-:W-:Y:S02]  /*62c0*/  ISETP.GE.AND P3, PT, R17, R204.reuse, PT ;  /* 0x000000cc1100720c */ /* 0x080fe40003f66270 */
[C---:B------:R-:W-:Y:S02]  /*62d0*/  ISETP.GE.AND P6, PT, R16.reuse, R205, PT ;  /* 0x000000cd1000720c */ /* 0x040fe40003fc6270 */
[----:B------:R-:W2:Y:S01]  /*62e0*/  MUFU.TANH R84, R84 ;  /* 0x0000005400547308 */ /* 0x000ea20000002400 */
[----:B------:R-:W-:Y:S02]  /*62f0*/  ISETP.GE.AND P4, PT, R16, R204, PT ;  /* 0x000000cc1000720c */ /* 0x000fe40003f86270 */
[----:B------:R-:W-:-:S02]  /*6300*/  I2FP.F32.S32 R16, R16 ;  /* 0x0000001000107245 */ /* 0x000fc40000201400 */
[----:B------:R-:W-:Y:S02]  /*6310*/  I2FP.F32.S32 R17, R17 ;  /* 0x0000001100117245 */ /* 0x000fe40000201400 */
[----:B------:R-:W-:Y:S01]  /*6320*/  FSEL R187, R64, -INF , !P5 ;  /* 0xff80000040bb7808 */ /* 0x000fe20006800000 */
[----:B------:R-:W4:Y:S01]  /*6330*/  MUFU.TANH R86, R86 ;  /* 0x0000005600567308 */ /* 0x000f220000002400 */
[C---:B---3--:R-:W-:Y:S01]  /*6340*/  FFMA.FTZ R65, R16.reuse, UR5, R65 ;  /* 0x0000000510417c23 */ /* 0x048fe20008010041 */
[----:B-1----:R-:W-:Y:S01]  /*6350*/  FFMA.FTZ R67, R16, UR5, R67 ;  /* 0x0000000510437c23 */ /* 0x002fe20008010043 */
[----:B------:R-:W-:Y:S01]  /*6360*/  VIADD R16, R14, 0x38 ;  /* 0x000000380e107836 */ /* 0x000fe20000000000 */
[----:B------:R-:W-:Y:S02]  /*6370*/  FSEL R194, R66, -INF , !P2 ;  /* 0xff80000042c27808 */ /* 0x000fe40005000000 */
[----:B------:R-:W-:Y:S02]  /*6380*/  ISETP.GE.AND P5, PT, R15, R205, PT ;  /* 0x000000cd0f00720c */ /* 0x000fe40003fa6270 */
[----:B------:R-:W1:Y:S01]  /*6390*/  MUFU.TANH R76, R76 ;  /* 0x0000004c004c7308 */ /* 0x000e620000002400 */
[----:B--2---:R-:W-:Y:S01]  /*63a0*/  FFMA.FTZ R84, R17, UR5, R84 ;  /* 0x0000000511547c23 */ /* 0x004fe20008010054 */
[----:B------:R-:W-:-:S02]  /*63b0*/  ISETP.GE.AND P2, PT, R15, R204, PT ;  /* 0x000000cc0f00720c */ /* 0x000fc40003f46270 */
[----:B------:R-:W-:Y:S02]  /*63c0*/  I2FP.F32.S32 R15, R15 ;  /* 0x0000000f000f7245 */ /* 0x000fe40000201400 */
[----:B------:R-:W-:Y:S02]  /*63d0*/  FSEL R199, R84, -INF , !P1 ;  /* 0xff80000054c77808 */ /* 0x000fe40004800000 */
[----:B------:R-:W2:Y:S01]  /*63e0*/  MUFU.TANH R85, R85 ;  /* 0x0000005500557308 */ /* 0x000ea20000002400 */
[----:B----4-:R-:W-:Y:S01]  /*63f0*/  FFMA.FTZ R33, R17, UR5, R86 ;  /* 0x0000000511217c23 */ /* 0x010fe20008010056 */
[----:B------:R-:W-:Y:S02]  /*6400*/  ISETP.GE.AND P1, PT, R16, R205, PT ;  /* 0x000000cd1000720c */ /* 0x000fe40003f26270 */
[----:B------:R-:W-:Y:S02]  /*6410*/  FSEL R189, R65, -INF , !P6 ;  /* 0xff80000041bd7808 */ /* 0x000fe40007000000 */
[----:B------:R-:W-:-:S02]  /*6420*/  FSEL R33, R33, -INF , !P3 ;  /* 0xff80000021217808 */ /* 0x000fc40005800000 */
[----:B------:R-:W3:Y:S01]  /*6430*/  MUFU.TANH R87, R87 ;  /* 0x0000005700577308 */ /* 0x000ee20000002400 */
[----:B------:R-:W-:Y:S02]  /*6440*/  ISETP.GE.AND P3, PT, R16, R204, PT ;  /* 0x000000cc1000720c */ /* 0x000fe40003f66270 */
[----:B------:R-:W-:Y:S02]  /*6450*/  I2FP.F32.S32 R16, R16 ;  /* 0x0000001000107245 */ /* 0x000fe40000201400 */
[----:B------:R-:W-:Y:S02]  /*6460*/  FSEL R196, R67, -INF , !P4 ;  /* 0xff80000043c47808 */ /* 0x000fe40006000000 */
[----:B------:R-:W-:Y:S01]  /*6470*/  ISETP.GE.AND P6, PT, R14, R205, PT ;  /* 0x000000cd0e00720c */ /* 0x000fe20003fc6270 */
[----:B------:R-:W4:Y:S01]  /*6480*/  MUFU.TANH R3, R3 ;  /* 0x0000000300037308 */ /* 0x000f220000002400 */
[----:B-1----:R-:W-:Y:S01]  /*6490*/  FFMA.FTZ R76, R16, UR5, R76 ;  /* 0x00000005104c7c23 */ /* 0x002fe2000801004c */
[----:B--2---:R-:W-:Y:S01]  /*64a0*/  FFMA.FTZ R85, R15, UR5, R85 ;  /* 0x000000050f557c23 */ /* 0x004fe20008010055 */
[----:B------:R-:W-:Y:S01]  /*64b0*/  BAR.SYNC.DEFER_BLOCKING 0x0 ;  /* 0x0000000000007b1d */ /* 0x000fe20000010000 */
[----:B------:R-:W-:-:S02]  /*64c0*/  ISETP.GE.AND P4, PT, R14, R204, PT ;  /* 0x000000cc0e00720c */ /* 0x000fc40003f86270 */
[----:B------:R-:W-:Y:S02]  /*64d0*/  FSEL R197, R76, -INF , !P1 ;  /* 0xff8000004cc57808 */ /* 0x000fe40004800000 */
[----:B------:R-:W-:Y:S01]  /*64e0*/  PLOP3.LUT P1, PT, PT, PT, UP0, 0x80, 0x0 ;  /* 0x000000000000781c */ /* 0x000fe20003f2f008 */
[----:B------:R-:W1:Y:S01]  /*64f0*/  MUFU.TANH R34, R77 ;  /* 0x0000004d00227308 */ /* 0x000e620000002400 */
[----:B---3--:R-:W-:Y:S01]  /*6500*/  FFMA.FTZ R32, R15, UR5, R87 ;  /* 0x000000050f207c23 */ /* 0x008fe20008010057 */
[----:B------:R-:W-:Y:S01]  /*6510*/  I2FP.F32.S32 R15, R14 ;  /* 0x0000000e000f7245 */ /* 0x000fe20000201400 */
[----:B------:R-:W-:Y:S01]  /*6520*/  VIADD R14, R14, 0x39 ;  /* 0x000000390e0e7836 */ /* 0x000fe20000000000 */
[----:B------:R-:W-:Y:S02]  /*6530*/  FSEL R198, R85, -INF , !P5 ;  /* 0xff80000055c67808 */ /* 0x000fe40006800000 */
[----:B------:R-:W-:Y:S01]  /*6540*/  FSEL R32, R32, -INF , !P2 ;  /* 0xff80000020207808 */ /* 0x000fe20005000000 */
[C---:B------:R-:W-:Y:S01]  /*6550*/  FFMA.FTZ R20, R15.reuse, UR5, R20 ;  /* 0x000000050f147c23 */ /* 0x040fe20008010014 */
[----:B------:R-:W2:Y:S01]  /*6560*/  MUFU.TANH R78, R78 ;  /* 0x0000004e004e7308 */ /* 0x000ea20000002400 */
[C---:B------:R-:W-:Y:S01]  /*6570*/  ISETP.GE.AND P5, PT, R14.reuse, R205, PT ;  /* 0x000000cd0e00720c */ /* 0x040fe20003fa6270 */
[----:B----4-:R-:W-:Y:S01]  /*6580*/  FFMA.FTZ R3, R15, UR5, R3 ;  /* 0x000000050f037c23 */ /* 0x010fe20008010003 */
[----:B------:R-:W-:-:S02]  /*6590*/  ISETP.GE.AND P2, PT, R14, R204, PT ;  /* 0x000000cc0e00720c */ /* 0x000fc40003f46270 */
[----:B------:R-:W-:Y:S02]  /*65a0*/  I2FP.F32.S32 R14, R14 ;  /* 0x0000000e000e7245 */ /* 0x000fe40000201400 */
[----:B------:R-:W-:Y:S01]  /*65b0*/  FSEL R3, R3, -INF , !P6 ;  /* 0xff80000003037808 */ /* 0x000fe20007000000 */
[----:B------:R-:W3:Y:S01]  /*65c0*/  MUFU.TANH R79, R79 ;  /* 0x0000004f004f7308 */ /* 0x000ee20000002400 */
[----:B------:R-:W-:Y:S01]  /*65d0*/  FSEL R20, R20, -INF , !P4 ;  /* 0xff80000014147808 */ /* 0x000fe20006000000 */
[----:B-1----:R-:W-:-:S05]  /*65e0*/  FFMA.FTZ R34, R14, UR5, R34 ;  /* 0x000000050e227c23 */ /* 0x002fca0008010022 */
[----:B------:R-:W-:Y:S01]  /*65f0*/  FSEL R34, R34, -INF , !P5 ;  /* 0xff80000022227808 */ /* 0x000fe20006800000 */
[----:B--2---:R-:W-:-:S05]  /*6600*/  FFMA.FTZ R195, R16, UR5, R78 ;  /* 0x0000000510c37c23 */ /* 0x004fca000801004e */
[----:B------:R-:W-:Y:S01]  /*6610*/  FSEL R195, R195, -INF , !P3 ;  /* 0xff800000c3c37808 */ /* 0x000fe20005800000 */
[----:B---3--:R-:W-:-:S05]  /*6620*/  FFMA.FTZ R191, R14, UR5, R79 ;  /* 0x000000050ebf7c23 */ /* 0x008fca000801004f */
        /* <DEDUP_REMOVED lines=30> */
[----:B------:R-:W-:Y:S01]  /*6810*/  UIADD3 UR23, -UR35, URZ, URZ ;  /* 0x0000003f23177290 */ /* 0x000fe2000fffe13f */
[----:B------:R-:W-:Y:S02]  /*6820*/  UMOV UR33, UR37 ;  /* 0x0000002500217c82 */ /* 0x000fe40008000000 */
        /* <DEDUP_REMOVED lines=15> */
[----:B------:R-:W-:Y:S02]  /*6920*/  @!UP1 UIADD3 UR35, -UR35, URZ, URZ ;  /* 0x0000003f23239290 */ /* 0x000fe4000fffe13f */
[----:B------:R-:W-:-:S02]  /*6930*/  @!UP0 UIADD3 UR33, -UR33, URZ, URZ ;  /* 0x0000003f21218290 */ /* 0x000fc4000fffe13f */
        /* <DEDUP_REMOVED lines=18> */
[----:B-1----:R-:W-:Y:S01]  /*6a60*/  IMAD.U32 R17, RZ, RZ, UR21 ;  /* 0x00000015ff117e24 */ /* 0x002fe2000f8e00ff */
[----:B------:R-:W-:-:S04]  /*6a70*/  MOV R16, UR20 ;  /* 0x0000001400107c02 */ /* 0x000fc80008000f00 */
        /* <DEDUP_REMOVED lines=9> */
.L_x_2564:
[----:B------:R-:W-:-:S04]  /*6b10*/  ULEA UR14, -UR6, URZ, 0x6 ;  /* 0x0000003f060e7291 */ /* 0x000fc8000f8e313f */
[----:B------:R-:W-:Y:S02]  /*6b20*/  USHF.R.S32.HI UR16, URZ, 0x1f, UR14 ;  /* 0x0000001f3f107899 */ /* 0x000fe4000801140e */
[----:B------:R-:W-:-:S04]  /*6b30*/  MOV R27, UR14 ;  /* 0x0000000e001b7c02 */ /* 0x000fc80008000f00 */
[----:B------:R-:W-:-:S07]  /*6b40*/  MOV R25, UR16 ;  /* 0x0000001000197c02 */ /* 0x000fce0008000f00 */
.L_x_2565:
        /* <DEDUP_REMOVED lines=45> */
[----:B------:R-:W5:Y:S02]  /*6e20*/  @!P4 LDC.64 R18, c[0x0][0x218] ;  /* 0x00008600ff12cb82 */ /* 0x000f640000000a00 */
        /* <DEDUP_REMOVED lines=109> */
[C---:B--2---:R-:W-:Y:S01]  /*7500*/  @!P4 LEA R14, P2, R16.reuse, R14, 0x1 ;  /* 0x0000000e100ec211 */ /* 0x044fe200078408ff */
        /* <DEDUP_REMOVED lines=17> */
.L_x_2567:
[----:B------:R-:W-:Y:S05]  /*7620*/  BSYNC B0 ;  /* 0x0000000000007941 */ /* 0x000fea0003800000 */
.L_x_2566:
[----:B------:R-:W0:Y:S01]  /*7630*/  LDGDEPBAR ;  /* 0x00000000000079af */ /* 0x000e220000000000 */
[----:B------:R-:W-:-:S04]  /*7640*/  IADD3 R166, P2, R27, R166, RZ ;  /* 0x000000a61ba67210 */ /* 0x000fc80007f5e0ff */
[----:B------:R-:W-:-:S09]  /*7650*/  IADD3.X R165, R25, R165, RZ, P2, !PT ;  /* 0x000000a519a57210 */ /* 0x000fd200017fe4ff */
.L_x_2563:
        /* <DEDUP_REMOVED lines=53> */
[C---:B------:R-:W-:Y:S01]  /*79b0*/  FSETP.NEU.FTZ.AND P2, PT, R164.reuse, -INF , PT ;  /* 0xff800000a400780b */ /* 0x040fe20003f5d000 */
[----:B------:R-:W-:Y:S02]  /*79c0*/  FMUL.FTZ R35, R164, UR23 ;  /* 0x00000017a4237c20 */ /* 0x000fe40008410000 */
[----:B------:R-:W1:Y:S03]  /*79d0*/  LDSM.16.MT88.4 R88, [R229+0x14000] ;  /* 0x01400000e558783b */ /* 0x000e660000004200 */
[----:B------:R-:W-:Y:S01]  /*79e0*/  FSEL R35, R35, RZ, P2 ;  /* 0x000000ff23237208 */ /* 0x000fe20001000000 */
[----:B------:R-:W1:Y:S04]  /*79f0*/  LDSM.16.MT88.4 R96, [R228+0x14000] ;  /* 0x01400000e460783b */ /* 0x000e680000004200 */
[--C-:B------:R-:W-:Y:S01]  /*7a00*/  FFMA.FTZ R183, R3, UR23, -R35.reuse ;  /* 0x0000001703b77c23 */ /* 0x100fe20008010823 */
[----:B--2---:R-:W-:Y:S01]  /*7a10*/  FMNMX.FTZ R3, R15, R14, !PT ;  /* 0x0000000e0f037209 */ /* 0x004fe20007810000 */
[--C-:B------:R-:W-:Y:S01]  /*7a20*/  FFMA.FTZ R182, R26, UR23, -R35.reuse ;  /* 0x000000171ab67c23 */ /* 0x100fe20008010823 */
[--C-:B------:R-:W-:Y:S01]  /*7a30*/  FFMA.FTZ R181, R24, UR23, -R35.reuse ;  /* 0x0000001718b57c23 */ /* 0x100fe20008010823 */
[--C-:B------:R-:W-:Y:S01]  /*7a40*/  FFMA.FTZ R177, R23, UR23, -R35.reuse ;  /* 0x0000001717b17c23 */ /* 0x100fe20008010823 */
[C---:B------:R-:W-:Y:S01]  /*7a50*/  FSETP.NEU.FTZ.AND P2, PT, R3.reuse, -INF , PT ;  /* 0xff8000000300780b */ /* 0x040fe20003f5d000 */
[----:B------:R-:W-:Y:S01]  /*7a60*/  FMUL.FTZ R192, R3, UR23 ;  /* 0x0000001703c07c20 */ /* 0x000fe20008410000 */
[----:B------:R-:W2:Y:S01]  /*7a70*/  LDSM.16.MT88.4 R104, [R232+0x16000] ;  /* 0x01600000e868783b */ /* 0x000ea20000004200 */
[--C-:B------:R-:W-:Y:S01]  /*7a80*/  FFMA.FTZ R176, R7, UR23, -R35.reuse ;  /* 0x0000001707b07c23 */ /* 0x100fe20008010823 */
[--C-:B------:R-:W-:Y:S01]  /*7a90*/  FFMA.FTZ R175, R6, UR23, -R35.reuse ;  /* 0x0000001706af7c23 */ /* 0x100fe20008010823 */
[--C-:B------:R-:W-:Y:S01]  /*7aa0*/  FFMA.FTZ R173, R5, UR23, -R35.reuse ;  /* 0x0000001705ad7c23 */ /* 0x100fe20008010823 */
[----:B------:R-:W-:Y:S01]  /*7ab0*/  FSEL R192, R192, RZ, P2 ;  /* 0x000000ffc0c07208 */ /* 0x000fe20001000000 */
[----:B------:R-:W2:Y:S01]  /*7ac0*/  LDSM.16.MT88.4 R112, [R230+0x16000] ;  /* 0x01600000e670783b */ /* 0x000ea20000004200 */
[----:B------:R-:W-:Y:S01]  /*7ad0*/  MUFU.EX2 R183, R183 ;  /* 0x000000b700b77308 */ /* 0x000fe20000000800 */
[--C-:B------:R-:W-:Y:S01]  /*7ae0*/  FFMA.FTZ R2, R12, UR23, -R35.reuse ;  /* 0x000000170c027c23 */ /* 0x100fe20008010823 */
[--C-:B------:R-:W-:Y:S01]  /*7af0*/  FFMA.FTZ R185, R185, UR23, -R35.reuse ;  /* 0x00000017b9b97c23 */ /* 0x100fe20008010823 */
[--C-:B------:R-:W-:Y:S01]  /*7b00*/  FFMA.FTZ R180, R20, UR23, -R192.reuse ;  /* 0x0000001714b47c23 */ /* 0x100fe200080108c0 */
        /* <DEDUP_REMOVED lines=23> */
[----:B------:R-:W3:Y:S01]  /*7c80*/  LDSM.16.MT88.4 R16, [R228+0x10800] ;  /* 0x01080000e410783b */ /* 0x000ee20000004200 */
        /* <DEDUP_REMOVED lines=11> */
[----:B------:R-:W-:Y:S01]  /*7d40*/  LDSM.16.MT88.4 R32, [R232+0x11800] ;  /* 0x01180000e820783b */ /* 0x000fe20000004200 */
[----:B------:R-:W5:Y:S01]  /*7d50*/  MUFU.EX2 R184, R184 ;  /* 0x000000b800b87308 */ /* 0x000f620000000800 */
[----:B----4-:R-:W-:Y:S01]  /*7d60*/  F2FP.F16.F32.PACK_AB R130, R177, R181 ;  /* 0x000000b5b182723e */ /* 0x010fe200000000ff */
[----:B------:R-:W-:Y:S01]  /*7d70*/  FADD.FTZ R182, R183, R182 ;  /* 0x000000b6b7b67221 */ /* 0x000fe20000010000 */
[----:B------:R-:W-:-:S03]  /*7d80*/  LEA R249, P2, R166, UR16, 0x1 ;  /* 0x00000010a6f97c11 */ /* 0x000fc6000f8408ff */
[----:B------:R-:W-:Y:S01]  /*7d90*/  FADD.FTZ R181, R181, R182 ;  /* 0x000000b6b5b57221 */ /* 0x000fe20000010000 */
[----:B------:R-:W-:Y:S01]  /*7da0*/  LEA.HI.X R248, R166, UR17, R165, 0x1, P2 ;  /* 0x00000011a6f87c11 */ /* 0x000fe200090f0ca5 */
[----:B------:R-:W4:Y:S02]  /*7db0*/  MUFU.EX2 R178, R178 ;  /* 0x000000b200b27308 */ /* 0x000f240000000800 */
[----:B------:R-:W-:-:S06]  /*7dc0*/  FADD.FTZ R181, R177, R181 ;  /* 0x000000b5b1b57221 */ /* 0x000fcc0000010000 */
[----:B------:R-:W1:Y:S01]  /*7dd0*/  MUFU.EX2 R179, R179 ;  /* 0x000000b300b37308 */ /* 0x000e620000000800 */
[----:B-----5:R-:W-:Y:S01]  /*7de0*/  F2FP.F16.F32.PACK_AB R129, R184, R180 ;  /* 0x000000b4b881723e */ /* 0x020fe200000000ff */
[----:B------:R-:W-:-:S06]  /*7df0*/  FADD.FTZ R180, R180, R184 ;  /* 0x000000b8b4b47221 */ /* 0x000fcc0000010000 */
[----:B------:R-:W5:Y:S01]  /*7e00*/  MUFU.EX2 R176, R176 ;  /* 0x000000b000b07308 */ /* 0x000f620000000800 */
[----:B----4-:R-:W-:-:S07]  /*7e10*/  FADD.FTZ R180, R178, R180 ;  /* 0x000000b4b2b47221 */ /* 0x010fce0000010000 */
[----:B------:R-:W-:Y:S01]  /*7e20*/  MUFU.EX2 R175, R175 ;  /* 0x000000af00af7308 */ /* 0x000fe20000000800 */
[C---:B-1----:R-:W-:Y:S01]  /*7e30*/  F2FP.F16.F32.PACK_AB R131, R179.reuse, R178 ;  /* 0x000000b2b383723e */ /* 0x042fe200000000ff */
[----:B------:R-:W-:-:S06]  /*7e40*/  FADD.FTZ R179, R179, R180 ;  /* 0x000000b4b3b37221 */ /* 0x000fcc0000010000 */
[----:B------:R-:W-:Y:S01]  /*7e50*/  HMMA.16816.F32 R36, R128, R40, RZ ;  /* 0x000000288024723c */ /* 0x000fe200000018ff */
[----:B------:R-:W-:Y:S01]  /*7e60*/  MUFU.EX2 R173, R173 ;  /* 0x000000ad00ad7308 */ /* 0x000fe20000000800 */
[----:B-----5:R-:W-:-:S04]  /*7e70*/  FADD.FTZ R181, R176, R181 ;  /* 0x000000b5b0b57221 */ /* 0x020fc80000010000 */
[C---:B------:R-:W-:Y:S03]  /*7e80*/  HMMA.16816.F32 R44, R128.reuse, R48, RZ ;  /* 0x00000030802c723c */ /* 0x040fe600000018ff */
[----:B------:R-:W-:Y:S03]  /*7e90*/  MUFU.EX2 R2, R2 ;  /* 0x0000000200027308 */ /* 0x000fe60000000800 */
[C---:B------:R-:W-:Y:S05]  /*7ea0*/  HMMA.16816.F32 R40, R128.reuse, R42, RZ ;  /* 0x0000002a8028723c */ /* 0x040fea00000018ff */
[----:B------:R-:W1:Y:S01]  /*7eb0*/  MUFU.EX2 R174, R174 ;  /* 0x000000ae00ae7308 */ /* 0x000e620000000800 */
[C---:B------:R-:W-:Y:S06]  /*7ec0*/  HMMA.16816.F32 R48, R128.reuse, R50, RZ ;  /* 0x000000328030723c */ /* 0x040fec00000018ff */
[C---:B------:R-:W-:Y:S01]  /*7ed0*/  HMMA.16816.F32 R160, R128.reuse, R156, RZ ;  /* 0x0000009c80a0723c */ /* 0x040fe200000018ff */
[----:B------:R-:W4:Y:S05]  /*7ee0*/  MUFU.EX2 R172, R172 ;  /* 0x000000ac00ac7308 */ /* 0x000f2a0000000800 */
[----:B------:R-:W-:Y:S03]  /*7ef0*/  HMMA.16816.F32 R152, R128, R148, RZ ;  /* 0x000000948098723c */ /* 0x000fe600000018ff */
[----:B------:R-:W-:Y:S01]  /*7f00*/  MUFU.EX2 R169, R169 ;  /* 0x000000a900a97308 */ /* 0x000fe20000000800 */
[----:B-1----:R-:W-:-:S02]  /*7f10*/  FADD.FTZ R179, R174, R179 ;  /* 0x000000b3aeb37221 */ /* 0x002fc40000010000 */
[C---:B------:R-:W-:Y:S05]  /*7f20*/  HMMA.16816.F32 R144, R128.reuse, R140, RZ ;  /* 0x0000008c8090723c */ /* 0x040fea00000018ff */
[----:B------:R-:W1:Y:S01]  /*7f30*/  MUFU.EX2 R0, R0 ;  /* 0x0000000000007308 */ /* 0x000e620000000800 */
[----:B------:R-:W-:Y:S01]  /*7f40*/  HMMA.16816.F32 R136, R128, R132, RZ ;  /* 0x000000848088723c */ /* 0x000fe200000018ff */
[----:B----4-:R-:W-:-:S05]  /*7f50*/  FADD.FTZ R179, R172, R179 ;  /* 0x000000b3acb37221 */ /* 0x010fca0000010000 */
        /* <DEDUP_REMOVED lines=10> */
[----:B------:R-:W4:Y:S03]  /*8000*/  MUFU.EX2 R190, R190 ;  /* 0x000000be00be7308 */ /* 0x000f260000000800 */
[C---:B--2---:R-:W-:Y:S05]  /*8010*/  HMMA.16816.F32 R100, R128.reuse, R104, RZ ;  /* 0x000000688064723c */ /* 0x044fea00000018ff */
[----:B------:R-:W2:Y:S01]  /*8020*/  MUFU.EX2 R193, R193 ;  /* 0x000000c100c17308 */ /* 0x000ea20000000800 */
        /* <DEDUP_REMOVED lines=27> */
[C---:B------:R-:W-:Y:S01]  /*81e0*/  F2FP.F16.F32.PACK_AB R4, R175.reuse, R176 ;  /* 0x000000b0af04723e */ /* 0x040fe200000000ff */
[----:B------:R-:W-:Y:S01]  /*81f0*/  FADD.FTZ R175, R175, R181 ;  /* 0x000000b5afaf7221 */ /* 0x000fe20000010000 */
[----:B------:R-:W-:-:S03]  /*8200*/  F2FP.F16.F32.PACK_AB R5, R172, R174 ;  /* 0x000000aeac05723e */ /* 0x000fc600000000ff */
[----:B------:R-:W-:Y:S01]  /*8210*/  FADD.FTZ R175, R173, R175 ;  /* 0x000000afadaf7221 */ /* 0x000fe20000010000 */
[----:B------:R-:W-:Y:S02]  /*8220*/  F2FP.F16.F32.PACK_AB R6, R2, R173 ;  /* 0x000000ad0206723e */ /* 0x000fe400000000ff */
[----:B-1----:R-:W-:Y:S01]  /*8230*/  F2FP.F16.F32.PACK_AB R7, R0, R169 ;  /* 0x000000a90007723e */ /* 0x002fe200000000ff */
[----:B------:R-:W-:Y:S01]  /*8240*/  FADD.FTZ R169, R169, R179 ;  /* 0x000000b3a9a97221 */ /* 0x000fe20000010000 */
[----:B------:R-:W-:-:S03]  /*8250*/  FADD.FTZ R175, R2, R175 ;  /* 0x000000af02af7221 */ /* 0x000fc60000010000 */
[----:B------:R-:W-:Y:S02]  /*8260*/  FADD.FTZ R169, R0, R169 ;  /* 0x000000a900a97221 */ /* 0x000fe40000010000 */
[----:B------:R-:W-:Y:S02]  /*8270*/  HMMA.16816.F32 R36, R4, R12, R36 ;  /* 0x0000000c0424723c */ /* 0x000fe40000001824 */
[----:B----4-:R-:W-:-:S04]  /*8280*/  FADD.FTZ R169, R190, R169 ;  /* 0x000000a9bea97221 */ /* 0x010fc80000010000 */
[C---:B------:R-:W-:Y:S01]  /*8290*/  HMMA.16816.F32 R40, R4.reuse, R14, R40 ;  /* 0x0000000e0428723c */ /* 0x040fe20000001828 */
[----:B------:R-:W1:Y:S05]  /*82a0*/  LDSM.16.MT88.4 R12, [R229+0x14800] ;  /* 0x01480000e50c783b */ /* 0x000e6a0000004200 */
[C---:B------:R-:W-:Y:S06]  /*82b0*/  HMMA.16816.F32 R44, R4.reuse, R8, R44 ;  /* 0x00000008042c723c */ /* 0x040fec000000182c */
[C---:B------:R-:W-:Y:S01]  /*82c0*/  HMMA.16816.F32 R48, R4.reuse, R10, R48 ;  /* 0x0000000a0430723c */ /* 0x040fe20000001830 */
[----:B------:R-:W4:Y:S05]  /*82d0*/  LDSM.16.MT88.4 R8, [R228+0x14800] ;  /* 0x01480000e408783b */ /* 0x000f2a0000004200 */
        /* <DEDUP_REMOVED lines=39> */
[C---:B---3--:R-:W-:Y:S06]  /*8550*/  HMMA.16816.F32 R108, R4.reuse, R16, R108 ;  /* 0x00000010046c723c */ /* 0x048fec000000186c */
[----:B------:R-:W-:Y:S01]  /*8560*/  HMMA.16816.F32 R112, R4, R18, R112 ;  /* 0x000000120470723c */ /* 0x000fe20000001870 */
[----:B------:R-:W3:Y:S06]  /*8570*/  LDSM.16.MT88.4 R16, [R229+0x11000] ;  /* 0x01100000e510783b */ /* 0x000eec0000004200 */
        /* <DEDUP_REMOVED lines=20> */
[----:B------:R-:W-:-:S04]  /*86c0*/  FADD.FTZ R193, R195, R193 ;  /* 0x000000c1c3c17221 */ /* 0x000fc80000010000 */
        /* <DEDUP_REMOVED lines=44> */
[----:B------:R-:W-:-:S02]  /*8990*/  F2FP.F16.F32.PACK_AB R4, R198, R199 ;  /* 0x000000c7c604723e */ /* 0x000fc400000000ff */
[----:B------:R-:W-:Y:S02]  /*89a0*/  F2FP.F16.F32.PACK_AB R5, R201, R200 ;  /* 0x000000c8c905723e */ /* 0x000fe400000000ff */
[C---:B------:R-:W-:Y:S01]  /*89b0*/  F2FP.F16.F32.PACK_AB R6, R251.reuse, R197 ;  /* 0x000000c5fb06723e */ /* 0x040fe200000000ff */
[----:B------:R-:W-:Y:S01]  /*89c0*/  FADD.FTZ R251, R251, R189 ;  /* 0x000000bdfbfb7221 */ /* 0x000fe20000010000 */
[C---:B------:R-:W-:Y:S01]  /*89d0*/  F2FP.F16.F32.PACK_AB R7, R250.reuse, R195 ;  /* 0x000000c3fa07723e */ /* 0x040fe200000000ff */
[----:B------:R-:W-:-:S06]  /*89e0*/  FADD.FTZ R250, R250, R193 ;  /* 0x000000c1fafa7221 */ /* 0x000fcc0000010000 */
        /* <DEDUP_REMOVED lines=37> */
[C---:B-1----:R-:W-:Y:S06]  /*8c40*/  HMMA.16816.F32 R116, R4.reuse, R12, R116 ;  /* 0x0000000c0474723c */ /* 0x042fec0000001874 */
[C---:B------:R-:W-:Y:S06]  /*8c50*/  HMMA.16816.F32 R120, R4.reuse, R14, R120 ;  /* 0x0000000e0478723c */ /* 0x040fec0000001878 */
[C---:B----4-:R-:W-:Y:S06]  /*8c60*/  HMMA.16816.F32 R124, R4.reuse, R8, R124 ;  /* 0x00000008047c723c */ /* 0x050fec000000187c */
        /* <DEDUP_REMOVED lines=58> */
[----:B------:R-:W-:Y:S01]  /*9010*/  IMAD.U32 R6, RZ, RZ, UR20 ;  /* 0x00000014ff067e24 */ /* 0x000fe2000f8e00ff */
[----:B------:R-:W-:Y:S01]  /*9020*/  MOV R7, UR21 ;  /* 0x0000001500077c02 */ /* 0x000fe20008000f00 */
[----:B------:R-:W-:Y:S01]  /*9030*/  IMAD.U32 R4, RZ, RZ, UR32 ;  /* 0x00000020ff047e24 */ /* 0x000fe2000f8e00ff */
[----:B------:R-:W-:Y:S01]  /*9040*/  UIADD3 UR4, UR37, -UR4, URZ ;  /* 0x8000000425047290 */ /* 0x000fe2000fffe03f */
[----:B------:R-:W-:Y:S01]  /*9050*/  IMAD.U32 R5, RZ, RZ, UR33 ;  /* 0x00000021ff057e24 */ /* 0x000fe2000f8e00ff */
[----:B------:R-:W-:Y:S01]  /*9060*/  ULDC.64 UR20, c[0x0][0x238] ;  /* 0x00008e0000147ab9 */ /* 0x000fe20000000a00 */
[----:B------:R1:W2:Y:S04]  /*9070*/  LDG.E R2, desc[UR24][R6.64] ;  /* 0x0000001806027981 */ /* 0x0002a8000c1e1900 */
        /* <DEDUP_REMOVED lines=17> */
.L_x_2569:
[----:B------:R-:W-:-:S04]  /*9190*/  ULEA UR4, -UR8, URZ, 0x6 ;  /* 0x0000003f08047291 */ /* 0x000fc8000f8e313f */
[----:B------:R-:W-:Y:S02]  /*91a0*/  USHF.R.S32.HI UR9, URZ, 0x1f, UR4 ;  /* 0x0000001f3f097899 */ /* 0x000fe40008011404 */
[----:B------:R-:W-:-:S04]  /*91b0*/  MOV R6, UR4 ;  /* 0x0000000400067c02 */ /* 0x000fc80008000f00 */
[----:B------:R-:W-:-:S07]  /*91c0*/  MOV R5, UR9 ;  /* 0x0000000900057c02 */ /* 0x000fce0008000f00 */
.L_x_2570:
        /* <DEDUP_REMOVED lines=10> */
[C---:B------:R-:W-:Y:S01]  /*9270*/  @!P5 IMAD.X R0, R5.reuse, 0x1, R168, P1 ;  /* 0x000000010500d824 */ /* 0x040fe200008e06a8 */
        /* <DEDUP_REMOVED lines=13> */
[C---:B------:R-:W-:Y:S01]  /*9350*/  @!P3 IMAD.X R0, R5.reuse, 0x1, R168, P1 ;  /* 0x000000010500b824 */ /* 0x040fe200008e06a8 */
[C---:B------:R-:W-:Y:S01]  /*9360*/  @!P3 LEA R12, P1, R2.reuse, UR26, 0x1 ;  /* 0x0000001a020cbc11 */ /* 0x040fe2000f8208ff */
        /* <DEDUP_REMOVED lines=8> */
[C---:B------:R-:W-:Y:S01]  /*93f0*/  @!P6 LEA R22, P2, R6.reuse, R188, 0x1 ;  /* 0x000000bc0616e211 */ /* 0x040fe200078408ff */
        /* <DEDUP_REMOVED lines=12> */
[----:B------:R1:W-:Y:S01]  /*94c0*/  @!P3 LDGSTS.E.BYPASS.LTC128B.128 [R242+0x16000], desc[UR24][R12.64+0x180] ;  /* 0x160001800cf2bfae */ /* 0x0003e2000b901d58 */
[----:B------:R-:W-:-:S02]  /*94d0*/  @!P5 LEA.HI.X R21, R2, UR27, R0, 0x1, P2 ;  /* 0x0000001b0215dc11 */ /* 0x000fc400090f0c00 */
[----:B------:R-:W-:Y:S01]  /*94e0*/  @!P4 LEA R10, P2, R4, UR26, 0x1 ;  /* 0x0000001a040acc11 */ /* 0x000fe2000f8408ff */
[C---:B------:R-:W-:Y:S01]  /*94f0*/  @!P4 IMAD.X R0, R5.reuse, 0x1, R168, P1 ;  /* 0x000000010500c824 */ /* 0x040fe200008e06a8 */
        /* <DEDUP_REMOVED lines=19> */
[C---:B------:R-:W-:Y:S01]  /*9630*/  @!P5 IMAD.X R0, R5.reuse, 0x1, R168, P1 ;  /* 0x000000010500d824 */ /* 0x040fe200008e06a8 */
[----:B------:R-:W-:Y:S01]  /*9640*/  @!P6 LEA.HI.X R19, R6, R167, R5, 0x1, P2 ;  /* 0x000000a70613e211 */ /* 0x000fe200010f0c05 */
[----:B------:R-:W-:Y:S01]  /*9650*/  @P4 STS.128 [R242+0x14800], RZ ;  /* 0x014800fff2004388 */ /* 0x000fe20000000c00 */
[----:B------:R-:W-:Y:S02]  /*9660*/  @!P5 LEA R16, P2, R2, UR26, 0x1 ;  /* 0x0000001a0210dc11 */ /* 0x000fe4000f8408ff */
[-C--:B------:R-:W-:Y:S01]  /*9670*/  @!P4 IADD3 R4, P1, R6, R170.reuse, RZ ;  /* 0x000000aa0604c210 */ /* 0x080fe20007f3e0ff */
[----:B------:R-:W-:Y:S01]  /*9680*/  @!PT LDS RZ, [RZ] ;  /* 0x00000000fffff984 */ /* 0x000fe20000000800 */
[----:B------:R-:W-:Y:S01]  /*9690*/  @!PT LDS RZ, [RZ] ;  /* 0x00000000fffff984 */ /* 0x000fe20000000800 */
[----:B------:R-:W-:Y:S01]  /*96a0*/  @!PT LDS RZ, [RZ] ;  /* 0x00000000fffff984 */ /* 0x000fe20000000800 */
[----:B------:R-:W-:Y:S01]  /*96b0*/  @!P4 LDGSTS.E.BYPASS.LTC128B.128 [R242+0x14800], desc[UR24][R10.64+0x100] ;  /* 0x148001000af2cfae */ /* 0x000fe2000b901d58 */
[----:B------:R-:W-:Y:S02]  /*96c0*/  @!P5 LEA.HI.X R17, R2, UR27, R0, 0x1, P2 ;  /* 0x0000001b0211dc11 */ /* 0x000fe400090f0c00 */
[----:B------:R-:W-:Y:S01]  /*96d0*/  @!P4 LEA R26, P2, R4, UR26, 0x1 ;  /* 0x0000001a041acc11 */ /* 0x000fe2000f8408ff */
[C---:B------:R-:W-:Y:S01]  /*96e0*/  @!P4 IMAD.X R2, R5.reuse, 0x1, R168, P1 ;  /* 0x000000010502c824 */ /* 0x040fe200008e06a8 */
[----:B------:R-:W-:Y:S01]  /*96f0*/  @!P3 IADD3 R0, P1, R6, R170, RZ ;  /* 0x000000aa0600b210 */ /* 0x000fe20007f3e0ff */
[----:B------:R-:W-:Y:S03]  /*9700*/  @P3 STS.128 [R242+0x16800], RZ ;  /* 0x016800fff2003388 */ /* 0x000fe60000000c00 */
[----:B------:R-:W-:Y:S01]  /*9710*/  @!P4 LEA.HI.X R27, R4, UR27, R2, 0x1, P2 ;  /* 0x0000001b041bcc11 */ /* 0x000fe200090f0c02 */
[----:B------:R-:W-:Y:S01]  /*9720*/  @!P3 IMAD.X R2, R5, 0x1, R168, P1 ;  /* 0x000000010502b824 */ /* 0x000fe200008e06a8 */
[----:B------:R-:W-:Y:S01]  /*9730*/  IADD3 R6, P2, R6, UR30, RZ ;  /* 0x0000001e06067c10 */ /* 0x000fe2000ff5e0ff */
[----:B------:R-:W-:Y:S01]  /*9740*/  @!PT LDS RZ, [RZ] ;  /* 0x00000000fffff984 */ /* 0x000fe20000000800 */
[----:B------:R-:W-:Y:S01]  /*9750*/  @!PT LDS RZ, [RZ] ;  /* 0x00000000fffff984 */ /* 0x000fe20000000800 */
[----:B------:R-:W-:Y:S01]  /*9760*/  @!PT LDS RZ, [RZ] ;  /* 0x00000000fffff984 */ /* 0x000fe20000000800 */
[----:B------:R-:W-:Y:S01]  /*9770*/  @!P3 LDGSTS.E.BYPASS.LTC128B.128 [R242+0x16800], desc[UR24][R8.64+0x180] ;  /* 0x1680018008f2bfae */ /* 0x000fe2000b901d58 */
[----:B------:R-:W-:-:S02]  /*9780*/  @!P3 LEA R28, P1, R0, UR26, 0x1 ;  /* 0x0000001a001cbc11 */ /* 0x000fc4000f8208ff */
[----:B------:R-:W-:Y:S01]  /*9790*/  IADD3.X R5, R5, UR22, RZ, P2, !PT ;  /* 0x0000001605057c10 */ /* 0x000fe200097fe4ff */
[----:B------:R-:W-:Y:S01]  /*97a0*/  @P6 STS.128 [R242+0x11000], RZ ;  /* 0x011000fff2006388 */ /* 0x000fe20000000c00 */
[----:B------:R-:W-:Y:S02]  /*97b0*/  @!P6 LEA R30, P2, R6, R188, 0x1 ;  /* 0x000000bc061ee211 */ /* 0x000fe400078408ff */
[----:B------:R-:W-:Y:S01]  /*97c0*/  @!P3 LEA.HI.X R29, R0, UR27, R2, 0x1, P1 ;  /* 0x0000001b001dbc11 */ /* 0x000fe200088f0c02 */
[----:B------:R-:W-:Y:S01]  /*97d0*/  @!PT LDS RZ, [RZ] ;  /* 0x00000000fffff984 */ /* 0x000fe20000000800 */
[----:B------:R-:W-:Y:S01]  /*97e0*/  @!PT LDS RZ, [RZ] ;  /* 0x00000000fffff984 */ /* 0x000fe20000000800 */
[----:B------:R-:W-:Y:S01]  /*97f0*/  @!PT LDS RZ, [RZ] ;  /* 0x00000000fffff984 */ /* 0x000fe20000000800 */
[----:B------:R-:W-:Y:S01]  /*9800*/  @!P6 LDGSTS.E.BYPASS.LTC128B.128 [R242+0x11000], desc[UR24][R18.64] ;  /* 0x1100000012f2efae */ /* 0x000fe2000b901d58 */
[C---:B------:R-:W-:Y:S02]  /*9810*/  @!P6 LEA.HI.X R31, R6.reuse, R167, R5, 0x1, P2 ;  /* 0x000000a7061fe211 */ /* 0x040fe400010f0c05 */
[CC--:B------:R-:W-:Y:S01]  /*9820*/  @!P5 IADD3 R0, P1, R6.reuse, R170.reuse, RZ ;  /* 0x000000aa0600d210 */ /* 0x0c0fe20007f3e0ff */
[----:B------:R-:W-:Y:S01]  /*9830*/  @P5 STS.128 [R242+0x13000], RZ ;  /* 0x013000fff2005388 */ /* 0x000fe20000000c00 */
[----:B------:R-:W-:-:S03]  /*9840*/  @!P4 IADD3 R2, P2, R6, R170, RZ ;  /* 0x000000aa0602c210 */ /* 0x000fc60007f5e0ff */
[C-C-:B------:R-:W-:Y:S01]  /*9850*/  @!P5 IMAD.X R4, R5.reuse, 0x1, R168.reuse, P1 ;  /* 0x000000010504d824 */ /* 0x140fe200008e06a8 */
[----:B------:R-:W-:Y:S01]  /*9860*/  @!P3 IADD3 R6, P1, R6, R170, RZ ;  /* 0x000000aa0606b210 */ /* 0x000fe20007f3e0ff */
[C-C-:B------:R-:W-:Y:S01]  /*9870*/  @!P4 IMAD.X R7, R5.reuse, 0x1, R168.reuse, P2 ;  /* 0x000000010507c824 */ /* 0x140fe200010e06a8 */
[C---:B------:R-:W-:Y:S01]  /*9880*/  @!P5 LEA R32, P2, R0.reuse, UR26, 0x1 ;  /* 0x0000001a0020dc11 */ /* 0x040fe2000f8408ff */
[----:B------:R-:W-:Y:S01]  /*9890*/  @!PT LDS RZ, [RZ] ;  /* 0x00000000fffff984 */ /* 0x000fe20000000800 */
[----:B------:R-:W-:Y:S01]  /*98a0*/  @!PT LDS RZ, [RZ] ;  /* 0x00000000fffff984 */ /* 0x000fe20000000800 */
[----:B------:R-:W-:Y:S01]  /*98b0*/  @!PT LDS RZ, [RZ] ;  /* 0x00000000fffff984 */ /* 0x000fe20000000800 */
[----:B------:R-:W-:Y:S02]  /*98c0*/  @!P5 LDGSTS.E.BYPASS.LTC128B.128 [R242+0x13000], desc[UR24][R16.64+0x80] ;  /* 0x1300008010f2dfae */ /* 0x000fe4000b901d58 */
[----:B------:R-:W-:Y:S01]  /*98d0*/  @!P3 IMAD.X R5, R5, 0x1, R168, P1 ;  /* 0x000000010505b824 */ /* 0x000fe200008e06a8 */
[----:B------:R-:W-:Y:S01]  /*98e0*/  @!P5 LEA.HI.X R33, R0, UR27, R4, 0x1, P2 ;  /* 0x0000001b0021dc11 */ /* 0x000fe200090f0c04 */
[----:B------:R-:W-:Y:S01]  /*98f0*/  @P4 STS.128 [R242+0x15000], RZ ;  /* 0x015000fff2004388 */ /* 0x000fe20000000c00 */
[----:B------:R-:W-:Y:S02]  /*9900*/  @!P4 LEA R34, P2, R2, UR26, 0x1 ;  /* 0x0000001a0222cc11 */ /* 0x000fe4000f8408ff */
[----:B------:R-:W-:Y:S01]  /*9910*/  @!P3 LEA R4, P1, R6, UR26, 0x1 ;  /* 0x0000001a0604bc11 */ /* 0x000fe2000f8208ff */
[----:B------:R-:W-:Y:S01]  /*9920*/  @!PT LDS RZ, [RZ] ;  /* 0x00000000fffff984 */ /* 0x000fe20000000800 */
[----:B------:R-:W-:Y:S01]  /*9930*/  @!PT LDS RZ, [RZ] ;  /* 0x00000000fffff984 */ /* 0x000fe20000000800 */
[----:B------:R-:W-:Y:S01]  /*9940*/  @!PT LDS RZ, [RZ] ;  /* 0x00000000fffff984 */ /* 0x000fe20000000800 */
[----:B------:R-:W-:Y:S01]  /*9950*/  @!P4 LDGSTS.E.BYPASS.LTC128B.128 [R242+0x15000], desc[UR24][R26.64+0x100] ;  /* 0x150001001af2cfae */ /* 0x000fe2000b901d58 */
[----:B------:R-:W-:-:S02]  /*9960*/  @!P4 LEA.HI.X R35, R2, UR27, R7, 0x1, P2 ;  /* 0x0000001b0223cc11 */ /* 0x000fc400090f0c07 */
[----:B------:R-:W-:Y:S01]  /*9970*/  @!P3 LEA.HI.X R5, R6, UR27, R5, 0x1, P1 ;  /* 0x0000001b0605bc11 */ /* 0x000fe200088f0c05 */
        /* <DEDUP_REMOVED lines=28> */
[----:B------:R-:W4:Y:S04]  /*9b40*/  LDSM.16.M88.4 R184, [R237+0x9000] ;  /* 0x00900000edb8783b */ /* 0x000f280000000200 */
[----:B------:R-:W5:Y:S04]  /*9b50*/  LDSM.16.M88.4 R192, [R237+0x9800] ;  /* 0x00980000edc0783b */ /* 0x000f680000000200 */
[----:B------:R-:W-:Y:S04]  /*9b60*/  LDSM.16.M88.4 R8, [R236] ;  /* 0x00000000ec08783b */ /* 0x000fe80000000200 */
[----:B------:R-:W5:Y:S04]  /*9b70*/  LDSM.16.M88.4 R172, [R235] ;  /* 0x00000000ebac783b */ /* 0x000f680000000200 */
[----:B------:R-:W5:Y:S04]  /*9b80*/  LDSM.16.M88.4 R24, [R227] ;  /* 0x00000000e318783b */ /* 0x000f680000000200 */
[----:B------:R-:W5:Y:S04]  /*9b90*/  LDSM.16.M88.4 R168, [R226] ;  /* 0x00000000e2a8783b */ /* 0x000f680000000200 */
[----:B------:R-:W5:Y:S04]  /*9ba0*/  LDSM.16.M88.4 R20, [R225] ;  /* 0x00000000e114783b */ /* 0x000f680000000200 */
[----:B---3--:R-:W-:Y:S01]  /*9bb0*/  LDSM.16.M88.4 R4, [R234] ;  /* 0x00000000ea04783b */ /* 0x008fe20000000200 */
[C---:B-1----:R-:W-:Y:S03]  /*9bc0*/  HMMA.16816.F32 R16, R176.reuse, R12, RZ ;  /* 0x0000000cb010723c */ /* 0x042fe600000018ff */
[----:B------:R-:W1:Y:S04]  /*9bd0*/  LDSM.16.M88.4 R196, [R231+0x8000] ;  /* 0x00800000e7c4783b */ /* 0x000e680000000200 */
[----:B------:R-:W-:Y:S01]  /*9be0*/  LDSM.16.M88.4 R200, [R213] ;  /* 0x00000000d5c8783b */ /* 0x000fe20000000200 */
[C---:B------:R-:W-:Y:S03]  /*9bf0*/  HMMA.16816.F32 R12, R176.reuse, R14, RZ ;  /* 0x0000000eb00c723c */ /* 0x040fe600000018ff */
[----:B------:R-:W0:Y:S03]  /*9c00*/  LDGDEPBAR ;  /* 0x00000000000079af */ /* 0x000e260000000000 */
[C---:B--2---:R-:W-:Y:S06]  /*9c10*/  HMMA.16816.F32 R32, R176.reuse, R28, RZ ;  /* 0x0000001cb020723c */ /* 0x044fec00000018ff */
[C---:B------:R-:W-:Y:S06]  /*9c20*/  HMMA.16816.F32 R28, R176.reuse, R30, RZ ;  /* 0x0000001eb01c723c */ /* 0x040fec00000018ff */
[C---:B----4-:R-:W-:Y:S06]  /*9c30*/  HMMA.16816.F32 R188, R176.reuse, R184, RZ ;  /* 0x000000b8b0bc723c */ /* 0x050fec00000018ff */
[C---:B------:R-:W-:Y:S06]  /*9c40*/  HMMA.16816.F32 R184, R176.reuse, R186, RZ ;  /* 0x000000bab0b8723c */ /* 0x040fec00000018ff */
[C---:B-----5:R-:W-:Y:S06]  /*9c50*/  HMMA.16816.F32 R180, R176.reuse, R192, RZ ;  /* 0x000000c0b0b4723c */ /* 0x060fec00000018ff */
[----:B------:R-:W-:Y:S01]  /*9c60*/  HMMA.16816.F32 R176, R176, R194, RZ ;  /* 0x000000c2b0b0723c */ /* 0x000fe200000018ff */
[----:B------:R-:W2:Y:S05]  /*9c70*/  LDSM.16.M88.4 R192, [R231+0x8800] ;  /* 0x00880000e7c0783b */ /* 0x000eaa0000000200 */
        /* <DEDUP_REMOVED lines=24> */
[----:B------:R-:W-:Y:S04]  /*9e00*/  LDSM.16.M88.4 R4, [R238+0x2000] ;  /* 0x00200000ee04783b */ /* 0x000fe80000000200 */
[----:B------:R-:W3:Y:S01]  /*9e10*/  LDSM.16.M88.4 R24, [R237+0xa000] ;  /* 0x00a00000ed18783b */ /* 0x000ee20000000200 */
[C---:B-----5:R-:W-:Y:S06]  /*9e20*/  HMMA.16816.F32 R16, R168.reuse, R20, R16 ;  /* 0x00000014a810723c */ /* 0x060fec0000001810 */
[C---:B------:R-:W-:Y:S01]  /*9e30*/  HMMA.16816.F32 R12, R168.reuse, R22, R12 ;  /* 0x00000016a80c723c */ /* 0x040fe2000000180c */
[----:B------:R-:W4:Y:S05]  /*9e40*/  LDSM.16.M88.4 R20, [R237+0xb000] ;  /* 0x00b00000ed14783b */ /* 0x000f2a0000000200 */
[C---:B------:R-:W-:Y:S06]  /*9e50*/  HMMA.16816.F32 R32, R168.reuse, R8, R32 ;  /* 0x00000008a820723c */ /* 0x040fec0000001820 */
[C---:B------:R-:W-:Y:S01]  /*9e60*/  HMMA.16816.F32 R28, R168.reuse, R10, R28 ;  /* 0x0000000aa81c723c */ /* 0x040fe2000000181c */
[----:B------:R-:W5:Y:S05]  /*9e70*/  LDSM.16.M88.4 R8, [R237+0xb800] ;  /* 0x00b80000ed08783b */ /* 0x000f6a0000000200 */
[C---:B-1----:R-:W-:Y:S06]  /*9e80*/  HMMA.16816.F32 R188, R168.reuse, R196, R188 ;  /* 0x000000c4a8bc723c */ /* 0x042fec00000018bc */
[C---:B------:R-:W-:Y:S01]  /*9e90*/  HMMA.16816.F32 R184, R168.reuse, R198, R184 ;  /* 0x000000c6a8b8723c */ /* 0x040fe200000018b8 */
[----:B------:R-:W-:Y:S05]  /*9ea0*/  LDSM.16.M88.4 R196, [R221] ;  /* 0x00000000ddc4783b */ /* 0x000fea0000000200 */
[C---:B--2---:R-:W-:Y:S06]  /*9eb0*/  HMMA.16816.F32 R180, R168.reuse, R172, R180 ;  /* 0x000000aca8b4723c */ /* 0x044fec00000018b4 */
[----:B------:R-:W-:Y:S01]  /*9ec0*/  HMMA.16816.F32 R176, R168, R174, R176 ;  /* 0x000000aea8b0723c */ /* 0x000fe200000018b0 */
[----:B------:R-:W-:Y:S04]  /*9ed0*/  LDSM.16.M88.4 R172, [R236+0x2000] ;  /* 0x00200000ecac783b */ /* 0x000fe80000000200 */
[----:B------:R-:W1:Y:S01]  /*9ee0*/  LDSM.16.M88.4 R168, [R223] ;  /* 0x00000000dfa8783b */ /* 0x000e620000000200 */
[C---:B---3--:R-:W-:Y:S06]  /*9ef0*/  HMMA.16816.F32 R16, R4.reuse, R24, R16 ;  /* 0x000000180410723c */ /* 0x048fec0000001810 */
[C---:B------:R-:W-:Y:S01]  /*9f00*/  HMMA.16816.F32 R12, R4.reuse, R26, R12 ;  /* 0x0000001a040c723c */ /* 0x040fe2000000180c */
[----:B------:R-:W2:Y:S05]  /*9f10*/  LDSM.16.M88.4 R24, [R222] ;  /* 0x00000000de18783b */ /* 0x000eaa0000000200 */
[C---:B------:R-:W-:Y:S06]  /*9f20*/  HMMA.16816.F32 R32, R4.reuse, R192, R32 ;  /* 0x000000c00420723c */ /* 0x040fec0000001820 */
[C---:B------:R-:W-:Y:S01]  /*9f30*/  HMMA.16816.F32 R28, R4.reuse, R194, R28 ;  /* 0x000000c2041c723c */ /* 0x040fe2000000181c */
[----:B------:R-:W3:Y:S05]  /*9f40*/  LDSM.16.M88.4 R192, [R220] ;  /* 0x00000000dcc0783b */ /* 0x000eea0000000200 */
[C---:B----4-:R-:W-:Y:S06]  /*9f50*/  HMMA.16816.F32 R188, R4.reuse, R20, R188 ;  /* 0x0000001404bc723c */ /* 0x050fec00000018bc */
[C---:B------:R-:W-:Y:S01]  /*9f60*/  HMMA.16816.F32 R184, R4.reuse, R22, R184 ;  /* 0x0000001604b8723c */ /* 0x040fe200000018b8 */
[----:B------:R-:W-:Y:S05]  /*9f70*/  LDSM.16.M88.4 R20, [R231+0xa800] ;  /* 0x00a80000e714783b */ /* 0x000fea0000000200 */
[C---:B-----5:R-:W-:Y:S06]  /*9f80*/  HMMA.16816.F32 R180, R4.reuse, R8, R180 ;  /* 0x0000000804b4723c */ /* 0x060fec00000018b4 */
[----:B------:R-:W-:Y:S01]  /*9f90*/  HMMA.16816.F32 R176, R4, R10, R176 ;  /* 0x0000000a04b0723c */ /* 0x000fe200000018b0 */
[----:B------:R-:W-:Y:S04]  /*9fa0*/  LDSM.16.M88.4 R8, [R234+0x2000] ;  /* 0x00200000ea08783b */ /* 0x000fe80000000200 */
[----:B------:R-:W4:Y:S01]  /*9fb0*/  LDSM.16.M88.4 R4, [R231+0xa000] ;  /* 0x00a00000e704783b */ /* 0x000f220000000200 */
        /* <DEDUP_REMOVED lines=12> */
[----:B------:R-:W-:Y:S01]  /*a080*/  LDSM.16.M88.4 R172, [R224+0x3000] ;  /* 0x00300000e0ac783b */ /* 0x000fe20000000200 */
[C---:B----4-:R-:W-:Y:S06]  /*a090*/  HMMA.16816.F32 R16, R8.reuse, R4, R16 ;  /* 0x000000040810723c */ /* 0x050fec0000001810 */
[C---:B------:R-:W-:Y:S01]  /*a0a0*/  HMMA.16816.F32 R12, R8.reuse, R6, R12 ;  /* 0x00000006080c723c */ /* 0x040fe2000000180c */
[----:B------:R-:W3:Y:S05]  /*a0b0*/  LDSM.16.M88.4 R4, [R233+0x2000] ;  /* 0x00200000e904783b */ /* 0x000eea0000000200 */
[C---:B------:R-:W-:Y:S06]  /*a0c0*/  HMMA.16816.F32 R32, R8.reuse, R20, R32 ;  /* 0x000000140820723c */ /* 0x040fec0000001820 */
[C---:B------:R-:W-:Y:S01]  /*a0d0*/  HMMA.16816.F32 R28, R8.reuse, R22, R28 ;  /* 0x00000016081c723c */ /* 0x040fe2000000181c */
[----:B------:R-:W4:Y:S05]  /*a0e0*/  LDSM.16.M88.4 R20, [R224+0x3800] ;  /* 0x00380000e014783b */ /* 0x000f2a0000000200 */
[C---:B-1----:R-:W-:Y:S06]  /*a0f0*/  HMMA.16816.F32 R188, R8.reuse, R168, R188 ;  /* 0x000000a808bc723c */ /* 0x042fec00000018bc */
        /* <DEDUP_REMOVED lines=14> */
[----:B------:R-:W5:Y:S05]  /*a1e0*/  LDSM.16.M88.4 R172, [R237+0xd800] ;  /* 0x00d80000edac783b */ /* 0x000f6a0000000200 */
[C---:B----4-:R-:W-:Y:S06]  /*a1f0*/  HMMA.16816.F32 R180, R4.reuse, R20, R180 ;  /* 0x0000001404b4723c */ /* 0x050fec00000018b4 */
[----:B------:R-:W-:Y:S01]  /*a200*/  HMMA.16816.F32 R176, R4, R22, R176 ;  /* 0x0000001604b0723c */ /* 0x000fe200000018b0 */
[----:B------:R-:W-:Y:S04]  /*a210*/  LDSM.16.M88.4 R4, [R236+0x4000] ;  /* 0x00400000ec04783b */ /* 0x000fe80000000200 */
[----:B------:R-:W4:Y:S01]  /*a220*/  LDSM.16.M88.4 R20, [R219] ;  /* 0x00000000db14783b */ /* 0x000f220000000200 */
        /* <DEDUP_REMOVED lines=12> */
[----:B------:R-:W5:Y:S01]  /*a2f0*/  LDSM.16.M88.4 R24, [R231+0xc800] ;  /* 0x00c80000e718783b */ /* 0x000f620000000200 */
        /* <DEDUP_REMOVED lines=15> */
[----:B------:R-:W-:Y:S05]  /*a3f0*/  LDSM.16.M88.4 R196, [R238+0x6000] ;  /* 0x00600000eec4783b */ /* 0x000fea0000000200 */
[C---:B-----5:R-:W-:Y:S06]  /*a400*/  HMMA.16816.F32 R32, R172.reuse, R24, R32 ;  /* 0x00000018ac20723c */ /* 0x060fec0000001820 */
[C---:B------:R-:W-:Y:S01]  /*a410*/  HMMA.16816.F32 R28, R172.reuse, R26, R28 ;  /* 0x0000001aac1c723c */ /* 0x040fe2000000181c */
[----:B------:R-:W-:Y:S05]  /*a420*/  LDSM.16.M88.4 R24, [R224+0x5000] ;  /* 0x00500000e018783b */ /* 0x000fea0000000200 */
[C---:B----4-:R-:W-:Y:S06]  /*a430*/  HMMA.16816.F32 R188, R172.reuse, R20, R188 ;  /* 0x00000014acbc723c */ /* 0x050fec00000018bc */
[----:B------:R-:W-:Y:S01]  /*a440*/  HMMA.16816.F32 R184, R172, R22, R184 ;  /* 0x00000016acb8723c */ /* 0x000fe200000018b8 */
[----:B------:R-:W3:Y:S05]  /*a450*/  LDSM.16.M88.4 R20, [R237+0xe000] ;  /* 0x00e00000ed14783b */ /* 0x000eea0000000200 */
[C---:B-1----:R-:W-:Y:S06]  /*a460*/  HMMA.16816.F32 R16, R168.reuse, R8, R16 ;  /* 0x00000008a810723c */ /* 0x042fec0000001810 */
[----:B------:R-:W-:Y:S01]  /*a470*/  HMMA.16816.F32 R12, R168, R10, R12 ;  /* 0x0000000aa80c723c */ /* 0x000fe2000000180c */
[----:B------:R-:W-:Y:S05]  /*a480*/  LDSM.16.M88.4 R8, [R237+0xe800] ;  /* 0x00e80000ed08783b */ /* 0x000fea0000000200 */
[C---:B------:R-:W-:Y:S06]  /*a490*/  HMMA.16816.F32 R180, R172.reuse, R192, R180 ;  /* 0x000000c0acb4723c */ /* 0x040fec00000018b4 */
[----:B------:R-:W-:Y:S01]  /*a4a0*/  HMMA.16816.F32 R176, R172, R194, R176 ;  /* 0x000000c2acb0723c */ /* 0x000fe200000018b0 */
[----:B------:R-:W1:Y:S04]  /*a4b0*/  LDSM.16.M88.4 R192, [R224+0x5800] ;  /* 0x00580000e0c0783b */ /* 0x000e680000000200 */
[----:B------:R-:W-:Y:S01]  /*a4c0*/  LDSM.16.M88.4 R172, [R236+0x6000] ;  /* 0x00600000ecac783b */ /* 0x000fe20000000200 */
[C---:B--2---:R-:W-:Y:S06]  /*a4d0*/  HMMA.16816.F32 R32, R168.reuse, R4, R32 ;  /* 0x00000004a820723c */ /* 0x044fec0000001820 */
[----:B------:R-:W-:Y:S01]  /*a4e0*/  HMMA.16816.F32 R28, R168, R6, R28 ;  /* 0x00000006a81c723c */ /* 0x000fe2000000181c */
[----:B------:R-:W2:Y:S05]  /*a4f0*/  LDSM.16.M88.4 R4, [R215] ;  /* 0x00000000d704783b */ /* 0x000eaa0000000200 */
[C---:B---3--:R-:W-:Y:S06]  /*a500*/  HMMA.16816.F32 R16, R196.reuse, R20, R16 ;  /* 0x00000014c410723c */ /* 0x048fec0000001810 */
[----:B------:R-:W-:Y:S01]  /*a510*/  HMMA.16816.F32 R12, R196, R22, R12 ;  /* 0x00000016c40c723c */ /* 0x000fe2000000180c */
[----:B------:R-:W-:Y:S05]  /*a520*/  LDSM.16.M88.4 R20, [R231+0xe000] ;  /* 0x00e00000e714783b */ /* 0x000fea0000000200 */
[C---:B------:R-:W-:Y:S06]  /*a530*/  HMMA.16816.F32 R188, R168.reuse, R24, R188 ;  /* 0x00000018a8bc723c */ /* 0x040fec00000018bc */
[C---:B------:R-:W-:Y:S01]  /*a540*/  HMMA.16816.F32 R184, R168.reuse, R26, R184 ;  /* 0x0000001aa8b8723c */ /* 0x040fe200000018b8 */
[----:B------:R-:W3:Y:S05]  /*a550*/  LDSM.16.M88.4 R24, [R234+0x6000] ;  /* 0x00600000ea18783b */ /* 0x000eea0000000200 */
[C---:B-1----:R-:W-:Y:S06]  /*a560*/  HMMA.16816.F32 R180, R168.reuse, R192, R180 ;  /* 0x000000c0a8b4723c */ /* 0x042fec00000018b4 */
[----:B------:R-:W-:Y:S01]  /*a570*/  HMMA.16816.F32 R176, R168, R194, R176 ;  /* 0x000000c2a8b0723c */ /* 0x000fe200000018b0 */
[----:B------:R-:W1:Y:S04]  /*a580*/  LDSM.16.M88.4 R168, [R214] ;  /* 0x00000000d6a8783b */ /* 0x000e680000000200 */
[----:B------:R-:W4:Y:S01]  /*a590*/  LDSM.16.M88.4 R192, [R237+0xf000] ;  /* 0x00f00000edc0783b */ /* 0x000f220000000200 */
[C---:B--2---:R-:W-:Y:S06]  /*a5a0*/  HMMA.16816.F32 R16, R172.reuse, R4, R16 ;  /* 0x00000004ac10723c */ /* 0x044fec0000001810 */
[----:B------:R-:W-:Y:S01]  /*a5b0*/  HMMA.16816.F32 R12, R172, R6, R12 ;  /* 0x00000006ac0c723c */ /* 0x000fe2000000180c */
[----:B------:R-:W-:Y:S05]  /*a5c0*/  LDSM.16.M88.4 R4, [R224+0x6000] ;  /* 0x00600000e004783b */ /* 0x000fea0000000200 */
[C---:B------:R-:W-:Y:S06]  /*a5d0*/  HMMA.16816.F32 R32, R196.reuse, R8, R32 ;  /* 0x00000008c420723c */ /* 0x040fec0000001820 */
[----:B------:R-:W-:Y:S01]  /*a5e0*/  HMMA.16816.F32 R28, R196, R10, R28 ;  /* 0x0000000ac41c723c */ /* 0x000fe2000000181c */
[----:B------:R-:W2:Y:S05]  /*a5f0*/  LDSM.16.M88.4 R8, [R233+0x6000] ;  /* 0x00600000e908783b */ /* 0x000eaa0000000200 */
[C---:B---3--:R-:W-:Y:S06]  /*a600*/  HMMA.16816.F32 R16, R24.reuse, R20, R16 ;  /* 0x000000141810723c */ /* 0x048fec0000001810 */
[----:B------:R-:W-:Y:S01]  /*a610*/  HMMA.16816.F32 R12, R24, R22, R12 ;  /* 0x00000016180c723c */ /* 0x000fe2000000180c */
[----:B------:R-:W3:Y:S05]  /*a620*/  LDSM.16.M88.4 R20, [R231+0xe800] ;  /* 0x00e80000e714783b */ /* 0x000eea0000000200 */
[C---:B-1----:R-:W-:Y:S06]  /*a630*/  HMMA.16816.F32 R32, R172.reuse, R168, R32 ;  /* 0x000000a8ac20723c */ /* 0x042fec0000001820 */
[----:B------:R-:W-:Y:S01]  /*a640*/  HMMA.16816.F32 R168, R172, R170, R28 ;  /* 0x000000aaaca8723c */ /* 0x000fe2000000181c */
[----:B------:R-:W1:Y:S05]  /*a650*/  LDSM.16.M88.4 R28, [R224+0x6800] ;  /* 0x00680000e01c783b */ /* 0x000e6a0000000200 */
[C---:B----4-:R-:W-:Y:S06]  /*a660*/  HMMA.16816.F32 R188, R196.reuse, R192, R188 ;  /* 0x000000c0c4bc723c */ /* 0x050fec00000018bc */
[----:B------:R-:W-:Y:S01]  /*a670*/  HMMA.16816.F32 R184, R196, R194, R184 ;  /* 0x000000c2c4b8723c */ /* 0x000fe200000018b8 */
[----:B------:R-:W-:Y:S05]  /*a680*/  LDSM.16.M88.4 R192, [R224+0x7000] ;  /* 0x00700000e0c0783b */ /* 0x000fea0000000200 */
[C---:B--2---:R-:W-:Y:S06]  /*a690*/  HMMA.16816.F32 R12, R8.reuse, R6, R12 ;  /* 0x00000006080c723c */ /* 0x044fec000000180c */
[----:B------:R-:W-:Y:S01]  /*a6a0*/  HMMA.16816.F32 R16, R8, R4, R16 ;  /* 0x000000040810723c */ /* 0x000fe20000001810 */
[----:B------:R-:W2:Y:S05]  /*a6b0*/  LDSM.16.M88.4 R4, [R231+0xf000] ;  /* 0x00f00000e704783b */ /* 0x000eaa0000000200 */
[C---:B---3--:R-:W-:Y:S06]  /*a6c0*/  HMMA.16816.F32 R32, R24.reuse, R20, R32 ;  /* 0x000000141820723c */ /* 0x048fec0000001820 */
[----:B------:R-:W-:Y:S01]  /*a6d0*/  HMMA.16816.F32 R168, R24, R22, R168 ;  /* 0x0000001618a8723c */ /* 0x000fe200000018a8 */
[----:B------:R-:W3:Y:S05]  /*a6e0*/  LDSM.16.M88.4 R20, [R237+0xf800] ;  /* 0x00f80000ed14783b */ /* 0x000eea0000000200 */
[----:B------:R-:W-:Y:S01]  /*a6f0*/  FMUL.FTZ R12, R12, UR31 ;  /* 0x0000001f0c0c7c20 */ /* 0x000fe20008410000 */
[----:B------:R-:W-:Y:S01]  /*a700*/  FMUL.FTZ R13, R13, UR31 ;  /* 0x0000001f0d0d7c20 */ /* 0x000fe20008410000 */
[----:B------:R-:W-:Y:S01]  /*a710*/  FMUL.FTZ R14, R14, UR31 ;  /* 0x0000001f0e0e7c20 */ /* 0x000fe20008410000 */
[----:B------:R-:W-:Y:S01]  /*a720*/  FMUL.FTZ R15, R15, UR31 ;  /* 0x0000001f0f0f7c20 */ /* 0x000fe20008410000 */
[C---:B------:R-:W-:Y:S02]  /*a730*/  HMMA.16816.F32 R188, R172.reuse, R200, R188 ;  /* 0x000000c8acbc723c */ /* 0x040fe400000018bc */
[----:B------:R-:W-:Y:S01]  /*a740*/  FMUL.FTZ R0, R16, UR31 ;  /* 0x0000001f10007c20 */ /* 0x000fe20008410000 */
[----:B------:R-:W-:Y:S01]  /*a750*/  FMUL.FTZ R2, R17, UR31 ;  /* 0x0000001f11027c20 */ /* 0x000fe20008410000 */
[----:B------:R-:W-:Y:S01]  /*a760*/  FMUL.FTZ R16, R19, UR31 ;  /* 0x0000001f13107c20 */ /* 0x000fe20008410000 */
[----:B------:R-:W-:Y:S01]  /*a770*/  MUFU.TANH R17, R12 ;  /* 0x0000000c00117308 */ /* 0x000fe20000002400 */
[----:B------:R-:W-:Y:S01]  /*a780*/  HMMA.16816.F32 R184, R172, R202, R184 ;  /* 0x000000caacb8723c */ /* 0x000fe200000018b8 */
[----:B------:R-:W-:-:S05]  /*a790*/  FMUL.FTZ R18, R18, UR31 ;  /* 0x0000001f12127c20 */ /* 0x000fca0008410000 */
[C---:B-1----:R-:W-:Y:S01]  /*a7a0*/  HMMA.16816.F32 R32, R8.reuse, R28, R32 ;  /* 0x0000001c0820723c */ /* 0x042fe20000001820 */
[----:B------:R-:W1:Y:S05]  /*a7b0*/  MUFU.TANH R19, R13 ;  /* 0x0000000d00137308 */ /* 0x000e6a0000002400 */
[----:B------:R-:W-:Y:S03]  /*a7c0*/  HMMA.16816.F32 R168, R8, R30, R168 ;  /* 0x0000001e08a8723c */ /* 0x000fe600000018a8 */
[----:B------:R-:W-:Y:S03]  /*a7d0*/  MUFU.TANH R167, R14 ;  /* 0x0000000e00a77308 */ /* 0x000fe60000002400 */
[C---:B--2---:R-:W-:Y:S05]  /*a7e0*/  HMMA.16816.F32 R188, R24.reuse, R4, R188 ;  /* 0x0000000418bc723c */ /* 0x044fea00000018bc */
[----:B------:R2:W-:Y:S01]  /*a7f0*/  MUFU.TANH R28, R15 ;  /* 0x0000000f001c7308 */ /* 0x0005e20000002400 */
[----:B------:R-:W-:Y:S01]  /*a800*/  HMMA.16816.F32 R184, R24, R6, R184 ;  /* 0x0000000618b8723c */ /* 0x000fe200000018b8 */
[----:B------:R-:W-:Y:S05]  /*a810*/  LDSM.16.M88.4 R4, [R231+0xf800] ;  /* 0x00f80000e704783b */ /* 0x000fea0000000200 */
[----:B---3--:R-:W-:Y:S01]  /*a820*/  HMMA.16816.F32 R180, R196, R20, R180 ;  /* 0x00000014c4b4723c */ /* 0x008fe200000018b4 */
[----:B------:R-:W-:Y:S01]  /*a830*/  MUFU.TANH R2, R2 ;  /* 0x0000000200027308 */ /* 0x000fe20000002400 */
[----:B------:R-:W-:Y:S01]  /*a840*/  FMUL.FTZ R29, R32, UR31 ;  /* 0x0000001f201d7c20 */ /* 0x000fe20008410000 */
[----:B------:R-:W-:-:S03]  /*a850*/  FMUL.FTZ R30, R33, UR31 ;  /* 0x0000001f211e7c20 */ /* 0x000fc60008410000 */
[----:B------:R-:W-:Y:S01]  /*a860*/  HMMA.16816.F32 R176, R196, R22, R176 ;  /* 0x00000016c4b0723c */ /* 0x000fe200000018b0 */
[----:B------:R-:W-:Y:S02]  /*a870*/  IMAD.U32 R20, RZ, RZ, UR11 ;  /* 0x0000000bff147e24 */ /* 0x000fe4000f8e00ff */
[----:B------:R-:W-:Y:S01]  /*a880*/  FMUL.FTZ R21, R34, UR31 ;  /* 0x0000001f22157c20 */ /* 0x000fe20008410000 */
[----:B------:R-:W-:Y:S01]  /*a890*/  MUFU.TANH R16, R16 ;  /* 0x0000001000107308 */ /* 0x000fe20000002400 */
[----:B--2---:R-:W2:Y:S01]  /*a8a0*/  LDSM.16.M88.4 R12, [R212] ;  /* 0x00000000d40c783b */ /* 0x004ea20000000200 */
[----:B------:R-:W-:Y:S01]  /*a8b0*/  IMAD R20, R20, 0x40, R243 ;  /* 0x0000004014147824 */ /* 0x000fe200078e02f3 */
[----:B------:R-:W-:Y:S01]  /*a8c0*/  HMMA.16816.F32 R188, R8, R192, R188 ;  /* 0x000000c008bc723c */ /* 0x000fe200000018bc */
[----:B------:R-:W-:Y:S01]  /*a8d0*/  FMUL.FTZ R22, R35, UR31 ;  /* 0x0000001f23167c20 */ /* 0x000fe20008410000 */
[----:B------:R-:W-:Y:S01]  /*a8e0*/  FMUL.FTZ R23, R168, UR31 ;  /* 0x0000001fa8177c20 */ /* 0x000fe20008410000 */
[----:B------:R-:W-:-:S02]  /*a8f0*/  VIADD R31, R20, 0x1 ;  /* 0x00000001141f7836 */ /* 0x000fc40000000000 */
[----:B------:R-:W-:Y:S01]  /*a900*/  FMUL.FTZ R32, R169, UR31 ;  /* 0x0000001fa9207c20 */ /* 0x000fe20008410000 */
[----:B------:R-:W-:Y:S01]  /*a910*/  VIADD R35, R20, 0x9 ;  /* 0x0000000914237836 */ /* 0x000fe20000000000 */
[----:B------:R-:W-:Y:S01]  /*a920*/  MUFU.TANH R21, R21 ;  /* 0x0000001500157308 */ /* 0x000fe20000002400 */
[----:B------:R-:W-:Y:S01]  /*a930*/  FMUL.FTZ R33, R170, UR31 ;  /* 0x0000001faa217c20 */ /* 0x000fe20008410000 */
[C---:B------:R-:W-:Y:S01]  /*a940*/  ISETP.GE.AND P1, PT, R31.reuse, R205, PT ;  /* 0x000000cd1f00720c */ /* 0x040fe20003f26270 */
[----:B------:R-:W-:Y:S01]  /*a950*/  VIADD R169, R20, 0x10 ;  /* 0x0000001014a97836 */ /* 0x000fe20000000000 */
[----:B------:R-:W-:Y:S01]  /*a960*/  ISETP.GE.AND P2, PT, R31, R204, PT ;  /* 0x000000cc1f00720c */ /* 0x000fe20003f46270 */
[----:B------:R-:W-:Y:S01]  /*a970*/  HMMA.16816.F32 R184, R8, R194, R184 ;  /* 0x000000c208b8723c */ /* 0x000fe200000018b8 */
[----:B------:R-:W-:Y:S01]  /*a980*/  I2FP.F32.S32 R168, R35 ;  /* 0x0000002300a87245 */ /* 0x000fe20000201400 */
[----:B------:R-:W-:Y:S01]  /*a990*/  FMUL.FTZ R34, R171, UR31 ;  /* 0x0000001fab227c20 */ /* 0x000fe20008410000 */
[----:B------:R-:W3:Y:S01]  /*a9a0*/  MUFU.TANH R29, R29 ;  /* 0x0000001d001d7308 */ /* 0x000ee20000002400 */
[----:B------:R-:W-:-:S02]  /*a9b0*/  I2FP.F32.S32 R170, R169 ;  /* 0x000000a900aa7245 */ /* 0x000fc40000201400 */
[----:B-1----:R-:W-:-:S05]  /*a9c0*/  FFMA.FTZ R19, R168, UR5, R19 ;  /* 0x00000005a8137c23 */ /* 0x002fca0008010013 */
[----:B------:R-:W1:Y:S01]  /*a9d0*/  MUFU.TANH R30, R30 ;  /* 0x0000001e001e7308 */ /* 0x000e620000002400 */
[----:B------:R-:W-:Y:S01]  /*a9e0*/  FMUL.FTZ R188, R188, UR31 ;  /* 0x0000001fbcbc7c20 */ /* 0x000fe20008410000 */
[----:B------:R-:W-:Y:S01]  /*a9f0*/  FMUL.FTZ R190, R190, UR31 ;  /* 0x0000001fbebe7c20 */ /* 0x000fe20008410000 */
[----:B------:R-:W-:-:S05]  /*aa00*/  FMUL.FTZ R189, R189, UR31 ;  /* 0x0000001fbdbd7c20 */ /* 0x000fca0008410000 */
[----:B------:R-:W4:Y:S01]  /*aa10*/  MUFU.TANH R22, R22 ;  /* 0x0000001600167308 */ /* 0x000f220000002400 */
[----:B---3--:R-:W-:-:S04]  /*aa20*/  FFMA.FTZ R29, R170, UR5, R29 ;  /* 0x00000005aa1d7c23 */ /* 0x008fc8000801001d */
[----:B------:R-:W-:Y:S01]  /*aa30*/  FMUL.FTZ R184, R184, UR31 ;  /* 0x0000001fb8b87c20 */ /* 0x000fe20008410000 */
[----:B------:R-:W-:Y:S01]  /*aa40*/  FMUL.FTZ R185, R185, UR31 ;  /* 0x0000001fb9b97c20 */ /* 0x000fe20008410000 */
[----:B------:R-:W-:Y:S01]  /*aa50*/  FMUL.FTZ R187, R187, UR31 ;  /* 0x0000001fbbbb7c20 */ /* 0x000fe20008410000 */
[C---:B--2---:R-:W-:Y:S01]  /*aa60*/  HMMA.16816.F32 R180, R172.reuse, R12, R180 ;  /* 0x0000000cacb4723c */ /* 0x044fe200000018b4 */
[----:B------:R-:W2:Y:S05]  /*aa70*/  MUFU.TANH R23, R23 ;  /* 0x0000001700177308 */ /* 0x000eaa0000002400 */
[----:B------:R-:W-:Y:S01]  /*aa80*/  HMMA.16816.F32 R176, R172, R14, R176 ;  /* 0x0000000eacb0723c */ /* 0x000fe200000018b0 */
[----:B------:R-:W-:Y:S01]  /*aa90*/  I2FP.F32.S32 R12, R31 ;  /* 0x0000001f000c7245 */ /* 0x000fe20000201400 */
[----:B------:R-:W-:Y:S01]  /*aaa0*/  VIADD R13, R20, 0x8 ;  /* 0x00000008140d7836 */ /* 0x000fe20000000000 */
[----:B------:R-:W3:Y:S03]  /*aab0*/  MUFU.TANH R33, R33 ;  /* 0x0000002100217308 */ /* 0x000ee60000002400 */
[C---:B------:R-:W-:Y:S01]  /*aac0*/  FFMA.FTZ R2, R12.reuse, UR5, R2 ;  /* 0x000000050c027c23 */ /* 0x040fe20008010002 */
[----:B------:R-:W-:Y:S01]  /*aad0*/  FFMA.FTZ R14, R12, UR5, R16 ;  /* 0x000000050c0e7c23 */ /* 0x000fe20008010010 */
[----:B------:R-:W-:-:S03]  /*aae0*/  I2FP.F32.S32 R12, R13 ;  /* 0x0000000d000c7245 */ /* 0x000fc60000201400 */
[----:B------:R-:W-:Y:S01]  /*aaf0*/  FSEL R16, R2, -INF , !P1 ;  /* 0xff80000002107808 */ /* 0x000fe20004800000 */
[----:B------:R-:W5:Y:S01]  /*ab00*/  MUFU.TANH R32, R32 ;  /* 0x0000002000207308 */ /* 0x000f620000002400 */
[----:B------:R-:W-:Y:S01]  /*ab10*/  FSEL R2, R14, -INF , !P2 ;  /* 0xff8000000e027808 */ /* 0x000fe20005000000 */
[C---:B------:R-:W-:Y:S01]  /*ab20*/  FFMA.FTZ R31, R12.reuse, UR5, R17 ;  /* 0x000000050c1f7c23 */ /* 0x040fe20008010011 */
[C---:B------:R-:W-:Y:S01]  /*ab30*/  ISETP.GE.AND P1, PT, R13.reuse, R205, PT ;  /* 0x000000cd0d00720c */ /* 0x040fe20003f26270 */
[----:B------:R-:W-:Y:S01]  /*ab40*/  FFMA.FTZ R17, R12, UR5, R167 ;  /* 0x000000050c117c23 */ /* 0x000fe200080100a7 */
[----:B------:R-:W-:Y:S01]  /*ab50*/  ISETP.GE.AND P2, PT, R13, R204, PT ;  /* 0x000000cc0d00720c */ /* 0x000fe20003f46270 */
[----:B------:R-:W-:Y:S01]  /*ab60*/  HMMA.16816.F32 R180, R24, R4, R180 ;  /* 0x0000000418b4723c */ /* 0x000fe200000018b4 */
[----:B------:R-:W5:Y:S01]  /*ab70*/  LDSM.16.M88.4 R12, [R224+0x7800] ;  /* 0x00780000e00c783b */ /* 0x000f620000000200 */
[----:B------:R-:W-:Y:S01]  /*ab80*/  FSEL R31, R31, -INF , !P1 ;  /* 0xff8000001f1f7808 */ /* 0x000fe20004800000 */
[----:B------:R-:W5:Y:S01]  /*ab90*/  MUFU.TANH R34, R34 ;  /* 0x0000002200227308 */ /* 0x000f620000002400 */
[----:B------:R-:W-:Y:S01]  /*aba0*/  FSEL R17, R17, -INF , !P2 ;  /* 0xff80000011117808 */ /* 0x000fe20005000000 */
[----:B------:R-:W-:-:S04]  /*abb0*/  DEPBAR.LE SB0, 0x0 ;  /* 0x000080000000791a */ /* 0x000fc80000000000 */
[----:B------:R-:W-:Y:S01]  /*abc0*/  FFMA.FTZ R4, R168, UR5, R28 ;  /* 0x00000005a8047c23 */ /* 0x000fe2000801001c */
[CC--:B------:R-:W-:Y:S01]  /*abd0*/  ISETP.GE.AND P1, PT, R35.reuse, R205.reuse, PT ;  /* 0x000000cd2300720c */ /* 0x0c0fe20003f26270 */
[----:B------:R-:W-:Y:S01]  /*abe0*/  FFMA.FTZ R28, R170, UR5, R21 ;  /* 0x00000005aa1c7c23 */ /* 0x000fe20008010015 */
[-C--:B------:R-:W-:Y:S01]  /*abf0*/  ISETP.GE.AND P2, PT, R35, R204.reuse, PT ;  /* 0x000000cc2300720c */ /* 0x080fe20003f46270 */
[----:B------:R-:W-:Y:S01]  /*ac00*/  HMMA.16816.F32 R176, R24, R6, R176 ;  /* 0x0000000618b0723c */ /* 0x000fe200000018b0 */
[----:B------:R-:W-:Y:S01]  /*ac10*/  FSEL R5, R19, -INF , !P1 ;  /* 0xff80000013057808 */ /* 0x000fe20004800000 */
[----:B------:R-:W-:Y:S01]  /*ac20*/  FMUL.FTZ R19, R191, UR31 ;  /* 0x0000001fbf137c20 */ /* 0x000fe20008410000 */
[----:B------:R-:W-:Y:S01]  /*ac30*/  FSEL R4, R4, -INF , !P2 ;  /* 0xff80000004047808 */ /* 0x000fe20005000000 */
[----:B------:R2:W5:Y:S01]  /*ac40*/  MUFU.TANH R167, R188 ;  /* 0x000000bc00a77308 */ /* 0x0005620000002400 */
[C---:B------:R-:W-:Y:S02]  /*ac50*/  ISETP.GE.AND P1, PT, R169.reuse, R205, PT ;  /* 0x000000cda900720c */ /* 0x040fe40003f26270 */
[----:B------:R-:W-:Y:S01]  /*ac60*/  ISETP.GE.AND P2, PT, R169, R204, PT ;  /* 0x000000cca900720c */ /* 0x000fe20003f46270 */
[C---:B------:R-:W-:Y:S01]  /*ac70*/  VIADD R169, R20.reuse, 0x11 ;  /* 0x0000001114a97836 */ /* 0x040fe20000000000 */
[----:B------:R-:W-:Y:S01]  /*ac80*/  FSEL R29, R29, -INF , !P1 ;  /* 0xff8000001d1d7808 */ /* 0x000fe20004800000 */
[----:B------:R-:W-:Y:S01]  /*ac90*/  VIADD R7, R20, 0x18 ;  /* 0x0000001814077836 */ /* 0x000fe20000000000 */
[----:B------:R-:W-:Y:S01]  /*aca0*/  FSEL R28, R28, -INF , !P2 ;  /* 0xff8000001c1c7808 */ /* 0x000fe20005000000 */
[----:B------:R-:W5:Y:S01]  /*acb0*/  MUFU.TANH R168, R190 ;  /* 0x000000be00a87308 */ /* 0x000f620000002400 */
[----:B------:R-:W-:-:S02]  /*acc0*/  I2FP.F32.S32 R21, R169 ;  /* 0x000000a900157245 */ /* 0x000fc40000201400 */
[C---:B------:R-:W-:Y:S02]  /*acd0*/  ISETP.GE.AND P1, PT, R169.reuse, R205, PT ;  /* 0x000000cda900720c */ /* 0x040fe40003f26270 */
[-C--:B------:R-:W-:Y:S01]  /*ace0*/  ISETP.GE.AND P2, PT, R169, R204.reuse, PT ;  /* 0x000000cca900720c */ /* 0x080fe20003f46270 */
[C---:B-1----:R-:W-:Y:S01]  /*acf0*/  FFMA.FTZ R30, R21.reuse, UR5, R30 ;  /* 0x00000005151e7c23 */ /* 0x042fe2000801001e */
[----:B----4-:R-:W-:Y:S01]  /*ad00*/  FFMA.FTZ R22, R21, UR5, R22 ;  /* 0x0000000515167c23 */ /* 0x010fe20008010016 */
[----:B------:R-:W-:Y:S01]  /*ad10*/  I2FP.F32.S32 R21, R7 ;  /* 0x0000000700157245 */ /* 0x000fe20000201400 */
[----:B------:R-:W1:Y:S01]  /*ad20*/  MUFU.TANH R35, R189 ;  /* 0x000000bd00237308 */ /* 0x000e620000002400 */
[----:B--2---:R-:W-:Y:S01]  /*ad30*/  IMAD.MOV.U32 R188, RZ, RZ, R206 ;  /* 0x000000ffffbc7224 */ /* 0x004fe200078e00ce */
[----:B------:R-:W-:Y:S02]  /*ad40*/  FSEL R27, R30, -INF , !P1 ;  /* 0xff8000001e1b7808 */ /* 0x000fe40004800000 */
[C---:B------:R-:W-:Y:S01]  /*ad50*/  FFMA.FTZ R23, R21.reuse, UR5, R23 ;  /* 0x0000000515177c23 */ /* 0x040fe20008010017 */
[----:B---3--:R-:W-:Y:S01]  /*ad60*/  FFMA.FTZ R33, R21, UR5, R33 ;  /* 0x0000000515217c23 */ /* 0x008fe20008010021 */
[----:B------:R-:W-:Y:S01]  /*ad70*/  FSEL R24, R22, -INF , !P2 ;  /* 0xff80000016187808 */ /* 0x000fe20005000000 */
[----:B-----5:R-:W-:Y:S01]  /*ad80*/  HMMA.16816.F32 R180, R8, R12, R180 ;  /* 0x0000000c08b4723c */ /* 0x020fe200000018b4 */
[----:B------:R-:W2:Y:S01]  /*ad90*/  MUFU.TANH R19, R19 ;  /* 0x0000001300137308 */ /* 0x000ea20000002400 */
[C---:B------:R-:W-:Y:S01]  /*ada0*/  ISETP.GE.AND P1, PT, R7.reuse, R205, PT ;  /* 0x000000cd0700720c */ /* 0x040fe20003f26270 */
[----:B------:R-:W-:Y:S01]  /*adb0*/  VIADD R22, R20, 0x20 ;  /* 0x0000002014167836 */ /* 0x000fe20000000000 */
[----:B------:R-:W-:-:S02]  /*adc0*/  ISETP.GE.AND P2, PT, R7, R204, PT ;  /* 0x000000cc0700720c */ /* 0x000fc40003f46270 */
[----:B------:R-:W-:Y:S01]  /*add0*/  FSEL R26, R23, -INF , !P1 ;  /* 0xff800000171a7808 */ /* 0x000fe20004800000 */
[----:B------:R-:W-:Y:S01]  /*ade0*/  VIADD R13, R20, 0x19 ;  /* 0x00000019140d7836 */ /* 0x000fe20000000000 */
[----:B------:R-:W-:Y:S01]  /*adf0*/  FSEL R33, R33, -INF , !P2 ;  /* 0xff80000021217808 */ /* 0x000fe20005000000 */
[----:B------:R-:W3:Y:S01]  /*ae00*/  MUFU.TANH R6, R184 ;  /* 0x000000b800067308 */ /* 0x000ee20000002400 */
[----:B------:R-:W-:Y:S01]  /*ae10*/  FMUL.FTZ R12, R186, UR31 ;  /* 0x0000001fba0c7c20 */ /* 0x000fe20008410000 */
[C---:B------:R-:W-:Y:S01]  /*ae20*/  VIADD R23, R20.reuse, 0x21 ;  /* 0x0000002114177836 */ /* 0x040fe20000000000 */
[----:B------:R-:W-:Y:S01]  /*ae30*/  I2FP.F32.S32 R21, R13 ;  /* 0x0000000d00157245 */ /* 0x000fe20000201400 */
[----:B------:R-:W-:Y:S01]  /*ae40*/  HMMA.16816.F32 R176, R8, R14, R176 ;  /* 0x0000000e08b0723c */ /* 0x000fe200000018b0 */
[CC--:B------:R-:W-:Y:S02]  /*ae50*/  ISETP.GE.AND P1, PT, R13.reuse, R205.reuse, PT ;  /* 0x000000cd0d00720c */ /* 0x0c0fe40003f26270 */
[----:B------:R-:W-:Y:S01]  /*ae60*/  ISETP.GE.AND P2, PT, R13, R204, PT ;  /* 0x000000cc0d00720c */ /* 0x000fe20003f46270 */
[C---:B------:R-:W-:Y:S01]  /*ae70*/  FFMA.FTZ R25, R21.reuse, UR5, R32 ;  /* 0x0000000515197c23 */ /* 0x040fe20008010020 */
[----:B------:R-:W-:Y:S01]  /*ae80*/  FFMA.FTZ R32, R21, UR5, R34 ;  /* 0x0000000515207c23 */ /* 0x000fe20008010022 */
[----:B------:R-:W-:Y:S01]  /*ae90*/  I2FP.F32.S32 R13, R22 ;  /* 0x00000016000d7245 */ /* 0x000fe20000201400 */
[----:B------:R-:W-:Y:S01]  /*aea0*/  MUFU.TANH R7, R185 ;  /* 0x000000b900077308 */ /* 0x000fe20000002400 */
[C---:B------:R-:W-:Y:S01]  /*aeb0*/  VIADD R11, R20.reuse, 0x28 ;  /* 0x00000028140b7836 */ /* 0x040fe20000000000 */
[----:B------:R-:W-:Y:S01]  /*aec0*/  FSEL R25, R25, -INF , !P1 ;  /* 0xff80000019197808 */ /* 0x000fe20004800000 */
[----:B------:R-:W-:Y:S01]  /*aed0*/  VIADD R9, R20, 0x29 ;  /* 0x0000002914097836 */ /* 0x000fe20000000000 */
[----:B------:R-:W-:Y:S01]  /*aee0*/  FSEL R32, R32, -INF , !P2 ;  /* 0xff80000020207808 */ /* 0x000fe20005000000 */
[C---:B------:R-:W-:Y:S01]  /*aef0*/  FFMA.FTZ R167, R13.reuse, UR5, R167 ;  /* 0x000000050da77c23 */ /* 0x040fe200080100a7 */
[C---:B------:R-:W-:Y:S01]  /*af00*/  ISETP.GE.AND P1, PT, R22.reuse, R205, PT ;  /* 0x000000cd1600720c */ /* 0x040fe20003f26270 */
[----:B------:R-:W-:Y:S01]  /*af10*/  FFMA.FTZ R198, R13, UR5, R168 ;  /* 0x000000050dc67c23 */ /* 0x000fe200080100a8 */
[-C--:B------:R-:W-:Y:S01]  /*af20*/  ISETP.GE.AND P2, PT, R22, R204.reuse, PT ;  /* 0x000000cc1600720c */ /* 0x080fe20003f46270 */
[----:B------:R-:W4:Y:S01]  /*af30*/  MUFU.TANH R12, R12 ;  /* 0x0000000c000c7308 */ /* 0x000f220000002400 */
[----:B------:R-:W-:Y:S01]  /*af40*/  I2FP.F32.S32 R22, R23 ;  /* 0x0000001700167245 */ /* 0x000fe20000201400 */
[----:B------:R-:W-:Y:S01]  /*af50*/  FMUL.FTZ R13, R180, UR31 ;  /* 0x0000001fb40d7c20 */ /* 0x000fe20008410000 */
[----:B------:R-:W-:Y:S01]  /*af60*/  FSEL R168, R167, -INF , !P1 ;  /* 0xff800000a7a87808 */ /* 0x000fe20004800000 */
[----:B------:R-:W-:Y:S01]  /*af70*/  FMUL.FTZ R10, R182, UR31 ;  /* 0x0000001fb60a7c20 */ /* 0x000fe20008410000 */
[----:B------:R-:W-:Y:S01]  /*af80*/  FSEL R198, R198, -INF , !P2 ;  /* 0xff800000c6c67808 */ /* 0x000fe20005000000 */
[C---:B-1----:R-:W-:Y:S01]  /*af90*/  FFMA.FTZ R35, R22.reuse, UR5, R35 ;  /* 0x0000000516237c23 */ /* 0x042fe20008010023 */
[----:B--2---:R-:W-:Y:S01]  /*afa0*/  FFMA.FTZ R19, R22, UR5, R19 ;  /* 0x0000000516137c23 */ /* 0x004fe20008010013 */
[----:B------:R-:W1:Y:S01]  /*afb0*/  MUFU.TANH R21, R187 ;  /* 0x000000bb00157308 */ /* 0x000e620000002400 */
[----:B------:R-:W-:Y:S01]  /*afc0*/  ISETP.GE.AND P1, PT, R23, R205, PT ;  /* 0x000000cd1700720c */ /* 0x000fe20003f26270 */
[----:B------:R-:W-:Y:S01]  /*afd0*/  FMUL.FTZ R183, R183, UR31 ;  /* 0x0000001fb7b77c20 */ /* 0x000fe20008410000 */
[-C--:B------:R-:W-:Y:S01]  /*afe0*/  ISETP.GE.AND P2, PT, R23, R204.reuse, PT ;  /* 0x000000cc1700720c */ /* 0x080fe20003f46270 */
[----:B------:R-:W-:Y:S01]  /*aff0*/  FMUL.FTZ R8, R181, UR31 ;  /* 0x0000001fb5087c20 */ /* 0x000fe20008410000 */
[----:B------:R-:W-:Y:S01]  /*b000*/  I2FP.F32.S32 R14, R11 ;  /* 0x0000000b000e7245 */ /* 0x000fe20000201400 */
[----:B------:R-:W-:Y:S01]  /*b010*/  FMUL.FTZ R176, R176, UR31 ;  /* 0x0000001fb0b07c20 */ /* 0x000fe20008410000 */
[----:B------:R-:W-:Y:S01]  /*b020*/  FSEL R169, R35, -INF , !P1 ;  /* 0xff80000023a97808 */ /* 0x000fe20004800000 */
[----:B------:R-:W2:Y:S01]  /*b030*/  MUFU.TANH R13, R13 ;  /* 0x0000000d000d7308 */ /* 0x000ea20000002400 */
[----:B------:R-:W-:Y:S01]  /*b040*/  FSEL R200, R19, -INF , !P2 ;  /* 0xff80000013c87808 */ /* 0x000fe20005000000 */
[C---:B---3--:R-:W-:Y:S01]  /*b050*/  FFMA.FTZ R6, R14.reuse, UR5, R6 ;  /* 0x000000050e067c23 */ /* 0x048fe20008010006 */
[C---:B------:R-:W-:Y:S01]  /*b060*/  ISETP.GE.AND P1, PT, R11.reuse, R205, PT ;  /* 0x000000cd0b00720c */ /* 0x040fe20003f26270 */
[----:B----4-:R-:W-:Y:S01]  /*b070*/  FFMA.FTZ R12, R14, UR5, R12 ;  /* 0x000000050e0c7c23 */ /* 0x010fe2000801000c */
[----:B------:R-:W-:Y:S01]  /*b080*/  ISETP.GE.AND P2, PT, R11, R204, PT ;  /* 0x000000cc0b00720c */ /* 0x000fe20003f46270 */
[----:B------:R-:W-:Y:S01]  /*b090*/  FMUL.FTZ R177, R177, UR31 ;  /* 0x0000001fb1b17c20 */ /* 0x000fe20008410000 */
[----:B------:R-:W-:Y:S01]  /*b0a0*/  I2FP.F32.S32 R11, R9 ;  /* 0x00000009000b7245 */ /* 0x000fe20000201400 */
[----:B------:R-:W3:Y:S01]  /*b0b0*/  MUFU.TANH R10, R10 ;  /* 0x0000000a000a7308 */ /* 0x000ee20000002400 */
[----:B------:R-:W-:Y:S01]  /*b0c0*/  FSEL R202, R6, -INF , !P1 ;  /* 0xff80000006ca7808 */ /* 0x000fe20004800000 */
[----:B------:R-:W-:Y:S01]  /*b0d0*/  IMAD.MOV.U32 R167, RZ, RZ, R207 ;  /* 0x000000ffffa77224 */ /* 0x000fe200078e00cf */
[----:B------:R-:W-:Y:S01]  /*b0e0*/  FSEL R199, R12, -INF , !P2 ;  /* 0xff8000000cc77808 */ /* 0x000fe20005000000 */
[----:B------:R-:W-:Y:S01]  /*b0f0*/  FFMA.FTZ R201, R11, UR5, R7 ;  /* 0x000000050bc97c23 */ /* 0x000fe20008010007 */
[----:B------:R-:W-:-:S02]  /*b100*/  VIADD R7, R20, 0x30 ;  /* 0x0000003014077836 */ /* 0x000fc40000000000 */
[----:B-1----:R-:W-:Y:S01]  /*b110*/  FFMA.FTZ R21, R11, UR5, R21 ;  /* 0x000000050b157c23 */ /* 0x002fe20008010015 */
[C---:B------:R-:W-:Y:S01]  /*b120*/  ISETP.GE.AND P1, PT, R9.reuse, R205, PT ;  /* 0x000000cd0900720c */ /* 0x040fe20003f26270 */
[----:B------:R-:W1:Y:S01]  /*b130*/  MUFU.TANH R6, R183 ;  /* 0x000000b700067308 */ /* 0x000e620000002400 */
[----:B------:R-:W-:Y:S01]  /*b140*/  BAR.SYNC.DEFER_BLOCKING 0x0 ;  /* 0x0000000000007b1d */ /* 0x000fe20000010000 */
[-C--:B------:R-:W-:Y:S01]  /*b150*/  ISETP.GE.AND P2, PT, R9, R204.reuse, PT ;  /* 0x000000cc0900720c */ /* 0x080fe20003f46270 */
[----:B------:R-:W-:Y:S01]  /*b160*/  FMUL.FTZ R11, R178, UR31 ;  /* 0x0000001fb20b7c20 */ /* 0x000fe20008410000 */
[----:B------:R-:W-:Y:S01]  /*b170*/  I2FP.F32.S32 R182, R7 ;  /* 0x0000000700b67245 */ /* 0x000fe20000201400 */
[----:B------:R-:W-:Y:S01]  /*b180*/  VIADD R9, R20, 0x31 ;  /* 0x0000003114097836 */ /* 0x000fe20000000000 */
[----:B------:R-:W-:Y:S02]  /*b190*/  FSEL R201, R201, -INF , !P1 ;  /* 0xff800000c9c97808 */ /* 0x000fe40004800000 */
[----:B------:R-:W4:Y:S01]  /*b1a0*/  MUFU.TANH R8, R8 ;  /* 0x0000000800087308 */ /* 0x000f220000002400 */
[----:B------:R-:W-:Y:S01]  /*b1b0*/  FSEL R197, R21, -INF , !P2 ;  /* 0xff80000015c57808 */ /* 0x000fe20005000000 */
[C---:B--2---:R-:W-:Y:S01]  /*b1c0*/  FFMA.FTZ R13, R182.reuse, UR5, R13 ;  /* 0x00000005b60d7c23 */ /* 0x044fe2000801000d */
[C---:B------:R-:W-:Y:S01]  /*b1d0*/  ISETP.GE.AND P1, PT, R7.reuse, R205, PT ;  /* 0x000000cd0700720c */ /* 0x040fe20003f26270 */
[----:B---3--:R-:W-:Y:S01]  /*b1e0*/  FFMA.FTZ R182, R182, UR5, R10 ;  /* 0x00000005b6b67c23 */ /* 0x008fe2000801000a */
[----:B------:R-:W-:Y:S01]  /*b1f0*/  ISETP.GE.AND P2, PT, R7, R204, PT ;  /* 0x000000cc0700720c */ /* 0x000fe20003f46270 */
[----:B------:R-:W-:Y:S01]  /*b200*/  VIADD R10, R20, 0x38 ;  /* 0x00000038140a7836 */ /* 0x000fe20000000000 */
[----:B------:R-:W-:Y:S01]  /*b210*/  I2FP.F32.S32 R12, R9 ;  /* 0x00000009000c7245 */ /* 0x000fe20000201400 */
[----:B------:R-:W2:Y:S01]  /*b220*/  MUFU.TANH R7, R176 ;  /* 0x000000b000077308 */ /* 0x000ea20000002400 */
[----:B------:R-:W-:-:S02]  /*b230*/  FSEL R182, R182, -INF , !P2 ;  /* 0xff800000b6b67808 */ /* 0x000fc40005000000 */
[----:B------:R-:W-:Y:S01]  /*b240*/  ISETP.GE.AND P2, PT, R9, R204, PT ;  /* 0x000000cc0900720c */ /* 0x000fe20003f46270 */
[----:B-1----:R-:W-:Y:S01]  /*b250*/  FFMA.FTZ R6, R12, UR5, R6 ;  /* 0x000000050c067c23 */ /* 0x002fe20008010006 */
[----:B------:R-:W-:Y:S02]  /*b260*/  FSEL R187, R13, -INF , !P1 ;  /* 0xff8000000dbb7808 */ /* 0x000fe40004800000 */
[----:B------:R-:W-:Y:S01]  /*b270*/  ISETP.GE.AND P1, PT, R9, R205, PT ;  /* 0x000000cd0900720c */ /* 0x000fe20003f26270 */
[----:B------:R-:W1:Y:S01]  /*b280*/  MUFU.TANH R11, R11 ;  /* 0x0000000b000b7308 */ /* 0x000e620000002400 */
[----:B------:R-:W-:Y:S01]  /*b290*/  FSEL R181, R6, -INF , !P2 ;  /* 0xff80000006b57808 */ /* 0x000fe20005000000 */
[----:B----4-:R-:W-:Y:S01]  /*b2a0*/  FFMA.FTZ R8, R12, UR5, R8 ;  /* 0x000000050c087c23 */ /* 0x010fe20008010008 */
[----:B------:R-:W-:Y:S02]  /*b2b0*/  I2FP.F32.S32 R9, R10 ;  /* 0x0000000a00097245 */ /* 0x000fe40000201400 */
[----:B------:R-:W-:-:S02]  /*b2c0*/  ISETP.GE.AND P2, PT, R10, R204, PT ;  /* 0x000000cc0a00720c */ /* 0x000fc40003f46270 */
[----:B------:R-:W-:Y:S01]  /*b2d0*/  FSEL R185, R8, -INF , !P1 ;  /* 0xff80000008b97808 */ /* 0x000fe20004800000 */
[----:B------:R-:W3:Y:S01]  /*b2e0*/  MUFU.TANH R0, R0 ;  /* 0x0000000000007308 */ /* 0x000ee20000002400 */
[----:B--2---:R-:W-:Y:S01]  /*b2f0*/  FFMA.FTZ R7, R9, UR5, R7 ;  /* 0x0000000509077c23 */ /* 0x004fe20008010007 */
[-C--:B------:R-:W-:Y:S01]  /*b300*/  ISETP.GE.AND P1, PT, R10, R205.reuse, PT ;  /* 0x000000cd0a00720c */ /* 0x080fe20003f26270 */
[----:B------:R-:W-:Y:S01]  /*b310*/  FMUL.FTZ R8, R179, UR31 ;  /* 0x0000001fb3087c20 */ /* 0x000fe20008410000 */
[----:B------:R-:W-:Y:S02]  /*b320*/  I2FP.F32.S32 R10, R20 ;  /* 0x00000014000a7245 */ /* 0x000fe40000201400 */
[----:B------:R-:W-:Y:S02]  /*b330*/  FSEL R183, R7, -INF , !P1 ;  /* 0xff80000007b77808 */ /* 0x000fe40004800000 */
[----:B------:R-:W2:Y:S01]  /*b340*/  MUFU.TANH R6, R177 ;  /* 0x000000b100067308 */ /* 0x000ea20000002400 */
[----:B-1----:R-:W-:Y:S01]  /*b350*/  FFMA.FTZ R11, R9, UR5, R11 ;  /* 0x00000005090b7c23 */ /* 0x002fe2000801000b */
[C---:B------:R-:W-:Y:S01]  /*b360*/  VIADD R9, R20.reuse, 0x39 ;  /* 0x0000003914097836 */ /* 0x040fe20000000000 */
[----:B------:R-:W-:-:S03]  /*b370*/  ISETP.GE.AND P1, PT, R20, R205, PT ;  /* 0x000000cd1400720c */ /* 0x000fc60003f26270 */
[----:B------:R-:W-:Y:S02]  /*b380*/  FSEL R179, R11, -INF , !P2 ;  /* 0xff8000000bb37808 */ /* 0x000fe40005000000 */
[----:B------:R-:W1:Y:S01]  /*b390*/  MUFU.TANH R18, R18 ;  /* 0x0000001200127308 */ /* 0x000e620000002400 */
[----:B------:R-:W-:Y:S01]  /*b3a0*/  I2FP.F32.S32 R7, R9 ;  /* 0x0000000900077245 */ /* 0x000fe20000201400 */
[----:B---3--:R-:W-:Y:S01]  /*b3b0*/  FFMA.FTZ R0, R10, UR5, R0 ;  /* 0x000000050a007c23 */ /* 0x008fe20008010000 */
[----:B------:R-:W-:-:S05]  /*b3c0*/  ISETP.GE.AND P2, PT, R20, R204, PT ;  /* 0x000000cc1400720c */ /* 0x000fca0003f46270 */
[----:B------:R-:W3:Y:S01]  /*b3d0*/  MUFU.TANH R8, R8 ;  /* 0x0000000800087308 */ /* 0x000ee20000002400 */
[----:B--2---:R-:W-:Y:S01]  /*b3e0*/  FFMA.FTZ R184, R7, UR5, R6 ;  /* 0x0000000507b87c23 */ /* 0x004fe20008010006 */
[----:B------:R-:W-:Y:S02]  /*b3f0*/  FSEL R6, R0, -INF , !P1 ;  /* 0xff80000000067808 */ /* 0x000fe40004800000 */
[----:B------:R-:W-:-:S04]  /*b400*/  ISETP.GE.AND P1, PT, R9, R205, PT ;  /* 0x000000cd0900720c */ /* 0x000fc80003f26270 */
[----:B------:R-:W-:Y:S01]  /*b410*/  FSEL R184, R184, -INF , !P1 ;  /* 0xff800000b8b87808 */ /* 0x000fe20004800000 */
[----:B-1----:R-:W-:Y:S01]  /*b420*/  FFMA.FTZ R18, R10, UR5, R18 ;  /* 0x000000050a127c23 */ /* 0x002fe20008010012 */
[----:B------:R-:W-:-:S04]  /*b430*/  PLOP3.LUT P1, PT, PT, PT, UP0, 0x80, 0x0 ;  /* 0x000000000000781c */ /* 0x000fc80003f2f008 */
[----:B------:R-:W-:Y:S02]  /*b440*/  FSEL R0, R18, -INF , !P2 ;  /* 0xff80000012007808 */ /* 0x000fe40005000000 */
[----:B------:R-:W-:Y:S01]  /*b450*/  ISETP.GE.AND P2, PT, R9, R204, PT ;  /* 0x000000cc0900720c */ /* 0x000fe20003f46270 */
[----:B---3--:R-:W-:-:S05]  /*b460*/  FFMA.FTZ R8, R7, UR5, R8 ;  /* 0x0000000507087c23 */ /* 0x008fca0008010008 */
[----:B------:R-:W-:Y:S01]  /*b470*/  FSEL R178, R8, -INF , !P2 ;  /* 0xff80000008b27808 */ /* 0x000fe20005000000 */
[----:B------:R-:W-:Y:S06]  /*b480*/  @!P1 BRA `(.L_x_2571) ;  /* 0x0000000c00b09947 */ /* 0x000fec0003800000 */
        /* <DEDUP_REMOVED lines=74> */
.L_x_2572:
[----:B------:R-:W-:-:S04]  /*b930*/  ULEA UR20, -UR6, URZ, 0x6 ;  /* 0x0000003f06147291 */ /* 0x000fc8000f8e313f */
[----:B------:R-:W-:-:S12]  /*b940*/  USHF.R.S32.HI UR14, URZ, 0x1f, UR20 ;  /* 0x0000001f3f0e7899 */ /* 0x000fd80008011414 */
.L_x_2573:
[C---:B------:R-:W-:Y:S01]  /*b950*/  @!P5 IADD3 R8, P1, R166.reuse, UR20, RZ ;  /* 0x00000014a608dc10 */ /* 0x040fe2000ff3e0ff */
[----:B------:R-:W-:Y:S01]  /*b960*/  UIADD3 UR4, UP1, UP0, UR29, UR20, UR29 ;  /* 0x000000141d047290 */ /* 0x000fe2000f83e01d */
[----:B------:R-:W-:Y:S01]  /*b970*/  @!P4 IADD3 R10, P2, R166, UR20, RZ ;  /* 0x00000014a60acc10 */ /* 0x000fe2000ff5e0ff */
[----:B------:R1:W-:Y:S01]  /*b980*/  @P6 STS.128 [R242+0x8000], RZ ;  /* 0x008000fff2006388 */ /* 0x0003e20000000c00 */
[----:B------:R-:W-:Y:S01]  /*b990*/  @!P5 IADD3.X R7, R165, UR14, RZ, P1, !PT ;  /* 0x0000000ea507dc10 */ /* 0x000fe20008ffe4ff */
[----:B------:R-:W-:Y:S01]  /*b9a0*/  UIADD3.X UR9, UR28, UR14, UR28, UP1, UP0 ;  /* 0x0000000e1c097290 */ /* 0x000fe20008fe041c */
[C---:B------:R-:W-:Y:S01]  /*b9b0*/  @!P5 LEA R174, P1, R8.reuse, UR16, 0x1 ;  /* 0x0000001008aedc11 */ /* 0x040fe2000f8208ff */
[----:B------:R-:W-:Y:S01]  /*b9c0*/  UIADD3 UR7, UP1, UR29, UR4, URZ ;  /* 0x000000041d077290 */ /* 0x000fe2000ff3e03f */
[----:B------:R-:W-:Y:S01]  /*b9d0*/  BSSY B0, `(.L_x_2574) ;  /* 0x0000092000007945 */ /* 0x000fe20003800000 */
[----:B------:R-:W-:Y:S01]  /*b9e0*/  VOTEU.ALL UP0, P6 ;  /* 0x00000000003f7886 */ /* 0x000fe20003000000 */
[----:B------:R-:W-:-:S02]  /*b9f0*/  @!P5 LEA.HI.X R175, R8, UR17, R7, 0x1, P1 ;  /* 0x0000001108afdc11 */ /* 0x000fc400088f0c07 */
[----:B------:R-:W-:Y:S02]  /*ba00*/  @!P3 IADD3 R9, P1, R166, UR20, RZ ;  /* 0x00000014a609bc10 */ /* 0x000fe4000ff3e0ff */
[C---:B------:R-:W-:Y:S01]  /*ba10*/  @!P4 IADD3.X R8, R165.reuse, UR14, RZ, P2, !PT ;  /* 0x0000000ea508cc10 */ /* 0x040fe200097fe4ff */
[----:B------:R-:W-:Y:S01]  /*ba20*/  @!UP0 UIADD3 UR21, UP2, UR29, UR20, URZ ;  /* 0x000000141d158290 */ /* 0x000fe2000ff5e03f */
[C---:B------:R-:W-:Y:S02]  /*ba30*/  @!P4 LEA R22, P2, R10.reuse, UR16, 0x1 ;  /* 0x000000100a16cc11 */ /* 0x040fe4000f8408ff */
[----:B------:R-:W-:Y:S01]  /*ba40*/  @!P3 IADD3.X R7, R165, UR14, RZ, P1, !PT ;  /* 0x0000000ea507bc10 */ /* 0x000fe20008ffe4ff */
[----:B------:R-:W-:Y:S01]  /*ba50*/  @!UP0 UIADD3.X UR15, UR28, UR14, URZ, UP2, !UPT ;  /* 0x0000000e1c0f8290 */ /* 0x000fe200097fe43f */
[----:B------:R-:W-:Y:S01]  /*ba60*/  @!P4 LEA.HI.X R23, R10, UR17, R8, 0x1, P2 ;  /* 0x000000110a17cc11 */ /* 0x000fe200090f0c08 */
[----:B------:R-:W-:Y:S01]  /*ba70*/  IMAD.U32 R8, RZ, RZ, UR20 ;  /* 0x00000014ff087e24 */ /* 0x000fe2000f8e00ff */
[----:B------:R-:W-:-:S04]  /*ba80*/  @!P3 LEA R20, P1, R9, UR16, 0x1 ;  /* 0x000000100914bc11 */ /* 0x000fc8000f8208ff */
[----:B------:R-:W-:Y:S01]  /*ba90*/  @!P3 LEA.HI.X R21, R9, UR17, R7, 0x1, P1 ;  /* 0x000000110915bc11 */ /* 0x000fe200088f0c07 */
[----:B------:R-:W-:Y:S01]  /*baa0*/  IMAD.U32 R7, RZ, RZ, UR14 ;  /* 0x0000000eff077e24 */ /* 0x000fe2000f8e00ff */
[----:B------:R-:W-:Y:S01]  /*bab0*/  @!P5 IADD3 R11, P2, P1, R166, UR29, R8 ;  /* 0x0000001da60bdc10 */ /* 0x000fe2000f95e008 */
[----:B------:R-:W-:-:S03]  /*bac0*/  IMAD.U32 R9, RZ, RZ, UR14 ;  /* 0x0000000eff097e24 */ /* 0x000fc6000f8e00ff */
[----:B------:R-:W-:Y:S02]  /*bad0*/  @!P5 IADD3.X R10, R165, UR28, R7, P2, P1 ;  /* 0x0000001ca50adc10 */ /* 0x000fe400097e2407 */
[C---:B------:R-:W-:Y:S02]  /*bae0*/  @!P5 LEA R172, P1, R11.reuse, UR16, 0x1 ;  /* 0x000000100bacdc11 */ /* 0x040fe4000f8208ff */
[C---:B------:R-:W-:Y:S02]  /*baf0*/  @!P6 LEA R176, P2, R8.reuse, R249, 0x1 ;  /* 0x000000f908b0e211 */ /* 0x040fe400078408ff */
[----:B------:R-:W-:Y:S01]  /*bb00*/  @!P5 LEA.HI.X R173, R11, UR17, R10, 0x1, P1 ;  /* 0x000000110baddc11 */ /* 0x000fe200088f0c0a */
[----:B------:R-:W-:Y:S01]  /*bb10*/  IMAD.U32 R10, RZ, RZ, UR4 ;  /* 0x00000004ff0a7e24 */ /* 0x000fe2000f8e00ff */
        /* <DEDUP_REMOVED lines=24> */
[----:B------:R-:W-:Y:S02]  /*bca0*/  @!P6 LEA.HI.X R171, R10, R248, R9, 0x1, P2 ;  /* 0x000000f80aabe211 */ /* 0x000fe400010f0c09 */
        /* <DEDUP_REMOVED lines=11> */
[----:B------:R-:W-:Y:S01]  /*bd60*/  @!P5 LEA.HI.X R35, R9, UR17, R7, 0x1, P2 ;  /* 0x000000110923dc11 */ /* 0x000fe200090f0c07 */
[----:B------:R-:W-:Y:S01]  /*bd70*/  IMAD.U32 R9, RZ, RZ, UR21 ;  /* 0x00000015ff097e24 */ /* 0x000fe2000f8e00ff */
[----:B------:R-:W-:Y:S02]  /*bd80*/  @!P4 IADD3.X R7, R165, UR9, RZ, P1, !PT ;  /* 0x00000009a507cc10 */ /* 0x000fe40008ffe4ff */
[----:B------:R-:W-:Y:S02]  /*bd90*/  @!P4 LEA R12, P2, R8, UR16, 0x1 ;  /* 0x00000010080ccc11 */ /* 0x000fe4000f8408ff */
[----:B------:R-:W-:Y:S01]  /*bda0*/  @!P3 IADD3 R11, P1, R166, UR4, RZ ;  /* 0x00000004a60bbc10 */ /* 0x000fe2000ff3e0ff */
[----:B------:R-:W-:Y:S01]  /*bdb0*/  UIADD3.X UR4, UR28, UR9, URZ, UP1, !UPT ;  /* 0x000000091c047290 */ /* 0x000fe20008ffe43f */
[----:B------:R-:W-:Y:S01]  /*bdc0*/  @!P4 LEA.HI.X R13, R8, UR17, R7, 0x1, P2 ;  /* 0x00000011080dcc11 */ /* 0x000fe200090f0c07 */
[----:B------:R-:W-:Y:S01]  /*bdd0*/  IMAD.U32 R8, RZ, RZ, UR15 ;  /* 0x0000000fff087e24 */ /* 0x000fe2000f8e00ff */
[----:B------:R-:W-:Y:S01]  /*bde0*/  @!P6 LEA R192, P2, R9, R249, 0x1 ;  /* 0x000000f909c0e211 */ /* 0x000fe200078408ff */
[----:B------:R-:W-:Y:S01]  /*bdf0*/  IMAD.U32 R7, RZ, RZ, UR7 ;  /* 0x00000007ff077e24 */ /* 0x000fe2000f8e00ff */
[----:B------:R-:W-:-:S02]  /*be00*/  @!P3 IADD3.X R10, R165, UR9, RZ, P1, !PT ;  /* 0x00000009a50abc10 */ /* 0x000fc40008ffe4ff */
[----:B------:R-:W-:Y:S02]  /*be10*/  @!P3 LEA R190, P1, R11, UR16, 0x1 ;  /* 0x000000100bbebc11 */ /* 0x000fe4000f8208ff */
[-C--:B------:R-:W-:Y:S01]  /*be20*/  @!P6 LEA.HI.X R193, R9, R248.reuse, R8, 0x1, P2 ;  /* 0x000000f809c1e211 */ /* 0x080fe200010f0c08 */
[----:B------:R-:W-:Y:S01]  /*be30*/  IMAD.U32 R8, RZ, RZ, UR4 ;  /* 0x00000004ff087e24 */ /* 0x000fe2000f8e00ff */
[----:B------:R-:W-:Y:S02]  /*be40*/  @!P3 LEA.HI.X R191, R11, UR17, R10, 0x1, P1 ;  /* 0x000000110bbfbc11 */ /* 0x000fe400088f0c0a */
[C---:B------:R-:W-:Y:S01]  /*be50*/  @!P6 LEA R10, P2, R7.reuse, R249, 0x1 ;  /* 0x000000f9070ae211 */ /* 0x040fe200078408ff */
[----:B------:R-:W-:Y:S01]  /*be60*/  @!PT LDS RZ, [RZ] ;  /* 0x00000000fffff984 */ /* 0x000fe20000000800 */
[----:B------:R-:W-:Y:S01]  /*be70*/  @!PT LDS RZ, [RZ] ;  /* 0x00000000fffff984 */ /* 0x000fe20000000800 */
[----:B------:R-:W-:Y:S01]  /*be80*/  @!PT LDS RZ, [RZ] ;  /* 0x00000000fffff984 */ /* 0x000fe20000000800 */
[----:B------:R1:W-:Y:S01]  /*be90*/  @!P6 LDGSTS.E.BYPASS.LTC128B.128 [R242+0x8800], desc[UR24][R192.64] ;  /* 0x08800000c0f2efae */ /* 0x0003e2000b901d58 */
[----:B------:R-:W-:Y:S02]  /*bea0*/  @!P5 IADD3 R9, P1, R166, UR7, RZ ;  /* 0x00000007a609dc10 */ /* 0x000fe4000ff3e0ff */
[----:B------:R-:W-:Y:S01]  /*beb0*/  @!P6 LEA.HI.X R11, R7, R248, R8, 0x1, P2 ;  /* 0x000000f8070be211 */ /* 0x000fe200010f0c08 */
[----:B------:R1:W-:Y:S01]  /*bec0*/  @P5 STS.128 [R242+0xa800], RZ ;  /* 0x00a800fff2005388 */ /* 0x0003e20000000c00 */
[----:B------:R-:W-:-:S02]  /*bed0*/  @!P5 IADD3.X R8, R165, UR4, RZ, P1, !PT ;  /* 0x00000004a508dc10 */ /* 0x000fc40008ffe4ff */
[C---:B------:R-:W-:Y:S01]  /*bee0*/  @!P5 LEA R194, P2, R9.reuse, UR16, 0x1 ;  /* 0x0000001009c2dc11 */ /* 0x040fe2000f8408ff */
[----:B------:R-:W-:Y:S01]  /*bef0*/  @!PT LDS RZ, [RZ] ;  /* 0x00000000fffff984 */ /* 0x000fe20000000800 */
[----:B------:R-:W-:Y:S01]  /*bf00*/  @!PT LDS RZ, [RZ] ;  /* 0x00000000fffff984 */ /* 0x000fe20000000800 */
[----:B------:R-:W-:Y:S01]  /*bf10*/  @!PT LDS RZ, [RZ] ;  /* 0x00000000fffff984 */ /* 0x000fe20000000800 */
[----:B------:R1:W-:Y:S01]  /*bf20*/  @!P5 LDGSTS.E.BYPASS.LTC128B.128 [R242+0xa800], desc[UR24][R172.64+0x80] ;  /* 0x0a800080acf2dfae */ /* 0x0003e2000b901d58 */
[----:B------:R-:W-:Y:S02]  /*bf30*/  @!P4 IADD3 R7, P1, R166, UR7, RZ ;  /* 0x00000007a607cc10 */ /* 0x000fe4000ff3e0ff */
[----:B------:R-:W-:Y:S01]  /*bf40*/  @!P5 LEA.HI.X R195, R9, UR17, R8, 0x1, P2 ;  /* 0x0000001109c3dc11 */ /* 0x000fe200090f0c08 */
[----:B------:R1:W-:Y:S01]  /*bf50*/  @P4 STS.128 [R242+0xc800], RZ ;  /* 0x00c800fff2004388 */ /* 0x0003e20000000c00 */
[----:B------:R-:W-:Y:S02]  /*bf60*/  @!P4 IADD3.X R8, R165, UR4, RZ, P1, !PT ;  /* 0x00000004a508cc10 */ /* 0x000fe40008ffe4ff */
[C---:B------:R-:W-:Y:S01]  /*bf70*/  @!P4 LEA R204, P1, R7.reuse, UR16, 0x1 ;  /* 0x0000001007cccc11 */ /* 0x040fe2000f8208ff */
[----:B------:R-:W-:Y:S01]  /*bf80*/  @!PT LDS RZ, [RZ] ;  /* 0x00000000fffff984 */ /* 0x000fe20000000800 */
[----:B------:R-:W-:Y:S01]  /*bf90*/  @!PT LDS RZ, [RZ] ;  /* 0x00000000fffff984 */ /* 0x000fe20000000800 */
[----:B------:R-:W-:Y:S01]  /*bfa0*/  @!PT LDS RZ, [RZ] ;  /* 0x00000000fffff984 */ /* 0x000fe20000000800 */
[----:B------:R1:W-:Y:S03]  /*bfb0*/  @!P4 LDGSTS.E.BYPASS.LTC128B.128 [R242+0xc800], desc[UR24][R18.64+0x100] ;  /* 0x0c80010012f2cfae */ /* 0x0003e6000b901d58 */
[----:B------:R-:W-:Y:S01]  /*bfc0*/  @!P4 LEA.HI.X R205, R7, UR17, R8, 0x1, P1 ;  /* 0x0000001107cdcc11 */ /* 0x000fe200088f0c08 */
        /* <DEDUP_REMOVED lines=44> */
[----:B------:R-:W-:-:S04]  /*c290*/  LEA R8, P1, R166, UR16, 0x1 ;  /* 0x00000010a6087c11 */ /* 0x000fc8000f8208ff */
[----:B------:R-:W-:-:S05]  /*c2a0*/  LEA.HI.X R9, R166, UR17, R165, 0x1, P1 ;  /* 0x00000011a6097c11 */ /* 0x000fca00088f0ca5 */
[----:B------:R-:W-:Y:S01]  /*c2b0*/  @!PT LDS RZ, [RZ] ;  /* 0x00000000fffff984 */ /* 0x000fe20000000800 */
[----:B------:R-:W-:Y:S01]  /*c2c0*/  @!PT LDS RZ, [RZ] ;  /* 0x00000000fffff984 */ /* 0x000fe20000000800 */
[----:B------:R-:W-:Y:S01]  /*c2d0*/  @!PT LDS RZ, [RZ] ;  /* 0x00000000fffff984 */ /* 0x000fe20000000800 */
[----:B------:R2:W-:Y:S04]  /*c2e0*/  LDGSTS.E.BYPASS.LTC128B.128 [R242+0xf800], desc[UR24][R8.64+0x180] ;  /* 0x0f80018008f27fae */ /* 0x0005e8000b901d58 */
.L_x_2575:
[----:B------:R-:W-:Y:S05]  /*c2f0*/  BSYNC B0 ;  /* 0x0000000000007941 */ /* 0x000fea0003800000 */
.L_x_2574:
[----:B------:R-:W0:Y:S01]  /*c300*/  LDGDEPBAR ;  /* 0x00000000000079af */ /* 0x000e220000000000 */
[----:B--2---:R-:W-:Y:S02]  /*c310*/  IMAD.U32 R8, RZ, RZ, UR20 ;  /* 0x00000014ff087e24 */ /* 0x004fe4000f8e00ff */
[----:B------:R-:W-:-:S03]  /*c320*/  IMAD.U32 R7, RZ, RZ, UR14 ;  /* 0x0000000eff077e24 */ /* 0x000fc6000f8e00ff */
[----:B------:R-:W-:-:S04]  /*c330*/  LEA R249, P1, R8, R249, 0x1 ;  /* 0x000000f908f97211 */ /* 0x000fc800078208ff */
[----:B------:R-:W-:-:S09]  /*c340*/  LEA.HI.X R248, R8, R248, R7, 0x1, P1 ;  /* 0x000000f808f87211 */ /* 0x000fd200008f0c07 */
.L_x_2571:
        /* <DEDUP_REMOVED lines=40> */
[----:B-1----:R-:W-:-:S03]  /*c5d0*/  FMNMX.FTZ R176, R8, R176, !PT ;  /* 0x000000b008b07209 */ /* 0x002fc60007810000 */
[----:B------:R-:W1:Y:S01]  /*c5e0*/  LDSM.16.MT88.4 R8, [R230+0x10000] ;  /* 0x01000000e608783b */ /* 0x000e620000004200 */
[C---:B------:R-:W-:Y:S01]  /*c5f0*/  FSETP.NEU.FTZ.AND P2, PT, R176.reuse, -INF , PT ;  /* 0xff800000b000780b */ /* 0x040fe20003f5d000 */
[----:B------:R-:W-:Y:S01]  /*c600*/  FMUL.FTZ R186, R176, UR23 ;  /* 0x00000017b0ba7c20 */ /* 0x000fe20008410000 */
[----:B--2---:R-:W-:-:S04]  /*c610*/  FMNMX.FTZ R175, R7, R175, !PT ;  /* 0x000000af07af7209 */ /* 0x004fc80007810000 */
[----:B------:R-:W-:Y:S01]  /*c620*/  FSEL R186, R186, RZ, P2 ;  /* 0x000000ffbaba7208 */ /* 0x000fe20001000000 */
[C---:B------:R-:W-:Y:S01]  /*c630*/  FMUL.FTZ R180, R175.reuse, UR23 ;  /* 0x00000017afb47c20 */ /* 0x040fe20008410000 */
[----:B------:R-:W-:-:S03]  /*c640*/  FSETP.NEU.FTZ.AND P1, PT, R175, -INF , PT ;  /* 0xff800000af00780b */ /* 0x000fc60003f3d000 */
[--C-:B------:R-:W-:Y:S01]  /*c650*/  FFMA.FTZ R166, R5, UR23, -R186.reuse ;  /* 0x0000001705a67c23 */ /* 0x100fe200080108ba */
[----:B------:R-:W-:Y:S01]  /*c660*/  FSEL R5, R176, RZ, P2 ;  /* 0x000000ffb0057208 */ /* 0x000fe20001000000 */
[--C-:B------:R-:W-:Y:S01]  /*c670*/  FFMA.FTZ R174, R6, UR23, -R186.reuse ;  /* 0x0000001706ae7c23 */ /* 0x100fe200080108ba */
[----:B------:R-:W-:Y:S01]  /*c680*/  FSEL R180, R180, RZ, P1 ;  /* 0x000000ffb4b47208 */ /* 0x000fe20000800000 */
[--C-:B------:R-:W-:Y:S01]  /*c690*/  FFMA.FTZ R173, R16, UR23, -R186.reuse ;  /* 0x0000001710ad7c23 */ /* 0x100fe200080108ba */
[----:B------:R-:W-:Y:S01]  /*c6a0*/  FFMA.FTZ R172, R31, UR23, -R186 ;  /* 0x000000171fac7c23 */ /* 0x000fe200080108ba */
[----:B------:R-:W-:Y:S01]  /*c6b0*/  FADD.FTZ R5, R164, -R5 ;  /* 0x80000005a4057221 */ /* 0x000fe20000010000 */
[----:B------:R-:W-:Y:S01]  /*c6c0*/  MUFU.EX2 R166, R166 ;  /* 0x000000a600a67308 */ /* 0x000fe20000000800 */
[--C-:B------:R-:W-:Y:S01]  /*c6d0*/  FFMA.FTZ R164, R4, UR23, -R180.reuse ;  /* 0x0000001704a47c23 */ /* 0x100fe200080108b4 */
[----:B------:R-:W-:Y:S01]  /*c6e0*/  FSEL R4, R175, RZ, P1 ;  /* 0x000000ffaf047208 */ /* 0x000fe20000800000 */
[--C-:B------:R-:W-:Y:S01]  /*c6f0*/  FFMA.FTZ R165, R0, UR23, -R180.reuse ;  /* 0x0000001700a57c23 */ /* 0x100fe200080108b4 */
[--C-:B------:R-:W-:Y:S01]  /*c700*/  FFMA.FTZ R2, R2, UR23, -R180.reuse ;  /* 0x0000001702027c23 */ /* 0x100fe200080108b4 */
[----:B------:R-:W-:Y:S01]  /*c710*/  FFMA.FTZ R0, R17, UR23, -R180 ;  /* 0x0000001711007c23 */ /* 0x000fe200080108b4 */
[----:B------:R-:W-:Y:S01]  /*c720*/  FMUL.FTZ R5, R5, UR23 ;  /* 0x0000001705057c20 */ /* 0x000fe20008410000 */
[----:B------:R-:W-:Y:S01]  /*c730*/  FADD.FTZ R4, R3, -R4 ;  /* 0x8000000403047221 */ /* 0x000fe20000010000 */
[----:B------:R-:W-:Y:S01]  /*c740*/  MUFU.EX2 R174, R174 ;  /* 0x000000ae00ae7308 */ /* 0x000fe20000000800 */
[----:B------:R-:W2:Y:S01]  /*c750*/  LDSM.16.MT88.4 R16, [R229+0x10000] ;  /* 0x01000000e510783b */ /* 0x000ea20000004200 */
[--C-:B------:R-:W-:Y:S01]  /*c760*/  FFMA.FTZ R190, R27, UR23, -R186.reuse ;  /* 0x000000171bbe7c23 */ /* 0x100fe200080108ba */
[----:B------:R-:W-:Y:S01]  /*c770*/  FMUL.FTZ R3, R4, UR23 ;  /* 0x0000001704037c20 */ /* 0x000fe20008410000 */
[--C-:B------:R-:W-:Y:S01]  /*c780*/  FFMA.FTZ R191, R26, UR23, -R186.reuse ;  /* 0x000000171abf7c23 */ /* 0x100fe200080108ba */
[----:B------:R-:W-:Y:S01]  /*c790*/  FFMA.FTZ R192, R25, UR23, -R186 ;  /* 0x0000001719c07c23 */ /* 0x000fe200080108ba */
[----:B------:R-:W-:Y:S01]  /*c7a0*/  FFMA.FTZ R195, R24, UR23, -R180 ;  /* 0x0000001718c37c23 */ /* 0x000fe200080108b4 */
[----:B------:R-:W-:Y:S01]  /*c7b0*/  FFMA.FTZ R189, R29, UR23, -R186 ;  /* 0x000000171dbd7c23 */ /* 0x000fe200080108ba */
[----:B------:R-:W3:Y:S01]  /*c7c0*/  MUFU.EX2 R173, R173 ;  /* 0x000000ad00ad7308 */ /* 0x000ee20000000800 */
[----:B------:R-:W-:Y:S01]  /*c7d0*/  LDSM.16.MT88.4 R24, [R230+0x10800] ;  /* 0x01080000e618783b */ /* 0x000fe20000004200 */
[--C-:B------:R-:W-:Y:S01]  /*c7e0*/  FFMA.FTZ R193, R28, UR23, -R180.reuse ;  /* 0x000000171cc17c23 */ /* 0x100fe200080108b4 */
[--C-:B------:R-:W-:Y:S01]  /*c7f0*/  FFMA.FTZ R194, R33, UR23, -R180.reuse ;  /* 0x0000001721c27c23 */ /* 0x100fe200080108b4 */
[----:B------:R-:W-:Y:S01]  /*c800*/  FFMA.FTZ R196, R32, UR23, -R180 ;  /* 0x0000001720c47c23 */ /* 0x000fe200080108b4 */
[----:B------:R-:W-:Y:S01]  /*c810*/  LDSM.16.MT88.4 R28, [R232+0x10800] ;  /* 0x01080000e81c783b */ /* 0x000fe20000004200 */
[--C-:B------:R-:W-:Y:S01]  /*c820*/  FFMA.FTZ R203, R168, UR23, -R186.reuse ;  /* 0x00000017a8cb7c23 */ /* 0x100fe200080108ba */
[--C-:B------:R-:W-:Y:S01]  /*c830*/  FFMA.FTZ R204, R169, UR23, -R186.reuse ;  /* 0x00000017a9cc7c23 */ /* 0x100fe200080108ba */
[----:B------:R-:W4:Y:S01]  /*c840*/  MUFU.EX2 R172, R172 ;  /* 0x000000ac00ac7308 */ /* 0x000f220000000800 */
[----:B------:R-:W-:Y:S01]  /*c850*/  LDSM.16.MT88.4 R32, [R229+0x12800] ;  /* 0x01280000e520783b */ /* 0x000fe20000004200 */
[--C-:B------:R-:W-:Y:S01]  /*c860*/  FFMA.FTZ R202, R202, UR23, -R186.reuse ;  /* 0x00000017caca7c23 */ /* 0x100fe200080108ba */
[----:B------:R-:W-:Y:S01]  /*c870*/  FFMA.FTZ R201, R201, UR23, -R186 ;  /* 0x00000017c9c97c23 */ /* 0x000fe200080108ba */
[--C-:B------:R-:W-:Y:S01]  /*c880*/  FFMA.FTZ R198, R198, UR23, -R180.reuse ;  /* 0x00000017c6c67c23 */ /* 0x100fe200080108b4 */
[----:B------:R-:W-:Y:S01]  /*c890*/  LDSM.16.MT88.4 R168, [R229+0x16800] ;  /* 0x01680000e5a8783b */ /* 0x000fe20000004200 */
[--C-:B------:R-:W-:Y:S01]  /*c8a0*/  FFMA.FTZ R200, R200, UR23, -R180.reuse ;  /* 0x00000017c8c87c23 */ /* 0x100fe200080108b4 */
[--C-:B------:R-:W-:Y:S01]  /*c8b0*/  FFMA.FTZ R199, R199, UR23, -R180.reuse ;  /* 0x00000017c7c77c23 */ /* 0x100fe200080108b4 */
[----:B------:R-:W-:Y:S01]  /*c8c0*/  MUFU.EX2 R165, R165 ;  /* 0x000000a500a57308 */ /* 0x000fe20000000800 */
[----:B---3--:R-:W-:Y:S01]  /*c8d0*/  F2FP.F16.F32.PACK_AB R4, R173, R174 ;  /* 0x000000aead04723e */ /* 0x008fe200000000ff */
[----:B------:R-:W-:Y:S01]  /*c8e0*/  FFMA.FTZ R197, R197, UR23, -R180 ;  /* 0x00000017c5c57c23 */ /* 0x000fe200080108b4 */
[--C-:B------:R-:W-:Y:S01]  /*c8f0*/  FFMA.FTZ R187, R187, UR23, -R186.reuse ;  /* 0x00000017bbbb7c23 */ /* 0x100fe200080108ba */
[--C-:B------:R-:W-:Y:S01]  /*c900*/  FFMA.FTZ R185, R185, UR23, -R186.reuse ;  /* 0x00000017b9b97c23 */ /* 0x100fe200080108ba */
[--C-:B------:R-:W-:Y:S01]  /*c910*/  FFMA.FTZ R183, R183, UR23, -R186.reuse ;  /* 0x00000017b7b77c23 */ /* 0x100fe200080108ba */
[----:B------:R-:W-:Y:S01]  /*c920*/  FFMA.FTZ R184, R184, UR23, -R186 ;  /* 0x00000017b8b87c23 */ /* 0x000fe200080108ba */
[--C-:B------:R-:W-:Y:S01]  /*c930*/  FFMA.FTZ R182, R182, UR23, -R180.reuse ;  /* 0x00000017b6b67c23 */ /* 0x100fe200080108b4 */
[----:B------:R-:W-:Y:S01]  /*c940*/  MUFU.EX2 R2, R2 ;  /* 0x0000000200027308 */ /* 0x000fe20000000800 */
[----:B----4-:R-:W-:Y:S01]  /*c950*/  F2FP.F16.F32.PACK_AB R6, R166, R172 ;  /* 0x000000aca606723e */ /* 0x010fe200000000ff */
[--C-:B------:R-:W-:Y:S01]  /*c960*/  FFMA.FTZ R181, R181, UR23, -R180.reuse ;  /* 0x00000017b5b57c23 */ /* 0x100fe200080108b4 */
[--C-:B------:R-:W-:Y:S01]  /*c970*/  FFMA.FTZ R179, R179, UR23, -R180.reuse ;  /* 0x00000017b3b37c23 */ /* 0x100fe200080108b4 */
[----:B------:R-:W-:-:S04]  /*c980*/  FFMA.FTZ R178, R178, UR23, -R180 ;  /* 0x00000017b2b27c23 */ /* 0x000fc800080108b4 */
[----:B------:R-:W-:Y:S08]  /*c990*/  MUFU.EX2 R0, R0 ;  /* 0x0000000000007308 */ /* 0x000ff00000000800 */
[----:B------:R-:W3:Y:S08]  /*c9a0*/  MUFU.EX2 R164, R164 ;  /* 0x000000a400a47308 */ /* 0x000ef00000000800 */
[----:B------:R4:W5:Y:S08]  /*c9b0*/  MUFU.EX2 R177, R5 ;  /* 0x0000000500b17308 */ /* 0x0009700000000800 */
[----:B------:R-:W1:Y:S01]  /*c9c0*/  MUFU.EX2 R3, R3 ;  /* 0x0000000300037308 */ /* 0x000e620000000800 */
[----:B---3--:R-:W-:-:S07]  /*c9d0*/  F2FP.F16.F32.PACK_AB R7, R164, R0 ;  /* 0x00000000a407723e */ /* 0x008fce00000000ff */
[----:B------:R-:W3:Y:S01]  /*c9e0*/  MUFU.EX2 R189, R189 ;  /* 0x000000bd00bd7308 */ /* 0x000ee20000000800 */
[----:B----4-:R-:W-:Y:S01]  /*c9f0*/  F2FP.F16.F32.PACK_AB R5, R2, R165 ;  /* 0x000000a50205723e */ /* 0x010fe200000000ff */
[-C--:B-----5:R-:W-:Y:S01]  /*ca00*/  FMUL.FTZ R160, R160, R177.reuse ;  /* 0x000000b1a0a07220 */ /* 0x0a0fe20000410000 */
[-C--:B------:R-:W-:Y:S01]  /*ca10*/  FMUL.FTZ R161, R161, R177.reuse ;  /* 0x000000b1a1a17220 */ /* 0x080fe20000410000 */
[-C--:B------:R-:W-:Y:S01]  /*ca20*/  FMUL.FTZ R156, R156, R177.reuse ;  /* 0x000000b19c9c7220 */ /* 0x080fe20000410000 */
[-C--:B------:R-:W-:Y:S01]  /*ca30*/  FMUL.FTZ R157, R157, R177.reuse ;  /* 0x000000b19d9d7220 */ /* 0x080fe20000410000 */
[-C--:B------:R-:W-:Y:S01]  /*ca40*/  FMUL.FTZ R152, R152, R177.reuse ;  /* 0x000000b198987220 */ /* 0x080fe20000410000 */
[-C--:B------:R-:W-:Y:S01]  /*ca50*/  FMUL.FTZ R153, R153, R177.reuse ;  /* 0x000000b199997220 */ /* 0x080fe20000410000 */
[----:B------:R-:W-:Y:S01]  /*ca60*/  FMUL.FTZ R148, R148, R177 ;  /* 0x000000b194947220 */ /* 0x000fe20000410000 */
[-C--:B-1----:R-:W-:Y:S01]  /*ca70*/  FMUL.FTZ R162, R162, R3.reuse ;  /* 0x00000003a2a27220 */ /* 0x082fe20000410000 */
[-C--:B------:R-:W-:Y:S01]  /*ca80*/  FMUL.FTZ R163, R163, R3.reuse ;  /* 0x00000003a3a37220 */ /* 0x080fe20000410000 */
[-C--:B------:R-:W-:Y:S01]  /*ca90*/  FMUL.FTZ R158, R158, R3.reuse ;  /* 0x000000039e9e7220 */ /* 0x080fe20000410000 */
[----:B------:R-:W-:Y:S01]  /*caa0*/  FMUL.FTZ R159, R159, R3 ;  /* 0x000000039f9f7220 */ /* 0x000fe20000410000 */
[----:B------:R-:W-:Y:S01]  /*cab0*/  FMUL.FTZ R149, R149, R177 ;  /* 0x000000b195957220 */ /* 0x000fe20000410000 */
[-C--:B------:R-:W-:Y:S01]  /*cac0*/  FMUL.FTZ R154, R154, R3.reuse ;  /* 0x000000039a9a7220 */ /* 0x080fe20000410000 */
[-C--:B------:R-:W-:Y:S01]  /*cad0*/  FMUL.FTZ R155, R155, R3.reuse ;  /* 0x000000039b9b7220 */ /* 0x080fe20000410000 */
        /* <DEDUP_REMOVED lines=9> */
[----:B------:R-:W1:Y:S01]  /*cb70*/  LDSM.16.MT88.4 R12, [R228+0x10000] ;  /* 0x01000000e40c783b */ /* 0x000e620000004200 */
[-C--:B------:R-:W-:Y:S01]  /*cb80*/  FMUL.FTZ R147, R147, R3.reuse ;  /* 0x0000000393937220 */ /* 0x080fe20000410000 */
[-C--:B------:R-:W-:Y:S01]  /*cb90*/  FMUL.FTZ R142, R142, R3.reuse ;  /* 0x000000038e8e7220 */ /* 0x080fe20000410000 */
[----:B------:R-:W-:Y:S01]  /*cba0*/  FMUL.FTZ R143, R143, R3 ;  /* 0x000000038f8f7220 */ /* 0x000fe20000410000 */
[-C--:B------:R-:W-:Y:S01]  /*cbb0*/  FMUL.FTZ R136, R136, R177.reuse ;  /* 0x000000b188887220 */ /* 0x080fe20000410000 */
[C---:B------:R-:W-:Y:S01]  /*cbc0*/  HMMA.16816.F32 R152, R4.reuse, R8, R152 ;  /* 0x000000080498723c */ /* 0x040fe20000001898 */
[-C--:B------:R-:W-:Y:S01]  /*cbd0*/  FMUL.FTZ R137, R137, R177.reuse ;  /* 0x000000b189897220 */ /* 0x080fe20000410000 */
[-C--:B------:R-:W-:Y:S01]  /*cbe0*/  FMUL.FTZ R132, R132, R177.reuse ;  /* 0x000000b184847220 */ /* 0x080fe20000410000 */
[----:B------:R-:W-:Y:S01]  /*cbf0*/  FMUL.FTZ R133, R133, R177 ;  /* 0x000000b185857220 */ /* 0x000fe20000410000 */
[-C--:B------:R-:W-:Y:S01]  /*cc00*/  FMUL.FTZ R138, R138, R3.reuse ;  /* 0x000000038a8a7220 */ /* 0x080fe20000410000 */
[-C--:B------:R-:W-:Y:S01]  /*cc10*/  FMUL.FTZ R139, R139, R3.reuse ;  /* 0x000000038b8b7220 */ /* 0x080fe20000410000 */
[C---:B------:R-:W-:Y:S01]  /*cc20*/  HMMA.16816.F32 R148, R4.reuse, R10, R148 ;  /* 0x0000000a0494723c */ /* 0x040fe20000001894 */
[----:B------:R-:W4:Y:S01]  /*cc30*/  LDSM.16.MT88.4 R8, [R232+0x12000] ;  /* 0x01200000e808783b */ /* 0x000f220000004200 */
[-C--:B------:R-:W-:Y:S01]  /*cc40*/  FMUL.FTZ R134, R134, R3.reuse ;  /* 0x0000000386867220 */ /* 0x080fe20000410000 */
[----:B------:R-:W-:Y:S01]  /*cc50*/  FMUL.FTZ R135, R135, R3 ;  /* 0x0000000387877220 */ /* 0x000fe20000410000 */
[-C--:B------:R-:W-:Y:S01]  /*cc60*/  FMUL.FTZ R36, R36, R177.reuse ;  /* 0x000000b124247220 */ /* 0x080fe20000410000 */
[-C--:B------:R-:W-:Y:S01]  /*cc70*/  FMUL.FTZ R37, R37, R177.reuse ;  /* 0x000000b125257220 */ /* 0x080fe20000410000 */
[-C--:B------:R-:W-:Y:S01]  /*cc80*/  FMUL.FTZ R40, R40, R177.reuse ;  /* 0x000000b128287220 */ /* 0x080fe20000410000 */
[----:B------:R-:W-:Y:S01]  /*cc90*/  FMUL.FTZ R41, R41, R177 ;  /* 0x000000b129297220 */ /* 0x000fe20000410000 */
[-C--:B------:R-:W-:Y:S01]  /*cca0*/  FMUL.FTZ R38, R38, R3.reuse ;  /* 0x0000000326267220 */ /* 0x080fe20000410000 */
[-C--:B------:R-:W-:Y:S01]  /*ccb0*/  FMUL.FTZ R39, R39, R3.reuse ;  /* 0x0000000327277220 */ /* 0x080fe20000410000 */
[-C--:B------:R-:W-:Y:S01]  /*ccc0*/  FMUL.FTZ R42, R42, R3.reuse ;  /* 0x000000032a2a7220 */ /* 0x080fe20000410000 */
[----:B------:R-:W-:Y:S01]  /*ccd0*/  FMUL.FTZ R43, R43, R3 ;  /* 0x000000032b2b7220 */ /* 0x000fe20000410000 */
[C---:B--2---:R-:W-:Y:S01]  /*cce0*/  HMMA.16816.F32 R144, R4.reuse, R16, R144 ;  /* 0x000000100490723c */ /* 0x044fe20000001890 */
[-C--:B------:R-:W-:Y:S01]  /*ccf0*/  FMUL.FTZ R44, R44, R177.reuse ;  /* 0x000000b12c2c7220 */ /* 0x080fe20000410000 */
[-C--:B------:R-:W-:Y:S01]  /*cd00*/  FMUL.FTZ R45, R45, R177.reuse ;  /* 0x000000b12d2d7220 */ /* 0x080fe20000410000 */
[-C--:B------:R-:W-:Y:S01]  /*cd10*/  FMUL.FTZ R48, R48, R177.reuse ;  /* 0x000000b130307220 */ /* 0x080fe20000410000 */
[----:B------:R-:W-:Y:S01]  /*cd20*/  FMUL.FTZ R49, R49, R177 ;  /* 0x000000b131317220 */ /* 0x000fe20000410000 */
[-C--:B------:R-:W-:Y:S01]  /*cd30*/  FMUL.FTZ R46, R46, R3.reuse ;  /* 0x000000032e2e7220 */ /* 0x080fe20000410000 */
[C---:B------:R-:W-:Y:S01]  /*cd40*/  HMMA.16816.F32 R140, R4.reuse, R18, R140 ;  /* 0x00000012048c723c */ /* 0x040fe2000000188c */
[----:B------:R-:W2:Y:S01]  /*cd50*/  LDSM.16.MT88.4 R16, [R230+0x12000] ;  /* 0x01200000e610783b */ /* 0x000ea20000004200 */
[-C--:B------:R-:W-:Y:S01]  /*cd60*/  FMUL.FTZ R47, R47, R3.reuse ;  /* 0x000000032f2f7220 */ /* 0x080fe20000410000 */
        /* <DEDUP_REMOVED lines=8> */
[C---:B-1----:R-:W-:Y:S01]  /*cdf0*/  HMMA.16816.F32 R136, R4.reuse, R12, R136 ;  /* 0x0000000c0488723c */ /* 0x042fe20000001888 */
[-C--:B------:R-:W-:Y:S01]  /*ce00*/  FMUL.FTZ R58, R58, R3.reuse ;  /* 0x000000033a3a7220 */ /* 0x080fe20000410000 */
[----:B------:R-:W-:Y:S01]  /*ce10*/  FMUL.FTZ R59, R59, R3 ;  /* 0x000000033b3b7220 */ /* 0x000fe20000410000 */
[-C--:B------:R-:W-:Y:S01]  /*ce20*/  FMUL.FTZ R60, R60, R177.reuse ;  /* 0x000000b13c3c7220 */ /* 0x080fe20000410000 */
[-C--:B------:R-:W-:Y:S01]  /*ce30*/  FMUL.FTZ R61, R61, R177.reuse ;  /* 0x000000b13d3d7220 */ /* 0x080fe20000410000 */
[-C--:B------:R-:W-:Y:S01]  /*ce40*/  FMUL.FTZ R64, R64, R177.reuse ;  /* 0x000000b140407220 */ /* 0x080fe20000410000 */
[C---:B------:R-:W-:Y:S01]  /*ce50*/  HMMA.16816.F32 R132, R4.reuse, R14, R132 ;  /* 0x0000000e0484723c */ /* 0x040fe20000001884 */
[----:B------:R-:W1:Y:S01]  /*ce60*/  LDSM.16.MT88.4 R12, [R229+0x12000] ;  /* 0x01200000e50c783b */ /* 0x000e620000004200 */
[----:B------:R-:W-:Y:S01]  /*ce70*/  FMUL.FTZ R65, R65, R177 ;  /* 0x000000b141417220 */ /* 0x000fe20000410000 */
[-C--:B------:R-:W-:Y:S01]  /*ce80*/  FMUL.FTZ R62, R62, R3.reuse ;  /* 0x000000033e3e7220 */ /* 0x080fe20000410000 */
[-C--:B------:R-:W-:Y:S01]  /*ce90*/  FMUL.FTZ R63, R63, R3.reuse ;  /* 0x000000033f3f7220 */ /* 0x080fe20000410000 */
[-C--:B------:R-:W-:Y:S01]  /*cea0*/  FMUL.FTZ R66, R66, R3.reuse ;  /* 0x0000000342427220 */ /* 0x080fe20000410000 */
[C---:B----4-:R-:W-:Y:S01]  /*ceb0*/  HMMA.16816.F32 R36, R4.reuse, R8, R36 ;  /* 0x000000080424723c */ /* 0x050fe20000001824 */
        /* <DEDUP_REMOVED lines=29> */
[----:B------:R-:W-:Y:S01]  /*d090*/  FMUL.FTZ R91, R91, R3 ;  /* 0x000000035b5b7220 */ /* 0x000fe20000410000 */
[-C--:B------:R-:W-:Y:S01]  /*d0a0*/  FMUL.FTZ R100, R100, R177.reuse ;  /* 0x000000b164647220 */ /* 0x080fe20000410000 */
[----:B------:R-:W-:Y:S01]  /*d0b0*/  FMUL.FTZ R101, R101, R177 ;  /* 0x000000b165657220 */ /* 0x000fe20000410000 */
[-C--:B------:R-:W-:Y:S01]  /*d0c0*/  FMUL.FTZ R102, R102, R3.reuse ;  /* 0x0000000366667220 */ /* 0x080fe20000410000 */
[----:B------:R-:W-:Y:S01]  /*d0d0*/  FMUL.FTZ R103, R103, R3 ;  /* 0x0000000367677220 */ /* 0x000fe20000410000 */
[C---:B-1----:R-:W-:Y:S01]  /*d0e0*/  HMMA.16816.F32 R52, R4.reuse, R12, R52 ;  /* 0x0000000c0434723c */ /* 0x042fe20000001834 */
[-C--:B------:R-:W-:Y:S01]  /*d0f0*/  FMUL.FTZ R104, R104, R177.reuse ;  /* 0x000000b168687220 */ /* 0x080fe20000410000 */
[----:B------:R-:W-:Y:S01]  /*d100*/  FMUL.FTZ R105, R105, R177 ;  /* 0x000000b169697220 */ /* 0x000fe20000410000 */
[-C--:B------:R-:W-:Y:S01]  /*d110*/  FMUL.FTZ R106, R106, R3.reuse ;  /* 0x000000036a6a7220 */ /* 0x080fe20000410000 */
[----:B------:R-:W-:Y:S01]  /*d120*/  FMUL.FTZ R107, R107, R3 ;  /* 0x000000036b6b7220 */ /* 0x000fe20000410000 */
[-C--:B------:R-:W-:Y:S01]  /*d130*/  FMUL.FTZ R92, R92, R177.reuse ;  /* 0x000000b15c5c7220 */ /* 0x080fe20000410000 */
[C---:B------:R-:W-:Y:S01]  /*d140*/  HMMA.16816.F32 R56, R4.reuse, R14, R56 ;  /* 0x0000000e0438723c */ /* 0x040fe20000001838 */
[----:B------:R-:W1:Y:S01]  /*d150*/  LDSM.16.MT88.4 R12, [R230+0x14000] ;  /* 0x01400000e60c783b */ /* 0x000e620000004200 */
        /* <DEDUP_REMOVED lines=16> */
[C---:B------:R-:W-:Y:S01]  /*d260*/  HMMA.16816.F32 R100, R4.reuse, R20, R100 ;  /* 0x000000140464723c */ /* 0x040fe20000001864 */
[-C--:B------:R-:W-:Y:S01]  /*d270*/  FMUL.FTZ R114, R114, R3.reuse ;  /* 0x0000000372727220 */ /* 0x080fe20000410000 */
[----:B------:R-:W-:Y:S01]  /*d280*/  FMUL.FTZ R115, R115, R3 ;  /* 0x0000000373737220 */ /* 0x000fe20000410000 */
[-C--:B------:R-:W-:Y:S01]  /*d290*/  FMUL.FTZ R116, R116, R177.reuse ;  /* 0x000000b174747220 */ /* 0x080fe20000410000 */
[----:B------:R-:W-:Y:S01]  /*d2a0*/  FMUL.FTZ R117, R117, R177 ;  /* 0x000000b175757220 */ /* 0x000fe20000410000 */
        /* <DEDUP_REMOVED lines=9> */
[-C--:B------:R-:W-:Y:S01]  /*d340*/  FMUL.FTZ R124, R124, R177.reuse ;  /* 0x000000b17c7c7220 */ /* 0x080fe20000410000 */
[-C--:B------:R-:W-:Y:S01]  /*d350*/  FMUL.FTZ R125, R125, R177.reuse ;  /* 0x000000b17d7d7220 */ /* 0x080fe20000410000 */
[-C--:B------:R-:W-:Y:S01]  /*d360*/  FMUL.FTZ R128, R128, R177.reuse ;  /* 0x000000b180807220 */ /* 0x080fe20000410000 */
[----:B------:R-:W-:Y:S01]  /*d370*/  FMUL.FTZ R129, R129, R177 ;  /* 0x000000b181817220 */ /* 0x000fe20000410000 */
[C---:B------:R-:W-:Y:S01]  /*d380*/  HMMA.16816.F32 R104, R4.reuse, R22, R104 ;  /* 0x000000160468723c */ /* 0x040fe20000001868 */
[----:B------:R-:W5:Y:S01]  /*d390*/  LDSM.16.MT88.4 R20, [R228+0x16000] ;  /* 0x01600000e414783b */ /* 0x000f620000004200 */
[-C--:B------:R-:W-:Y:S01]  /*d3a0*/  FMUL.FTZ R126, R126, R3.reuse ;  /* 0x000000037e7e7220 */ /* 0x080fe20000410000 */
[-C--:B------:R-:W-:Y:S01]  /*d3b0*/  FMUL.FTZ R127, R127, R3.reuse ;  /* 0x000000037f7f7220 */ /* 0x080fe20000410000 */
[-C--:B------:R-:W-:Y:S01]  /*d3c0*/  FMUL.FTZ R130, R130, R3.reuse ;  /* 0x0000000382827220 */ /* 0x080fe20000410000 */
[----:B------:R-:W-:Y:S01]  /*d3d0*/  FMUL.FTZ R131, R131, R3 ;  /* 0x0000000383837220 */ /* 0x000fe20000410000 */
        /* <DEDUP_REMOVED lines=18> */
[----:B---3--:R-:W-:Y:S01]  /*d500*/  FADD.FTZ R174, R189, R174 ;  /* 0x000000aebdae7221 */ /* 0x008fe20000010000 */
[----:B------:R-:W3:Y:S01]  /*d510*/  MUFU.EX2 R193, R193 ;  /* 0x000000c100c17308 */ /* 0x000ee20000000800 */
[C---:B--2---:R-:W-:Y:S07]  /*d520*/  HMMA.16816.F32 R92, R4.reuse, R16, R92 ;  /* 0x00000010045c723c */ /* 0x044fee000000185c */
[----:B------:R-:W2:Y:S01]  /*d530*/  MUFU.EX2 R195, R195 ;  /* 0x000000c300c37308 */ /* 0x000ea20000000800 */
[C---:B------:R-:W-:Y:S01]  /*d540*/  HMMA.16816.F32 R96, R4.reuse, R18, R96 ;  /* 0x000000120460723c */ /* 0x040fe20000001860 */
[----:B------:R-:W2:Y:S05]  /*d550*/  LDSM.16.MT88.4 R16, [R229+0x10800] ;  /* 0x01080000e510783b */ /* 0x000eaa0000004200 */
[----:B-----5:R-:W-:Y:S01]  /*d560*/  HMMA.16816.F32 R124, R4, R20, R124 ;  /* 0x00000014047c723c */ /* 0x020fe2000000187c */
[----:B------:R-:W-:Y:S01]  /*d570*/  MUFU.EX2 R194, R194 ;  /* 0x000000c200c27308 */ /* 0x000fe20000000800 */
[----:B---3--:R-:W-:-:S04]  /*d580*/  FADD.FTZ R3, R193, R3 ;  /* 0x00000003c1037221 */ /* 0x008fc80000010000 */
[C---:B-1----:R-:W-:Y:S03]  /*d590*/  HMMA.16816.F32 R108, R4.reuse, R12, R108 ;  /* 0x0000000c046c723c */ /* 0x042fe6000000186c */
[----:B------:R-:W1:Y:S03]  /*d5a0*/  MUFU.EX2 R196, R196 ;  /* 0x000000c400c47308 */ /* 0x000e660000000800 */
[C---:B------:R-:W-:Y:S01]  /*d5b0*/  HMMA.16816.F32 R112, R4.reuse, R14, R112 ;  /* 0x0000000e0470723c */ /* 0x040fe20000001870 */
[----:B------:R-:W3:Y:S04]  /*d5c0*/  LDSM.16.MT88.4 R12, [R228+0x10800] ;  /* 0x01080000e40c783b */ /* 0x000ee80000004200 */
[----:B------:R-:W5:Y:S01]  /*d5d0*/  MUFU.EX2 R203, R203 ;  /* 0x000000cb00cb7308 */ /* 0x000f620000000800 */
[C---:B----4-:R-:W-:Y:S06]  /*d5e0*/  HMMA.16816.F32 R116, R4.reuse, R8, R116 ;  /* 0x000000080474723c */ /* 0x050fec0000001874 */
[C---:B------:R-:W-:Y:S01]  /*d5f0*/  HMMA.16816.F32 R120, R4.reuse, R10, R120 ;  /* 0x0000000a0478723c */ /* 0x040fe20000001878 */
[----:B------:R-:W4:Y:S01]  /*d600*/  LDSM.16.MT88.4 R8, [R232+0x12800] ;  /* 0x01280000e808783b */ /* 0x000f220000004200 */
[----:B------:R-:W-:Y:S04]  /*d610*/  MUFU.EX2 R204, R204 ;  /* 0x000000cc00cc7308 */ /* 0x000fe80000000800 */
[----:B------:R-:W-:Y:S01]  /*d620*/  HMMA.16816.F32 R128, R4, R22, R128 ;  /* 0x000000160480723c */ /* 0x000fe20000001880 */
[----:B------:R-:W4:Y:S03]  /*d630*/  LDSM.16.MT88.4 R20, [R230+0x12800] ;  /* 0x01280000e614783b */ /* 0x000f260000004200 */
[----:B------:R-:W-:Y:S03]  /*d640*/  MUFU.EX2 R202, R202 ;  /* 0x000000ca00ca7308 */ /* 0x000fe60000000800 */
[C---:B------:R-:W-:Y:S01]  /*d650*/  F2FP.F16.F32.PACK_AB R4, R190.reuse, R189 ;  /* 0x000000bdbe04723e */ /* 0x040fe200000000ff */
[----:B------:R-:W-:Y:S01]  /*d660*/  FADD.FTZ R190, R190, R174 ;  /* 0x000000aebebe7221 */ /* 0x000fe20000010000 */
[C---:B--2---:R-:W-:Y:S01]  /*d670*/  F2FP.F16.F32.PACK_AB R5, R195.reuse, R193 ;  /* 0x000000c1c305723e */ /* 0x044fe200000000ff */
[----:B------:R-:W-:Y:S01]  /*d680*/  FADD.FTZ R195, R195, R3 ;  /* 0x00000003c3c37221 */ /* 0x000fe20000010000 */
[----:B------:R-:W-:Y:S01]  /*d690*/  F2FP.F16.F32.PACK_AB R6, R192, R191 ;  /* 0x000000bfc006723e */ /* 0x000fe200000000ff */
[----:B------:R-:W-:Y:S01]  /*d6a0*/  MUFU.EX2 R201, R201 ;  /* 0x000000c900c97308 */ /* 0x000fe20000000800 */
[----:B-1----:R-:W-:Y:S01]  /*d6b0*/  F2FP.F16.F32.PACK_AB R7, R196, R194 ;  /* 0x000000c2c407723e */ /* 0x002fe200000000ff */
[----:B------:R-:W-:Y:S01]  /*d6c0*/  FADD.FTZ R190, R191, R190 ;  /* 0x000000bebfbe7221 */ /* 0x000fe20000010000 */
[----:B------:R-:W-:Y:S01]  /*d6d0*/  FADD.FTZ R195, R194, R195 ;  /* 0x000000c3c2c37221 */ /* 0x000fe20000010000 */
[----:B------:R-:W-:-:S02]  /*d6e0*/  MOV R3, R175 ;  /* 0x000000af00037202 */ /* 0x000fc40000000f00 */
[----:B------:R-:W-:Y:S01]  /*d6f0*/  FADD.FTZ R192, R192, R190 ;  /* 0x000000bec0c07221 */ /* 0x000fe20000010000 */
[----:B------:R-:W-:Y:S01]  /*d700*/  FADD.FTZ R196, R196, R195 ;  /* 0x000000c3c4c47221 */ /* 0x000fe20000010000 */
[----:B------:R-:W-:Y:S01]  /*d710*/  HMMA.16816.F32 R152, R4, R24, R152 ;  /* 0x000000180498723c */ /* 0x000fe20000001898 */
[----:B------:R-:W1:Y:S01]  /*d720*/  MUFU.EX2 R198, R198 ;  /* 0x000000c600c67308 */ /* 0x000e620000000800 */
[----:B-----5:R-:W-:-:S04]  /*d730*/  FADD.FTZ R192, R203, R192 ;  /* 0x000000c0cbc07221 */ /* 0x020fc80000010000 */
[C---:B------:R-:W-:Y:S01]  /*d740*/  HMMA.16816.F32 R148, R4.reuse, R26, R148 ;  /* 0x0000001a0494723c */ /* 0x040fe20000001894 */
[----:B------:R-:W2:Y:S02]  /*d750*/  LDSM.16.MT88.4 R24, [R232+0x14800] ;  /* 0x01480000e818783b */ /* 0x000ea40000004200 */
[----:B------:R-:W5:Y:S03]  /*d760*/  MUFU.EX2 R200, R200 ;  /* 0x000000c800c87308 */ /* 0x000f660000000800 */
[C---:B------:R-:W-:Y:S05]  /*d770*/  HMMA.16816.F32 R144, R4.reuse, R16, R144 ;  /* 0x000000100490723c */ /* 0x040fea0000001890 */
[----:B------:R-:W-:Y:S01]  /*d780*/  MUFU.EX2 R199, R199 ;  /* 0x000000c700c77308 */ /* 0x000fe20000000800 */
[----:B------:R-:W-:Y:S01]  /*d790*/  HMMA.16816.F32 R140, R4, R18, R140 ;  /* 0x00000012048c723c */ /* 0x000fe2000000188c */
[----:B------:R-:W5:Y:S01]  /*d7a0*/  LDSM.16.MT88.4 R16, [R230+0x14800] ;  /* 0x01480000e610783b */ /* 0x000f620000004200 */
[----:B-1----:R-:W-:-:S04]  /*d7b0*/  FADD.FTZ R196, R198, R196 ;  /* 0x000000c4c6c47221 */ /* 0x002fc80000010000 */
[C---:B---3--:R-:W-:Y:S01]  /*d7c0*/  HMMA.16816.F32 R136, R4.reuse, R12, R136 ;  /* 0x0000000c0488723c */ /* 0x048fe20000001888 */
[----:B------:R-:W1:Y:S05]  /*d7d0*/  MUFU.EX2 R197, R197 ;  /* 0x000000c500c57308 */ /* 0x000e6a0000000800 */
[C---:B------:R-:W-:Y:S01]  /*d7e0*/  HMMA.16816.F32 R132, R4.reuse, R14, R132 ;  /* 0x0000000e0484723c */ /* 0x040fe20000001884 */
[----:B------:R-:W3:Y:S02]  /*d7f0*/  LDSM.16.MT88.4 R12, [R229+0x14800] ;  /* 0x01480000e50c783b */ /* 0x000ee40000004200 */
[----:B------:R-:W1:Y:S03]  /*d800*/  MUFU.EX2 R187, R187 ;  /* 0x000000bb00bb7308 */ /* 0x000e660000000800 */
[C---:B----4-:R-:W-:Y:S05]  /*d810*/  HMMA.16816.F32 R36, R4.reuse, R8, R36 ;  /* 0x000000080424723c */ /* 0x050fea0000001824 */
[----:B------:R-:W-:Y:S01]  /*d820*/  MUFU.EX2 R185, R185 ;  /* 0x000000b900b97308 */ /* 0x000fe20000000800 */
[C---:B------:R-:W-:Y:S01]  /*d830*/  HMMA.16816.F32 R40, R4.reuse, R10, R40 ;  /* 0x0000000a0428723c */ /* 0x040fe20000001828 */
[----:B------:R-:W4:Y:S05]  /*d840*/  LDSM.16.MT88.4 R8, [R228+0x14800] ;  /* 0x01480000e408783b */ /* 0x000f2a0000004200 */
[C---:B------:R-:W-:Y:S01]  /*d850*/  HMMA.16816.F32 R44, R4.reuse, R20, R44 ;  /* 0x00000014042c723c */ /* 0x040fe2000000182c */
[----:B------:R-:W-:Y:S05]  /*d860*/  MUFU.EX2 R183, R183 ;  /* 0x000000b700b77308 */ /* 0x000fea0000000800 */
[C---:B------:R-:W-:Y:S01]  /*d870*/  HMMA.16816.F32 R48, R4.reuse, R22, R48 ;  /* 0x000000160430723c */ /* 0x040fe20000001830 */
[----:B------:R-:W1:Y:S02]  /*d880*/  LDSM.16.MT88.4 R20, [R232+0x16800] ;  /* 0x01680000e814783b */ /* 0x000e640000004200 */
[----:B------:R-:W-:Y:S03]  /*d890*/  MUFU.EX2 R184, R184 ;  /* 0x000000b800b87308 */ /* 0x000fe60000000800 */
[C---:B------:R-:W-:Y:S05]  /*d8a0*/  HMMA.16816.F32 R160, R4.reuse, R28, R160 ;  /* 0x0000001c04a0723c */ /* 0x040fea00000018a0 */
[----:B------:R-:W1:Y:S01]  /*d8b0*/  MUFU.EX2 R182, R182 ;  /* 0x000000b600b67308 */ /* 0x000e620000000800 */
[C---:B------:R-:W-:Y:S01]  /*d8c0*/  HMMA.16816.F32 R156, R4.reuse, R30, R156 ;  /* 0x0000001e049c723c */ /* 0x040fe2000000189c */
[----:B------:R-:W1:Y:S05]  /*d8d0*/  LDSM.16.MT88.4 R28, [R228+0x12800] ;  /* 0x01280000e41c783b */ /* 0x000e6a0000004200 */
[C---:B------:R-:W-:Y:S01]  /*d8e0*/  HMMA.16816.F32 R52, R4.reuse, R32, R52 ;  /* 0x000000200434723c */ /* 0x040fe20000001834 */
[----:B------:R-:W1:Y:S05]  /*d8f0*/  MUFU.EX2 R181, R181 ;  /* 0x000000b500b57308 */ /* 0x000e6a0000000800 */
[C---:B------:R-:W-:Y:S01]  /*d900*/  HMMA.16816.F32 R56, R4.reuse, R34, R56 ;  /* 0x000000220438723c */ /* 0x040fe20000001838 */
[----:B------:R-:W-:Y:S02]  /*d910*/  LDSM.16.MT88.4 R32, [R228+0x16800] ;  /* 0x01680000e420783b */ /* 0x000fe40000004200 */
[----:B------:R-:W1:Y:S03]  /*d920*/  MUFU.EX2 R179, R179 ;  /* 0x000000b300b37308 */ /* 0x000e660000000800 */
[C---:B--2---:R-:W-:Y:S05]  /*d930*/  HMMA.16816.F32 R68, R4.reuse, R24, R68 ;  /* 0x000000180444723c */ /* 0x044fea0000001844 */
[----:B------:R-:W2:Y:S01]  /*d940*/  MUFU.EX2 R178, R178 ;  /* 0x000000b200b27308 */ /* 0x000ea20000000800 */
        /* <DEDUP_REMOVED lines=17> */
[C---:B--2---:R-:W-:Y:S06]  /*da60*/  HMMA.16816.F32 R108, R4.reuse, R24, R108 ;  /* 0x00000018046c723c */ /* 0x044fec000000186c */
[C---:B------:R-:W-:Y:S01]  /*da70*/  HMMA.16816.F32 R112, R4.reuse, R26, R112 ;  /* 0x0000001a0470723c */ /* 0x040fe20000001870 */
[----:B------:R-:W2:Y:S05]  /*da80*/  LDSM.16.MT88.4 R24, [R229+0x11000] ;  /* 0x01100000e518783b */ /* 0x000eaa0000004200 */
[C---:B------:R-:W-:Y:S06]  /*da90*/  HMMA.16816.F32 R116, R4.reuse, R168, R116 ;  /* 0x000000a80474723c */ /* 0x040fec0000001874 */
[C---:B------:R-:W-:Y:S01]  /*daa0*/  HMMA.16816.F32 R120, R4.reuse, R170, R120 ;  /* 0x000000aa0478723c */ /* 0x040fe20000001878 */
[----:B------:R-:W-:Y:S05]  /*dab0*/  LDSM.16.MT88.4 R168, [R232+0x15800] ;  /* 0x01580000e8a8783b */ /* 0x000fea0000004200 */
[C---:B------:R-:W-:Y:S06]  /*dac0*/  HMMA.16816.F32 R124, R4.reuse, R32, R124 ;  /* 0x00000020047c723c */ /* 0x040fec000000187c */
        /* <DEDUP_REMOVED lines=14> */
[----:B------:R-:W-:-:S03]  /*dbb0*/  FADD.FTZ R197, R182, R197 ;  /* 0x000000c5b6c57221 */ /* 0x000fc60000010000 */
[----:B------:R-:W-:Y:S01]  /*dbc0*/  FADD.FTZ R201, R185, R201 ;  /* 0x000000c9b9c97221 */ /* 0x000fe20000010000 */
[----:B------:R-:W-:Y:S01]  /*dbd0*/  HMMA.16816.F32 R156, R4, R18, R156 ;  /* 0x00000012049c723c */ /* 0x000fe2000000189c */
[----:B------:R-:W5:Y:S01]  /*dbe0*/  LDSM.16.MT88.4 R16, [R229+0x13000] ;  /* 0x01300000e510783b */ /* 0x000f620000004200 */
        /* <DEDUP_REMOVED lines=48> */
[----:B------:R-:W-:Y:S01]  /*def0*/  HMMA.16816.F32 R128, R4, R10, R128 ;  /* 0x0000000a0480723c */ /* 0x000fe20000001880 */
[----:B------:R-:W4:Y:S06]  /*df00*/  LDSM.16.MT88.4 R8, [R229+0x13800] ;  /* 0x01380000e508783b */ /* 0x000f2c0000004200 */
[----:B------:R-:W-:-:S02]  /*df10*/  F2FP.F16.F32.PACK_AB R4, R185, R187 ;  /* 0x000000bbb904723e */ /* 0x000fc400000000ff */
[----:B------:R-:W-:Y:S02]  /*df20*/  F2FP.F16.F32.PACK_AB R5, R181, R182 ;  /* 0x000000b6b505723e */ /* 0x000fe400000000ff */
[----:B------:R-:W-:Y:S02]  /*df30*/  F2FP.F16.F32.PACK_AB R6, R184, R183 ;  /* 0x000000b7b806723e */ /* 0x000fe400000000ff */
[----:B------:R-:W-:-:S07]  /*df40*/  F2FP.F16.F32.PACK_AB R7, R178, R179 ;  /* 0x000000b3b207723e */ /* 0x000fce00000000ff */
        /* <DEDUP_REMOVED lines=32> */
[C---:B-----5:R-:W-:Y:S06]  /*e150*/  HMMA.16816.F32 R100, R4.reuse, R16, R100 ;  /* 0x000000100464723c */ /* 0x060fec0000001864 */
[C---:B------:R-:W-:Y:S06]  /*e160*/  HMMA.16816.F32 R104, R4.reuse, R18, R104 ;  /* 0x000000120468723c */ /* 0x040fec0000001868 */
[C---:B---3--:R-:W-:Y:S06]  /*e170*/  HMMA.16816.F32 R108, R4.reuse, R12, R108 ;  /* 0x0000000c046c723c */ /* 0x048fec000000186c */
[C---:B------:R-:W-:Y:S06]  /*e180*/  HMMA.16816.F32 R112, R4.reuse, R14, R112 ;  /* 0x0000000e0470723c */ /* 0x040fec0000001870 */
[C---:B----4-:R-:W-:Y:S06]  /*e190*/  HMMA.16816.F32 R116, R4.reuse, R8, R116 ;  /* 0x000000080474723c */ /* 0x050fec0000001874 */
[C---:B------:R-:W-:Y:S06]  /*e1a0*/  HMMA.16816.F32 R120, R4.reuse, R10, R120 ;  /* 0x0000000a0478723c */ /* 0x040fec0000001878 */
[C---:B-1----:R-:W-:Y:S06]  /*e1b0*/  HMMA.16816.F32 R124, R4.reuse, R20, R124 ;  /* 0x00000014047c723c */ /* 0x042fec000000187c */
[----:B------:R-:W-:-:S15]  /*e1c0*/  HMMA.16816.F32 R128, R4, R22, R128 ;  /* 0x000000160480723c */ /* 0x000fde0000001880 */
[----:B------:R-:W-:-:S09]  /*e1d0*/  NOP ;  /* 0x0000000000007918 */ /* 0x000fd20000000000 */
.L_x_2568:
        /* <DEDUP_REMOVED lines=13> */
[----:B------:R-:W-:Y:S01]  /*e2b0*/  IMAD.U32 R247, RZ, RZ, UR14 ;  /* 0x0000000efff77e24 */ /* 0x000fe2000f8e00ff */
[----:B------:R-:W-:Y:S01]  /*e2c0*/  R2UR UR17, R2 ;  /* 0x00000000021172ca */ /* 0x000fe200000e0000 */
[----:B------:R-:W-:Y:S01]  /*e2d0*/  ULDC UR27, c[0x0][0x2d0] ;  /* 0x0000b400001b7ab9 */ /* 0x000fe20000000800 */
        /* <DEDUP_REMOVED lines=18> */
[----:B------:R-:W-:Y:S02]  /*e400*/  MOV R2, R3 ;  /* 0x0000000300027202 */ /* 0x000fe40000000f00 */
[----:B--2---:R-:W-:Y:S01]  /*e410*/  R2UR UR7, R0 ;  /* 0x00000000000772ca */ /* 0x004fe200000e0000 */
[----:B------:R-:W-:-:S08]  /*e420*/  IMAD.MOV.U32 R0, RZ, RZ, R164 ;  /* 0x000000ffff007224 */ /* 0x000fd000078e00a4 */
        /* <DEDUP_REMOVED lines=12> */
.L_x_2580:
        /* <DEDUP_REMOVED lines=53> */
[----:B------:R-:W-:Y:S02]  /*e840*/  R2UR UR38, R8 ;  /* 0x00000000082672ca */ /* 0x000fe400000e0000 */
[----:B------:R-:W-:Y:S03]  /*e850*/  R2UR UR39, R9 ;  /* 0x00000000092772ca */ /* 0x000fe600000e0000 */
[----:B------:R-:W-:Y:S04]  /*e860*/  IMAD.U32 R4, RZ, RZ, UR36 ;  /* 0x00000024ff047e24 */ /* 0x000fe8000f8e00ff */
[----:B------:R-:W-:Y:S04]  /*e870*/  IMAD.U32 R5, RZ, RZ, UR37 ;  /* 0x00000025ff057e24 */ /* 0x000fe8000f8e00ff */
[----:B------:R-:W-:Y:S01]  /*e880*/  MOV R6, UR38 ;  /* 0x0000002600067c02 */ /* 0x000fe20008000f00 */
[----:B------:R1:W2:Y:S01]  /*e890*/  LDG.E R3, desc[UR24][R4.64] ;  /* 0x0000001804037981 */ /* 0x0002a2000c1e1900 */
[----:B------:R-:W-:Y:S01]  /*e8a0*/  IMAD.U32 R7, RZ, RZ, UR39 ;  /* 0x00000027ff077e24 */ /* 0x000fe2000f8e00ff */
[----:B------:R-:W-:Y:S04]  /*e8b0*/  UIADD3 UR38, UR43, -UR41, URZ ;  /* 0x800000292b267290 */ /* 0x000fe8000fffe03f */
[----:B------:R-:W2:Y:S01]  /*e8c0*/  LDG.E R6, desc[UR24][R6.64] ;  /* 0x0000001806067981 */ /* 0x000ea2000c1e1900 */
[----:B------:R-:W-:Y:S04]  /*e8d0*/  UIMAD UR38, UR38, UR20, -0x40 ;  /* 0xffffffc0262674a4 */ /* 0x000fe8000f8e0214 */
[----:B------:R-:W-:Y:S02]  /*e8e0*/  USHF.R.S32.HI UR36, URZ, 0x1f, UR38 ;  /* 0x0000001f3f247899 */ /* 0x000fe40008011426 */
[----:B------:R-:W-:Y:S02]  /*e8f0*/  UIMAD UR35, UR14, UR38, URZ ;  /* 0x000000260e2372a4 */ /* 0x000fe4000f8e023f */
[----:B------:R-:W-:Y:S02]  /*e900*/  UIMAD.WIDE.U32 UR38, UR15, UR38, URZ ;  /* 0x000000260f2672a5 */ /* 0x000fe4000f8e003f */
[----:B------:R-:W-:Y:S03]  /*e910*/  UIMAD UR35, UR36, UR15, UR35 ;  /* 0x0000000f242372a4 */ /* 0x000fe6000f8e0223 */
[----:B------:R-:W-:Y:S01]  /*e920*/  UMOV UR36, UR15 ;  /* 0x0000000f00247c82 */ /* 0x000fe20008000000 */
[----:B------:R-:W-:Y:S01]  /*e930*/  IMAD.U32 R9, RZ, RZ, UR39 ;  /* 0x00000027ff097e24 */ /* 0x000fe2000f8e00ff */
[----:B------:R-:W-:Y:S01]  /*e940*/  UIADD3 UR35, UR39, UR35, URZ ;  /* 0x0000002327237290 */ /* 0x000fe2000fffe03f */
[----:B------:R-:W-:Y:S01]  /*e950*/  MOV R8, UR38 ;  /* 0x0000002600087c02 */ /* 0x000fe20008000f00 */
[----:B-1----:R-:W1:Y:S04]  /*e960*/  LDC.64 R4, c[0x0][0x238] ;  /* 0x00008e00ff047b82 */ /* 0x002e680000000a00 */
[----:B------:R-:W-:Y:S01]  /*e970*/  IMAD.U32 R9, RZ, RZ, UR35 ;  /* 0x00000023ff097e24 */ /* 0x000fe2000f8e00ff */
[----:B------:R-:W-:Y:S01]  /*e980*/  UMOV UR35, UR14 ;  /* 0x0000000e00237c82 */ /* 0x000fe20008000000 */
[----:B--2---:R-:W-:Y:S04]  /*e990*/  IMAD.IADD R6, R6, 0x1, -R3 ;  /* 0x0000000106067824 */ /* 0x004fe800078e0a03 */
[CC--:B-1----:R-:W-:Y:S01]  /*e9a0*/  IMAD.WIDE.U32 R8, R6.reuse, R4.reuse, R8 ;  /* 0x0000000406087225 */ /* 0x0c2fe200078e0008 */
[----:B------:R-:W-:Y:S05]  /*e9b0*/  SHF.R.S32.HI R3, RZ, 0x1f, R6 ;  /* 0x0000001fff037819 */ /* 0x000fea0000011406 */
[----:B------:R-:W-:Y:S01]  /*e9c0*/  IMAD R3, R3, R4, RZ ;  /* 0x0000000403037224 */ /* 0x000fe200078e02ff */
[----:B------:R-:W-:Y:S03]  /*e9d0*/  MOV R4, R8 ;  /* 0x0000000800047202 */ /* 0x000fe60000000f00 */
[----:B------:R-:W-:Y:S04]  /*e9e0*/  IMAD R3, R6, R5, R3 ;  /* 0x0000000506037224 */ /* 0x000fe800078e0203 */
[----:B------:R-:W-:Y:S07]  /*e9f0*/  IMAD.IADD R3, R9, 0x1, R3 ;  /* 0x0000000109037824 */ /* 0x000fee00078e0203 */
.L_x_2577:
[C---:B------:R-:W-:Y:S01]  /*ea00*/  IADD3 R7, P2, R4.reuse, UR30, RZ ;  /* 0x0000001e04077c10 */ /* 0x040fe2000ff5e0ff */
[----:B------:R-:W-:Y:S01]  /*ea10*/  @P6 STS.128 [R242+0x10000], RZ ;  /* 0x010000fff2006388 */ /* 0x000fe20000000c00 */
[CC--:B------:R-:W-:Y:S01]  /*ea20*/  LEA R196, P1, R4.reuse, R188.reuse, 0x1 ;  /* 0x000000bc04c47211 */ /* 0x0c0fe200078208ff */
[----:B------:R-:W-:Y:S01]  /*ea30*/  UISETP.GE.AND UP2, UPT, UR11, 0x2, UPT ;  /* 0x000000020b00788c */ /* 0x000fe2000bf46270 */
[----:B------:R-:W-:Y:S02]  /*ea40*/  ISETP.GE.AND P3, PT, R239, UR27, PT ;  /* 0x0000001bef007c0c */ /* 0x000fe4000bf66270 */
[----:B------:R-:W-:Y:S02]  /*ea50*/  IADD3.X R6, R3, UR22, RZ, P2, !PT ;  /* 0x0000001603067c10 */ /* 0x000fe400097fe4ff */
[-C--:B------:R-:W-:Y:S02]  /*ea60*/  LEA.HI.X R197, R4, R167.reuse, R3, 0x1, P1 ;  /* 0x000000a704c57211 */ /* 0x080fe400008f0c03 */
[C---:B------:R-:W-:Y:S02]  /*ea70*/  IADD3 R5, P2, R7.reuse, UR30, RZ ;  /* 0x0000001e07057c10 */ /* 0x040fe4000ff5e0ff */
[CC--:B------:R-:W-:Y:S01]  /*ea80*/  @!P6 LEA R14, P1, R7.reuse, R188.reuse, 0x1 ;  /* 0x000000bc070ee211 */ /* 0x0c0fe200078208ff */
        /* <DEDUP_REMOVED lines=8> */
[CC--:B------:R-:W-:Y:S02]  /*eb10*/  @!P4 LEA R10, P1, R7.reuse, R188.reuse, 0x1 ;  /* 0x000000bc070ac211 */ /* 0x0c0fe400078208ff */
[CCC-:B------:R-:W-:Y:S02]  /*eb20*/  @!P5 LEA.HI.X R13, R7.reuse, R167.reuse, R6.reuse, 0x1, P2 ;  /* 0x000000a7070dd211 */ /* 0x1c0fe400010f0c06 */
[CC--:B------:R-:W-:Y:S02]  /*eb30*/  @!P3 LEA R8, P2, R7.reuse, R188.reuse, 0x1 ;  /* 0x000000bc0708b211 */ /* 0x0c0fe400078408ff */
[-CC-:B------:R-:W-:Y:S02]  /*eb40*/  @!P4 LEA.HI.X R11, R7, R167.reuse, R6.reuse, 0x1, P1 ;  /* 0x000000a7070bc211 */ /* 0x180fe400008f0c06 */
[----:B------:R-:W-:Y:S02]  /*eb50*/  IADD3 R3, P1, R5, UR30, RZ ;  /* 0x0000001e05037c10 */ /* 0x000fe4000ff3e0ff */
[-C--:B------:R-:W-:Y:S01]  /*eb60*/  @!P3 LEA.HI.X R9, R7, R167.reuse, R6, 0x1, P2 ;  /* 0x000000a70709b211 */ /* 0x080fe200010f0c06 */
[--C-:B------:R-:W-:Y:S01]  /*eb70*/  @!P5 IMAD.MOV.U32 R7, RZ, RZ, R197.reuse ;  /* 0x000000ffff07d224 */ /* 0x100fe200078e00c5 */
[----:B------:R-:W-:Y:S02]  /*eb80*/  IADD3.X R6, R4, UR22, RZ, P1, !PT ;  /* 0x0000001604067c10 */ /* 0x000fe40008ffe4ff */
[CC--:B------:R-:W-:Y:S02]  /*eb90*/  @!P6 LEA R24, P2, R5.reuse, R188.reuse, 0x1 ;  /* 0x000000bc0518e211 */ /* 0x0c0fe400078408ff */
[CC--:B------:R-:W-:Y:S02]  /*eba0*/  @!P5 LEA R20, P1, R5.reuse, R188.reuse, 0x1 ;  /* 0x000000bc0514d211 */ /* 0x0c0fe400078208ff */
[CCC-:B------:R-:W-:Y:S02]  /*ebb0*/  @!P6 LEA.HI.X R25, R5.reuse, R167.reuse, R4.reuse, 0x1, P2 ;  /* 0x000000a70519e211 */ /* 0x1c0fe400010f0c04 */
[CCC-:B------:R-:W-:Y:S02]  /*ebc0*/  @!P5 LEA.HI.X R21, R5.reuse, R167.reuse, R4.reuse, 0x1, P1 ;  /* 0x000000a70515d211 */ /* 0x1c0fe400008f0c04 */
[CC--:B------:R-:W-:Y:S02]  /*ebd0*/  @!P4 LEA R18, P2, R5.reuse, R188.reuse, 0x1 ;  /* 0x000000bc0512c211 */ /* 0x0c0fe400078408ff */
[CC--:B------:R-:W-:Y:S02]  /*ebe0*/  @!P3 LEA R16, P1, R5.reuse, R188.reuse, 0x1 ;  /* 0x000000bc0510b211 */ /* 0x0c0fe400078208ff */
[CCC-:B------:R-:W-:Y:S02]  /*ebf0*/  @!P4 LEA.HI.X R19, R5.reuse, R167.reuse, R4.reuse, 0x1, P2 ;  /* 0x000000a70513c211 */ /* 0x1c0fe400010f0c04 */
[-C--:B------:R-:W-:Y:S02]  /*ec00*/  @!P3 LEA.HI.X R17, R5, R167.reuse, R4, 0x1, P1 ;  /* 0x000000a70511b211 */ /* 0x080fe400008f0c04 */
[CC--:B------:R-:W-:Y:S02]  /*ec10*/  @!P6 LEA R22, P2, R3.reuse, R188.reuse, 0x1 ;  /* 0x000000bc0316e211 */ /* 0x0c0fe400078408ff */
[CC--:B------:R-:W-:Y:S02]  /*ec20*/  @!P5 LEA R26, P1, R3.reuse, R188.reuse, 0x1 ;  /* 0x000000bc031ad211 */ /* 0x0c0fe400078208ff */
[CCC-:B------:R-:W-:Y:S02]  /*ec30*/  @!P6 LEA.HI.X R23, R3.reuse, R167.reuse, R6.reuse, 0x1, P2 ;  /* 0x000000a70317e211 */ /* 0x1c0fe400010f0c06 */
[CCC-:B------:R-:W-:Y:S02]  /*ec40*/  @!P5 LEA.HI.X R27, R3.reuse, R167.reuse, R6.reuse, 0x1, P1 ;  /* 0x000000a7031bd211 */ /* 0x1c0fe400008f0c06 */
[CC--:B------:R-:W-:Y:S02]  /*ec50*/  @!P4 LEA R4, P2, R3.reuse, R188.reuse, 0x1 ;  /* 0x000000bc0304c211 */ /* 0x0c0fe400078408ff */
[C---:B------:R-:W-:Y:S02]  /*ec60*/  @!P3 LEA R28, P1, R3.reuse, R188, 0x1 ;  /* 0x000000bc031cb211 */ /* 0x040fe400078208ff */
[CCC-:B------:R-:W-:Y:S02]  /*ec70*/  @!P4 LEA.HI.X R5, R3.reuse, R167.reuse, R6.reuse, 0x1, P2 ;  /* 0x000000a70305c211 */ /* 0x1c0fe400010f0c06 */
[----:B------:R-:W-:Y:S01]  /*ec80*/  @!P3 LEA.HI.X R29, R3, R167, R6, 0x1, P1 ;  /* 0x000000a7031db211 */ /* 0x000fe200008f0c06 */
[----:B------:R-:W-:Y:S01]  /*ec90*/  @!P5 IMAD.MOV.U32 R6, RZ, RZ, R196 ;  /* 0x000000ffff06d224 */ /* 0x000fe200078e00c4 */
[----:B------:R-:W-:Y:S04]  /*eca0*/  PLOP3.LUT P1, PT, PT, PT, UP2, 0x80, 0x0 ;  /* 0x000000000000781c */ /* 0x000fe80003f2f028 */
[----:B------:R-:W-:Y:S01]  /*ecb0*/  @!PT LDS RZ, [RZ] ;  /* 0x00000000fffff984 */ /* 0x000fe20000000800 */
[----:B------:R-:W-:Y:S01]  /*ecc0*/  @!PT LDS RZ, [RZ] ;  /* 0x00000000fffff984 */ /* 0x000fe20000000800 */
[----:B------:R-:W-:Y:S01]  /*ecd0*/  @!PT LDS RZ, [RZ] ;  /* 0x00000000fffff984 */ /* 0x000fe20000000800 */
[----:B------:R1:W-:Y:S04]  /*ece0*/  @!P5 LDGSTS.E.BYPASS.LTC128B.128 [R242+0x12000], desc[UR24][R6.64+0x80] ;  /* 0x1200008006f2dfae */ /* 0x0003e8000b901d58 */
[----:B------:R-:W-:Y:S01]  /*ecf0*/  @P4 STS.128 [R242+0x14000], RZ ;  /* 0x014000fff2004388 */ /* 0x000fe20000000c00 */
[-C--:B-1----:R-:W-:Y:S01]  /*ed00*/  @!P4 MOV R6, R196.reuse ;  /* 0x000000c40006c202 */ /* 0x082fe20000000f00 */
[--C-:B------:R-:W-:Y:S05]  /*ed10*/  @!P4 IMAD.MOV.U32 R7, RZ, RZ, R197.reuse ;  /* 0x000000ffff07c224 */ /* 0x100fea00078e00c5 */
        /* <DEDUP_REMOVED lines=72> */
[----:B-1----:R-:W4:Y:S04]  /*f1a0*/  LDSM.16.M88.4 R8, [R237+0x8000] ;  /* 0x00800000ed08783b */ /* 0x002f280000000200 */
[----:B--2---:R-:W1:Y:S04]  /*f1b0*/  LDSM.16.M88.4 R16, [R237+0x8800] ;  /* 0x00880000ed10783b */ /* 0x004e680000000200 */
[----:B---3--:R-:W2:Y:S04]  /*f1c0*/  LDSM.16.M88.4 R24, [R237+0x9000] ;  /* 0x00900000ed18783b */ /* 0x008ea80000000200 */
[----:B------:R-:W5:Y:S04]  /*f1d0*/  LDSM.16.M88.4 R164, [R237+0x9800] ;  /* 0x00980000eda4783b */ /* 0x000f680000000200 */
[----:B------:R-:W0:Y:S04]  /*f1e0*/  LDGDEPBAR ;  /* 0x00000000000079af */ /* 0x000e280000000000 */
[----:B------:R-:W-:Y:S04]  /*f1f0*/  LDSM.16.M88.4 R168, [R236] ;  /* 0x00000000eca8783b */ /* 0x000fe80000000200 */
[----:B------:R-:W3:Y:S04]  /*f200*/  LDSM.16.M88.4 R172, [R235] ;  /* 0x00000000ebac783b */ /* 0x000ee80000000200 */
[----:B------:R-:W3:Y:S04]  /*f210*/  LDSM.16.M88.4 R176, [R227] ;  /* 0x00000000e3b0783b */ /* 0x000ee80000000200 */
[----:B------:R-:W3:Y:S04]  /*f220*/  LDSM.16.M88.4 R180, [R226] ;  /* 0x00000000e2b4783b */ /* 0x000ee80000000200 */
[----:B------:R-:W3:Y:S01]  /*f230*/  LDSM.16.M88.4 R184, [R225] ;  /* 0x00000000e1b8783b */ /* 0x000ee20000000200 */
[C---:B----4-:R-:W-:Y:S03]  /*f240*/  HMMA.16816.F32 R4, R32.reuse, R8, RZ ;  /* 0x000000082004723c */ /* 0x050fe600000018ff */
[----:B------:R-:W-:Y:S04]  /*f250*/  LDSM.16.M88.4 R188, [R234] ;  /* 0x00000000eabc783b */ /* 0x000fe80000000200 */
[----:B------:R-:W4:Y:S01]  /*f260*/  LDSM.16.M88.4 R192, [R231+0x8000] ;  /* 0x00800000e7c0783b */ /* 0x000f220000000200 */
[C---:B------:R-:W-:Y:S03]  /*f270*/  HMMA.16816.F32 R8, R32.reuse, R10, RZ ;  /* 0x0000000a2008723c */ /* 0x040fe600000018ff */
[----:B------:R-:W-:Y:S03]  /*f280*/  LDSM.16.M88.4 R200, [R231+0x9800] ;  /* 0x00980000e7c8783b */ /* 0x000fe60000000200 */
[C---:B-1----:R-:W-:Y:S01]  /*f290*/  HMMA.16816.F32 R12, R32.reuse, R16, RZ ;  /* 0x00000010200c723c */ /* 0x042fe200000018ff */
[----:B------:R-:W-:Y:S04]  /*f2a0*/  LDSM.16.M88.4 R204, [R233] ;  /* 0x00000000e9cc783b */ /* 0x000fe80000000200 */
[----:B------:R-:W-:Y:S01]  /*f2b0*/  LDSM.16.M88.4 R208, [R224] ;  /* 0x00000000e0d0783b */ /* 0x000fe20000000200 */
[C---:B------:R-:W-:Y:S06]  /*f2c0*/  HMMA.16816.F32 R16, R32.reuse, R18, RZ ;  /* 0x000000122010723c */ /* 0x040fec00000018ff */
[C---:B--2---:R-:W-:Y:S06]  /*f2d0*/  HMMA.16816.F32 R20, R32.reuse, R24, RZ ;  /* 0x000000182014723c */ /* 0x044fec00000018ff */
[C---:B------:R-:W-:Y:S06]  /*f2e0*/  HMMA.16816.F32 R24, R32.reuse, R26, RZ ;  /* 0x0000001a2018723c */ /* 0x040fec00000018ff */
[C---:B-----5:R-:W-:Y:S06]  /*f2f0*/  HMMA.16816.F32 R28, R32.reuse, R164, RZ ;  /* 0x000000a4201c723c */ /* 0x060fec00000018ff */
[----:B------:R-:W-:Y:S01]  /*f300*/  HMMA.16816.F32 R32, R32, R166, RZ ;  /* 0x000000a62020723c */ /* 0x000fe200000018ff */
[----:B------:R-:W1:Y:S05]  /*f310*/  LDSM.16.M88.4 R164, [R231+0x8800] ;  /* 0x00880000e7a4783b */ /* 0x000e6a0000000200 */
[C---:B---3--:R-:W-:Y:S06]  /*f320*/  HMMA.16816.F32 R4, R168.reuse, R172, R4 ;  /* 0x000000aca804723c */ /* 0x048fec0000001804 */
[C---:B------:R-:W-:Y:S05]  /*f330*/  HMMA.16816.F32 R8, R168.reuse, R174, R8 ;  /* 0x000000aea808723c */ /* 0x040fea0000001808 */
[----:B------:R-:W-:Y:S01]  /*f340*/  MOV R172, R196 ;  /* 0x000000c400ac7202 */ /* 0x000fe20000000f00 */
[C---:B------:R-:W-:Y:S05]  /*f350*/  HMMA.16816.F32 R12, R168.reuse, R176, R12 ;  /* 0x000000b0a80c723c */ /* 0x040fea000000180c */
[----:B------:R-:W-:Y:S01]  /*f360*/  IMAD.MOV.U32 R173, RZ, RZ, R197 ;  /* 0x000000ffffad7224 */ /* 0x000fe200078e00c5 */
[C---:B------:R-:W-:Y:S01]  /*f370*/  HMMA.16816.F32 R16, R168.reuse, R178, R16 ;  /* 0x000000b2a810723c */ /* 0x040fe20000001810 */
[----:B------:R-:W2:Y:S04]  /*f380*/  LDSM.16.M88.4 R196, [R231+0x9000] ;  /* 0x00900000e7c4783b */ /* 0x000ea80000000200 */
[----:B------:R-:W-:Y:S01]  /*f390*/  LDSM.16.M88.4 R176, [R224+0x1800] ;  /* 0x00180000e0b0783b */ /* 0x000fe20000000200 */
[C---:B------:R-:W-:Y:S06]  /*f3a0*/  HMMA.16816.F32 R20, R168.reuse, R180, R20 ;  /* 0x000000b4a814723c */ /* 0x040fec0000001814 */
[C---:B------:R-:W-:Y:S01]  /*f3b0*/  HMMA.16816.F32 R24, R168.reuse, R182, R24 ;  /* 0x000000b6a818723c */ /* 0x040fe20000001818 */
[----:B------:R-:W-:Y:S05]  /*f3c0*/  LDSM.16.M88.4 R180, [R238+0x2000] ;  /* 0x00200000eeb4783b */ /* 0x000fea0000000200 */
[C---:B------:R-:W-:Y:S06]  /*f3d0*/  HMMA.16816.F32 R28, R168.reuse, R184, R28 ;  /* 0x000000b8a81c723c */ /* 0x040fec000000181c */
[----:B------:R-:W-:Y:S01]  /*f3e0*/  HMMA.16816.F32 R32, R168, R186, R32 ;  /* 0x000000baa820723c */ /* 0x000fe20000001820 */
[----:B------:R-:W3:Y:S04]  /*f3f0*/  LDSM.16.M88.4 R168, [R224+0x800] ;  /* 0x00080000e0a8783b */ /* 0x000ee80000000200 */
[----:B------:R-:W-:Y:S01]  /*f400*/  LDSM.16.M88.4 R184, [R237+0xa000] ;  /* 0x00a00000edb8783b */ /* 0x000fe20000000200 */
[C---:B----4-:R-:W-:Y:S06]  /*f410*/  HMMA.16816.F32 R4, R188.reuse, R192, R4 ;  /* 0x000000c0bc04723c */ /* 0x050fec0000001804 */
[C---:B------:R-:W-:Y:S05]  /*f420*/  HMMA.16816.F32 R8, R188.reuse, R194, R8 ;  /* 0x000000c2bc08723c */ /* 0x040fea0000001808 */
[----:B------:R-:W-:Y:S01]  /*f430*/  MOV R192, R172 ;  /* 0x000000ac00c07202 */ /* 0x000fe20000000f00 */
[C---:B-1----:R-:W-:Y:S05]  /*f440*/  HMMA.16816.F32 R12, R188.reuse, R164, R12 ;  /* 0x000000a4bc0c723c */ /* 0x042fea000000180c */
[----:B------:R-:W-:Y:S01]  /*f450*/  IMAD.MOV.U32 R193, RZ, RZ, R173 ;  /* 0x000000ffffc17224 */ /* 0x000fe200078e00ad */
[C---:B------:R-:W-:Y:S01]  /*f460*/  HMMA.16816.F32 R16, R188.reuse, R166, R16 ;  /* 0x000000a6bc10723c */ /* 0x040fe20000001810 */
[----:B------:R-:W1:Y:S04]  /*f470*/  LDSM.16.M88.4 R172, [R224+0x1000] ;  /* 0x00100000e0ac783b */ /* 0x000e680000000200 */
[----:B------:R-:W4:Y:S01]  /*f480*/  LDSM.16.M88.4 R164, [R237+0xa800] ;  /* 0x00a80000eda4783b */ /* 0x000f220000000200 */
[C---:B--2---:R-:W-:Y:S06]  /*f490*/  HMMA.16816.F32 R20, R188.reuse, R196, R20 ;  /* 0x000000c4bc14723c */ /* 0x044fec0000001814 */
[C---:B------:R-:W-:Y:S01]  /*f4a0*/  HMMA.16816.F32 R24, R188.reuse, R198, R24 ;  /* 0x000000c6bc18723c */ /* 0x040fe20000001818 */
[----:B------:R-:W-:Y:S05]  /*f4b0*/  LDSM.16.M88.4 R196, [R236+0x2000] ;  /* 0x00200000ecc4783b */ /* 0x000fea0000000200 */
[C---:B------:R-:W-:Y:S06]  /*f4c0*/  HMMA.16816.F32 R28, R188.reuse, R200, R28 ;  /* 0x000000c8bc1c723c */ /* 0x040fec000000181c */
[----:B------:R-:W-:Y:S01]  /*f4d0*/  HMMA.16816.F32 R32, R188, R202, R32 ;  /* 0x000000cabc20723c */ /* 0x000fe20000001820 */
[----:B------:R-:W2:Y:S04]  /*f4e0*/  LDSM.16.M88.4 R188, [R237+0xb000] ;  /* 0x00b00000edbc783b */ /* 0x000ea80000000200 */
[----:B------:R-:W-:Y:S01]  /*f4f0*/  LDSM.16.M88.4 R200, [R223] ;  /* 0x00000000dfc8783b */ /* 0x000fe20000000200 */
[C---:B------:R-:W-:Y:S06]  /*f500*/  HMMA.16816.F32 R4, R204.reuse, R208, R4 ;  /* 0x000000d0cc04723c */ /* 0x040fec0000001804 */
[C---:B------:R-:W-:Y:S05]  /*f510*/  HMMA.16816.F32 R8, R204.reuse, R210, R8 ;  /* 0x000000d2cc08723c */ /* 0x040fea0000001808 */
[----:B------:R-:W-:Y:S01]  /*f520*/  MOV R208, R192 ;  /* 0x000000c000d07202 */ /* 0x000fe20000000f00 */
[C---:B---3--:R-:W-:Y:S05]  /*f530*/  HMMA.16816.F32 R12, R204.reuse, R168, R12 ;  /* 0x000000a8cc0c723c */ /* 0x048fea000000180c */
[----:B------:R-:W-:Y:S01]  /*f540*/  IMAD.MOV.U32 R209, RZ, RZ, R193 ;  /* 0x000000ffffd17224 */ /* 0x000fe200078e00c1 */
[C---:B------:R-:W-:Y:S01]  /*f550*/  HMMA.16816.F32 R16, R204.reuse, R170, R16 ;  /* 0x000000aacc10723c */ /* 0x040fe20000001810 */
[----:B------:R-:W3:Y:S04]  /*f560*/  LDSM.16.M88.4 R192, [R237+0xb800] ;  /* 0x00b80000edc0783b */ /* 0x000ee80000000200 */
[----:B------:R-:W5:Y:S01]  /*f570*/  LDSM.16.M88.4 R168, [R222] ;  /* 0x00000000dea8783b */ /* 0x000f620000000200 */
[C---:B-1----:R-:W-:Y:S06]  /*f580*/  HMMA.16816.F32 R20, R204.reuse, R172, R20 ;  /* 0x000000accc14723c */ /* 0x042fec0000001814 */
[C---:B------:R-:W-:Y:S01]  /*f590*/  HMMA.16816.F32 R24, R204.reuse, R174, R24 ;  /* 0x000000aecc18723c */ /* 0x040fe20000001818 */
[----:B------:R-:W1:Y:S05]  /*f5a0*/  LDSM.16.M88.4 R172, [R221] ;  /* 0x00000000ddac783b */ /* 0x000e6a0000000200 */
[C---:B------:R-:W-:Y:S06]  /*f5b0*/  HMMA.16816.F32 R28, R204.reuse, R176, R28 ;  /* 0x000000b0cc1c723c */ /* 0x040fec000000181c */
[----:B------:R-:W-:Y:S01]  /*f5c0*/  HMMA.16816.F32 R32, R204, R178, R32 ;  /* 0x000000b2cc20723c */ /* 0x000fe20000001820 */
[----:B------:R-:W1:Y:S04]  /*f5d0*/  LDSM.16.M88.4 R176, [R220] ;  /* 0x00000000dcb0783b */ /* 0x000e680000000200 */
[----:B------:R-:W-:Y:S01]  /*f5e0*/  LDSM.16.M88.4 R204, [R234+0x2000] ;  /* 0x00200000eacc783b */ /* 0x000fe20000000200 */
[C---:B------:R-:W-:Y:S06]  /*f5f0*/  HMMA.16816.F32 R4, R180.reuse, R184, R4 ;  /* 0x000000b8b404723c */ /* 0x040fec0000001804 */
[C---:B------:R-:W-:Y:S05]  /*f600*/  HMMA.16816.F32 R8, R180.reuse, R186, R8 ;  /* 0x000000bab408723c */ /* 0x040fea0000001808 */
[----:B------:R-:W-:Y:S01]  /*f610*/  MOV R184, R208 ;  /* 0x000000d000b87202 */ /* 0x000fe20000000f00 */
[C---:B----4-:R-:W-:Y:S05]  /*f620*/  HMMA.16816.F32 R12, R180.reuse, R164, R12 ;  /* 0x000000a4b40c723c */ /* 0x050fea000000180c */
[----:B------:R-:W-:Y:S01]  /*f630*/  IMAD.MOV.U32 R185, RZ, RZ, R209 ;  /* 0x000000ffffb97224 */ /* 0x000fe200078e00d1 */
[C---:B------:R-:W-:Y:S01]  /*f640*/  HMMA.16816.F32 R16, R180.reuse, R166, R16 ;  /* 0x000000a6b410723c */ /* 0x040fe20000001810 */
[----:B------:R-:W4:Y:S04]  /*f650*/  LDSM.16.M88.4 R208, [R231+0xa000] ;  /* 0x00a00000e7d0783b */ /* 0x000f280000000200 */
[----:B------:R-:W4:Y:S01]  /*f660*/  LDSM.16.M88.4 R164, [R231+0xa800] ;  /* 0x00a80000e7a4783b */ /* 0x000f220000000200 */
[C---:B--2---:R-:W-:Y:S06]  /*f670*/  HMMA.16816.F32 R20, R180.reuse, R188, R20 ;  /* 0x000000bcb414723c */ /* 0x044fec0000001814 */
[C---:B------:R-:W-:Y:S01]  /*f680*/  HMMA.16816.F32 R24, R180.reuse, R190, R24 ;  /* 0x000000beb418723c */ /* 0x040fe20000001818 */
[----:B------:R-:W-:Y:S05]  /*f690*/  LDSM.16.M88.4 R188, [R233+0x2000] ;  /* 0x00200000e9bc783b */ /* 0x000fea0000000200 */
[C---:B---3--:R-:W-:Y:S06]  /*f6a0*/  HMMA.16816.F32 R28, R180.reuse, R192, R28 ;  /* 0x000000c0b41c723c */ /* 0x048fec000000181c */
[----:B------:R-:W-:Y:S01]  /*f6b0*/  HMMA.16816.F32 R32, R180, R194, R32 ;  /* 0x000000c2b420723c */ /* 0x000fe20000001820 */
[----:B------:R-:W2:Y:S04]  /*f6c0*/  LDSM.16.M88.4 R180, [R231+0xb000] ;  /* 0x00b00000e7b4783b */ /* 0x000ea80000000200 */
[----:B------:R-:W-:Y:S01]  /*f6d0*/  LDSM.16.M88.4 R192, [R224+0x2000] ;  /* 0x00200000e0c0783b */ /* 0x000fe20000000200 */
[C---:B------:R-:W-:Y:S06]  /*f6e0*/  HMMA.16816.F32 R4, R196.reuse, R200, R4 ;  /* 0x000000c8c404723c */ /* 0x040fec0000001804 */
[C---:B------:R-:W-:Y:S05]  /*f6f0*/  HMMA.16816.F32 R8, R196.reuse, R202, R8 ;  /* 0x000000cac408723c */ /* 0x040fea0000001808 */
[----:B------:R-:W-:Y:S01]  /*f700*/  MOV R200, R184 ;  /* 0x000000b800c87202 */ /* 0x000fe20000000f00 */
[C---:B-----5:R-:W-:Y:S05]  /*f710*/  HMMA.16816.F32 R12, R196.reuse, R168, R12 ;  /* 0x000000a8c40c723c */ /* 0x060fea000000180c */
[----:B------:R-:W-:Y:S01]  /*f720*/  IMAD.MOV.U32 R201, RZ, RZ, R185 ;  /* 0x000000ffffc97224 */ /* 0x000fe200078e00b9 */
[C---:B------:R-:W-:Y:S01]  /*f730*/  HMMA.16816.F32 R16, R196.reuse, R170, R16 ;  /* 0x000000aac410723c */ /* 0x040fe20000001810 */
[----:B------:R-:W3:Y:S04]  /*f740*/  LDSM.16.M88.4 R184, [R231+0xb800] ;  /* 0x00b80000e7b8783b */ /* 0x000ee80000000200 */
[----:B------:R-:W5:Y:S01]  /*f750*/  LDSM.16.M88.4 R168, [R224+0x2800] ;  /* 0x00280000e0a8783b */ /* 0x000f620000000200 */
[C---:B-1----:R-:W-:Y:S06]  /*f760*/  HMMA.16816.F32 R20, R196.reuse, R172, R20 ;  /* 0x000000acc414723c */ /* 0x042fec0000001814 */
[C---:B------:R-:W-:Y:S01]  /*f770*/  HMMA.16816.F32 R24, R196.reuse, R174, R24 ;  /* 0x000000aec418723c */ /* 0x040fe20000001818 */
[----:B------:R-:W1:Y:S05]  /*f780*/  LDSM.16.M88.4 R172, [R224+0x3000] ;  /* 0x00300000e0ac783b */ /* 0x000e6a0000000200 */
[C---:B------:R-:W-:Y:S06]  /*f790*/  HMMA.16816.F32 R28, R196.reuse, R176, R28 ;  /* 0x000000b0c41c723c */ /* 0x040fec000000181c */
[----:B------:R-:W-:Y:S01]  /*f7a0*/  HMMA.16816.F32 R32, R196, R178, R32 ;  /* 0x000000b2c420723c */ /* 0x000fe20000001820 */
[----:B------:R-:W1:Y:S04]  /*f7b0*/  LDSM.16.M88.4 R176, [R224+0x3800] ;  /* 0x00380000e0b0783b */ /* 0x000e680000000200 */
[----:B------:R-:W-:Y:S01]  /*f7c0*/  LDSM.16.M88.4 R196, [R238+0x4000] ;  /* 0x00400000eec4783b */ /* 0x000fe20000000200 */
[C---:B----4-:R-:W-:Y:S06]  /*f7d0*/  HMMA.16816.F32 R4, R204.reuse, R208, R4 ;  /* 0x000000d0cc04723c */ /* 0x050fec0000001804 */
[C---:B------:R-:W-:Y:S05]  /*f7e0*/  HMMA.16816.F32 R8, R204.reuse, R210, R8 ;  /* 0x000000d2cc08723c */ /* 0x040fea0000001808 */
[----:B------:R-:W-:Y:S01]  /*f7f0*/  MOV R208, R200 ;  /* 0x000000c800d07202 */ /* 0x000fe20000000f00 */
[C---:B------:R-:W-:Y:S05]  /*f800*/  HMMA.16816.F32 R12, R204.reuse, R164, R12 ;  /* 0x000000a4cc0c723c */ /* 0x040fea000000180c */
[----:B------:R-:W-:Y:S01]  /*f810*/  IMAD.MOV.U32 R209, RZ, RZ, R201 ;  /* 0x000000ffffd17224 */ /* 0x000fe200078e00c9 */
[C---:B------:R-:W-:Y:S01]  /*f820*/  HMMA.16816.F32 R16, R204.reuse, R166, R16 ;  /* 0x000000a6cc10723c */ /* 0x040fe20000001810 */
[----:B------:R-:W4:Y:S04]  /*f830*/  LDSM.16.M88.4 R200, [R237+0xc000] ;  /* 0x00c00000edc8783b */ /* 0x000f280000000200 */
[----:B------:R-:W4:Y:S01]  /*f840*/  LDSM.16.M88.4 R164, [R237+0xc800] ;  /* 0x00c80000eda4783b */ /* 0x000f220000000200 */
[C---:B--2---:R-:W-:Y:S06]  /*f850*/  HMMA.16816.F32 R20, R204.reuse, R180, R20 ;  /* 0x000000b4cc14723c */ /* 0x044fec0000001814 */
[C---:B------:R-:W-:Y:S01]  /*f860*/  HMMA.16816.F32 R24, R204.reuse, R182, R24 ;  /* 0x000000b6cc18723c */ /* 0x040fe20000001818 */
[----:B------:R-:W2:Y:S05]  /*f870*/  LDSM.16.M88.4 R180, [R237+0xd000] ;  /* 0x00d00000edb4783b */ /* 0x000eaa0000000200 */
[C---:B---3--:R-:W-:Y:S06]  /*f880*/  HMMA.16816.F32 R28, R204.reuse, R184, R28 ;  /* 0x000000b8cc1c723c */ /* 0x048fec000000181c */
[----:B------:R-:W-:Y:S01]  /*f890*/  HMMA.16816.F32 R32, R204, R186, R32 ;  /* 0x000000bacc20723c */ /* 0x000fe20000001820 */
[----:B------:R-:W3:Y:S04]  /*f8a0*/  LDSM.16.M88.4 R184, [R237+0xd800] ;  /* 0x00d80000edb8783b */ /* 0x000ee80000000200 */
[----:B------:R-:W-:Y:S01]  /*f8b0*/  LDSM.16.M88.4 R204, [R236+0x4000] ;  /* 0x00400000eccc783b */ /* 0x000fe20000000200 */
[C---:B------:R-:W-:Y:S06]  /*f8c0*/  HMMA.16816.F32 R4, R188.reuse, R192, R4 ;  /* 0x000000c0bc04723c */ /* 0x040fec0000001804 */
[C---:B------:R-:W-:Y:S05]  /*f8d0*/  HMMA.16816.F32 R8, R188.reuse, R194, R8 ;  /* 0x000000c2bc08723c */ /* 0x040fea0000001808 */
[----:B------:R-:W-:Y:S01]  /*f8e0*/  MOV R192, R208 ;  /* 0x000000d000c07202 */ /* 0x000fe20000000f00 */
[C---:B-----5:R-:W-:Y:S05]  /*f8f0*/  HMMA.16816.F32 R12, R188.reuse, R168, R12 ;  /* 0x000000a8bc0c723c */ /* 0x060fea000000180c */
[----:B------:R-:W-:Y:S01]  /*f900*/  IMAD.MOV.U32 R193, RZ, RZ, R209 ;  /* 0x000000ffffc17224 */ /* 0x000fe200078e00d1 */
[C---:B------:R-:W-:Y:S01]  /*f910*/  HMMA.16816.F32 R16, R188.reuse, R170, R16 ;  /* 0x000000aabc10723c */ /* 0x040fe20000001810 */
[----:B------:R-:W5:Y:S04]  /*f920*/  LDSM.16.M88.4 R208, [R219] ;  /* 0x00000000dbd0783b */ /* 0x000f680000000200 */
        /* <DEDUP_REMOVED lines=23> */
[C---:B-----5:R-:W-:Y:S06]  /*faa0*/  HMMA.16816.F32 R4, R204.reuse, R208, R4 ;  /* 0x000000d0cc04723c */ /* 0x060fec0000001804 */
[C---:B------:R-:W-:Y:S05]  /*fab0*/  HMMA.16816.F32 R8, R204.reuse, R210, R8 ;  /* 0x000000d2cc08723c */ /* 0x040fea0000001808 */
[----:B------:R-:W-:Y:S01]  /*fac0*/  MOV R208, R200 ;  /* 0x000000c800d07202 */ /* 0x000fe20000000f00 */
[C---:B------:R-:W-:Y:S05]  /*fad0*/  HMMA.16816.F32 R12, R204.reuse, R168, R12 ;  /* 0x000000a8cc0c723c */ /* 0x040fea000000180c */
[----:B------:R-:W-:Y:S01]  /*fae0*/  IMAD.MOV.U32 R209, RZ, RZ, R201 ;  /* 0x000000ffffd17224 */ /* 0x000fe200078e00c9 */
[C---:B------:R-:W-:Y:S01]  /*faf0*/  HMMA.16816.F32 R16, R204.reuse, R170, R16 ;  /* 0x000000aacc10723c */ /* 0x040fe20000001810 */
[----:B------:R-:W5:Y:S04]  /*fb00*/  LDSM.16.M88.4 R200, [R224+0x4000] ;  /* 0x00400000e0c8783b */ /* 0x000f680000000200 */
        /* <DEDUP_REMOVED lines=56> */
[----:B------:R-:W-:Y:S01]  /*fe90*/  IMAD.MOV.U32 R193, RZ, RZ, R209 ;  /* 0x000000ffffc17224 */ /* 0x000fe200078e00d1 */
[C---:B------:R-:W-:Y:S01]  /*fea0*/  HMMA.16816.F32 R12, R188.reuse, R168, R12 ;  /* 0x000000a8bc0c723c */ /* 0x040fe2000000180c */
[----:B------:R-:W5:Y:S03]  /*feb0*/  LDSM.16.M88.4 R208, [R224+0x6000] ;  /* 0x00600000e0d0783b */ /* 0x000f660000000200 */
[----:B------:R-:W-:Y:S01]  /*fec0*/  MOV R194, R192 ;  /* 0x000000c000c27202 */ /* 0x000fe20000000f00 */
[----:B------:R-:W-:Y:S01]  /*fed0*/  IMAD.MOV.U32 R195, RZ, RZ, R193 ;  /* 0x000000ffffc37224 */ /* 0x000fe200078e00c1 */
[C---:B------:R-:W-:Y:S06]  /*fee0*/  HMMA.16816.F32 R16, R188.reuse, R170, R16 ;  /* 0x000000aabc10723c */ /* 0x040fec0000001810 */
[C---:B-1----:R-:W-:Y:S06]  /*fef0*/  HMMA.16816.F32 R20, R188.reuse, R172, R20 ;  /* 0x000000acbc14723c */ /* 0x042fec0000001814 */
[C---:B------:R-:W-:Y:S06]  /*ff00*/  HMMA.16816.F32 R24, R188.reuse, R174, R24 ;  /* 0x000000aebc18723c */ /* 0x040fec0000001818 */
[C---:B------:R-:W-:Y:S06]  /*ff10*/  HMMA.16816.F32 R28, R188.reuse, R176, R28 ;  /* 0x000000b0bc1c723c */ /* 0x040fec000000181c */
[----:B------:R-:W-:Y:S06]  /*ff20*/  HMMA.16816.F32 R32, R188, R178, R32 ;  /* 0x000000b2bc20723c */ /* 0x000fec0000001820 */
[C---:B----4-:R-:W-:Y:S05]  /*ff30*/  HMMA.16816.F32 R4, R196.reuse, R200, R4 ;  /* 0x000000c8c404723c */ /* 0x050fea0000001804 */
[----:B------:R-:W-:Y:S01]  /*ff40*/  MOV R188, R194 ;  /* 0x000000c200bc7202 */ /* 0x000fe20000000f00 */
[C---:B------:R-:W-:Y:S06]  /*ff50*/  HMMA.16816.F32 R8, R196.reuse, R202, R8 ;  /* 0x000000cac408723c */ /* 0x040fec0000001808 */
[C---:B------:R-:W-:Y:S06]  /*ff60*/  HMMA.16816.F32 R12, R196.reuse, R164, R12 ;  /* 0x000000a4c40c723c */ /* 0x040fec000000180c */
[C---:B------:R-:W-:Y:S01]  /*ff70*/  HMMA.16816.F32 R16, R196.reuse, R166, R16 ;  /* 0x000000a6c410723c */ /* 0x040fe20000001810 */
[----:B------:R-:W1:Y:S05]  /*ff80*/  LDSM.16.M88.4 R164, [R224+0x6800] ;  /* 0x00680000e0a4783b */ /* 0x000e6a0000000200 */
[C---:B--2---:R-:W-:Y:S06]  /*ff90*/  HMMA.16816.F32 R20, R196.reuse, R180, R20 ;  /* 0x000000b4c414723c */ /* 0x044fec0000001814 */
[C---:B------:R-:W-:Y:S06]  /*ffa0*/  HMMA.16816.F32 R24, R196.reuse, R182, R24 ;  /* 0x000000b6c418723c */ /* 0x040fec0000001818 */
[C---:B---3--:R-:W-:Y:S06]  /*ffb0*/  HMMA.16816.F32 R28, R196.reuse, R184, R28 ;  /* 0x000000b8c41c723c */ /* 0x048fec000000181c */
[----:B------:R-:W-:Y:S06]  /*ffc0*/  HMMA.16816.F32 R32, R196, R186, R32 ;  /* 0x000000bac420723c */ /* 0x000fec0000001820 */
[C---:B-----5:R-:W-:Y:S06]  /*ffd0*/  HMMA.16816.F32 R4, R204.reuse, R208, R4 ;  /* 0x000000d0cc04723c */ /* 0x060fec0000001804 */
        /* <DEDUP_REMOVED lines=11> */
[----:B------:R-:W-:Y:S01]  /*10090*/  FMUL.FTZ R11, R11, UR26 ;  /* 0x0000001a0b0b7c20 */ /* 0x000fe20008410000 */
[----:B------:R-:W-:Y:S04]  /*100a0*/  IMAD.MOV.U32 R167, RZ, RZ, R195 ;  /* 0x000000ffffa77224 */ /* 0x000fe800078e00c3 */
[----:B------:R-:W2:Y:S01]  /*100b0*/  MUFU.TANH R185, R6 ;  /* 0x0000000600b97308 */ /* 0x000ea20000002400 */
[----:B------:R-:W-:Y:S01]  /*100c0*/  FMUL.FTZ R12, R12, UR26 ;  /* 0x0000001a0c0c7c20 */ /* 0x000fe20008410000 */
[----:B------:R-:W-:Y:S01]  /*100d0*/  FMUL.FTZ R13, R13, UR26 ;  /* 0x0000001a0d0d7c20 */ /* 0x000fe20008410000 */
[----:B------:R-:W-:Y:S01]  /*100e0*/  FMUL.FTZ R14, R14, UR26 ;  /* 0x0000001a0e0e7c20 */ /* 0x000fe20008410000 */
[----:B------:R-:W-:Y:S01]  /*100f0*/  FMUL.FTZ R15, R15, UR26 ;  /* 0x0000001a0f0f7c20 */ /* 0x000fe20008410000 */
[----:B------:R-:W-:Y:S01]  /*10100*/  FMUL.FTZ R16, R16, UR26 ;  /* 0x0000001a10107c20 */ /* 0x000fe20008410000 */
[----:B------:R-:W-:Y:S04]  /*10110*/  FMUL.FTZ R17, R17, UR26 ;  /* 0x0000001a11117c20 */ /* 0x000fe80008410000 */
[----:B------:R3:W4:Y:S01]  /*10120*/  MUFU.TANH R164, R7 ;  /* 0x0000000700a47308 */ /* 0x0007220000002400 */
[----:B------:R-:W-:Y:S01]  /*10130*/  FMUL.FTZ R18, R18, UR26 ;  /* 0x0000001a12127c20 */ /* 0x000fe20008410000 */
[----:B------:R-:W-:Y:S08]  /*10140*/  FMUL.FTZ R19, R19, UR26 ;  /* 0x0000001a13137c20 */ /* 0x000ff00008410000 */
[----:B------:R-:W1:Y:S10]  /*10150*/  MUFU.TANH R189, R8 ;  /* 0x0000000800bd7308 */ /* 0x000e740000002400 */
[----:B------:R-:W1:Y:S01]  /*10160*/  MUFU.TANH R190, R9 ;  /* 0x0000000900be7308 */ /* 0x000e620000002400 */
[----:B---3--:R-:W3:Y:S09]  /*10170*/  LDSM.16.M88.4 R4, [R224+0x7000] ;  /* 0x00700000e004783b */ /* 0x008ef20000000200 */
[----:B------:R-:W1:Y:S10]  /*10180*/  MUFU.TANH R191, R10 ;  /* 0x0000000a00bf7308 */ /* 0x000e740000002400 */
[----:B------:R5:W1:Y:S10]  /*10190*/  MUFU.TANH R192, R11 ;  /* 0x0000000b00c07308 */ /* 0x000a740000002400 */
[----:B------:R2:W1:Y:S10]  /*101a0*/  MUFU.TANH R171, R12 ;  /* 0x0000000c00ab7308 */ /* 0x0004740000002400 */
[----:B------:R-:W1:Y:S01]  /*101b0*/  MUFU.TANH R170, R13 ;  /* 0x0000000d00aa7308 */ /* 0x000e620000002400 */
[----:B-----5:R-:W5:Y:S01]  /*101c0*/  LDSM.16.M88.4 R8, [R224+0x7800] ;  /* 0x00780000e008783b */ /* 0x020f620000000200 */
[----:B------:R-:W-:Y:S08]  /*101d0*/  DEPBAR.LE SB0, 0x0 ;  /* 0x000080000000791a */ /* 0x000ff00000000000 */
[----:B------:R4:W1:Y:S01]  /*101e0*/  MUFU.TANH R175, R14 ;  /* 0x0000000e00af7308 */ /* 0x0008620000002400 */
[----:B------:R-:W-:Y:S01]  /*101f0*/  BAR.SYNC.DEFER_BLOCKING 0x0 ;  /* 0x0000000000007b1d */ /* 0x000fe20000010000 */
[C---:B---3--:R-:W-:Y:S08]  /*10200*/  HMMA.16816.F32 R20, R204.reuse, R4, R20 ;  /* 0x00000004cc14723c */ /* 0x048ff00000001814 */
[----:B------:R-:W3:Y:S01]  /*10210*/  MUFU.TANH R3, R3 ;  /* 0x0000000300037308 */ /* 0x000ee20000002400 */
[C---:B------:R-:W-:Y:S09]  /*10220*/  HMMA.16816.F32 R24, R204.reuse, R6, R24 ;  /* 0x00000006cc18723c */ /* 0x040ff20000001818 */
[----:B------:R1:W1:Y:S10]  /*10230*/  MUFU.TANH R174, R15 ;  /* 0x0000000f00ae7308 */ /* 0x0002740000002400 */
[----:B------:R1:W1:Y:S01]  /*10240*/  MUFU.TANH R169, R16 ;  /* 0x0000001000a97308 */ /* 0x0002620000002400 */
[----:B--2---:R-:W-:Y:S01]  /*10250*/  FMUL.FTZ R12, R23, UR26 ;  /* 0x0000001a170c7c20 */ /* 0x004fe20008410000 */
[----:B------:R-:W-:Y:S01]  /*10260*/  FMUL.FTZ R20, R20, UR26 ;  /* 0x0000001a14147c20 */ /* 0x000fe20008410000 */
[----:B------:R-:W-:Y:S01]  /*10270*/  FMUL.FTZ R21, R21, UR26 ;  /* 0x0000001a15157c20 */ /* 0x000fe20008410000 */
[----:B------:R-:W-:Y:S06]  /*10280*/  FMUL.FTZ R22, R22, UR26 ;  /* 0x0000001a16167c20 */ /* 0x000fec0008410000 */
[----:B------:R2:W1:Y:S01]  /*10290*/  MUFU.TANH R168, R17 ;  /* 0x0000001100a87308 */ /* 0x0004620000002400 */
[C---:B-----5:R-:W-:Y:S03]  /*102a0*/  HMMA.16816.F32 R28, R204.reuse, R8, R28 ;  /* 0x00000008cc1c723c */ /* 0x060fe6000000181c */
[----:B----4-:R-:W-:Y:S01]  /*102b0*/  FMUL.FTZ R14, R26, UR26 ;  /* 0x0000001a1a0e7c20 */ /* 0x010fe20008410000 */
[----:B------:R-:W-:Y:S01]  /*102c0*/  FMUL.FTZ R13, R27, UR26 ;  /* 0x0000001a1b0d7c20 */ /* 0x000fe20008410000 */
[----:B------:R-:W-:Y:S01]  /*102d0*/  FMUL.FTZ R24, R24, UR26 ;  /* 0x0000001a18187c20 */ /* 0x000fe20008410000 */
[----:B------:R-:W-:Y:S03]  /*102e0*/  HMMA.16816.F32 R32, R204, R10, R32 ;  /* 0x0000000acc20723c */ /* 0x000fe60000001820 */
[----:B------:R2:W4:Y:S02]  /*102f0*/  MUFU.TANH R173, R18 ;  /* 0x0000001200ad7308 */ /* 0x0005240000002400 */
        /* <DEDUP_REMOVED lines=13> */
[----:B------:R-:W1:Y:S10]  /*103d0*/  MUFU.TANH R12, R12 ;  /* 0x0000000c000c7308 */ /* 0x000e740000002400 */
[----:B------:R2:W1:Y:S10]  /*103e0*/  MUFU.TANH R177, R24 ;  /* 0x0000001800b17308 */ /* 0x0004740000002400 */
[----:B------:R2:W1:Y:S10]  /*103f0*/  MUFU.TANH R176, R25 ;  /* 0x0000001900b07308 */ /* 0x0004740000002400 */
[----:B------:R-:W1:Y:S10]  /*10400*/  MUFU.TANH R14, R14 ;  /* 0x0000000e000e7308 */ /* 0x000e740000002400 */
        /* <DEDUP_REMOVED lines=9> */
[----:B---34-:R-:W-:Y:S05]  /*104a0*/  @!P1 BRA `(.L_x_2578) ;  /* 0x0000000c00089947 */ /* 0x018fea0003800000 */
        /* <DEDUP_REMOVED lines=20> */
[----:B------:R-:W-:Y:S03]  /*105f0*/  UMOV UR39, UR45 ;  /* 0x0000002d00277c82 */ /* 0x000fe60008000000 */
[----:B------:R-:W-:Y:S02]  /*10600*/  UIMAD UR38, UR16, UR37, UR38 ;  /* 0x00000025102672a4 */ /* 0x000fe4000f8e0226 */
        /* <DEDUP_REMOVED lines=19> */
[----:B------:R-:W-:Y:S01]  /*10740*/  LEA R8, P1, R5, UR18, 0x2 ;  /* 0x0000001205087c11 */ /* 0x000fe2000f8210ff */
[----:B------:R-:W-:Y:S02]  /*10750*/  UIADD3 UR38, UR41, -UR39, URZ ;  /* 0x8000002729267290 */ /* 0x000fe4000fffe03f */
[----:B------:R-:W-:Y:S01]  /*10760*/  IMAD.U32 R7, RZ, RZ, UR39 ;  /* 0x00000027ff077e24 */ /* 0x000fe2000f8e00ff */
[----:B------:R-:W-:Y:S01]  /*10770*/  LEA.HI.X.SX32 R9, R4, UR19, 0x2, P1 ;  /* 0x0000001304097c11 */ /* 0x000fe200088f16ff */
[----:B------:R-:W-:Y:S01]  /*10780*/  IMAD.U32 R6, RZ, RZ, UR39 ;  /* 0x00000027ff067e24 */ /* 0x000fe2000f8e00ff */
[----:B------:R-:W-:Y:S01]  /*10790*/  R2UR UR14, R8 ;  /* 0x00000000080e72ca */ /* 0x000fe200000e0000 */
[----:B------:R-:W-:Y:S01]  /*107a0*/  UIMAD UR38, UR38, UR20, -0x40 ;  /* 0xffffffc0262674a4 */ /* 0x000fe2000f8e0214 */
[----:B------:R-:W-:Y:S02]  /*107b0*/  R2UR UR15, R9 ;  /* 0x00000000090f72ca */ /* 0x000fe400000e0000 */
[----:B------:R-:W-:Y:S04]  /*107c0*/  LEA R10, P2, R7, UR18, 0x2 ;  /* 0x00000012070a7c11 */ /* 0x000fe8000f8410ff */
[----:B------:R-:W-:Y:S02]  /*107d0*/  LEA.HI.X.SX32 R11, R6, UR19, 0x2, P2 ;  /* 0x00000013060b7c11 */ /* 0x000fe400090f16ff */
[----:B------:R-:W-:Y:S02]  /*107e0*/  R2UR UR42, R10 ;  /* 0x000000000a2a72ca */ /* 0x000fe400000e0000 */
[----:B------:R-:W-:Y:S01]  /*107f0*/  R2UR UR43, R11 ;  /* 0x000000000b2b72ca */ /* 0x000fe200000e0000 */
[----:B------:R-:W-:Y:S01]  /*10800*/  IMAD.U32 R6, RZ, RZ, UR14 ;  /* 0x0000000eff067e24 */ /* 0x000fe2000f8e00ff */
[----:B------:R-:W-:Y:S01]  /*10810*/  UIMAD UR14, UR9, UR38, URZ ;  /* 0x00000026090e72a4 */ /* 0x000fe2000f8e023f */
[----:B------:R-:W-:Y:S01]  /*10820*/  IMAD.U32 R7, RZ, RZ, UR15 ;  /* 0x0000000fff077e24 */ /* 0x000fe2000f8e00ff */
[----:B------:R-:W-:Y:S02]  /*10830*/  USHF.R.S32.HI UR15, URZ, 0x1f, UR38 ;  /* 0x0000001f3f0f7899 */ /* 0x000fe40008011426 */
[----:B------:R-:W-:Y:S02]  /*10840*/  UIMAD.WIDE.U32 UR38, UR8, UR38, URZ ;  /* 0x00000026082672a5 */ /* 0x000fe4000f8e003f */
[----:B------:R-:W3:Y:S01]  /*10850*/  LDG.E R6, desc[UR24][R6.64] ;  /* 0x0000001806067981 */ /* 0x000ee2000c1e1900 */
[----:B------:R-:W-:Y:S02]  /*10860*/  UIMAD UR14, UR15, UR8, UR14 ;  /* 0x000000080f0e72a4 */ /* 0x000fe4000f8e020e */
[----:B------:R-:W-:Y:S01]  /*10870*/  MOV R4, UR42 ;  /* 0x0000002a00047c02 */ /* 0x000fe20008000f00 */
[----:B------:R-:W-:Y:S01]  /*10880*/  IMAD.U32 R9, RZ, RZ, UR39 ;  /* 0x00000027ff097e24 */ /* 0x000fe2000f8e00ff */
[----:B------:R-:W-:Y:S01]  /*10890*/  UIADD3 UR14, UR39, UR14, URZ ;  /* 0x0000000e270e7290 */ /* 0x000fe2000fffe03f */
[----:B------:R-:W-:Y:S01]  /*108a0*/  IMAD.U32 R5, RZ, RZ, UR43 ;  /* 0x0000002bff057e24 */ /* 0x000fe2000f8e00ff */
[----:B------:R-:W-:Y:S01]  /*108b0*/  MOV R8, UR38 ;  /* 0x0000002600087c02 */ /* 0x000fe20008000f00 */
[----:B------:R-:W-:Y:S03]  /*108c0*/  UMOV UR15, UR9 ;  /* 0x00000009000f7c82 */ /* 0x000fe60008000000 */
[----:B------:R-:W-:Y:S01]  /*108d0*/  IMAD.U32 R9, RZ, RZ, UR14 ;  /* 0x0000000eff097e24 */ /* 0x000fe2000f8e00ff */
[----:B------:R-:W-:Y:S01]  /*108e0*/  UMOV UR14, UR8 ;  /* 0x00000008000e7c82 */ /* 0x000fe20008000000 */
[----:B------:R4:W3:Y:S02]  /*108f0*/  LDG.E R7, desc[UR24][R4.64] ;  /* 0x0000001804077981 */ /* 0x0008e4000c1e1900 */
[----:B----4-:R-:W4:Y:S01]  /*10900*/  LDC.64 R4, c[0x0][0x230] ;  /* 0x00008c00ff047b82 */ /* 0x010f220000000a00 */
[----:B---3--:R-:W-:Y:S04]  /*10910*/  IMAD.IADD R7, R7, 0x1, -R6 ;  /* 0x0000000107077824 */ /* 0x008fe800078e0a06 */
[CC--:B----4-:R-:W-:Y:S01]  /*10920*/  IMAD.WIDE.U32 R8, R7.reuse, R4.reuse, R8 ;  /* 0x0000000407087225 */ /* 0x0d0fe200078e0008 */
[----:B------:R-:W-:Y:S05]  /*10930*/  SHF.R.S32.HI R6, RZ, 0x1f, R7 ;  /* 0x0000001fff067819 */ /* 0x000fea0000011407 */
[----:B------:R-:W-:Y:S04]  /*10940*/  IMAD R6, R6, R4, RZ ;  /* 0x0000000406067224 */ /* 0x000fe800078e02ff */
[----:B------:R-:W-:Y:S01]  /*10950*/  IMAD R6, R7, R5, R6 ;  /* 0x0000000507067224 */ /* 0x000fe200078e0206 */
[----:B------:R-:W-:Y:S03]  /*10960*/  MOV R5, R8 ;  /* 0x0000000800057202 */ /* 0x000fe60000000f00 */
[----:B------:R-:W-:Y:S07]  /*10970*/  IMAD.IADD R4, R9, 0x1, R6 ;  /* 0x0000000109047824 */ /* 0x000fee00078e0206 */
.L_x_2579:
[----:B------:R3:W-:Y:S01]  /*10980*/  @P6 STS.128 [R242+0x8000], RZ ;  /* 0x008000fff2006388 */ /* 0x0007e20000000c00 */
[CC--:B--2---:R-:W-:Y:S01]  /*10990*/  LEA R22, P1, R5.reuse, R249.reuse, 0x1 ;  /* 0x000000f905167211 */ /* 0x0c4fe200078208ff */
[----:B------:R-:W-:Y:S01]  /*109a0*/  UMOV UR8, UR14 ;  /* 0x0000000e00087c82 */ /* 0x000fe20008000000 */
[C---:B------:R-:W-:Y:S01]  /*109b0*/  IADD3 R8, P2, R5.reuse, UR29, RZ ;  /* 0x0000001d05087c10 */ /* 0x040fe2000ff5e0ff */
[----:B------:R-:W-:Y:S01]  /*109c0*/  UMOV UR9, UR15 ;  /* 0x0000000f00097c82 */ /* 0x000fe20008000000 */
[-C--:B------:R-:W-:Y:S02]  /*109d0*/  LEA.HI.X R23, R5, R248.reuse, R4, 0x1, P1 ;  /* 0x000000f805177211 */ /* 0x080fe400008f0c04 */
[-C--:B------:R-:W-:Y:S02]  /*109e0*/  @!P6 LEA R20, P1, R8, R249.reuse, 0x1 ;  /* 0x000000f90814e211 */ /* 0x080fe400078208ff */
        /* <DEDUP_REMOVED lines=8> */
[CC--:B-1----:R-:W-:Y:S02]  /*10a70*/  @!P4 LEA R16, P1, R8.reuse, R249.reuse, 0x1 ;  /* 0x000000f90810c211 */ /* 0x0c2fe400078208ff */
        /* <DEDUP_REMOVED lines=33> */
[-C--:B------:R-:W-:Y:S01]  /*10c90*/  @!P3 LEA R8, P1, R6, R249.reuse, 0x1 ;  /* 0x000000f90608b211 */ /* 0x080fe200078208ff */
[----:B------:R3:W-:Y:S01]  /*10ca0*/  @P5 STS.128 [R242+0xa800], RZ ;  /* 0x00a800fff2005388 */ /* 0x0007e20000000c00 */
[-C--:B------:R-:W-:Y:S02]  /*10cb0*/  @!P6 LEA R28, P2, R4, R249.reuse, 0x1 ;  /* 0x000000f9041ce211 */ /* 0x080fe400078408ff */
        /* <DEDUP_REMOVED lines=65> */
.L_x_2578:
[----:B------:R-:W-:Y:S01]  /*110d0*/  UIADD3 UR37, UR11, -0x1, URZ ;  /* 0xffffffff0b257890 */ /* 0x000fe2000fffe03f */
[----:B--23--:R-:W-:Y:S01]  /*110e0*/  LDSM.16.MT88.4 R20, [R230+0x10000] ;  /* 0x01000000e614783b */ /* 0x00cfe20000004200 */
[----:B------:R-:W-:Y:S01]  /*110f0*/  UISETP.GT.AND UP2, UPT, UR11, 0x1, UPT ;  /* 0x000000010b00788c */ /* 0x000fe2000bf44270 */
[----:B------:R-:W-:Y:S01]  /*11100*/  UMOV UR15, UR36 ;  /* 0x00000024000f7c82 */ /* 0x000fe20008000000 */
[----:B------:R-:W-:Y:S02]  /*11110*/  UMOV UR14, UR35 ;  /* 0x00000023000e7c82 */ /* 0x000fe40008000000 */
[----:B------:R-:W-:Y:S01]  /*11120*/  MOV R4, UR37 ;  /* 0x0000002500047c02 */ /* 0x000fe20008000f00 */
[----:B------:R-:W-:Y:S02]  /*11130*/  UMOV UR11, UR37 ;  /* 0x00000025000b7c82 */ /* 0x000fe40008000000 */
[----:B------:R-:W-:Y:S01]  /*11140*/  LDSM.16.MT88.4 R28, [R229+0x10000] ;  /* 0x01000000e51c783b */ /* 0x000fe20000004200 */
[----:B------:R-:W-:Y:S04]  /*11150*/  LEA R4, R4, R243, 0x6 ;  /* 0x000000f304047211 */ /* 0x000fe800078e30ff */
[C---:B-1----:R-:W-:Y:S02]  /*11160*/  IADD3 R15, R4.reuse, 0x10, RZ ;  /* 0x00000010040f7810 */ /* 0x042fe40007ffe0ff */
[----:B------:R-:W-:Y:S02]  /*11170*/  I2FP.F32.S32 R8, R4 ;  /* 0x0000000400087245 */ /* 0x000fe40000201400 */
[----:B------:R-:W-:Y:S02]  /*11180*/  I2FP.F32.S32 R15, R15 ;  /* 0x0000000f000f7245 */ /* 0x000fe40000201400 */
[----:B------:R-:W-:Y:S01]  /*11190*/  IADD3 R5, R4, 0x1, RZ ;  /* 0x0000000104057810 */ /* 0x000fe20007ffe0ff */
[C---:B------:R-:W-:Y:S01]  /*111a0*/  FFMA.FTZ R9, R8.reuse, UR5, R185 ;  /* 0x0000000508097c23 */ /* 0x040fe200080100b9 */
[----:B------:R-:W-:Y:S01]  /*111b0*/  FFMA.FTZ R8, R8, UR5, R3 ;  /* 0x0000000508087c23 */ /* 0x000fe20008010003 */
[C---:B------:R-:W-:Y:S01]  /*111c0*/  IADD3 R3, R4.reuse, 0x18, RZ ;  /* 0x0000001804037810 */ /* 0x040fe20007ffe0ff */
[C---:B------:R-:W-:Y:S01]  /*111d0*/  FFMA.FTZ R175, R15.reuse, UR5, R175 ;  /* 0x000000050faf7c23 */ /* 0x040fe200080100af */
[----:B------:R-:W-:Y:S01]  /*111e0*/  FFMA.FTZ R171, R15, UR5, R171 ;  /* 0x000000050fab7c23 */ /* 0x000fe200080100ab */
[C---:B------:R-:W-:Y:S02]  /*111f0*/  IADD3 R15, R4.reuse, 0x19, RZ ;  /* 0x00000019040f7810 */ /* 0x040fe40007ffe0ff */
[----:B------:R-:W-:Y:S02]  /*11200*/  I2FP.F32.S32 R3, R3 ;  /* 0x0000000300037245 */ /* 0x000fe40000201400 */
[----:B------:R-:W-:Y:S02]  /*11210*/  I2FP.F32.S32 R15, R15 ;  /* 0x0000000f000f7245 */ /* 0x000fe40000201400 */
[----:B------:R-:W-:Y:S01]  /*11220*/  I2FP.F32.S32 R5, R5 ;  /* 0x0000000500057245 */ /* 0x000fe20000201400 */
[C---:B------:R-:W-:Y:S01]  /*11230*/  FFMA.FTZ R173, R3.reuse, UR5, R173 ;  /* 0x0000000503ad7c23 */ /* 0x040fe200080100ad */
[C---:B------:R-:W-:Y:S01]  /*11240*/  IADD3 R6, R4.reuse, 0x8, RZ ;  /* 0x0000000804067810 */ /* 0x040fe20007ffe0ff */
[----:B------:R-:W-:Y:S01]  /*11250*/  FFMA.FTZ R169, R3, UR5, R169 ;  /* 0x0000000503a97c23 */ /* 0x000fe200080100a9 */
[C---:B------:R-:W-:Y:S01]  /*11260*/  IADD3 R3, R4.reuse, 0x21, RZ ;  /* 0x0000002104037810 */ /* 0x040fe20007ffe0ff */
[C---:B------:R-:W-:Y:S01]  /*11270*/  FFMA.FTZ R172, R15.reuse, UR5, R172 ;  /* 0x000000050fac7c23 */ /* 0x040fe200080100ac */
[C---:B------:R-:W-:Y:S01]  /*11280*/  IADD3 R7, R4.reuse, 0x9, RZ ;  /* 0x0000000904077810 */ /* 0x040fe20007ffe0ff */
[----:B------:R-:W-:Y:S01]  /*11290*/  FFMA.FTZ R168, R15, UR5, R168 ;  /* 0x000000050fa87c23 */ /* 0x000fe200080100a8 */
[----:B------:R-:W-:Y:S01]  /*112a0*/  I2FP.F32.S32 R6, R6 ;  /* 0x0000000600067245 */ /* 0x000fe20000201400 */
[C---:B------:R-:W-:Y:S01]  /*112b0*/  FFMA.FTZ R10, R5.reuse, UR5, R164 ;  /* 0x00000005050a7c23 */ /* 0x040fe200080100a4 */
[----:B------:R-:W-:Y:S01]  /*112c0*/  IADD3 R11, R4, 0x11, RZ ;  /* 0x00000011040b7810 */ /* 0x000fe20007ffe0ff */
[----:B------:R-:W-:Y:S01]  /*112d0*/  FFMA.FTZ R5, R5, UR5, R183 ;  /* 0x0000000505057c23 */ /* 0x000fe200080100b7 */
[----:B------:R-:W-:Y:S01]  /*112e0*/  FMNMX.FTZ R15, R9, R2, !PT ;  /* 0x00000002090f7209 */ /* 0x000fe20007810000 */
[C---:B------:R-:W-:Y:S01]  /*112f0*/  FFMA.FTZ R191, R6.reuse, UR5, R191 ;  /* 0x0000000506bf7c23 */ /* 0x040fe200080100bf */
[----:B------:R-:W-:Y:S01]  /*11300*/  I2FP.F32.S32 R3, R3 ;  /* 0x0000000300037245 */ /* 0x000fe20000201400 */
[----:B------:R-:W-:Y:S01]  /*11310*/  FFMA.FTZ R6, R6, UR5, R189 ;  /* 0x0000000506067c23 */ /* 0x000fe200080100bd */
[----:B------:R-:W-:Y:S02]  /*11320*/  I2FP.F32.S32 R7, R7 ;  /* 0x0000000700077245 */ /* 0x000fe40000201400 */
[----:B------:R-:W-:Y:S01]  /*11330*/  I2FP.F32.S32 R11, R11 ;  /* 0x0000000b000b7245 */ /* 0x000fe20000201400 */
[----:B------:R-:W-:Y:S01]  /*11340*/  FFMA.FTZ R207, R3, UR5, R12 ;  /* 0x0000000503cf7c23 */ /* 0x000fe2000801000c */
[----:B------:R-:W-:Y:S01]  /*11350*/  FMNMX.FTZ R15, R10, R15, !PT ;  /* 0x0000000f0a0f7209 */ /* 0x000fe20007810000 */
[----:B------:R-:W-:Y:S01]  /*11360*/  FFMA.FTZ R192, R7, UR5, R192 ;  /* 0x0000000507c07c23 */ /* 0x000fe200080100c0 */
[----:B------:R-:W-:Y:S01]  /*11370*/  FMNMX.FTZ R16, R8, R0, !PT ;  /* 0x0000000008107209 */ /* 0x000fe20007810000 */
[C---:B------:R-:W-:Y:S01]  /*11380*/  FFMA.FTZ R174, R11.reuse, UR5, R174 ;  /* 0x000000050bae7c23 */ /* 0x040fe200080100ae */
[----:B------:R-:W-:Y:S01]  /*11390*/  FFMA.FTZ R170, R11, UR5, R170 ;  /* 0x000000050baa7c23 */ /* 0x000fe200080100aa */
[----:B------:R-:W-:Y:S01]  /*113a0*/  FMNMX.FTZ R12, R191, R15, !PT ;  /* 0x0000000fbf0c7209 */ /* 0x000fe20007810000 */
[----:B------:R-:W-:Y:S01]  /*113b0*/  FFMA.FTZ R7, R7, UR5, R190 ;  /* 0x0000000507077c23 */ /* 0x000fe200080100be */
[----:B------:R-:W-:Y:S01]  /*113c0*/  IADD3 R11, R4, 0x20, RZ ;  /* 0x00000020040b7810 */ /* 0x000fe20007ffe0ff */
[----:B------:R-:W-:Y:S01]  /*113d0*/  FFMA.FTZ R178, R3, UR5, R178 ;  /* 0x0000000503b27c23 */ /* 0x000fe200080100b2 */
[----:B------:R-:W-:Y:S02]  /*113e0*/  FMNMX.FTZ R16, R5, R16, !PT ;  /* 0x0000001005107209 */ /* 0x000fe40007810000 */
[----:B------:R-:W-:Y:S02]  /*113f0*/  FMNMX.FTZ R12, R192, R12, !PT ;  /* 0x0000000cc00c7209 */ /* 0x000fe40007810000 */
[----:B------:R-:W-:Y:S02]  /*11400*/  I2FP.F32.S32 R11, R11 ;  /* 0x0000000b000b7245 */ /* 0x000fe40000201400 */
[----:B------:R-:W-:Y:S02]  /*11410*/  FMNMX.FTZ R15, R6, R16, !PT ;  /* 0x00000010060f7209 */ /* 0x000fe40007810000 */
[C---:B------:R-:W-:Y:S01]  /*11420*/  IADD3 R3, R4.reuse, 0x28, RZ ;  /* 0x0000002804037810 */ /* 0x040fe20007ffe0ff */
[----:B------:R-:W-:Y:S01]  /*11430*/  FFMA.FTZ R179, R11, UR5, R179 ;  /* 0x000000050bb37c23 */ /* 0x000fe200080100b3 */
[----:B------:R-:W-:Y:S01]  /*11440*/  FMNMX.FTZ R12, R175, R12, !PT ;  /* 0x0000000caf0c7209 */ /* 0x000fe20007810000 */
[----:B------:R-:W-:Y:S01]  /*11450*/  FFMA.FTZ R208, R11, UR5, R208 ;  /* 0x000000050bd07c23 */ /* 0x000fe200080100d0 */
[----:B------:R-:W-:Y:S02]  /*11460*/  FMNMX.FTZ R15, R7, R15, !PT ;  /* 0x0000000f070f7209 */ /* 0x000fe40007810000 */
[----:B------:R-:W-:Y:S02]  /*11470*/  I2FP.F32.S32 R16, R3 ;  /* 0x0000000300107245 */ /* 0x000fe40000201400 */
[----:B------:R-:W-:Y:S02]  /*11480*/  IADD3 R11, R4, 0x29, RZ ;  /* 0x00000029040b7810 */ /* 0x000fe40007ffe0ff */
[----:B------:R-:W-:Y:S01]  /*11490*/  FMNMX.FTZ R12, R174, R12, !PT ;  /* 0x0000000cae0c7209 */ /* 0x000fe20007810000 */
[C---:B------:R-:W-:Y:S01]  /*114a0*/  FFMA.FTZ R206, R16.reuse, UR5, R14 ;  /* 0x0000000510ce7c23 */ /* 0x040fe2000801000e */
[----:B------:R-:W-:Y:S01]  /*114b0*/  FMNMX.FTZ R15, R171, R15, !PT ;  /* 0x0000000fab0f7209 */ /* 0x000fe20007810000 */
[----:B------:R-:W-:Y:S01]  /*114c0*/  FFMA.FTZ R177, R16, UR5, R177 ;  /* 0x0000000510b17c23 */ /* 0x000fe200080100b1 */
[----:B------:R-:W-:Y:S02]  /*114d0*/  I2FP.F32.S32 R11, R11 ;  /* 0x0000000b000b7245 */ /* 0x000fe40000201400 */
[----:B------:R-:W-:Y:S02]  /*114e0*/  FMNMX.FTZ R12, R173, R12, !PT ;  /* 0x0000000cad0c7209 */ /* 0x000fe40007810000 */
[----:B------:R-:W-:Y:S01]  /*114f0*/  FMNMX.FTZ R14, R170, R15, !PT ;  /* 0x0000000faa0e7209 */ /* 0x000fe20007810000 */
[C---:B------:R-:W-:Y:S01]  /*11500*/  FFMA.FTZ R205, R11.reuse, UR5, R13 ;  /* 0x000000050bcd7c23 */ /* 0x040fe2000801000d */
[----:B------:R-:W-:Y:S01]  /*11510*/  IADD3 R3, R4, 0x30, RZ ;  /* 0x0000003004037810 */ /* 0x000fe20007ffe0ff */
[----:B------:R-:W-:Y:S01]  /*11520*/  FFMA.FTZ R176, R11, UR5, R176 ;  /* 0x000000050bb07c23 */ /* 0x000fe200080100b0 */
[----:B------:R-:W-:Y:S02]  /*11530*/  FMNMX.FTZ R12, R172, R12, !PT ;  /* 0x0000000cac0c7209 */ /* 0x000fe40007810000 */
[----:B------:R-:W-:Y:S02]  /*11540*/  FMNMX.FTZ R13, R169, R14, !PT ;  /* 0x0000000ea90d7209 */ /* 0x000fe40007810000 */
[----:B------:R-:W-:Y:S02]  /*11550*/  I2FP.F32.S32 R3, R3 ;  /* 0x0000000300037245 */ /* 0x000fe40000201400 */
[----:B------:R-:W-:Y:S02]  /*11560*/  FMNMX.FTZ R11, R208, R12, !PT ;  /* 0x0000000cd00b7209 */ /* 0x000fe40007810000 */
[----:B------:R-:W-:Y:S01]  /*11570*/  FMNMX.FTZ R13, R168, R13, !PT ;  /* 0x0000000da80d7209 */ /* 0x000fe20007810000 */
[C---:B------:R-:W-:Y:S01]  /*11580*/  FFMA.FTZ R187, R3.reuse, UR5, R187 ;  /* 0x0000000503bb7c23 */ /* 0x040fe200080100bb */
[----:B------:R-:W-:Y:S01]  /*11590*/  FFMA.FTZ R184, R3, UR5, R184 ;  /* 0x0000000503b87c23 */ /* 0x000fe200080100b8 */
[----:B------:R-:W-:Y:S02]  /*115a0*/  FMNMX.FTZ R3, R207, R11, !PT ;  /* 0x0000000bcf037209 */ /* 0x000fe40007810000 */
[----:B------:R-:W-:Y:S02]  /*115b0*/  FMNMX.FTZ R12, R179, R13, !PT ;  /* 0x0000000db30c7209 */ /* 0x000fe40007810000 */
[----:B------:R-:W-:Y:S02]  /*115c0*/  IADD3 R14, R4, 0x31, RZ ;  /* 0x00000031040e7810 */ /* 0x000fe40007ffe0ff */
[----:B------:R-:W-:Y:S02]  /*115d0*/  FMNMX.FTZ R3, R206, R3, !PT ;  /* 0x00000003ce037209 */ /* 0x000fe40007810000 */
[----:B------:R-:W-:Y:S02]  /*115e0*/  FMNMX.FTZ R12, R178, R12, !PT ;  /* 0x0000000cb20c7209 */ /* 0x000fe40007810000 */
[----:B------:R-:W-:Y:S02]  /*115f0*/  I2FP.F32.S32 R13, R14 ;  /* 0x0000000e000d7245 */ /* 0x000fe40000201400 */
[C---:B------:R-:W-:Y:S02]  /*11600*/  IADD3 R11, R4.reuse, 0x38, RZ ;  /* 0x00000038040b7810 */ /* 0x040fe40007ffe0ff */
[----:B------:R-:W-:Y:S01]  /*11610*/  FMNMX.FTZ R3, R205, R3, !PT ;  /* 0x00000003cd037209 */ /* 0x000fe20007810000 */
[----:B------:R-:W-:Y:S01]  /*11620*/  FFMA.FTZ R186, R13, UR5, R186 ;  /* 0x000000050dba7c23 */ /* 0x000fe200080100ba */
[----:B------:R-:W-:Y:S01]  /*11630*/  FMNMX.FTZ R12, R177, R12, !PT ;  /* 0x0000000cb10c7209 */ /* 0x000fe20007810000 */
[----:B------:R-:W-:Y:S01]  /*11640*/  FFMA.FTZ R182, R13, UR5, R182 ;  /* 0x000000050db67c23 */ /* 0x000fe200080100b6 */
        /* <DEDUP_REMOVED lines=9> */
[----:B------:R-:W-:Y:S01]  /*116e0*/  FFMA.FTZ R165, R4, UR5, R165 ;  /* 0x0000000504a57c23 */ /* 0x000fe200080100a5 */
[----:B------:R-:W-:Y:S01]  /*116f0*/  FMNMX.FTZ R3, R166, R3, !PT ;  /* 0x00000003a6037209 */ /* 0x000fe20007810000 */
[----:B------:R-:W-:Y:S01]  /*11700*/  FFMA.FTZ R180, R4, UR5, R180 ;  /* 0x0000000504b47c23 */ /* 0x000fe200080100b4 */
        /* <DEDUP_REMOVED lines=8> */
[----:B------:R-:W-:Y:S08]  /*11790*/  LDSM.16.MT88.4 R12, [R232+0x10000] ;  /* 0x01000000e80c783b */ /* 0x000ff00000004200 */
[----:B------:R-:W1:Y:S08]  /*117a0*/  SHFL.BFLY PT, R3, R4, 0x1, 0x1f ;  /* 0x0c201f0004037f89 */ /* 0x000e7000000e0000 */
[----:B------:R-:W2:Y:S01]  /*117b0*/  SHFL.BFLY PT, R164, R11, 0x1, 0x1f ;  /* 0x0c201f000ba47f89 */ /* 0x000ea200000e0000 */
[----:B-1----:R-:W-:Y:S02]  /*117c0*/  FMNMX.FTZ R3, R4, R3, !PT ;  /* 0x0000000304037209 */ /* 0x002fe40007810000 */
[----:B--2---:R-:W-:Y:S03]  /*117d0*/  FMNMX.FTZ R164, R11, R164, !PT ;  /* 0x000000a40ba47209 */ /* 0x004fe60007810000 */
[C---:B------:R-:W-:Y:S01]  /*117e0*/  FMUL.FTZ R185, R3.reuse, UR4 ;  /* 0x0000000403b97c20 */ /* 0x040fe20008410000 */
[C---:B------:R-:W-:Y:S01]  /*117f0*/  FSETP.NEU.FTZ.AND P1, PT, R3.reuse, -INF , PT ;  /* 0xff8000000300780b */ /* 0x040fe20003f3d000 */
[----:B------:R-:W-:Y:S01]  /*11800*/  FADD.FTZ R2, -R3, R2 ;  /* 0x0000000203027221 */ /* 0x000fe20000010100 */
[C---:B------:R-:W-:Y:S02]  /*11810*/  FMUL.FTZ R183, R164.reuse, UR4 ;  /* 0x00000004a4b77c20 */ /* 0x040fe40008410000 */
[----:B------:R-:W-:Y:S01]  /*11820*/  FSEL R185, R185, RZ, P1 ;  /* 0x000000ffb9b97208 */ /* 0x000fe20000800000 */
[C---:B------:R-:W-:Y:S01]  /*11830*/  FADD.FTZ R4, -R164.reuse, R0 ;  /* 0x00000000a4047221 */ /* 0x040fe20000010100 */
[----:B------:R-:W-:Y:S01]  /*11840*/  FSETP.NEU.FTZ.AND P1, PT, R164, -INF , PT ;  /* 0xff800000a400780b */ /* 0x000fe20003f3d000 */
[----:B------:R-:W-:Y:S02]  /*11850*/  FMUL.FTZ R0, R2, UR4 ;  /* 0x0000000402007c20 */ /* 0x000fe40008410000 */
[--C-:B------:R-:W-:Y:S01]  /*11860*/  FFMA.FTZ R190, R191, UR4, -R185.reuse ;  /* 0x00000004bfbe7c23 */ /* 0x100fe200080108b9 */
[----:B------:R-:W-:Y:S01]  /*11870*/  FSEL R183, R183, RZ, P1 ;  /* 0x000000ffb7b77208 */ /* 0x000fe20000800000 */
[--C-:B------:R-:W-:Y:S01]  /*11880*/  FFMA.FTZ R189, R192, UR4, -R185.reuse ;  /* 0x00000004c0bd7c23 */ /* 0x100fe200080108b9 */
[----:B------:R-:W-:Y:S01]  /*11890*/  FMUL.FTZ R2, R4, UR4 ;  /* 0x0000000404027c20 */ /* 0x000fe20008410000 */
[--C-:B------:R-:W-:Y:S01]  /*118a0*/  FFMA.FTZ R195, R9, UR4, -R185.reuse ;  /* 0x0000000409c37c23 */ /* 0x100fe200080108b9 */
[----:B------:R-:W-:Y:S01]  /*118b0*/  FFMA.FTZ R194, R10, UR4, -R185 ;  /* 0x000000040ac27c23 */ /* 0x000fe200080108b9 */
[--C-:B------:R-:W-:Y:S01]  /*118c0*/  FFMA.FTZ R196, R8, UR4, -R183.reuse ;  /* 0x0000000408c47c23 */ /* 0x100fe200080108b7 */
[--C-:B------:R-:W-:Y:S01]  /*118d0*/  FFMA.FTZ R193, R5, UR4, -R183.reuse ;  /* 0x0000000405c17c23 */ /* 0x100fe200080108b7 */
[--C-:B------:R-:W-:Y:S01]  /*118e0*/  FFMA.FTZ R192, R6, UR4, -R183.reuse ;  /* 0x0000000406c07c23 */ /* 0x100fe200080108b7 */
[----:B------:R-:W-:Y:S01]  /*118f0*/  FFMA.FTZ R191, R7, UR4, -R183 ;  /* 0x0000000407bf7c23 */ /* 0x000fe200080108b7 */
[----:B------:R-:W1:Y:S01]  /*11900*/  MUFU.EX2 R0, R0 ;  /* 0x0000000000007308 */ /* 0x000e620000000800 */
[--C-:B------:R-:W-:Y:S01]  /*11910*/  FFMA.FTZ R197, R175, UR4, -R185.reuse ;  /* 0x00000004afc57c23 */ /* 0x100fe200080108b9 */
[--C-:B------:R-:W-:Y:S01]  /*11920*/  FFMA.FTZ R198, R174, UR4, -R185.reuse ;  /* 0x00000004aec67c23 */ /* 0x100fe200080108b9 */
[--C-:B------:R-:W-:Y:S01]  /*11930*/  FFMA.FTZ R199, R173, UR4, -R185.reuse ;  /* 0x00000004adc77c23 */ /* 0x100fe200080108b9 */
[----:B------:R-:W-:Y:S01]  /*11940*/  FFMA.FTZ R200, R172, UR4, -R185 ;  /* 0x00000004acc87c23 */ /* 0x000fe200080108b9 */
[--C-:B------:R-:W-:Y:S01]  /*11950*/  FFMA.FTZ R201, R171, UR4, -R183.reuse ;  /* 0x00000004abc97c23 */ /* 0x100fe200080108b7 */
[----:B------:R-:W-:Y:S01]  /*11960*/  LDSM.16.MT88.4 R172, [R232+0x14800] ;  /* 0x01480000e8ac783b */ /* 0x000fe20000004200 */
[--C-:B------:R-:W-:Y:S03]  /*11970*/  FFMA.FTZ R202, R170, UR4, -R183.reuse ;  /* 0x00000004aaca7c23 */ /* 0x100fe600080108b7 */
[----:B------:R-:W2:Y:S01]  /*11980*/  MUFU.EX2 R2, R2 ;  /* 0x0000000200027308 */ /* 0x000ea20000000800 */
[--C-:B------:R-:W-:Y:S01]  /*11990*/  FFMA.FTZ R204, R169, UR4, -R183.reuse ;  /* 0x00000004a9cc7c23 */ /* 0x100fe200080108b7 */
[--C-:B------:R-:W-:Y:S01]  /*119a0*/  FFMA.FTZ R203, R168, UR4, -R183.reuse ;  /* 0x00000004a8cb7c23 */ /* 0x100fe200080108b7 */
[--C-:B------:R-:W-:Y:S01]  /*119b0*/  FFMA.FTZ R209, R179, UR4, -R183.reuse ;  /* 0x00000004b3d17c23 */ /* 0x100fe200080108b7 */
[--C-:B------:R-:W-:Y:S01]  /*119c0*/  FFMA.FTZ R210, R178, UR4, -R183.reuse ;  /* 0x00000004b2d27c23 */ /* 0x100fe200080108b7 */
[--C-:B------:R-:W-:Y:S01]  /*119d0*/  FFMA.FTZ R211, R177, UR4, -R183.reuse ;  /* 0x00000004b1d37c23 */ /* 0x100fe200080108b7 */
[----:B------:R-:W-:Y:S01]  /*119e0*/  LDSM.16.MT88.4 R168, [R229+0x12800] ;  /* 0x01280000e5a8783b */ /* 0x000fe20000004200 */
[----:B------:R-:W-:Y:S03]  /*119f0*/  FFMA.FTZ R252, R176, UR4, -R183 ;  /* 0x00000004b0fc7c23 */ /* 0x000fe600080108b7 */
[----:B------:R-:W-:Y:S01]  /*11a00*/  MUFU.EX2 R195, R195 ;  /* 0x000000c300c37308 */ /* 0x000fe20000000800 */
[C---:B-1----:R-:W-:Y:S01]  /*11a10*/  FMUL.FTZ R6, R0.reuse, R162 ;  /* 0x000000a200067220 */ /* 0x042fe20000410000 */
        /* <DEDUP_REMOVED lines=12> */
[----:B------:R-:W-:Y:S01]  /*11ae0*/  FMUL.FTZ R17, R2, R149 ;  /* 0x0000009502117220 */ /* 0x000fe20000410000 */
        /* <DEDUP_REMOVED lines=8> */
[----:B------:R-:W3:Y:S03]  /*11b70*/  LDSM.16.MT88.4 R148, [R232+0x12000] ;  /* 0x01200000e894783b */ /* 0x000ee60000004200 */
[----:B------:R-:W4:Y:S01]  /*11b80*/  MUFU.EX2 R189, R189 ;  /* 0x000000bd00bd7308 */ /* 0x000f220000000800 */
[----:B-1----:R-:W-:Y:S01]  /*11b90*/  F2FP.F16.F32.PACK_AB R161, R194, R195 ;  /* 0x000000c3c2a1723e */ /* 0x002fe200000000ff */
[----:B------:R-:W-:Y:S01]  /*11ba0*/  FMUL.FTZ R33, R2, R133 ;  /* 0x0000008502217220 */ /* 0x000fe20000410000 */
[C---:B------:R-:W-:Y:S01]  /*11bb0*/  FMUL.FTZ R38, R0.reuse, R38 ;  /* 0x0000002600267220 */ /* 0x040fe20000410000 */
[----:B------:R-:W-:Y:S01]  /*11bc0*/  FMUL.FTZ R39, R0, R39 ;  /* 0x0000002700277220 */ /* 0x000fe20000410000 */
[C---:B------:R-:W-:Y:S01]  /*11bd0*/  FMUL.FTZ R36, R2.reuse, R36 ;  /* 0x0000002402247220 */ /* 0x040fe20000410000 */
[----:B------:R-:W-:Y:S01]  /*11be0*/  FMUL.FTZ R37, R2, R37 ;  /* 0x0000002502257220 */ /* 0x000fe20000410000 */
[----:B------:R-:W1:Y:S03]  /*11bf0*/  LDSM.16.MT88.4 R140, [R230+0x12000] ;  /* 0x01200000e68c783b */ /* 0x000e660000004200 */
[----:B------:R-:W-:Y:S01]  /*11c00*/  MUFU.EX2 R196, R196 ;  /* 0x000000c400c47308 */ /* 0x000fe20000000800 */
[C---:B------:R-:W-:Y:S01]  /*11c10*/  FMUL.FTZ R42, R0.reuse, R42 ;  /* 0x0000002a002a7220 */ /* 0x040fe20000410000 */
[----:B------:R-:W-:Y:S01]  /*11c20*/  FMUL.FTZ R43, R0, R43 ;  /* 0x0000002b002b7220 */ /* 0x000fe20000410000 */
[C---:B------:R-:W-:Y:S01]  /*11c30*/  FMUL.FTZ R40, R2.reuse, R40 ;  /* 0x0000002802287220 */ /* 0x040fe20000410000 */
[----:B------:R-:W-:Y:S01]  /*11c40*/  FMUL.FTZ R41, R2, R41 ;  /* 0x0000002902297220 */ /* 0x000fe20000410000 */
[C---:B------:R-:W-:Y:S01]  /*11c50*/  FMUL.FTZ R46, R0.reuse, R46 ;  /* 0x0000002e002e7220 */ /* 0x040fe20000410000 */
[----:B------:R-:W-:Y:S01]  /*11c60*/  FMUL.FTZ R47, R0, R47 ;  /* 0x0000002f002f7220 */ /* 0x000fe20000410000 */
        /* <DEDUP_REMOVED lines=20> */
[----:B------:R-:W-:Y:S01]  /*11db0*/  LDSM.16.MT88.4 R176, [R230+0x15000] ;  /* 0x01500000e6b0783b */ /* 0x000fe20000004200 */
[--C-:B------:R-:W-:Y:S01]  /*11dc0*/  FFMA.FTZ R187, R187, UR4, -R185.reuse ;  /* 0x00000004bbbb7c23 */ /* 0x100fe200080108b9 */
[----:B------:R-:W-:Y:S01]  /*11dd0*/  FFMA.FTZ R186, R186, UR4, -R185 ;  /* 0x00000004baba7c23 */ /* 0x000fe200080108b9 */
[--C-:B------:R-:W-:Y:S01]  /*11de0*/  FFMA.FTZ R184, R184, UR4, -R183.reuse ;  /* 0x00000004b8b87c23 */ /* 0x100fe200080108b7 */
[--C-:B------:R-:W-:Y:S01]  /*11df0*/  FFMA.FTZ R182, R182, UR4, -R183.reuse ;  /* 0x00000004b6b67c23 */ /* 0x100fe200080108b7 */
        /* <DEDUP_REMOVED lines=9> */
[----:B----4-:R-:W-:Y:S01]  /*11e90*/  F2FP.F16.F32.PACK_AB R162, R191, R192 ;  /* 0x000000c0bfa2723e */ /* 0x010fe200000000ff */
[----:B------:R-:W-:Y:S01]  /*11ea0*/  FMUL.FTZ R65, R2, R65 ;  /* 0x0000004102417220 */ /* 0x000fe20000410000 */
[C---:B------:R-:W-:Y:S01]  /*11eb0*/  FMUL.FTZ R70, R0.reuse, R70 ;  /* 0x0000004600467220 */ /* 0x040fe20000410000 */
[----:B------:R-:W-:Y:S01]  /*11ec0*/  FMUL.FTZ R71, R0, R71 ;  /* 0x0000004700477220 */ /* 0x000fe20000410000 */
[C---:B------:R-:W-:Y:S01]  /*11ed0*/  FMUL.FTZ R68, R2.reuse, R68 ;  /* 0x0000004402447220 */ /* 0x040fe20000410000 */
[----:B------:R-:W-:Y:S01]  /*11ee0*/  FMUL.FTZ R69, R2, R69 ;  /* 0x0000004502457220 */ /* 0x000fe20000410000 */
[C---:B------:R-:W-:Y:S01]  /*11ef0*/  FMUL.FTZ R74, R0.reuse, R74 ;  /* 0x0000004a004a7220 */ /* 0x040fe20000410000 */
[C---:B------:R-:W-:Y:S01]  /*11f00*/  HMMA.16816.F32 R4, R160.reuse, R12, R4 ;  /* 0x0000000ca004723c */ /* 0x040fe20000001804 */
[----:B------:R-:W-:Y:S01]  /*11f10*/  MUFU.EX2 R197, R197 ;  /* 0x000000c500c57308 */ /* 0x000fe20000000800 */
[----:B------:R-:W-:Y:S03]  /*11f20*/  PLOP3.LUT P1, PT, PT, PT, UP2, 0x80, 0x0 ;  /* 0x000000000000781c */ /* 0x000fe60003f2f028 */
[----:B------:R-:W-:Y:S01]  /*11f30*/  FMUL.FTZ R75, R0, R75 ;  /* 0x0000004b004b7220 */ /* 0x000fe20000410000 */
[C---:B------:R-:W-:Y:S05]  /*11f40*/  HMMA.16816.F32 R8, R160.reuse, R14, R8 ;  /* 0x0000000ea008723c */ /* 0x040fea0000001808 */
[----:B------:R-:W-:Y:S01]  /*11f50*/  MUFU.EX2 R198, R198 ;  /* 0x000000c600c67308 */ /* 0x000fe20000000800 */
        /* <DEDUP_REMOVED lines=15> */
[----:B------:R-:W-:Y:S01]  /*12050*/  MUFU.EX2 R200, R200 ;  /* 0x000000c800c87308 */ /* 0x000fe20000000800 */
[C---:B------:R-:W-:Y:S01]  /*12060*/  FMUL.FTZ R20, R2.reuse, R144 ;  /* 0x0000009002147220 */ /* 0x040fe20000410000 */
[----:B------:R-:W-:Y:S01]  /*12070*/  FMUL.FTZ R21, R2, R145 ;  /* 0x0000009102157220 */ /* 0x000fe20000410000 */
[C---:B------:R-:W-:Y:S03]  /*12080*/  FMUL.FTZ R22, R0.reuse, R146 ;  /* 0x0000009200167220 */ /* 0x040fe60000410000 */
[C---:B------:R-:W-:Y:S02]  /*12090*/  FMUL.FTZ R23, R0.reuse, R147 ;  /* 0x0000009300177220 */ /* 0x040fe40000410000 */
[----:B------:R-:W-:Y:S01]  /*120a0*/  LDSM.16.MT88.4 R144, [R229+0x10800] ;  /* 0x01080000e590783b */ /* 0x000fe20000004200 */
[----:B------:R-:W-:Y:S01]  /*120b0*/  FMUL.FTZ R83, R0, R83 ;  /* 0x0000005300537220 */ /* 0x000fe20000410000 */
[C---:B------:R-:W-:Y:S01]  /*120c0*/  FMUL.FTZ R80, R2.reuse, R80 ;  /* 0x0000005002507220 */ /* 0x040fe20000410000 */
[----:B------:R-:W-:Y:S01]  /*120d0*/  FMUL.FTZ R81, R2, R81 ;  /* 0x0000005102517220 */ /* 0x000fe20000410000 */
[C---:B------:R-:W-:Y:S01]  /*120e0*/  FMUL.FTZ R86, R0.reuse, R86 ;  /* 0x0000005600567220 */ /* 0x040fe20000410000 */
[C---:B------:R-:W-:Y:S01]  /*120f0*/  HMMA.16816.F32 R20, R160.reuse, R28, R20 ;  /* 0x0000001ca014723c */ /* 0x040fe20000001814 */
[----:B------:R-:W2:Y:S02]  /*12100*/  MUFU.EX2 R201, R201 ;  /* 0x000000c900c97308 */ /* 0x000ea40000000800 */
[----:B------:R-:W-:Y:S01]  /*12110*/  FMUL.FTZ R87, R0, R87 ;  /* 0x0000005700577220 */ /* 0x000fe20000410000 */
[C---:B------:R-:W-:Y:S01]  /*12120*/  FMUL.FTZ R84, R2.reuse, R84 ;  /* 0x0000005402547220 */ /* 0x040fe20000410000 */
[C---:B------:R-:W-:Y:S01]  /*12130*/  FMUL.FTZ R85, R2.reuse, R85 ;  /* 0x0000005502557220 */ /* 0x040fe20000410000 */
[C---:B------:R-:W-:Y:S05]  /*12140*/  HMMA.16816.F32 R24, R160.reuse, R30, R24 ;  /* 0x0000001ea018723c */ /* 0x040fea0000001818 */
[----:B------:R-:W4:Y:S01]  /*12150*/  MUFU.EX2 R202, R202 ;  /* 0x000000ca00ca7308 */ /* 0x000f220000000800 */
[C---:B------:R-:W-:Y:S01]  /*12160*/  FMUL.FTZ R28, R2.reuse, R136 ;  /* 0x00000088021c7220 */ /* 0x040fe20000410000 */
[----:B------:R-:W-:Y:S01]  /*12170*/  FMUL.FTZ R29, R2, R137 ;  /* 0x00000089021d7220 */ /* 0x000fe20000410000 */
[C---:B------:R-:W-:Y:S03]  /*12180*/  FMUL.FTZ R30, R0.reuse, R138 ;  /* 0x0000008a001e7220 */ /* 0x040fe60000410000 */
[C---:B------:R-:W-:Y:S02]  /*12190*/  FMUL.FTZ R31, R0.reuse, R139 ;  /* 0x0000008b001f7220 */ /* 0x040fe40000410000 */
[----:B------:R-:W2:Y:S01]  /*121a0*/  LDSM.16.MT88.4 R136, [R228+0x12000] ;  /* 0x01200000e488783b */ /* 0x000ea20000004200 */
        /* <DEDUP_REMOVED lines=9> */
[C---:B------:R-:W-:Y:S01]  /*12240*/  HMMA.16816.F32 R32, R160.reuse, R158, R32 ;  /* 0x0000009ea020723c */ /* 0x040fe20000001820 */
[----:B------:R-:W-:Y:S04]  /*12250*/  LDSM.16.MT88.4 R156, [R230+0x12800] ;  /* 0x01280000e69c783b */ /* 0x000fe80000004200 */
[----:B------:R-:W4:Y:S01]  /*12260*/  MUFU.EX2 R203, R203 ;  /* 0x000000cb00cb7308 */ /* 0x000f220000000800 */
[----:B------:R-:W-:Y:S01]  /*12270*/  FMUL.FTZ R93, R2, R93 ;  /* 0x0000005d025d7220 */ /* 0x000fe20000410000 */
[C---:B---3--:R-:W-:Y:S04]  /*12280*/  HMMA.16816.F32 R36, R160.reuse, R148, R36 ;  /* 0x00000094a024723c */ /* 0x048fe80000001824 */
[C---:B------:R-:W-:Y:S02]  /*12290*/  FMUL.FTZ R98, R0.reuse, R98 ;  /* 0x0000006200627220 */ /* 0x040fe40000410000 */
[C---:B------:R-:W-:Y:S01]  /*122a0*/  HMMA.16816.F32 R40, R160.reuse, R150, R40 ;  /* 0x00000096a028723c */ /* 0x040fe20000001828 */
[----:B------:R-:W-:Y:S01]  /*122b0*/  LDSM.16.MT88.4 R148, [R228+0x10800] ;  /* 0x01080000e494783b */ /* 0x000fe20000004200 */
[----:B------:R-:W3:Y:S03]  /*122c0*/  MUFU.EX2 R209, R209 ;  /* 0x000000d100d17308 */ /* 0x000ee60000000800 */
[----:B------:R-:W-:Y:S01]  /*122d0*/  FMUL.FTZ R99, R0, R99 ;  /* 0x0000006300637220 */ /* 0x000fe20000410000 */
[C---:B-1----:R-:W-:Y:S06]  /*122e0*/  HMMA.16816.F32 R44, R160.reuse, R140, R44 ;  /* 0x0000008ca02c723c */ /* 0x042fec000000182c */
[----:B------:R-:W-:Y:S01]  /*122f0*/  MUFU.EX2 R210, R210 ;  /* 0x000000d200d27308 */ /* 0x000fe20000000800 */
[C---:B------:R-:W-:Y:S01]  /*12300*/  FMUL.FTZ R96, R2.reuse, R96 ;  /* 0x0000006002607220 */ /* 0x040fe20000410000 */
[C---:B------:R-:W-:Y:S01]  /*12310*/  HMMA.16816.F32 R48, R160.reuse, R142, R48 ;  /* 0x0000008ea030723c */ /* 0x040fe20000001830 */
[----:B------:R-:W1:Y:S02]  /*12320*/  LDSM.16.MT88.4 R140, [R232+0x14000] ;  /* 0x01400000e88c783b */ /* 0x000e640000004200 */
[----:B------:R-:W-:Y:S03]  /*12330*/  FMUL.FTZ R97, R2, R97 ;  /* 0x0000006102617220 */ /* 0x000fe60000410000 */
[C---:B-----5:R-:W-:Y:S02]  /*12340*/  HMMA.16816.F32 R52, R160.reuse, R132, R52 ;  /* 0x00000084a034723c */ /* 0x060fe40000001834 */
[----:B------:R-:W-:Y:S03]  /*12350*/  MUFU.EX2 R211, R211 ;  /* 0x000000d300d37308 */ /* 0x000fe60000000800 */
[C---:B------:R-:W-:Y:S01]  /*12360*/  FMUL.FTZ R102, R0.reuse, R102 ;  /* 0x0000006600667220 */ /* 0x040fe20000410000 */
[C---:B------:R-:W-:Y:S01]  /*12370*/  HMMA.16816.F32 R56, R160.reuse, R134, R56 ;  /* 0x00000086a038723c */ /* 0x040fe20000001838 */
[----:B------:R-:W5:Y:S05]  /*12380*/  LDSM.16.MT88.4 R132, [R230+0x14000] ;  /* 0x01400000e684783b */ /* 0x000f6a0000004200 */
[----:B------:R-:W-:Y:S01]  /*12390*/  MUFU.EX2 R252, R252 ;  /* 0x000000fc00fc7308 */ /* 0x000fe20000000800 */
[----:B------:R-:W-:Y:S01]  /*123a0*/  FMUL.FTZ R103, R0, R103 ;  /* 0x0000006700677220 */ /* 0x000fe20000410000 */
[C---:B--2---:R-:W-:Y:S03]  /*123b0*/  HMMA.16816.F32 R60, R160.reuse, R136, R60 ;  /* 0x00000088a03c723c */ /* 0x044fe6000000183c */
[C---:B------:R-:W-:Y:S03]  /*123c0*/  FMUL.FTZ R100, R2.reuse, R100 ;  /* 0x0000006402647220 */ /* 0x040fe60000410000 */
        /* <DEDUP_REMOVED lines=19> */
[C---:B-----5:R-:W-:Y:S05]  /*12500*/  HMMA.16816.F32 R76, R160.reuse, R132, R76 ;  /* 0x00000084a04c723c */ /* 0x060fea000000184c */
[----:B------:R-:W-:Y:S01]  /*12510*/  FMUL.FTZ R119, R0, R119 ;  /* 0x0000007700777220 */ /* 0x000fe20000410000 */
[C---:B------:R-:W-:Y:S01]  /*12520*/  HMMA.16816.F32 R80, R160.reuse, R134, R80 ;  /* 0x00000086a050723c */ /* 0x040fe20000001850 */
[----:B------:R-:W5:Y:S04]  /*12530*/  LDSM.16.MT88.4 R132, [R232+0x16000] ;  /* 0x01600000e884783b */ /* 0x000f680000004200 */
        /* <DEDUP_REMOVED lines=18> */
[--C-:B------:R-:W-:Y:S01]  /*12660*/  FFMA.FTZ R208, R208, UR4, -R185.reuse ;  /* 0x00000004d0d07c23 */ /* 0x100fe200080108b9 */
[C---:B------:R-:W-:Y:S01]  /*12670*/  HMMA.16816.F32 R96, R160.reuse, R142, R96 ;  /* 0x0000008ea060723c */ /* 0x040fe20000001860 */
[----:B------:R-:W1:Y:S04]  /*12680*/  LDSM.16.MT88.4 R140, [R229+0x16000] ;  /* 0x01600000e58c783b */ /* 0x000e680000004200 */
[--C-:B------:R-:W-:Y:S01]  /*12690*/  FFMA.FTZ R207, R207, UR4, -R185.reuse ;  /* 0x00000004cfcf7c23 */ /* 0x100fe200080108b9 */
[C---:B-----5:R-:W-:Y:S01]  /*126a0*/  HMMA.16816.F32 R100, R160.reuse, R132, R100 ;  /* 0x00000084a064723c */ /* 0x060fe20000001864 */
[----:B------:R-:W-:Y:S04]  /*126b0*/  MUFU.EX2 R208, R208 ;  /* 0x000000d000d07308 */ /* 0x000fe80000000800 */
[--C-:B------:R-:W-:Y:S01]  /*126c0*/  FFMA.FTZ R206, R206, UR4, -R185.reuse ;  /* 0x00000004cece7c23 */ /* 0x100fe200080108b9 */
[C---:B------:R-:W-:Y:S01]  /*126d0*/  HMMA.16816.F32 R104, R160.reuse, R134, R104 ;  /* 0x00000086a068723c */ /* 0x040fe20000001868 */
[----:B------:R-:W5:Y:S04]  /*126e0*/  LDSM.16.MT88.4 R132, [R228+0x16000] ;  /* 0x01600000e484783b */ /* 0x000f680000004200 */
[----:B------:R-:W3:Y:S01]  /*126f0*/  MUFU.EX2 R207, R207 ;  /* 0x000000cf00cf7308 */ /* 0x000ee20000000800 */
[--C-:B------:R-:W-:Y:S01]  /*12700*/  FFMA.FTZ R205, R205, UR4, -R185.reuse ;  /* 0x00000004cdcd7c23 */ /* 0x100fe200080108b9 */
[C---:B--2---:R-:W-:Y:S04]  /*12710*/  HMMA.16816.F32 R108, R160.reuse, R136, R108 ;  /* 0x00000088a06c723c */ /* 0x044fe8000000186c */
[--C-:B------:R-:W-:Y:S02]  /*12720*/  FFMA.FTZ R166, R166, UR4, -R185.reuse ;  /* 0x00000004a6a67c23 */ /* 0x100fe400080108b9 */
[C---:B------:R-:W-:Y:S01]  /*12730*/  HMMA.16816.F32 R112, R160.reuse, R138, R112 ;  /* 0x0000008aa070723c */ /* 0x040fe20000001870 */
[----:B------:R-:W2:Y:S01]  /*12740*/  LDSM.16.MT88.4 R136, [R232+0x10800] ;  /* 0x01080000e888783b */ /* 0x000ea20000004200 */
[----:B------:R-:W-:Y:S03]  /*12750*/  MUFU.EX2 R206, R206 ;  /* 0x000000ce00ce7308 */ /* 0x000fe60000000800 */
[----:B------:R-:W-:Y:S01]  /*12760*/  FFMA.FTZ R185, R165, UR4, -R185 ;  /* 0x00000004a5b97c23 */ /* 0x000fe200080108b9 */
[----:B------:R-:W-:Y:S01]  /*12770*/  FFMA.FTZ R196, R2, R251, R196 ;  /* 0x000000fb02c47223 */ /* 0x000fe200000100c4 */
[----:B------:R-:W-:Y:S01]  /*12780*/  FFMA.FTZ R195, R0, R250, R195 ;  /* 0x000000fa00c37223 */ /* 0x000fe200000100c3 */
[----:B------:R-:W-:Y:S04]  /*12790*/  MOV R2, R3 ;  /* 0x0000000300027202 */ /* 0x000fe80000000f00 */
[----:B------:R-:W-:Y:S01]  /*127a0*/  MUFU.EX2 R165, R185 ;  /* 0x000000b900a57308 */ /* 0x000fe20000000800 */
[----:B------:R-:W-:Y:S01]  /*127b0*/  FADD.FTZ R196, R193, R196 ;  /* 0x000000c4c1c47221 */ /* 0x000fe20000010000 */
[----:B------:R-:W-:Y:S03]  /*127c0*/  FADD.FTZ R195, R194, R195 ;  /* 0x000000c3c2c37221 */ /* 0x000fe60000010000 */
[----:B------:R-:W-:Y:S01]  /*127d0*/  FADD.FTZ R196, R192, R196 ;  /* 0x000000c4c0c47221 */ /* 0x000fe20000010000 */
[----:B------:R-:W-:Y:S01]  /*127e0*/  FADD.FTZ R190, R190, R195 ;  /* 0x000000c3bebe7221 */ /* 0x000fe20000010000 */
[C---:B-1----:R-:W-:Y:S03]  /*127f0*/  HMMA.16816.F32 R116, R160.reuse, R140, R116 ;  /* 0x0000008ca074723c */ /* 0x042fe60000001874 */
[----:B------:R-:W1:Y:S01]  /*12800*/  MUFU.EX2 R205, R205 ;  /* 0x000000cd00cd7308 */ /* 0x000e620000000800 */
[----:B------:R-:W-:Y:S01]  /*12810*/  FADD.FTZ R191, R191, R196 ;  /* 0x000000c4bfbf7221 */ /* 0x000fe20000010000 */
[----:B------:R-:W-:Y:S01]  /*12820*/  FADD.FTZ R190, R189, R190 ;  /* 0x000000bebdbe7221 */ /* 0x000fe20000010000 */
[C---:B------:R-:W-:Y:S01]  /*12830*/  HMMA.16816.F32 R120, R160.reuse, R142, R120 ;  /* 0x0000008ea078723c */ /* 0x040fe20000001878 */
[----:B------:R-:W1:Y:S06]  /*12840*/  LDSM.16.MT88.4 R140, [R230+0x10800] ;  /* 0x01080000e68c783b */ /* 0x000e6c0000004200 */
[----:B------:R-:W-:Y:S01]  /*12850*/  MUFU.EX2 R166, R166 ;  /* 0x000000a600a67308 */ /* 0x000fe20000000800 */
[----:B------:R-:W-:Y:S01]  /*12860*/  FADD.FTZ R191, R201, R191 ;  /* 0x000000bfc9bf7221 */ /* 0x000fe20000010000 */
[C---:B-----5:R-:W-:Y:S03]  /*12870*/  HMMA.16816.F32 R124, R160.reuse, R132, R124 ;  /* 0x00000084a07c723c */ /* 0x060fe6000000187c */
[----:B------:R-:W-:Y:S03]  /*12880*/  FADD.FTZ R190, R197, R190 ;  /* 0x000000bec5be7221 */ /* 0x000fe60000010000 */
[----:B------:R-:W-:Y:S01]  /*12890*/  HMMA.16816.F32 R128, R160, R134, R128 ;  /* 0x00000086a080723c */ /* 0x000fe20000001880 */
[----:B------:R-:W5:Y:S04]  /*128a0*/  LDSM.16.MT88.4 R160, [R228+0x12800] ;  /* 0x01280000e4a0783b */ /* 0x000f680000004200 */
[----:B------:R-:W-:Y:S01]  /*128b0*/  F2FP.F16.F32.PACK_AB R133, R198, R197 ;  /* 0x000000c5c685723e */ /* 0x000fe200000000ff */
[----:B----4-:R-:W-:Y:S01]  /*128c0*/  FADD.FTZ R191, R202, R191 ;  /* 0x000000bfcabf7221 */ /* 0x010fe20000010000 */
[----:B------:R-:W-:Y:S01]  /*128d0*/  F2FP.F16.F32.PACK_AB R135, R200, R199 ;  /* 0x000000c7c887723e */ /* 0x000fe200000000ff */
[----:B------:R-:W-:Y:S03]  /*128e0*/  FADD.FTZ R198, R198, R190 ;  /* 0x000000bec6c67221 */ /* 0x000fe60000010000 */
[----:B------:R-:W-:Y:S01]  /*128f0*/  F2FP.F16.F32.PACK_AB R132, R202, R201 ;  /* 0x000000c9ca84723e */ /* 0x000fe200000000ff */
[----:B------:R-:W-:Y:S01]  /*12900*/  FADD.FTZ R198, R199, R198 ;  /* 0x000000c6c7c67221 */ /* 0x000fe20000010000 */
[C---:B------:R-:W-:Y:S01]  /*12910*/  F2FP.F16.F32.PACK_AB R134, R203.reuse, R204 ;  /* 0x000000cccb86723e */ /* 0x040fe200000000ff */
[----:B------:R-:W-:Y:S02]  /*12920*/  FADD.FTZ R204, R204, R191 ;  /* 0x000000bfcccc7221 */ /* 0x000fe40000010000 */
[----:B------:R-:W-:Y:S02]  /*12930*/  FADD.FTZ R198, R200, R198 ;  /* 0x000000c6c8c67221 */ /* 0x000fe40000010000 */
[----:B------:R-:W-:Y:S02]  /*12940*/  FADD.FTZ R204, R203, R204 ;  /* 0x000000cccbcc7221 */ /* 0x000fe40000010000 */
[C---:B--2---:R-:W-:Y:S05]  /*12950*/  HMMA.16816.F32 R4, R132.reuse, R136, R4 ;  /* 0x000000888404723c */ /* 0x044fea0000001804 */
[----:B---3--:R-:W-:Y:S01]  /*12960*/  FADD.FTZ R204, R209, R204 ;  /* 0x000000ccd1cc7221 */ /* 0x008fe20000010000 */
[C---:B------:R-:W-:Y:S01]  /*12970*/  HMMA.16816.F32 R8, R132.reuse, R138, R8 ;  /* 0x0000008a8408723c */ /* 0x040fe20000001808 */
[----:B------:R-:W2:Y:S05]  /*12980*/  LDSM.16.MT88.4 R136, [R230+0x14800] ;  /* 0x01480000e688783b */ /* 0x000eaa0000004200 */
[C---:B-1----:R-:W-:Y:S06]  /*12990*/  HMMA.16816.F32 R12, R132.reuse, R140, R12 ;  /* 0x0000008c840c723c */ /* 0x042fec000000180c */
        /* <DEDUP_REMOVED lines=45> */
[----:B------:R-:W-:Y:S03]  /*12c70*/  FADD.FTZ R208, R208, R198 ;  /* 0x000000c6d0d07221 */ /* 0x000fe60000010000 */
[----:B------:R-:W-:Y:S01]  /*12c80*/  F2FP.F16.F32.PACK_AB R135, R205, R206 ;  /* 0x000000cecd87723e */ /* 0x000fe200000000ff */
[----:B------:R-:W-:Y:S01]  /*12c90*/  FADD.FTZ R208, R207, R208 ;  /* 0x000000d0cfd07221 */ /* 0x000fe20000010000 */
[C---:B------:R-:W-:Y:S01]  /*12ca0*/  F2FP.F16.F32.PACK_AB R132, R210.reuse, R209 ;  /* 0x000000d1d284723e */ /* 0x040fe200000000ff */
[----:B------:R-:W-:Y:S01]  /*12cb0*/  FADD.FTZ R210, R210, R204 ;  /* 0x000000ccd2d27221 */ /* 0x000fe20000010000 */
[----:B------:R-:W-:Y:S01]  /*12cc0*/  F2FP.F16.F32.PACK_AB R134, R252, R211 ;  /* 0x000000d3fc86723e */ /* 0x000fe200000000ff */
[----:B------:R-:W-:Y:S02]  /*12cd0*/  FADD.FTZ R208, R206, R208 ;  /* 0x000000d0ced07221 */ /* 0x000fe40000010000 */
[----:B------:R-:W-:Y:S02]  /*12ce0*/  FADD.FTZ R210, R211, R210 ;  /* 0x000000d2d3d27221 */ /* 0x000fe40000010000 */
[----:B------:R-:W-:Y:S02]  /*12cf0*/  FADD.FTZ R205, R205, R208 ;  /* 0x000000d0cdcd7221 */ /* 0x000fe40000010000 */
[C---:B---3--:R-:W-:Y:S03]  /*12d00*/  HMMA.16816.F32 R4, R132.reuse, R144, R4 ;  /* 0x000000908404723c */ /* 0x048fe60000001804 */
[----:B------:R-:W-:Y:S03]  /*12d10*/  FADD.FTZ R0, R252, R210 ;  /* 0x000000d2fc007221 */ /* 0x000fe60000010000 */
        /* <DEDUP_REMOVED lines=11> */
[C---:B------:R-:W-:Y:S01]  /*12dd0*/  HMMA.16816.F32 R36, R132.reuse, R160, R36 ;  /* 0x000000a08424723c */ /* 0x040fe20000001824 */
[----:B------:R-:W-:Y:S05]  /*12de0*/  MUFU.EX2 R161, R187 ;  /* 0x000000bb00a17308 */ /* 0x000fea0000000800 */
[C---:B------:R-:W-:Y:S05]  /*12df0*/  HMMA.16816.F32 R40, R132.reuse, R162, R40 ;  /* 0x000000a28428723c */ /* 0x040fea0000001828 */
[----:B------:R-:W5:Y:S01]  /*12e00*/  MUFU.EX2 R163, R186 ;  /* 0x000000ba00a37308 */ /* 0x000f620000000800 */
[C---:B------:R-:W-:Y:S09]  /*12e10*/  HMMA.16816.F32 R44, R132.reuse, R168, R44 ;  /* 0x000000a8842c723c */ /* 0x040ff2000000182c */
[----:B------:R1:W-:Y:S01]  /*12e20*/  MUFU.EX2 R160, R184 ;  /* 0x000000b800a07308 */ /* 0x0003e20000000800 */
[C---:B------:R-:W-:Y:S06]  /*12e30*/  HMMA.16816.F32 R48, R132.reuse, R170, R48 ;  /* 0x000000aa8430723c */ /* 0x040fec0000001830 */
[C---:B--2---:R-:W-:Y:S03]  /*12e40*/  HMMA.16816.F32 R52, R132.reuse, R136, R52 ;  /* 0x000000888434723c */ /* 0x044fe60000001834 */
[----:B------:R-:W2:Y:S02]  /*12e50*/  MUFU.EX2 R162, R182 ;  /* 0x000000b600a27308 */ /* 0x000ea40000000800 */
[----:B-----5:R-:W-:Y:S01]  /*12e60*/  F2FP.F16.F32.PACK_AB R169, R163, R161 ;  /* 0x000000a1a3a9723e */ /* 0x020fe200000000ff */
[C---:B------:R-:W-:Y:S01]  /*12e70*/  HMMA.16816.F32 R56, R132.reuse, R138, R56 ;  /* 0x0000008a8438723c */ /* 0x040fe20000001838 */
[----:B------:R-:W5:Y:S04]  /*12e80*/  LDSM.16.MT88.4 R136, [R232+0x17000] ;  /* 0x01700000e888783b */ /* 0x000f680000004200 */
[----:B------:R-:W-:Y:S01]  /*12e90*/  F2FP.F16.F32.PACK_AB R171, R165, R166 ;  /* 0x000000a6a5ab723e */ /* 0x000fe200000000ff */
[C---:B------:R-:W-:Y:S03]  /*12ea0*/  HMMA.16816.F32 R60, R132.reuse, R172, R60 ;  /* 0x000000ac843c723c */ /* 0x040fe6000000183c */
[----:B-1----:R-:W-:Y:S03]  /*12eb0*/  LDSM.16.MT88.4 R184, [R229+0x13800] ;  /* 0x01380000e5b8783b */ /* 0x002fe60000004200 */
[C---:B------:R-:W-:Y:S05]  /*12ec0*/  HMMA.16816.F32 R64, R132.reuse, R174, R64 ;  /* 0x000000ae8440723c */ /* 0x040fea0000001840 */
[----:B------:R-:W-:Y:S01]  /*12ed0*/  LDSM.16.MT88.4 R172, [R228+0x11800] ;  /* 0x01180000e4ac783b */ /* 0x000fe20000004200 */
[C---:B------:R-:W-:Y:S05]  /*12ee0*/  HMMA.16816.F32 R68, R132.reuse, R140, R68 ;  /* 0x0000008c8444723c */ /* 0x040fea0000001844 */
[----:B--2---:R-:W-:Y:S01]  /*12ef0*/  F2FP.F16.F32.PACK_AB R168, R162, R160 ;  /* 0x000000a0a2a8723e */ /* 0x004fe200000000ff */
[C---:B------:R-:W-:Y:S01]  /*12f00*/  HMMA.16816.F32 R72, R132.reuse, R142, R72 ;  /* 0x0000008e8448723c */ /* 0x040fe20000001848 */
[----:B------:R-:W1:Y:S05]  /*12f10*/  LDSM.16.MT88.4 R140, [R230+0x17000] ;  /* 0x01700000e68c783b */ /* 0x000e6a0000004200 */
[C---:B------:R-:W-:Y:S06]  /*12f20*/  HMMA.16816.F32 R76, R132.reuse, R176, R76 ;  /* 0x000000b0844c723c */ /* 0x040fec000000184c */
[C---:B------:R-:W-:Y:S01]  /*12f30*/  HMMA.16816.F32 R80, R132.reuse, R178, R80 ;  /* 0x000000b28450723c */ /* 0x040fe20000001850 */
[----:B------:R-:W-:Y:S05]  /*12f40*/  LDSM.16.MT88.4 R176, [R232+0x13800] ;  /* 0x01380000e8b0783b */ /* 0x000fea0000004200 */
[C---:B---3--:R-:W-:Y:S06]  /*12f50*/  HMMA.16816.F32 R84, R132.reuse, R144, R84 ;  /* 0x000000908454723c */ /* 0x048fec0000001854 */
[C---:B------:R-:W-:Y:S01]  /*12f60*/  HMMA.16816.F32 R88, R132.reuse, R146, R88 ;  /* 0x000000928458723c */ /* 0x040fe20000001858 */
[----:B------:R-:W2:Y:S05]  /*12f70*/  LDSM.16.MT88.4 R144, [R228+0x17000] ;  /* 0x01700000e490783b */ /* 0x000eaa0000004200 */
[C---:B----4-:R-:W-:Y:S06]  /*12f80*/  HMMA.16816.F32 R92, R132.reuse, R148, R92 ;  /* 0x00000094845c723c */ /* 0x050fec000000185c */
[C---:B------:R-:W-:Y:S01]  /*12f90*/  HMMA.16816.F32 R96, R132.reuse, R150, R96 ;  /* 0x000000968460723c */ /* 0x040fe20000001860 */
[----:B------:R-:W3:Y:S05]  /*12fa0*/  LDSM.16.MT88.4 R148, [R230+0x11800] ;  /* 0x01180000e694783b */ /* 0x000eea0000004200 */
[C---:B-----5:R-:W-:Y:S01]  /*12fb0*/  HMMA.16816.F32 R100, R132.reuse, R136, R100 ;  /* 0x000000888464723c */ /* 0x060fe20000001864 */
[----:B------:R-:W-:Y:S05]  /*12fc0*/  MUFU.EX2 R137, R181 ;  /* 0x000000b500897308 */ /* 0x000fea0000000800 */
[C---:B------:R-:W-:Y:S05]  /*12fd0*/  HMMA.16816.F32 R104, R132.reuse, R138, R104 ;  /* 0x0000008a8468723c */ /* 0x040fea0000001868 */
[----:B------:R4:W5:Y:S01]  /*12fe0*/  MUFU.EX2 R136, R183 ;  /* 0x000000b700887308 */ /* 0x0009620000000800 */
[C---:B-1----:R-:W-:Y:S06]  /*12ff0*/  HMMA.16816.F32 R108, R132.reuse, R140, R108 ;  /* 0x0000008c846c723c */ /* 0x042fec000000186c */
[C---:B------:R-:W-:Y:S01]  /*13000*/  HMMA.16816.F32 R112, R132.reuse, R142, R112 ;  /* 0x0000008e8470723c */ /* 0x040fe20000001870 */
[----:B------:R-:W1:Y:S05]  /*13010*/  LDSM.16.MT88.4 R140, [R229+0x11800] ;  /* 0x01180000e58c783b */ /* 0x000e6a0000004200 */
[C---:B------:R-:W-:Y:S03]  /*13020*/  HMMA.16816.F32 R116, R132.reuse, R152, R116 ;  /* 0x000000988474723c */ /* 0x040fe60000001874 */
[----:B----4-:R-:W4:Y:S02]  /*13030*/  LDSM.16.MT88.4 R180, [R230+0x13800] ;  /* 0x01380000e6b4783b */ /* 0x010f240000004200 */
[----:B-----5:R-:W-:Y:S01]  /*13040*/  F2FP.F16.F32.PACK_AB R170, R136, R137 ;  /* 0x0000008988aa723e */ /* 0x020fe200000000ff */
[C---:B------:R-:W-:Y:S06]  /*13050*/  HMMA.16816.F32 R120, R132.reuse, R154, R120 ;  /* 0x0000009a8478723c */ /* 0x040fec0000001878 */
[C---:B--2---:R-:W-:Y:S06]  /*13060*/  HMMA.16816.F32 R124, R132.reuse, R144, R124 ;  /* 0x00000090847c723c */ /* 0x044fec000000187c */
        /* <DEDUP_REMOVED lines=8> */
[----:B------:R-:W5:Y:S03]  /*130f0*/  LDSM.16.MT88.4 R8, [R232+0x15800] ;  /* 0x01580000e808783b */ /* 0x000f660000004200 */
[C---:B---3--:R-:W-:Y:S05]  /*13100*/  HMMA.16816.F32 R152, R168.reuse, R148, R12 ;  /* 0x00000094a898723c */ /* 0x048fea000000180c */
[----:B------:R-:W3:Y:S01]  /*13110*/  LDSM.16.MT88.4 R12, [R230+0x15800] ;  /* 0x01580000e60c783b */ /* 0x000ee20000004200 */
[C---:B------:R-:W-:Y:S06]  /*13120*/  HMMA.16816.F32 R148, R168.reuse, R150, R16 ;  /* 0x00000096a894723c */ /* 0x040fec0000001810 */
[C---:B-1----:R-:W-:Y:S01]  /*13130*/  HMMA.16816.F32 R144, R168.reuse, R140, R20 ;  /* 0x0000008ca890723c */ /* 0x042fe20000001814 */
[----:B------:R-:W1:Y:S05]  /*13140*/  LDSM.16.MT88.4 R16, [R229+0x15800] ;  /* 0x01580000e510783b */ /* 0x000e6a0000004200 */
[C---:B------:R-:W-:Y:S03]  /*13150*/  HMMA.16816.F32 R140, R168.reuse, R142, R24 ;  /* 0x0000008ea88c723c */ /* 0x040fe60000001818 */
[----:B------:R-:W1:Y:S04]  /*13160*/  LDSM.16.MT88.4 R20, [R228+0x15800] ;  /* 0x01580000e414783b */ /* 0x000e680000004200 */
[----:B------:R-:W-:Y:S04]  /*13170*/  MOV R26, R136 ;  /* 0x00000088001a7202 */ /* 0x000fe80000000f00 */
[----:B------:R-:W-:Y:S02]  /*13180*/  MOV R27, R137 ;  /* 0x00000089001b7202 */ /* 0x000fe40000000f00 */
[C---:B------:R-:W-:Y:S07]  /*13190*/  HMMA.16816.F32 R136, R168.reuse, R172, R28 ;  /* 0x000000aca888723c */ /* 0x040fee000000181c */
[----:B------:R-:W-:Y:S04]  /*131a0*/  MOV R29, R132 ;  /* 0x00000084001d7202 */ /* 0x000fe80000000f00 */
[----:B------:R-:W-:Y:S02]  /*131b0*/  MOV R28, R133 ;  /* 0x00000085001c7202 */ /* 0x000fe40000000f00 */
[----:B------:R-:W-:Y:S02]  /*131c0*/  MOV R173, R134 ;  /* 0x0000008600ad7202 */ /* 0x000fe40000000f00 */
[----:B------:R-:W-:Y:S02]  /*131d0*/  MOV R172, R135 ;  /* 0x0000008700ac7202 */ /* 0x000fe40000000f00 */
[C---:B------:R-:W-:Y:S03]  /*131e0*/  HMMA.16816.F32 R132, R168.reuse, R174, R32 ;  /* 0x000000aea884723c */ /* 0x040fe60000001820 */
[----:B------:R-:W-:Y:S01]  /*131f0*/  MOV R31, R26 ;  /* 0x0000001a001f7202 */ /* 0x000fe20000000f00 */
[----:B------:R-:W-:Y:S01]  /*13200*/  FADD.FTZ R0, R173, R0 ;  /* 0x00000000ad007221 */ /* 0x000fe20000010000 */
[----:B------:R-:W-:Y:S01]  /*13210*/  MOV R30, R27 ;  /* 0x0000001b001e7202 */ /* 0x000fe20000000f00 */
[C---:B------:R-:W-:Y:S01]  /*13220*/  HMMA.16816.F32 R36, R168.reuse, R176, R36 ;  /* 0x000000b0a824723c */ /* 0x040fe20000001824 */
[----:B------:R-:W1:Y:S04]  /*13230*/  LDSM.16.MT88.4 R24, [R232+0x17800] ;  /* 0x01780000e818783b */ /* 0x000e680000004200 */
[----:B------:R-:W-:Y:S01]  /*13240*/  FADD.FTZ R205, R172, R205 ;  /* 0x000000cdaccd7221 */ /* 0x000fe20000010000 */
[C---:B------:R-:W-:Y:S05]  /*13250*/  HMMA.16816.F32 R40, R168.reuse, R178, R40 ;  /* 0x000000b2a828723c */ /* 0x040fea0000001828 */
[----:B------:R-:W-:Y:S01]  /*13260*/  FADD.FTZ R0, R29, R0 ;  /* 0x000000001d007221 */ /* 0x000fe20000010000 */
[C---:B----4-:R-:W-:Y:S05]  /*13270*/  HMMA.16816.F32 R44, R168.reuse, R180, R44 ;  /* 0x000000b4a82c723c */ /* 0x050fea000000182c */
[----:B------:R-:W-:Y:S01]  /*13280*/  FADD.FTZ R205, R28, R205 ;  /* 0x000000cd1ccd7221 */ /* 0x000fe20000010000 */
[C---:B------:R-:W-:Y:S05]  /*13290*/  HMMA.16816.F32 R48, R168.reuse, R182, R48 ;  /* 0x000000b6a830723c */ /* 0x040fea0000001830 */
[----:B------:R-:W-:Y:S01]  /*132a0*/  FADD.FTZ R0, R30, R0 ;  /* 0x000000001e007221 */ /* 0x000fe20000010000 */
[C---:B------:R-:W-:Y:S05]  /*132b0*/  HMMA.16816.F32 R52, R168.reuse, R184, R52 ;  /* 0x000000b8a834723c */ /* 0x040fea0000001834 */
[----:B------:R-:W-:Y:S01]  /*132c0*/  FADD.FTZ R205, R166, R205 ;  /* 0x000000cda6cd7221 */ /* 0x000fe20000010000 */
[C---:B------:R-:W-:Y:S05]  /*132d0*/  HMMA.16816.F32 R56, R168.reuse, R186, R56 ;  /* 0x000000baa838723c */ /* 0x040fea0000001838 */
[----:B------:R-:W-:Y:S01]  /*132e0*/  FADD.FTZ R251, R31, R0 ;  /* 0x000000001ffb7221 */ /* 0x000fe20000010000 */
[C---:B--2---:R-:W-:Y:S05]  /*132f0*/  HMMA.16816.F32 R60, R168.reuse, R4, R60 ;  /* 0x00000004a83c723c */ /* 0x044fea000000183c */
[----:B------:R-:W-:Y:S01]  /*13300*/  MOV R0, R164 ;  /* 0x000000a400007202 */ /* 0x000fe20000000f00 */
[C---:B------:R-:W-:Y:S01]  /*13310*/  HMMA.16816.F32 R64, R168.reuse, R6, R64 ;  /* 0x00000006a840723c */ /* 0x040fe20000001840 */
[----:B------:R-:W2:Y:S04]  /*13320*/  LDSM.16.MT88.4 R4, [R230+0x17800] ;  /* 0x01780000e604783b */ /* 0x000ea80000004200 */
[----:B------:R-:W-:Y:S01]  /*13330*/  FADD.FTZ R250, R165, R205 ;  /* 0x000000cda5fa7221 */ /* 0x000fe20000010000 */
[C---:B-----5:R-:W-:Y:S06]  /*13340*/  HMMA.16816.F32 R68, R168.reuse, R8, R68 ;  /* 0x00000008a844723c */ /* 0x060fec0000001844 */
        /* <DEDUP_REMOVED lines=9> */
[C---:B------:R-:W-:Y:S06]  /*133e0*/  HMMA.16816.F32 R100, R168.reuse, R24, R100 ;  /* 0x00000018a864723c */ /* 0x040fec0000001864 */
[C---:B------:R-:W-:Y:S06]  /*133f0*/  HMMA.16816.F32 R104, R168.reuse, R26, R104 ;  /* 0x0000001aa868723c */ /* 0x040fec0000001868 */
[C---:B--2---:R-:W-:Y:S06]  /*13400*/  HMMA.16816.F32 R108, R168.reuse, R4, R108 ;  /* 0x00000004a86c723c */ /* 0x044fec000000186c */
[C---:B------:R-:W-:Y:S06]  /*13410*/  HMMA.16816.F32 R112, R168.reuse, R6, R112 ;  /* 0x00000006a870723c */ /* 0x040fec0000001870 */
[C---:B----4-:R-:W-:Y:S06]  /*13420*/  HMMA.16816.F32 R116, R168.reuse, R8, R116 ;  /* 0x00000008a874723c */ /* 0x050fec0000001874 */
[C---:B------:R-:W-:Y:S06]  /*13430*/  HMMA.16816.F32 R120, R168.reuse, R10, R120 ;  /* 0x0000000aa878723c */ /* 0x040fec0000001878 */
[C---:B---3--:R-:W-:Y:S06]  /*13440*/  HMMA.16816.F32 R124, R168.reuse, R12, R124 ;  /* 0x0000000ca87c723c */ /* 0x048fec000000187c */
[----:B------:R-:W-:Y:S01]  /*13450*/  HMMA.16816.F32 R128, R168, R14, R128 ;  /* 0x0000000ea880723c */ /* 0x000fe20000001880 */
[----:B------:R-:W-:Y:S11]  /*13460*/  @!UPT UIADD3 URZ, URZ, URZ, URZ ;  /* 0x0000003f3f3ff290 */ /* 0x000ff6000fffe03f */
[----:B------:R-:W-:Y:S01]  /*13470*/  @!UPT UIADD3 URZ, URZ, URZ, URZ ;  /* 0x0000003f3f3ff290 */ /* 0x000fe2000fffe03f */
[----:B------:R-:W-:Y:S11]  /*13480*/  @P1 BRA `(.L_x_2580) ;  /* 0xffffffb000181947 */ /* 0x000ff6000383ffff */
.L_x_2576:
[----:B------:R-:W1:Y:S01]  /*13490*/  SHFL.BFLY PT, R2, R251, 0x2, 0x1f ;  /* 0x0c401f00fb027f89 */ /* 0x000e6200000e0000 */
[----:B------:R-:W2:Y:S01]  /*134a0*/  S2UR UR4, SR_CgaCtaId ;  /* 0x00000000000479c3 */ /* 0x000ea20000008800 */
[----:B------:R-:W-:Y:S01]  /*134b0*/  MOV R4, 0x3f800000 ;  /* 0x3f80000000047802 */ /* 0x000fe20000000f00 */
[----:B------:R-:W-:Y:S01]  /*134c0*/  UMOV UR5, 0x400 ;  /* 0x0000040000057882 */ /* 0x000fe20000000000 */
[----:B------:R-:W3:Y:S01]  /*134d0*/  SHFL.BFLY PT, R0, R250, 0x2, 0x1f ;  /* 0x0c401f00fa007f89 */ /* 0x000ee200000e0000 */
[----:B------:R-:W-:Y:S01]  /*134e0*/  MOV R5, 0x3f800000 ;  /* 0x3f80000000057802 */ /* 0x000fe20000000f00 */
[----:B------:R-:W4:Y:S01]  /*134f0*/  S2R R6, SR_TID.X ;  /* 0x0000000000067919 */ /* 0x000f220000002100 */
[----:B-1----:R-:W-:Y:S01]  /*13500*/  FADD.FTZ R251, R2, R251 ;  /* 0x000000fb02fb7221 */ /* 0x002fe20000010000 */
[----:B--2---:R-:W-:Y:S01]  /*13510*/  ULEA UR4, UR4, UR5, 0x18 ;  /* 0x0000000504047291 */ /* 0x004fe2000f8ec03f */
[----:B---3--:R-:W-:-:S03]  /*13520*/  FADD.FTZ R250, R0, R250 ;  /* 0x000000fa00fa7221 */ /* 0x008fc60000010000 */
[----:B------:R-:W1:Y:S04]  /*13530*/  SHFL.BFLY PT, R2, R251, 0x1, 0x1f ;  /* 0x0c201f00fb027f89 */ /* 0x000e6800000e0000 */
[----:B------:R-:W2:Y:S01]  /*13540*/  SHFL.BFLY PT, R0, R250, 0x1, 0x1f ;  /* 0x0c201f00fa007f89 */ /* 0x000ea200000e0000 */
[----:B----4-:R-:W-:-:S04]  /*13550*/  SHF.R.S32.HI R7, RZ, 0x1f, R6 ;  /* 0x0000001fff077819 */ /* 0x010fc80000011406 */
[----:B------:R-:W-:-:S04]  /*13560*/  LEA.HI R8, R7, R6, RZ, 0x2 ;  /* 0x0000000607087211 */ /* 0x000fc800078f10ff */
[--C-:B------:R-:W-:Y:S02]  /*13570*/  SHF.R.S32.HI R10, RZ, 0x2, R8.reuse ;  /* 0x00000002ff0a7819 */ /* 0x100fe40000011408 */
[----:B------:R-:W-:Y:S02]  /*13580*/  SHF.R.S32.HI R9, RZ, 0x1f, R8 ;  /* 0x0000001fff097819 */ /* 0x000fe40000011408 */
[----:B------:R-:W-:Y:S01]  /*13590*/  LOP3.LUT R8, R8, 0x3ffffffc, RZ, 0xc0, !PT ;  /* 0x3ffffffc08087812 */ /* 0x000fe200078ec0ff */
[----:B-1----:R-:W-:Y:S01]  /*135a0*/  FADD.FTZ R2, R251, R2 ;  /* 0x00000002fb027221 */ /* 0x002fe20000010000 */
[----:B------:R-:W-:Y:S02]  /*135b0*/  LEA.HI R9, R9, R10, RZ, 0x3 ;  /* 0x0000000a09097211 */ /* 0x000fe400078f18ff */
[----:B------:R-:W-:Y:S01]  /*135c0*/  IADD3 R8, -R8, R6, RZ ;  /* 0x0000000608087210 */ /* 0x000fe20007ffe1ff */
[----:B--2---:R-:W-:Y:S01]  /*135d0*/  FADD.FTZ R0, R250, R0 ;  /* 0x00000000fa007221 */ /* 0x004fe20000010000 */
[----:B------:R-:W-:-:S02]  /*135e0*/  FSETP.NE.FTZ.AND P4, PT, R2, RZ, PT ;  /* 0x000000ff0200720b */ /* 0x000fc40003f95000 */
[----:B------:R-:W-:Y:S02]  /*135f0*/  LOP3.LUT R9, R9, 0xfffffff8, RZ, 0xc0, !PT ;  /* 0xfffffff809097812 */ /* 0x000fe400078ec0ff */
[----:B------:R-:W-:Y:S02]  /*13600*/  FSETP.NE.FTZ.AND P3, PT, R0, RZ, PT ;  /* 0x000000ff0000720b */ /* 0x000fe40003f75000 */
[----:B------:R-:W-:Y:S02]  /*13610*/  IADD3 R9, R10, -R9, RZ ;  /* 0x800000090a097210 */ /* 0x000fe40007ffe0ff */
[----:B------:R-:W-:Y:S02]  /*13620*/  LEA.HI R10, R7, R6, RZ, 0x5 ;  /* 0x00000006070a7211 */ /* 0x000fe400078f28ff */
[----:B------:R-:W-:Y:S02]  /*13630*/  SHF.L.U32 R12, R9, 0x6, RZ ;  /* 0x00000006090c7819 */ /* 0x000fe400000006ff */
[----:B------:R-:W-:Y:S01]  /*13640*/  SHF.R.S32.HI R11, RZ, 0x5, R10 ;  /* 0x00000005ff0b7819 */ /* 0x000fe2000001140a */
[----:B------:R-:W1:Y:S01]  /*13650*/  @P4 MUFU.RCP R4, R2 ;  /* 0x0000000200044308 */ /* 0x000e620000001000 */
[----:B------:R-:W-:-:S02]  /*13660*/  LOP3.LUT R12, R12, 0x1c0, RZ, 0xc0, !PT ;  /* 0x000001c00c0c7812 */ /* 0x000fc400078ec0ff */
[----:B------:R-:W-:Y:S02]  /*13670*/  LOP3.LUT R13, R9, 0x1, RZ, 0xc0, !PT ;  /* 0x00000001090d7812 */ /* 0x000fe400078ec0ff */
[----:B------:R-:W-:Y:S02]  /*13680*/  LEA R8, R11, R8, 0x9 ;  /* 0x000000080b087211 */ /* 0x000fe400078e48ff */
[----:B------:R-:W-:Y:S01]  /*13690*/  LEA.HI R12, R12, R12, RZ, 0x1d ;  /* 0x0000000c0c0c7211 */ /* 0x000fe200078fe8ff */
[----:B------:R-:W2:Y:S01]  /*136a0*/  @P3 MUFU.RCP R5, R0 ;  /* 0x0000000000053308 */ /* 0x000ea20000001000 */
[----:B------:R-:W-:Y:S02]  /*136b0*/  ISETP.NE.U32.AND P0, PT, R13, 0x1, PT ;  /* 0x000000010d00780c */ /* 0x000fe40003f05070 */
[----:B------:R-:W-:Y:S02]  /*136c0*/  LEA R8, R8, R12, 0x1 ;  /* 0x0000000c08087211 */ /* 0x000fe400078e08ff */
[----:B------:R-:W-:-:S02]  /*136d0*/  R2P PR, R9, 0x6 ;  /* 0x0000000609007804 */ /* 0x000fc40000000000 */
[----:B------:R-:W-:Y:S01]  /*136e0*/  LEA R8, R8, UR4, 0x1 ;  /* 0x0000000408087c11 */ /* 0x000fe2000f8e08ff */
[----:B------:R-:W3:Y:S01]  /*136f0*/  @P4 MUFU.LG2 R2, R2 ;  /* 0x0000000200024308 */ /* 0x000ee20000000c00 */
[----:B------:R-:W-:Y:S01]  /*13700*/  MOV R9, 0x20 ;  /* 0x0000002000097802 */ /* 0x000fe20000000f00 */
[C---:B-1----:R-:W-:Y:S01]  /*13710*/  FMUL.FTZ R160, R4.reuse, R160 ;  /* 0x000000a004a07220 */ /* 0x042fe20000410000 */
[C---:B------:R-:W-:Y:S01]  /*13720*/  FMUL.FTZ R161, R4.reuse, R161 ;  /* 0x000000a104a17220 */ /* 0x040fe20000410000 */
[C---:B------:R-:W-:Y:S01]  /*13730*/  FMUL.FTZ R156, R4.reuse, R156 ;  /* 0x0000009c049c7220 */ /* 0x040fe20000410000 */
[C---:B------:R-:W-:Y:S01]  /*13740*/  FMUL.FTZ R157, R4.reuse, R157 ;  /* 0x0000009d049d7220 */ /* 0x040fe20000410000 */
[----:B------:R-:W-:Y:S01]  /*13750*/  MOV R13, 0x40 ;  /* 0x00000040000d7802 */ /* 0x000fe20000000f00 */
        /* <DEDUP_REMOVED lines=26> */
[C---:B------:R-:W-:Y:S01]  /*13900*/  FMUL.FTZ R137, R4.reuse, R137 ;  /* 0x0000008904897220 */ /* 0x040fe20000410000 */
        /* <DEDUP_REMOVED lines=172> */
[----:B------:R-:W1:Y:S01]  /*143d0*/  @P3 MUFU.LG2 R0, R0 ;  /* 0x0000000000003308 */ /* 0x000e620000000c00 */
[----:B------:R-:W-:Y:S01]  /*143e0*/  F2FP.F16.F32.PACK_AB R96, R97, R96 ;  /* 0x000000606160723e */ /* 0x000fe200000000ff */
[----:B------:R-:W-:Y:S01]  /*143f0*/  STS [R12+0x4400], R74 ;  /* 0x0044004a0c007388 */ /* 0x000fe20000000800 */
[----:B------:R-:W-:Y:S01]  /*14400*/  F2FP.F16.F32.PACK_AB R98, R99, R98 ;  /* 0x000000626362723e */ /* 0x000fe200000000ff */
[----:B------:R-:W-:Y:S01]  /*14410*/  ULDC.U8 UR4, c[0x0][0x3d8] ;  /* 0x0000f60000047ab9 */ /* 0x000fe20000000000 */
[----:B------:R-:W-:Y:S01]  /*14420*/  F2FP.F16.F32.PACK_AB R100, R101, R100 ;  /* 0x000000646564723e */ /* 0x000fe200000000ff */
[----:B------:R-:W-:Y:S01]  /*14430*/  STS [R14+0x4000], R76 ;  /* 0x0040004c0e007388 */ /* 0x000fe20000000800 */
[----:B------:R-:W-:Y:S01]  /*14440*/  F2FP.F16.F32.PACK_AB R102, R103, R102 ;  /* 0x000000666766723e */ /* 0x000fe200000000ff */
[C---:B------:R-:W-:Y:S01]  /*14450*/  FMUL.FTZ R116, R4.reuse, R116 ;  /* 0x0000007404747220 */ /* 0x040fe20000410000 */
[----:B------:R-:W-:Y:S01]  /*14460*/  F2FP.F16.F32.PACK_AB R104, R105, R104 ;  /* 0x000000686968723e */ /* 0x000fe200000000ff */
[----:B------:R-:W-:Y:S01]  /*14470*/  STS [R14+0x4400], R78 ;  /* 0x0044004e0e007388 */ /* 0x000fe20000000800 */
[----:B------:R-:W-:Y:S01]  /*14480*/  F2FP.F16.F32.PACK_AB R106, R107, R106 ;  /* 0x0000006a6b6a723e */ /* 0x000fe200000000ff */
[C---:B------:R-:W-:Y:S01]  /*14490*/  FMUL.FTZ R117, R4.reuse, R117 ;  /* 0x0000007504757220 */ /* 0x040fe20000410000 */
[----:B------:R-:W-:Y:S01]  /*144a0*/  F2FP.F16.F32.PACK_AB R108, R109, R108 ;  /* 0x0000006c6d6c723e */ /* 0x000fe200000000ff */
[----:B------:R-:W-:Y:S01]  /*144b0*/  STS [R9+0x4000], R80 ;  /* 0x0040005009007388 */ /* 0x000fe20000000800 */
[----:B------:R-:W-:Y:S01]  /*144c0*/  F2FP.F16.F32.PACK_AB R110, R111, R110 ;  /* 0x0000006e6f6e723e */ /* 0x000fe200000000ff */
[----:B------:R-:W-:Y:S01]  /*144d0*/  FMUL.FTZ R119, R5, R119 ;  /* 0x0000007705777220 */ /* 0x000fe20000410000 */
[----:B------:R-:W-:Y:S01]  /*144e0*/  F2FP.F16.F32.PACK_AB R112, R113, R112 ;  /* 0x000000707170723e */ /* 0x000fe200000000ff */
[----:B------:R-:W-:Y:S01]  /*144f0*/  STS [R9+0x4400], R82 ;  /* 0x0044005209007388 */ /* 0x000fe20000000800 */
[----:B------:R-:W-:Y:S01]  /*14500*/  F2FP.F16.F32.PACK_AB R114, R115, R114 ;  /* 0x000000727372723e */ /* 0x000fe200000000ff */
[C---:B------:R-:W-:Y:S01]  /*14510*/  FMUL.FTZ R118, R5.reuse, R118 ;  /* 0x0000007605767220 */ /* 0x040fe20000410000 */
[----:B------:R-:W-:Y:S01]  /*14520*/  ISETP.NE.AND P0, PT, RZ, UR4, PT ;  /* 0x00000004ff007c0c */ /* 0x000fe2000bf05270 */
[----:B------:R-:W-:Y:S01]  /*14530*/  STS [R15+0x4000], R84 ;  /* 0x004000540f007388 */ /* 0x000fe20000000800 */
[C---:B------:R-:W-:Y:S01]  /*14540*/  FMUL.FTZ R120, R4.reuse, R120 ;  /* 0x0000007804787220 */ /* 0x040fe20000410000 */
[C---:B------:R-:W-:Y:S01]  /*14550*/  FMUL.FTZ R121, R4.reuse, R121 ;  /* 0x0000007904797220 */ /* 0x040fe20000410000 */
[C---:B------:R-:W-:Y:S01]  /*14560*/  FMUL.FTZ R123, R5.reuse, R123 ;  /* 0x0000007b057b7220 */ /* 0x040fe20000410000 */
        /* <DEDUP_REMOVED lines=10> */
[----:B------:R-:W-:Y:S01]  /*14610*/  FMUL.FTZ R4, R4, R129 ;  /* 0x0000008104047220 */ /* 0x000fe20000410000 */
[----:B------:R-:W-:Y:S01]  /*14620*/  FMUL.FTZ R5, R5, R130 ;  /* 0x0000008205057220 */ /* 0x000fe20000410000 */
[----:B------:R-:W-:Y:S01]  /*14630*/  STS [R17+0x4000], R92 ;  /* 0x0040005c11007388 */ /* 0x000fe20000000800 */
[----:B------:R-:W-:Y:S01]  /*14640*/  F2FP.F16.F32.PACK_AB R116, R117, R116 ;  /* 0x000000747574723e */ /* 0x000fe200000000ff */
[----:B---3--:R-:W-:Y:S01]  /*14650*/  @P4 FMUL.FTZ R2, R2, 0.69314718246459960938 ;  /* 0x3f31721802024820 */ /* 0x008fe20000410000 */
[----:B------:R-:W-:Y:S01]  /*14660*/  F2FP.F16.F32.PACK_AB R118, R119, R118 ;  /* 0x000000767776723e */ /* 0x000fe200000000ff */
[----:B------:R-:W-:Y:S01]  /*14670*/  STS [R17+0x4400], R94 ;  /* 0x0044005e11007388 */ /* 0x000fe20000000800 */
[----:B------:R-:W-:Y:S01]  /*14680*/  F2FP.F16.F32.PACK_AB R120, R121, R120 ;  /* 0x000000787978723e */ /* 0x000fe200000000ff */
[----:B-1----:R-:W-:Y:S01]  /*14690*/  @P3 FMUL.FTZ R0, R0, 0.69314718246459960938 ;  /* 0x3f31721800003820 */ /* 0x002fe20000410000 */
[----:B------:R-:W-:Y:S01]  /*146a0*/  F2FP.F16.F32.PACK_AB R122, R123, R122 ;  /* 0x0000007a7b7a723e */ /* 0x000fe200000000ff */
[----:B------:R-:W-:Y:S01]  /*146b0*/  STS [R13+0x4000], R96 ;  /* 0x004000600d007388 */ /* 0x000fe20000000800 */
[----:B------:R-:W-:-:S02]  /*146c0*/  F2FP.F16.F32.PACK_AB R124, R125, R124 ;  /* 0x0000007c7d7c723e */ /* 0x000fc400000000ff */
[----:B------:R-:W-:Y:S01]  /*146d0*/  F2FP.F16.F32.PACK_AB R126, R127, R126 ;  /* 0x0000007e7f7e723e */ /* 0x000fe200000000ff */
[----:B------:R-:W-:Y:S01]  /*146e0*/  STS [R13+0x4400], R98 ;  /* 0x004400620d007388 */ /* 0x000fe20000000800 */
[----:B------:R-:W-:Y:S02]  /*146f0*/  F2FP.F16.F32.PACK_AB R4, R4, R128 ;  /* 0x000000800404723e */ /* 0x000fe400000000ff */
[----:B------:R-:W-:Y:S01]  /*14700*/  F2FP.F16.F32.PACK_AB R5, R131, R5 ;  /* 0x000000058305723e */ /* 0x000fe200000000ff */
        /* <DEDUP_REMOVED lines=8> */
[----:B-1----:R-:W1:Y:S03]  /*14790*/  @P3 LDC R8, c[0x0][0x2e8] ;  /* 0x0000ba00ff083b82 */ /* 0x002e660000000800 */
[----:B------:R-:W-:Y:S04]  /*147a0*/  STS [R15+0x6000], R116 ;  /* 0x006000740f007388 */ /* 0x000fe80000000800 */
[----:B------:R-:W-:Y:S04]  /*147b0*/  STS [R15+0x6400], R118 ;  /* 0x006400760f007388 */ /* 0x000fe80000000800 */
[----:B------:R-:W-:Y:S04]  /*147c0*/  STS [R16+0x6000], R120 ;  /* 0x0060007810007388 */ /* 0x000fe80000000800 */
[----:B------:R-:W-:Y:S04]  /*147d0*/  STS [R16+0x6400], R122 ;  /* 0x0064007a10007388 */ /* 0x000fe80000000800 */
[----:B------:R-:W-:Y:S04]  /*147e0*/  STS [R17+0x6000], R124 ;  /* 0x0060007c11007388 */ /* 0x000fe80000000800 */
[----:B------:R-:W-:Y:S01]  /*147f0*/  STS [R17+0x6400], R126 ;  /* 0x0064007e11007388 */ /* 0x000fe20000000800 */
[----:B--2---:R-:W2:Y:S03]  /*14800*/  @P4 LDC R9, c[0x0][0x2e8] ;  /* 0x0000ba00ff094b82 */ /* 0x004ea60000000800 */
[----:B------:R3:W-:Y:S04]  /*14810*/  STS [R13+0x6000], R4 ;  /* 0x006000040d007388 */ /* 0x0007e80000000800 */
[----:B------:R4:W-:Y:S01]  /*14820*/  STS [R13+0x6400], R5 ;  /* 0x006400050d007388 */ /* 0x0009e20000000800 */
[----:B---3--:R-:W-:Y:S01]  /*14830*/  MOV R4, 0x7f800000 ;  /* 0x7f80000000047802 */ /* 0x008fe20000000f00 */
[----:B--2---:R-:W-:Y:S01]  /*14840*/  @P4 FFMA.FTZ R4, R164, R9, R2 ;  /* 0x00000009a4044223 */ /* 0x004fe20000010002 */
[----:B----4-:R-:W-:Y:S01]  /*14850*/  MOV R5, 0x7f800000 ;  /* 0x7f80000000057802 */ /* 0x010fe20000000f00 */
[----:B-1----:R-:W-:Y:S01]  /*14860*/  @P3 FFMA.FTZ R5, R3, R8, R0 ;  /* 0x0000000803053223 */ /* 0x002fe20000010000 */
[----:B------:R-:W-:Y:S06]  /*14870*/  @!P0 BRA `(.L_x_2581) ;  /* 0x0000000000248947 */ /* 0x000fec0003800000 */
[----:B------:R-:W1:Y:S01]  /*14880*/  S2UR UR14, SR_CTAID.Y ;  /* 0x00000000000e79c3 */ /* 0x000e620000002600 */
[----:B------:R-:W-:Y:S01]  /*14890*/  ULDC UR4, c[0x0][0x2c4] ;  /* 0x0000b10000047ab9 */ /* 0x000fe20000000800 */
[----:B------:R-:W-:Y:S01]  /*148a0*/  UISETP.NE.AND UP0, UPT, UR13, -0x1, UPT ;  /* 0xffffffff0d00788c */ /* 0x000fe2000bf05270 */
[----:B------:R-:W-:-:S05]  /*148b0*/  ULDC UR9, c[0x0][0x2e4] ;  /* 0x0000b90000097ab9 */ /* 0x000fca0000000800 */
[----:B------:R-:W2:Y:S01]  /*148c0*/  S2UR UR8, SR_CTAID.Z ;  /* 0x00000000000879c3 */ /* 0x000ea20000002700 */
[----:B-1----:R-:W-:-:S04]  /*148d0*/  UIMAD UR4, UR14, UR4, URZ ;  /* 0x000000040e0472a4 */ /* 0x002fc8000f8e023f */
[----:B------:R-:W-:-:S04]  /*148e0*/  USEL UR4, UR4, UR13, !UP0 ;  /* 0x0000000d04047287 */ /* 0x000fc8000c000000 */
[----:B--2---:R-:W-:Y:S01]  /*148f0*/  UIMAD UR9, UR8, UR9, UR4 ;  /* 0x00000009080972a4 */ /* 0x004fe2000f8e0204 */
[----:B------:R-:W-:Y:S11]  /*14900*/  BRA `(.L_x_2582) ;  /* 0x0000000000187947 */ /* 0x000ff60003800000 */
.L_x_2581:
[----:B------:R-:W-:Y:S01]  /*14910*/  S2UR UR8, SR_CTAID.Z ;  /* 0x00000000000879c3 */ /* 0x000fe20000002700 */
[----:B------:R-:W-:Y:S01]  /*14920*/  ULDC UR4, c[0x0][0x270] ;  /* 0x00009c0000047ab9 */ /* 0x000fe20000000800 */
[----:B------:R-:W-:-:S06]  /*14930*/  ULDC UR9, c[0x0][0x2c4] ;  /* 0x0000b10000097ab9 */ /* 0x000fcc0000000800 */
[----:B------:R-:W1:Y:S02]  /*14940*/  S2UR UR14, SR_CTAID.Y ;  /* 0x00000000000e79c3 */ /* 0x000e640000002600 */
[----:B-1----:R-:W-:-:S04]  /*14950*/  UIMAD UR4, UR14, UR4, UR8 ;  /* 0x000000040e0472a4 */ /* 0x002fc8000f8e0208 */
[----:B------:R-:W-:-:S12]  /*14960*/  UIMAD UR9, UR4, UR9, URZ ;  /* 0x00000009040972a4 */ /* 0x000fd8000f8e023f */
.L_x_2582:
[----:B------:R-:W1:Y:S01]  /*14970*/  S2R R3, SR_TID.X ;  /* 0x0000000000037919 */ /* 0x000e620000002100 */
        /* <DEDUP_REMOVED lines=42> */
.L_x_2584:
[----:B------:R-:W-:Y:S05]  /*14c20*/  BSYNC B0 ;  /* 0x0000000000007941 */ /* 0x000fea0003800000 */
.L_x_2583:
[----:B------:R-:W2:Y:S01]  /*14c30*/  S2UR UR9, SR_CTAID.X ;  /* 0x00000000000979c3 */ /* 0x000ea20000002500 */
[----:B------:R-:W-:Y:S01]  /*14c40*/  LEA.HI R2, R7, R6, RZ, 0x3 ;  /* 0x0000000607027211 */ /* 0x000fe200078f18ff */
[----:B------:R-:W-:Y:S01]  /*14c50*/  IMAD.U32 R6, RZ, RZ, UR6 ;  /* 0x00000006ff067e24 */ /* 0x000fe2000f8e00ff */
[----:B------:R-:W-:Y:S01]  /*14c60*/  SHF.R.S32.HI R245, RZ, 0x1f, R244 ;  /* 0x0000001ffff57819 */ /* 0x000fe200000114f4 */
[----:B------:R-:W-:Y:S01]  /*14c70*/  USHF.R.S32.HI UR5, URZ, 0x1f, UR8 ;  /* 0x0000001f3f057899 */ /* 0x000fe20008011408 */
[----:B------:R-:W-:Y:S01]  /*14c80*/  SHF.R.S32.HI R2, RZ, 0x3, R2 ;  /* 0x00000003ff027819 */ /* 0x000fe20000011402 */
[----:B------:R3:W4:Y:S01]  /*14c90*/  LDS.128 R16, [R242+0x1800] ;  /* 0x00180000f2107984 */ /* 0x0007220000000c00 */
[----:B------:R-:W-:Y:S01]  /*14ca0*/  LEA.HI R0, R0, R3, RZ, 0x3 ;  /* 0x0000000300007211 */ /* 0x000fe200078f18ff */
[----:B------:R-:W5:Y:S01]  /*14cb0*/  LDC.64 R24, c[0x0][0x2a0] ;  /* 0x0000a800ff187b82 */ /* 0x000f620000000a00 */
[----:B------:R-:W-:Y:S01]  /*14cc0*/  BSSY B0, `(.L_x_2585) ;  /* 0x000002d000007945 */ /* 0x000fe20003800000 */
[C---:B-1----:R-:W-:Y:S01]  /*14cd0*/  VIADD R4, R2.reuse, 0x10 ;  /* 0x0000001002047836 */ /* 0x042fe20000000000 */
[----:B------:R3:W1:Y:S01]  /*14ce0*/  LDS.128 R20, [R242] ;  /* 0x00000000f2147984 */ /* 0x0006620000000c00 */
[----:B------:R-:W-:Y:S01]  /*14cf0*/  VIADD R5, R2, 0x20 ;  /* 0x0000002002057836 */ /* 0x000fe20000000000 */
[----:B------:R-:W-:-:S02]  /*14d00*/  SHF.R.S32.HI R0, RZ, 0x3, R0 ;  /* 0x00000003ff007819 */ /* 0x000fc40000011400 */
[----:B------:R-:W-:Y:S01]  /*14d10*/  ISETP.GE.AND P2, PT, R4, UR10, PT ;  /* 0x0000000a04007c0c */ /* 0x000fe2000bf46270 */
[----:B------:R-:W-:Y:S01]  /*14d20*/  VIADD R4, R2, 0x30 ;  /* 0x0000003002047836 */ /* 0x000fe20000000000 */
[----:B------:R-:W-:Y:S01]  /*14d30*/  ISETP.GE.AND P1, PT, R5, UR10, PT ;  /* 0x0000000a05007c0c */ /* 0x000fe2000bf26270 */
[----:B------:R3:W1:Y:S01]  /*14d40*/  LDS.128 R12, [R242+0x2000] ;  /* 0x00200000f20c7984 */ /* 0x0006620000000c00 */
[----:B------:R-:W-:-:S03]  /*14d50*/  SHF.R.S32.HI R0, RZ, 0x1f, R0 ;  /* 0x0000001fff007819 */ /* 0x000fc60000011400 */
[----:B------:R3:W1:Y:S01]  /*14d60*/  LDS.128 R8, [R242+0x4000] ;  /* 0x00400000f2087984 */ /* 0x0006620000000c00 */
[----:B--2---:R-:W-:-:S04]  /*14d70*/  USHF.L.U32 UR9, UR9, 0x6, URZ ;  /* 0x0000000609097899 */ /* 0x004fc8000800063f */
[----:B------:R-:W-:Y:S02]  /*14d80*/  USHF.R.S32.HI UR4, URZ, 0x1f, UR9 ;  /* 0x0000001f3f047899 */ /* 0x000fe40008011409 */
[----:B------:R-:W-:Y:S02]  /*14d90*/  IMAD.WIDE.U32 R6, R6, UR9, R244 ;  /* 0x0000000906067c25 */ /* 0x000fe4000f8e00f4 */
[----:B------:R-:W-:Y:S02]  /*14da0*/  UIMAD UR4, UR4, UR6, URZ ;  /* 0x00000006040472a4 */ /* 0x000fe4000f8e023f */
[----:B-----5:R-:W-:Y:S01]  /*14db0*/  IMAD R26, R24, UR5, RZ ;  /* 0x00000005181a7c24 */ /* 0x020fe2000f8e02ff */
[----:B------:R-:W-:Y:S01]  /*14dc0*/  IADD3 R6, P0, R6, UR16, RZ ;  /* 0x0000001006067c10 */ /* 0x000fe2000ff1e0ff */
[----:B------:R-:W-:Y:S02]  /*14dd0*/  UIMAD UR4, UR9, UR7, UR4 ;  /* 0x00000007090472a4 */ /* 0x000fe4000f8e0204 */
[----:B------:R-:W-:Y:S01]  /*14de0*/  IMAD R26, R25, UR8, R26 ;  /* 0x00000008191a7c24 */ /* 0x000fe2000f8e021a */
[----:B------:R-:W-:-:S03]  /*14df0*/  UIADD3 UR9, -UR9, UR12, URZ ;  /* 0x0000000c09097290 */ /* 0x000fc6000fffe13f */
[----:B------:R-:W-:-:S03]  /*14e00*/  IMAD.U32 R3, RZ, RZ, UR4 ;  /* 0x00000004ff037e24 */ /* 0x000fc6000f8e00ff */
[----:B------:R-:W-:Y:S02]  /*14e10*/  ISETP.GE.AND P3, PT, R2, UR9, PT ;  /* 0x0000000902007c0c */ /* 0x000fe4000bf66270 */
[----:B------:R-:W-:Y:S02]  /*14e20*/  IADD3.X R7, R7, UR13, R3, P0, !PT ;  /* 0x0000000d07077c10 */ /* 0x000fe400087fe403 */
[----:B------:R-:W-:Y:S01]  /*14e30*/  ISETP.GE.AND P0, PT, R4, UR10, PT ;  /* 0x0000000a04007c0c */ /* 0x000fe2000bf06270 */
[----:B------:R-:W-:-:S03]  /*14e40*/  IMAD.WIDE.U32 R24, R24, UR8, R6 ;  /* 0x0000000818187c25 */ /* 0x000fc6000f8e0006 */
[----:B------:R3:W2:Y:S01]  /*14e50*/  LDS.128 R4, [R242+0x6000] ;  /* 0x00600000f2047984 */ /* 0x0006a20000000c00 */
[----:B------:R-:W-:-:S04]  /*14e60*/  IMAD.IADD R27, R26, 0x1, R25 ;  /* 0x000000011a1b7824 */ /* 0x000fc800078e0219 */
[----:B-1--4-:R-:W-:Y:S05]  /*14e70*/  @P3 BRA `(.L_x_2586) ;  /* 0x0000000000443947 */ /* 0x012fea0003800000 */
        /* <DEDUP_REMOVED lines=16> */
[----:B--2---:R1:W-:Y:S02]  /*14f80*/  @!P3 STG.E.128 desc[UR24][R30.64+0x180], R4 ;  /* 0x000180041e00b986 */ /* 0x0043e4000c101d18 */
.L_x_2586:
[----:B------:R-:W-:Y:S05]  /*14f90*/  BSYNC B0 ;  /* 0x0000000000007941 */ /* 0x000fea0003800000 */
.L_x_2585:
[----:B-1----:R1:W4:Y:S01]  /*14fa0*/  LDS.128 R20, [R242+0x800] ;  /* 0x00080000f2147984 */ /* 0x0023220000000c00 */
[----:B------:R-:W-:Y:S03]  /*14fb0*/  BSSY B0, `(.L_x_2587) ;  /* 0x0000019000007945 */ /* 0x000fe60003800000 */
[----:B------:R1:W1:Y:S04]  /*14fc0*/  LDS.128 R12, [R242+0x2800] ;  /* 0x00280000f20c7984 */ /* 0x0002680000000c00 */
[----:B------:R1:W1:Y:S04]  /*14fd0*/  LDS.128 R8, [R242+0x4800] ;  /* 0x00480000f2087984 */ /* 0x0002680000000c00 */
[----:B--2---:R2:W1:Y:S01]  /*14fe0*/  LDS.128 R4, [R242+0x6800] ;  /* 0x00680000f2047984 */ /* 0x0044620000000c00 */
        /* <DEDUP_REMOVED lines=21> */
.L_x_2588:
[----:B------:R-:W-:Y:S05]  /*15140*/  BSYNC B0 ;  /* 0x0000000000007941 */ /* 0x000fea0003800000 */
.L_x_2587:
        /* <DEDUP_REMOVED lines=26> */
.L_x_2590:
[----:B------:R-:W-:Y:S05]  /*152f0*/  BSYNC B0 ;  /* 0x0000000000007941 */ /* 0x000fea0003800000 */
.L_x_2589:
        /* <DEDUP_REMOVED lines=26> */
.L_x_2591:
        /* <DEDUP_REMOVED lines=14> */
.L_x_4908:


//--------------------- .text._ZN5flash24flash_fwd_splitkv_kernelI23Flash_fwd_kernel_traitsILi256ELi64ELi64ELi4ELb0ELb0EN7cutlass6half_tE19Flash_kernel_traitsILi256ELi64ELi64ELi4ES3_EELb1ELb0ELb0ELb0ELb1ELb0ELb0ELb1EEEvNS_16Flash_fwd_paramsE --------------------------
	.section	.text._ZN5flash24flash_fwd_splitkv_kernelI23Flash_fwd_kernel_traitsILi256ELi64ELi64ELi4ELb0ELb0EN7cutlass6half_tE19Flash_kernel_traitsILi256ELi64ELi64ELi4ES3_EELb1ELb0ELb0ELb0ELb1ELb0ELb0ELb1EEEvNS_16Flash_fwd_paramsE,"ax",@progbits
	.align	128
        .global         _ZN5flash24flash_fwd_splitkv_kernelI23Flash_fwd_kernel_traitsILi256ELi64ELi64ELi4ELb0ELb0EN7cutlass6half_tE19Flash_kernel_traitsILi256ELi64ELi64ELi4ES3_EELb1ELb0ELb0ELb0ELb1ELb0ELb0ELb1EEEvNS_16Flash_fwd_paramsE
        .type           _ZN5flash24flash_fwd_splitkv_kernelI23Flash_fwd_kernel_traitsILi256ELi64ELi64ELi4ELb0ELb0EN7cutlass6half_tE19Flash_kernel_traitsILi256ELi64ELi64ELi4ES3_EELb1ELb0ELb0ELb0ELb1ELb0ELb0ELb1EEEvNS_16Flash_fwd_paramsE,@function
        .size           _ZN5flash24flash_fwd_splitkv_kernelI23Flash_fwd_kernel_traitsILi256ELi64ELi64ELi4ELb0ELb0EN7cutlass6half_tE19Flash_kernel_traitsILi256ELi64ELi64ELi4ES3_EELb1ELb0ELb0ELb0ELb1ELb0ELb0ELb1EEEvNS_16Flash_fwd_paramsE,(.L_x_4909 - _ZN5flash24flash_fwd_splitkv_kernelI23Flash_fwd_kernel_traitsILi256ELi64ELi64ELi4ELb0ELb0EN7cutlass6half_tE19Flash_kernel_traitsILi256ELi64ELi64ELi4ES3_EELb1ELb0ELb0ELb0ELb1ELb0ELb0ELb1EEEvNS_16Flash_fwd_paramsE)
        .other          _ZN5flash24flash_fwd_splitkv_kernelI23Flash_fwd_kernel_traitsILi256ELi64ELi64ELi4ELb0ELb0EN7cutlass6half_tE19Flash_kernel_traitsILi256ELi64ELi64ELi4ES3_EELb1ELb0ELb0ELb0ELb1ELb0ELb0ELb1EEEvNS_16Flash_fwd_paramsE,@"STO_CUDA_ENTRY STV_DEFAULT"
_ZN5flash24flash_fwd_splitkv_kernelI23Flash_fwd_kernel_traitsILi256ELi64ELi64ELi4ELb0ELb0EN7cutlass6half_tE19Flash_kernel_traitsILi256ELi64ELi64ELi4ES3_EELb1ELb0ELb0ELb0ELb1ELb0ELb0ELb1EEEvNS_16Flash_fwd_paramsE:
.text._ZN5flash24flash_fwd_splitkv_kernelI23Flash_fwd_kernel_traitsILi256ELi64ELi64ELi4ELb0ELb0EN7cutlass6half_tE19Flash_kernel_traitsILi256ELi64ELi64ELi4ES3_EELb1ELb0ELb0ELb0ELb1ELb0ELb0ELb1EEEvNS_16Flash_fwd_paramsE:
[----:B------:R-:W-:Y:S08]  /*0000*/  LDC R1, c[0x0][0x28] ;  /* 0x00000a00ff017b82 */ /* 0x000ff00000000800 */
[----:B------:R-:W1:Y:S01]  /*0010*/  LDC.64 R2, c[0x0][0x2f0] ;  /* 0x0000bc00ff027b82 */ /* 0x000e620000000a00 */
[----:B------:R-:W2:Y:S01]  /*0020*/  S2R R13, SR_CTAID.Y ;  /* 0x00000000000d7919 */ /* 0x000ea20000002600 */
[----:B------:R-:W-:Y:S01]  /*0030*/  IMAD.MOV.U32 R236, RZ, RZ, -0x1 ;  /* 0xffffffffffec7424 */ /* 0x000fe200078e00ff */
[----:B------:R-:W-:Y:S01]  /*0040*/  ULDC.64 UR6, c[0x0][0x208] ;  /* 0x0000820000067ab9 */ /* 0x000fe20000000a00 */
[----:B------:R-:W-:-:S04]  /*0050*/  ULDC.64 UR8, c[0x0][0x300] ;  /* 0x0000c00000087ab9 */ /* 0x000fc80000000a00 */
[----:B------:R-:W2:Y:S08]  /*0060*/  LDC.64 R4, c[0x0][0x2f0] ;  /* 0x0000bc00ff047b82 */ /* 0x000eb00000000a00 */
[----:B------:R-:W3:Y:S01]  /*0070*/  LDC.U8 R0, c[0x0][0x3c2] ;  /* 0x0000f080ff007b82 */ /* 0x000ee20000000000 */
[----:B-1----:R-:W-:-:S07]  /*0080*/  ISETP.NE.U32.AND P0, PT, R2, RZ, PT ;  /* 0x000000ff0200720c */ /* 0x002fce0003f05070 */
[----:B------:R-:W1:Y:S01]  /*0090*/  LDC.64 R144, c[0x0][0x300] ;  /* 0x0000c000ff907b82 */ /* 0x000e620000000a00 */
[----:B------:R-:W-:-:S07]  /*00a0*/  ISETP.NE.AND.EX P0, PT, R3, RZ, PT, P0 ;  /* 0x000000ff0300720c */ /* 0x000fce0003f05300 */
[----:B------:R-:W4:Y:S01]  /*00b0*/  LDC.64 R2, c[0x0][0x2f8] ;  /* 0x0000be00ff027b82 */ /* 0x000f220000000a00 */
[----:B--2---:R-:W-:-:S05]  /*00c0*/  IMAD.WIDE R6, R13, 0x4, R4 ;  /* 0x000000040d067825 */ /* 0x004fca00078e0204 */
[----:B------:R-:W2:Y:S02]  /*00d0*/  @P0 LDG.E R236, desc[UR6][R6.64] ;  /* 0x0000000606ec0981 */ /* 0x000ea4000c1e1900 */
[----:B------:R-:W1:Y:S02]  /*00e0*/  LDC.64 R4, c[0x0][0x2f8] ;  /* 0x0000be00ff047b82 */ /* 0x000e640000000a00 */
[----:B------:R1:W2:Y:S01]  /*00f0*/  @P0 LDG.E R235, desc[UR6][R6.64+0x4] ;  /* 0x0000040606eb0981 */ /* 0x0002a2000c1e1900 */
[----:B---3--:R-:W-:Y:S02]  /*0100*/  ISETP.NE.AND P1, PT, R0, RZ, PT ;  /* 0x000000ff0000720c */ /* 0x008fe40003f25270 */
[----:B------:R-:W-:-:S04]  /*0110*/  ISETP.NE.U32.AND P5, PT, RZ, UR8, PT ;  /* 0x00000008ff007c0c */ /* 0x000fc8000bfa5070 */
[----:B------:R-:W-:Y:S02]  /*0120*/  ISETP.NE.AND.EX P5, PT, RZ, UR9, PT, P5 ;  /* 0x00000009ff007c0c */ /* 0x000fe4000bfa5350 */
[----:B----4-:R-:W-:-:S04]  /*0130*/  ISETP.EQ.U32.AND P2, PT, R2, RZ, PT ;  /* 0x000000ff0200720c */ /* 0x010fc80003f42070 */
[----:B------:R-:W-:Y:S01]  /*0140*/  ISETP.EQ.OR.EX P2, PT, R3, RZ, !P1, P2 ;  /* 0x000000ff0300720c */ /* 0x000fe20004f42720 */
[----:B------:R-:W-:Y:S02]  /*0150*/  IMAD.MOV.U32 R15, RZ, RZ, -0x1 ;  /* 0xffffffffff0f7424 */ /* 0x000fe400078e00ff */
[----:B------:R-:W-:Y:S02]  /*0160*/  IMAD.MOV.U32 R12, RZ, RZ, RZ ;  /* 0x000000ffff0c7224 */ /* 0x000fe400078e00ff */
[----:B-1----:R-:W-:-:S04]  /*0170*/  IMAD.WIDE R4, R13, 0x4, R4 ;  /* 0x000000040d047825 */ /* 0x002fc800078e0204 */
[----:B------:R-:W-:-:S04]  /*0180*/  IMAD.WIDE R144, R13, 0x4, R144 ;  /* 0x000000040d907825 */ /* 0x000fc800078e0290 */
[----:B------:R1:W5:Y:S04]  /*0190*/  @!P2 LDG.E R15, desc[UR6][R4.64] ;  /* 0x00000006040fa981 */ /* 0x000368000c1e1900 */
[----:B------:R1:W5:Y:S01]  /*01a0*/  @P5 LDG.E R12, desc[UR6][R144.64] ;  /* 0x00000006900c5981 */ /* 0x000362000c1e1900 */
[----:B------:R-:W3:Y:S01]  /*01b0*/  S2R R23, SR_CTAID.X ;  /* 0x0000000000177919 */ /* 0x000ee20000002500 */
[----:B------:R-:W4:Y:S01]  /*01c0*/  S2R R142, SR_CTAID.Z ;  /* 0x00000000008e7919 */ /* 0x000f220000002700 */
[----:B------:R-:W1:Y:S01]  /*01d0*/  S2R R60, SR_TID.X ;  /* 0x00000000003c7919 */ /* 0x000e620000002100 */
[--C-:B------:R-:W-:Y:S01]  /*01e0*/  SHF.R.S32.HI R7, RZ, 0x1f, R13.reuse ;  /* 0x0000001fff077819 */ /* 0x100fe2000001140d */
[----:B------:R-:W-:Y:S02]  /*01f0*/  IMAD.MOV.U32 R9, RZ, RZ, R13 ;  /* 0x000000ffff097224 */ /* 0x000fe400078e000d */
[----:B--2---:R-:W-:-:S06]  /*0200*/  @P0 IMAD.IADD R235, R235, 0x1, -R236 ;  /* 0x00000001ebeb0824 */ /* 0x004fcc00078e0aec */
[----:B------:R-:W2:Y:S01]  /*0210*/  @!P0 LDC R235, c[0x0][0x2c4] ;  /* 0x0000b100ffeb8b82 */ /* 0x000ea20000000800 */
[----:B------:R-:W-:-:S04]  /*0220*/  ISETP.NE.U32.AND P0, PT, R2, RZ, PT ;  /* 0x000000ff0200720c */ /* 0x000fc80003f05070 */
[----:B------:R-:W-:-:S13]  /*0230*/  ISETP.NE.AND.EX P0, PT, R3, RZ, PT, P0 ;  /* 0x000000ff0300720c */ /* 0x000fda0003f05300 */
[----:B-1-34-:R-:W-:Y:S05]  /*0240*/  @!P0 BRA `(.L_x_2592) ;  /* 0x0000000000108947 */ /* 0x01afea0003800000 */
[----:B------:R-:W3:Y:S02]  /*0250*/  @P1 LDG.E R0, desc[UR6][R4.64+0x4] ;  /* 0x0000040604001981 */ /* 0x000ee4000c1e1900 */
[----:B---3-5:R-:W-:-:S06]  /*0260*/  @P1 IADD3 R71, R0, -R15, RZ ;  /* 0x8000000f00471210 */ /* 0x028fcc0007ffe0ff */
[----:B------:R3:W5:Y:S01]  /*0270*/  @!P1 LDG.E R71, desc[UR6][R4.64] ;  /* 0x0000000604479981 */ /* 0x000762000c1e1900 */
[----:B------:R-:W-:Y:S05]  /*0280*/  BRA `(.L_x_2593) ;  /* 0x0000000000047947 */ /* 0x000fea0003800000 */
.L_x_2592:
[----:B------:R-:W1:Y:S02]  /*0290*/  LDC R71, c[0x0][0x2c8] ;  /* 0x0000b200ff477b82 */ /* 0x000e640000000800 */
.L_x_2593:
[----:B------:R-:W4:Y:S02]  /*02a0*/  LDC.64 R2, c[0x0][0x308] ;  /* 0x0000c200ff027b82 */ /* 0x000f240000000a00 */
[----:B----4-:R-:W-:-:S04]  /*02b0*/  ISETP.NE.U32.AND P1, PT, R2, RZ, PT ;  /* 0x000000ff0200720c */ /* 0x010fc80003f25070 */
[----:B------:R-:W-:-:S13]  /*02c0*/  ISETP.NE.AND.EX P1, PT, R3, RZ, PT, P1 ;  /* 0x000000ff0300720c */ /* 0x000fda0003f25310 */
[----:B------:R-:W3:Y:S01]  /*02d0*/  @P1 LDC.64 R2, c[0x0][0x308] ;  /* 0x0000c200ff021b82 */ /* 0x000ee20000000a00 */
[----:B------:R-:W-:-:S07]  /*02e0*/  IMAD.SHL.U32 R64, R23, 0x40, RZ ;  /* 0x0000004017407824 */ /* 0x000fce00078e00ff */
[----:B------:R-:W4:Y:S01]  /*02f0*/  @!P1 LDC R0, c[0x0][0x2cc] ;  /* 0x0000b300ff009b82 */ /* 0x000f220000000800 */
[----:B---3--:R-:W-:-:S07]  /*0300*/  @P1 IMAD.WIDE R4, R13, 0x4, R2 ;  /* 0x000000040d041825 */ /* 0x008fce00078e0202 */
[----:B------:R-:W3:Y:S01]  /*0310*/  @!P1 LDC.64 R2, c[0x0][0x318] ;  /* 0x0000c600ff029b82 */ /* 0x000ee20000000a00 */
[----:B------:R1:W5:Y:S01]  /*0320*/  @P1 LDG.E R11, desc[UR6][R4.64] ;  /* 0x00000006040b1981 */ /* 0x000362000c1e1900 */
[----:B--2---:R-:W-:-:S13]  /*0330*/  ISETP.GT.AND P0, PT, R235, R64, PT ;  /* 0x00000040eb00720c */ /* 0x004fda0003f04270 */
[----:B----4-:R-:W-:Y:S05]  /*0340*/  @!P0 EXIT ;  /* 0x000000000000894d */ /* 0x010fea0003800000 */
[----:B-1----:R-:W1:Y:S01]  /*0350*/  LDC R5, c[0x0][0x398] ;  /* 0x0000e600ff057b82 */ /* 0x002e620000000800 */
[----:B---3--:R-:W-:Y:S01]  /*0360*/  @!P1 ISETP.NE.U32.AND P0, PT, R2, RZ, PT ;  /* 0x000000ff0200920c */ /* 0x008fe20003f05070 */
[--C-:B-----5:R-:W-:Y:S01]  /*0370*/  IMAD.IADD R71, R71, 0x1, -R12.reuse ;  /* 0x0000000147477824 */ /* 0x120fe200078e0a0c */
[----:B------:R-:W-:Y:S01]  /*0380*/  ULDC UR5, c[0x0][0x2c8] ;  /* 0x0000b20000057ab9 */ /* 0x000fe20000000800 */
[----:B------:R-:W-:Y:S01]  /*0390*/  @P1 IMAD.IADD R66, R11, 0x1, -R12 ;  /* 0x000000010b421824 */ /* 0x000fe200078e0a0c */
[----:B------:R-:W-:Y:S01]  /*03a0*/  @!P1 ISETP.NE.AND.EX P0, PT, R3, RZ, PT, P0 ;  /* 0x000000ff0300920c */ /* 0x000fe20003f05300 */
[----:B------:R-:W-:Y:S01]  /*03b0*/  UIADD3 UR5, UR5, 0x3f, URZ ;  /* 0x0000003f05057890 */ /* 0x000fe2000fffe03f */
[----:B------:R-:W-:Y:S02]  /*03c0*/  IADD3 R2, -R235, 0x7f, R64 ;  /* 0x0000007feb027810 */ /* 0x000fe40007ffe140 */
[----:B------:R-:W-:Y:S01]  /*03d0*/  @!P1 SEL R0, R0, RZ, P0 ;  /* 0x000000ff00009207 */ /* 0x000fe20000000000 */
[----:B------:R-:W-:-:S04]  /*03e0*/  USHF.R.S32.HI UR4, URZ, 0x1f, UR5 ;  /* 0x0000001f3f047899 */ /* 0x000fc80008011405 */
[----:B------:R-:W-:Y:S01]  /*03f0*/  @!P1 IMAD.IADD R66, R71, 0x1, R0 ;  /* 0x0000000147429824 */ /* 0x000fe200078e0200 */
[----:B------:R-:W-:-:S03]  /*0400*/  ULEA.HI UR4, UR4, UR5, URZ, 0x6 ;  /* 0x0000000504047291 */ /* 0x000fc6000f8f303f */
[----:B------:R-:W-:Y:S01]  /*0410*/  VIADD R0, R66, 0x3f ;  /* 0x0000003f42007836 */ /* 0x000fe20000000000 */
[----:B------:R-:W-:-:S04]  /*0420*/  USHF.R.S32.HI UR4, URZ, 0x6, UR4 ;  /* 0x000000063f047899 */ /* 0x000fc80008011404 */
[----:B------:R-:W-:Y:S02]  /*0430*/  SHF.R.S32.HI R3, RZ, 0x1f, R0 ;  /* 0x0000001fff037819 */ /* 0x000fe40000011400 */
[----:B-1----:R-:W-:Y:S02]  /*0440*/  IADD3 R5, R2, R5, R66 ;  /* 0x0000000502057210 */ /* 0x002fe40007ffe042 */
[----:B------:R-:W-:Y:S02]  /*0450*/  LEA.HI R3, R3, R0, RZ, 0x6 ;  /* 0x0000000003037211 */ /* 0x000fe400078f30ff */
[----:B------:R-:W-:Y:S02]  /*0460*/  SHF.R.S32.HI R2, RZ, 0x1f, R5 ;  /* 0x0000001fff027819 */ /* 0x000fe40000011405 */
[----:B------:R-:W-:Y:S02]  /*0470*/  SHF.R.S32.HI R3, RZ, 0x6, R3 ;  /* 0x00000006ff037819 */ /* 0x000fe40000011403 */
[----:B------:R-:W-:-:S04]  /*0480*/  LEA.HI R2, R2, R5, RZ, 0x6 ;  /* 0x0000000502027211 */ /* 0x000fc800078f30ff */
[----:B------:R-:W-:-:S04]  /*0490*/  SHF.R.S32.HI R2, RZ, 0x6, R2 ;  /* 0x00000006ff027819 */ /* 0x000fc80000011402 */
[----:B------:R-:W-:-:S04]  /*04a0*/  VIMNMX3 R166, R3, UR4, R2, PT ;  /* 0x0000000403a67c0f */ /* 0x000fc8000b800102 */
[----:B------:R-:W-:-:S13]  /*04b0*/  ISETP.GT.AND P0, PT, R166, RZ, PT ;  /* 0x000000ffa600720c */ /* 0x000fda0003f04270 */
[----:B------:R-:W-:Y:S05]  /*04c0*/  @P0 BRA `(.L_x_2594) ;  /* 0x0000000800080947 */ /* 0x000fea0003800000 */
[----:B------:R-:W-:Y:S01]  /*04d0*/  ISETP.NE.AND P0, PT, R236, -0x1, PT ;  /* 0xffffffffec00780c */ /* 0x000fe20003f05270 */
[----:B------:R-:W1:Y:S01]  /*04e0*/  LDC.64 R4, c[0x0][0x298] ;  /* 0x0000a600ff047b82 */ /* 0x000e620000000a00 */
[----:B------:R-:W-:Y:S01]  /*04f0*/  SHF.R.S32.HI R9, RZ, 0x1f, R60 ;  /* 0x0000001fff097819 */ /* 0x000fe2000001143c */
[----:B------:R-:W-:Y:S01]  /*0500*/  IMAD.IADD R235, R235, 0x1, -R64 ;  /* 0x00000001ebeb7824 */ /* 0x000fe200078e0a40 */
[----:B------:R-:W-:Y:S01]  /*0510*/  ULDC.64 UR4, c[0x0][0x2a0] ;  /* 0x0000a80000047ab9 */ /* 0x000fe20000000a00 */
[----:B------:R-:W-:Y:S01]  /*0520*/  ULDC UR8, c[0x0][0x270] ;  /* 0x00009c0000087ab9 */ /* 0x000fe20000000800 */
[----:B------:R-:W-:Y:S01]  /*0530*/  LEA.HI R0, R9, R60, RZ, 0x3 ;  /* 0x0000003c09007211 */ /* 0x000fe200078f18ff */
[----:B------:R-:W-:Y:S01]  /*0540*/  BSSY B0, `(.L_x_2595) ;  /* 0x0000033000007945 */ /* 0x000fe20003800000 */
[----:B------:R-:W-:Y:S02]  /*0550*/  LOP3.LUT P6, RZ, R60, 0x7, RZ, 0xc0, !PT ;  /* 0x000000073cff7812 */ /* 0x000fe400078cc0ff */
[----:B------:R-:W-:-:S02]  /*0560*/  LOP3.LUT R9, R0, 0x1ffffff8, RZ, 0xc0, !PT ;  /* 0x1ffffff800097812 */ /* 0x000fc400078ec0ff */
[----:B------:R-:W-:Y:S01]  /*0570*/  SHF.R.S32.HI R0, RZ, 0x3, R0 ;  /* 0x00000003ff007819 */ /* 0x000fe20000011400 */
[----:B------:R-:W2:Y:S02]  /*0580*/  @!P0 LDC.64 R2, c[0x0][0x290] ;  /* 0x0000a400ff028b82 */ /* 0x000ea40000000a00 */
[----:B------:R-:W-:Y:S01]  /*0590*/  IMAD.IADD R9, R60, 0x1, -R9 ;  /* 0x000000013c097824 */ /* 0x000fe200078e0a09 */
[----:B------:R-:W-:-:S03]  /*05a0*/  ISETP.GE.OR P5, PT, R0, R235, P6 ;  /* 0x000000eb0000720c */ /* 0x000fc600037a6670 */
[----:B------:R-:W-:-:S05]  /*05b0*/  IMAD.SHL.U32 R8, R9, 0x8, RZ ;  /* 0x0000000809087824 */ /* 0x000fca00078e00ff */
[----:B------:R-:W-:Y:S01]  /*05c0*/  SHF.R.S32.HI R9, RZ, 0x1f, R8 ;  /* 0x0000001fff097819 */ /* 0x000fe20000011408 */
[----:B-1----:R-:W-:-:S04]  /*05d0*/  @P0 IMAD.WIDE.U32 R10, R236, R4, RZ ;  /* 0x00000004ec0a0225 */ /* 0x002fc800078e00ff */
[----:B------:R-:W-:-:S04]  /*05e0*/  IMAD.WIDE.U32 R8, R64, R4, R8 ;  /* 0x0000000440087225 */ /* 0x000fc800078e0008 */
[----:B------:R-:W-:Y:S02]  /*05f0*/  @P0 IMAD R236, R236, R5, R11 ;  /* 0x00000005ecec0224 */ /* 0x000fe400078e020b */
[-C--:B--2---:R-:W-:Y:S01]  /*0600*/  @!P0 IMAD R6, R7, R2.reuse, RZ ;  /* 0x0000000207068224 */ /* 0x084fe200078e02ff */
[----:B------:R-:W-:Y:S01]  /*0610*/  SHF.R.S32.HI R7, RZ, 0x1f, R64 ;  /* 0x0000001fff077819 */ /* 0x000fe20000011440 */
[----:B------:R-:W-:-:S04]  /*0620*/  @!P0 IMAD.WIDE.U32 R14, R13, R2, RZ ;  /* 0x000000020d0e8225 */ /* 0x000fc800078e00ff */
[----:B------:R-:W-:Y:S01]  /*0630*/  @!P0 IMAD R3, R13, R3, R6 ;  /* 0x000000030d038224 */ /* 0x000fe200078e0206 */
[----:B------:R-:W-:Y:S01]  /*0640*/  IADD3 R6, R0, 0x10, RZ ;  /* 0x0000001000067810 */ /* 0x000fe20007ffe0ff */
[----:B------:R-:W-:Y:S02]  /*0650*/  @!P0 IMAD.MOV.U32 R10, RZ, RZ, R14 ;  /* 0x000000ffff0a8224 */ /* 0x000fe400078e000e */
[----:B------:R-:W-:Y:S01]  /*0660*/  IMAD R7, R7, R4, RZ ;  /* 0x0000000407077224 */ /* 0x000fe200078e02ff */
[----:B------:R-:W-:Y:S01]  /*0670*/  @!P0 IADD3 R236, R15, R3, RZ ;  /* 0x000000030fec8210 */ /* 0x000fe20007ffe0ff */
[--C-:B------:R-:W-:Y:S01]  /*0680*/  IMAD R13, R13, UR8, R142.reuse ;  /* 0x000000080d0d7c24 */ /* 0x100fe2000f8e028e */
[----:B------:R-:W-:Y:S01]  /*0690*/  IADD3 R10, P0, R10, R8, RZ ;  /* 0x000000080a0a7210 */ /* 0x000fe20007f1e0ff */
[----:B------:R-:W-:Y:S01]  /*06a0*/  IMAD R7, R64, R5, R7 ;  /* 0x0000000540077224 */ /* 0x000fe200078e0207 */
[----:B------:R-:W-:Y:S01]  /*06b0*/  SHF.R.S32.HI R3, RZ, 0x1f, R142 ;  /* 0x0000001fff037819 */ /* 0x000fe2000001148e */
[----:B------:R-:W-:Y:S01]  /*06c0*/  VIADD R2, R0, 0x20 ;  /* 0x0000002000027836 */ /* 0x000fe20000000000 */
[----:B------:R-:W-:-:S02]  /*06d0*/  ISETP.GE.AND P2, PT, R6, R235, PT ;  /* 0x000000eb0600720c */ /* 0x000fc40003f46270 */
[----:B------:R-:W-:Y:S01]  /*06e0*/  IADD3.X R11, R236, R9, R7, P0, !PT ;  /* 0x00000009ec0b7210 */ /* 0x000fe200007fe407 */
[----:B------:R-:W-:Y:S01]  /*06f0*/  IMAD R3, R3, UR4, RZ ;  /* 0x0000000403037c24 */ /* 0x000fe2000f8e02ff */
[-C--:B------:R-:W-:Y:S02]  /*0700*/  ISETP.GE.AND P0, PT, R0, R235.reuse, PT ;  /* 0x000000eb0000720c */ /* 0x080fe40003f06270 */
[-C--:B------:R-:W-:Y:S01]  /*0710*/  ISETP.GE.OR P4, PT, R6, R235.reuse, P6 ;  /* 0x000000eb0600720c */ /* 0x080fe20003786670 */
[----:B------:R-:W-:Y:S01]  /*0720*/  IMAD R15, R142, UR5, R3 ;  /* 0x000000058e0f7c24 */ /* 0x000fe2000f8e0203 */
[-C--:B------:R-:W-:Y:S01]  /*0730*/  ISETP.GE.AND P1, PT, R2, R235.reuse, PT ;  /* 0x000000eb0200720c */ /* 0x080fe20003f26270 */
[----:B------:R-:W-:Y:S01]  /*0740*/  IMAD.WIDE.U32 R142, R142, UR4, R10 ;  /* 0x000000048e8e7c25 */ /* 0x000fe2000f8e000a */
[----:B------:R-:W-:Y:S01]  /*0750*/  ULDC UR4, c[0x0][0x2c4] ;  /* 0x0000b10000047ab9 */ /* 0x000fe20000000800 */
[----:B------:R-:W-:Y:S02]  /*0760*/  ISETP.GE.OR P3, PT, R2, R235, P6 ;  /* 0x000000eb0200720c */ /* 0x000fe40003766670 */
[----:B------:R-:W-:Y:S01]  /*0770*/  IMAD R3, R13, UR4, R64 ;  /* 0x000000040d037c24 */ /* 0x000fe2000f8e0240 */
[----:B------:R-:W-:-:S02]  /*0780*/  SHF.R.S32.HI R8, RZ, 0x1f, R0 ;  /* 0x0000001fff087819 */ /* 0x000fc40000011400 */
[----:B------:R-:W-:Y:S01]  /*0790*/  IADD3 R15, R143, R15, RZ ;  /* 0x0000000f8f0f7210 */ /* 0x000fe20007ffe0ff */
[----:B------:R-:W-:Y:S07]  /*07a0*/  @P0 BRA `(.L_x_2596) ;  /* 0x0000000000300947 */ /* 0x000fee0003800000 */
        /* <DEDUP_REMOVED lines=8> */
[----:B------:R1:W-:Y:S04]  /*0830*/  STG.E.128 desc[UR6][R10.64], RZ ;  /* 0x000000ff0a007986 */ /* 0x0003e8000c101d06 */
[----:B------:R1:W-:Y:S04]  /*0840*/  STG.E.128 desc[UR6][R10.64+0x80], RZ ;  /* 0x000080ff0a007986 */ /* 0x0003e8000c101d06 */
[----:B------:R1:W-:Y:S04]  /*0850*/  STG.E.128 desc[UR6][R10.64+0x100], RZ ;  /* 0x000100ff0a007986 */ /* 0x0003e8000c101d06 */
[----:B------:R1:W-:Y:S02]  /*0860*/  STG.E.128 desc[UR6][R10.64+0x180], RZ ;  /* 0x000180ff0a007986 */ /* 0x0003e4000c101d06 */
.L_x_2596:
[----:B------:R-:W-:Y:S05]  /*0870*/  BSYNC B0 ;  /* 0x0000000000007941 */ /* 0x000fea0003800000 */
.L_x_2595:
[----:B------:R-:W-:Y:S01]  /*0880*/  BSSY B0, `(.L_x_2597) ;  /* 0x0000013000007945 */ /* 0x000fe20003800000 */
[----:B------:R-:W-:Y:S02]  /*0890*/  IADD3 R6, P0, R3, R0, RZ ;  /* 0x0000000003067210 */ /* 0x000fe40007f1e0ff */
[----:B-1----:R-:W-:Y:S01]  /*08a0*/  IADD3 R10, R0, 0x30, RZ ;  /* 0x00000030000a7810 */ /* 0x002fe20007ffe0ff */
[----:B------:R-:W-:Y:S05]  /*08b0*/  @P2 BRA `(.L_x_2598) ;  /* 0x00000000003c2947 */ /* 0x000fea0003800000 */
        /* <DEDUP_REMOVED lines=11> */
[----:B------:R1:W-:Y:S04]  /*0970*/  STG.E.128 desc[UR6][R16.64], RZ ;  /* 0x000000ff10007986 */ /* 0x0003e8000c101d06 */
[----:B------:R1:W-:Y:S04]  /*0980*/  STG.E.128 desc[UR6][R16.64+0x80], RZ ;  /* 0x000080ff10007986 */ /* 0x0003e8000c101d06 */
[----:B------:R1:W-:Y:S04]  /*0990*/  STG.E.128 desc[UR6][R16.64+0x100], RZ ;  /* 0x000100ff10007986 */ /* 0x0003e8000c101d06 */
[----:B------:R1:W-:Y:S02]  /*09a0*/  STG.E.128 desc[UR6][R16.64+0x180], RZ ;  /* 0x000180ff10007986 */ /* 0x0003e4000c101d06 */
.L_x_2598:
[----:B------:R-:W-:Y:S05]  /*09b0*/  BSYNC B0 ;  /* 0x0000000000007941 */ /* 0x000fea0003800000 */
.L_x_2597:
[----:B------:R-:W-:Y:S01]  /*09c0*/  BSSY B0, `(.L_x_2599) ;  /* 0x0000012000007945 */ /* 0x000fe20003800000 */
[----:B------:R-:W-:-:S03]  /*09d0*/  ISETP.GE.AND P2, PT, R10, R235, PT ;  /* 0x000000eb0a00720c */ /* 0x000fc60003f46270 */
[----:B------:R-:W-:Y:S10]  /*09e0*/  @P1 BRA `(.L_x_2600) ;  /* 0x00000000003c1947 */ /* 0x000ff40003800000 */
[----:B------:R-:W-:Y:S01]  /*09f0*/  IADD3 R7, P1, R0, 0x20, RZ ;  /* 0x0000002000077810 */ /* 0x000fe20007f3e0ff */
[----:B------:R-:W-:Y:S01]  /*0a00*/  IMAD.MOV.U32 R12, RZ, RZ, R142 ;  /* 0x000000ffff0c7224 */ /* 0x000fe200078e008e */
[----:B------:R-:W-:Y:S01]  /*0a10*/  MOV R13, R15 ;  /* 0x0000000f000d7202 */ /* 0x000fe20000000f00 */
[----:B------:R-:W-:Y:S02]  /*0a20*/  ULDC.64 UR4, c[0x0][0x280] ;  /* 0x0000a00000047ab9 */ /* 0x000fe40000000a00 */
[----:B------:R-:W-:Y:S02]  /*0a30*/  IMAD.X R9, RZ, RZ, R8, P1 ;  /* 0x000000ffff097224 */ /* 0x000fe400008e0608 */
[----:B------:R-:W-:-:S04]  /*0a40*/  IMAD.WIDE.U32 R12, R7, R4, R12 ;  /* 0x00000004070c7225 */ /* 0x000fc800078e000c */
[----:B------:R-:W-:Y:S01]  /*0a50*/  IMAD R2, R9, R4, RZ ;  /* 0x0000000409027224 */ /* 0x000fe200078e02ff */
[----:B-1----:R-:W-:-:S03]  /*0a60*/  LEA R16, P1, R12, UR4, 0x1 ;  /* 0x000000040c107c11 */ /* 0x002fc6000f8208ff */
[----:B------:R-:W-:-:S05]  /*0a70*/  IMAD R2, R7, R5, R2 ;  /* 0x0000000507027224 */ /* 0x000fca00078e0202 */
[----:B------:R-:W-:-:S04]  /*0a80*/  IADD3 R7, R13, R2, RZ ;  /* 0x000000020d077210 */ /* 0x000fc80007ffe0ff */
[----:B------:R-:W-:-:S05]  /*0a90*/  LEA.HI.X R17, R12, UR5, R7, 0x1, P1 ;  /* 0x000000050c117c11 */ /* 0x000fca00088f0c07 */
[----:B------:R2:W-:Y:S04]  /*0aa0*/  STG.E.128 desc[UR6][R16.64], RZ ;  /* 0x000000ff10007986 */ /* 0x0005e8000c101d06 */
[----:B------:R2:W-:Y:S04]  /*0ab0*/  STG.E.128 desc[UR6][R16.64+0x80], RZ ;  /* 0x000080ff10007986 */ /* 0x0005e8000c101d06 */
[----:B------:R2:W-:Y:S04]  /*0ac0*/  STG.E.128 desc[UR6][R16.64+0x100], RZ ;  /* 0x000100ff10007986 */ /* 0x0005e8000c101d06 */
[----:B------:R2:W-:Y:S02]  /*0ad0*/  STG.E.128 desc[UR6][R16.64+0x180], RZ ;  /* 0x000180ff10007986 */ /* 0x0005e4000c101d06 */
.L_x_2600:
[----:B------:R-:W-:Y:S05]  /*0ae0*/  BSYNC B0 ;  /* 0x0000000000007941 */ /* 0x000fea0003800000 */
.L_x_2599:
[----:B------:R-:W-:Y:S04]  /*0af0*/  BSSY B0, `(.L_x_2601) ;  /* 0x0000010000007945 */ /* 0x000fe80003800000 */
[----:B------:R-:W-:Y:S05]  /*0b00*/  @P2 BRA `(.L_x_2602) ;  /* 0x0000000000382947 */ /* 0x000fea0003800000 */
[----:B------:R-:W-:Y:S01]  /*0b10*/  IADD3 R7, P1, R0, 0x30, RZ ;  /* 0x0000003000077810 */ /* 0x000fe20007f3e0ff */
[----:B------:R-:W-:Y:S01]  /*0b20*/  ULDC.64 UR4, c[0x0][0x280] ;  /* 0x0000a00000047ab9 */ /* 0x000fe20000000a00 */
[----:B------:R-:W-:Y:S02]  /*0b30*/  MOV R14, R142 ;  /* 0x0000008e000e7202 */ /* 0x000fe40000000f00 */
[----:B------:R-:W-:-:S03]  /*0b40*/  IADD3.X R9, RZ, R8, RZ, P1, !PT ;  /* 0x00000008ff097210 */ /* 0x000fc60000ffe4ff */
        /* <DEDUP_REMOVED lines=10> */
.L_x_2602:
[----:B------:R-:W-:Y:S05]  /*0bf0*/  BSYNC B0 ;  /* 0x0000000000007941 */ /* 0x000fea0003800000 */
.L_x_2601:
[----:B------:R-:W-:Y:S01]  /*0c00*/  ISETP.GE.OR P6, PT, R10, R235, P6 ;  /* 0x000000eb0a00720c */ /* 0x000fe200037c6670 */
[----:B------:R-:W-:Y:S01]  /*0c10*/  ULDC.64 UR4, c[0x0][0x2b0] ;  /* 0x0000ac0000047ab9 */ /* 0x000fe20000000a00 */
[----:B------:R-:W-:Y:S01]  /*0c20*/  LEA.HI.X.SX32 R3, R3, R8, 0x1, P0 ;  /* 0x0000000803037211 */ /* 0x000fe200000f0eff */
[----:B------:R-:W-:Y:S01]  /*0c30*/  @!P5 IMAD.MOV.U32 R9, RZ, RZ, 0x7f800000 ;  /* 0x7f800000ff09d424 */ /* 0x000fe200078e00ff */
[C---:B------:R-:W-:Y:S01]  /*0c40*/  LEA R2, P0, R6.reuse, UR4, 0x2 ;  /* 0x0000000406027c11 */ /* 0x040fe2000f8010ff */
[----:B------:R-:W-:Y:S02]  /*0c50*/  @!P4 IMAD.MOV.U32 R7, RZ, RZ, 0x7f800000 ;  /* 0x7f800000ff07c424 */ /* 0x000fe400078e00ff */
[----:B---3--:R-:W-:Y:S01]  /*0c60*/  @!P3 IMAD.MOV.U32 R5, RZ, RZ, 0x7f800000 ;  /* 0x7f800000ff05b424 */ /* 0x008fe200078e00ff */
[----:B------:R-:W-:-:S05]  /*0c70*/  LEA.HI.X R3, R6, UR5, R3, 0x2, P0 ;  /* 0x0000000506037c11 */ /* 0x000fca00080f1403 */
[----:B------:R3:W-:Y:S04]  /*0c80*/  @!P5 STG.E desc[UR6][R2.64], R9 ;  /* 0x000000090200d986 */ /* 0x0007e8000c101906 */
[----:B------:R3:W-:Y:S04]  /*0c90*/  @!P4 STG.E desc[UR6][R2.64+0x40], R7 ;  /* 0x000040070200c986 */ /* 0x0007e8000c101906 */
[----:B------:R3:W-:Y:S01]  /*0ca0*/  @!P3 STG.E desc[UR6][R2.64+0x80], R5 ;  /* 0x000080050200b986 */ /* 0x0007e2000c101906 */
[----:B------:R-:W-:Y:S05]  /*0cb0*/  @P6 EXIT ;  /* 0x000000000000694d */ /* 0x000fea0003800000 */
[----:B---3--:R-:W-:-:S05]  /*0cc0*/  MOV R5, 0x7f800000 ;  /* 0x7f80000000057802 */ /* 0x008fca0000000f00 */
[----:B------:R-:W-:Y:S01]  /*0cd0*/  STG.E desc[UR6][R2.64+0xc0], R5 ;  /* 0x0000c00502007986 */ /* 0x000fe2000c101906 */
[----:B------:R-:W-:Y:S05]  /*0ce0*/  EXIT ;  /* 0x000000000000794d */ /* 0x000fea0003800000 */
.L_x_2594:
[----:B------:R-:W1:Y:S01]  /*0cf0*/  LDC.64 R2, c[0x0][0x368] ;  /* 0x0000da00ff027b82 */ /* 0x000e620000000a00 */
[----:B------:R-:W-:Y:S01]  /*0d00*/  ULDC.64 UR4, c[0x0][0x370] ;  /* 0x0000dc0000047ab9 */ /* 0x000fe20000000a00 */
[----:B-1----:R-:W-:-:S04]  /*0d10*/  ISETP.NE.U32.AND P0, PT, R2, RZ, PT ;  /* 0x000000ff0200720c */ /* 0x002fc80003f05070 */
[----:B------:R-:W-:-:S13]  /*0d20*/  ISETP.NE.AND.EX P0, PT, R3, RZ, PT, P0 ;  /* 0x000000ff0300720c */ /* 0x000fda0003f05300 */
[----:B------:R-:W1:Y:S02]  /*0d30*/  @P0 LDC.64 R2, c[0x0][0x368] ;  /* 0x0000da00ff020b82 */ /* 0x000e640000000a00 */
[----:B-1----:R-:W-:-:S05]  /*0d40*/  @P0 IMAD.WIDE R2, R13, 0x4, R2 ;  /* 0x000000040d020825 */ /* 0x002fca00078e0202 */
[----:B------:R1:W5:Y:S01]  /*0d50*/  @P0 LDG.E R13, desc[UR6][R2.64] ;  /* 0x00000006020d0981 */ /* 0x000362000c1e1900 */
[----:B------:R-:W-:Y:S02]  /*0d60*/  ISETP.NE.U32.AND P0, PT, RZ, UR4, PT ;  /* 0x00000004ff007c0c */ /* 0x000fe4000bf05070 */
[----:B------:R-:W-:Y:S02]  /*0d70*/  CS2R R238, SRZ ;  /* 0x0000000000ee7805 */ /* 0x000fe4000001ff00 */
[----:B------:R-:W-:Y:S02]  /*0d80*/  PLOP3.LUT P3, PT, PT, PT, PT, 0x8, 0x0 ;  /* 0x000000000000781c */ /* 0x000fe40003f6e170 */
[----:B------:R-:W-:-:S13]  /*0d90*/  ISETP.NE.AND.EX P0, PT, RZ, UR5, PT, P0 ;  /* 0x00000005ff007c0c */ /* 0x000fda000bf05300 */
[----:B------:R-:W-:Y:S05]  /*0da0*/  @!P0 BRA `(.L_x_2603) ;  /* 0x0000000000288947 */ /* 0x000fea0003800000 */
[----:B-1----:R-:W1:Y:S02]  /*0db0*/  LDC.64 R2, c[0x0][0x378] ;  /* 0x0000de00ff027b82 */ /* 0x002e640000000a00 */
[-C--:B-1----:R-:W-:Y:S02]  /*0dc0*/  IMAD R0, R7, R2.reuse, RZ ;  /* 0x0000000207007224 */ /* 0x082fe400078e02ff */
[----:B------:R-:W-:-:S04]  /*0dd0*/  IMAD.WIDE.U32 R4, R9, R2, RZ ;  /* 0x0000000209047225 */ /* 0x000fc800078e00ff */
[----:B------:R-:W-:Y:S01]  /*0de0*/  IMAD R3, R9, R3, R0 ;  /* 0x0000000309037224 */ /* 0x000fe200078e0200 */
[----:B------:R-:W-:-:S03]  /*0df0*/  LEA R238, P0, R4, UR4, 0x2 ;  /* 0x0000000404ee7c11 */ /* 0x000fc6000f8010ff */
[----:B------:R-:W-:Y:S01]  /*0e00*/  IMAD.IADD R3, R5, 0x1, R3 ;  /* 0x0000000105037824 */ /* 0x000fe200078e0203 */
[----:B------:R-:W-:-:S04]  /*0e10*/  ISETP.NE.U32.AND P3, PT, R238, RZ, PT ;  /* 0x000000ffee00720c */ /* 0x000fc80003f65070 */
[----:B------:R-:W-:-:S04]  /*0e20*/  SHF.L.U64.HI R3, R4, 0x2, R3 ;  /* 0x0000000204037819 */ /* 0x000fc80000010203 */
[----:B------:R-:W-:-:S04]  /*0e30*/  IADD3.X R239, R3, UR5, RZ, P0, !PT ;  /* 0x0000000503ef7c10 */ /* 0x000fc800087fe4ff */
[----:B------:R-:W-:-:S13]  /*0e40*/  ISETP.NE.AND.EX P3, PT, R239, RZ, PT, P3 ;  /* 0x000000ffef00720c */ /* 0x000fda0003f65330 */
.L_x_2603:
[----:B------:R-:W-:Y:S05]  /*0e50*/  @!P3 BRA `(.L_x_2604) ;  /* 0x000000040044b947 */ /* 0x000fea0003800000 */
[----:B-----5:R-:W2:Y:S01]  /*0e60*/  LDC R13, c[0x0][0x380] ;  /* 0x0000e000ff0d7b82 */ /* 0x020ea20000000800 */
[----:B------:R-:W-:Y:S01]  /*0e70*/  LEA R0, R166, 0xffffffc0, 0x6 ;  /* 0xffffffc0a6007811 */ /* 0x000fe200078e30ff */
[----:B------:R-:W-:-:S06]  /*0e80*/  ULDC.64 UR4, c[0x0][0x230] ;  /* 0x00008c0000047ab9 */ /* 0x000fcc0000000a00 */
[----:B------:R-:W3:Y:S01]  /*0e90*/  LDC.64 R148, c[0x0][0x248] ;  /* 0x00009200ff947b82 */ /* 0x000ee20000000a00 */
[----:B--2---:R-:W-:-:S04]  /*0ea0*/  IABS R4, R13 ;  /* 0x0000000d00047213 */ /* 0x004fc80000000000 */
[----:B------:R-:W2:Y:S08]  /*0eb0*/  I2F.RP R5, R4 ;  /* 0x0000000400057306 */ /* 0x000eb00000209400 */
[----:B--2---:R-:W2:Y:S02]  /*0ec0*/  MUFU.RCP R10, R5 ;  /* 0x00000005000a7308 */ /* 0x004ea40000001000 */
[----:B--2---:R-:W-:-:S06]  /*0ed0*/  IADD3 R10, R10, 0xffffffe, RZ ;  /* 0x0ffffffe0a0a7810 */ /* 0x004fcc0007ffe0ff */
[----:B------:R-:W1:Y:S02]  /*0ee0*/  F2I.FTZ.U32.TRUNC.NTZ R11, R10 ;  /* 0x0000000a000b7305 */ /* 0x000e64000021f000 */
[----:B-1----:R-:W-:Y:S01]  /*0ef0*/  IMAD.MOV R3, RZ, RZ, -R11 ;  /* 0x000000ffff037224 */ /* 0x002fe200078e0a0b */
[----:B------:R-:W-:-:S03]  /*0f00*/  MOV R10, RZ ;  /* 0x000000ff000a7202 */ /* 0x000fc60000000f00 */
[----:B------:R-:W-:Y:S01]  /*0f10*/  IMAD R2, R3, R4, RZ ;  /* 0x0000000403027224 */ /* 0x000fe200078e02ff */
[----:B------:R-:W-:-:S03]  /*0f20*/  IABS R3, R0 ;  /* 0x0000000000037213 */ /* 0x000fc60000000000 */
[----:B------:R-:W-:-:S06]  /*0f30*/  IMAD.HI.U32 R2, R11, R2, R10 ;  /* 0x000000020b027227 */ /* 0x000fcc00078e000a */
[----:B------:R-:W-:-:S04]  /*0f40*/  IMAD.HI.U32 R21, R2, R3, RZ ;  /* 0x0000000302157227 */ /* 0x000fc800078e00ff */
[----:B------:R-:W-:-:S04]  /*0f50*/  IMAD.MOV R2, RZ, RZ, -R21 ;  /* 0x000000ffff027224 */ /* 0x000fc800078e0a15 */
[----:B------:R-:W-:Y:S01]  /*0f60*/  IMAD R3, R4, R2, R3 ;  /* 0x0000000204037224 */ /* 0x000fe200078e0203 */
[----:B------:R-:W-:-:S04]  /*0f70*/  LOP3.LUT R2, R0, R13, RZ, 0x3c, !PT ;  /* 0x0000000d00027212 */ /* 0x000fc800078e3cff */
[----:B------:R-:W-:Y:S02]  /*0f80*/  ISETP.GT.U32.AND P1, PT, R4, R3, PT ;  /* 0x000000030400720c */ /* 0x000fe40003f24070 */
[----:B------:R-:W-:-:S11]  /*0f90*/  ISETP.GE.AND P0, PT, R2, RZ, PT ;  /* 0x000000ff0200720c */ /* 0x000fd60003f06270 */
[-C--:B------:R-:W-:Y:S01]  /*0fa0*/  @!P1 IADD3 R3, R3, -R4.reuse, RZ ;  /* 0x8000000403039210 */ /* 0x080fe20007ffe0ff */
[----:B------:R-:W-:Y:S01]  /*0fb0*/  @!P1 VIADD R21, R21, 0x1 ;  /* 0x0000000115159836 */ /* 0x000fe20000000000 */
[----:B------:R-:W-:Y:S02]  /*0fc0*/  ISETP.NE.AND P1, PT, R13, RZ, PT ;  /* 0x000000ff0d00720c */ /* 0x000fe40003f25270 */
[----:B------:R-:W-:Y:S02]  /*0fd0*/  ISETP.GE.U32.AND P2, PT, R3, R4, PT ;  /* 0x000000040300720c */ /* 0x000fe40003f46070 */
[----:B------:R-:W1:Y:S11]  /*0fe0*/  LDC R3, c[0x0][0x278] ;  /* 0x00009e00ff037b82 */ /* 0x000e760000000800 */
[----:B------:R-:W-:-:S05]  /*0ff0*/  @P2 IADD3 R21, R21, 0x1, RZ ;  /* 0x0000000115152810 */ /* 0x000fca0007ffe0ff */
[----:B------:R-:W-:Y:S01]  /*1000*/  @!P0 IMAD.MOV R21, RZ, RZ, -R21 ;  /* 0x000000ffff158224 */ /* 0x000fe200078e0a15 */
[----:B------:R-:W-:-:S05]  /*1010*/  @!P1 LOP3.LUT R21, RZ, R13, RZ, 0x33, !PT ;  /* 0x0000000dff159212 */ /* 0x000fca00078e33ff */
[----:B------:R-:W-:-:S05]  /*1020*/  IMAD.WIDE R14, R21, 0x4, R238 ;  /* 0x00000004150e7825 */ /* 0x000fca00078e02ee */
[----:B------:R-:W2:Y:S01]  /*1030*/  LDG.E R6, desc[UR6][R14.64] ;  /* 0x000000060e067981 */ /* 0x000ea2000c1e1900 */
[----:B-1----:R-:W-:Y:S01]  /*1040*/  IABS R4, R3 ;  /* 0x0000000300047213 */ /* 0x002fe20000000000 */
[----:B------:R-:W-:-:S03]  /*1050*/  IMAD.MOV R21, RZ, RZ, -R21 ;  /* 0x000000ffff157224 */ /* 0x000fc600078e0a15 */
[----:B------:R-:W1:Y:S01]  /*1060*/  I2F.RP R12, R4 ;  /* 0x00000004000c7306 */ /* 0x000e620000209400 */
[----:B------:R-:W-:-:S05]  /*1070*/  IMAD R21, R13, R21, R0 ;  /* 0x000000150d157224 */ /* 0x000fca00078e0200 */
[----:B------:R-:W-:Y:S02]  /*1080*/  SHF.R.S32.HI R19, RZ, 0x1f, R21 ;  /* 0x0000001fff137819 */ /* 0x000fe40000011415 */
[----:B-1----:R-:W1:Y:S02]  /*1090*/  MUFU.RCP R10, R12 ;  /* 0x0000000c000a7308 */ /* 0x002e640000001000 */
[----:B-1----:R-:W-:-:S06]  /*10a0*/  IADD3 R10, R10, 0xffffffe, RZ ;  /* 0x0ffffffe0a0a7810 */ /* 0x002fcc0007ffe0ff */
[----:B------:R-:W1:Y:S02]  /*10b0*/  F2I.FTZ.U32.TRUNC.NTZ R11, R10 ;  /* 0x0000000a000b7305 */ /* 0x000e64000021f000 */
[----:B-1----:R-:W-:Y:S01]  /*10c0*/  IMAD.MOV R2, RZ, RZ, -R11 ;  /* 0x000000ffff027224 */ /* 0x002fe200078e0a0b */
[----:B------:R-:W-:-:S03]  /*10d0*/  MOV R10, RZ ;  /* 0x000000ff000a7202 */ /* 0x000fc60000000f00 */
[----:B------:R-:W-:Y:S01]  /*10e0*/  IMAD R5, R2, R4, RZ ;  /* 0x0000000402057224 */ /* 0x000fe200078e02ff */
[----:B------:R-:W-:-:S03]  /*10f0*/  IABS R2, R142 ;  /* 0x0000008e00027213 */ /* 0x000fc60000000000 */
[----:B------:R-:W-:-:S04]  /*1100*/  IMAD.HI.U32 R5, R11, R5, R10 ;  /* 0x000000050b057227 */ /* 0x000fc800078e000a */
[----:B------:R-:W-:-:S04]  /*1110*/  IMAD.MOV.U32 R8, RZ, RZ, R2 ;  /* 0x000000ffff087224 */ /* 0x000fc800078e0002 */
[----:B------:R-:W-:-:S05]  /*1120*/  IMAD.HI.U32 R2, R5, R8, RZ ;  /* 0x0000000805027227 */ /* 0x000fca00078e00ff */
[----:B------:R-:W-:-:S05]  /*1130*/  IADD3 R5, -R2, RZ, RZ ;  /* 0x000000ff02057210 */ /* 0x000fca0007ffe1ff */
[----:B------:R-:W-:-:S05]  /*1140*/  IMAD R5, R4, R5, R8 ;  /* 0x0000000504057224 */ /* 0x000fca00078e0208 */
[----:B------:R-:W-:-:S13]  /*1150*/  ISETP.GT.U32.AND P1, PT, R4, R5, PT ;  /* 0x000000050400720c */ /* 0x000fda0003f24070 */
[----:B------:R-:W-:Y:S01]  /*1160*/  @!P1 IMAD.IADD R5, R5, 0x1, -R4 ;  /* 0x0000000105059824 */ /* 0x000fe200078e0a04 */
[----:B------:R-:W-:Y:S02]  /*1170*/  @!P1 IADD3 R2, R2, 0x1, RZ ;  /* 0x0000000102029810 */ /* 0x000fe40007ffe0ff */
[----:B------:R-:W-:Y:S02]  /*1180*/  ISETP.NE.AND P1, PT, R3, RZ, PT ;  /* 0x000000ff0300720c */ /* 0x000fe40003f25270 */
[----:B------:R-:W-:Y:S02]  /*1190*/  ISETP.GE.U32.AND P2, PT, R5, R4, PT ;  /* 0x000000040500720c */ /* 0x000fe40003f46070 */
[----:B------:R-:W-:-:S04]  /*11a0*/  LOP3.LUT R4, R142, R3, RZ, 0x3c, !PT ;  /* 0x000000038e047212 */ /* 0x000fc800078e3cff */
[----:B------:R-:W-:Y:S02]  /*11b0*/  ISETP.GE.AND P0, PT, R4, RZ, PT ;  /* 0x000000ff0400720c */ /* 0x000fe40003f06270 */
[----:B------:R-:W1:Y:S05]  /*11c0*/  LDC.64 R4, c[0x0][0x238] ;  /* 0x00008e00ff047b82 */ /* 0x000e6a0000000a00 */
[----:B------:R-:W-:-:S06]  /*11d0*/  @P2 IADD3 R2, R2, 0x1, RZ ;  /* 0x0000000102022810 */ /* 0x000fcc0007ffe0ff */
[----:B------:R-:W-:Y:S01]  /*11e0*/  @!P0 IMAD.MOV R2, RZ, RZ, -R2 ;  /* 0x000000ffff028224 */ /* 0x000fe200078e0a02 */
[----:B------:R-:W-:-:S04]  /*11f0*/  @!P1 LOP3.LUT R2, RZ, R3, RZ, 0x33, !PT ;  /* 0x00000003ff029212 */ /* 0x000fc800078e33ff */
[----:B------:R-:W-:Y:S02]  /*1200*/  SHF.R.S32.HI R3, RZ, 0x1f, R2 ;  /* 0x0000001fff037819 */ /* 0x000fe40000011402 */
[----:B--2---:R-:W-:Y:S01]  /*1210*/  SHF.R.S32.HI R11, RZ, 0x1f, R6 ;  /* 0x0000001fff0b7819 */ /* 0x004fe20000011406 */
[----:B------:R-:W-:-:S04]  /*1220*/  IMAD.WIDE.U32 R12, R6, UR4, RZ ;  /* 0x00000004060c7c25 */ /* 0x000fc8000f8e00ff */
[C---:B------:R-:W-:Y:S02]  /*1230*/  IMAD R15, R11.reuse, UR4, RZ ;  /* 0x000000040b0f7c24 */ /* 0x040fe4000f8e02ff */
[-C--:B-1----:R-:W-:Y:S02]  /*1240*/  IMAD R11, R11, R4.reuse, RZ ;  /* 0x000000040b0b7224 */ /* 0x082fe400078e02ff */
[C---:B------:R-:W-:Y:S01]  /*1250*/  IMAD R8, R6.reuse, UR5, R15 ;  /* 0x0000000506087c24 */ /* 0x040fe2000f8e020f */
[----:B------:R-:W-:Y:S01]  /*1260*/  ULDC.64 UR4, c[0x0][0x260] ;  /* 0x0000980000047ab9 */ /* 0x000fe20000000a00 */
[C---:B------:R-:W-:Y:S02]  /*1270*/  IMAD R5, R6.reuse, R5, R11 ;  /* 0x0000000506057224 */ /* 0x040fe400078e020b */
[----:B------:R-:W-:Y:S01]  /*1280*/  IMAD.WIDE.U32 R10, R6, R4, RZ ;  /* 0x00000004060a7225 */ /* 0x000fe200078e00ff */
[----:B------:R-:W-:-:S03]  /*1290*/  IADD3 R13, R13, R8, RZ ;  /* 0x000000080d0d7210 */ /* 0x000fc60007ffe0ff */
[-C--:B---3--:R-:W-:Y:S02]  /*12a0*/  IMAD R8, R19, R148.reuse, RZ ;  /* 0x0000009413087224 */ /* 0x088fe400078e02ff */
[----:B------:R-:W-:-:S04]  /*12b0*/  IMAD.WIDE.U32 R12, R21, R148, R12 ;  /* 0x00000094150c7225 */ /* 0x000fc800078e000c */
[----:B------:R-:W-:Y:S01]  /*12c0*/  IMAD R8, R21, R149, R8 ;  /* 0x0000009515087224 */ /* 0x000fe200078e0208 */
[----:B------:R-:W-:Y:S01]  /*12d0*/  MOV R14, R12 ;  /* 0x0000000c000e7202 */ /* 0x000fe20000000f00 */
[----:B------:R-:W-:Y:S02]  /*12e0*/  IMAD.IADD R27, R11, 0x1, R5 ;  /* 0x000000010b1b7824 */ /* 0x000fe400078e0205 */
[----:B------:R-:W-:Y:S01]  /*12f0*/  IMAD.IADD R15, R13, 0x1, R8 ;  /* 0x000000010d0f7824 */ /* 0x000fe200078e0208 */
[----:B------:R-:W-:Y:S01]  /*1300*/  MOV R8, R10 ;  /* 0x0000000a00087202 */ /* 0x000fe20000000f00 */
[----:B------:R-:W-:Y:S02]  /*1310*/  IMAD R13, R3, UR4, RZ ;  /* 0x00000004030d7c24 */ /* 0x000fe4000f8e02ff */
[----:B------:R-:W-:-:S04]  /*1320*/  IMAD.WIDE.U32 R14, R2, UR4, R14 ;  /* 0x00000004020e7c25 */ /* 0x000fc8000f8e000e */
[----:B------:R-:W-:Y:S01]  /*1330*/  IMAD R13, R2, UR5, R13 ;  /* 0x00000005020d7c24 */ /* 0x000fe2000f8e020d */
[----:B------:R-:W-:-:S04]  /*1340*/  MOV R6, R14 ;  /* 0x0000000e00067202 */ /* 0x000fc80000000f00 */
[----:B------:R-:W-:Y:S01]  /*1350*/  IADD3 R15, R15, R13, RZ ;  /* 0x0000000d0f0f7210 */ /* 0x000fe20007ffe0ff */
[----:B------:R-:W-:Y:S06]  /*1360*/  BRA `(.L_x_2605) ;  /* 0x0000000400487947 */ /* 0x000fec0003800000 */
.L_x_2604:
[----:B------:R-:W1:Y:S01]  /*1370*/  LDC R17, c[0x0][0x278] ;  /* 0x00009e00ff117b82 */ /* 0x000e620000000800 */
[----:B------:R-:W-:-:S13]  /*1380*/  ISETP.NE.AND P4, PT, R15, -0x1, PT ;  /* 0xffffffff0f00780c */ /* 0x000fda0003f85270 */
[----:B------:R-:W2:Y:S01]  /*1390*/  @P4 LDC.64 R148, c[0x0][0x248] ;  /* 0x00009200ff944b82 */ /* 0x000ea20000000a00 */
[----:B------:R-:W-:-:S07]  /*13a0*/  @P4 IMAD.IADD R20, R12, 0x1, R15 ;  /* 0x000000010c144824 */ /* 0x000fce00078e020f */
[----:B------:R-:W3:Y:S01]  /*13b0*/  @P4 LDC.64 R10, c[0x0][0x250] ;  /* 0x00009400ff0a4b82 */ /* 0x000ee20000000a00 */
[----:B-1----:R-:W-:-:S04]  /*13c0*/  IABS R3, R17 ;  /* 0x0000001100037213 */ /* 0x002fc80000000000 */
[----:B------:R-:W1:Y:S08]  /*13d0*/  I2F.RP R6, R3 ;  /* 0x0000000300067306 */ /* 0x000e700000209400 */
[----:B-1----:R-:W1:Y:S02]  /*13e0*/  MUFU.RCP R4, R6 ;  /* 0x0000000600047308 */ /* 0x002e640000001000 */
[----:B-1----:R-:W-:-:S06]  /*13f0*/  VIADD R4, R4, 0xffffffe ;  /* 0x0ffffffe04047836 */ /* 0x002fcc0000000000 */
[----:B------:R-:W1:Y:S02]  /*1400*/  F2I.FTZ.U32.TRUNC.NTZ R5, R4 ;  /* 0x0000000400057305 */ /* 0x000e64000021f000 */
[----:B-1----:R-:W-:Y:S01]  /*1410*/  IMAD.MOV R0, RZ, RZ, -R5 ;  /* 0x000000ffff007224 */ /* 0x002fe200078e0a05 */
[----:B------:R-:W-:-:S03]  /*1420*/  MOV R4, RZ ;  /* 0x000000ff00047202 */ /* 0x000fc60000000f00 */
[----:B------:R-:W-:Y:S01]  /*1430*/  IMAD R2, R0, R3, RZ ;  /* 0x0000000300027224 */ /* 0x000fe200078e02ff */
[----:B------:R-:W-:-:S03]  /*1440*/  IABS R0, R142 ;  /* 0x0000008e00007213 */ /* 0x000fc60000000000 */
[----:B------:R-:W-:-:S04]  /*1450*/  IMAD.HI.U32 R5, R5, R2, R4 ;  /* 0x0000000205057227 */ /* 0x000fc800078e0004 */
[----:B------:R-:W-:-:S04]  /*1460*/  IMAD.MOV.U32 R2, RZ, RZ, R0 ;  /* 0x000000ffff027224 */ /* 0x000fc800078e0000 */
[----:B------:R-:W-:Y:S02]  /*1470*/  IMAD.HI.U32 R14, R5, R2, RZ ;  /* 0x00000002050e7227 */ /* 0x000fe400078e00ff */
[----:B------:R-:W1:Y:S02]  /*1480*/  LDC.64 R4, c[0x0][0x260] ;  /* 0x00009800ff047b82 */ /* 0x000e640000000a00 */
[----:B------:R-:W-:-:S04]  /*1490*/  IMAD.MOV R0, RZ, RZ, -R14 ;  /* 0x000000ffff007224 */ /* 0x000fc800078e0a0e */
[----:B------:R-:W-:-:S05]  /*14a0*/  IMAD R0, R3, R0, R2 ;  /* 0x0000000003007224 */ /* 0x000fca00078e0202 */
[----:B------:R-:W-:-:S13]  /*14b0*/  ISETP.GT.U32.AND P0, PT, R3, R0, PT ;  /* 0x000000000300720c */ /* 0x000fda0003f04070 */
[-C--:B------:R-:W-:Y:S02]  /*14c0*/  @!P0 IADD3 R0, R0, -R3.reuse, RZ ;  /* 0x8000000300008210 */ /* 0x080fe40007ffe0ff */
[----:B------:R-:W-:Y:S02]  /*14d0*/  @!P0 IADD3 R14, R14, 0x1, RZ ;  /* 0x000000010e0e8810 */ /* 0x000fe40007ffe0ff */
[----:B------:R-:W-:Y:S01]  /*14e0*/  ISETP.GE.U32.AND P2, PT, R0, R3, PT ;  /* 0x000000030000720c */ /* 0x000fe20003f46070 */
[----:B--2---:R-:W-:Y:S01]  /*14f0*/  @P4 IMAD R3, R20, R149, RZ ;  /* 0x0000009514034224 */ /* 0x004fe200078e02ff */
[----:B------:R-:W-:Y:S01]  /*1500*/  LOP3.LUT R0, R142, R17, RZ, 0x3c, !PT ;  /* 0x000000118e007212 */ /* 0x000fe200078e3cff */
[----:B------:R-:W-:Y:S01]  /*1510*/  @P4 IMAD.WIDE.U32 R20, R20, R148, RZ ;  /* 0x0000009414144225 */ /* 0x000fe200078e00ff */
[----:B------:R-:W-:Y:S02]  /*1520*/  ISETP.NE.AND P0, PT, R17, RZ, PT ;  /* 0x000000ff1100720c */ /* 0x000fe40003f05270 */
[----:B------:R-:W-:-:S02]  /*1530*/  ISETP.GE.AND P1, PT, R0, RZ, PT ;  /* 0x000000ff0000720c */ /* 0x000fc40003f26270 */
[----:B------:R-:W-:Y:S02]  /*1540*/  LEA R0, R166, 0xffffffc0, 0x6 ;  /* 0xffffffc0a6007811 */ /* 0x000fe400078e30ff */
[----:B------:R-:W-:Y:S02]  /*1550*/  @P4 IADD3 R3, R21, R3, RZ ;  /* 0x0000000315034210 */ /* 0x000fe40007ffe0ff */
[----:B------:R-:W-:Y:S01]  /*1560*/  SHF.R.S32.HI R19, RZ, 0x1f, R0 ;  /* 0x0000001fff137819 */ /* 0x000fe20000011400 */
[----:B------:R-:W-:Y:S01]  /*1570*/  @P2 VIADD R14, R14, 0x1 ;  /* 0x000000010e0e2836 */ /* 0x000fe20000000000 */
[----:B------:R-:W-:-:S05]  /*1580*/  @P4 MOV R6, R20 ;  /* 0x0000001400064202 */ /* 0x000fca0000000f00 */
[----:B------:R-:W-:Y:S01]  /*1590*/  @!P1 IMAD.MOV R14, RZ, RZ, -R14 ;  /* 0x000000ffff0e9224 */ /* 0x000fe200078e0a0e */
[----:B-1-3--:R-:W-:Y:S06]  /*15a0*/  @P4 BRA `(.L_x_2606) ;  /* 0x0000000000344947 */ /* 0x00afec0003800000 */
[----:B------:R-:W1:Y:S01]  /*15b0*/  LDC.64 R148, c[0x0][0x248] ;  /* 0x00009200ff947b82 */ /* 0x000e620000000a00 */
[----:B------:R-:W-:-:S07]  /*15c0*/  SHF.R.S32.HI R21, RZ, 0x1f, R12 ;  /* 0x0000001fff157819 */ /* 0x000fce000001140c */
[----:B------:R-:W2:Y:S01]  /*15d0*/  LDC.64 R2, c[0x0][0x230] ;  /* 0x00008c00ff027b82 */ /* 0x000ea20000000a00 */
[-C--:B-1----:R-:W-:Y:S01]  /*15e0*/  IMAD R8, R21, R148.reuse, RZ ;  /* 0x0000009415087224 */ /* 0x082fe200078e02ff */
[----:B-----5:R-:W-:Y:S01]  /*15f0*/  SHF.R.S32.HI R21, RZ, 0x1f, R13 ;  /* 0x0000001fff157819 */ /* 0x020fe2000001140d */
[----:B------:R-:W-:-:S04]  /*1600*/  IMAD.WIDE.U32 R24, R12, R148, RZ ;  /* 0x000000940c187225 */ /* 0x000fc800078e00ff */
[----:B------:R-:W-:Y:S02]  /*1610*/  IMAD R8, R12, R149, R8 ;  /* 0x000000950c087224 */ /* 0x000fe400078e0208 */
[----:B--2---:R-:W-:-:S03]  /*1620*/  IMAD R6, R21, R2, RZ ;  /* 0x0000000215067224 */ /* 0x004fc600078e02ff */
[----:B------:R-:W-:Y:S01]  /*1630*/  IADD3 R25, R25, R8, RZ ;  /* 0x0000000819197210 */ /* 0x000fe20007ffe0ff */
[C---:B------:R-:W-:Y:S02]  /*1640*/  IMAD R3, R13.reuse, R3, R6 ;  /* 0x000000030d037224 */ /* 0x040fe400078e0206 */
[----:B------:R-:W-:-:S05]  /*1650*/  IMAD.WIDE.U32 R24, R13, R2, R24 ;  /* 0x000000020d187225 */ /* 0x000fca00078e0018 */
[----:B------:R-:W-:Y:S02]  /*1660*/  IADD3 R3, R25, R3, RZ ;  /* 0x0000000319037210 */ /* 0x000fe40007ffe0ff */
[----:B------:R-:W-:-:S07]  /*1670*/  MOV R6, R24 ;  /* 0x0000001800067202 */ /* 0x000fce0000000f00 */
.L_x_2606:
[----:B------:R-:W-:Y:S01]  /*1680*/  @!P0 LOP3.LUT R14, RZ, R17, RZ, 0x33, !PT ;  /* 0x00000011ff0e8212 */ /* 0x000fe200078e33ff */
[----:B------:R-:W-:Y:S01]  /*1690*/  IMAD R2, R19, R148, RZ ;  /* 0x0000009413027224 */ /* 0x000fe200078e02ff */
[----:B------:R-:W-:Y:S02]  /*16a0*/  MOV R16, R6 ;  /* 0x0000000600107202 */ /* 0x000fe40000000f00 */
[----:B------:R-:W-:Y:S01]  /*16b0*/  MOV R17, R3 ;  /* 0x0000000300117202 */ /* 0x000fe20000000f00 */
[-C--:B------:R-:W-:Y:S01]  /*16c0*/  IMAD R2, R149, R0.reuse, R2 ;  /* 0x0000000095027224 */ /* 0x080fe200078e0202 */
[----:B------:R-:W-:Y:S02]  /*16d0*/  SHF.R.S32.HI R3, RZ, 0x1f, R14 ;  /* 0x0000001fff037819 */ /* 0x000fe4000001140e */
[----:B------:R-:W-:Y:S01]  /*16e0*/  @P4 IADD3 R15, R12, R15, RZ ;  /* 0x0000000f0c0f4210 */ /* 0x000fe20007ffe0ff */
[----:B------:R-:W-:-:S04]  /*16f0*/  IMAD.WIDE.U32 R16, R148, R0, R16 ;  /* 0x0000000094107225 */ /* 0x000fc800078e0010 */
[----:B------:R-:W-:Y:S01]  /*1700*/  @P4 IMAD.WIDE.U32 R20, R15, R10, RZ ;  /* 0x0000000a0f144225 */ /* 0x000fe200078e00ff */
[----:B------:R-:W-:-:S03]  /*1710*/  IADD3 R17, R17, R2, RZ ;  /* 0x0000000211117210 */ /* 0x000fc60007ffe0ff */
[----:B------:R-:W-:Y:S01]  /*1720*/  IMAD R2, R3, R4, RZ ;  /* 0x0000000403027224 */ /* 0x000fe200078e02ff */
[----:B------:R-:W-:Y:S01]  /*1730*/  @P4 MOV R8, R20 ;  /* 0x0000001400084202 */ /* 0x000fe20000000f00 */
[----:B------:R-:W-:-:S04]  /*1740*/  IMAD.WIDE.U32 R16, R14, R4, R16 ;  /* 0x000000040e107225 */ /* 0x000fc800078e0010 */
[----:B------:R-:W-:Y:S01]  /*1750*/  IMAD R2, R14, R5, R2 ;  /* 0x000000050e027224 */ /* 0x000fe200078e0202 */
[----:B------:R-:W-:Y:S01]  /*1760*/  MOV R6, R16 ;  /* 0x0000001000067202 */ /* 0x000fe20000000f00 */
[----:B------:R-:W-:Y:S01]  /*1770*/  @P4 IMAD R27, R15, R11, R21 ;  /* 0x0000000b0f1b4224 */ /* 0x000fe200078e0215 */
[----:B------:R-:W-:Y:S02]  /*1780*/  MOV R21, R0 ;  /* 0x0000000000157202 */ /* 0x000fe40000000f00 */
[----:B------:R-:W-:Y:S02]  /*1790*/  IADD3 R15, R17, R2, RZ ;  /* 0x00000002110f7210 */ /* 0x000fe40007ffe0ff */
[----:B------:R-:W-:Y:S01]  /*17a0*/  MOV R2, R14 ;  /* 0x0000000e00027202 */ /* 0x000fe20000000f00 */
[----:B------:R-:W-:Y:S06]  /*17b0*/  @P4 BRA `(.L_x_2605) ;  /* 0x0000000000344947 */ /* 0x000fec0003800000 */
        /* <DEDUP_REMOVED lines=13> */
.L_x_2605:
[----:B------:R1:W5:Y:S01]  /*1890*/  @P5 LDG.E R11, desc[UR6][R144.64] ;  /* 0x00000006900b5981 */ /* 0x000362000c1e1900 */
[----:B------:R-:W-:Y:S01]  /*18a0*/  ISETP.NE.AND P0, PT, R236, -0x1, PT ;  /* 0xffffffffec00780c */ /* 0x000fe20003f05270 */
[----:B------:R-:W2:Y:S01]  /*18b0*/  LDC.64 R4, c[0x0][0x240] ;  /* 0x00009000ff047b82 */ /* 0x000ea20000000a00 */
[----:B------:R-:W-:Y:S01]  /*18c0*/  SHF.R.S32.HI R17, RZ, 0x1f, R60 ;  /* 0x0000001fff117819 */ /* 0x000fe2000001143c */
[----:B------:R-:W-:Y:S01]  /*18d0*/  ULDC.64 UR4, c[0x0][0x268] ;  /* 0x00009a0000047ab9 */ /* 0x000fe20000000a00 */
[----:B------:R-:W-:Y:S01]  /*18e0*/  SHF.R.S32.HI R70, RZ, 0x1f, R71 ;  /* 0x0000001fff467819 */ /* 0x000fe20000011447 */
[----:B------:R-:W-:Y:S01]  /*18f0*/  IMAD.MOV.U32 R55, RZ, RZ, 0x10 ;  /* 0x00000010ff377424 */ /* 0x000fe200078e00ff */
[CC--:B------:R-:W-:Y:S01]  /*1900*/  LEA.HI R63, R17.reuse, R60.reuse, RZ, 0x3 ;  /* 0x0000003c113f7211 */ /* 0x0c0fe200078f18ff */
[----:B------:R-:W-:Y:S01]  /*1910*/  IMAD.SHL.U32 R54, R148, 0x10, RZ ;  /* 0x0000001094367824 */ /* 0x000fe200078e00ff */
[----:B------:R-:W-:Y:S01]  /*1920*/  LEA.HI R135, R17, R60, RZ, 0x4 ;  /* 0x0000003c11877211 */ /* 0x000fe200078f20ff */
[----:B------:R-:W3:Y:S01]  /*1930*/  LDC R132, c[0x0][0x2e0] ;  /* 0x0000b800ff847b82 */ /* 0x000ee20000000800 */
[----:B------:R-:W-:-:S02]  /*1940*/  SHF.R.S32.HI R140, RZ, 0x3, R63 ;  /* 0x00000003ff8c7819 */ /* 0x000fc4000001143f */
[----:B------:R-:W-:Y:S02]  /*1950*/  LOP3.LUT R63, R63, 0xfffffff8, RZ, 0xc0, !PT ;  /* 0xfffffff83f3f7812 */ /* 0x000fe400078ec0ff */
[--C-:B------:R-:W-:Y:S01]  /*1960*/  SHF.R.S32.HI R141, RZ, 0x1f, R140.reuse ;  /* 0x0000001fff8d7819 */ /* 0x100fe2000001148c */
[----:B------:R-:W-:Y:S01]  /*1970*/  IMAD.SHL.U32 R29, R140, 0x40, RZ ;  /* 0x000000408c1d7824 */ /* 0x000fe200078e00ff */
[----:B------:R-:W-:Y:S01]  /*1980*/  LEA.HI R70, R70, R71, RZ, 0x6 ;  /* 0x0000004746467211 */ /* 0x000fe200078f30ff */
[----:B-----5:R-:W4:Y:S01]  /*1990*/  @!P0 LDC.64 R12, c[0x0][0x228] ;  /* 0x00008a00ff0c8b82 */ /* 0x020f220000000a00 */
[----:B------:R-:W-:Y:S01]  /*19a0*/  IMAD.IADD R63, R60, 0x1, -R63 ;  /* 0x000000013c3f7824 */ /* 0x000fe200078e0a3f */
[----:B------:R-:W-:Y:S01]  /*19b0*/  MOV R53, 0x20 ;  /* 0x0000002000357802 */ /* 0x000fe20000000f00 */
[----:B------:R-:W-:Y:S01]  /*19c0*/  IMAD.WIDE R22, R23, 0x40, R140 ;  /* 0x0000004017167825 */ /* 0x000fe200078e028c */
[----:B------:R-:W-:Y:S02]  /*19d0*/  LOP3.LUT R29, R29, 0x1c0, RZ, 0xc0, !PT ;  /* 0x000001c01d1d7812 */ /* 0x000fe400078ec0ff */
[----:B------:R-:W-:Y:S01]  /*19e0*/  SHF.R.S32.HI R70, RZ, 0x6, R70 ;  /* 0x00000006ff467819 */ /* 0x000fe20000011446 */
[----:B------:R-:W-:Y:S01]  /*19f0*/  IMAD.SHL.U32 R24, R63, 0x8, RZ ;  /* 0x000000083f187824 */ /* 0x000fe200078e00ff */
[----:B------:R-:W-:Y:S01]  /*1a00*/  SHF.R.U32.HI R136, RZ, 0x3, R29 ;  /* 0x00000003ff887819 */ /* 0x000fe2000001161d */
[----:B------:R-:W1:Y:S01]  /*1a10*/  LDC.64 R146, c[0x0][0x250] ;  /* 0x00009400ff927b82 */ /* 0x000e620000000a00 */
[----:B------:R-:W-:-:S02]  /*1a20*/  VIMNMX R70, RZ, R70, !PT ;  /* 0x00000046ff467248 */ /* 0x000fc40007fe0100 */
[----:B------:R-:W-:Y:S01]  /*1a30*/  LOP3.LUT R25, R29, 0x38, R24, 0xf8, !PT ;  /* 0x000000381d197812 */ /* 0x000fe200078ef818 */
[C---:B--2---:R-:W-:Y:S01]  /*1a40*/  @P0 IMAD.WIDE.U32 R28, R236.reuse, R4, RZ ;  /* 0x00000004ec1c0225 */ /* 0x044fe200078e00ff */
[----:B------:R-:W-:Y:S02]  /*1a50*/  LEA.HI R62, R17, R60, RZ, 0x5 ;  /* 0x0000003c113e7211 */ /* 0x000fe400078f28ff */
[----:B------:R-:W-:Y:S01]  /*1a60*/  LOP3.LUT R136, R25, R136, RZ, 0x3c, !PT ;  /* 0x0000008819887212 */ /* 0x000fe200078e3cff */
[----:B------:R-:W-:Y:S01]  /*1a70*/  @P0 IMAD.MOV.U32 R10, RZ, RZ, R28 ;  /* 0x000000ffff0a0224 */ /* 0x000fe200078e001c */
[----:B------:R-:W-:Y:S01]  /*1a80*/  LEA.HI R25, R17, R60, RZ, 0x6 ;  /* 0x0000003c11197211 */ /* 0x000fe200078f30ff */
[----:B------:R-:W-:Y:S01]  /*1a90*/  @P0 IMAD R29, R236, R5, R29 ;  /* 0x00000005ec1d0224 */ /* 0x000fe200078e021d */
[----:B---3--:R-:W-:Y:S02]  /*1aa0*/  LEA.HI R132, R132, R132, RZ, 0x1 ;  /* 0x0000008484847211 */ /* 0x008fe400078f08ff */
[----:B------:R-:W-:Y:S01]  /*1ab0*/  SHF.L.U32 R25, R25, 0x3, RZ ;  /* 0x0000000319197819 */ /* 0x000fe200000006ff */
[----:B----4-:R-:W-:Y:S01]  /*1ac0*/  @!P0 IMAD.WIDE.U32 R30, R9, R12, RZ ;  /* 0x0000000c091e8225 */ /* 0x010fe200078e00ff */
[----:B------:R-:W-:-:S02]  /*1ad0*/  SHF.R.S32.HI R133, RZ, 0x1, R132 ;  /* 0x00000001ff857819 */ /* 0x000fc40000011484 */
[----:B------:R-:W-:Y:S01]  /*1ae0*/  LOP3.LUT R136, R136, 0xfffffe00, R25, 0xf8, !PT ;  /* 0xfffffe0088887812 */ /* 0x000fe200078ef819 */
[----:B------:R-:W-:Y:S01]  /*1af0*/  @!P0 IMAD.MOV.U32 R10, RZ, RZ, R30 ;  /* 0x000000ffff0a8224 */ /* 0x000fe200078e001e */
[----:B------:R-:W-:Y:S01]  /*1b00*/  SHF.R.S32.HI R25, RZ, 0x1f, R24 ;  /* 0x0000001fff197819 */ /* 0x000fe20000011418 */
[----:B------:R-:W-:Y:S01]  /*1b10*/  @!P0 IMAD R14, R7, R12, RZ ;  /* 0x0000000c070e8224 */ /* 0x000fe200078e02ff */
[----:B------:R-:W-:Y:S01]  /*1b20*/  SHF.L.U64.HI R61, R148, 0x4, R149 ;  /* 0x00000004943d7819 */ /* 0x000fe20000010295 */
[----:B------:R-:W-:Y:S01]  /*1b30*/  IMAD.SHL.U32 R131, R133, 0x10, RZ ;  /* 0x0000001085837824 */ /* 0x000fe200078e00ff */
[----:B------:R-:W-:Y:S01]  /*1b40*/  IADD3 R28, P1, R24, R10, RZ ;  /* 0x0000000a181c7210 */ /* 0x000fe20007f3e0ff */
[----:B------:R-:W-:Y:S01]  /*1b50*/  @!P0 IMAD R13, R9, R13, R14 ;  /* 0x0000000d090d8224 */ /* 0x000fe200078e020e */
[----:B-1----:R-:W-:Y:S01]  /*1b60*/  SHF.L.U64.HI R168, R146, 0x4, R147 ;  /* 0x0000000492a87819 */ /* 0x002fe20000010293 */
[----:B------:R-:W-:Y:S01]  /*1b70*/  IMAD R10, R23, R4, RZ ;  /* 0x00000004170a7224 */ /* 0x000fe200078e02ff */
[----:B------:R-:W-:Y:S01]  /*1b80*/  LOP3.LUT R23, R135, 0xfffffff0, RZ, 0xc0, !PT ;  /* 0xfffffff087177812 */ /* 0x000fe200078ec0ff */
[----:B------:R-:W-:Y:S01]  /*1b90*/  @!P0 IMAD.IADD R29, R31, 0x1, R13 ;  /* 0x000000011f1d8824 */ /* 0x000fe200078e020d */
[----:B------:R-:W-:Y:S01]  /*1ba0*/  IADD3 R26, P0, R24, R8, RZ ;  /* 0x00000008181a7210 */ /* 0x000fe20007f1e0ff */
[----:B------:R-:W-:Y:S01]  /*1bb0*/  IMAD R13, R3, UR4, RZ ;  /* 0x00000004030d7c24 */ /* 0x000fe2000f8e02ff */
[----:B------:R-:W-:Y:S01]  /*1bc0*/  IADD3 R134, -R23, R60, RZ ;  /* 0x0000003c17867210 */ /* 0x000fe20007ffe1ff */
[C---:B------:R-:W-:Y:S01]  /*1bd0*/  IMAD.X R29, R25.reuse, 0x1, R29, P1 ;  /* 0x00000001191d7824 */ /* 0x040fe200008e061d */
[----:B------:R-:W-:Y:S01]  /*1be0*/  SHF.R.S32.HI R62, RZ, 0x5, R62 ;  /* 0x00000005ff3e7819 */ /* 0x000fe2000001143e */
[----:B------:R-:W-:Y:S01]  /*1bf0*/  IMAD.X R27, R25, 0x1, R27, P0 ;  /* 0x00000001191b7824 */ /* 0x000fe200000e061b */
[----:B------:R-:W-:Y:S01]  /*1c00*/  SHF.R.S32.HI R65, RZ, 0x1f, R134 ;  /* 0x0000001fff417819 */ /* 0x000fe20000011486 */
[----:B------:R-:W-:Y:S01]  /*1c10*/  IMAD R20, R2, UR5, R13 ;  /* 0x0000000502147c24 */ /* 0x000fe2000f8e020d */
[----:B------:R-:W-:Y:S01]  /*1c20*/  IADD3 R170, P0, R140, R21, RZ ;  /* 0x000000158caa7210 */ /* 0x000fe20007f1e0ff */
[C---:B------:R-:W-:Y:S01]  /*1c30*/  IMAD R5, R22.reuse, R5, R10 ;  /* 0x0000000516057224 */ /* 0x040fe200078e020a */
[----:B------:R-:W-:Y:S01]  /*1c40*/  LEA.HI R65, R65, R134, RZ, 0x3 ;  /* 0x0000008641417211 */ /* 0x000fe200078f18ff */
[----:B------:R-:W-:Y:S01]  /*1c50*/  IMAD.WIDE.U32 R22, R22, R4, R28 ;  /* 0x0000000416167225 */ /* 0x000fe200078e001c */
[----:B------:R-:W-:-:S02]  /*1c60*/  SHF.R.S32.HI R4, RZ, 0x1f, R142 ;  /* 0x0000001fff047819 */ /* 0x000fc4000001148e */
[----:B------:R-:W-:Y:S01]  /*1c70*/  LOP3.LUT R13, R65, 0xfffffff8, RZ, 0xc0, !PT ;  /* 0xfffffff8410d7812 */ /* 0x000fe200078ec0ff */
[----:B------:R-:W-:Y:S01]  /*1c80*/  IMAD.X R19, R141, 0x1, R19, P0 ;  /* 0x000000018d137824 */ /* 0x000fe200000e0613 */
[----:B------:R-:W-:Y:S01]  /*1c90*/  IADD3 R138, P0, R24, R6, RZ ;  /* 0x00000006188a7210 */ /* 0x000fe20007f1e0ff */
[----:B------:R-:W-:Y:S01]  /*1ca0*/  IMAD.WIDE.U32 R26, R2, UR4, R26 ;  /* 0x00000004021a7c25 */ /* 0x000fe2000f8e001a */
[----:B------:R-:W-:Y:S01]  /*1cb0*/  ULDC.64 UR4, c[0x0][0x258] ;  /* 0x0000960000047ab9 */ /* 0x000fe20000000a00 */
[----:B------:R-:W-:Y:S02]  /*1cc0*/  IADD3 R23, R23, R5, RZ ;  /* 0x0000000517177210 */ /* 0x000fe40007ffe0ff */
[----:B------:R-:W-:Y:S01]  /*1cd0*/  IMAD.X R139, R25, 0x1, R15, P0 ;  /* 0x00000001198b7824 */ /* 0x000fe200000e060f */
[----:B------:R-:W-:Y:S01]  /*1ce0*/  ISETP.GT.AND P0, PT, R166, R70, PT ;  /* 0x00000046a600720c */ /* 0x000fe20003f04270 */
[----:B------:R-:W-:Y:S01]  /*1cf0*/  IMAD.IADD R134, R134, 0x1, -R13 ;  /* 0x0000000186867824 */ /* 0x000fe200078e0a0d */
[----:B------:R-:W-:Y:S01]  /*1d00*/  SHF.L.U32 R13, R63, 0x2, RZ ;  /* 0x000000023f0d7819 */ /* 0x000fe200000006ff */
[----:B------:R-:W-:-:S02]  /*1d10*/  IMAD.IADD R21, R27, 0x1, R20 ;  /* 0x000000011b157824 */ /* 0x000fc400078e0214 */
[----:B------:R-:W-:Y:S01]  /*1d20*/  IMAD R137, R4, UR4, RZ ;  /* 0x0000000404897c24 */ /* 0x000fe2000f8e02ff */
[----:B------:R-:W-:Y:S01]  /*1d30*/  R2P PR, R134, 0x6 ;  /* 0x0000000686007804 */ /* 0x000fe20000000000 */
[----:B------:R-:W-:Y:S02]  /*1d40*/  IMAD R19, R19, R146, RZ ;  /* 0x0000009213137224 */ /* 0x000fe400078e02ff */
[----:B------:R-:W-:Y:S02]  /*1d50*/  IMAD R5, R141, R148, RZ ;  /* 0x000000948d057224 */ /* 0x000fe400078e02ff */
[----:B------:R-:W-:Y:S01]  /*1d60*/  IMAD R130, R140, R133, R13 ;  /* 0x000000858c827224 */ /* 0x000fe200078e020d */
[----:B------:R-:W-:Y:S01]  /*1d70*/  SEL R55, R55, 0xfffffff0, !P1 ;  /* 0xfffffff037377807 */ /* 0x000fe20004800000 */
[----:B------:R-:W-:Y:S01]  /*1d80*/  IMAD.MOV.U32 R20, RZ, RZ, R26 ;  /* 0x000000ffff147224 */ /* 0x000fe200078e001a */
[----:B------:R-:W-:Y:S01]  /*1d90*/  SEL R53, R53, 0xffffffe0, !P2 ;  /* 0xffffffe035357807 */ /* 0x000fe20005000000 */
[----:B------:R-:W-:Y:S01]  /*1da0*/  IMAD R137, R142, UR5, R137 ;  /* 0x000000058e897c24 */ /* 0x000fe2000f8e0289 */
[----:B------:R-:W-:Y:S01]  /*1db0*/  SHF.R.S32.HI R117, RZ, 0x1f, R130 ;  /* 0x0000001fff757819 */ /* 0x000fe20000011482 */
[----:B------:R-:W-:-:S02]  /*1dc0*/  IMAD R165, R170, R147, R19 ;  /* 0x00000093aaa57224 */ /* 0x000fc400078e0213 */
[C---:B------:R-:W-:Y:S02]  /*1dd0*/  IMAD R5, R140.reuse, R149, R5 ;  /* 0x000000958c057224 */ /* 0x040fe400078e0205 */
[----:B------:R-:W-:Y:S02]  /*1de0*/  IMAD.IADD R128, R13, 0x1, R130 ;  /* 0x000000010d807824 */ /* 0x000fe400078e0282 */
[----:B------:R-:W-:-:S03]  /*1df0*/  IMAD.WIDE.U32 R138, R140, R148, R138 ;  /* 0x000000948c8a7225 */ /* 0x000fc600078e008a */
[----:B------:R-:W-:Y:S01]  /*1e00*/  SHF.R.S32.HI R116, RZ, 0x1f, R128 ;  /* 0x0000001fff747819 */ /* 0x000fe20000011480 */
[----:B------:R-:W-:Y:S01]  /*1e10*/  IMAD.WIDE.U32 R142, R142, UR4, R22 ;  /* 0x000000048e8e7c25 */ /* 0x000fe2000f8e0016 */
[----:B------:R-:W-:-:S03]  /*1e20*/  IADD3 R52, R139, R5, RZ ;  /* 0x000000058b347210 */ /* 0x000fc60007ffe0ff */
[----:B------:R-:W-:-:S04]  /*1e30*/  IMAD.WIDE.U32 R170, R170, R146, R20 ;  /* 0x00000092aaaa7225 */ /* 0x000fc800078e0014 */
[----:B------:R-:W-:Y:S02]  /*1e40*/  IMAD.SHL.U32 R167, R146, 0x10, RZ ;  /* 0x0000001092a77824 */ /* 0x000fe400078e00ff */
[----:B------:R-:W-:Y:S02]  /*1e50*/  IMAD.IADD R137, R143, 0x1, R137 ;  /* 0x000000018f897824 */ /* 0x000fe400078e0289 */
[----:B------:R-:W-:Y:S02]  /*1e60*/  IMAD.IADD R165, R171, 0x1, R165 ;  /* 0x00000001aba57824 */ /* 0x000fe400078e02a5 */
[----:B------:R-:W-:Y:S01]  /*1e70*/  @!P5 IMAD.MOV.U32 R11, RZ, RZ, RZ ;  /* 0x000000ffff0bd224 */ /* 0x000fe200078e00ff */
[----:B------:R-:W-:Y:S06]  /*1e80*/  @!P0 BRA `(.L_x_2607) ;  /* 0x000000ac00a88947 */ /* 0x000fec0003800000 */
[----:B------:R-:W1:Y:S01]  /*1e90*/  LDC.64 R76, c[0x0][0x338] ;  /* 0x0000ce00ff4c7b82 */ /* 0x000e620000000a00 */
[----:B------:R-:W-:Y:S01]  /*1ea0*/  ULDC.64 UR10, c[0x0][0x330] ;  /* 0x0000cc00000a7ab9 */ /* 0x000fe20000000a00 */
[----:B------:R-:W-:Y:S01]  /*1eb0*/  SHF.R.S32.HI R5, RZ, 0x1f, R0 ;  /* 0x0000001fff057819 */ /* 0x000fe20000011400 */
[----:B------:R-:W-:Y:S01]  /*1ec0*/  ULDC.64 UR4, c[0x0][0x328] ;  /* 0x0000ca0000047ab9 */ /* 0x000fe20000000a00 */
[--C-:B------:R-:W-:Y:S01]  /*1ed0*/  SHF.R.S32.HI R8, RZ, 0x1f, R71.reuse ;  /* 0x0000001fff087819 */ /* 0x100fe20000011447 */
[C---:B------:R-:W-:Y:S01]  /*1ee0*/  IMAD R4, R7.reuse, UR10, RZ ;  /* 0x0000000a07047c24 */ /* 0x040fe2000f8e02ff */
[----:B------:R-:W-:Y:S01]  /*1ef0*/  IADD3 R6, P1, P0, R0, R140, -R71 ;  /* 0x0000008c00067210 */ /* 0x000fe2000783e847 */
[----:B------:R-:W-:Y:S01]  /*1f00*/  IMAD R10, R7, UR4, RZ ;  /* 0x00000004070a7c24 */ /* 0x000fe2000f8e02ff */
[----:B------:R-:W-:Y:S01]  /*1f10*/  IADD3 R0, R11, R0, RZ ;  /* 0x000000000b007210 */ /* 0x000fe20007ffe0ff */
[----:B------:R-:W-:Y:S01]  /*1f20*/  IMAD.WIDE.U32 R12, R9, UR10, R24 ;  /* 0x0000000a090c7c25 */ /* 0x000fe2000f8e0018 */
[----:B------:R-:W-:Y:S01]  /*1f30*/  IADD3.X R5, R5, R141, ~R8, P1, P0 ;  /* 0x0000008d05057210 */ /* 0x000fe20000fe0c08 */
[----:B------:R-:W-:Y:S01]  /*1f40*/  ULDC.64 UR12, c[0x0][0x350] ;  /* 0x0000d400000c7ab9 */ /* 0x000fe20000000a00 */
[----:B------:R-:W2:Y:S01]  /*1f50*/  LDC R72, c[0x0][0x340] ;  /* 0x0000d000ff487b82 */ /* 0x000ea20000000800 */
[C---:B------:R-:W-:Y:S01]  /*1f60*/  IMAD R4, R9.reuse, UR11, R4 ;  /* 0x0000000b09047c24 */ /* 0x040fe2000f8e0204 */
[----:B------:R-:W-:Y:S01]  /*1f70*/  ULDC.64 UR10, c[0x0][0x348] ;  /* 0x0000d200000a7ab9 */ /* 0x000fe20000000a00 */
[----:B------:R-:W-:Y:S01]  /*1f80*/  IMAD.WIDE.U32 R14, R9, UR4, R24 ;  /* 0x00000004090e7c25 */ /* 0x000fe2000f8e0018 */
[----:B------:R-:W-:Y:S01]  /*1f90*/  SHF.L.U32 R129, R133, 0x5, RZ ;  /* 0x0000000585817819 */ /* 0x000fe200000006ff */
[----:B------:R-:W-:Y:S01]  /*1fa0*/  ULDC.U8 UR22, c[0x0][0x3c3] ;  /* 0x0000f0c000167ab9 */ /* 0x000fe20000000000 */
[----:B------:R-:W-:Y:S01]  /*1fb0*/  IADD3 R67, R140, 0x30, RZ ;  /* 0x000000308c437810 */ /* 0x000fe20007ffe0ff */
[----:B------:R-:W-:Y:S01]  /*1fc0*/  IMAD R10, R9, UR5, R10 ;  /* 0x00000005090a7c24 */ /* 0x000fe2000f8e020a */
[----:B------:R-:W-:Y:S01]  /*1fd0*/  ULDC.64 UR4, c[0x0][0x340] ;  /* 0x0000d00000047ab9 */ /* 0x000fe20000000a00 */
[----:B------:R-:W-:Y:S01]  /*1fe0*/  IMAD.IADD R13, R13, 0x1, R4 ;  /* 0x000000010d0d7824 */ /* 0x000fe200078e0204 */
[----:B------:R-:W-:Y:S01]  /*1ff0*/  USHF.L.U32 UR14, UR4, 0x5, URZ ;  /* 0x00000005040e7899 */ /* 0x000fe2000800063f */
[----:B------:R-:W-:Y:S01]  /*2000*/  IMAD R7, R5, UR4, RZ ;  /* 0x0000000405077c24 */ /* 0x000fe2000f8e02ff */
[----:B------:R-:W-:Y:S01]  /*2010*/  USHF.L.U64.HI UR15, UR4, 0x4, UR5 ;  /* 0x00000004040f7899 */ /* 0x000fe20008010205 */
[----:B------:R-:W-:Y:S01]  /*2020*/  IMAD.IADD R15, R15, 0x1, R10 ;  /* 0x000000010f0f7824 */ /* 0x000fe200078e020a */
[----:B------:R-:W-:Y:S01]  /*2030*/  USHF.L.U32 UR20, UR4, 0x4, URZ ;  /* 0x0000000404147899 */ /* 0x000fe2000800063f */
[-C--:B-1----:R-:W-:Y:S01]  /*2040*/  IMAD R4, R5, R76.reuse, RZ ;  /* 0x0000004c05047224 */ /* 0x082fe200078e02ff */
[----:B------:R-:W-:Y:S01]  /*2050*/  UIMAD.WIDE.U32 UR18, UR4, 0x60, URZ ;  /* 0x00000060041278a5 */ /* 0x000fe2000f8e003f */
[----:B------:R-:W-:Y:S01]  /*2060*/  IMAD R7, R6, UR5, R7 ;  /* 0x0000000506077c24 */ /* 0x000fe2000f8e0207 */
[----:B------:R-:W-:Y:S01]  /*2070*/  SHF.L.U32 R74, R76, 0x4, RZ ;  /* 0x000000044c4a7819 */ /* 0x000fe200000006ff */
[----:B------:R-:W-:Y:S01]  /*2080*/  IMAD.WIDE.U32 R12, R6, UR4, R12 ;  /* 0x00000004060c7c25 */ /* 0x000fe2000f8e000c */
[C-C-:B------:R-:W-:Y:S01]  /*2090*/  SHF.L.U64.HI R73, R76.reuse, 0x4, R77.reuse ;  /* 0x000000044c497819 */ /* 0x140fe2000001024d */
[----:B------:R-:W-:Y:S01]  /*20a0*/  USHF.L.U64.HI UR23, UR20, 0x1, UR15 ;  /* 0x0000000114177899 */ /* 0x000fe2000801020f */
[----:B------:R-:W-:Y:S01]  /*20b0*/  SHF.L.U64.HI R75, R76, 0x5, R77 ;  /* 0x000000054c4b7819 */ /* 0x000fe2000001024d */
[C---:B------:R-:W-:Y:S01]  /*20c0*/  IMAD R4, R6.reuse, R77, R4 ;  /* 0x0000004d06047224 */ /* 0x040fe200078e0204 */
[----:B------:R-:W-:Y:S01]  /*20d0*/  SHF.R.S32.HI R115, RZ, 0x1f, R131 ;  /* 0x0000001fff737819 */ /* 0x000fe20000011483 */
[----:B------:R-:W-:Y:S01]  /*20e0*/  IMAD.WIDE.U32 R8, R6, R76, R14 ;  /* 0x0000004c06087225 */ /* 0x000fe200078e000e */
[----:B------:R-:W-:Y:S01]  /*20f0*/  MOV R17, R166 ;  /* 0x000000a600117202 */ /* 0x000fe20000000f00 */
[----:B------:R-:W-:Y:S01]  /*2100*/  USHF.L.U32 UR25, UR14, 0x1, URZ ;  /* 0x000000010e197899 */ /* 0x000fe2000800063f */
[----:B------:R-:W-:Y:S01]  /*2110*/  SHF.R.S32.HI R114, RZ, 0x1f, R129 ;  /* 0x0000001fff727819 */ /* 0x000fe20000011481 */
[----:B------:R-:W-:Y:S01]  /*2120*/  IMAD.IADD R13, R13, 0x1, R7 ;  /* 0x000000010d0d7824 */ /* 0x000fe200078e0207 */
[----:B--2---:R-:W-:Y:S01]  /*2130*/  LEA R72, -R72, RZ, 0x6 ;  /* 0x000000ff48487211 */ /* 0x004fe200078e31ff */
[----:B------:R-:W-:Y:S01]  /*2140*/  IMAD.SHL.U32 R90, R147, 0x20, RZ ;  /* 0x00000020935a7824 */ /* 0x000fe200078e00ff */
[----:B------:R-:W-:Y:S01]  /*2150*/  ULDC UR21, c[0x0][0x2e0] ;  /* 0x0000b80000157ab9 */ /* 0x000fe20000000800 */
[----:B------:R-:W-:Y:S01]  /*2160*/  IMAD.WIDE.U32 R6, R146, 0x20, RZ ;  /* 0x0000002092067825 */ /* 0x000fe200078e00ff */
[----:B------:R-:W-:Y:S01]  /*2170*/  ULDC.64 UR16, c[0x0][0x250] ;  /* 0x0000940000107ab9 */ /* 0x000fe20000000a00 */
[----:B------:R-:W-:-:S02]  /*2180*/  USHF.L.U32 UR20, UR20, 0x1, URZ ;  /* 0x0000000114147899 */ /* 0x000fc4000800063f */
[C---:B------:R-:W-:Y:S02]  /*2190*/  IMAD R97, R3.reuse, UR12, RZ ;  /* 0x0000000c03617c24 */ /* 0x040fe4000f8e02ff */
[----:B------:R-:W-:Y:S02]  /*21a0*/  IMAD R99, R3, UR10, RZ ;  /* 0x0000000a03637c24 */ /* 0x000fe4000f8e02ff */
[----:B------:R-:W-:Y:S02]  /*21b0*/  IMAD.IADD R9, R9, 0x1, R4 ;  /* 0x0000000109097824 */ /* 0x000fe400078e0204 */
[----:B------:R-:W-:Y:S02]  /*21c0*/  IMAD.IADD R90, R7, 0x1, R90 ;  /* 0x00000001075a7824 */ /* 0x000fe400078e025a */
[----:B------:R-:W-:Y:S02]  /*21d0*/  IMAD R7, R133, R0, RZ ;  /* 0x0000000085077224 */ /* 0x000fe400078e02ff */
[----:B------:R-:W-:Y:S01]  /*21e0*/  IMAD R97, R2, UR13, R97 ;  /* 0x0000000d02617c24 */ /* 0x000fe2000f8e0261 */
[----:B------:R-:W-:Y:S01]  /*21f0*/  SHF.L.U64.HI R90, R6, 0x1, R90 ;  /* 0x00000001065a7819 */ /* 0x000fe2000001025a */
[----:B------:R-:W-:Y:S01]  /*2200*/  IMAD.WIDE.U32 R4, R2, UR12, R12 ;  /* 0x0000000c02047c25 */ /* 0x000fe2000f8e000c */
[----:B------:R-:W-:Y:S01]  /*2210*/  ULDC.64 UR12, c[0x0][0x320] ;  /* 0x0000c800000c7ab9 */ /* 0x000fe20000000a00 */
[----:B------:R-:W-:-:S02]  /*2220*/  SHF.R.S32.HI R57, RZ, 0x1f, R7 ;  /* 0x0000001fff397819 */ /* 0x000fc40000011407 */
[----:B------:R-:W-:Y:S01]  /*2230*/  IMAD R99, R2, UR11, R99 ;  /* 0x0000000b02637c24 */ /* 0x000fe2000f8e0263 */
[-C--:B------:R-:W-:Y:S01]  /*2240*/  IADD3 R102, P2, R128, R7.reuse, RZ ;  /* 0x0000000780667210 */ /* 0x080fe20007f5e0ff */
[----:B------:R-:W-:Y:S01]  /*2250*/  IMAD.WIDE.U32 R2, R2, UR10, R8 ;  /* 0x0000000a02027c25 */ /* 0x000fe2000f8e0008 */
[----:B------:R-:W-:Y:S01]  /*2260*/  ULDC.64 UR10, c[0x0][0x318] ;  /* 0x0000c600000a7ab9 */ /* 0x000fe20000000a00 */
[----:B------:R-:W-:Y:S02]  /*2270*/  IADD3 R56, P4, R130, R7, RZ ;  /* 0x0000000782387210 */ /* 0x000fe40007f9e0ff */
[----:B------:R-:W-:Y:S01]  /*2280*/  IMAD.IADD R99, R3, 0x1, R99 ;  /* 0x0000000103637824 */ /* 0x000fe200078e0263 */
[----:B------:R-:W-:Y:S01]  /*2290*/  IADD3 R97, R5, R97, RZ ;  /* 0x0000006105617210 */ /* 0x000fe20007ffe0ff */
[C---:B------:R-:W-:Y:S01]  /*22a0*/  VIADD R126, R131.reuse, 0x40 ;  /* 0x00000040837e7836 */ /* 0x040fe20000000000 */
[----:B------:R-:W-:Y:S01]  /*22b0*/  LEA R96, P1, R4, UR12, 0x1 ;  /* 0x0000000c04607c11 */ /* 0x000fe2000f8208ff */
[----:B------:R-:W-:Y:S01]  /*22c0*/  UIMAD UR12, UR5, 0x60, URZ ;  /* 0x00000060050c78a4 */ /* 0x000fe2000f8e023f */
[----:B------:R-:W-:Y:S01]  /*22d0*/  LEA R98, P0, R2, UR10, 0x1 ;  /* 0x0000000a02627c11 */ /* 0x000fe2000f8008ff */
[----:B------:R-:W-:Y:S01]  /*22e0*/  VIADD R125, R131, 0x80 ;  /* 0x00000080837d7836 */ /* 0x000fe20000000000 */
[----:B------:R-:W-:Y:S01]  /*22f0*/  IADD3.X R103, R116, R57, RZ, P2, !PT ;  /* 0x0000003974677210 */ /* 0x000fe200017fe4ff */
[----:B------:R-:W-:Y:S01]  /*2300*/  IMAD.X R57, R117, 0x1, R57, P4 ;  /* 0x0000000175397824 */ /* 0x000fe200020e0639 */
[----:B------:R-:W-:Y:S01]  /*2310*/  LEA.HI.X R97, R4, UR13, R97, 0x1, P1 ;  /* 0x0000000d04617c11 */ /* 0x000fe200088f0c61 */
[----:B------:R-:W-:Y:S01]  /*2320*/  USHF.L.U64.HI UR13, UR4, 0x5, UR5 ;  /* 0x00000005040d7899 */ /* 0x000fe20008010205 */
[----:B------:R-:W-:Y:S01]  /*2330*/  LEA.HI.X R99, R2, UR11, R99, 0x1, P0 ;  /* 0x0000000b02637c11 */ /* 0x000fe200080f0c63 */
[----:B------:R-:W-:Y:S01]  /*2340*/  ULDC.64 UR10, c[0x0][0x218] ;  /* 0x00008600000a7ab9 */ /* 0x000fe20000000a00 */
[----:B------:R-:W-:Y:S01]  /*2350*/  ULDC.64 UR4, c[0x0][0x220] ;  /* 0x0000880000047ab9 */ /* 0x000fe20000000a00 */
[----:B------:R-:W-:Y:S01]  /*2360*/  LEA R150, P1, R138, UR10, 0x1 ;  /* 0x0000000a8a967c11 */ /* 0x000fe2000f8208ff */
[C---:B------:R-:W-:Y:S01]  /*2370*/  VIADD R123, R131.reuse, 0xc0 ;  /* 0x000000c0837b7836 */ /* 0x040fe20000000000 */
[----:B------:R-:W-:Y:S01]  /*2380*/  LEA R94, P0, R170, UR4, 0x1 ;  /* 0x00000004aa5e7c11 */ /* 0x000fe2000f8008ff */
[C---:B------:R-:W-:Y:S01]  /*2390*/  IMAD.IADD R122, R131.reuse, 0x1, R125 ;  /* 0x00000001837a7824 */ /* 0x040fe200078e027d */
[C---:B------:R-:W-:Y:S01]  /*23a0*/  SHF.L.U64.HI R57, R56.reuse, 0x1, R57 ;  /* 0x0000000138397819 */ /* 0x040fe20000010239 */
[----:B------:R-:W-:Y:S01]  /*23b0*/  IMAD.SHL.U32 R56, R56, 0x2, RZ ;  /* 0x0000000238387824 */ /* 0x000fe200078e00ff */
[----:B------:R-:W-:Y:S01]  /*23c0*/  LEA.HI.X R151, R138, UR11, R52, 0x1, P1 ;  /* 0x0000000b8a977c11 */ /* 0x000fe200088f0c34 */
[----:B------:R-:W-:Y:S01]  /*23d0*/  ULDC.64 UR10, c[0x0][0x360] ;  /* 0x0000d800000a7ab9 */ /* 0x000fe20000000a00 */
[----:B------:R-:W-:Y:S01]  /*23e0*/  LEA.HI.X R93, R170, UR5, R165, 0x1, P0 ;  /* 0x00000005aa5d7c11 */ /* 0x000fe200080f0ca5 */
[----:B------:R-:W-:Y:S01]  /*23f0*/  ULDC.64 UR4, c[0x0][0x358] ;  /* 0x0000d60000047ab9 */ /* 0x000fe20000000a00 */
[C---:B------:R-:W-:Y:S01]  /*2400*/  IADD3 R26, P1, R56.reuse, UR10, RZ ;  /* 0x0000000a381a7c10 */ /* 0x040fe2000ff3e0ff */
[----:B------:R-:W-:Y:S01]  /*2410*/  IMAD.IADD R120, R131, 0x1, R123 ;  /* 0x0000000183787824 */ /* 0x000fe200078e027b */
[----:B------:R-:W-:Y:S01]  /*2420*/  IADD3 R56, P0, R56, UR4, RZ ;  /* 0x0000000438387c10 */ /* 0x000fe2000ff1e0ff */
[----:B------:R-:W-:Y:S01]  /*2430*/  IMAD.SHL.U32 R3, R149, 0x20, RZ ;  /* 0x0000002095037824 */ /* 0x000fe200078e00ff */
[C---:B------:R-:W-:Y:S01]  /*2440*/  SHF.L.U64.HI R103, R102.reuse, 0x1, R103 ;  /* 0x0000000166677819 */ /* 0x040fe20000010267 */
[----:B------:R-:W-:Y:S01]  /*2450*/  IMAD.SHL.U32 R102, R102, 0x2, RZ ;  /* 0x0000000266667824 */ /* 0x000fe200078e00ff */
[----:B------:R-:W-:Y:S01]  /*2460*/  IADD3.X R27, R57, UR11, RZ, P1, !PT ;  /* 0x0000000b391b7c10 */ /* 0x000fe20008ffe4ff */
[----:B------:R-:W-:Y:S01]  /*2470*/  IMAD R5, R147, 0x60, RZ ;  /* 0x0000006093057824 */ /* 0x000fe200078e02ff */
[----:B------:R-:W-:Y:S01]  /*2480*/  IADD3.X R57, R57, UR5, RZ, P0, !PT ;  /* 0x0000000539397c10 */ /* 0x000fe200087fe4ff */
[----:B------:R-:W-:Y:S01]  /*2490*/  IMAD R127, R133, 0x30, RZ ;  /* 0x00000030857f7824 */ /* 0x000fe200078e02ff */
[----:B------:R-:W-:Y:S01]  /*24a0*/  IADD3 R83, P0, R74, R74, RZ ;  /* 0x0000004a4a537210 */ /* 0x000fe20007f1e0ff */
[----:B------:R-:W-:Y:S01]  /*24b0*/  IMAD.IADD R119, R131, 0x1, R122 ;  /* 0x0000000183777824 */ /* 0x000fe200078e027a */
[----:B------:R-:W-:Y:S01]  /*24c0*/  IADD3 R100, P4, R102, UR10, RZ ;  /* 0x0000000a66647c10 */ /* 0x000fe2000ff9e0ff */
[----:B------:R-:W-:Y:S01]  /*24d0*/  IMAD.WIDE.U32 R148, R148, 0x20, RZ ;  /* 0x0000002094947825 */ /* 0x000fe200078e00ff */
[----:B------:R-:W-:Y:S01]  /*24e0*/  IADD3 R102, P2, R102, UR4, RZ ;  /* 0x0000000466667c10 */ /* 0x000fe2000ff5e0ff */
[----:B------:R-:W-:Y:S01]  /*24f0*/  USHF.L.U64.HI UR24, UR14, 0x1, UR13 ;  /* 0x000000010e187899 */ /* 0x000fe2000801020d */
[----:B------:R-:W-:Y:S01]  /*2500*/  IADD3.X R101, R103, UR11, RZ, P4, !PT ;  /* 0x0000000b67657c10 */ /* 0x000fe2000a7fe4ff */
[----:B------:R-:W-:Y:S01]  /*2510*/  IMAD.X R82, R73, 0x1, R73, P0 ;  /* 0x0000000149527824 */ /* 0x000fe200000e0649 */
[----:B------:R-:W-:Y:S01]  /*2520*/  IADD3 R79, P0, R83, 0x40, RZ ;  /* 0x00000040534f7810 */ /* 0x000fe20007f1e0ff */
[----:B------:R-:W-:Y:S01]  /*2530*/  IMAD.WIDE.U32 R146, R146, 0x60, RZ ;  /* 0x0000006092927825 */ /* 0x000fe200078e00ff */
[----:B------:R-:W-:Y:S01]  /*2540*/  IADD3 R124, R131, R126, RZ ;  /* 0x0000007e837c7210 */ /* 0x000fe20007ffe0ff */
[----:B------:R-:W-:Y:S01]  /*2550*/  UIADD3 UR27, UR19, UR12, URZ ;  /* 0x0000000c131b7290 */ /* 0x000fe2000fffe03f */
[C---:B------:R-:W-:Y:S01]  /*2560*/  IADD3 R81, P5, R83.reuse, 0x80, RZ ;  /* 0x0000008053517810 */ /* 0x040fe20007fbe0ff */
[----:B------:R-:W-:Y:S01]  /*2570*/  IMAD.X R78, RZ, RZ, R82, P0 ;  /* 0x000000ffff4e7224 */ /* 0x000fe200000e0652 */
[----:B------:R-:W-:Y:S01]  /*2580*/  IADD3 R83, P4, R83, 0xc0, RZ ;  /* 0x000000c053537810 */ /* 0x000fe20007f9e0ff */
[----:B------:R-:W-:Y:S01]  /*2590*/  IMAD.IADD R121, R131, 0x1, R124 ;  /* 0x0000000183797824 */ /* 0x000fe200078e027c */
[----:B------:R-:W-:Y:S01]  /*25a0*/  IADD3.X R103, R103, UR5, RZ, P2, !PT ;  /* 0x0000000567677c10 */ /* 0x000fe200097fe4ff */
[----:B------:R-:W-:Y:S01]  /*25b0*/  IMAD.SHL.U32 R91, R6, 0x2, RZ ;  /* 0x00000002065b7824 */ /* 0x000fe200078e00ff */
[-C--:B------:R-:W-:Y:S01]  /*25c0*/  IADD3 R85, P2, R79, R74.reuse, RZ ;  /* 0x0000004a4f557210 */ /* 0x080fe20007f5e0ff */
[----:B------:R-:W-:Y:S01]  /*25d0*/  IMAD.SHL.U32 R76, R76, 0x20, RZ ;  /* 0x000000204c4c7824 */ /* 0x000fe200078e00ff */
[----:B------:R-:W-:Y:S01]  /*25e0*/  IADD3 R89, P0, R83, R74, RZ ;  /* 0x0000004a53597210 */ /* 0x000fe20007f1e0ff */
[C---:B------:R-:W-:Y:S01]  /*25f0*/  VIADD R69, R140.reuse, 0x10 ;  /* 0x000000108c457836 */ /* 0x040fe20000000000 */
[----:B------:R-:W-:Y:S01]  /*2600*/  IADD3.X R80, RZ, R82, RZ, P5, !PT ;  /* 0x00000052ff507210 */ /* 0x000fe20002ffe4ff */
[----:B------:R-:W-:Y:S01]  /*2610*/  IMAD.X R82, RZ, RZ, R82, P4 ;  /* 0x000000ffff527224 */ /* 0x000fe200020e0652 */
[----:B------:R-:W-:Y:S01]  /*2620*/  IADD3 R118, R131, R120, RZ ;  /* 0x0000007883767210 */ /* 0x000fe20007ffe0ff */
[----:B------:R-:W-:Y:S01]  /*2630*/  VIADD R68, R140, 0x20 ;  /* 0x000000208c447836 */ /* 0x000fe20000000000 */
[----:B------:R-:W-:Y:S01]  /*2640*/  IADD3 R87, P1, R81, R74, RZ ;  /* 0x0000004a51577210 */ /* 0x000fe20007f3e0ff */
[C---:B------:R-:W-:Y:S01]  /*2650*/  VIADD R20, R24.reuse, 0x40 ;  /* 0x0000004018147836 */ /* 0x040fe20000000000 */
[----:B------:R-:W-:Y:S01]  /*2660*/  SHF.R.S32.HI R113, RZ, 0x1f, R126 ;  /* 0x0000001fff717819 */ /* 0x000fe2000001147e */
[C---:B------:R-:W-:Y:S01]  /*2670*/  VIADD R19, R24.reuse, 0x80 ;  /* 0x0000008018137836 */ /* 0x040fe20000000000 */
[----:B------:R-:W-:Y:S01]  /*2680*/  SHF.R.S32.HI R112, RZ, 0x1f, R127 ;  /* 0x0000001fff707819 */ /* 0x000fe2000001147f */
[----:B------:R-:W-:Y:S01]  /*2690*/  VIADD R18, R24, 0xc0 ;  /* 0x000000c018127836 */ /* 0x000fe20000000000 */
[----:B------:R-:W-:Y:S01]  /*26a0*/  SHF.R.S32.HI R111, RZ, 0x1f, R125 ;  /* 0x0000001fff6f7819 */ /* 0x000fe2000001147d */
[----:B------:R-:W-:Y:S01]  /*26b0*/  IMAD.IADD R77, R149, 0x1, R3 ;  /* 0x00000001954d7824 */ /* 0x000fe200078e0203 */
[----:B------:R-:W-:Y:S01]  /*26c0*/  SHF.R.S32.HI R109, RZ, 0x1f, R123 ;  /* 0x0000001fff6d7819 */ /* 0x000fe2000001147b */
[----:B------:R-:W-:Y:S01]  /*26d0*/  IMAD.IADD R92, R147, 0x1, R5 ;  /* 0x00000001935c7824 */ /* 0x000fe200078e0205 */
[----:B------:R-:W-:Y:S01]  /*26e0*/  SHF.R.S32.HI R110, RZ, 0x1f, R124 ;  /* 0x0000001fff6e7819 */ /* 0x000fe2000001147c */
[--C-:B------:R-:W-:Y:S01]  /*26f0*/  IMAD.X R84, R78, 0x1, R73.reuse, P2 ;  /* 0x000000014e547824 */ /* 0x100fe200010e0649 */
[----:B------:R-:W-:Y:S01]  /*2700*/  SHF.R.S32.HI R108, RZ, 0x1f, R122 ;  /* 0x0000001fff6c7819 */ /* 0x000fe2000001147a */
[----:B------:R-:W-:Y:S01]  /*2710*/  IMAD.X R88, R82, 0x1, R73, P0 ;  /* 0x0000000152587824 */ /* 0x000fe200000e0649 */
[----:B------:R-:W-:Y:S01]  /*2720*/  SHF.R.S32.HI R106, RZ, 0x1f, R120 ;  /* 0x0000001fff6a7819 */ /* 0x000fe20000011478 */
[----:B------:R-:W-:Y:S01]  /*2730*/  ULDC UR4, c[0x0][0x2e0] ;  /* 0x0000b80000047ab9 */ /* 0x000fe20000000800 */
[----:B------:R-:W-:Y:S01]  /*2740*/  SHF.R.S32.HI R107, RZ, 0x1f, R121 ;  /* 0x0000001fff6b7819 */ /* 0x000fe20000011479 */
[----:B------:R-:W-:Y:S01]  /*2750*/  ULDC UR5, c[0x0][0x2e0] ;  /* 0x0000b80000057ab9 */ /* 0x000fe20000000800 */
[----:B------:R-:W-:Y:S01]  /*2760*/  SHF.R.S32.HI R105, RZ, 0x1f, R119 ;  /* 0x0000001fff697819 */ /* 0x000fe20000011477 */
[----:B------:R-:W-:Y:S01]  /*2770*/  ULDC.64 UR10, c[0x0][0x248] ;  /* 0x00009200000a7ab9 */ /* 0x000fe20000000a00 */
[----:B------:R-:W-:Y:S01]  /*2780*/  SHF.R.S32.HI R104, RZ, 0x1f, R118 ;  /* 0x0000001fff687819 */ /* 0x000fe20000011476 */
[----:B------:R-:W-:Y:S01]  /*2790*/  ULDC.64 UR12, c[0x0][0x230] ;  /* 0x00008c00000c7ab9 */ /* 0x000fe20000000a00 */
[----:B------:R-:W-:Y:S01]  /*27a0*/  IADD3.X R86, R80, R73, RZ, P1, !PT ;  /* 0x0000004950567210 */ /* 0x000fe20000ffe4ff */
[----:B------:R-:W-:-:S06]  /*27b0*/  ULDC.64 UR14, c[0x0][0x238] ;  /* 0x00008e00000e7ab9 */ /* 0x000fcc0000000a00 */
.L_x_2661:
[----:B------:R-:W-:Y:S04]  /*27c0*/  IMAD.SHL.U32 R22, R17, 0x40, RZ ;  /* 0x0000004011167824 */ /* 0x000fe800078e00ff */
[----:B------:R-:W-:Y:S04]  /*27d0*/  VIADD R21, R22, 0xffffffc0 ;  /* 0xffffffc016157836 */ /* 0x000fe80000000000 */
[--C-:B------:R-:W-:Y:S02]  /*27e0*/  IMAD.IADD R49, R66, 0x1, -R21.reuse ;  /* 0x0000000142317824 */ /* 0x100fe400078e0a15 */
[----:B------:R-:W-:Y:S03]  /*27f0*/  IMAD.IADD R48, R71, 0x1, -R21 ;  /* 0x0000000147307824 */ /* 0x000fe600078e0a15 */
[CC--:B------:R-:W-:Y:S02]  /*2800*/  ISETP.GE.AND P0, PT, R140.reuse, R49.reuse, PT ;  /* 0x000000318c00720c */ /* 0x0c0fe40003f06270 */
[CC--:B------:R-:W-:Y:S02]  /*2810*/  ISETP.GE.AND P5, PT, R69.reuse, R49.reuse, PT ;  /* 0x000000314500720c */ /* 0x0c0fe40003fa6270 */
[-C--:B------:R-:W-:Y:S02]  /*2820*/  ISETP.GE.AND P0, PT, R140, R48.reuse, !P0 ;  /* 0x000000308c00720c */ /* 0x080fe40004706270 */
[-C--:B------:R-:W-:Y:S02]  /*2830*/  ISETP.GE.AND P5, PT, R69, R48.reuse, !P5 ;  /* 0x000000304500720c */ /* 0x080fe40006fa6270 */
[C---:B------:R-:W-:Y:S04]  /*2840*/  ISETP.GE.AND P2, PT, R68.reuse, R49, PT ;  /* 0x000000314400720c */ /* 0x040fe80003f46270 */
[----:B------:R-:W-:Y:S05]  /*2850*/  ISETP.GE.AND P2, PT, R68, R48, !P2 ;  /* 0x000000304400720c */ /* 0x000fea0005746270 */
[----:B------:R-:W2:Y:S01]  /*2860*/  @P0 LDG.E.128 R12, desc[UR6][R96.64] ;  /* 0x00000006600c0981 */ /* 0x000ea2000c1e1d00 */
[----:B------:R-:W-:Y:S01]  /*2870*/  @P0 IMAD.MOV.U32 R95, RZ, RZ, R93 ;  /* 0x000000ffff5f0224 */ /* 0x000fe200078e005d */
[C---:B------:R-:W-:Y:S04]  /*2880*/  @P5 IADD3 R2, P1, R96.reuse, UR20, RZ ;  /* 0x0000001460025c10 */ /* 0x040fe8000ff3e0ff */
[----:B------:R-:W-:Y:S02]  /*2890*/  @P5 IADD3.X R3, R97, UR23, RZ, P1, !PT ;  /* 0x0000001761035c10 */ /* 0x000fe40008ffe4ff */
[C---:B------:R-:W-:Y:S04]  /*28a0*/  @P5 LEA R36, P1, R167.reuse, R94, 0x1 ;  /* 0x0000005ea7245211 */ /* 0x040fe800078208ff */
[----:B------:R-:W-:Y:S02]  /*28b0*/  @P5 LEA.HI.X R37, R167, R93, R168, 0x1, P1 ;  /* 0x0000005da7255211 */ /* 0x000fe400008f0ca8 */
[----:B------:R-:W-:Y:S04]  /*28c0*/  @P2 IADD3 R38, P1, R96, UR25, RZ ;  /* 0x0000001960262c10 */ /* 0x000fe8000ff3e0ff */
[----:B------:R-:W-:Y:S02]  /*28d0*/  @P2 IADD3.X R39, R97, UR24, RZ, P1, !PT ;  /* 0x0000001861272c10 */ /* 0x000fe40008ffe4ff */
[----:B------:R-:W-:Y:S05]  /*28e0*/  @P2 IADD3 R40, P1, R94, R91, RZ ;  /* 0x0000005b5e282210 */ /* 0x000fea0007f3e0ff */
[----:B------:R-:W-:Y:S01]  /*28f0*/  @P2 IMAD.X R41, R93, 0x1, R90, P1 ;  /* 0x000000015d292824 */ /* 0x000fe200008e065a */
[C---:B------:R-:W-:Y:S04]  /*2900*/  ISETP.GE.AND P1, PT, R67.reuse, R49, PT ;  /* 0x000000314300720c */ /* 0x040fe80003f26270 */
[----:B------:R-:W-:Y:S01]  /*2910*/  ISETP.GE.AND P1, PT, R67, R48, !P1 ;  /* 0x000000304300720c */ /* 0x000fe20004f26270 */
[----:B--2---:R1:W-:Y:S04]  /*2920*/  @P0 STG.E.128 desc[UR6][R94.64], R12 ;  /* 0x0000000c5e000986 */ /* 0x0043e8000c101d06 */
[----:B------:R-:W2:Y:S04]  /*2930*/  @P0 LDG.E.128 R8, desc[UR6][R96.64+0x80] ;  /* 0x0000800660080981 */ /* 0x000ea8000c1e1d00 */
[----:B--2---:R2:W-:Y:S04]  /*2940*/  @P0 STG.E.128 desc[UR6][R94.64+0x80], R8 ;  /* 0x000080085e000986 */ /* 0x0045e8000c101d06 */
[----:B------:R-:W3:Y:S04]  /*2950*/  @P0 LDG.E.128 R4, desc[UR6][R96.64+0x100] ;  /* 0x0001000660040981 */ /* 0x000ee8000c1e1d00 */
[----:B---3--:R3:W-:Y:S04]  /*2960*/  @P0 STG.E.128 desc[UR6][R94.64+0x100], R4 ;  /* 0x000100045e000986 */ /* 0x0087e8000c101d06 */
[----:B------:R-:W4:Y:S04]  /*2970*/  @P0 LDG.E.128 R32, desc[UR6][R96.64+0x180] ;  /* 0x0001800660200981 */ /* 0x000f28000c1e1d00 */
[----:B----4-:R-:W-:Y:S04]  /*2980*/  @P0 STG.E.128 desc[UR6][R94.64+0x180], R32 ;  /* 0x000180205e000986 */ /* 0x010fe8000c101d06 */
[----:B-1----:R-:W4:Y:S04]  /*2990*/  @P5 LDG.E.128 R12, desc[UR6][R2.64] ;  /* 0x00000006020c5981 */ /* 0x002f28000c1e1d00 */
[----:B----4-:R1:W-:Y:S04]  /*29a0*/  @P5 STG.E.128 desc[UR6][R36.64], R12 ;  /* 0x0000000c24005986 */ /* 0x0103e8000c101d06 */
[----:B--2---:R-:W2:Y:S04]  /*29b0*/  @P5 LDG.E.128 R8, desc[UR6][R2.64+0x80] ;  /* 0x0000800602085981 */ /* 0x004ea8000c1e1d00 */
[----:B--2---:R2:W-:Y:S04]  /*29c0*/  @P5 STG.E.128 desc[UR6][R36.64+0x80], R8 ;  /* 0x0000800824005986 */ /* 0x0045e8000c101d06 */
[----:B---3--:R-:W3:Y:S04]  /*29d0*/  @P5 LDG.E.128 R4, desc[UR6][R2.64+0x100] ;  /* 0x0001000602045981 */ /* 0x008ee8000c1e1d00 */
[----:B---3--:R3:W-:Y:S04]  /*29e0*/  @P5 STG.E.128 desc[UR6][R36.64+0x100], R4 ;  /* 0x0001000424005986 */ /* 0x0087e8000c101d06 */
[----:B------:R4:W5:Y:S02]  /*29f0*/  @P5 LDG.E.128 R28, desc[UR6][R2.64+0x180] ;  /* 0x00018006021c5981 */ /* 0x000964000c1e1d00 */
[----:B----4-:R-:W-:Y:S04]  /*2a00*/  @P1 IADD3 R2, P4, R96, UR18, RZ ;  /* 0x0000001260021c10 */ /* 0x010fe8000ff9e0ff */
[----:B------:R-:W-:Y:S01]  /*2a10*/  @P1 IADD3.X R3, R97, UR27, RZ, P4, !PT ;  /* 0x0000001b61031c10 */ /* 0x000fe2000a7fe4ff */
[----:B-----5:R4:W-:Y:S04]  /*2a20*/  @P5 STG.E.128 desc[UR6][R36.64+0x180], R28 ;  /* 0x0001801c24005986 */ /* 0x0209e8000c101d06 */
[----:B-1----:R-:W5:Y:S04]  /*2a30*/  @P2 LDG.E.128 R12, desc[UR6][R38.64] ;  /* 0x00000006260c2981 */ /* 0x002f68000c1e1d00 */
[----:B-----5:R1:W-:Y:S04]  /*2a40*/  @P2 STG.E.128 desc[UR6][R40.64], R12 ;  /* 0x0000000c28002986 */ /* 0x0203e8000c101d06 */
[----:B--2---:R-:W2:Y:S04]  /*2a50*/  @P2 LDG.E.128 R8, desc[UR6][R38.64+0x80] ;  /* 0x0000800626082981 */ /* 0x004ea8000c1e1d00 */
[----:B--2---:R2:W-:Y:S04]  /*2a60*/  @P2 STG.E.128 desc[UR6][R40.64+0x80], R8 ;  /* 0x0000800828002986 */ /* 0x0045e8000c101d06 */
[----:B---3--:R-:W3:Y:S04]  /*2a70*/  @P2 LDG.E.128 R4, desc[UR6][R38.64+0x100] ;  /* 0x0001000626042981 */ /* 0x008ee8000c1e1d00 */
[----:B---3--:R3:W-:Y:S04]  /*2a80*/  @P2 STG.E.128 desc[UR6][R40.64+0x100], R4 ;  /* 0x0001000428002986 */ /* 0x0087e8000c101d06 */
[----:B------:R-:W5:Y:S04]  /*2a90*/  @P2 LDG.E.128 R32, desc[UR6][R38.64+0x180] ;  /* 0x0001800626202981 */ /* 0x000f68000c1e1d00 */
[----:B-----5:R1:W-:Y:S01]  /*2aa0*/  @P2 STG.E.128 desc[UR6][R40.64+0x180], R32 ;  /* 0x0001802028002986 */ /* 0x0203e2000c101d06 */
[----:B----4-:R-:W-:Y:S03]  /*2ab0*/  @P1 IADD3 R36, P2, R94, R146, RZ ;  /* 0x000000925e241210 */ /* 0x010fe60007f5e0ff */
[----:B------:R-:W4:Y:S02]  /*2ac0*/  @P1 LDG.E.128 R28, desc[UR6][R2.64] ;  /* 0x00000006021c1981 */ /* 0x000f24000c1e1d00 */
[----:B------:R-:W-:Y:S01]  /*2ad0*/  @P1 IMAD.X R37, R93, 0x1, R92, P2 ;  /* 0x000000015d251824 */ /* 0x000fe200010e065c */
[----:B------:R-:W-:Y:S04]  /*2ae0*/  ISETP.NE.AND P2, PT, RZ, UR4, PT ;  /* 0x00000004ff007c0c */ /* 0x000fe8000bf45270 */
[----:B----4-:R4:W-:Y:S04]  /*2af0*/  @P1 STG.E.128 desc[UR6][R36.64], R28 ;  /* 0x0000001c24001986 */ /* 0x0109e8000c101d06 */
[----:B-1----:R-:W5:Y:S04]  /*2b00*/  @P1 LDG.E.128 R12, desc[UR6][R2.64+0x80] ;  /* 0x00008006020c1981 */ /* 0x002f68000c1e1d00 */
[----:B-----5:R4:W-:Y:S04]  /*2b10*/  @P1 STG.E.128 desc[UR6][R36.64+0x80], R12 ;  /* 0x0000800c24001986 */ /* 0x0209e8000c101d06 */
[----:B--2---:R-:W2:Y:S04]  /*2b20*/  @P1 LDG.E.128 R8, desc[UR6][R2.64+0x100] ;  /* 0x0001000602081981 */ /* 0x004ea8000c1e1d00 */
[----:B--2---:R4:W-:Y:S04]  /*2b30*/  @P1 STG.E.128 desc[UR6][R36.64+0x100], R8 ;  /* 0x0001000824001986 */ /* 0x0049e8000c101d06 */
[----:B---3--:R-:W2:Y:S04]  /*2b40*/  @P1 LDG.E.128 R4, desc[UR6][R2.64+0x180] ;  /* 0x0001800602041981 */ /* 0x008ea8000c1e1d00 */
[----:B--2---:R4:W-:Y:S01]  /*2b50*/  @P1 STG.E.128 desc[UR6][R36.64+0x180], R4 ;  /* 0x0001800424001986 */ /* 0x0049e2000c101d06 */
[C---:B------:R-:W-:Y:S04]  /*2b60*/  LEA R96, P1, R72.reuse, R96, 0x1 ;  /* 0x0000006048607211 */ /* 0x040fe800078208ff */
[----:B------:R-:W-:Y:S01]  /*2b70*/  LEA.HI.X.SX32 R97, R72, R97, 0x1, P1 ;  /* 0x0000006148617211 */ /* 0x000fe200008f0eff */
[----:B------:R-:W-:Y:S08]  /*2b80*/  @!P2 BRA `(.L_x_2608) ;  /* 0x000000980018a947 */ /* 0x000ff00003800000 */
[----:B------:R-:W-:Y:S11]  /*2b90*/  ISETP.NE.AND P1, PT, RZ, UR22, PT ;  /* 0x00000016ff007c0c */ /* 0x000ff6000bf25270 */
[----:B------:R-:W-:Y:S02]  /*2ba0*/  @!UPT UIADD3 URZ, URZ, URZ, URZ ;  /* 0x0000003f3f3ff290 */ /* 0x000fe4000fffe03f */
[----:B------:R-:W-:Y:S05]  /*2bb0*/  @!P1 BRA `(.L_x_2609) ;  /* 0x0000003400689947 */ /* 0x000fea0003800000 */
[----:B------:R-:W1:Y:S01]  /*2bc0*/  LDC R50, c[0x0][0x2e0] ;  /* 0x0000b800ff327b82 */ /* 0x000e620000000800 */
[----:B------:R-:W-:Y:S01]  /*2bd0*/  ISETP.GE.AND P4, PT, R68, R49, PT ;  /* 0x000000314400720c */ /* 0x000fe20003f86270 */
[----:B------:R-:W-:Y:S04]  /*2be0*/  BSSY B0, `(.L_x_2610) ;  /* 0x00000c6000007945 */ /* 0x000fe80003800000 */
[----:B------:R-:W-:Y:S08]  /*2bf0*/  @!P0 BRA `(.L_x_2611) ;  /* 0x0000000c00108947 */ /* 0x000ff00003800000 */
[----:B------:R-:W-:Y:S01]  /*2c00*/  ISETP.GE.AND P0, PT, R24, UR4, PT ;  /* 0x0000000418007c0c */ /* 0x000fe2000bf06270 */
[----:B----4-:R-:W2:Y:S01]  /*2c10*/  LDG.E.128 R36, desc[UR6][R98.64] ;  /* 0x0000000662247981 */ /* 0x010ea2000c1e1d00 */
[----:B------:R-:W-:Y:S11]  /*2c20*/  ISETP.GE.AND P1, PT, R20, UR4, PT ;  /* 0x0000000414007c0c */ /* 0x000ff6000bf26270 */
[----:B------:R-:W3:Y:S06]  /*2c30*/  @!P0 LDG.E.64 R28, desc[UR6][R26.64] ;  /* 0x000000061a1c8981 */ /* 0x000eec000c1e1b00 */
[----:B------:R-:W4:Y:S01]  /*2c40*/  @!P0 LDG.E.64 R44, desc[UR6][R56.64] ;  /* 0x00000006382c8981 */ /* 0x000f22000c1e1b00 */
[--C-:B---3--:R-:W-:Y:S01]  /*2c50*/  @!P0 HADD2.F32 R32, -RZ, R28.reuse.H0_H0 ;  /* 0x2000001cff208230 */ /* 0x108fe20000004100 */
[----:B--2---:R-:W-:Y:S01]  /*2c60*/  @!P0 MOV R23, R36 ;  /* 0x0000002400178202 */ /* 0x004fe20000000f00 */
[----:B------:R-:W-:Y:S01]  /*2c70*/  @!P0 HADD2.F32 R30, -RZ, R28.H1_H1 ;  /* 0x3000001cff1e8230 */ /* 0x000fe20000004100 */
[----:B------:R-:W-:Y:S02]  /*2c80*/  @!P0 MOV R33, R37 ;  /* 0x0000002500218202 */ /* 0x000fe40000000f00 */
[----:B------:R-:W-:Y:S01]  /*2c90*/  @!P0 MOV R28, R39 ;  /* 0x00000027001c8202 */ /* 0x000fe20000000f00 */
[--C-:B------:R-:W-:Y:S02]  /*2ca0*/  @!P0 HADD2.F32 R41, -RZ, R23.reuse.H1_H1 ;  /* 0x30000017ff298230 */ /* 0x100fe40000004100 */
[----:B------:R-:W-:Y:S02]  /*2cb0*/  @!P0 HADD2.F32 R31, -RZ, R23.H0_H0 ;  /* 0x20000017ff1f8230 */ /* 0x000fe40000004100 */
[----:B----4-:R-:W-:Y:S02]  /*2cc0*/  @!P0 HADD2.F32 R42, -RZ, R44.H0_H0 ;  /* 0x2000002cff2a8230 */ /* 0x010fe40000004100 */
[-C--:B------:R-:W-:Y:S01]  /*2cd0*/  @!P0 FMUL.FTZ R51, R41, R32.reuse ;  /* 0x0000002029338220 */ /* 0x080fe20000410000 */
[--C-:B------:R-:W-:Y:S02]  /*2ce0*/  @!P0 HADD2.F32 R43, -RZ, R45.reuse.H0_H0 ;  /* 0x2000002dff2b8230 */ /* 0x100fe40000004100 */
[C---:B------:R-:W-:Y:S01]  /*2cf0*/  @!P0 FMUL.FTZ R0, R31.reuse, R32 ;  /* 0x000000201f008220 */ /* 0x040fe20000410000 */
[----:B------:R-:W-:Y:S01]  /*2d00*/  @!P0 HADD2.F32 R47, -RZ, R45.H1_H1 ;  /* 0x3000002dff2f8230 */ /* 0x000fe20000004100 */
[----:B------:R-:W-:Y:S01]  /*2d10*/  @!P0 MOV R32, R38 ;  /* 0x0000002600208202 */ /* 0x000fe20000000f00 */
[----:B------:R-:W-:Y:S02]  /*2d20*/  @!P0 HADD2.F32 R23, -RZ, R29.H0_H0 ;  /* 0x2000001dff178230 */ /* 0x000fe40000004100 */
[-C--:B------:R-:W-:Y:S01]  /*2d30*/  @!P0 FFMA.FTZ R51, R31, R42.reuse, -R51 ;  /* 0x0000002a1f338223 */ /* 0x080fe20000010833 */
[----:B------:R-:W-:Y:S02]  /*2d40*/  @!P0 HADD2.F32 R31, -RZ, R33.H0_H0 ;  /* 0x20000021ff1f8230 */ /* 0x000fe40000004100 */
[----:B------:R-:W-:Y:S01]  /*2d50*/  @!P0 FFMA.FTZ R0, R41, R42, R0 ;  /* 0x0000002a29008223 */ /* 0x000fe20000010000 */
[--C-:B------:R-:W-:Y:S02]  /*2d60*/  @!P0 HADD2.F32 R42, -RZ, R32.reuse.H1_H1 ;  /* 0x30000020ff2a8230 */ /* 0x100fe40000004100 */
[----:B------:R-:W-:Y:S02]  /*2d70*/  @!P0 HADD2.F32 R32, -RZ, R32.H0_H0 ;  /* 0x20000020ff208230 */ /* 0x000fe40000004100 */
[-C--:B------:R-:W-:Y:S01]  /*2d80*/  @!P0 FMUL.FTZ R2, R31, R30.reuse ;  /* 0x0000001e1f028220 */ /* 0x080fe20000410000 */
[--C-:B------:R-:W-:Y:S02]  /*2d90*/  @!P0 HADD2.F32 R45, -RZ, R28.reuse.H1_H1 ;  /* 0x3000001cff2d8230 */ /* 0x100fe40000004100 */
[-C--:B------:R-:W-:Y:S01]  /*2da0*/  @!P0 FMUL.FTZ R58, R42, R23.reuse ;  /* 0x000000172a3a8220 */ /* 0x080fe20000410000 */
[----:B------:R-:W-:Y:S02]  /*2db0*/  @!P0 HADD2.F32 R29, -RZ, R29.H1_H1 ;  /* 0x3000001dff1d8230 */ /* 0x000fe40000004100 */
[C---:B------:R-:W-:Y:S01]  /*2dc0*/  @!P0 FMUL.FTZ R3, R32.reuse, R23 ;  /* 0x0000001720038220 */ /* 0x040fe20000410000 */
[----:B------:R-:W-:Y:S02]  /*2dd0*/  @!P0 HADD2.F32 R41, -RZ, R33.H1_H1 ;  /* 0x30000021ff298230 */ /* 0x000fe40000004100 */
[----:B------:R-:W-:Y:S01]  /*2de0*/  @!P0 FFMA.FTZ R58, R32, R43, -R58 ;  /* 0x0000002b203a8223 */ /* 0x000fe2000001083a */
[----:B------:R-:W-:Y:S02]  /*2df0*/  @!P0 HADD2.F32 R28, -RZ, R28.H0_H0 ;  /* 0x2000001cff1c8230 */ /* 0x000fe40000004100 */
[----:B------:R-:W-:Y:S01]  /*2e00*/  @!P0 FMUL.FTZ R95, R45, R29 ;  /* 0x0000001d2d5f8220 */ /* 0x000fe20000410000 */
[----:B------:R-:W-:Y:S02]  /*2e10*/  @!P0 HADD2.F32 R44, -RZ, R44.H1_H1 ;  /* 0x3000002cff2c8230 */ /* 0x000fe40000004100 */
[C---:B------:R-:W-:Y:S01]  /*2e20*/  @!P0 FMUL.FTZ R59, R41.reuse, R30 ;  /* 0x0000001e293b8220 */ /* 0x040fe20000410000 */
[----:B------:R-:W-:Y:S01]  /*2e30*/  @!P0 F2FP.F16.F32.PACK_AB R51, R0, R51 ;  /* 0x000000330033823e */ /* 0x000fe200000000ff */
[C---:B------:R-:W-:Y:S01]  /*2e40*/  @!P0 FMUL.FTZ R4, R28.reuse, R29 ;  /* 0x0000001d1c048220 */ /* 0x040fe20000410000 */
[----:B------:R-:W-:Y:S01]  /*2e50*/  @!P0 FFMA.FTZ R95, R28, R47, -R95 ;  /* 0x0000002f1c5f8223 */ /* 0x000fe2000001085f */
[-C--:B------:R-:W-:Y:S01]  /*2e60*/  @!P0 FFMA.FTZ R2, R41, R44.reuse, R2 ;  /* 0x0000002c29028223 */ /* 0x080fe20000010002 */
[----:B------:R-:W-:Y:S01]  /*2e70*/  @!P0 FFMA.FTZ R3, R42, R43, R3 ;  /* 0x0000002b2a038223 */ /* 0x000fe20000010003 */
[----:B------:R-:W-:Y:S01]  /*2e80*/  @!P0 FFMA.FTZ R4, R45, R47, R4 ;  /* 0x0000002f2d048223 */ /* 0x000fe20000010004 */
[----:B------:R-:W-:Y:S01]  /*2e90*/  @!P0 FFMA.FTZ R59, R31, R44, -R59 ;  /* 0x0000002c1f3b8223 */ /* 0x000fe2000001083b */
[----:B------:R-:W-:Y:S02]  /*2ea0*/  @!P0 MOV R36, R51 ;  /* 0x0000003300248202 */ /* 0x000fe40000000f00 */
[----:B------:R-:W-:Y:S02]  /*2eb0*/  @!P0 F2FP.F16.F32.PACK_AB R58, R3, R58 ;  /* 0x0000003a033a823e */ /* 0x000fe400000000ff */
[----:B------:R-:W-:Y:S02]  /*2ec0*/  @!P0 F2FP.F16.F32.PACK_AB R152, R2, R59 ;  /* 0x0000003b0298823e */ /* 0x000fe400000000ff */
[----:B------:R-:W-:Y:S02]  /*2ed0*/  @!P0 F2FP.F16.F32.PACK_AB R95, R4, R95 ;  /* 0x0000005f045f823e */ /* 0x000fe400000000ff */
[----:B------:R-:W-:Y:S02]  /*2ee0*/  @!P0 MOV R37, R152 ;  /* 0x0000009800258202 */ /* 0x000fe40000000f00 */
[----:B------:R-:W-:Y:S02]  /*2ef0*/  @!P0 MOV R38, R58 ;  /* 0x0000003a00268202 */ /* 0x000fe40000000f00 */
[----:B------:R-:W-:Y:S02]  /*2f00*/  @!P0 MOV R39, R95 ;  /* 0x0000005f00278202 */ /* 0x000fe40000000f00 */
[----:B------:R-:W-:Y:S03]  /*2f10*/  ISETP.GE.AND P0, PT, R19, UR4, PT ;  /* 0x0000000413007c0c */ /* 0x000fe6000bf06270 */
[----:B------:R2:W-:Y:S08]  /*2f20*/  STG.E.128 desc[UR6][R150.64], R36 ;  /* 0x0000002496007986 */ /* 0x0005f0000c101d06 */
[----:B------:R-:W3:Y:S08]  /*2f30*/  LDG.E.128 R32, desc[UR6][R98.64+0x80] ;  /* 0x0000800662207981 */ /* 0x000ef0000c1e1d00 */
[----:B------:R-:W4:Y:S06]  /*2f40*/  @!P1 LDG.E.64 R28, desc[UR6][R26.64+0x40] ;  /* 0x000040061a1c9981 */ /* 0x000f2c000c1e1b00 */
[----:B------:R-:W5:Y:S01]  /*2f50*/  @!P1 LDG.E.64 R46, desc[UR6][R56.64+0x40] ;  /* 0x00004006382e9981 */ /* 0x000f62000c1e1b00 */
[----:B---3--:R-:W-:Y:S02]  /*2f60*/  @!P1 MOV R23, R32 ;  /* 0x0000002000179202 */ /* 0x008fe40000000f00 */
[----:B--2---:R-:W-:Y:S02]  /*2f70*/  @!P1 MOV R37, R33 ;  /* 0x0000002100259202 */ /* 0x004fe40000000f00 */
[----:B------:R-:W-:Y:S01]  /*2f80*/  @!P1 MOV R36, R34 ;  /* 0x0000002200249202 */ /* 0x000fe20000000f00 */
[--C-:B------:R-:W-:Y:S02]  /*2f90*/  @!P1 HADD2.F32 R42, -RZ, R23.reuse.H1_H1 ;  /* 0x30000017ff2a9230 */ /* 0x100fe40000004100 */
[----:B------:R-:W-:Y:S02]  /*2fa0*/  @!P1 HADD2.F32 R31, -RZ, R23.H0_H0 ;  /* 0x20000017ff1f9230 */ /* 0x000fe40000004100 */
[--C-:B----4-:R-:W-:Y:S02]  /*2fb0*/  @!P1 HADD2.F32 R40, -RZ, R28.reuse.H0_H0 ;  /* 0x2000001cff289230 */ /* 0x110fe40000004100 */
[----:B------:R-:W-:Y:S01]  /*2fc0*/  @!P1 HADD2.F32 R30, -RZ, R28.H1_H1 ;  /* 0x3000001cff1e9230 */ /* 0x000fe20000004100 */
[----:B------:R-:W-:Y:S01]  /*2fd0*/  @!P1 MOV R28, R35 ;  /* 0x00000023001c9202 */ /* 0x000fe20000000f00 */
[--C-:B------:R-:W-:Y:S02]  /*2fe0*/  @!P1 HADD2.F32 R23, -RZ, R29.reuse.H0_H0 ;  /* 0x2000001dff179230 */ /* 0x100fe40000004100 */
[CC--:B------:R-:W-:Y:S01]  /*2ff0*/  @!P1 FMUL.FTZ R58, R42.reuse, R40.reuse ;  /* 0x000000282a3a9220 */ /* 0x0c0fe20000410000 */
[----:B-----5:R-:W-:Y:S02]  /*3000*/  @!P1 HADD2.F32 R44, -RZ, R46.H0_H0 ;  /* 0x2000002eff2c9230 */ /* 0x020fe40000004100 */
[C---:B------:R-:W-:Y:S01]  /*3010*/  @!P1 FMUL.FTZ R5, R31.reuse, R40 ;  /* 0x000000281f059220 */ /* 0x040fe20000410000 */
[----:B------:R-:W-:Y:S02]  /*3020*/  @!P1 HADD2.F32 R45, -RZ, R28.H1_H1 ;  /* 0x3000001cff2d9230 */ /* 0x000fe40000004100 */
[----:B------:R-:W-:Y:S02]  /*3030*/  @!P1 HADD2.F32 R29, -RZ, R29.H1_H1 ;  /* 0x3000001dff1d9230 */ /* 0x000fe40000004100 */
[-C--:B------:R-:W-:Y:S01]  /*3040*/  @!P1 FFMA.FTZ R58, R31, R44.reuse, -R58 ;  /* 0x0000002c1f3a9223 */ /* 0x080fe2000001083a */
[--C-:B------:R-:W-:Y:S02]  /*3050*/  @!P1 HADD2.F32 R31, -RZ, R37.reuse.H0_H0 ;  /* 0x20000025ff1f9230 */ /* 0x100fe40000004100 */
[----:B------:R-:W-:Y:S01]  /*3060*/  @!P1 FFMA.FTZ R5, R42, R44, R5 ;  /* 0x0000002c2a059223 */ /* 0x000fe20000010005 */
[--C-:B------:R-:W-:Y:S02]  /*3070*/  @!P1 HADD2.F32 R42, -RZ, R36.reuse.H1_H1 ;  /* 0x30000024ff2a9230 */ /* 0x100fe40000004100 */
[----:B------:R-:W-:Y:S01]  /*3080*/  @!P1 FMUL.FTZ R59, R45, R29 ;  /* 0x0000001d2d3b9220 */ /* 0x000fe20000410000 */
[----:B------:R-:W-:Y:S02]  /*3090*/  @!P1 HADD2.F32 R36, -RZ, R36.H0_H0 ;  /* 0x20000024ff249230 */ /* 0x000fe40000004100 */
[-C--:B------:R-:W-:Y:S01]  /*30a0*/  @!P1 FMUL.FTZ R6, R31, R30.reuse ;  /* 0x0000001e1f069220 */ /* 0x080fe20000410000 */
[----:B------:R-:W-:Y:S02]  /*30b0*/  @!P1 HADD2.F32 R41, -RZ, R37.H1_H1 ;  /* 0x30000025ff299230 */ /* 0x000fe40000004100 */
[-C--:B------:R-:W-:Y:S01]  /*30c0*/  @!P1 FMUL.FTZ R152, R42, R23.reuse ;  /* 0x000000172a989220 */ /* 0x080fe20000410000 */
[----:B------:R-:W-:Y:S02]  /*30d0*/  @!P1 HADD2.F32 R28, -RZ, R28.H0_H0 ;  /* 0x2000001cff1c9230 */ /* 0x000fe40000004100 */
[----:B------:R-:W-:Y:S01]  /*30e0*/  @!P1 FMUL.FTZ R7, R36, R23 ;  /* 0x0000001724079220 */ /* 0x000fe20000410000 */
[----:B------:R-:W-:Y:S02]  /*30f0*/  @!P1 HADD2.F32 R46, -RZ, R46.H1_H1 ;  /* 0x3000002eff2e9230 */ /* 0x000fe40000004100 */
[----:B------:R-:W-:Y:S01]  /*3100*/  @!P1 FMUL.FTZ R51, R41, R30 ;  /* 0x0000001e29339220 */ /* 0x000fe20000410000 */
[--C-:B------:R-:W-:Y:S01]  /*3110*/  @!P1 HADD2.F32 R43, -RZ, R47.reuse.H0_H0 ;  /* 0x2000002fff2b9230 */ /* 0x100fe20000004100 */
[----:B------:R-:W-:Y:S01]  /*3120*/  @!P1 F2FP.F16.F32.PACK_AB R58, R5, R58 ;  /* 0x0000003a053a923e */ /* 0x000fe200000000ff */
[----:B------:R-:W-:Y:S02]  /*3130*/  @!P1 HADD2.F32 R47, -RZ, R47.H1_H1 ;  /* 0x3000002fff2f9230 */ /* 0x000fe40000004100 */
[----:B------:R-:W-:Y:S01]  /*3140*/  @!P1 FMUL.FTZ R8, R28, R29 ;  /* 0x0000001d1c089220 */ /* 0x000fe20000410000 */
[-C--:B------:R-:W-:Y:S01]  /*3150*/  @!P1 FFMA.FTZ R6, R41, R46.reuse, R6 ;  /* 0x0000002e29069223 */ /* 0x080fe20000010006 */
[-C--:B------:R-:W-:Y:S01]  /*3160*/  @!P1 FFMA.FTZ R7, R42, R43.reuse, R7 ;  /* 0x0000002b2a079223 */ /* 0x080fe20000010007 */
[----:B------:R-:W-:Y:S01]  /*3170*/  @!P1 FFMA.FTZ R51, R31, R46, -R51 ;  /* 0x0000002e1f339223 */ /* 0x000fe20000010833 */
[----:B------:R-:W-:Y:S01]  /*3180*/  @!P1 FFMA.FTZ R152, R36, R43, -R152 ;  /* 0x0000002b24989223 */ /* 0x000fe20000010898 */
[-C--:B------:R-:W-:Y:S01]  /*3190*/  @!P1 FFMA.FTZ R59, R28, R47.reuse, -R59 ;  /* 0x0000002f1c3b9223 */ /* 0x080fe2000001083b */
[----:B------:R-:W-:Y:S01]  /*31a0*/  @!P1 FFMA.FTZ R8, R45, R47, R8 ;  /* 0x0000002f2d089223 */ /* 0x000fe20000010008 */
        /* <DEDUP_REMOVED lines=32> */
[----:B------:R-:W-:Y:S01]  /*33b0*/  @!P0 FMUL.FTZ R10, R31, R30 ;  /* 0x0000001e1f0a8220 */ /* 0x000fe20000410000 */
[----:B------:R-:W-:Y:S01]  /*33c0*/  @!P0 HADD2.F32 R41, -RZ, R33.H1_H1 ;  /* 0x30000021ff298230 */ /* 0x000fe20000004100 */
[----:B------:R-:W-:Y:S01]  /*33d0*/  @!P0 F2FP.F16.F32.PACK_AB R58, R9, R58 ;  /* 0x0000003a093a823e */ /* 0x000fe200000000ff */
[----:B------:R-:W-:Y:S02]  /*33e0*/  @!P0 HADD2.F32 R28, -RZ, R28.H0_H0 ;  /* 0x2000001cff1c8230 */ /* 0x000fe40000004100 */
[----:B------:R-:W-:Y:S01]  /*33f0*/  @!P0 FMUL.FTZ R11, R32, R23 ;  /* 0x00000017200b8220 */ /* 0x000fe20000410000 */
[----:B------:R-:W-:Y:S01]  /*3400*/  @!P0 HADD2.F32 R46, -RZ, R46.H1_H1 ;  /* 0x3000002eff2e8230 */ /* 0x000fe20000004100 */
[----:B------:R-:W-:Y:S01]  /*3410*/  @!P0 MOV R36, R58 ;  /* 0x0000003a00248202 */ /* 0x000fe20000000f00 */
[--C-:B------:R-:W-:Y:S02]  /*3420*/  @!P0 HADD2.F32 R43, -RZ, R47.reuse.H0_H0 ;  /* 0x2000002fff2b8230 */ /* 0x100fe40000004100 */
[----:B------:R-:W-:Y:S01]  /*3430*/  @!P0 FMUL.FTZ R12, R28, R29 ;  /* 0x0000001d1c0c8220 */ /* 0x000fe20000410000 */
[----:B------:R-:W-:Y:S02]  /*3440*/  @!P0 HADD2.F32 R47, -RZ, R47.H1_H1 ;  /* 0x3000002fff2f8230 */ /* 0x000fe40000004100 */
[C---:B------:R-:W-:Y:S01]  /*3450*/  @!P0 FMUL.FTZ R51, R41.reuse, R30 ;  /* 0x0000001e29338220 */ /* 0x040fe20000410000 */
[C---:B------:R-:W-:Y:S01]  /*3460*/  @!P0 FMUL.FTZ R152, R42.reuse, R23 ;  /* 0x000000172a988220 */ /* 0x040fe20000410000 */
[-C--:B------:R-:W-:Y:S01]  /*3470*/  @!P0 FFMA.FTZ R10, R41, R46.reuse, R10 ;  /* 0x0000002e290a8223 */ /* 0x080fe2000001000a */
[-C--:B------:R-:W-:Y:S01]  /*3480*/  @!P0 FFMA.FTZ R11, R42, R43.reuse, R11 ;  /* 0x0000002b2a0b8223 */ /* 0x080fe2000001000b */
[----:B------:R-:W-:Y:S01]  /*3490*/  @!P0 FFMA.FTZ R51, R31, R46, -R51 ;  /* 0x0000002e1f338223 */ /* 0x000fe20000010833 */
[----:B------:R-:W-:Y:S01]  /*34a0*/  @!P0 FFMA.FTZ R152, R32, R43, -R152 ;  /* 0x0000002b20988223 */ /* 0x000fe20000010898 */
[-C--:B------:R-:W-:Y:S01]  /*34b0*/  @!P0 FFMA.FTZ R59, R28, R47.reuse, -R59 ;  /* 0x0000002f1c3b8223 */ /* 0x080fe2000001083b */
[----:B------:R-:W-:Y:S02]  /*34c0*/  @!P0 FFMA.FTZ R12, R45, R47, R12 ;  /* 0x0000002f2d0c8223 */ /* 0x000fe4000001000c */
[----:B------:R-:W-:Y:S02]  /*34d0*/  @!P0 F2FP.F16.F32.PACK_AB R51, R10, R51 ;  /* 0x000000330a33823e */ /* 0x000fe400000000ff */
[----:B------:R-:W-:Y:S02]  /*34e0*/  @!P0 F2FP.F16.F32.PACK_AB R152, R11, R152 ;  /* 0x000000980b98823e */ /* 0x000fe400000000ff */
[----:B------:R-:W-:Y:S02]  /*34f0*/  @!P0 F2FP.F16.F32.PACK_AB R59, R12, R59 ;  /* 0x0000003b0c3b823e */ /* 0x000fe400000000ff */
[----:B------:R-:W-:Y:S02]  /*3500*/  @!P0 MOV R37, R51 ;  /* 0x0000003300258202 */ /* 0x000fe40000000f00 */
[----:B------:R-:W-:Y:S02]  /*3510*/  @!P0 MOV R38, R152 ;  /* 0x0000009800268202 */ /* 0x000fe40000000f00 */
[----:B------:R-:W-:Y:S05]  /*3520*/  @!P0 MOV R39, R59 ;  /* 0x0000003b00278202 */ /* 0x000fea0000000f00 */
        /* <DEDUP_REMOVED lines=19> */
[----:B------:R-:W-:Y:S01]  /*3660*/  @!P1 FFMA.FTZ R13, R42, R44, R13 ;  /* 0x0000002c2a0d9223 */ /* 0x000fe2000001000d */
[--C-:B------:R-:W-:Y:S02]  /*3670*/  @!P1 HADD2.F32 R31, -RZ, R37.reuse.H0_H0 ;  /* 0x20000025ff1f9230 */ /* 0x100fe40000004100 */
[--C-:B------:R-:W-:Y:S02]  /*3680*/  @!P1 HADD2.F32 R42, -RZ, R36.reuse.H1_H1 ;  /* 0x30000024ff2a9230 */ /* 0x100fe40000004100 */
[----:B------:R-:W-:Y:S01]  /*3690*/  @!P1 FMUL.FTZ R59, R45, R29 ;  /* 0x0000001d2d3b9220 */ /* 0x000fe20000410000 */
[----:B------:R-:W-:Y:S01]  /*36a0*/  @!P1 F2FP.F16.F32.PACK_AB R58, R13, R58 ;  /* 0x0000003a0d3a923e */ /* 0x000fe200000000ff */
[----:B------:R-:W-:Y:S02]  /*36b0*/  @!P1 HADD2.F32 R36, -RZ, R36.H0_H0 ;  /* 0x20000024ff249230 */ /* 0x000fe40000004100 */
[----:B------:R-:W-:Y:S01]  /*36c0*/  @!P1 FMUL.FTZ R14, R31, R30 ;  /* 0x0000001e1f0e9220 */ /* 0x000fe20000410000 */
[----:B------:R-:W-:Y:S01]  /*36d0*/  @!P1 HADD2.F32 R41, -RZ, R37.H1_H1 ;  /* 0x30000025ff299230 */ /* 0x000fe20000004100 */
[----:B------:R-:W-:Y:S01]  /*36e0*/  @!P1 MOV R32, R58 ;  /* 0x0000003a00209202 */ /* 0x000fe20000000f00 */
[----:B------:R-:W-:Y:S02]  /*36f0*/  @!P1 HADD2.F32 R28, -RZ, R28.H0_H0 ;  /* 0x2000001cff1c9230 */ /* 0x000fe40000004100 */
[-C--:B------:R-:W-:Y:S01]  /*3700*/  @!P1 FMUL.FTZ R15, R36, R23.reuse ;  /* 0x00000017240f9220 */ /* 0x080fe20000410000 */
[----:B------:R-:W-:Y:S02]  /*3710*/  @!P1 HADD2.F32 R46, -RZ, R46.H1_H1 ;  /* 0x3000002eff2e9230 */ /* 0x000fe40000004100 */
[C---:B------:R-:W-:Y:S01]  /*3720*/  @!P1 FMUL.FTZ R51, R41.reuse, R30 ;  /* 0x0000001e29339220 */ /* 0x040fe20000410000 */
[--C-:B------:R-:W-:Y:S02]  /*3730*/  @!P1 HADD2.F32 R43, -RZ, R47.reuse.H0_H0 ;  /* 0x2000002fff2b9230 */ /* 0x100fe40000004100 */
[----:B------:R-:W-:Y:S01]  /*3740*/  @!P1 FMUL.FTZ R152, R42, R23 ;  /* 0x000000172a989220 */ /* 0x000fe20000410000 */
[----:B------:R-:W-:Y:S02]  /*3750*/  @!P1 HADD2.F32 R47, -RZ, R47.H1_H1 ;  /* 0x3000002fff2f9230 */ /* 0x000fe40000004100 */
[----:B------:R-:W-:Y:S01]  /*3760*/  @!P1 FMUL.FTZ R16, R28, R29 ;  /* 0x0000001d1c109220 */ /* 0x000fe20000410000 */
        /* <DEDUP_REMOVED lines=12> */
[----:B------:R2:W-:Y:S02]  /*3830*/  STG.E.128 desc[UR6][R150.64+0x180], R32 ;  /* 0x0001802096007986 */ /* 0x0005e4000c101d06 */
.L_x_2611:
[----:B------:R-:W-:Y:S05]  /*3840*/  BSYNC B0 ;  /* 0x0000000000007941 */ /* 0x000fea0003800000 */
.L_x_2610:
[C---:B------:R-:W-:Y:S01]  /*3850*/  ISETP.GE.AND P2, PT, R67.reuse, R49, PT ;  /* 0x000000314300720c */ /* 0x040fe20003f46270 */
[----:B-1----:R-:W-:Y:S01]  /*3860*/  IMAD.U32 R95, R50, -0x20, RZ ;  /* 0xffffffe0325f7824 */ /* 0x002fe200078e00ff */
[-C--:B------:R-:W-:Y:S01]  /*3870*/  ISETP.GE.AND P4, PT, R68, R48.reuse, !P4 ;  /* 0x000000304400720c */ /* 0x080fe20006786270 */
[----:B------:R-:W-:Y:S01]  /*3880*/  BSSY B0, `(.L_x_2612) ;  /* 0x00000d5000007945 */ /* 0x000fe20003800000 */
[----:B------:R-:W-:Y:S02]  /*3890*/  ISETP.GE.AND P2, PT, R67, R48, !P2 ;  /* 0x000000304300720c */ /* 0x000fe40005746270 */
[C---:B------:R-:W-:Y:S02]  /*38a0*/  LEA R154, P1, R95.reuse, R56, 0x1 ;  /* 0x000000385f9a7211 */ /* 0x040fe400078208ff */
[C---:B------:R-:W-:Y:S02]  /*38b0*/  LEA R152, P0, R95.reuse, R26, 0x1 ;  /* 0x0000001a5f987211 */ /* 0x040fe400078008ff */
[C---:B------:R-:W-:Y:S02]  /*38c0*/  LEA.HI.X.SX32 R153, R95.reuse, R57, 0x1, P1 ;  /* 0x000000395f997211 */ /* 0x040fe400008f0eff */
[----:B------:R-:W-:Y:S01]  /*38d0*/  LEA.HI.X.SX32 R95, R95, R27, 0x1, P0 ;  /* 0x0000001b5f5f7211 */ /* 0x000fe200000f0eff */
[----:B------:R-:W-:Y:S08]  /*38e0*/  @!P5 BRA `(.L_x_2613) ;  /* 0x0000000c0038d947 */ /* 0x000ff00003800000 */
[----:B------:R-:W-:Y:S02]  /*38f0*/  LEA R158, P1, R74, R98, 0x1 ;  /* 0x000000624a9e7211 */ /* 0x000fe400078208ff */
[----:B------:R-:W-:Y:S02]  /*3900*/  ISETP.GE.AND P0, PT, R24, UR4, PT ;  /* 0x0000000418007c0c */ /* 0x000fe4000bf06270 */
[C---:B------:R-:W-:Y:S02]  /*3910*/  SHF.L.U32 R157, R131.reuse, 0x1, RZ ;  /* 0x00000001839d7819 */ /* 0x040fe400000006ff */
[----:B------:R-:W-:Y:S02]  /*3920*/  LEA.HI.X R159, R74, R99, R73, 0x1, P1 ;  /* 0x000000634a9f7211 */ /* 0x000fe400008f0c49 */
[-C--:B----4-:R-:W-:Y:S02]  /*3930*/  IADD3 R30, P1, R26, R157.reuse, RZ ;  /* 0x0000009d1a1e7210 */ /* 0x090fe40007f3e0ff */
[----:B------:R-:W-:Y:S01]  /*3940*/  SHF.L.U64.HI R155, R131, 0x1, R115 ;  /* 0x00000001839b7819 */ /* 0x000fe20000010273 */
[----:B--2---:R-:W2:Y:S01]  /*3950*/  LDG.E.128 R32, desc[UR6][R158.64] ;  /* 0x000000069e207981 */ /* 0x004ea2000c1e1d00 */
[----:B------:R-:W-:Y:S02]  /*3960*/  IADD3 R58, P5, R56, R157, RZ ;  /* 0x0000009d383a7210 */ /* 0x000fe40007fbe0ff */
[-C--:B------:R-:W-:Y:S02]  /*3970*/  IADD3.X R31, R27, R155.reuse, RZ, P1, !PT ;  /* 0x0000009b1b1f7210 */ /* 0x080fe40000ffe4ff */
[----:B------:R-:W-:Y:S02]  /*3980*/  IADD3.X R59, R57, R155, RZ, P5, !PT ;  /* 0x0000009b393b7210 */ /* 0x000fe40002ffe4ff */
[----:B------:R-:W-:Y:S01]  /*3990*/  LEA R156, P5, R54, R150, 0x1 ;  /* 0x00000096369c7211 */ /* 0x000fe200078a08ff */
[----:B------:R-:W3:Y:S01]  /*39a0*/  @!P0 LDG.E.64 R28, desc[UR6][R30.64] ;  /* 0x000000061e1c8981 */ /* 0x000ee2000c1e1b00 */
[----:B------:R-:W-:Y:S05]  /*39b0*/  ISETP.GE.AND P1, PT, R20, UR4, PT ;  /* 0x0000000414007c0c */ /* 0x000fea000bf26270 */
        /* <DEDUP_REMOVED lines=27> */
[C---:B------:R-:W-:Y:S01]  /*3b70*/  @!P0 FMUL.FTZ R157, R43.reuse, R36 ;  /* 0x000000242b9d8220 */ /* 0x040fe20000410000 */
[--C-:B------:R-:W-:Y:S02]  /*3b80*/  @!P0 HADD2.F32 R45, -RZ, R49.reuse.H0_H0 ;  /* 0x20000031ff2d8230 */ /* 0x100fe40000004100 */
[----:B------:R-:W-:Y:S01]  /*3b90*/  @!P0 FMUL.FTZ R4, R28, R29 ;  /* 0x0000001d1c048220 */ /* 0x000fe20000410000 */
[----:B------:R-:W-:Y:S02]  /*3ba0*/  @!P0 HADD2.F32 R49, -RZ, R49.H1_H1 ;  /* 0x30000031ff318230 */ /* 0x000fe40000004100 */
[-C--:B------:R-:W-:Y:S01]  /*3bb0*/  @!P0 FFMA.FTZ R2, R43, R44.reuse, R2 ;  /* 0x0000002c2b028223 */ /* 0x080fe20000010002 */
[----:B------:R-:W-:Y:S01]  /*3bc0*/  @!P0 FFMA.FTZ R157, R37, R44, -R157 ;  /* 0x0000002c259d8223 */ /* 0x000fe2000001089d */
[-C--:B------:R-:W-:Y:S01]  /*3bd0*/  @!P0 FFMA.FTZ R3, R42, R45.reuse, R3 ;  /* 0x0000002d2a038223 */ /* 0x080fe20000010003 */
[----:B------:R-:W-:Y:S01]  /*3be0*/  @!P0 FFMA.FTZ R50, R38, R45, -R50 ;  /* 0x0000002d26328223 */ /* 0x000fe20000010832 */
[-C--:B------:R-:W-:Y:S01]  /*3bf0*/  @!P0 FFMA.FTZ R161, R28, R49.reuse, -R161 ;  /* 0x000000311ca18223 */ /* 0x080fe200000108a1 */
[----:B------:R-:W-:Y:S01]  /*3c00*/  @!P0 FFMA.FTZ R4, R47, R49, R4 ;  /* 0x000000312f048223 */ /* 0x000fe20000010004 */
[----:B------:R-:W-:Y:S02]  /*3c10*/  @!P0 F2FP.F16.F32.PACK_AB R155, R0, R155 ;  /* 0x0000009b009b823e */ /* 0x000fe400000000ff */
[----:B------:R-:W-:Y:S02]  /*3c20*/  @!P0 F2FP.F16.F32.PACK_AB R160, R2, R157 ;  /* 0x0000009d02a0823e */ /* 0x000fe400000000ff */
[----:B------:R-:W-:Y:S02]  /*3c30*/  @!P0 F2FP.F16.F32.PACK_AB R50, R3, R50 ;  /* 0x000000320332823e */ /* 0x000fe400000000ff */
[----:B------:R-:W-:Y:S02]  /*3c40*/  @!P0 F2FP.F16.F32.PACK_AB R161, R4, R161 ;  /* 0x000000a104a1823e */ /* 0x000fe400000000ff */
[----:B------:R-:W-:Y:S02]  /*3c50*/  @!P0 MOV R32, R155 ;  /* 0x0000009b00208202 */ /* 0x000fe40000000f00 */
[----:B------:R-:W-:Y:S02]  /*3c60*/  @!P0 MOV R33, R160 ;  /* 0x000000a000218202 */ /* 0x000fe40000000f00 */
[----:B------:R-:W-:Y:S02]  /*3c70*/  @!P0 MOV R34, R50 ;  /* 0x0000003200228202 */ /* 0x000fe40000000f00 */
[----:B------:R-:W-:Y:S02]  /*3c80*/  @!P0 MOV R35, R161 ;  /* 0x000000a100238202 */ /* 0x000fe40000000f00 */
[----:B------:R-:W-:Y:S02]  /*3c90*/  LEA.HI.X R157, R54, R151, R61, 0x1, P5 ;  /* 0x00000097369d7211 */ /* 0x000fe400028f0c3d */
[----:B------:R-:W-:Y:S03]  /*3ca0*/  ISETP.GE.AND P0, PT, R19, UR4, PT ;  /* 0x0000000413007c0c */ /* 0x000fe6000bf06270 */
[----:B------:R1:W-:Y:S08]  /*3cb0*/  STG.E.128 desc[UR6][R156.64], R32 ;  /* 0x000000209c007986 */ /* 0x0003f0000c101d06 */
[----:B------:R-:W2:Y:S08]  /*3cc0*/  LDG.E.128 R36, desc[UR6][R158.64+0x80] ;  /* 0x000080069e247981 */ /* 0x000eb0000c1e1d00 */
[----:B------:R-:W3:Y:S06]  /*3cd0*/  @!P1 LDG.E.64 R28, desc[UR6][R30.64+0x40] ;  /* 0x000040061e1c9981 */ /* 0x000eec000c1e1b00 */
[----:B------:R-:W4:Y:S01]  /*3ce0*/  @!P1 LDG.E.64 R46, desc[UR6][R58.64+0x40] ;  /* 0x000040063a2e9981 */ /* 0x000f22000c1e1b00 */
[----:B--2---:R-:W-:Y:S02]  /*3cf0*/  @!P1 MOV R23, R36 ;  /* 0x0000002400179202 */ /* 0x004fe40000000f00 */
[----:B-1----:R-:W-:Y:S02]  /*3d00*/  @!P1 MOV R35, R37 ;  /* 0x0000002500239202 */ /* 0x002fe40000000f00 */
[----:B------:R-:W-:Y:S01]  /*3d10*/  @!P1 MOV R34, R38 ;  /* 0x0000002600229202 */ /* 0x000fe20000000f00 */
[--C-:B------:R-:W-:Y:S02]  /*3d20*/  @!P1 HADD2.F32 R42, -RZ, R23.reuse.H1_H1 ;  /* 0x30000017ff2a9230 */ /* 0x100fe40000004100 */
[----:B------:R-:W-:Y:S02]  /*3d30*/  @!P1 HADD2.F32 R33, -RZ, R23.H0_H0 ;  /* 0x20000017ff219230 */ /* 0x000fe40000004100 */
[--C-:B---3--:R-:W-:Y:S02]  /*3d40*/  @!P1 HADD2.F32 R40, -RZ, R28.reuse.H0_H0 ;  /* 0x2000001cff289230 */ /* 0x108fe40000004100 */
[----:B------:R-:W-:Y:S01]  /*3d50*/  @!P1 HADD2.F32 R32, -RZ, R28.H1_H1 ;  /* 0x3000001cff209230 */ /* 0x000fe20000004100 */
[----:B------:R-:W-:Y:S01]  /*3d60*/  @!P1 MOV R28, R39 ;  /* 0x00000027001c9202 */ /* 0x000fe20000000f00 */
[----:B------:R-:W-:Y:S02]  /*3d70*/  @!P1 HADD2.F32 R23, -RZ, R29.H0_H0 ;  /* 0x2000001dff179230 */ /* 0x000fe40000004100 */
[CC--:B------:R-:W-:Y:S01]  /*3d80*/  @!P1 FMUL.FTZ R50, R42.reuse, R40.reuse ;  /* 0x000000282a329220 */ /* 0x0c0fe20000410000 */
[----:B----4-:R-:W-:Y:S02]  /*3d90*/  @!P1 HADD2.F32 R44, -RZ, R46.H0_H0 ;  /* 0x2000002eff2c9230 */ /* 0x010fe40000004100 */
[C---:B------:R-:W-:Y:S01]  /*3da0*/  @!P1 FMUL.FTZ R5, R33.reuse, R40 ;  /* 0x0000002821059220 */ /* 0x040fe20000410000 */
[--C-:B------:R-:W-:Y:S02]  /*3db0*/  @!P1 HADD2.F32 R45, -RZ, R47.reuse.H0_H0 ;  /* 0x2000002fff2d9230 */ /* 0x100fe40000004100 */
[----:B------:R-:W-:Y:S02]  /*3dc0*/  @!P1 HADD2.F32 R49, -RZ, R47.H1_H1 ;  /* 0x3000002fff319230 */ /* 0x000fe40000004100 */
[-C--:B------:R-:W-:Y:S01]  /*3dd0*/  @!P1 FFMA.FTZ R50, R33, R44.reuse, -R50 ;  /* 0x0000002c21329223 */ /* 0x080fe20000010832 */
[----:B------:R-:W-:Y:S02]  /*3de0*/  @!P1 HADD2.F32 R33, -RZ, R35.H0_H0 ;  /* 0x20000023ff219230 */ /* 0x000fe40000004100 */
[----:B------:R-:W-:Y:S01]  /*3df0*/  @!P1 FFMA.FTZ R5, R42, R44, R5 ;  /* 0x0000002c2a059223 */ /* 0x000fe20000010005 */
[--C-:B------:R-:W-:Y:S02]  /*3e00*/  @!P1 HADD2.F32 R42, -RZ, R34.reuse.H1_H1 ;  /* 0x30000022ff2a9230 */ /* 0x100fe40000004100 */
[----:B------:R-:W-:Y:S02]  /*3e10*/  @!P1 HADD2.F32 R34, -RZ, R34.H0_H0 ;  /* 0x20000022ff229230 */ /* 0x000fe40000004100 */
[----:B------:R-:W-:Y:S01]  /*3e20*/  @!P1 FMUL.FTZ R6, R33, R32 ;  /* 0x0000002021069220 */ /* 0x000fe20000410000 */
[--C-:B------:R-:W-:Y:S02]  /*3e30*/  @!P1 HADD2.F32 R47, -RZ, R28.reuse.H1_H1 ;  /* 0x3000001cff2f9230 */ /* 0x100fe40000004100 */
[-C--:B------:R-:W-:Y:S01]  /*3e40*/  @!P1 FMUL.FTZ R160, R42, R23.reuse ;  /* 0x000000172aa09220 */ /* 0x080fe20000410000 */
[----:B------:R-:W-:Y:S02]  /*3e50*/  @!P1 HADD2.F32 R29, -RZ, R29.H1_H1 ;  /* 0x3000001dff1d9230 */ /* 0x000fe40000004100 */
[C---:B------:R-:W-:Y:S01]  /*3e60*/  @!P1 FMUL.FTZ R7, R34.reuse, R23 ;  /* 0x0000001722079220 */ /* 0x040fe20000410000 */
[----:B------:R-:W-:Y:S02]  /*3e70*/  @!P1 HADD2.F32 R43, -RZ, R35.H1_H1 ;  /* 0x30000023ff2b9230 */ /* 0x000fe40000004100 */
[----:B------:R-:W-:Y:S01]  /*3e80*/  @!P1 FFMA.FTZ R160, R34, R45, -R160 ;  /* 0x0000002d22a09223 */ /* 0x000fe200000108a0 */
[----:B------:R-:W-:Y:S01]  /*3e90*/  @!P1 HADD2.F32 R28, -RZ, R28.H0_H0 ;  /* 0x2000001cff1c9230 */ /* 0x000fe20000004100 */
[----:B------:R-:W-:Y:S01]  /*3ea0*/  @!P1 F2FP.F16.F32.PACK_AB R50, R5, R50 ;  /* 0x000000320532923e */ /* 0x000fe200000000ff */
[----:B------:R-:W-:Y:S02]  /*3eb0*/  @!P1 HADD2.F32 R46, -RZ, R46.H1_H1 ;  /* 0x3000002eff2e9230 */ /* 0x000fe40000004100 */
[----:B------:R-:W-:Y:S01]  /*3ec0*/  @!P1 FMUL.FTZ R155, R43, R32 ;  /* 0x000000202b9b9220 */ /* 0x000fe20000410000 */
[-C--:B------:R-:W-:Y:S01]  /*3ed0*/  @!P1 FMUL.FTZ R161, R47, R29.reuse ;  /* 0x0000001d2fa19220 */ /* 0x080fe20000410000 */
[----:B------:R-:W-:Y:S01]  /*3ee0*/  @!P1 FMUL.FTZ R8, R28, R29 ;  /* 0x0000001d1c089220 */ /* 0x000fe20000410000 */
[----:B------:R-:W-:Y:S01]  /*3ef0*/  @!P1 MOV R36, R50 ;  /* 0x0000003200249202 */ /* 0x000fe20000000f00 */
[-C--:B------:R-:W-:Y:S01]  /*3f00*/  @!P1 FFMA.FTZ R6, R43, R46.reuse, R6 ;  /* 0x0000002e2b069223 */ /* 0x080fe20000010006 */
[----:B------:R-:W-:Y:S01]  /*3f10*/  @!P1 FFMA.FTZ R7, R42, R45, R7 ;  /* 0x0000002d2a079223 */ /* 0x000fe20000010007 */
        /* <DEDUP_REMOVED lines=26> */
[----:B------:R-:W-:Y:S02]  /*40c0*/  @!P0 HADD2.F32 R45, -RZ, R47.H0_H0 ;  /* 0x2000002fff2d8230 */ /* 0x000fe40000004100 */
[--C-:B------:R-:W-:Y:S02]  /*40d0*/  @!P0 HADD2.F32 R43, -RZ, R39.reuse.H1_H1 ;  /* 0x30000027ff2b8230 */ /* 0x100fe40000004100 */
[-C--:B------:R-:W-:Y:S01]  /*40e0*/  @!P0 FFMA.FTZ R50, R37, R44.reuse, -R50 ;  /* 0x0000002c25328223 */ /* 0x080fe20000010832 */
[----:B------:R-:W-:Y:S02]  /*40f0*/  @!P0 HADD2.F32 R37, -RZ, R39.H0_H0 ;  /* 0x20000027ff258230 */ /* 0x000fe40000004100 */
[----:B------:R-:W-:Y:S01]  /*4100*/  @!P0 FFMA.FTZ R9, R42, R44, R9 ;  /* 0x0000002c2a098223 */ /* 0x000fe20000010009 */
[--C-:B------:R-:W-:Y:S02]  /*4110*/  @!P0 HADD2.F32 R42, -RZ, R38.reuse.H1_H1 ;  /* 0x30000026ff2a8230 */ /* 0x100fe40000004100 */
[-C--:B------:R-:W-:Y:S01]  /*4120*/  @!P0 FMUL.FTZ R155, R43, R36.reuse ;  /* 0x000000242b9b8220 */ /* 0x080fe20000410000 */
[----:B------:R-:W-:Y:S02]  /*4130*/  @!P0 HADD2.F32 R38, -RZ, R38.H0_H0 ;  /* 0x20000026ff268230 */ /* 0x000fe40000004100 */
[----:B------:R-:W-:Y:S01]  /*4140*/  @!P0 FMUL.FTZ R10, R37, R36 ;  /* 0x00000024250a8220 */ /* 0x000fe20000410000 */
[----:B------:R-:W-:Y:S01]  /*4150*/  @!P0 HADD2.F32 R46, -RZ, R46.H1_H1 ;  /* 0x3000002eff2e8230 */ /* 0x000fe20000004100 */
[----:B------:R-:W-:Y:S01]  /*4160*/  @!P0 F2FP.F16.F32.PACK_AB R50, R9, R50 ;  /* 0x000000320932823e */ /* 0x000fe200000000ff */
[----:B------:R-:W-:Y:S02]  /*4170*/  @!P0 HADD2.F32 R49, -RZ, R47.H1_H1 ;  /* 0x3000002fff318230 */ /* 0x000fe40000004100 */
[-C--:B------:R-:W-:Y:S01]  /*4180*/  @!P0 FMUL.FTZ R11, R38, R23.reuse ;  /* 0x00000017260b8220 */ /* 0x080fe20000410000 */
[--C-:B------:R-:W-:Y:S01]  /*4190*/  @!P0 HADD2.F32 R47, -RZ, R28.reuse.H1_H1 ;  /* 0x3000001cff2f8230 */ /* 0x100fe20000004100 */
[----:B------:R-:W-:Y:S01]  /*41a0*/  @!P0 MOV R32, R50 ;  /* 0x0000003200208202 */ /* 0x000fe20000000f00 */
[----:B------:R-:W-:Y:S02]  /*41b0*/  @!P0 HADD2.F32 R29, -RZ, R29.H1_H1 ;  /* 0x3000001dff1d8230 */ /* 0x000fe40000004100 */
[C---:B------:R-:W-:Y:S01]  /*41c0*/  @!P0 FMUL.FTZ R160, R42.reuse, R23 ;  /* 0x000000172aa08220 */ /* 0x040fe20000410000 */
[----:B------:R-:W-:Y:S02]  /*41d0*/  @!P0 HADD2.F32 R28, -RZ, R28.H0_H0 ;  /* 0x2000001cff1c8230 */ /* 0x000fe40000004100 */
[-C--:B------:R-:W-:Y:S01]  /*41e0*/  @!P0 FFMA.FTZ R10, R43, R46.reuse, R10 ;  /* 0x0000002e2b0a8223 */ /* 0x080fe2000001000a */
[----:B------:R-:W-:Y:S01]  /*41f0*/  @!P0 FFMA.FTZ R11, R42, R45, R11 ;  /* 0x0000002d2a0b8223 */ /* 0x000fe2000001000b */
[-C--:B------:R-:W-:Y:S01]  /*4200*/  @!P0 FMUL.FTZ R161, R47, R29.reuse ;  /* 0x0000001d2fa18220 */ /* 0x080fe20000410000 */
[----:B------:R-:W-:Y:S01]  /*4210*/  @!P0 FFMA.FTZ R155, R37, R46, -R155 ;  /* 0x0000002e259b8223 */ /* 0x000fe2000001089b */
[----:B------:R-:W-:Y:S01]  /*4220*/  @!P0 FMUL.FTZ R12, R28, R29 ;  /* 0x0000001d1c0c8220 */ /* 0x000fe20000410000 */
[----:B------:R-:W-:Y:S01]  /*4230*/  @!P0 FFMA.FTZ R160, R38, R45, -R160 ;  /* 0x0000002d26a08223 */ /* 0x000fe200000108a0 */
[-C--:B------:R-:W-:Y:S02]  /*4240*/  @!P0 FFMA.FTZ R161, R28, R49.reuse, -R161 ;  /* 0x000000311ca18223 */ /* 0x080fe400000108a1 */
[----:B------:R-:W-:Y:S01]  /*4250*/  @!P0 FFMA.FTZ R12, R47, R49, R12 ;  /* 0x000000312f0c8223 */ /* 0x000fe2000001000c */
[----:B------:R-:W-:Y:S02]  /*4260*/  @!P0 F2FP.F16.F32.PACK_AB R155, R10, R155 ;  /* 0x0000009b0a9b823e */ /* 0x000fe400000000ff */
[----:B------:R-:W-:Y:S02]  /*4270*/  @!P0 F2FP.F16.F32.PACK_AB R160, R11, R160 ;  /* 0x000000a00ba0823e */ /* 0x000fe400000000ff */
[----:B------:R-:W-:Y:S02]  /*4280*/  @!P0 F2FP.F16.F32.PACK_AB R161, R12, R161 ;  /* 0x000000a10ca1823e */ /* 0x000fe400000000ff */
[----:B------:R-:W-:Y:S02]  /*4290*/  @!P0 MOV R33, R155 ;  /* 0x0000009b00218202 */ /* 0x000fe40000000f00 */
[----:B------:R-:W-:Y:S02]  /*42a0*/  @!P0 MOV R34, R160 ;  /* 0x000000a000228202 */ /* 0x000fe40000000f00 */
[----:B------:R-:W-:Y:S05]  /*42b0*/  @!P0 MOV R35, R161 ;  /* 0x000000a100238202 */ /* 0x000fea0000000f00 */
[----:B------:R1:W-:Y:S08]  /*42c0*/  STG.E.128 desc[UR6][R156.64+0x100], R32 ;  /* 0x000100209c007986 */ /* 0x0003f0000c101d06 */
[----:B------:R-:W2:Y:S08]  /*42d0*/  LDG.E.128 R36, desc[UR6][R158.64+0x180] ;  /* 0x000180069e247981 */ /* 0x000eb0000c1e1d00 */
[----:B------:R-:W3:Y:S06]  /*42e0*/  @!P1 LDG.E.64 R30, desc[UR6][R30.64+0xc0] ;  /* 0x0000c0061e1e9981 */ /* 0x000eec000c1e1b00 */
[----:B------:R-:W4:Y:S01]  /*42f0*/  @!P1 LDG.E.64 R58, desc[UR6][R58.64+0xc0] ;  /* 0x0000c0063a3a9981 */ /* 0x000f22000c1e1b00 */
[----:B--2---:R-:W-:Y:S02]  /*4300*/  @!P1 MOV R23, R36 ;  /* 0x0000002400179202 */ /* 0x004fe40000000f00 */
[----:B-1----:R-:W-:Y:S03]  /*4310*/  @!P1 MOV R32, R37 ;  /* 0x0000002500209202 */ /* 0x002fe60000000f00 */
[--C-:B------:R-:W-:Y:S02]  /*4320*/  @!P1 HADD2.F32 R42, -RZ, R23.reuse.H1_H1 ;  /* 0x30000017ff2a9230 */ /* 0x100fe40000004100 */
[----:B------:R-:W-:Y:S02]  /*4330*/  @!P1 HADD2.F32 R28, -RZ, R23.H0_H0 ;  /* 0x20000017ff1c9230 */ /* 0x000fe40000004100 */
[--C-:B---3--:R-:W-:Y:S02]  /*4340*/  @!P1 HADD2.F32 R41, -RZ, R30.reuse.H0_H0 ;  /* 0x2000001eff299230 */ /* 0x108fe40000004100 */
[----:B------:R-:W-:Y:S01]  /*4350*/  @!P1 HADD2.F32 R29, -RZ, R30.H1_H1 ;  /* 0x3000001eff1d9230 */ /* 0x000fe20000004100 */
[----:B------:R-:W-:Y:S01]  /*4360*/  @!P1 MOV R30, R38 ;  /* 0x00000026001e9202 */ /* 0x000fe20000000f00 */
[--C-:B------:R-:W-:Y:S02]  /*4370*/  @!P1 HADD2.F32 R23, -RZ, R31.reuse.H0_H0 ;  /* 0x2000001fff179230 */ /* 0x100fe40000004100 */
[-C--:B------:R-:W-:Y:S01]  /*4380*/  @!P1 FMUL.FTZ R13, R28, R41.reuse ;  /* 0x000000291c0d9220 */ /* 0x080fe20000410000 */
[--C-:B----4-:R-:W-:Y:S02]  /*4390*/  @!P1 HADD2.F32 R43, -RZ, R58.reuse.H0_H0 ;  /* 0x2000003aff2b9230 */ /* 0x110fe40000004100 */
[----:B------:R-:W-:Y:S01]  /*43a0*/  @!P1 FMUL.FTZ R50, R42, R41 ;  /* 0x000000292a329220 */ /* 0x000fe20000410000 */
[----:B------:R-:W-:Y:S02]  /*43b0*/  @!P1 HADD2.F32 R31, -RZ, R31.H1_H1 ;  /* 0x3000001fff1f9230 */ /* 0x000fe40000004100 */
[----:B------:R-:W-:Y:S02]  /*43c0*/  @!P1 HADD2.F32 R45, -RZ, R58.H1_H1 ;  /* 0x3000003aff2d9230 */ /* 0x000fe40000004100 */
[----:B------:R-:W-:Y:S01]  /*43d0*/  @!P1 FFMA.FTZ R50, R28, R43, -R50 ;  /* 0x0000002b1c329223 */ /* 0x000fe20000010832 */
[----:B------:R-:W-:Y:S01]  /*43e0*/  @!P1 MOV R28, R39 ;  /* 0x00000027001c9202 */ /* 0x000fe20000000f00 */
[----:B------:R-:W-:Y:S01]  /*43f0*/  @!P1 FFMA.FTZ R13, R42, R43, R13 ;  /* 0x0000002b2a0d9223 */ /* 0x000fe2000001000d */
[--C-:B------:R-:W-:Y:S02]  /*4400*/  @!P1 HADD2.F32 R43, -RZ, R32.reuse.H1_H1 ;  /* 0x30000020ff2b9230 */ /* 0x100fe40000004100 */
[----:B------:R-:W-:Y:S02]  /*4410*/  @!P1 HADD2.F32 R32, -RZ, R32.H0_H0 ;  /* 0x20000020ff209230 */ /* 0x000fe40000004100 */
[----:B------:R-:W-:Y:S01]  /*4420*/  @!P1 F2FP.F16.F32.PACK_AB R50, R13, R50 ;  /* 0x000000320d32923e */ /* 0x000fe200000000ff */
[--C-:B------:R-:W-:Y:S02]  /*4430*/  @!P1 HADD2.F32 R42, -RZ, R30.reuse.H1_H1 ;  /* 0x3000001eff2a9230 */ /* 0x100fe40000004100 */
[-C--:B------:R-:W-:Y:S01]  /*4440*/  @!P1 FMUL.FTZ R155, R43, R29.reuse ;  /* 0x0000001d2b9b9220 */ /* 0x080fe20000410000 */
[----:B------:R-:W-:Y:S01]  /*4450*/  @!P1 HADD2.F32 R30, -RZ, R30.H0_H0 ;  /* 0x2000001eff1e9230 */ /* 0x000fe20000004100 */
[----:B------:R-:W-:Y:S01]  /*4460*/  @!P1 MOV R36, R50 ;  /* 0x0000003200249202 */ /* 0x000fe20000000f00 */
[--C-:B------:R-:W-:Y:S02]  /*4470*/  @!P1 HADD2.F32 R49, -RZ, R28.reuse.H1_H1 ;  /* 0x3000001cff319230 */ /* 0x100fe40000004100 */
[----:B------:R-:W-:Y:S01]  /*4480*/  @!P1 FMUL.FTZ R14, R32, R29 ;  /* 0x0000001d200e9220 */ /* 0x000fe20000410000 */
[----:B------:R-:W-:Y:S02]  /*4490*/  @!P1 HADD2.F32 R28, -RZ, R28.H0_H0 ;  /* 0x2000001cff1c9230 */ /* 0x000fe40000004100 */
[-C--:B------:R-:W-:Y:S01]  /*44a0*/  @!P1 FMUL.FTZ R15, R30, R23.reuse ;  /* 0x000000171e0f9220 */ /* 0x080fe20000410000 */
[--C-:B------:R-:W-:Y:S02]  /*44b0*/  @!P1 HADD2.F32 R47, -RZ, R59.reuse.H0_H0 ;  /* 0x2000003bff2f9230 */ /* 0x100fe40000004100 */
[----:B------:R-:W-:Y:S01]  /*44c0*/  @!P1 FMUL.FTZ R158, R42, R23 ;  /* 0x000000172a9e9220 */ /* 0x000fe20000410000 */
[----:B------:R-:W-:Y:S02]  /*44d0*/  @!P1 HADD2.F32 R51, -RZ, R59.H1_H1 ;  /* 0x3000003bff339230 */ /* 0x000fe40000004100 */
[-C--:B------:R-:W-:Y:S01]  /*44e0*/  @!P1 FMUL.FTZ R159, R49, R31.reuse ;  /* 0x0000001f319f9220 */ /* 0x080fe20000410000 */
[----:B------:R-:W-:Y:S01]  /*44f0*/  @!P1 FMUL.FTZ R16, R28, R31 ;  /* 0x0000001f1c109220 */ /* 0x000fe20000410000 */
[----:B------:R-:W-:Y:S01]  /*4500*/  @!P1 FFMA.FTZ R14, R43, R45, R14 ;  /* 0x0000002d2b0e9223 */ /* 0x000fe2000001000e */
[----:B------:R-:W-:Y:S01]  /*4510*/  @!P1 FFMA.FTZ R15, R42, R47, R15 ;  /* 0x0000002f2a0f9223 */ /* 0x000fe2000001000f */
        /* <DEDUP_REMOVED lines=11> */
.L_x_2613:
[----:B------:R-:W-:Y:S05]  /*45d0*/  BSYNC B0 ;  /* 0x0000000000007941 */ /* 0x000fea0003800000 */
.L_x_2612:
[----:B------:R-:W-:Y:S04]  /*45e0*/  BSSY B0, `(.L_x_2614) ;  /* 0x00000d6000007945 */ /* 0x000fe80003800000 */
[----:B------:R-:W-:Y:S05]  /*45f0*/  @!P4 BRA `(.L_x_2615) ;  /* 0x0000000c0050c947 */ /* 0x000fea0003800000 */
[----:B------:R-:W-:Y:S02]  /*4600*/  LEA R158, P1, R76, R98, 0x1 ;  /* 0x000000624c9e7211 */ /* 0x000fe400078208ff */
[C---:B-1----:R-:W-:Y:S02]  /*4610*/  SHF.L.U32 R157, R129.reuse, 0x1, RZ ;  /* 0x00000001819d7819 */ /* 0x042fe400000006ff */
[----:B------:R-:W-:Y:S02]  /*4620*/  ISETP.GE.AND P0, PT, R24, UR4, PT ;  /* 0x0000000418007c0c */ /* 0x000fe4000bf06270 */
[----:B------:R-:W-:Y:S02]  /*4630*/  LEA.HI.X R159, R76, R99, R75, 0x1, P1 ;  /* 0x000000634c9f7211 */ /* 0x000fe400008f0c4b */
[----:B------:R-:W-:Y:S02]  /*4640*/  SHF.L.U64.HI R155, R129, 0x1, R114 ;  /* 0x00000001819b7819 */ /* 0x000fe40000010272 */
[-C--:B----4-:R-:W-:Y:S01]  /*4650*/  IADD3 R30, P1, R26, R157.reuse, RZ ;  /* 0x0000009d1a1e7210 */ /* 0x090fe20007f3e0ff */
[----:B--2---:R-:W2:Y:S01]  /*4660*/  LDG.E.128 R32, desc[UR6][R158.64] ;  /* 0x000000069e207981 */ /* 0x004ea2000c1e1d00 */
[----:B------:R-:W-:Y:S02]  /*4670*/  IADD3 R58, P4, R56, R157, RZ ;  /* 0x0000009d383a7210 */ /* 0x000fe40007f9e0ff */
[-C--:B------:R-:W-:Y:S02]  /*4680*/  IADD3.X R31, R27, R155.reuse, RZ, P1, !PT ;  /* 0x0000009b1b1f7210 */ /* 0x080fe40000ffe4ff */
[----:B------:R-:W-:Y:S02]  /*4690*/  IADD3.X R59, R57, R155, RZ, P4, !PT ;  /* 0x0000009b393b7210 */ /* 0x000fe400027fe4ff */
[----:B------:R-:W-:Y:S01]  /*46a0*/  LEA R156, P5, R148, R150, 0x1 ;  /* 0x00000096949c7211 */ /* 0x000fe200078a08ff */
[----:B------:R-:W3:Y:S01]  /*46b0*/  @!P0 LDG.E.64 R28, desc[UR6][R30.64] ;  /* 0x000000061e1c8981 */ /* 0x000ee2000c1e1b00 */
[C---:B------:R-:W-:Y:S02]  /*46c0*/  LEA R160, P4, R79.reuse, R98, 0x1 ;  /* 0x000000624fa07211 */ /* 0x040fe400078808ff */
[----:B------:R-:W-:Y:S02]  /*46d0*/  ISETP.GE.AND P1, PT, R20, UR4, PT ;  /* 0x0000000414007c0c */ /* 0x000fe4000bf26270 */
[----:B------:R-:W-:Y:S01]  /*46e0*/  LEA.HI.X R161, R79, R99, R78, 0x1, P4 ;  /* 0x000000634fa17211 */ /* 0x000fe200020f0c4e */
[----:B------:R-:W4:Y:S01]  /*46f0*/  @!P0 LDG.E.64 R50, desc[UR6][R58.64] ;  /* 0x000000063a328981 */ /* 0x000f22000c1e1b00 */
[--C-:B---3--:R-:W-:Y:S01]  /*4700*/  @!P0 HADD2.F32 R39, -RZ, R28.reuse.H0_H0 ;  /* 0x2000001cff278230 */ /* 0x108fe20000004100 */
[----:B--2---:R-:W-:Y:S01]  /*4710*/  @!P0 MOV R23, R32 ;  /* 0x0000002000178202 */ /* 0x004fe20000000f00 */
[----:B------:R-:W-:Y:S01]  /*4720*/  @!P0 HADD2.F32 R28, -RZ, R28.H1_H1 ;  /* 0x3000001cff1c8230 */ /* 0x000fe20000004100 */
[----:B------:R-:W-:Y:S02]  /*4730*/  @!P0 MOV R38, R35 ;  /* 0x0000002300268202 */ /* 0x000fe40000000f00 */
[----:B------:R-:W-:Y:S01]  /*4740*/  @!P0 MOV R37, R33 ;  /* 0x0000002100258202 */ /* 0x000fe20000000f00 */
[--C-:B------:R-:W-:Y:S02]  /*4750*/  @!P0 HADD2.F32 R43, -RZ, R23.reuse.H1_H1 ;  /* 0x30000017ff2b8230 */ /* 0x100fe40000004100 */
[--C-:B----4-:R-:W-:Y:S02]  /*4760*/  @!P0 HADD2.F32 R45, -RZ, R50.reuse.H0_H0 ;  /* 0x20000032ff2d8230 */ /* 0x110fe40000004100 */
[----:B------:R-:W-:Y:S02]  /*4770*/  @!P0 HADD2.F32 R36, -RZ, R23.H0_H0 ;  /* 0x20000017ff248230 */ /* 0x000fe40000004100 */
[-C--:B------:R-:W-:Y:S01]  /*4780*/  @!P0 FMUL.FTZ R155, R43, R39.reuse ;  /* 0x000000272b9b8220 */ /* 0x080fe20000410000 */
[--C-:B------:R-:W-:Y:S02]  /*4790*/  @!P0 HADD2.F32 R47, -RZ, R37.reuse.H1_H1 ;  /* 0x30000025ff2f8230 */ /* 0x100fe40000004100 */
[----:B------:R-:W-:Y:S02]  /*47a0*/  @!P0 HADD2.F32 R37, -RZ, R37.H0_H0 ;  /* 0x20000025ff258230 */ /* 0x000fe40000004100 */
[C---:B------:R-:W-:Y:S01]  /*47b0*/  @!P0 FMUL.FTZ R0, R36.reuse, R39 ;  /* 0x0000002724008220 */ /* 0x040fe20000410000 */
[--C-:B------:R-:W-:Y:S02]  /*47c0*/  @!P0 HADD2.F32 R23, -RZ, R29.reuse.H0_H0 ;  /* 0x2000001dff178230 */ /* 0x100fe40000004100 */
[-C--:B------:R-:W-:Y:S01]  /*47d0*/  @!P0 FFMA.FTZ R155, R36, R45.reuse, -R155 ;  /* 0x0000002d249b8223 */ /* 0x080fe2000001089b */
[----:B------:R-:W-:Y:S01]  /*47e0*/  @!P0 HADD2.F32 R29, -RZ, R29.H1_H1 ;  /* 0x3000001dff1d8230 */ /* 0x000fe20000004100 */
[----:B------:R-:W-:Y:S01]  /*47f0*/  @!P0 MOV R36, R34 ;  /* 0x0000002200248202 */ /* 0x000fe20000000f00 */
[----:B------:R-:W-:Y:S02]  /*4800*/  @!P0 HADD2.F32 R42, -RZ, R50.H1_H1 ;  /* 0x30000032ff2a8230 */ /* 0x000fe40000004100 */
[-C--:B------:R-:W-:Y:S01]  /*4810*/  @!P0 FMUL.FTZ R157, R47, R28.reuse ;  /* 0x0000001c2f9d8220 */ /* 0x080fe20000410000 */
[--C-:B------:R-:W-:Y:S02]  /*4820*/  @!P0 HADD2.F32 R49, -RZ, R51.reuse.H0_H0 ;  /* 0x20000033ff318230 */ /* 0x100fe40000004100 */
[C---:B------:R-:W-:Y:S01]  /*4830*/  @!P0 FMUL.FTZ R2, R37.reuse, R28 ;  /* 0x0000001c25028220 */ /* 0x040fe20000410000 */
        /* <DEDUP_REMOVED lines=8> */
[----:B------:R-:W-:Y:S01]  /*48c0*/  @!P0 F2FP.F16.F32.PACK_AB R155, R0, R155 ;  /* 0x0000009b009b823e */ /* 0x000fe200000000ff */
[----:B------:R-:W-:Y:S02]  /*48d0*/  @!P0 HADD2.F32 R51, -RZ, R51.H1_H1 ;  /* 0x30000033ff338230 */ /* 0x000fe40000004100 */
[-C--:B------:R-:W-:Y:S01]  /*48e0*/  @!P0 FMUL.FTZ R159, R43, R29.reuse ;  /* 0x0000001d2b9f8220 */ /* 0x080fe20000410000 */
[----:B------:R-:W-:Y:S01]  /*48f0*/  @!P0 FMUL.FTZ R4, R28, R29 ;  /* 0x0000001d1c048220 */ /* 0x000fe20000410000 */
[----:B------:R-:W-:Y:S01]  /*4900*/  @!P0 MOV R32, R155 ;  /* 0x0000009b00208202 */ /* 0x000fe20000000f00 */
[----:B------:R-:W-:Y:S01]  /*4910*/  @!P0 FFMA.FTZ R2, R47, R42, R2 ;  /* 0x0000002a2f028223 */ /* 0x000fe20000010002 */
[-C--:B------:R-:W-:Y:S01]  /*4920*/  @!P0 FFMA.FTZ R3, R44, R49.reuse, R3 ;  /* 0x000000312c038223 */ /* 0x080fe20000010003 */
[----:B------:R-:W-:Y:S01]  /*4930*/  @!P0 FFMA.FTZ R48, R36, R49, -R48 ;  /* 0x0000003124308223 */ /* 0x000fe20000010830 */
[-C--:B------:R-:W-:Y:S01]  /*4940*/  @!P0 FFMA.FTZ R159, R28, R51.reuse, -R159 ;  /* 0x000000331c9f8223 */ /* 0x080fe2000001089f */
[----:B------:R-:W-:Y:S01]  /*4950*/  @!P0 FFMA.FTZ R4, R43, R51, R4 ;  /* 0x000000332b048223 */ /* 0x000fe20000010004 */
[----:B------:R-:W-:Y:S02]  /*4960*/  @!P0 F2FP.F16.F32.PACK_AB R158, R2, R157 ;  /* 0x0000009d029e823e */ /* 0x000fe400000000ff */
[----:B------:R-:W-:Y:S02]  /*4970*/  @!P0 F2FP.F16.F32.PACK_AB R48, R3, R48 ;  /* 0x000000300330823e */ /* 0x000fe400000000ff */
[----:B------:R-:W-:Y:S02]  /*4980*/  @!P0 F2FP.F16.F32.PACK_AB R159, R4, R159 ;  /* 0x0000009f049f823e */ /* 0x000fe400000000ff */
[----:B------:R-:W-:Y:S02]  /*4990*/  @!P0 MOV R33, R158 ;  /* 0x0000009e00218202 */ /* 0x000fe40000000f00 */
[----:B------:R-:W-:Y:S02]  /*49a0*/  @!P0 MOV R34, R48 ;  /* 0x0000003000228202 */ /* 0x000fe40000000f00 */
[----:B------:R-:W-:Y:S02]  /*49b0*/  @!P0 MOV R35, R159 ;  /* 0x0000009f00238202 */ /* 0x000fe40000000f00 */
[----:B------:R-:W-:Y:S02]  /*49c0*/  LEA.HI.X R157, R148, R151, R77, 0x1, P5 ;  /* 0x00000097949d7211 */ /* 0x000fe400028f0c4d */
[----:B------:R-:W-:Y:S03]  /*49d0*/  ISETP.GE.AND P0, PT, R19, UR4, PT ;  /* 0x0000000413007c0c */ /* 0x000fe6000bf06270 */
[----:B------:R1:W-:Y:S08]  /*49e0*/  STG.E.128 desc[UR6][R156.64], R32 ;  /* 0x000000209c007986 */ /* 0x0003f0000c101d06 */
[----:B------:R2:W3:Y:S08]  /*49f0*/  LDG.E.128 R36, desc[UR6][R160.64] ;  /* 0x00000006a0247981 */ /* 0x0004f0000c1e1d00 */
[----:B------:R-:W4:Y:S06]  /*4a00*/  @!P1 LDG.E.64 R28, desc[UR6][R30.64+0x40] ;  /* 0x000040061e1c9981 */ /* 0x000f2c000c1e1b00 */
[----:B------:R-:W5:Y:S01]  /*4a10*/  @!P1 LDG.E.64 R46, desc[UR6][R58.64+0x40] ;  /* 0x000040063a2e9981 */ /* 0x000f62000c1e1b00 */
[C---:B--2---:R-:W-:Y:S04]  /*4a20*/  LEA R160, P4, R81.reuse, R98, 0x1 ;  /* 0x0000006251a07211 */ /* 0x044fe800078808ff */
[----:B------:R-:W-:Y:S02]  /*4a30*/  LEA.HI.X R161, R81, R99, R80, 0x1, P4 ;  /* 0x0000006351a17211 */ /* 0x000fe400020f0c50 */
[----:B---3--:R-:W-:Y:S02]  /*4a40*/  @!P1 MOV R23, R36 ;  /* 0x0000002400179202 */ /* 0x008fe40000000f00 */
[----:B-1----:R-:W-:Y:S02]  /*4a50*/  @!P1 MOV R35, R37 ;  /* 0x0000002500239202 */ /* 0x002fe40000000f00 */
[----:B------:R-:W-:Y:S01]  /*4a60*/  @!P1 MOV R34, R38 ;  /* 0x0000002600229202 */ /* 0x000fe20000000f00 */
[--C-:B------:R-:W-:Y:S02]  /*4a70*/  @!P1 HADD2.F32 R42, -RZ, R23.reuse.H1_H1 ;  /* 0x30000017ff2a9230 */ /* 0x100fe40000004100 */
[----:B------:R-:W-:Y:S02]  /*4a80*/  @!P1 HADD2.F32 R33, -RZ, R23.H0_H0 ;  /* 0x20000017ff219230 */ /* 0x000fe40000004100 */
[--C-:B----4-:R-:W-:Y:S02]  /*4a90*/  @!P1 HADD2.F32 R40, -RZ, R28.reuse.H0_H0 ;  /* 0x2000001cff289230 */ /* 0x110fe40000004100 */
[----:B------:R-:W-:Y:S01]  /*4aa0*/  @!P1 HADD2.F32 R32, -RZ, R28.H1_H1 ;  /* 0x3000001cff209230 */ /* 0x000fe20000004100 */
[----:B------:R-:W-:Y:S01]  /*4ab0*/  @!P1 MOV R28, R39 ;  /* 0x00000027001c9202 */ /* 0x000fe20000000f00 */
[----:B------:R-:W-:Y:S02]  /*4ac0*/  @!P1 HADD2.F32 R23, -RZ, R29.H0_H0 ;  /* 0x2000001dff179230 */ /* 0x000fe40000004100 */
[CC--:B------:R-:W-:Y:S01]  /*4ad0*/  @!P1 FMUL.FTZ R48, R42.reuse, R40.reuse ;  /* 0x000000282a309220 */ /* 0x0c0fe20000410000 */
[----:B-----5:R-:W-:Y:S02]  /*4ae0*/  @!P1 HADD2.F32 R44, -RZ, R46.H0_H0 ;  /* 0x2000002eff2c9230 */ /* 0x020fe40000004100 */
        /* <DEDUP_REMOVED lines=11> */
[----:B------:R-:W-:Y:S01]  /*4ba0*/  @!P1 HADD2.F32 R29, -RZ, R29.H1_H1 ;  /* 0x3000001dff1d9230 */ /* 0x000fe20000004100 */
[----:B------:R-:W-:Y:S01]  /*4bb0*/  @!P1 F2FP.F16.F32.PACK_AB R48, R5, R48 ;  /* 0x000000300530923e */ /* 0x000fe200000000ff */
[----:B------:R-:W-:Y:S02]  /*4bc0*/  @!P1 HADD2.F32 R43, -RZ, R35.H1_H1 ;  /* 0x30000023ff2b9230 */ /* 0x000fe40000004100 */
[----:B------:R-:W-:Y:S01]  /*4bd0*/  @!P1 FMUL.FTZ R7, R34, R23 ;  /* 0x0000001722079220 */ /* 0x000fe20000410000 */
[----:B------:R-:W-:Y:S01]  /*4be0*/  @!P1 HADD2.F32 R28, -RZ, R28.H0_H0 ;  /* 0x2000001cff1c9230 */ /* 0x000fe20000004100 */
[----:B------:R-:W-:Y:S01]  /*4bf0*/  @!P1 MOV R36, R48 ;  /* 0x0000003000249202 */ /* 0x000fe20000000f00 */
[----:B------:R-:W-:Y:S02]  /*4c00*/  @!P1 HADD2.F32 R46, -RZ, R46.H1_H1 ;  /* 0x3000002eff2e9230 */ /* 0x000fe40000004100 */
[----:B------:R-:W-:Y:S01]  /*4c10*/  @!P1 FMUL.FTZ R155, R43, R32 ;  /* 0x000000202b9b9220 */ /* 0x000fe20000410000 */
[-C--:B------:R-:W-:Y:S01]  /*4c20*/  @!P1 FMUL.FTZ R159, R47, R29.reuse ;  /* 0x0000001d2f9f9220 */ /* 0x080fe20000410000 */
[----:B------:R-:W-:Y:S01]  /*4c30*/  @!P1 FMUL.FTZ R8, R28, R29 ;  /* 0x0000001d1c089220 */ /* 0x000fe20000410000 */
[-C--:B------:R-:W-:Y:S01]  /*4c40*/  @!P1 FFMA.FTZ R158, R34, R45.reuse, -R158 ;  /* 0x0000002d229e9223 */ /* 0x080fe2000001089e */
        /* <DEDUP_REMOVED lines=111> */
.L_x_2615:
[----:B------:R-:W-:Y:S05]  /*5340*/  BSYNC B0 ;  /* 0x0000000000007941 */ /* 0x000fea0003800000 */
.L_x_2614:
[----:B------:R-:W-:Y:S04]  /*5350*/  BSSY B0, `(.L_x_2616) ;  /* 0x00000da000007945 */ /* 0x000fe80003800000 */
[----:B------:R-:W-:Y:S05]  /*5360*/  @!P2 BRA `(.L_x_2617) ;  /* 0x0000000c0060a947 */ /* 0x000fea0003800000 */
[----:B----4-:R-:W4:Y:S01]  /*5370*/  LDC.64 R6, c[0x0][0x338] ;  /* 0x0000ce00ff067b82 */ /* 0x010f220000000a00 */
[----:B------:R-:W-:Y:S02]  /*5380*/  ISETP.GE.AND P0, PT, R24, UR4, PT ;  /* 0x0000000418007c0c */ /* 0x000fe4000bf06270 */
[C---:B------:R-:W-:Y:S02]  /*5390*/  SHF.L.U32 R43, R127.reuse, 0x1, RZ ;  /* 0x000000017f2b7819 */ /* 0x040fe400000006ff */
[----:B------:R-:W-:Y:S02]  /*53a0*/  SHF.L.U64.HI R5, R127, 0x1, R112 ;  /* 0x000000017f057819 */ /* 0x000fe40000010270 */
[-C--:B------:R-:W-:Y:S02]  /*53b0*/  IADD3 R26, P1, R26, R43.reuse, RZ ;  /* 0x0000002b1a1a7210 */ /* 0x080fe40007f3e0ff */
[----:B------:R-:W-:Y:S02]  /*53c0*/  IADD3 R40, P2, R56, R43, RZ ;  /* 0x0000002b38287210 */ /* 0x000fe40007f5e0ff */
[-C--:B------:R-:W-:Y:S02]  /*53d0*/  IADD3.X R27, R27, R5.reuse, RZ, P1, !PT ;  /* 0x000000051b1b7210 */ /* 0x080fe40000ffe4ff */
[----:B------:R-:W-:Y:S02]  /*53e0*/  IADD3.X R41, R57, R5, RZ, P2, !PT ;  /* 0x0000000539297210 */ /* 0x000fe400017fe4ff */
[----:B------:R-:W-:Y:S01]  /*53f0*/  ISETP.GE.AND P1, PT, R20, UR4, PT ;  /* 0x0000000414007c0c */ /* 0x000fe2000bf26270 */
[----:B------:R-:W5:Y:S06]  /*5400*/  @!P0 LDG.E.64 R10, desc[UR6][R26.64] ;  /* 0x000000061a0a8981 */ /* 0x000f6c000c1e1b00 */
[----:B--2---:R-:W2:Y:S01]  /*5410*/  @!P0 LDG.E.64 R34, desc[UR6][R40.64] ;  /* 0x0000000628228981 */ /* 0x004ea2000c1e1b00 */
[----:B----4-:R-:W-:Y:S04]  /*5420*/  IMAD.WIDE.U32 R44, R6, 0x60, R98 ;  /* 0x00000060062c7825 */ /* 0x010fe800078e0062 */
[----:B------:R-:W-:Y:S05]  /*5430*/  IMAD R7, R7, 0x60, RZ ;  /* 0x0000006007077824 */ /* 0x000fea00078e02ff */
[----:B------:R-:W-:Y:S02]  /*5440*/  IADD3 R45, R45, R7, RZ ;  /* 0x000000072d2d7210 */ /* 0x000fe40007ffe0ff */
[----:B------:R-:W4:Y:S03]  /*5450*/  LDC.64 R6, c[0x0][0x248] ;  /* 0x00009200ff067b82 */ /* 0x000f260000000a00 */
[----:B------:R-:W3:Y:S01]  /*5460*/  LDG.E.128 R12, desc[UR6][R44.64] ;  /* 0x000000062c0c7981 */ /* 0x000ee2000c1e1d00 */
[----:B----4-:R-:W-:Y:S02]  /*5470*/  IMAD R7, R7, 0x60, RZ ;  /* 0x0000006007077824 */ /* 0x010fe400078e02ff */
[--C-:B-----5:R-:W-:Y:S02]  /*5480*/  @!P0 HADD2.F32 R16, -RZ, R10.reuse.H0_H0 ;  /* 0x2000000aff108230 */ /* 0x120fe40000004100 */
[----:B------:R-:W-:Y:S02]  /*5490*/  @!P0 HADD2.F32 R10, -RZ, R10.H1_H1 ;  /* 0x3000000aff0a8230 */ /* 0x000fe40000004100 */
[--C-:B--2---:R-:W-:Y:S02]  /*54a0*/  @!P0 HADD2.F32 R32, -RZ, R34.reuse.H0_H0 ;  /* 0x20000022ff208230 */ /* 0x104fe40000004100 */
[--C-:B-1-3--:R-:W-:Y:S02]  /*54b0*/  @!P0 HADD2.F32 R37, -RZ, R35.reuse.H0_H0 ;  /* 0x20000023ff258230 */ /* 0x10afe40000004100 */
[----:B------:R-:W-:Y:S02]  /*54c0*/  @!P0 HADD2.F32 R39, -RZ, R35.H1_H1 ;  /* 0x30000023ff278230 */ /* 0x000fe40000004100 */
[----:B------:R-:W-:Y:S01]  /*54d0*/  @!P0 HADD2.F32 R34, -RZ, R34.H1_H1 ;  /* 0x30000022ff228230 */ /* 0x000fe20000004100 */
[----:B------:R-:W-:Y:S02]  /*54e0*/  @!P0 MOV R9, R12 ;  /* 0x0000000c00098202 */ /* 0x000fe40000000f00 */
[----:B------:R-:W-:Y:S03]  /*54f0*/  @!P0 MOV R28, R13 ;  /* 0x0000000d001c8202 */ /* 0x000fe60000000f00 */
[--C-:B------:R-:W-:Y:S02]  /*5500*/  @!P0 HADD2.F32 R33, -RZ, R9.reuse.H1_H1 ;  /* 0x30000009ff218230 */ /* 0x100fe40000004100 */
[----:B------:R-:W-:Y:S02]  /*5510*/  @!P0 HADD2.F32 R23, -RZ, R9.H0_H0 ;  /* 0x20000009ff178230 */ /* 0x000fe40000004100 */
[--C-:B------:R-:W-:Y:S02]  /*5520*/  @!P0 HADD2.F32 R35, -RZ, R28.reuse.H1_H1 ;  /* 0x3000001cff238230 */ /* 0x100fe40000004100 */
[-C--:B------:R-:W-:Y:S01]  /*5530*/  @!P0 FMUL.FTZ R5, R33, R16.reuse ;  /* 0x0000001021058220 */ /* 0x080fe20000410000 */
[----:B------:R-:W-:Y:S02]  /*5540*/  @!P0 HADD2.F32 R29, -RZ, R28.H0_H0 ;  /* 0x2000001cff1d8230 */ /* 0x000fe40000004100 */
[C---:B------:R-:W-:Y:S01]  /*5550*/  @!P0 FMUL.FTZ R0, R23.reuse, R16 ;  /* 0x0000001017008220 */ /* 0x040fe20000410000 */
[--C-:B------:R-:W-:Y:S01]  /*5560*/  @!P0 HADD2.F32 R9, -RZ, R11.reuse.H0_H0 ;  /* 0x2000000bff098230 */ /* 0x100fe20000004100 */
[----:B------:R-:W-:Y:S01]  /*5570*/  @!P0 MOV R16, R14 ;  /* 0x0000000e00108202 */ /* 0x000fe20000000f00 */
[----:B------:R-:W-:Y:S02]  /*5580*/  @!P0 HADD2.F32 R11, -RZ, R11.H1_H1 ;  /* 0x3000000bff0b8230 */ /* 0x000fe40000004100 */
[-C--:B------:R-:W-:Y:S01]  /*5590*/  @!P0 FFMA.FTZ R5, R23, R32.reuse, -R5 ;  /* 0x0000002017058223 */ /* 0x080fe20000010805 */
[----:B------:R-:W-:Y:S01]  /*55a0*/  @!P0 MOV R23, R15 ;  /* 0x0000000f00178202 */ /* 0x000fe20000000f00 */
[----:B------:R-:W-:Y:S01]  /*55b0*/  @!P0 FFMA.FTZ R0, R33, R32, R0 ;  /* 0x0000002021008223 */ /* 0x000fe20000010000 */
[--C-:B------:R-:W-:Y:S02]  /*55c0*/  @!P0 HADD2.F32 R32, -RZ, R16.reuse.H1_H1 ;  /* 0x30000010ff208230 */ /* 0x100fe40000004100 */
[-C--:B------:R-:W-:Y:S01]  /*55d0*/  @!P0 FMUL.FTZ R2, R29, R10.reuse ;  /* 0x0000000a1d028220 */ /* 0x080fe20000410000 */
[----:B------:R-:W-:Y:S01]  /*55e0*/  @!P0 FMUL.FTZ R43, R35, R10 ;  /* 0x0000000a232b8220 */ /* 0x000fe20000410000 */
[----:B------:R-:W-:Y:S01]  /*55f0*/  @!P0 HADD2.F32 R16, -RZ, R16.H0_H0 ;  /* 0x20000010ff108230 */ /* 0x000fe20000004100 */
[----:B------:R-:W-:Y:S01]  /*5600*/  @!P0 F2FP.F16.F32.PACK_AB R5, R0, R5 ;  /* 0x000000050005823e */ /* 0x000fe200000000ff */
[--C-:B------:R-:W-:Y:S02]  /*5610*/  @!P0 HADD2.F32 R10, -RZ, R23.reuse.H0_H0 ;  /* 0x20000017ff0a8230 */ /* 0x100fe40000004100 */
[----:B------:R-:W-:Y:S01]  /*5620*/  @!P0 FMUL.FTZ R8, R32, R9 ;  /* 0x0000000920088220 */ /* 0x000fe20000410000 */
[----:B------:R-:W-:Y:S01]  /*5630*/  @!P0 HADD2.F32 R33, -RZ, R23.H1_H1 ;  /* 0x30000017ff218230 */ /* 0x000fe20000004100 */
[----:B------:R-:W-:Y:S01]  /*5640*/  @!P0 MOV R12, R5 ;  /* 0x00000005000c8202 */ /* 0x000fe20000000f00 */
[----:B------:R-:W-:Y:S01]  /*5650*/  @!P0 FMUL.FTZ R3, R16, R9 ;  /* 0x0000000910038220 */ /* 0x000fe20000410000 */
[-C--:B------:R-:W-:Y:S01]  /*5660*/  @!P0 FMUL.FTZ R4, R10, R11.reuse ;  /* 0x0000000b0a048220 */ /* 0x080fe20000410000 */
[-C--:B------:R-:W-:Y:S01]  /*5670*/  @!P0 FFMA.FTZ R43, R29, R34.reuse, -R43 ;  /* 0x000000221d2b8223 */ /* 0x080fe2000001082b */
[----:B------:R-:W-:Y:S01]  /*5680*/  @!P0 FMUL.FTZ R45, R33, R11 ;  /* 0x0000000b212d8220 */ /* 0x000fe20000410000 */
[----:B------:R-:W-:Y:S01]  /*5690*/  @!P0 FFMA.FTZ R2, R35, R34, R2 ;  /* 0x0000002223028223 */ /* 0x000fe20000010002 */
[-C--:B------:R-:W-:Y:S01]  /*56a0*/  @!P0 FFMA.FTZ R3, R32, R37.reuse, R3 ;  /* 0x0000002520038223 */ /* 0x080fe20000010003 */
[----:B------:R-:W-:Y:S01]  /*56b0*/  @!P0 FFMA.FTZ R8, R16, R37, -R8 ;  /* 0x0000002510088223 */ /* 0x000fe20000010808 */
[-C--:B------:R-:W-:Y:S01]  /*56c0*/  @!P0 FFMA.FTZ R45, R10, R39.reuse, -R45 ;  /* 0x000000270a2d8223 */ /* 0x080fe2000001082d */
[----:B------:R-:W-:Y:S01]  /*56d0*/  @!P0 FFMA.FTZ R4, R33, R39, R4 ;  /* 0x0000002721048223 */ /* 0x000fe20000010004 */
[----:B------:R-:W-:Y:S01]  /*56e0*/  @!P0 F2FP.F16.F32.PACK_AB R44, R2, R43 ;  /* 0x0000002b022c823e */ /* 0x000fe200000000ff */
[----:B------:R-:W-:Y:S01]  /*56f0*/  IMAD.WIDE.U32 R42, R6, 0x60, R150 ;  /* 0x00000060062a7825 */ /* 0x000fe200078e0096 */
[----:B------:R-:W-:Y:S02]  /*5700*/  @!P0 F2FP.F16.F32.PACK_AB R8, R3, R8 ;  /* 0x000000080308823e */ /* 0x000fe400000000ff */
[----:B------:R-:W-:Y:S02]  /*5710*/  @!P0 F2FP.F16.F32.PACK_AB R45, R4, R45 ;  /* 0x0000002d042d823e */ /* 0x000fe400000000ff */
[----:B------:R-:W-:Y:S02]  /*5720*/  IADD3 R43, R43, R7, RZ ;  /* 0x000000072b2b7210 */ /* 0x000fe40007ffe0ff */
[----:B------:R-:W-:Y:S02]  /*5730*/  @!P0 MOV R13, R44 ;  /* 0x0000002c000d8202 */ /* 0x000fe40000000f00 */
[----:B------:R-:W-:Y:S02]  /*5740*/  @!P0 MOV R14, R8 ;  /* 0x00000008000e8202 */ /* 0x000fe40000000f00 */
[----:B------:R-:W-:Y:S02]  /*5750*/  @!P0 MOV R15, R45 ;  /* 0x0000002d000f8202 */ /* 0x000fe40000000f00 */
[----:B------:R-:W-:Y:S02]  /*5760*/  LEA R6, P2, R85, R98, 0x1 ;  /* 0x0000006255067211 */ /* 0x000fe400078408ff */
[----:B------:R-:W-:Y:S01]  /*5770*/  ISETP.GE.AND P0, PT, R19, UR4, PT ;  /* 0x0000000413007c0c */ /* 0x000fe2000bf06270 */
[----:B------:R1:W-:Y:S01]  /*5780*/  STG.E.128 desc[UR6][R42.64], R12 ;  /* 0x0000000c2a007986 */ /* 0x0003e2000c101d06 */
[----:B------:R-:W-:Y:S07]  /*5790*/  LEA.HI.X R7, R85, R99, R84, 0x1, P2 ;  /* 0x0000006355077211 */ /* 0x000fee00010f0c54 */
[----:B------:R-:W2:Y:S08]  /*57a0*/  LDG.E.128 R28, desc[UR6][R6.64] ;  /* 0x00000006061c7981 */ /* 0x000eb0000c1e1d00 */
[----:B------:R-:W3:Y:S06]  /*57b0*/  @!P1 LDG.E.64 R10, desc[UR6][R26.64+0x40] ;  /* 0x000040061a0a9981 */ /* 0x000eec000c1e1b00 */
[----:B------:R-:W4:Y:S01]  /*57c0*/  @!P1 LDG.E.64 R36, desc[UR6][R40.64+0x40] ;  /* 0x0000400628249981 */ /* 0x000f22000c1e1b00 */
[----:B--2---:R-:W-:Y:S05]  /*57d0*/  @!P1 MOV R9, R28 ;  /* 0x0000001c00099202 */ /* 0x004fea0000000f00 */
[--C-:B------:R-:W-:Y:S02]  /*57e0*/  @!P1 HADD2.F32 R32, -RZ, R9.reuse.H1_H1 ;  /* 0x30000009ff209230 */ /* 0x100fe40000004100 */
[----:B------:R-:W-:Y:S02]  /*57f0*/  @!P1 HADD2.F32 R9, -RZ, R9.H0_H0 ;  /* 0x20000009ff099230 */ /* 0x000fe40000004100 */
[----:B---3--:R-:W-:Y:S02]  /*5800*/  @!P1 HADD2.F32 R16, -RZ, R10.H0_H0 ;  /* 0x2000000aff109230 */ /* 0x008fe40000004100 */
[--C-:B------:R-:W-:Y:S02]  /*5810*/  @!P1 HADD2.F32 R7, -RZ, R11.reuse.H0_H0 ;  /* 0x2000000bff079230 */ /* 0x100fe40000004100 */
[----:B------:R-:W-:Y:S02]  /*5820*/  @!P1 HADD2.F32 R8, -RZ, R11.H1_H1 ;  /* 0x3000000bff089230 */ /* 0x000fe40000004100 */
[CC--:B------:R-:W-:Y:S01]  /*5830*/  @!P1 FMUL.FTZ R44, R32.reuse, R16.reuse ;  /* 0x00000010202c9220 */ /* 0x0c0fe20000410000 */
[----:B----4-:R-:W-:Y:S01]  /*5840*/  @!P1 HADD2.F32 R34, -RZ, R36.H0_H0 ;  /* 0x20000024ff229230 */ /* 0x010fe20000004100 */
[----:B------:R-:W-:Y:S01]  /*5850*/  @!P1 MOV R11, R29 ;  /* 0x0000001d000b9202 */ /* 0x000fe20000000f00 */
[----:B------:R-:W-:Y:S02]  /*5860*/  @!P1 HADD2.F32 R6, -RZ, R10.H1_H1 ;  /* 0x3000000aff069230 */ /* 0x000fe40000004100 */
[C---:B------:R-:W-:Y:S01]  /*5870*/  @!P1 FMUL.FTZ R5, R9.reuse, R16 ;  /* 0x0000001009059220 */ /* 0x040fe20000410000 */
[----:B------:R-:W-:Y:S02]  /*5880*/  @!P1 HADD2.F32 R35, -RZ, R37.H0_H0 ;  /* 0x20000025ff239230 */ /* 0x000fe40000004100 */
[----:B------:R-:W-:Y:S01]  /*5890*/  @!P1 FFMA.FTZ R44, R9, R34, -R44 ;  /* 0x00000022092c9223 */ /* 0x000fe2000001082c */
[----:B------:R-:W-:Y:S01]  /*58a0*/  @!P1 HADD2.F32 R33, -RZ, R11.H1_H1 ;  /* 0x3000000bff219230 */ /* 0x000fe20000004100 */
[----:B------:R-:W-:Y:S01]  /*58b0*/  @!P1 MOV R10, R30 ;  /* 0x0000001e000a9202 */ /* 0x000fe20000000f00 */
[----:B------:R-:W-:Y:S01]  /*58c0*/  @!P1 HADD2.F32 R38, -RZ, R37.H1_H1 ;  /* 0x30000025ff269230 */ /* 0x000fe20000004100 */
[----:B------:R-:W-:Y:S01]  /*58d0*/  @!P1 MOV R9, R31 ;  /* 0x0000001f00099202 */ /* 0x000fe20000000f00 */
[----:B------:R-:W-:Y:S02]  /*58e0*/  @!P1 HADD2.F32 R11, -RZ, R11.H0_H0 ;  /* 0x2000000bff0b9230 */ /* 0x000fe40000004100 */
[----:B------:R-:W-:Y:S01]  /*58f0*/  @!P1 FFMA.FTZ R5, R32, R34, R5 ;  /* 0x0000002220059223 */ /* 0x000fe20000010005 */
[--C-:B------:R-:W-:Y:S02]  /*5900*/  @!P1 HADD2.F32 R32, -RZ, R10.reuse.H1_H1 ;  /* 0x3000000aff209230 */ /* 0x100fe40000004100 */
[-C--:B------:R-:W-:Y:S01]  /*5910*/  @!P1 FMUL.FTZ R45, R33, R6.reuse ;  /* 0x00000006212d9220 */ /* 0x080fe20000410000 */
[--C-:B------:R-:W-:Y:S02]  /*5920*/  @!P1 HADD2.F32 R37, -RZ, R9.reuse.H1_H1 ;  /* 0x30000009ff259230 */ /* 0x100fe40000004100 */
[----:B------:R-:W-:Y:S01]  /*5930*/  @!P1 FMUL.FTZ R6, R11, R6 ;  /* 0x000000060b069220 */ /* 0x000fe20000410000 */
[----:B------:R-:W-:Y:S01]  /*5940*/  @!P1 F2FP.F16.F32.PACK_AB R5, R5, R44 ;  /* 0x0000002c0505923e */ /* 0x000fe200000000ff */
[----:B------:R-:W-:Y:S01]  /*5950*/  @!P1 HADD2.F32 R10, -RZ, R10.H0_H0 ;  /* 0x2000000aff0a9230 */ /* 0x000fe20000004100 */
[----:B------:R-:W-:Y:S01]  /*5960*/  LEA R44, P2, R87, R98, 0x1 ;  /* 0x00000062572c7211 */ /* 0x000fe200078408ff */
[----:B------:R-:W-:Y:S01]  /*5970*/  @!P1 HADD2.F32 R9, -RZ, R9.H0_H0 ;  /* 0x20000009ff099230 */ /* 0x000fe20000004100 */
[----:B------:R-:W-:Y:S01]  /*5980*/  @!P1 MOV R28, R5 ;  /* 0x00000005001c9202 */ /* 0x000fe20000000f00 */
[----:B------:R-:W-:Y:S02]  /*5990*/  @!P1 HADD2.F32 R36, -RZ, R36.H1_H1 ;  /* 0x30000024ff249230 */ /* 0x000fe40000004100 */
[-C--:B------:R-:W-:Y:S01]  /*59a0*/  @!P1 FMUL.FTZ R46, R32, R7.reuse ;  /* 0x00000007202e9220 */ /* 0x080fe20000410000 */
[-C--:B------:R-:W-:Y:S01]  /*59b0*/  @!P1 FMUL.FTZ R48, R37, R8.reuse ;  /* 0x0000000825309220 */ /* 0x080fe20000410000 */
[----:B------:R-:W-:Y:S01]  /*59c0*/  @!P1 FMUL.FTZ R7, R10, R7 ;  /* 0x000000070a079220 */ /* 0x000fe20000410000 */
[----:B------:R-:W-:Y:S01]  /*59d0*/  @!P1 FMUL.FTZ R8, R9, R8 ;  /* 0x0000000809089220 */ /* 0x000fe20000410000 */
[-C--:B------:R-:W-:Y:S01]  /*59e0*/  @!P1 FFMA.FTZ R6, R33, R36.reuse, R6 ;  /* 0x0000002421069223 */ /* 0x080fe20000010006 */
[----:B------:R-:W-:Y:S01]  /*59f0*/  @!P1 FFMA.FTZ R45, R11, R36, -R45 ;  /* 0x000000240b2d9223 */ /* 0x000fe2000001082d */
[-C--:B------:R-:W-:Y:S01]  /*5a00*/  @!P1 FFMA.FTZ R7, R32, R35.reuse, R7 ;  /* 0x0000002320079223 */ /* 0x080fe20000010007 */
[-C--:B------:R-:W-:Y:S01]  /*5a10*/  @!P1 FFMA.FTZ R8, R37, R38.reuse, R8 ;  /* 0x0000002625089223 */ /* 0x080fe20000010008 */
[----:B------:R-:W-:Y:S01]  /*5a20*/  @!P1 FFMA.FTZ R46, R10, R35, -R46 ;  /* 0x000000230a2e9223 */ /* 0x000fe2000001082e */
[----:B------:R-:W-:Y:S01]  /*5a30*/  @!P1 FFMA.FTZ R48, R9, R38, -R48 ;  /* 0x0000002609309223 */ /* 0x000fe20000010830 */
[----:B------:R-:W-:Y:S02]  /*5a40*/  @!P1 F2FP.F16.F32.PACK_AB R6, R6, R45 ;  /* 0x0000002d0606923e */ /* 0x000fe400000000ff */
[----:B------:R-:W-:Y:S02]  /*5a50*/  LEA.HI.X R45, R87, R99, R86, 0x1, P2 ;  /* 0x00000063572d7211 */ /* 0x000fe400010f0c56 */
[----:B------:R-:W-:Y:S02]  /*5a60*/  @!P1 F2FP.F16.F32.PACK_AB R7, R7, R46 ;  /* 0x0000002e0707923e */ /* 0x000fe400000000ff */
[----:B------:R-:W-:Y:S02]  /*5a70*/  @!P1 F2FP.F16.F32.PACK_AB R8, R8, R48 ;  /* 0x000000300808923e */ /* 0x000fe400000000ff */
[----:B------:R-:W-:Y:S02]  /*5a80*/  @!P1 MOV R29, R6 ;  /* 0x00000006001d9202 */ /* 0x000fe40000000f00 */
[----:B------:R-:W-:Y:S02]  /*5a90*/  @!P1 MOV R30, R7 ;  /* 0x00000007001e9202 */ /* 0x000fe40000000f00 */
[----:B------:R-:W-:Y:S02]  /*5aa0*/  @!P1 MOV R31, R8 ;  /* 0x00000008001f9202 */ /* 0x000fe40000000f00 */
[----:B------:R-:W-:Y:S03]  /*5ab0*/  ISETP.GE.AND P1, PT, R18, UR4, PT ;  /* 0x0000000412007c0c */ /* 0x000fe6000bf26270 */
[----:B------:R2:W-:Y:S08]  /*5ac0*/  STG.E.128 desc[UR6][R42.64+0x80], R28 ;  /* 0x0000801c2a007986 */ /* 0x0005f0000c101d06 */
[----:B-1----:R-:W3:Y:S08]  /*5ad0*/  LDG.E.128 R12, desc[UR6][R44.64] ;  /* 0x000000062c0c7981 */ /* 0x002ef0000c1e1d00 */
[----:B------:R-:W4:Y:S06]  /*5ae0*/  @!P0 LDG.E.64 R6, desc[UR6][R26.64+0x80] ;  /* 0x000080061a068981 */ /* 0x000f2c000c1e1b00 */
[----:B------:R-:W5:Y:S01]  /*5af0*/  @!P0 LDG.E.64 R36, desc[UR6][R40.64+0x80] ;  /* 0x0000800628248981 */ /* 0x000f62000c1e1b00 */
[----:B---3--:R-:W-:Y:S02]  /*5b00*/  @!P0 MOV R8, R12 ;  /* 0x0000000c00088202 */ /* 0x008fe40000000f00 */
[----:B------:R-:W-:Y:S03]  /*5b10*/  @!P0 MOV R11, R15 ;  /* 0x0000000f000b8202 */ /* 0x000fe60000000f00 */
[--C-:B------:R-:W-:Y:S02]  /*5b20*/  @!P0 HADD2.F32 R32, -RZ, R8.reuse.H1_H1 ;  /* 0x30000008ff208230 */ /* 0x100fe40000004100 */
[----:B------:R-:W-:Y:S02]  /*5b30*/  @!P0 HADD2.F32 R10, -RZ, R8.H0_H0 ;  /* 0x20000008ff0a8230 */ /* 0x000fe40000004100 */
[----:B----4-:R-:W-:Y:S02]  /*5b40*/  @!P0 HADD2.F32 R5, -RZ, R6.H0_H0 ;  /* 0x20000006ff058230 */ /* 0x010fe40000004100 */
[--C-:B------:R-:W-:Y:S02]  /*5b50*/  @!P0 HADD2.F32 R9, -RZ, R7.reuse.H0_H0 ;  /* 0x20000007ff098230 */ /* 0x100fe40000004100 */
[----:B------:R-:W-:Y:S01]  /*5b60*/  @!P0 HADD2.F32 R8, -RZ, R7.H1_H1 ;  /* 0x30000007ff088230 */ /* 0x000fe20000004100 */
[----:B------:R-:W-:Y:S01]  /*5b70*/  @!P0 MOV R7, R13 ;  /* 0x0000000d00078202 */ /* 0x000fe20000000f00 */
[----:B-----5:R-:W-:Y:S02]  /*5b80*/  @!P0 HADD2.F32 R33, -RZ, R36.H0_H0 ;  /* 0x20000024ff218230 */ /* 0x020fe40000004100 */
[-C--:B------:R-:W-:Y:S01]  /*5b90*/  @!P0 FMUL.FTZ R44, R32, R5.reuse ;  /* 0x00000005202c8220 */ /* 0x080fe20000410000 */
[----:B------:R-:W-:Y:S02]  /*5ba0*/  @!P0 HADD2.F32 R6, -RZ, R6.H1_H1 ;  /* 0x30000006ff068230 */ /* 0x000fe40000004100 */
[C---:B------:R-:W-:Y:S01]  /*5bb0*/  @!P0 FMUL.FTZ R5, R10.reuse, R5 ;  /* 0x000000050a058220 */ /* 0x040fe20000410000 */
[----:B------:R-:W-:Y:S02]  /*5bc0*/  @!P0 HADD2.F32 R34, -RZ, R36.H1_H1 ;  /* 0x30000024ff228230 */ /* 0x000fe40000004100 */
[-C--:B------:R-:W-:Y:S01]  /*5bd0*/  @!P0 FFMA.FTZ R44, R10, R33.reuse, -R44 ;  /* 0x000000210a2c8223 */ /* 0x080fe2000001082c */
[--C-:B------:R-:W-:Y:S01]  /*5be0*/  @!P0 HADD2.F32 R35, -RZ, R37.reuse.H0_H0 ;  /* 0x20000025ff238230 */ /* 0x100fe20000004100 */
[----:B------:R-:W-:Y:S01]  /*5bf0*/  @!P0 MOV R10, R14 ;  /* 0x0000000e000a8202 */ /* 0x000fe20000000f00 */
[----:B------:R-:W-:Y:S02]  /*5c00*/  @!P0 HADD2.F32 R36, -RZ, R37.H1_H1 ;  /* 0x30000025ff248230 */ /* 0x000fe40000004100 */
[----:B------:R-:W-:Y:S01]  /*5c10*/  @!P0 FFMA.FTZ R5, R32, R33, R5 ;  /* 0x0000002120058223 */ /* 0x000fe20000010005 */
[--C-:B------:R-:W-:Y:S02]  /*5c20*/  @!P0 HADD2.F32 R33, -RZ, R7.reuse.H1_H1 ;  /* 0x30000007ff218230 */ /* 0x100fe40000004100 */
[----:B------:R-:W-:Y:S02]  /*5c30*/  @!P0 HADD2.F32 R7, -RZ, R7.H0_H0 ;  /* 0x20000007ff078230 */ /* 0x000fe40000004100 */
[----:B------:R-:W-:Y:S01]  /*5c40*/  @!P0 F2FP.F16.F32.PACK_AB R5, R5, R44 ;  /* 0x0000002c0505823e */ /* 0x000fe200000000ff */
[--C-:B------:R-:W-:Y:S01]  /*5c50*/  @!P0 HADD2.F32 R32, -RZ, R10.reuse.H1_H1 ;  /* 0x3000000aff208230 */ /* 0x100fe20000004100 */
[----:B------:R-:W-:Y:S01]  /*5c60*/  LEA R44, P2, R89, R98, 0x1 ;  /* 0x00000062592c7211 */ /* 0x000fe200078408ff */
[-C--:B------:R-:W-:Y:S01]  /*5c70*/  @!P0 FMUL.FTZ R45, R33, R6.reuse ;  /* 0x00000006212d8220 */ /* 0x080fe20000410000 */
[----:B------:R-:W-:Y:S01]  /*5c80*/  @!P0 MOV R12, R5 ;  /* 0x00000005000c8202 */ /* 0x000fe20000000f00 */
[----:B------:R-:W-:Y:S02]  /*5c90*/  @!P0 HADD2.F32 R10, -RZ, R10.H0_H0 ;  /* 0x2000000aff0a8230 */ /* 0x000fe40000004100 */
[C---:B------:R-:W-:Y:S01]  /*5ca0*/  @!P0 FMUL.FTZ R6, R7.reuse, R6 ;  /* 0x0000000607068220 */ /* 0x040fe20000410000 */
[--C-:B------:R-:W-:Y:S02]  /*5cb0*/  @!P0 HADD2.F32 R37, -RZ, R11.reuse.H1_H1 ;  /* 0x3000000bff258230 */ /* 0x100fe40000004100 */
[----:B------:R-:W-:Y:S01]  /*5cc0*/  @!P0 FFMA.FTZ R45, R7, R34, -R45 ;  /* 0x00000022072d8223 */ /* 0x000fe2000001082d */
[----:B------:R-:W-:Y:S02]  /*5cd0*/  @!P0 HADD2.F32 R11, -RZ, R11.H0_H0 ;  /* 0x2000000bff0b8230 */ /* 0x000fe40000004100 */
[-C--:B------:R-:W-:Y:S01]  /*5ce0*/  @!P0 FMUL.FTZ R7, R10, R9.reuse ;  /* 0x000000090a078220 */ /* 0x080fe20000410000 */
[C---:B------:R-:W-:Y:S01]  /*5cf0*/  @!P0 FMUL.FTZ R46, R32.reuse, R9 ;  /* 0x00000009202e8220 */ /* 0x040fe20000410000 */
[----:B------:R-:W-:Y:S01]  /*5d00*/  @!P0 FMUL.FTZ R48, R37, R8 ;  /* 0x0000000825308220 */ /* 0x000fe20000410000 */
[----:B------:R-:W-:Y:S01]  /*5d10*/  @!P0 FFMA.FTZ R6, R33, R34, R6 ;  /* 0x0000002221068223 */ /* 0x000fe20000010006 */
[C---:B------:R-:W-:Y:S01]  /*5d20*/  @!P0 FMUL.FTZ R8, R11.reuse, R8 ;  /* 0x000000080b088220 */ /* 0x040fe20000410000 */
[-C--:B------:R-:W-:Y:S01]  /*5d30*/  @!P0 FFMA.FTZ R7, R32, R35.reuse, R7 ;  /* 0x0000002320078223 */ /* 0x080fe20000010007 */
[----:B------:R-:W-:Y:S01]  /*5d40*/  @!P0 FFMA.FTZ R46, R10, R35, -R46 ;  /* 0x000000230a2e8223 */ /* 0x000fe2000001082e */
[-C--:B------:R-:W-:Y:S01]  /*5d50*/  @!P0 FFMA.FTZ R48, R11, R36.reuse, -R48 ;  /* 0x000000240b308223 */ /* 0x080fe20000010830 */
[----:B------:R-:W-:Y:S01]  /*5d60*/  @!P0 F2FP.F16.F32.PACK_AB R6, R6, R45 ;  /* 0x0000002d0606823e */ /* 0x000fe200000000ff */
[----:B------:R-:W-:Y:S01]  /*5d70*/  @!P0 FFMA.FTZ R8, R37, R36, R8 ;  /* 0x0000002425088223 */ /* 0x000fe20000010008 */
[----:B------:R-:W-:Y:S02]  /*5d80*/  LEA.HI.X R45, R89, R99, R88, 0x1, P2 ;  /* 0x00000063592d7211 */ /* 0x000fe400010f0c58 */
[----:B------:R-:W-:Y:S02]  /*5d90*/  @!P0 F2FP.F16.F32.PACK_AB R7, R7, R46 ;  /* 0x0000002e0707823e */ /* 0x000fe400000000ff */
[----:B------:R-:W-:Y:S02]  /*5da0*/  @!P0 F2FP.F16.F32.PACK_AB R8, R8, R48 ;  /* 0x000000300808823e */ /* 0x000fe400000000ff */
[----:B------:R-:W-:Y:S02]  /*5db0*/  @!P0 MOV R13, R6 ;  /* 0x00000006000d8202 */ /* 0x000fe40000000f00 */
[----:B------:R-:W-:Y:S02]  /*5dc0*/  @!P0 MOV R14, R7 ;  /* 0x00000007000e8202 */ /* 0x000fe40000000f00 */
[----:B------:R-:W-:Y:S05]  /*5dd0*/  @!P0 MOV R15, R8 ;  /* 0x00000008000f8202 */ /* 0x000fea0000000f00 */
[----:B------:R1:W-:Y:S08]  /*5de0*/  STG.E.128 desc[UR6][R42.64+0x100], R12 ;  /* 0x0001000c2a007986 */ /* 0x0003f0000c101d06 */
[----:B--2---:R-:W2:Y:S08]  /*5df0*/  LDG.E.128 R28, desc[UR6][R44.64] ;  /* 0x000000062c1c7981 */ /* 0x004eb0000c1e1d00 */
[----:B------:R-:W3:Y:S06]  /*5e00*/  @!P1 LDG.E.64 R26, desc[UR6][R26.64+0xc0] ;  /* 0x0000c0061a1a9981 */ /* 0x000eec000c1e1b00 */
[----:B------:R-:W4:Y:S01]  /*5e10*/  @!P1 LDG.E.64 R40, desc[UR6][R40.64+0xc0] ;  /* 0x0000c00628289981 */ /* 0x000f22000c1e1b00 */
[----:B--2---:R-:W-:Y:S02]  /*5e20*/  @!P1 MOV R5, R28 ;  /* 0x0000001c00059202 */ /* 0x004fe40000000f00 */
[----:B------:R-:W-:Y:S03]  /*5e30*/  @!P1 MOV R11, R29 ;  /* 0x0000001d000b9202 */ /* 0x000fe60000000f00 */
[--C-:B------:R-:W-:Y:S02]  /*5e40*/  @!P1 HADD2.F32 R32, -RZ, R5.reuse.H1_H1 ;  /* 0x30000005ff209230 */ /* 0x100fe40000004100 */
[----:B------:R-:W-:Y:S02]  /*5e50*/  @!P1 HADD2.F32 R9, -RZ, R5.H0_H0 ;  /* 0x20000005ff099230 */ /* 0x000fe40000004100 */
[--C-:B---3--:R-:W-:Y:S02]  /*5e60*/  @!P1 HADD2.F32 R10, -RZ, R26.reuse.H0_H0 ;  /* 0x2000001aff0a9230 */ /* 0x108fe40000004100 */
[----:B------:R-:W-:Y:S02]  /*5e70*/  @!P1 HADD2.F32 R6, -RZ, R26.H1_H1 ;  /* 0x3000001aff069230 */ /* 0x000fe40000004100 */
[----:B------:R-:W-:Y:S02]  /*5e80*/  @!P1 HADD2.F32 R33, -RZ, R11.H1_H1 ;  /* 0x3000000bff219230 */ /* 0x000fe40000004100 */
[CC--:B------:R-:W-:Y:S01]  /*5e90*/  @!P1 FMUL.FTZ R44, R32.reuse, R10.reuse ;  /* 0x0000000a202c9220 */ /* 0x0c0fe20000410000 */
[----:B----4-:R-:W-:Y:S02]  /*5ea0*/  @!P1 HADD2.F32 R34, -RZ, R40.H0_H0 ;  /* 0x20000028ff229230 */ /* 0x010fe40000004100 */
[----:B------:R-:W-:Y:S01]  /*5eb0*/  @!P1 FMUL.FTZ R5, R9, R10 ;  /* 0x0000000a09059220 */ /* 0x000fe20000410000 */
[----:B------:R-:W-:Y:S01]  /*5ec0*/  @!P1 MOV R10, R30 ;  /* 0x0000001e000a9202 */ /* 0x000fe20000000f00 */
[----:B------:R-:W-:Y:S02]  /*5ed0*/  @!P1 HADD2.F32 R7, -RZ, R27.H0_H0 ;  /* 0x2000001bff079230 */ /* 0x000fe40000004100 */
[----:B------:R-:W-:Y:S01]  /*5ee0*/  @!P1 FMUL.FTZ R45, R33, R6 ;  /* 0x00000006212d9220 */ /* 0x000fe20000410000 */
[-C--:B------:R-:W-:Y:S01]  /*5ef0*/  @!P1 FFMA.FTZ R44, R9, R34.reuse, -R44 ;  /* 0x00000022092c9223 */ /* 0x080fe2000001082c */
[----:B------:R-:W-:Y:S01]  /*5f00*/  @!P1 MOV R9, R31 ;  /* 0x0000001f00099202 */ /* 0x000fe20000000f00 */
[----:B------:R-:W-:Y:S02]  /*5f10*/  @!P1 HADD2.F32 R11, -RZ, R11.H0_H0 ;  /* 0x2000000bff0b9230 */ /* 0x000fe40000004100 */
[----:B------:R-:W-:Y:S01]  /*5f20*/  @!P1 FFMA.FTZ R5, R32, R34, R5 ;  /* 0x0000002220059223 */ /* 0x000fe20000010005 */
[--C-:B------:R-:W-:Y:S02]  /*5f30*/  @!P1 HADD2.F32 R32, -RZ, R10.reuse.H1_H1 ;  /* 0x3000000aff209230 */ /* 0x100fe40000004100 */
[----:B------:R-:W-:Y:S02]  /*5f40*/  @!P1 HADD2.F32 R10, -RZ, R10.H0_H0 ;  /* 0x2000000aff0a9230 */ /* 0x000fe40000004100 */
[----:B------:R-:W-:Y:S01]  /*5f50*/  @!P1 FMUL.FTZ R6, R11, R6 ;  /* 0x000000060b069220 */ /* 0x000fe20000410000 */
[----:B------:R-:W-:Y:S01]  /*5f60*/  @!P1 F2FP.F16.F32.PACK_AB R5, R5, R44 ;  /* 0x0000002c0505923e */ /* 0x000fe200000000ff */
[----:B------:R-:W-:Y:S02]  /*5f70*/  @!P1 HADD2.F32 R37, -RZ, R9.H1_H1 ;  /* 0x30000009ff259230 */ /* 0x000fe40000004100 */
[----:B------:R-:W-:Y:S01]  /*5f80*/  @!P1 FMUL.FTZ R46, R32, R7 ;  /* 0x00000007202e9220 */ /* 0x000fe20000410000 */
[----:B------:R-:W-:Y:S01]  /*5f90*/  @!P1 HADD2.F32 R8, -RZ, R27.H1_H1 ;  /* 0x3000001bff089230 */ /* 0x000fe20000004100 */
[----:B------:R-:W-:Y:S01]  /*5fa0*/  @!P1 MOV R28, R5 ;  /* 0x00000005001c9202 */ /* 0x000fe20000000f00 */
[----:B------:R-:W-:Y:S02]  /*5fb0*/  @!P1 HADD2.F32 R9, -RZ, R9.H0_H0 ;  /* 0x20000009ff099230 */ /* 0x000fe40000004100 */
[----:B------:R-:W-:Y:S01]  /*5fc0*/  @!P1 FMUL.FTZ R7, R10, R7 ;  /* 0x000000070a079220 */ /* 0x000fe20000410000 */
[----:B------:R-:W-:Y:S02]  /*5fd0*/  @!P1 HADD2.F32 R36, -RZ, R40.H1_H1 ;  /* 0x30000028ff249230 */ /* 0x000fe40000004100 */
[-C--:B------:R-:W-:Y:S01]  /*5fe0*/  @!P1 FMUL.FTZ R48, R37, R8.reuse ;  /* 0x0000000825309220 */ /* 0x080fe20000410000 */
        /* <DEDUP_REMOVED lines=14> */
[----:B------:R-:W-:Y:S05]  /*60d0*/  @!P1 MOV R31, R8 ;  /* 0x00000008001f9202 */ /* 0x000fea0000000f00 */
[----:B------:R1:W-:Y:S02]  /*60e0*/  STG.E.128 desc[UR6][R42.64+0x180], R28 ;  /* 0x0001801c2a007986 */ /* 0x0003e4000c101d06 */
.L_x_2617:
[----:B------:R-:W-:Y:S05]  /*60f0*/  BSYNC B0 ;  /* 0x0000000000007941 */ /* 0x000fea0003800000 */
.L_x_2616:
[----:B------:R-:W-:Y:S01]  /*6100*/  MOV R26, R152 ;  /* 0x00000098001a7202 */ /* 0x000fe20000000f00 */
[----:B------:R-:W-:Y:S01]  /*6110*/  IMAD.MOV.U32 R56, RZ, RZ, R154 ;  /* 0x000000ffff387224 */ /* 0x000fe200078e009a */
[----:B------:R-:W-:Y:S01]  /*6120*/  MOV R27, R95 ;  /* 0x0000005f001b7202 */ /* 0x000fe20000000f00 */
[----:B------:R-:W-:Y:S01]  /*6130*/  IMAD.MOV.U32 R57, RZ, RZ, R153 ;  /* 0x000000ffff397224 */ /* 0x000fe200078e0099 */
[----:B------:R-:W-:Y:S01]  /*6140*/  UMOV UR4, UR21 ;  /* 0x0000001500047c82 */ /* 0x000fe20008000000 */
[----:B------:R-:W-:Y:S05]  /*6150*/  BRA `(.L_x_2618) ;  /* 0x00000064007c7947 */ /* 0x000fea0003800000 */
.L_x_2609:
[----:B------:R-:W-:Y:S04]  /*6160*/  BSSY B1, `(.L_x_2619) ;  /* 0x0000168000017945 */ /* 0x000fe80003800000 */
[----:B------:R-:W-:Y:S05]  /*6170*/  @!P0 BRA `(.L_x_2620) ;  /* 0x0000001400988947 */ /* 0x000fea0003800000 */
[----:B------:R-:W-:Y:S01]  /*6180*/  ISETP.GE.AND P0, PT, R24, UR4, PT ;  /* 0x0000000418007c0c */ /* 0x000fe2000bf06270 */
[----:B----4-:R1:W5:Y:S01]  /*6190*/  LDG.E.128 R36, desc[UR6][R98.64] ;  /* 0x0000000662247981 */ /* 0x010362000c1e1d00 */
[----:B------:R-:W-:Y:S01]  /*61a0*/  ISETP.GE.AND P2, PT, R20, UR4, PT ;  /* 0x0000000414007c0c */ /* 0x000fe2000bf46270 */
[----:B------:R-:W-:Y:S01]  /*61b0*/  BSSY B0, `(.L_x_2621) ;  /* 0x0000056000007945 */ /* 0x000fe20003800000 */
[----:B------:R-:W-:Y:S02]  /*61c0*/  ISETP.GE.AND P1, PT, R19, UR4, PT ;  /* 0x0000000413007c0c */ /* 0x000fe4000bf26270 */
[----:B------:R-:W-:Y:S07]  /*61d0*/  IADD3 R46, P6, R98, 0x80, RZ ;  /* 0x00000080622e7810 */ /* 0x000fee0007fde0ff */
[----:B------:R-:W-:Y:S06]  /*61e0*/  @P0 BRA `(.L_x_2622) ;  /* 0x0000000400480947 */ /* 0x000fec0003800000 */
[----:B------:R-:W-:Y:S01]  /*61f0*/  ULEA.HI UR26, UR4, UR4, URZ, 0x1 ;  /* 0x00000004041a7291 */ /* 0x000fe2000f8f083f */
[----:B------:R-:W-:Y:S02]  /*6200*/  MOV R7, RZ ;  /* 0x000000ff00077202 */ /* 0x000fe40000000f00 */
[----:B------:R-:W-:Y:S01]  /*6210*/  MOV R9, RZ ;  /* 0x000000ff00097202 */ /* 0x000fe20000000f00 */
[----:B------:R-:W-:Y:S01]  /*6220*/  USHF.R.S32.HI UR26, URZ, 0x1, UR26 ;  /* 0x000000013f1a7899 */ /* 0x000fe2000801141a */
[----:B-----5:R-:W-:Y:S02]  /*6230*/  MOV R34, R38 ;  /* 0x0000002600227202 */ /* 0x020fe40000000f00 */
[----:B------:R-:W-:Y:S03]  /*6240*/  MOV R35, R39 ;  /* 0x0000002700237202 */ /* 0x000fe60000000f00 */
[----:B------:R-:W-:Y:S02]  /*6250*/  ISETP.GE.AND P4, PT, R24, UR26, PT ;  /* 0x0000001a18007c0c */ /* 0x000fe4000bf86270 */
[----:B------:R-:W-:Y:S11]  /*6260*/  MOV R5, UR26 ;  /* 0x0000001a00057c02 */ /* 0x000ff60008000f00 */
[----:B------:R-:W-:Y:S02]  /*6270*/  @P4 IADD3 R5, RZ, -UR26, RZ ;  /* 0x8000001aff054c10 */ /* 0x000fe4000fffe0ff */
[----:B------:R-:W-:Y:S02]  /*6280*/  @P4 IADD3 R7, RZ, -UR26, RZ ;  /* 0x8000001aff074c10 */ /* 0x000fe4000fffe0ff */
[C---:B------:R-:W-:Y:S02]  /*6290*/  LEA R2, P0, R5.reuse, R98, 0x1 ;  /* 0x0000006205027211 */ /* 0x040fe400078008ff */
[----:B------:R-:W-:Y:S02]  /*62a0*/  @P4 IADD3 R9, RZ, -UR26, RZ ;  /* 0x8000001aff094c10 */ /* 0x000fe4000fffe0ff */
[----:B------:R-:W-:Y:S02]  /*62b0*/  LEA.HI.X.SX32 R3, R5, R99, 0x1, P0 ;  /* 0x0000006305037211 */ /* 0x000fe400000f0eff */
[C---:B------:R-:W-:Y:S03]  /*62c0*/  LEA R4, P0, R7.reuse, R102, 0x1 ;  /* 0x0000006607047211 */ /* 0x040fe600078008ff */
[----:B------:R-:W2:Y:S01]  /*62d0*/  LDG.E.128 R12, desc[UR6][R2.64] ;  /* 0x00000006020c7981 */ /* 0x000ea2000c1e1d00 */
[----:B------:R-:W-:Y:S02]  /*62e0*/  LEA.HI.X.SX32 R5, R7, R103, 0x1, P0 ;  /* 0x0000006707057211 */ /* 0x000fe400000f0eff */
[C---:B------:R-:W-:Y:S04]  /*62f0*/  LEA R40, P0, R9.reuse, R100, 0x1 ;  /* 0x0000006409287211 */ /* 0x040fe800078008ff */
[----:B------:R-:W-:Y:S01]  /*6300*/  LEA.HI.X.SX32 R41, R9, R101, 0x1, P0 ;  /* 0x0000006509297211 */ /* 0x000fe200000f0eff */
[----:B------:R-:W3:Y:S08]  /*6310*/  LDG.E.128 R4, desc[UR6][R4.64] ;  /* 0x0000000604047981 */ /* 0x000ef0000c1e1d00 */
[----:B------:R-:W4:Y:S01]  /*6320*/  LDG.E.128 R40, desc[UR6][R40.64] ;  /* 0x0000000628287981 */ /* 0x000f22000c1e1d00 */
[----:B--2---:R-:W-:Y:S01]  /*6330*/  HADD2.F32 R10, -RZ, R14.H0_H0 ;  /* 0x2000000eff0a7230 */ /* 0x004fe20000004100 */
[----:B------:R-:W-:Y:S01]  /*6340*/  MOV R11, R13 ;  /* 0x0000000d000b7202 */ /* 0x000fe20000000f00 */
[--C-:B------:R-:W-:Y:S01]  /*6350*/  HADD2.F32 R13, -RZ, R12.reuse.H1_H1 ;  /* 0x3000000cff0d7230 */ /* 0x100fe20000004100 */
[----:B------:R-:W-:Y:S01]  /*6360*/  MOV R9, R15 ;  /* 0x0000000f00097202 */ /* 0x000fe20000000f00 */
[----:B------:R-:W-:Y:S02]  /*6370*/  HADD2.F32 R15, -RZ, R12.H0_H0 ;  /* 0x2000000cff0f7230 */ /* 0x000fe40000004100 */
[----:B------:R-:W-:Y:S02]  /*6380*/  HADD2.F32 R12, -RZ, R11.H0_H0 ;  /* 0x2000000bff0c7230 */ /* 0x000fe40000004100 */
[--C-:B---3--:R-:W-:Y:S02]  /*6390*/  HADD2.F32 R28, -RZ, R5.reuse.H0_H0 ;  /* 0x20000005ff1c7230 */ /* 0x108fe40000004100 */
[----:B------:R-:W-:Y:S02]  /*63a0*/  HADD2.F32 R29, -RZ, R5.H1_H1 ;  /* 0x30000005ff1d7230 */ /* 0x000fe40000004100 */
[--C-:B------:R-:W-:Y:S02]  /*63b0*/  HADD2.F32 R30, -RZ, R6.reuse.H0_H0 ;  /* 0x20000006ff1e7230 */ /* 0x100fe40000004100 */
[----:B------:R-:W-:Y:S02]  /*63c0*/  HADD2.F32 R31, -RZ, R6.H1_H1 ;  /* 0x30000006ff1f7230 */ /* 0x000fe40000004100 */
[----:B----4-:R-:W-:Y:S02]  /*63d0*/  HADD2.F32 R2, -RZ, R40.H1_H1 ;  /* 0x30000028ff027230 */ /* 0x010fe40000004100 */
[----:B------:R-:W-:Y:S02]  /*63e0*/  HADD2.F32 R5, -RZ, R42.H0_H0 ;  /* 0x2000002aff057230 */ /* 0x000fe40000004100 */
[--C-:B------:R-:W-:Y:S02]  /*63f0*/  HADD2.F32 R16, -RZ, R4.reuse.H0_H0 ;  /* 0x20000004ff107230 */ /* 0x100fe40000004100 */
[----:B------:R-:W-:Y:S01]  /*6400*/  @!P4 FADD.FTZ R2, -R2, -RZ ;  /* 0x800000ff0202c221 */ /* 0x000fe20000010100 */
[----:B------:R-:W-:Y:S02]  /*6410*/  HADD2.F32 R23, -RZ, R4.H1_H1 ;  /* 0x30000004ff177230 */ /* 0x000fe40000004100 */
[----:B------:R-:W-:Y:S01]  /*6420*/  @!P4 FADD.FTZ R5, -R5, -RZ ;  /* 0x800000ff0505c221 */ /* 0x000fe20000010100 */
[----:B------:R-:W-:Y:S02]  /*6430*/  HADD2.F32 R6, -RZ, R42.H1_H1 ;  /* 0x3000002aff067230 */ /* 0x000fe40000004100 */
[----:B------:R-:W-:Y:S01]  /*6440*/  FMUL.FTZ R2, R13, R2 ;  /* 0x000000020d027220 */ /* 0x000fe20000410000 */
[--C-:B------:R-:W-:Y:S02]  /*6450*/  HADD2.F32 R4, -RZ, R41.reuse.H1_H1 ;  /* 0x30000029ff047230 */ /* 0x100fe40000004100 */
[----:B------:R-:W-:Y:S01]  /*6460*/  FMUL.FTZ R5, R10, R5 ;  /* 0x000000050a057220 */ /* 0x000fe20000410000 */
[----:B------:R-:W-:Y:S02]  /*6470*/  HADD2.F32 R0, -RZ, R40.H0_H0 ;  /* 0x20000028ff007230 */ /* 0x000fe40000004100 */
[----:B------:R-:W-:Y:S01]  /*6480*/  @!P4 FADD.FTZ R6, -R6, -RZ ;  /* 0x800000ff0606c221 */ /* 0x000fe20000010100 */
[----:B------:R-:W-:Y:S02]  /*6490*/  HADD2.F32 R3, -RZ, R41.H0_H0 ;  /* 0x20000029ff037230 */ /* 0x000fe40000004100 */
[----:B------:R-:W-:Y:S01]  /*64a0*/  @!P4 FADD.FTZ R4, -R4, -RZ ;  /* 0x800000ff0404c221 */ /* 0x000fe20000010100 */
[----:B------:R-:W-:Y:S02]  /*64b0*/  HADD2.F32 R13, -RZ, R11.H1_H1 ;  /* 0x3000000bff0d7230 */ /* 0x000fe40000004100 */
[----:B------:R-:W-:Y:S01]  /*64c0*/  @!P4 FADD.FTZ R0, -R0, -RZ ;  /* 0x800000ff0000c221 */ /* 0x000fe20000010100 */
[----:B------:R-:W-:Y:S02]  /*64d0*/  HADD2.F32 R11, -RZ, R14.H1_H1 ;  /* 0x3000000eff0b7230 */ /* 0x000fe40000004100 */
[----:B------:R-:W-:Y:S01]  /*64e0*/  @!P4 FADD.FTZ R3, -R3, -RZ ;  /* 0x800000ff0303c221 */ /* 0x000fe20000010100 */
[--C-:B------:R-:W-:Y:S02]  /*64f0*/  HADD2.F32 R32, -RZ, R7.reuse.H0_H0 ;  /* 0x20000007ff207230 */ /* 0x100fe40000004100 */
[----:B------:R-:W-:Y:S01]  /*6500*/  FMUL.FTZ R4, R13, R4 ;  /* 0x000000040d047220 */ /* 0x000fe20000410000 */
[----:B------:R-:W-:Y:S02]  /*6510*/  HADD2.F32 R33, -RZ, R7.H1_H1 ;  /* 0x30000007ff217230 */ /* 0x000fe40000004100 */
[----:B------:R-:W-:Y:S01]  /*6520*/  FMUL.FTZ R6, R11, R6 ;  /* 0x000000060b067220 */ /* 0x000fe20000410000 */
[--C-:B------:R-:W-:Y:S02]  /*6530*/  HADD2.F32 R8, -RZ, R43.reuse.H1_H1 ;  /* 0x3000002bff087230 */ /* 0x100fe40000004100 */
[----:B------:R-:W-:Y:S01]  /*6540*/  FMUL.FTZ R0, R15, R0 ;  /* 0x000000000f007220 */ /* 0x000fe20000410000 */
[----:B------:R-:W-:Y:S02]  /*6550*/  HADD2.F32 R7, -RZ, R43.H0_H0 ;  /* 0x2000002bff077230 */ /* 0x000fe40000004100 */
[----:B------:R-:W-:Y:S01]  /*6560*/  FMUL.FTZ R3, R12, R3 ;  /* 0x000000030c037220 */ /* 0x000fe20000410000 */
[--C-:B------:R-:W-:Y:S02]  /*6570*/  HADD2.F32 R10, -RZ, R9.reuse.H0_H0 ;  /* 0x20000009ff0a7230 */ /* 0x100fe40000004100 */
[----:B------:R-:W-:Y:S01]  /*6580*/  @!P4 FADD.FTZ R8, -R8, -RZ ;  /* 0x800000ff0808c221 */ /* 0x000fe20000010100 */
[----:B------:R-:W-:Y:S02]  /*6590*/  HADD2.F32 R9, -RZ, R9.H1_H1 ;  /* 0x30000009ff097230 */ /* 0x000fe40000004100 */
[----:B------:R-:W-:Y:S01]  /*65a0*/  @!P4 FADD.FTZ R7, -R7, -RZ ;  /* 0x800000ff0707c221 */ /* 0x000fe20000010100 */
[--C-:B------:R-:W-:Y:S02]  /*65b0*/  HADD2.F32 R11, -RZ, R36.reuse.H0_H0 ;  /* 0x20000024ff0b7230 */ /* 0x100fe40000004100 */
[----:B------:R-:W-:Y:S02]  /*65c0*/  HADD2.F32 R13, -RZ, R36.H1_H1 ;  /* 0x30000024ff0d7230 */ /* 0x000fe40000004100 */
[----:B------:R-:W-:Y:S01]  /*65d0*/  FMUL.FTZ R8, R9, R8 ;  /* 0x0000000809087220 */ /* 0x000fe20000410000 */
[--C-:B------:R-:W-:Y:S02]  /*65e0*/  HADD2.F32 R12, -RZ, R37.reuse.H0_H0 ;  /* 0x20000025ff0c7230 */ /* 0x100fe40000004100 */
[----:B------:R-:W-:Y:S01]  /*65f0*/  FMUL.FTZ R7, R10, R7 ;  /* 0x000000070a077220 */ /* 0x000fe20000410000 */
[----:B------:R-:W-:Y:S02]  /*6600*/  HADD2.F32 R9, -RZ, R37.H1_H1 ;  /* 0x30000025ff097230 */ /* 0x000fe40000004100 */
[----:B------:R-:W-:Y:S01]  /*6610*/  FFMA.FTZ R0, R11, R16, R0 ;  /* 0x000000100b007223 */ /* 0x000fe20000010000 */
[----:B------:R-:W-:Y:S01]  /*6620*/  FFMA.FTZ R2, R13, R23, R2 ;  /* 0x000000170d027223 */ /* 0x000fe20000010002 */
[--C-:B------:R-:W-:Y:S02]  /*6630*/  HADD2.F32 R10, -RZ, R34.reuse.H0_H0 ;  /* 0x20000022ff0a7230 */ /* 0x100fe40000004100 */
[----:B------:R-:W-:Y:S01]  /*6640*/  FFMA.FTZ R3, R12, R28, R3 ;  /* 0x0000001c0c037223 */ /* 0x000fe20000010003 */
[----:B------:R-:W-:Y:S02]  /*6650*/  HADD2.F32 R11, -RZ, R34.H1_H1 ;  /* 0x30000022ff0b7230 */ /* 0x000fe40000004100 */
[----:B------:R-:W-:Y:S01]  /*6660*/  FFMA.FTZ R4, R9, R29, R4 ;  /* 0x0000001d09047223 */ /* 0x000fe20000010004 */
[----:B------:R-:W-:Y:S01]  /*6670*/  F2FP.F16.F32.PACK_AB R36, R2, R0 ;  /* 0x000000000224723e */ /* 0x000fe200000000ff */
[--C-:B------:R-:W-:Y:S02]  /*6680*/  HADD2.F32 R12, -RZ, R35.reuse.H0_H0 ;  /* 0x20000023ff0c7230 */ /* 0x100fe40000004100 */
[----:B------:R-:W-:Y:S01]  /*6690*/  FFMA.FTZ R5, R10, R30, R5 ;  /* 0x0000001e0a057223 */ /* 0x000fe20000010005 */
[----:B------:R-:W-:Y:S01]  /*66a0*/  HADD2.F32 R13, -RZ, R35.H1_H1 ;  /* 0x30000023ff0d7230 */ /* 0x000fe20000004100 */
[----:B------:R-:W-:Y:S01]  /*66b0*/  F2FP.F16.F32.PACK_AB R37, R4, R3 ;  /* 0x000000030425723e */ /* 0x000fe200000000ff */
[----:B------:R-:W-:Y:S01]  /*66c0*/  FFMA.FTZ R6, R11, R31, R6 ;  /* 0x0000001f0b067223 */ /* 0x000fe20000010006 */
[----:B------:R-:W-:Y:S02]  /*66d0*/  FFMA.FTZ R7, R12, R32, R7 ;  /* 0x000000200c077223 */ /* 0x000fe40000010007 */
[----:B------:R-:W-:Y:S02]  /*66e0*/  FFMA.FTZ R8, R13, R33, R8 ;  /* 0x000000210d087223 */ /* 0x000fe40000010008 */
[----:B------:R-:W-:Y:S03]  /*66f0*/  F2FP.F16.F32.PACK_AB R38, R6, R5 ;  /* 0x000000050626723e */ /* 0x000fe600000000ff */
[----:B------:R-:W-:Y:S02]  /*6700*/  F2FP.F16.F32.PACK_AB R39, R8, R7 ;  /* 0x000000070827723e */ /* 0x000fe400000000ff */
.L_x_2622:
[----:B------:R-:W-:Y:S05]  /*6710*/  BSYNC B0 ;  /* 0x0000000000007941 */ /* 0x000fea0003800000 */
.L_x_2621:
[----:B-----5:R2:W-:Y:S01]  /*6720*/  STG.E.128 desc[UR6][R150.64], R36 ;  /* 0x0000002496007986 */ /* 0x0205e2000c101d06 */
[----:B------:R-:W-:Y:S01]  /*6730*/  IADD3 R44, P0, R98, 0x100, RZ ;  /* 0x00000100622c7810 */ /* 0x000fe20007f1e0ff */
[----:B------:R-:W-:Y:S01]  /*6740*/  BSSY B0, `(.L_x_2623) ;  /* 0x0000057000007945 */ /* 0x000fe20003800000 */
[----:B------:R-:W-:Y:S02]  /*6750*/  IMAD.X R47, RZ, RZ, R99, P6 ;  /* 0x000000ffff2f7224 */ /* 0x000fe400030e0663 */
[----:B------:R-:W-:Y:S01]  /*6760*/  IADD3.X R45, RZ, R99, RZ, P0, !PT ;  /* 0x00000063ff2d7210 */ /* 0x000fe200007fe4ff */
[----:B--2---:R2:W5:Y:S01]  /*6770*/  LDG.E.128 R36, desc[UR6][R98.64+0x80] ;  /* 0x0000800662247981 */ /* 0x004562000c1e1d00 */
[----:B------:R-:W-:Y:S07]  /*6780*/  @P2 BRA `(.L_x_2624) ;  /* 0x0000000400482947 */ /* 0x000fee0003800000 */
        /* <DEDUP_REMOVED lines=13> */
[----:B------:R-:W-:Y:S02]  /*6860*/  LEA R40, P0, R9, R100, 0x1 ;  /* 0x0000006409287211 */ /* 0x000fe400078008ff */
[----:B------:R-:W-:Y:S02]  /*6870*/  LEA R2, P2, R7, R46, 0x1 ;  /* 0x0000002e07027211 */ /* 0x000fe400078408ff */
[----:B------:R-:W-:Y:S02]  /*6880*/  LEA.HI.X.SX32 R41, R9, R101, 0x1, P0 ;  /* 0x0000006509297211 */ /* 0x000fe400000f0eff */
[----:B------:R-:W-:Y:S02]  /*6890*/  LEA.HI.X.SX32 R3, R7, R47, 0x1, P2 ;  /* 0x0000002f07037211 */ /* 0x000fe400010f0eff */
[----:B------:R-:W3:Y:S08]  /*68a0*/  LDG.E.128 R4, desc[UR6][R4.64+0x80] ;  /* 0x0000800604047981 */ /* 0x000ef0000c1e1d00 */
[----:B------:R-:W4:Y:S08]  /*68b0*/  LDG.E.128 R40, desc[UR6][R40.64+0x80] ;  /* 0x0000800628287981 */ /* 0x000f30000c1e1d00 */
[----:B------:R4:W2:Y:S01]  /*68c0*/  LDG.E.128 R12, desc[UR6][R2.64] ;  /* 0x00000006020c7981 */ /* 0x0008a2000c1e1d00 */
        /* <DEDUP_REMOVED lines=10> */
[----:B------:R-:W-:Y:S01]  /*6970*/  HADD2.F32 R6, -RZ, R42.H1_H1 ;  /* 0x3000002aff067230 */ /* 0x000fe20000004100 */
[----:B--2---:R-:W-:Y:S01]  /*6980*/  MOV R11, R13 ;  /* 0x0000000d000b7202 */ /* 0x004fe20000000f00 */
[----:B------:R-:W-:Y:S01]  /*6990*/  HADD2.F32 R13, -RZ, R12.H1_H1 ;  /* 0x3000000cff0d7230 */ /* 0x000fe20000004100 */
[----:B------:R-:W-:Y:S01]  /*69a0*/  MOV R9, R15 ;  /* 0x0000000f00097202 */ /* 0x000fe20000000f00 */
[--C-:B------:R-:W-:Y:S02]  /*69b0*/  HADD2.F32 R4, -RZ, R41.reuse.H1_H1 ;  /* 0x30000029ff047230 */ /* 0x100fe40000004100 */
[----:B------:R-:W-:Y:S01]  /*69c0*/  @!P4 FADD.FTZ R6, -R6, -RZ ;  /* 0x800000ff0606c221 */ /* 0x000fe20000010100 */
[----:B------:R-:W-:Y:S02]  /*69d0*/  HADD2.F32 R0, -RZ, R40.H0_H0 ;  /* 0x20000028ff007230 */ /* 0x000fe40000004100 */
[----:B------:R-:W-:Y:S01]  /*69e0*/  FMUL.FTZ R2, R13, R2 ;  /* 0x000000020d027220 */ /* 0x000fe20000410000 */
[----:B------:R-:W-:Y:S02]  /*69f0*/  HADD2.F32 R3, -RZ, R41.H0_H0 ;  /* 0x20000029ff037230 */ /* 0x000fe40000004100 */
[----:B------:R-:W-:Y:S01]  /*6a00*/  @!P4 FADD.FTZ R4, -R4, -RZ ;  /* 0x800000ff0404c221 */ /* 0x000fe20000010100 */
[----:B------:R-:W-:Y:S02]  /*6a10*/  HADD2.F32 R15, -RZ, R12.H0_H0 ;  /* 0x2000000cff0f7230 */ /* 0x000fe40000004100 */
[----:B------:R-:W-:Y:S01]  /*6a20*/  @!P4 FADD.FTZ R0, -R0, -RZ ;  /* 0x800000ff0000c221 */ /* 0x000fe20000010100 */
[--C-:B------:R-:W-:Y:S02]  /*6a30*/  HADD2.F32 R10, -RZ, R14.reuse.H0_H0 ;  /* 0x2000000eff0a7230 */ /* 0x100fe40000004100 */
[----:B------:R-:W-:Y:S01]  /*6a40*/  @!P4 FADD.FTZ R3, -R3, -RZ ;  /* 0x800000ff0303c221 */ /* 0x000fe20000010100 */
[--C-:B------:R-:W-:Y:S02]  /*6a50*/  HADD2.F32 R12, -RZ, R11.reuse.H0_H0 ;  /* 0x2000000bff0c7230 */ /* 0x100fe40000004100 */
[----:B------:R-:W-:Y:S01]  /*6a60*/  FMUL.FTZ R0, R15, R0 ;  /* 0x000000000f007220 */ /* 0x000fe20000410000 */
[----:B------:R-:W-:Y:S02]  /*6a70*/  HADD2.F32 R13, -RZ, R11.H1_H1 ;  /* 0x3000000bff0d7230 */ /* 0x000fe40000004100 */
[----:B------:R-:W-:Y:S01]  /*6a80*/  FMUL.FTZ R5, R10, R5 ;  /* 0x000000050a057220 */ /* 0x000fe20000410000 */
[----:B------:R-:W-:Y:S02]  /*6a90*/  HADD2.F32 R11, -RZ, R14.H1_H1 ;  /* 0x3000000eff0b7230 */ /* 0x000fe40000004100 */
[----:B------:R-:W-:Y:S01]  /*6aa0*/  FMUL.FTZ R3, R12, R3 ;  /* 0x000000030c037220 */ /* 0x000fe20000410000 */
[--C-:B------:R-:W-:Y:S02]  /*6ab0*/  HADD2.F32 R32, -RZ, R7.reuse.H0_H0 ;  /* 0x20000007ff207230 */ /* 0x100fe40000004100 */
[----:B------:R-:W-:Y:S01]  /*6ac0*/  FMUL.FTZ R4, R13, R4 ;  /* 0x000000040d047220 */ /* 0x000fe20000410000 */
[----:B------:R-:W-:Y:S02]  /*6ad0*/  HADD2.F32 R33, -RZ, R7.H1_H1 ;  /* 0x30000007ff217230 */ /* 0x000fe40000004100 */
[----:B------:R-:W-:Y:S01]  /*6ae0*/  FMUL.FTZ R6, R11, R6 ;  /* 0x000000060b067220 */ /* 0x000fe20000410000 */
[--C-:B------:R-:W-:Y:S02]  /*6af0*/  HADD2.F32 R8, -RZ, R43.reuse.H1_H1 ;  /* 0x3000002bff087230 */ /* 0x100fe40000004100 */
[----:B------:R-:W-:Y:S02]  /*6b00*/  HADD2.F32 R7, -RZ, R43.H0_H0 ;  /* 0x2000002bff077230 */ /* 0x000fe40000004100 */
        /* <DEDUP_REMOVED lines=26> */
.L_x_2624:
[----:B------:R-:W-:Y:S05]  /*6cb0*/  BSYNC B0 ;  /* 0x0000000000007941 */ /* 0x000fea0003800000 */
.L_x_2623:
[----:B-----5:R3:W-:Y:S01]  /*6cc0*/  STG.E.128 desc[UR6][R150.64+0x80], R36 ;  /* 0x0000802496007986 */ /* 0x0207e2000c101d06 */
[----:B------:R-:W-:Y:S03]  /*6cd0*/  BSSY B0, `(.L_x_2625) ;  /* 0x0000055000007945 */ /* 0x000fe60003800000 */
[----:B---3--:R3:W5:Y:S01]  /*6ce0*/  LDG.E.128 R36, desc[UR6][R98.64+0x100] ;  /* 0x0001000662247981 */ /* 0x008762000c1e1d00 */
[----:B------:R-:W-:Y:S05]  /*6cf0*/  @P1 BRA `(.L_x_2626) ;  /* 0x0000000400481947 */ /* 0x000fea0003800000 */
        /* <DEDUP_REMOVED lines=17> */
[----:B------:R-:W4:Y:S08]  /*6e10*/  LDG.E.128 R4, desc[UR6][R4.64+0x100] ;  /* 0x0001000604047981 */ /* 0x000f30000c1e1d00 */
[----:B------:R-:W2:Y:S08]  /*6e20*/  LDG.E.128 R40, desc[UR6][R40.64+0x100] ;  /* 0x0001000628287981 */ /* 0x000eb0000c1e1d00 */
[----:B------:R2:W3:Y:S01]  /*6e30*/  LDG.E.128 R12, desc[UR6][R2.64] ;  /* 0x00000006020c7981 */ /* 0x0004e2000c1e1d00 */
[--C-:B----4-:R-:W-:Y:S02]  /*6e40*/  HADD2.F32 R28, -RZ, R5.reuse.H0_H0 ;  /* 0x20000005ff1c7230 */ /* 0x110fe40000004100 */
[----:B------:R-:W-:Y:S02]  /*6e50*/  HADD2.F32 R29, -RZ, R5.H1_H1 ;  /* 0x30000005ff1d7230 */ /* 0x000fe40000004100 */
[--C-:B------:R-:W-:Y:S02]  /*6e60*/  HADD2.F32 R30, -RZ, R6.reuse.H0_H0 ;  /* 0x20000006ff1e7230 */ /* 0x100fe40000004100 */
[----:B------:R-:W-:Y:S02]  /*6e70*/  HADD2.F32 R31, -RZ, R6.H1_H1 ;  /* 0x30000006ff1f7230 */ /* 0x000fe40000004100 */
[----:B--2---:R-:W-:Y:S02]  /*6e80*/  HADD2.F32 R2, -RZ, R40.H1_H1 ;  /* 0x30000028ff027230 */ /* 0x004fe40000004100 */
[----:B------:R-:W-:Y:S02]  /*6e90*/  HADD2.F32 R5, -RZ, R42.H0_H0 ;  /* 0x2000002aff057230 */ /* 0x000fe40000004100 */
[--C-:B------:R-:W-:Y:S02]  /*6ea0*/  HADD2.F32 R16, -RZ, R4.reuse.H0_H0 ;  /* 0x20000004ff107230 */ /* 0x100fe40000004100 */
[----:B------:R-:W-:Y:S01]  /*6eb0*/  @!P2 FADD.FTZ R2, -R2, -RZ ;  /* 0x800000ff0202a221 */ /* 0x000fe20000010100 */
[----:B------:R-:W-:Y:S02]  /*6ec0*/  HADD2.F32 R23, -RZ, R4.H1_H1 ;  /* 0x30000004ff177230 */ /* 0x000fe40000004100 */
[----:B------:R-:W-:Y:S01]  /*6ed0*/  @!P2 FADD.FTZ R5, -R5, -RZ ;  /* 0x800000ff0505a221 */ /* 0x000fe20000010100 */
[----:B------:R-:W-:Y:S01]  /*6ee0*/  HADD2.F32 R6, -RZ, R42.H1_H1 ;  /* 0x3000002aff067230 */ /* 0x000fe20000004100 */
[----:B---3--:R-:W-:Y:S01]  /*6ef0*/  MOV R11, R13 ;  /* 0x0000000d000b7202 */ /* 0x008fe20000000f00 */
        /* <DEDUP_REMOVED lines=50> */
.L_x_2626:
[----:B------:R-:W-:Y:S05]  /*7220*/  BSYNC B0 ;  /* 0x0000000000007941 */ /* 0x000fea0003800000 */
.L_x_2625:
[----:B-----5:R4:W-:Y:S01]  /*7230*/  STG.E.128 desc[UR6][R150.64+0x100], R36 ;  /* 0x0001002496007986 */ /* 0x0209e2000c101d06 */
[----:B------:R-:W-:Y:S01]  /*7240*/  ISETP.GE.AND P0, PT, R18, UR4, PT ;  /* 0x0000000412007c0c */ /* 0x000fe2000bf06270 */
[----:B------:R-:W-:Y:S01]  /*7250*/  BSSY B0, `(.L_x_2627) ;  /* 0x0000057000007945 */ /* 0x000fe20003800000 */
[----:B------:R-:W-:Y:S05]  /*7260*/  IADD3 R2, P1, R98, 0x180, RZ ;  /* 0x0000018062027810 */ /* 0x000fea0007f3e0ff */
[----:B------:R-:W-:Y:S01]  /*7270*/  IMAD.X R3, RZ, RZ, R99, P1 ;  /* 0x000000ffff037224 */ /* 0x000fe200008e0663 */
[----:B----4-:R4:W5:Y:S05]  /*7280*/  LDG.E.128 R36, desc[UR6][R98.64+0x180] ;  /* 0x0001800662247981 */ /* 0x01096a000c1e1d00 */
        /* <DEDUP_REMOVED lines=14> */
[C---:B------:R-:W-:Y:S02]  /*7370*/  LEA R40, P0, R9.reuse, R100, 0x1 ;  /* 0x0000006409287211 */ /* 0x040fe400078008ff */
[C---:B------:R-:W-:Y:S02]  /*7380*/  LEA R2, P1, R0.reuse, R2, 0x1 ;  /* 0x0000000200027211 */ /* 0x040fe400078208ff */
[----:B------:R-:W-:Y:S01]  /*7390*/  LEA.HI.X.SX32 R41, R9, R101, 0x1, P0 ;  /* 0x0000006509297211 */ /* 0x000fe200000f0eff */
[----:B------:R-:W2:Y:S01]  /*73a0*/  LDG.E.128 R4, desc[UR6][R4.64+0x180] ;  /* 0x0001800604047981 */ /* 0x000ea2000c1e1d00 */
[----:B------:R-:W-:Y:S07]  /*73b0*/  LEA.HI.X.SX32 R3, R0, R3, 0x1, P1 ;  /* 0x0000000300037211 */ /* 0x000fee00008f0eff */
[----:B------:R-:W3:Y:S08]  /*73c0*/  LDG.E.128 R40, desc[UR6][R40.64+0x180] ;  /* 0x0001800628287981 */ /* 0x000ef0000c1e1d00 */
[----:B------:R3:W4:Y:S01]  /*73d0*/  LDG.E.128 R12, desc[UR6][R2.64] ;  /* 0x00000006020c7981 */ /* 0x000722000c1e1d00 */
[--C-:B--2---:R-:W-:Y:S02]  /*73e0*/  HADD2.F32 R28, -RZ, R5.reuse.H0_H0 ;  /* 0x20000005ff1c7230 */ /* 0x104fe40000004100 */
[----:B------:R-:W-:Y:S02]  /*73f0*/  HADD2.F32 R29, -RZ, R5.H1_H1 ;  /* 0x30000005ff1d7230 */ /* 0x000fe40000004100 */
[--C-:B------:R-:W-:Y:S02]  /*7400*/  HADD2.F32 R30, -RZ, R6.reuse.H0_H0 ;  /* 0x20000006ff1e7230 */ /* 0x100fe40000004100 */
[----:B------:R-:W-:Y:S02]  /*7410*/  HADD2.F32 R31, -RZ, R6.H1_H1 ;  /* 0x30000006ff1f7230 */ /* 0x000fe40000004100 */
[----:B---3--:R-:W-:Y:S02]  /*7420*/  HADD2.F32 R2, -RZ, R40.H1_H1 ;  /* 0x30000028ff027230 */ /* 0x008fe40000004100 */
[----:B------:R-:W-:Y:S02]  /*7430*/  HADD2.F32 R5, -RZ, R42.H0_H0 ;  /* 0x2000002aff057230 */ /* 0x000fe40000004100 */
[--C-:B------:R-:W-:Y:S02]  /*7440*/  HADD2.F32 R16, -RZ, R4.reuse.H0_H0 ;  /* 0x20000004ff107230 */ /* 0x100fe40000004100 */
[----:B------:R-:W-:Y:S01]  /*7450*/  @!P2 FADD.FTZ R2, -R2, -RZ ;  /* 0x800000ff0202a221 */ /* 0x000fe20000010100 */
[----:B------:R-:W-:Y:S02]  /*7460*/  HADD2.F32 R23, -RZ, R4.H1_H1 ;  /* 0x30000004ff177230 */ /* 0x000fe40000004100 */
[----:B------:R-:W-:Y:S01]  /*7470*/  @!P2 FADD.FTZ R5, -R5, -RZ ;  /* 0x800000ff0505a221 */ /* 0x000fe20000010100 */
[----:B------:R-:W-:Y:S01]  /*7480*/  HADD2.F32 R6, -RZ, R42.H1_H1 ;  /* 0x3000002aff067230 */ /* 0x000fe20000004100 */
[----:B----4-:R-:W-:Y:S01]  /*7490*/  MOV R11, R13 ;  /* 0x0000000d000b7202 */ /* 0x010fe20000000f00 */
        /* <DEDUP_REMOVED lines=50> */
.L_x_2628:
[----:B------:R-:W-:Y:S05]  /*77c0*/  BSYNC B0 ;  /* 0x0000000000007941 */ /* 0x000fea0003800000 */
.L_x_2627:
[----:B-----5:R1:W-:Y:S02]  /*77d0*/  STG.E.128 desc[UR6][R150.64+0x180], R36 ;  /* 0x0001802496007986 */ /* 0x0203e4000c101d06 */
.L_x_2620:
[----:B------:R-:W-:Y:S05]  /*77e0*/  BSYNC B1 ;  /* 0x0000000000017941 */ /* 0x000fea0003800000 */
.L_x_2619:
[----:B------:R-:W-:Y:S04]  /*77f0*/  BSSY B1, `(.L_x_2629) ;  /* 0x000018f000017945 */ /* 0x000fe80003800000 */
[----:B------:R-:W-:Y:S05]  /*7800*/  @!P5 BRA `(.L_x_2630) ;  /* 0x000000180034d947 */ /* 0x000fea0003800000 */
[----:B------:R-:W-:Y:S01]  /*7810*/  LEA R42, P4, R74, R98, 0x1 ;  /* 0x000000624a2a7211 */ /* 0x000fe200078808ff */
[----:B------:R-:W-:Y:S01]  /*7820*/  BSSY B0, `(.L_x_2631) ;  /* 0x0000066000007945 */ /* 0x000fe20003800000 */
[----:B------:R-:W-:Y:S02]  /*7830*/  ISETP.GE.AND P2, PT, R24, UR4, PT ;  /* 0x0000000418007c0c */ /* 0x000fe4000bf46270 */
[----:B------:R-:W-:Y:S02]  /*7840*/  LEA.HI.X R43, R74, R99, R73, 0x1, P4 ;  /* 0x000000634a2b7211 */ /* 0x000fe400020f0c49 */
[----:B------:R-:W-:Y:S02]  /*7850*/  LEA R40, P5, R54, R150, 0x1 ;  /* 0x0000009636287211 */ /* 0x000fe400078a08ff */
[----:B------:R-:W-:Y:S01]  /*7860*/  ISETP.GE.AND P1, PT, R20, UR4, PT ;  /* 0x0000000414007c0c */ /* 0x000fe2000bf26270 */
[----:B----4-:R4:W5:Y:S01]  /*7870*/  LDG.E.128 R8, desc[UR6][R42.64] ;  /* 0x000000062a087981 */ /* 0x010962000c1e1d00 */
[----:B------:R-:W-:Y:S02]  /*7880*/  LEA.HI.X R41, R54, R151, R61, 0x1, P5 ;  /* 0x0000009736297211 */ /* 0x000fe400028f0c3d */
[----:B------:R-:W-:Y:S02]  /*7890*/  ISETP.GE.AND P0, PT, R19, UR4, PT ;  /* 0x0000000413007c0c */ /* 0x000fe4000bf06270 */
[C---:B------:R-:W-:Y:S02]  /*78a0*/  IADD3 R46, P6, R42.reuse, 0x80, RZ ;  /* 0x000000802a2e7810 */ /* 0x040fe40007fde0ff */
[----:B------:R-:W-:Y:S01]  /*78b0*/  IADD3 R44, P5, R42, 0x100, RZ ;  /* 0x000001002a2c7810 */ /* 0x000fe20007fbe0ff */
[----:B------:R-:W-:Y:S01]  /*78c0*/  @!UPT UIADD3 URZ, URZ, URZ, URZ ;  /* 0x0000003f3f3ff290 */ /* 0x000fe2000fffe03f */
[----:B------:R-:W-:Y:S11]  /*78d0*/  @P2 BRA `(.L_x_2632) ;  /* 0x0000000400682947 */ /* 0x000ff60003800000 */
[----:B------:R-:W-:Y:S01]  /*78e0*/  ULEA.HI UR26, UR4, UR4, URZ, 0x1 ;  /* 0x00000004041a7291 */ /* 0x000fe2000f8f083f */
[----:B------:R-:W-:Y:S02]  /*78f0*/  MOV R0, RZ ;  /* 0x000000ff00007202 */ /* 0x000fe40000000f00 */
[----:B-----5:R-:W-:Y:S01]  /*7900*/  MOV R33, R11 ;  /* 0x0000000b00217202 */ /* 0x020fe20000000f00 */
[----:B------:R-:W-:Y:S01]  /*7910*/  USHF.R.S32.HI UR26, URZ, 0x1, UR26 ;  /* 0x000000013f1a7899 */ /* 0x000fe2000801141a */
[----:B------:R-:W-:Y:S02]  /*7920*/  MOV R35, R9 ;  /* 0x0000000900237202 */ /* 0x000fe40000000f00 */
[----:B------:R-:W-:Y:S02]  /*7930*/  MOV R32, R10 ;  /* 0x0000000a00207202 */ /* 0x000fe40000000f00 */
[----:B------:R-:W-:Y:S02]  /*7940*/  MOV R16, R8 ;  /* 0x0000000800107202 */ /* 0x000fe40000000f00 */
[----:B------:R-:W-:Y:S02]  /*7950*/  ISETP.GE.AND P4, PT, R24, UR26, PT ;  /* 0x0000001a18007c0c */ /* 0x000fe4000bf86270 */
[----:B------:R-:W-:Y:S11]  /*7960*/  MOV R7, UR26 ;  /* 0x0000001a00077c02 */ /* 0x000ff60008000f00 */
[----:B------:R-:W-:Y:S02]  /*7970*/  @P4 IADD3 R0, RZ, -UR26, RZ ;  /* 0x8000001aff004c10 */ /* 0x000fe4000fffe0ff */
[----:B------:R-:W-:Y:S02]  /*7980*/  @P4 IADD3 R7, RZ, -UR26, RZ ;  /* 0x8000001aff074c10 */ /* 0x000fe4000fffe0ff */
[----:B------:R-:W-:Y:S04]  /*7990*/  IADD3 R5, P2, R131, R0, RZ ;  /* 0x0000000083057210 */ /* 0x000fe80007f5e0ff */
[----:B------:R-:W-:Y:S02]  /*79a0*/  LEA.HI.X.SX32 R0, R0, R115, 0x1, P2 ;  /* 0x0000007300007211 */ /* 0x000fe400010f0eff */
[C---:B------:R-:W-:Y:S04]  /*79b0*/  LEA R2, P2, R7.reuse, R42, 0x1 ;  /* 0x0000002a07027211 */ /* 0x040fe800078408ff */
[----:B------:R-:W-:Y:S02]  /*79c0*/  LEA.HI.X.SX32 R3, R7, R43, 0x1, P2 ;  /* 0x0000002b07037211 */ /* 0x000fe400010f0eff */
[C---:B-1----:R-:W-:Y:S03]  /*79d0*/  LEA R36, P2, R5.reuse, R100, 0x1 ;  /* 0x0000006405247211 */ /* 0x042fe600078408ff */
[----:B------:R1:W2:Y:S01]  /*79e0*/  LDG.E.128 R12, desc[UR6][R2.64] ;  /* 0x00000006020c7981 */ /* 0x0002a2000c1e1d00 */
[----:B------:R-:W-:Y:S02]  /*79f0*/  LEA.HI.X R37, R5, R101, R0, 0x1, P2 ;  /* 0x0000006505257211 */ /* 0x000fe400010f0c00 */
[----:B------:R-:W-:Y:S02]  /*7a00*/  MOV R0, RZ ;  /* 0x000000ff00007202 */ /* 0x000fe40000000f00 */
[----:B------:R-:W-:Y:S03]  /*7a10*/  @P4 IADD3 R0, RZ, -UR26, RZ ;  /* 0x8000001aff004c10 */ /* 0x000fe6000fffe0ff */
[----:B------:R-:W1:Y:S01]  /*7a20*/  LDG.E.128 R36, desc[UR6][R36.64] ;  /* 0x0000000624247981 */ /* 0x000e62000c1e1d00 */
[----:B------:R-:W-:Y:S04]  /*7a30*/  IADD3 R7, P2, R131, R0, RZ ;  /* 0x0000000083077210 */ /* 0x000fe80007f5e0ff */
[----:B------:R-:W-:Y:S02]  /*7a40*/  LEA.HI.X.SX32 R0, R0, R115, 0x1, P2 ;  /* 0x0000007300007211 */ /* 0x000fe400010f0eff */
[C---:B------:R-:W-:Y:S04]  /*7a50*/  LEA R4, P2, R7.reuse, R102, 0x1 ;  /* 0x0000006607047211 */ /* 0x040fe800078408ff */
[----:B------:R-:W-:Y:S05]  /*7a60*/  LEA.HI.X R5, R7, R103, R0, 0x1, P2 ;  /* 0x0000006707057211 */ /* 0x000fea00010f0c00 */
[----:B------:R3:W4:Y:S01]  /*7a70*/  LDG.E.128 R28, desc[UR6][R4.64] ;  /* 0x00000006041c7981 */ /* 0x000722000c1e1d00 */
[--C-:B-1----:R-:W-:Y:S01]  /*7a80*/  HADD2.F32 R3, -RZ, R37.reuse.H0_H0 ;  /* 0x20000025ff037230 */ /* 0x102fe20000004100 */
[----:B--2---:R-:W-:Y:S01]  /*7a90*/  MOV R11, R13 ;  /* 0x0000000d000b7202 */ /* 0x004fe20000000f00 */
[----:B---3--:R-:W-:Y:S01]  /*7aa0*/  HADD2.F32 R4, -RZ, R37.H1_H1 ;  /* 0x30000025ff047230 */ /* 0x008fe20000004100 */
        /* <DEDUP_REMOVED lines=8> */
[--C-:B------:R-:W-:Y:S02]  /*7b30*/  HADD2.F32 R7, -RZ, R39.reuse.H0_H0 ;  /* 0x20000027ff077230 */ /* 0x100fe40000004100 */
[----:B------:R-:W-:Y:S01]  /*7b40*/  FMUL.FTZ R3, R12, R3 ;  /* 0x000000030c037220 */ /* 0x000fe20000410000 */
[----:B------:R-:W-:Y:S02]  /*7b50*/  HADD2.F32 R8, -RZ, R39.H1_H1 ;  /* 0x30000027ff087230 */ /* 0x000fe40000004100 */
[----:B------:R-:W-:Y:S01]  /*7b60*/  FMUL.FTZ R4, R11, R4 ;  /* 0x000000040b047220 */ /* 0x000fe20000410000 */
[----:B------:R-:W-:Y:S02]  /*7b70*/  HADD2.F32 R0, -RZ, R36.H0_H0 ;  /* 0x20000024ff007230 */ /* 0x000fe40000004100 */
        /* <DEDUP_REMOVED lines=9> */
[--C-:B------:R-:W-:Y:S02]  /*7c10*/  HADD2.F32 R10, -RZ, R9.reuse.H0_H0 ;  /* 0x20000009ff0a7230 */ /* 0x100fe40000004100 */
[----:B------:R-:W-:Y:S01]  /*7c20*/  FMUL.FTZ R0, R15, R0 ;  /* 0x000000000f007220 */ /* 0x000fe20000410000 */
[----:B------:R-:W-:Y:S02]  /*7c30*/  HADD2.F32 R2, -RZ, R36.H1_H1 ;  /* 0x30000024ff027230 */ /* 0x000fe40000004100 */
[----:B------:R-:W-:Y:S01]  /*7c40*/  FMUL.FTZ R5, R12, R5 ;  /* 0x000000050c057220 */ /* 0x000fe20000410000 */
[----:B------:R-:W-:Y:S02]  /*7c50*/  HADD2.F32 R9, -RZ, R9.H1_H1 ;  /* 0x30000009ff097230 */ /* 0x000fe40000004100 */
[----:B------:R-:W-:Y:S01]  /*7c60*/  FMUL.FTZ R7, R10, R7 ;  /* 0x000000070a077220 */ /* 0x000fe20000410000 */
[--C-:B----4-:R-:W-:Y:S02]  /*7c70*/  HADD2.F32 R10, -RZ, R28.reuse.H0_H0 ;  /* 0x2000001cff0a7230 */ /* 0x110fe40000004100 */
[----:B------:R-:W-:Y:S01]  /*7c80*/  @!P4 FADD.FTZ R2, -R2, -RZ ;  /* 0x800000ff0202c221 */ /* 0x000fe20000010100 */
[----:B------:R-:W-:Y:S02]  /*7c90*/  HADD2.F32 R12, -RZ, R28.H1_H1 ;  /* 0x3000001cff0c7230 */ /* 0x000fe40000004100 */
[----:B------:R-:W-:Y:S01]  /*7ca0*/  FMUL.FTZ R8, R9, R8 ;  /* 0x0000000809087220 */ /* 0x000fe20000410000 */
[--C-:B------:R-:W-:Y:S02]  /*7cb0*/  HADD2.F32 R9, -RZ, R16.reuse.H0_H0 ;  /* 0x20000010ff097230 */ /* 0x100fe40000004100 */
[----:B------:R-:W-:Y:S01]  /*7cc0*/  FMUL.FTZ R6, R11, R6 ;  /* 0x000000060b067220 */ /* 0x000fe20000410000 */
[----:B------:R-:W-:Y:S02]  /*7cd0*/  HADD2.F32 R11, -RZ, R16.H1_H1 ;  /* 0x30000010ff0b7230 */ /* 0x000fe40000004100 */
[----:B------:R-:W-:Y:S01]  /*7ce0*/  FMUL.FTZ R2, R13, R2 ;  /* 0x000000020d027220 */ /* 0x000fe20000410000 */
        /* <DEDUP_REMOVED lines=14> */
[----:B------:R-:W-:Y:S01]  /*7dd0*/  F2FP.F16.F32.PACK_AB R9, R4, R3 ;  /* 0x000000030409723e */ /* 0x000fe200000000ff */
[----:B------:R-:W-:Y:S02]  /*7de0*/  HADD2.F32 R28, -RZ, R31.H0_H0 ;  /* 0x2000001fff1c7230 */ /* 0x000fe40000004100 */
        /* <DEDUP_REMOVED lines=8> */
[----:B------:R-:W-:Y:S02]  /*7e70*/  MOV R8, R0 ;  /* 0x0000000000087202 */ /* 0x000fe40000000f00 */
.L_x_2632:
[----:B------:R-:W-:Y:S05]  /*7e80*/  BSYNC B0 ;  /* 0x0000000000007941 */ /* 0x000fea0003800000 */
.L_x_2631:
[----:B-----5:R1:W-:Y:S01]  /*7e90*/  STG.E.128 desc[UR6][R40.64], R8 ;  /* 0x0000000828007986 */ /* 0x0203e2000c101d06 */
[----:B------:R-:W-:Y:S01]  /*7ea0*/  BSSY B0, `(.L_x_2633) ;  /* 0x0000060000007945 */ /* 0x000fe20003800000 */
[-C--:B------:R-:W-:Y:S02]  /*7eb0*/  IADD3.X R47, RZ, R43.reuse, RZ, P6, !PT ;  /* 0x0000002bff2f7210 */ /* 0x080fe400037fe4ff */
[----:B------:R1:W5:Y:S01]  /*7ec0*/  LDG.E.128 R4, desc[UR6][R42.64+0x80] ;  /* 0x000080062a047981 */ /* 0x000362000c1e1d00 */
[----:B------:R-:W-:Y:S01]  /*7ed0*/  IADD3.X R45, RZ, R43, RZ, P5, !PT ;  /* 0x0000002bff2d7210 */ /* 0x000fe20002ffe4ff */
[----:B------:R-:W-:Y:S06]  /*7ee0*/  @P1 BRA `(.L_x_2634) ;  /* 0x00000004006c1947 */ /* 0x000fec0003800000 */
[----:B------:R-:W-:Y:S01]  /*7ef0*/  ULEA.HI UR26, UR4, UR4, URZ, 0x1 ;  /* 0x00000004041a7291 */ /* 0x000fe2000f8f083f */
[----:B-1----:R-:W-:Y:S02]  /*7f00*/  MOV R8, RZ ;  /* 0x000000ff00087202 */ /* 0x002fe40000000f00 */
        /* <DEDUP_REMOVED lines=9> */
[C---:B------:R-:W-:Y:S02]  /*7fa0*/  LEA R2, P1, R9.reuse, R46, 0x1 ;  /* 0x0000002e09027211 */ /* 0x040fe400078208ff */
[----:B------:R-:W-:Y:S02]  /*7fb0*/  IADD3 R0, P4, R126, R8, RZ ;  /* 0x000000087e007210 */ /* 0x000fe40007f9e0ff */
[----:B------:R-:W-:Y:S02]  /*7fc0*/  LEA.HI.X.SX32 R3, R9, R47, 0x1, P1 ;  /* 0x0000002f09037211 */ /* 0x000fe400008f0eff */
[----:B------:R-:W-:Y:S02]  /*7fd0*/  LEA R36, P1, R0, R100, 0x1 ;  /* 0x0000006400247211 */ /* 0x000fe400078208ff */
[----:B------:R-:W-:Y:S01]  /*7fe0*/  LEA.HI.X.SX32 R8, R8, R113, 0x1, P4 ;  /* 0x0000007108087211 */ /* 0x000fe200020f0eff */
[----:B------:R1:W2:Y:S03]  /*7ff0*/  LDG.E.128 R12, desc[UR6][R2.64] ;  /* 0x00000006020c7981 */ /* 0x0002a6000c1e1d00 */
[----:B------:R-:W-:Y:S02]  /*8000*/  LEA.HI.X R37, R0, R101, R8, 0x1, P1 ;  /* 0x0000006500257211 */ /* 0x000fe400008f0c08 */
[----:B------:R-:W-:Y:S02]  /*8010*/  MOV R0, RZ ;  /* 0x000000ff00007202 */ /* 0x000fe40000000f00 */
[----:B------:R-:W-:Y:S02]  /*8020*/  @P2 IADD3 R0, RZ, -UR26, RZ ;  /* 0x8000001aff002c10 */ /* 0x000fe4000fffe0ff */
[----:B------:R-:W1:Y:S02]  /*8030*/  LDG.E.128 R36, desc[UR6][R36.64] ;  /* 0x0000000624247981 */ /* 0x000e64000c1e1d00 */
[----:B------:R-:W-:Y:S04]  /*8040*/  IADD3 R9, P1, R126, R0, RZ ;  /* 0x000000007e097210 */ /* 0x000fe80007f3e0ff */
[----:B------:R-:W-:Y:S02]  /*8050*/  LEA.HI.X.SX32 R0, R0, R113, 0x1, P1 ;  /* 0x0000007100007211 */ /* 0x000fe400008f0eff */
[C---:B------:R-:W-:Y:S04]  /*8060*/  LEA R28, P1, R9.reuse, R102, 0x1 ;  /* 0x00000066091c7211 */ /* 0x040fe800078208ff */
[----:B------:R-:W-:Y:S06]  /*8070*/  LEA.HI.X R29, R9, R103, R0, 0x1, P1 ;  /* 0x00000067091d7211 */ /* 0x000fec00008f0c00 */
[----:B------:R-:W3:Y:S01]  /*8080*/  LDG.E.128 R28, desc[UR6][R28.64] ;  /* 0x000000061c1c7981 */ /* 0x000ee2000c1e1d00 */
[--C-:B-1----:R-:W-:Y:S01]  /*8090*/  HADD2.F32 R3, -RZ, R37.reuse.H0_H0 ;  /* 0x20000025ff037230 */ /* 0x102fe20000004100 */
[----:B--2---:R-:W-:Y:S01]  /*80a0*/  MOV R11, R13 ;  /* 0x0000000d000b7202 */ /* 0x004fe20000000f00 */
[----:B------:R-:W-:Y:S01]  /*80b0*/  HADD2.F32 R4, -RZ, R37.H1_H1 ;  /* 0x30000025ff047230 */ /* 0x000fe20000004100 */
        /* <DEDUP_REMOVED lines=28> */
[--C-:B---3--:R-:W-:Y:S02]  /*8280*/  HADD2.F32 R10, -RZ, R28.reuse.H0_H0 ;  /* 0x2000001cff0a7230 */ /* 0x108fe40000004100 */
        /* <DEDUP_REMOVED lines=22> */
[----:B------:R-:W-:Y:S01]  /*83f0*/  HADD2.F32 R28, -RZ, R31.H0_H0 ;  /* 0x2000001fff1c7230 */ /* 0x000fe20000004100 */
[----:B------:R-:W-:Y:S01]  /*8400*/  MOV R4, R0 ;  /* 0x0000000000047202 */ /* 0x000fe20000000f00 */
[----:B------:R-:W-:Y:S02]  /*8410*/  HADD2.F32 R12, -RZ, R33.H0_H0 ;  /* 0x20000021ff0c7230 */ /* 0x000fe40000004100 */
[----:B------:R-:W-:Y:S01]  /*8420*/  FFMA.FTZ R6, R11, R23, R6 ;  /* 0x000000170b067223 */ /* 0x000fe20000010006 */
[----:B------:R-:W-:Y:S02]  /*8430*/  HADD2.F32 R29, -RZ, R31.H1_H1 ;  /* 0x3000001fff1d7230 */ /* 0x000fe40000004100 */
[----:B------:R-:W-:Y:S02]  /*8440*/  HADD2.F32 R13, -RZ, R33.H1_H1 ;  /* 0x30000021ff0d7230 */ /* 0x000fe40000004100 */
[----:B------:R-:W-:Y:S01]  /*8450*/  FFMA.FTZ R7, R12, R28, R7 ;  /* 0x0000001c0c077223 */ /* 0x000fe20000010007 */
[----:B------:R-:W-:Y:S02]  /*8460*/  F2FP.F16.F32.PACK_AB R6, R6, R5 ;  /* 0x000000050606723e */ /* 0x000fe400000000ff */
[----:B------:R-:W-:Y:S01]  /*8470*/  MOV R5, R3 ;  /* 0x0000000300057202 */ /* 0x000fe20000000f00 */
[----:B------:R-:W-:Y:S05]  /*8480*/  FFMA.FTZ R8, R13, R29, R8 ;  /* 0x0000001d0d087223 */ /* 0x000fea0000010008 */
[----:B------:R-:W-:Y:S02]  /*8490*/  F2FP.F16.F32.PACK_AB R7, R8, R7 ;  /* 0x000000070807723e */ /* 0x000fe400000000ff */
.L_x_2634:
[----:B------:R-:W-:Y:S05]  /*84a0*/  BSYNC B0 ;  /* 0x0000000000007941 */ /* 0x000fea0003800000 */
.L_x_2633:
[----:B-----5:R2:W-:Y:S01]  /*84b0*/  STG.E.128 desc[UR6][R40.64+0x80], R4 ;  /* 0x0000800428007986 */ /* 0x0205e2000c101d06 */
[----:B------:R-:W-:Y:S03]  /*84c0*/  BSSY B0, `(.L_x_2635) ;  /* 0x000005d000007945 */ /* 0x000fe60003800000 */
[----:B-1----:R2:W5:Y:S01]  /*84d0*/  LDG.E.128 R8, desc[UR6][R42.64+0x100] ;  /* 0x000100062a087981 */ /* 0x002562000c1e1d00 */
[----:B------:R-:W-:Y:S05]  /*84e0*/  @P0 BRA `(.L_x_2636) ;  /* 0x0000000400680947 */ /* 0x000fea0003800000 */
[----:B------:R-:W-:Y:S01]  /*84f0*/  ULEA.HI UR26, UR4, UR4, URZ, 0x1 ;  /* 0x00000004041a7291 */ /* 0x000fe2000f8f083f */
[----:B--2---:R-:W-:Y:S02]  /*8500*/  MOV R4, RZ ;  /* 0x000000ff00047202 */ /* 0x004fe40000000f00 */
        /* <DEDUP_REMOVED lines=9> */
[----:B------:R-:W-:Y:S02]  /*85a0*/  LEA R2, P0, R5, R44, 0x1 ;  /* 0x0000002c05027211 */ /* 0x000fe400078008ff */
        /* <DEDUP_REMOVED lines=78> */
.L_x_2636:
[----:B------:R-:W-:Y:S05]  /*8a90*/  BSYNC B0 ;  /* 0x0000000000007941 */ /* 0x000fea0003800000 */
.L_x_2635:
[----:B-----5:R1:W-:Y:S01]  /*8aa0*/  STG.E.128 desc[UR6][R40.64+0x100], R8 ;  /* 0x0001000828007986 */ /* 0x0203e2000c101d06 */
[----:B------:R-:W-:Y:S01]  /*8ab0*/  ISETP.GE.AND P0, PT, R18, UR4, PT ;  /* 0x0000000412007c0c */ /* 0x000fe2000bf06270 */
[----:B------:R-:W-:Y:S01]  /*8ac0*/  BSSY B0, `(.L_x_2637) ;  /* 0x0000060000007945 */ /* 0x000fe20003800000 */
[----:B------:R-:W-:Y:S01]  /*8ad0*/  IADD3 R2, P1, R42, 0x180, RZ ;  /* 0x000001802a027810 */ /* 0x000fe20007f3e0ff */
[----:B--2---:R1:W5:Y:S04]  /*8ae0*/  LDG.E.128 R4, desc[UR6][R42.64+0x180] ;  /* 0x000180062a047981 */ /* 0x004368000c1e1d00 */
[----:B------:R-:W-:Y:S06]  /*8af0*/  IMAD.X R3, RZ, RZ, R43, P1 ;  /* 0x000000ffff037224 */ /* 0x000fec00008e062b */
[----:B------:R-:W-:Y:S05]  /*8b00*/  @P0 BRA `(.L_x_2638) ;  /* 0x00000004006c0947 */ /* 0x000fea0003800000 */
        /* <DEDUP_REMOVED lines=91> */
.L_x_2638:
[----:B------:R-:W-:Y:S05]  /*90c0*/  BSYNC B0 ;  /* 0x0000000000007941 */ /* 0x000fea0003800000 */
.L_x_2637:
[----:B-----5:R2:W-:Y:S02]  /*90d0*/  STG.E.128 desc[UR6][R40.64+0x180], R4 ;  /* 0x0001800428007986 */ /* 0x0205e4000c101d06 */
.L_x_2630:
[----:B------:R-:W-:Y:S05]  /*90e0*/  BSYNC B1 ;  /* 0x0000000000017941 */ /* 0x000fea0003800000 */
.L_x_2629:
[C---:B------:R-:W-:Y:S01]  /*90f0*/  ISETP.GE.AND P0, PT, R68.reuse, R49, PT ;  /* 0x000000314400720c */ /* 0x040fe20003f06270 */
[----:B------:R-:W-:Y:S03]  /*9100*/  BSSY B1, `(.L_x_2639) ;  /* 0x0000190000017945 */ /* 0x000fe60003800000 */
[----:B------:R-:W-:Y:S11]  /*9110*/  ISETP.GE.AND P0, PT, R68, R48, !P0 ;  /* 0x000000304400720c */ /* 0x000ff60004706270 */
[----:B------:R-:W-:Y:S02]  /*9120*/  @!UPT UIADD3 URZ, URZ, URZ, URZ ;  /* 0x0000003f3f3ff290 */ /* 0x000fe4000fffe03f */
[----:B------:R-:W-:Y:S05]  /*9130*/  @!P0 BRA `(.L_x_2640) ;  /* 0x0000001800308947 */ /* 0x000fea0003800000 */
[----:B------:R-:W-:Y:S01]  /*9140*/  LEA R2, P2, R76, R98, 0x1 ;  /* 0x000000624c027211 */ /* 0x000fe200078408ff */
[----:B------:R-:W-:Y:S01]  /*9150*/  BSSY B0, `(.L_x_2641) ;  /* 0x0000061000007945 */ /* 0x000fe20003800000 */
[----:B------:R-:W-:Y:S02]  /*9160*/  ISETP.GE.AND P1, PT, R24, UR4, PT ;  /* 0x0000000418007c0c */ /* 0x000fe4000bf26270 */
[----:B------:R-:W-:Y:S02]  /*9170*/  LEA.HI.X R3, R76, R99, R75, 0x1, P2 ;  /* 0x000000634c037211 */ /* 0x000fe400010f0c4b */
[----:B------:R-:W-:Y:S02]  /*9180*/  ISETP.GE.AND P4, PT, R20, UR4, PT ;  /* 0x0000000414007c0c */ /* 0x000fe4000bf86270 */
[----:B-12---:R-:W-:Y:S01]  /*9190*/  LEA R40, P0, R148, R150, 0x1 ;  /* 0x0000009694287211 */ /* 0x006fe200078008ff */
[----:B----4-:R1:W5:Y:S06]  /*91a0*/  LDG.E.128 R8, desc[UR6][R2.64] ;  /* 0x0000000602087981 */ /* 0x01036c000c1e1d00 */
[----:B------:R-:W-:Y:S06]  /*91b0*/  @P1 BRA `(.L_x_2642) ;  /* 0x0000000400681947 */ /* 0x000fec0003800000 */
        /* <DEDUP_REMOVED lines=11> */
[----:B-1----:R-:W-:Y:S02]  /*9270*/  LEA R2, P1, R5, R2, 0x1 ;  /* 0x0000000205027211 */ /* 0x002fe400078208ff */
        /* <DEDUP_REMOVED lines=13> */
[----:B------:R4:W3:Y:S01]  /*9350*/  LDG.E.128 R28, desc[UR6][R4.64] ;  /* 0x00000006041c7981 */ /* 0x0008e2000c1e1d00 */
[--C-:B-1----:R-:W-:Y:S01]  /*9360*/  HADD2.F32 R3, -RZ, R37.reuse.H0_H0 ;  /* 0x20000025ff037230 */ /* 0x102fe20000004100 */
[----:B--2---:R-:W-:Y:S01]  /*9370*/  MOV R11, R13 ;  /* 0x0000000d000b7202 */ /* 0x004fe20000000f00 */
        /* <DEDUP_REMOVED lines=62> */
.L_x_2642:
[----:B------:R-:W-:Y:S05]  /*9760*/  BSYNC B0 ;  /* 0x0000000000007941 */ /* 0x000fea0003800000 */
.L_x_2641:
[CC--:B-1----:R-:W-:Y:S01]  /*9770*/  LEA R2, P5, R79.reuse, R98.reuse, 0x1 ;  /* 0x000000624f027211 */ /* 0x0c2fe200078a08ff */
[----:B------:R-:W-:Y:S01]  /*9780*/  BSSY B0, `(.L_x_2643) ;  /* 0x0000066000007945 */ /* 0x000fe20003800000 */
[----:B------:R-:W-:Y:S02]  /*9790*/  LEA.HI.X R41, R148, R151, R77, 0x1, P0 ;  /* 0x0000009794297211 */ /* 0x000fe400000f0c4d */
[-C--:B------:R-:W-:Y:S02]  /*97a0*/  LEA.HI.X R3, R79, R99.reuse, R78, 0x1, P5 ;  /* 0x000000634f037211 */ /* 0x080fe400028f0c4e */
[-C--:B------:R-:W-:Y:S01]  /*97b0*/  LEA R44, P2, R81, R98.reuse, 0x1 ;  /* 0x00000062512c7211 */ /* 0x080fe200078408ff */
[----:B-----5:R1:W-:Y:S01]  /*97c0*/  STG.E.128 desc[UR6][R40.64], R8 ;  /* 0x0000000828007986 */ /* 0x0203e2000c101d06 */
[----:B------:R-:W-:Y:S02]  /*97d0*/  LEA R42, P0, R83, R98, 0x1 ;  /* 0x00000062532a7211 */ /* 0x000fe400078008ff */
[----:B------:R-:W-:Y:S02]  /*97e0*/  ISETP.GE.AND P1, PT, R19, UR4, PT ;  /* 0x0000000413007c0c */ /* 0x000fe4000bf26270 */
[----:B------:R1:W5:Y:S01]  /*97f0*/  LDG.E.128 R4, desc[UR6][R2.64] ;  /* 0x0000000602047981 */ /* 0x000362000c1e1d00 */
[-C--:B------:R-:W-:Y:S02]  /*9800*/  LEA.HI.X R45, R81, R99.reuse, R80, 0x1, P2 ;  /* 0x00000063512d7211 */ /* 0x080fe400010f0c50 */
[----:B------:R-:W-:Y:S01]  /*9810*/  LEA.HI.X R43, R83, R99, R82, 0x1, P0 ;  /* 0x00000063532b7211 */ /* 0x000fe200000f0c52 */
[----:B------:R-:W-:Y:S07]  /*9820*/  @P4 BRA `(.L_x_2644) ;  /* 0x00000004006c4947 */ /* 0x000fee0003800000 */
[----:B------:R-:W-:Y:S01]  /*9830*/  ULEA.HI UR26, UR4, UR4, URZ, 0x1 ;  /* 0x00000004041a7291 */ /* 0x000fe2000f8f083f */
[----:B-1----:R-:W-:Y:S02]  /*9840*/  MOV R9, RZ ;  /* 0x000000ff00097202 */ /* 0x002fe40000000f00 */
[----:B------:R-:W-:Y:S01]  /*9850*/  MOV R11, RZ ;  /* 0x000000ff000b7202 */ /* 0x000fe20000000f00 */
[----:B------:R-:W-:Y:S01]  /*9860*/  USHF.R.S32.HI UR26, URZ, 0x1, UR26 ;  /* 0x000000013f1a7899 */ /* 0x000fe2000801141a */
[----:B-----5:R-:W-:Y:S02]  /*9870*/  MOV R16, R4 ;  /* 0x0000000400107202 */ /* 0x020fe40000000f00 */
[----:B------:R-:W-:Y:S02]  /*9880*/  MOV R33, R7 ;  /* 0x0000000700217202 */ /* 0x000fe40000000f00 */
[----:B------:R-:W-:Y:S02]  /*9890*/  MOV R35, R5 ;  /* 0x0000000500237202 */ /* 0x000fe40000000f00 */
[----:B------:R-:W-:Y:S02]  /*98a0*/  ISETP.GE.AND P2, PT, R20, UR26, PT ;  /* 0x0000001a14007c0c */ /* 0x000fe4000bf46270 */
[----:B------:R-:W-:Y:S02]  /*98b0*/  MOV R8, UR26 ;  /* 0x0000001a00087c02 */ /* 0x000fe40008000f00 */
[----:B------:R-:W-:Y:S09]  /*98c0*/  MOV R32, R6 ;  /* 0x0000000600207202 */ /* 0x000ff20000000f00 */
[----:B------:R-:W-:Y:S02]  /*98d0*/  @P2 IADD3 R8, RZ, -UR26, RZ ;  /* 0x8000001aff082c10 */ /* 0x000fe4000fffe0ff */
[----:B------:R-:W-:Y:S02]  /*98e0*/  @P2 IADD3 R9, RZ, -UR26, RZ ;  /* 0x8000001aff092c10 */ /* 0x000fe4000fffe0ff */
[----:B------:R-:W-:Y:S02]  /*98f0*/  LEA R2, P0, R8, R2, 0x1 ;  /* 0x0000000208027211 */ /* 0x000fe400078008ff */
[----:B------:R-:W-:Y:S02]  /*9900*/  IADD3 R0, P4, R124, R9, RZ ;  /* 0x000000097c007210 */ /* 0x000fe40007f9e0ff */
[----:B------:R-:W-:Y:S02]  /*9910*/  LEA.HI.X.SX32 R3, R8, R3, 0x1, P0 ;  /* 0x0000000308037211 */ /* 0x000fe400000f0eff */
[C---:B------:R-:W-:Y:S02]  /*9920*/  LEA R36, P0, R0.reuse, R100, 0x1 ;  /* 0x0000006400247211 */ /* 0x040fe400078008ff */
[-C--:B------:R-:W-:Y:S01]  /*9930*/  LEA.HI.X.SX32 R9, R9, R110.reuse, 0x1, P4 ;  /* 0x0000006e09097211 */ /* 0x080fe200020f0eff */
[----:B------:R1:W2:Y:S01]  /*9940*/  LDG.E.128 R12, desc[UR6][R2.64] ;  /* 0x00000006020c7981 */ /* 0x0002a2000c1e1d00 */
[----:B------:R-:W-:Y:S02]  /*9950*/  @P2 IADD3 R11, RZ, -UR26, RZ ;  /* 0x8000001aff0b2c10 */ /* 0x000fe4000fffe0ff */
[----:B------:R-:W-:Y:S02]  /*9960*/  LEA.HI.X R37, R0, R101, R9, 0x1, P0 ;  /* 0x0000006500257211 */ /* 0x000fe400000f0c09 */
[----:B------:R-:W-:Y:S04]  /*9970*/  IADD3 R9, P0, R124, R11, RZ ;  /* 0x0000000b7c097210 */ /* 0x000fe80007f1e0ff */
[----:B------:R-:W1:Y:S01]  /*9980*/  LDG.E.128 R36, desc[UR6][R36.64] ;  /* 0x0000000624247981 */ /* 0x000e62000c1e1d00 */
[----:B------:R-:W-:Y:S02]  /*9990*/  LEA.HI.X.SX32 R0, R11, R110, 0x1, P0 ;  /* 0x0000006e0b007211 */ /* 0x000fe400000f0eff */
[C---:B------:R-:W-:Y:S04]  /*99a0*/  LEA R28, P0, R9.reuse, R102, 0x1 ;  /* 0x00000066091c7211 */ /* 0x040fe800078008ff */
[----:B------:R-:W-:Y:S06]  /*99b0*/  LEA.HI.X R29, R9, R103, R0, 0x1, P0 ;  /* 0x00000067091d7211 */ /* 0x000fec00000f0c00 */
[----:B------:R-:W4:Y:S01]  /*99c0*/  LDG.E.128 R28, desc[UR6][R28.64] ;  /* 0x000000061c1c7981 */ /* 0x000f22000c1e1d00 */
        /* <DEDUP_REMOVED lines=65> */
.L_x_2644:
[----:B------:R-:W-:Y:S05]  /*9de0*/  BSYNC B0 ;  /* 0x0000000000007941 */ /* 0x000fea0003800000 */
.L_x_2643:
[----:B-----5:R2:W-:Y:S01]  /*9df0*/  STG.E.128 desc[UR6][R40.64+0x80], R4 ;  /* 0x0000800428007986 */ /* 0x0205e2000c101d06 */
[----:B------:R-:W-:Y:S03]  /*9e00*/  BSSY B0, `(.L_x_2645) ;  /* 0x000005d000007945 */ /* 0x000fe60003800000 */
[----:B-1----:R2:W5:Y:S01]  /*9e10*/  LDG.E.128 R8, desc[UR6][R44.64] ;  /* 0x000000062c087981 */ /* 0x002562000c1e1d00 */
[----:B------:R-:W-:Y:S05]  /*9e20*/  @P1 BRA `(.L_x_2646) ;  /* 0x0000000400681947 */ /* 0x000fea0003800000 */
[----:B------:R-:W-:Y:S01]  /*9e30*/  ULEA.HI UR26, UR4, UR4, URZ, 0x1 ;  /* 0x00000004041a7291 */ /* 0x000fe2000f8f083f */
[----:B--2---:R-:W-:Y:S02]  /*9e40*/  MOV R5, RZ ;  /* 0x000000ff00057202 */ /* 0x004fe40000000f00 */
        /* <DEDUP_REMOVED lines=10> */
[C---:B------:R-:W-:Y:S02]  /*9ef0*/  LEA R2, P0, R7.reuse, R44, 0x1 ;  /* 0x0000002c07027211 */ /* 0x040fe400078008ff */
        /* <DEDUP_REMOVED lines=77> */
.L_x_2646:
[----:B------:R-:W-:Y:S05]  /*a3d0*/  BSYNC B0 ;  /* 0x0000000000007941 */ /* 0x000fea0003800000 */
.L_x_2645:
[----:B-----5:R1:W-:Y:S01]  /*a3e0*/  STG.E.128 desc[UR6][R40.64+0x100], R8 ;  /* 0x0001000828007986 */ /* 0x0203e2000c101d06 */
[----:B------:R-:W-:Y:S01]  /*a3f0*/  ISETP.GE.AND P0, PT, R18, UR4, PT ;  /* 0x0000000412007c0c */ /* 0x000fe2000bf06270 */
[----:B------:R-:W-:Y:S02]  /*a400*/  BSSY B0, `(.L_x_2647) ;  /* 0x000005e000007945 */ /* 0x000fe40003800000 */
[----:B--2---:R1:W5:Y:S10]  /*a410*/  LDG.E.128 R4, desc[UR6][R42.64] ;  /* 0x000000062a047981 */ /* 0x004374000c1e1d00 */
        /* <DEDUP_REMOVED lines=18> */
[----:B------:R-:W-:Y:S02]  /*a540*/  MOV R11, RZ ;  /* 0x000000ff000b7202 */ /* 0x000fe40000000f00 */
[----:B------:R-:W-:Y:S02]  /*a550*/  LEA.HI.X R37, R0, R101, R9, 0x1, P0 ;  /* 0x0000006500257211 */ /* 0x000fe400000f0c09 */
[----:B------:R-:W-:Y:S04]  /*a560*/  @P1 IADD3 R11, RZ, -UR26, RZ ;  /* 0x8000001aff0b1c10 */ /* 0x000fe8000fffe0ff */
[----:B------:R-:W1:Y:S01]  /*a570*/  LDG.E.128 R36, desc[UR6][R36.64] ;  /* 0x0000000624247981 */ /* 0x000e62000c1e1d00 */
[----:B------:R-:W-:Y:S04]  /*a580*/  IADD3 R9, P0, R120, R11, RZ ;  /* 0x0000000b78097210 */ /* 0x000fe80007f1e0ff */
        /* <DEDUP_REMOVED lines=69> */
.L_x_2648:
[----:B------:R-:W-:Y:S05]  /*a9e0*/  BSYNC B0 ;  /* 0x0000000000007941 */ /* 0x000fea0003800000 */
.L_x_2647:
[----:B-----5:R2:W-:Y:S02]  /*a9f0*/  STG.E.128 desc[UR6][R40.64+0x180], R4 ;  /* 0x0001800428007986 */ /* 0x0205e4000c101d06 */
.L_x_2640:
[----:B------:R-:W-:Y:S05]  /*aa00*/  BSYNC B1 ;  /* 0x0000000000017941 */ /* 0x000fea0003800000 */
.L_x_2639:
[C---:B------:R-:W-:Y:S01]  /*aa10*/  ISETP.GE.AND P0, PT, R67.reuse, R49, PT ;  /* 0x000000314300720c */ /* 0x040fe20003f06270 */
[----:B------:R-:W-:Y:S03]  /*aa20*/  BSSY B1, `(.L_x_2649) ;  /* 0x0000194000017945 */ /* 0x000fe60003800000 */
[----:B------:R-:W-:Y:S11]  /*aa30*/  ISETP.GE.AND P0, PT, R67, R48, !P0 ;  /* 0x000000304300720c */ /* 0x000ff60004706270 */
[----:B------:R-:W-:Y:S02]  /*aa40*/  @!UPT UIADD3 URZ, URZ, URZ, URZ ;  /* 0x0000003f3f3ff290 */ /* 0x000fe4000fffe03f */
[----:B------:R-:W-:Y:S05]  /*aa50*/  @!P0 BRA `(.L_x_2650) ;  /* 0x0000001800408947 */ /* 0x000fea0003800000 */
[----:B------:R-:W4:Y:S01]  /*aa60*/  LDC.64 R2, c[0x0][0x338] ;  /* 0x0000ce00ff027b82 */ /* 0x000f220000000a00 */
[----:B------:R-:W-:Y:S01]  /*aa70*/  ISETP.GE.AND P0, PT, R24, UR4, PT ;  /* 0x0000000418007c0c */ /* 0x000fe2000bf06270 */
[----:B------:R-:W-:Y:S06]  /*aa80*/  BSSY B0, `(.L_x_2651) ;  /* 0x0000063000007945 */ /* 0x000fec0003800000 */
[----:B-12---:R-:W1:Y:S01]  /*aa90*/  LDC.64 R40, c[0x0][0x248] ;  /* 0x00009200ff287b82 */ /* 0x006e620000000a00 */
[----:B----4-:R-:W-:Y:S04]  /*aaa0*/  IMAD.WIDE.U32 R6, R2, 0x60, R98 ;  /* 0x0000006002067825 */ /* 0x010fe800078e0062 */
[----:B------:R-:W-:Y:S02]  /*aab0*/  IMAD R3, R3, 0x60, RZ ;  /* 0x0000006003037824 */ /* 0x000fe400078e02ff */
[----:B-1----:R-:W-:Y:S02]  /*aac0*/  IMAD R43, R41, 0x60, RZ ;  /* 0x00000060292b7824 */ /* 0x002fe400078e02ff */
[----:B------:R-:W-:Y:S01]  /*aad0*/  IMAD.WIDE.U32 R40, R40, 0x60, R150 ;  /* 0x0000006028287825 */ /* 0x000fe200078e0096 */
[----:B------:R-:W-:Y:S05]  /*aae0*/  IADD3 R7, R7, R3, RZ ;  /* 0x0000000307077210 */ /* 0x000fea0007ffe0ff */
[----:B------:R1:W5:Y:S01]  /*aaf0*/  LDG.E.128 R8, desc[UR6][R6.64] ;  /* 0x0000000606087981 */ /* 0x000362000c1e1d00 */
[----:B------:R-:W-:Y:S05]  /*ab00*/  @P0 BRA `(.L_x_2652) ;  /* 0x0000000400680947 */ /* 0x000fea0003800000 */
        /* <DEDUP_REMOVED lines=16> */
[----:B------:R2:W4:Y:S03]  /*ac10*/  LDG.E.128 R12, desc[UR6][R2.64] ;  /* 0x00000006020c7981 */ /* 0x000526000c1e1d00 */
[----:B------:R-:W-:Y:S02]  /*ac20*/  LEA.HI.X R37, R0, R101, R4, 0x1, P0 ;  /* 0x0000006500257211 */ /* 0x000fe400000f0c04 */
[----:B------:R-:W-:Y:S02]  /*ac30*/  MOV R0, RZ ;  /* 0x000000ff00007202 */ /* 0x000fe40000000f00 */
[----:B------:R-:W-:Y:S02]  /*ac40*/  @P1 IADD3 R0, RZ, -UR26, RZ ;  /* 0x8000001aff001c10 */ /* 0x000fe4000fffe0ff */
[----:B------:R-:W2:Y:S02]  /*ac50*/  LDG.E.128 R36, desc[UR6][R36.64] ;  /* 0x0000000624247981 */ /* 0x000ea4000c1e1d00 */
[----:B-1----:R-:W-:Y:S04]  /*ac60*/  IADD3 R7, P0, R127, R0, RZ ;  /* 0x000000007f077210 */ /* 0x002fe80007f1e0ff */
[----:B------:R-:W-:Y:S02]  /*ac70*/  LEA.HI.X.SX32 R0, R0, R112, 0x1, P0 ;  /* 0x0000007000007211 */ /* 0x000fe400000f0eff */
[C---:B------:R-:W-:Y:S04]  /*ac80*/  LEA R4, P0, R7.reuse, R102, 0x1 ;  /* 0x0000006607047211 */ /* 0x040fe800078008ff */
[----:B------:R-:W-:Y:S05]  /*ac90*/  LEA.HI.X R5, R7, R103, R0, 0x1, P0 ;  /* 0x0000006707057211 */ /* 0x000fea00000f0c00 */
[----:B------:R1:W3:Y:S01]  /*aca0*/  LDG.E.128 R28, desc[UR6][R4.64] ;  /* 0x00000006041c7981 */ /* 0x0002e2000c1e1d00 */
[--C-:B--2---:R-:W-:Y:S01]  /*acb0*/  HADD2.F32 R3, -RZ, R37.reuse.H0_H0 ;  /* 0x20000025ff037230 */ /* 0x104fe20000004100 */
[----:B----4-:R-:W-:Y:S01]  /*acc0*/  MOV R11, R13 ;  /* 0x0000000d000b7202 */ /* 0x010fe20000000f00 */
[----:B-1----:R-:W-:Y:S01]  /*acd0*/  HADD2.F32 R4, -RZ, R37.H1_H1 ;  /* 0x30000025ff047230 */ /* 0x002fe20000004100 */
        /* <DEDUP_REMOVED lines=61> */
.L_x_2652:
[----:B------:R-:W-:Y:S05]  /*b0b0*/  BSYNC B0 ;  /* 0x0000000000007941 */ /* 0x000fea0003800000 */
.L_x_2651:
[-C--:B------:R-:W-:Y:S01]  /*b0c0*/  LEA R2, P5, R85, R98.reuse, 0x1 ;  /* 0x0000006255027211 */ /* 0x080fe200078a08ff */
[----:B------:R-:W-:Y:S01]  /*b0d0*/  IMAD.IADD R41, R41, 0x1, R43 ;  /* 0x0000000129297824 */ /* 0x000fe200078e022b */
[----:B------:R-:W-:Y:S01]  /*b0e0*/  ISETP.GE.AND P4, PT, R20, UR4, PT ;  /* 0x0000000414007c0c */ /* 0x000fe2000bf86270 */
[----:B------:R-:W-:Y:S01]  /*b0f0*/  BSSY B0, `(.L_x_2653) ;  /* 0x0000065000007945 */ /* 0x000fe20003800000 */
[-C--:B------:R-:W-:Y:S02]  /*b100*/  LEA.HI.X R3, R85, R99.reuse, R84, 0x1, P5 ;  /* 0x0000006355037211 */ /* 0x080fe400028f0c54 */
[-C--:B------:R-:W-:Y:S01]  /*b110*/  LEA R44, P2, R87, R98.reuse, 0x1 ;  /* 0x00000062572c7211 */ /* 0x080fe200078408ff */
[----:B-----5:R2:W-:Y:S01]  /*b120*/  STG.E.128 desc[UR6][R40.64], R8 ;  /* 0x0000000828007986 */ /* 0x0205e2000c101d06 */
[----:B------:R-:W-:Y:S02]  /*b130*/  LEA R42, P0, R89, R98, 0x1 ;  /* 0x00000062592a7211 */ /* 0x000fe400078008ff */
[----:B------:R-:W-:Y:S02]  /*b140*/  ISETP.GE.AND P1, PT, R19, UR4, PT ;  /* 0x0000000413007c0c */ /* 0x000fe4000bf26270 */
[----:B-1----:R2:W5:Y:S01]  /*b150*/  LDG.E.128 R4, desc[UR6][R2.64] ;  /* 0x0000000602047981 */ /* 0x002562000c1e1d00 */
[-C--:B------:R-:W-:Y:S02]  /*b160*/  LEA.HI.X R45, R87, R99.reuse, R86, 0x1, P2 ;  /* 0x00000063572d7211 */ /* 0x080fe400010f0c56 */
[----:B------:R-:W-:Y:S01]  /*b170*/  LEA.HI.X R43, R89, R99, R88, 0x1, P0 ;  /* 0x00000063592b7211 */ /* 0x000fe200000f0c58 */
[----:B------:R-:W-:Y:S07]  /*b180*/  @P4 BRA `(.L_x_2654) ;  /* 0x00000004006c4947 */ /* 0x000fee0003800000 */
        /* <DEDUP_REMOVED lines=91> */
.L_x_2654:
[----:B------:R-:W-:Y:S05]  /*b740*/  BSYNC B0 ;  /* 0x0000000000007941 */ /* 0x000fea0003800000 */
.L_x_2653:
[----:B-----5:R1:W-:Y:S01]  /*b750*/  STG.E.128 desc[UR6][R40.64+0x80], R4 ;  /* 0x0000800428007986 */ /* 0x0203e2000c101d06 */
[----:B------:R-:W-:Y:S03]  /*b760*/  BSSY B0, `(.L_x_2655) ;  /* 0x000005d000007945 */ /* 0x000fe60003800000 */
[----:B--2---:R1:W5:Y:S01]  /*b770*/  LDG.E.128 R8, desc[UR6][R44.64] ;  /* 0x000000062c087981 */ /* 0x004362000c1e1d00 */
        /* <DEDUP_REMOVED lines=91> */
.L_x_2656:
[----:B------:R-:W-:Y:S05]  /*bd30*/  BSYNC B0 ;  /* 0x0000000000007941 */ /* 0x000fea0003800000 */
.L_x_2655:
[----:B-----5:R2:W-:Y:S01]  /*bd40*/  STG.E.128 desc[UR6][R40.64+0x100], R8 ;  /* 0x0001000828007986 */ /* 0x0205e2000c101d06 */
[----:B------:R-:W-:Y:S01]  /*bd50*/  ISETP.GE.AND P0, PT, R18, UR4, PT ;  /* 0x0000000412007c0c */ /* 0x000fe2000bf06270 */
[----:B------:R-:W-:Y:S02]  /*bd60*/  BSSY B0, `(.L_x_2657) ;  /* 0x000005e000007945 */ /* 0x000fe40003800000 */
[----:B-1----:R2:W5:Y:S10]  /*bd70*/  LDG.E.128 R4, desc[UR6][R42.64] ;  /* 0x000000062a047981 */ /* 0x002574000c1e1d00 */
        /* <DEDUP_REMOVED lines=92> */
.L_x_2658:
[----:B------:R-:W-:Y:S05]  /*c340*/  BSYNC B0 ;  /* 0x0000000000007941 */ /* 0x000fea0003800000 */
.L_x_2657:
[----:B-----5:R1:W-:Y:S02]  /*c350*/  STG.E.128 desc[UR6][R40.64+0x180], R4 ;  /* 0x0001800428007986 */ /* 0x0203e4000c101d06 */
.L_x_2650:
[----:B------:R-:W-:Y:S05]  /*c360*/  BSYNC B1 ;  /* 0x0000000000017941 */ /* 0x000fea0003800000 */
.L_x_2649:
[----:B------:R-:W5:Y:S01]  /*c370*/  LDC R3, c[0x0][0x2e0] ;  /* 0x0000b800ff037b82 */ /* 0x000f620000000800 */
[----:B------:R-:W-:Y:S01]  /*c380*/  UMOV UR4, UR5 ;  /* 0x0000000500047c82 */ /* 0x000fe20008000000 */
[----:B-----5:R-:W-:Y:S05]  /*c390*/  IMAD.U32 R3, R3, -0x20, RZ ;  /* 0xffffffe003037824 */ /* 0x020fea00078e00ff */
[C---:B------:R-:W-:Y:S02]  /*c3a0*/  LEA R102, P1, R3.reuse, R102, 0x1 ;  /* 0x0000006603667211 */ /* 0x040fe400078208ff */
[C---:B------:R-:W-:Y:S02]  /*c3b0*/  LEA R100, P0, R3.reuse, R100, 0x1 ;  /* 0x0000006403647211 */ /* 0x040fe400078008ff */
[C---:B------:R-:W-:Y:S02]  /*c3c0*/  LEA.HI.X.SX32 R103, R3.reuse, R103, 0x1, P1 ;  /* 0x0000006703677211 */ /* 0x040fe400008f0eff */
[----:B------:R-:W-:Y:S01]  /*c3d0*/  LEA.HI.X.SX32 R101, R3, R101, 0x1, P0 ;  /* 0x0000006503657211 */ /* 0x000fe200000f0eff */
[----:B------:R-:W-:Y:S08]  /*c3e0*/  BRA `(.L_x_2618) ;  /* 0x0000000000d87947 */ /* 0x000ff00003800000 */
.L_x_2608:
[----:B------:R-:W2:Y:S01]  /*c3f0*/  @P0 LDG.E.128 R32, desc[UR6][R98.64] ;  /* 0x0000000662200981 */ /* 0x000ea2000c1e1d00 */
[C---:B------:R-:W-:Y:S01]  /*c400*/  @P5 LEA R40, P1, R74.reuse, R98, 0x1 ;  /* 0x000000624a285211 */ /* 0x040fe200078208ff */
[----:B------:R-:W-:Y:S03]  /*c410*/  UMOV UR4, URZ ;  /* 0x0000003f00047c82 */ /* 0x000fe60008000000 */
[----:B------:R-:W-:Y:S01]  /*c420*/  @P5 LEA.HI.X R41, R74, R99, R73, 0x1, P1 ;  /* 0x000000634a295211 */ /* 0x000fe200008f0c49 */
[----:B--2---:R-:W-:Y:S04]  /*c430*/  @P0 STG.E.128 desc[UR6][R150.64], R32 ;  /* 0x0000002096000986 */ /* 0x004fe8000c101d06 */
[----:B----4-:R-:W2:Y:S04]  /*c440*/  @P0 LDG.E.128 R8, desc[UR6][R98.64+0x80] ;  /* 0x0000800662080981 */ /* 0x010ea8000c1e1d00 */
[----:B--2---:R1:W-:Y:S04]  /*c450*/  @P0 STG.E.128 desc[UR6][R150.64+0x80], R8 ;  /* 0x0000800896000986 */ /* 0x0043e8000c101d06 */
[----:B------:R-:W2:Y:S04]  /*c460*/  @P0 LDG.E.128 R4, desc[UR6][R98.64+0x100] ;  /* 0x0001000662040981 */ /* 0x000ea8000c1e1d00 */
[----:B--2---:R2:W-:Y:S04]  /*c470*/  @P0 STG.E.128 desc[UR6][R150.64+0x100], R4 ;  /* 0x0001000496000986 */ /* 0x0045e8000c101d06 */
[----:B------:R-:W3:Y:S04]  /*c480*/  @P0 LDG.E.128 R28, desc[UR6][R98.64+0x180] ;  /* 0x00018006621c0981 */ /* 0x000ee8000c1e1d00 */
[----:B---3--:R3:W-:Y:S01]  /*c490*/  @P0 STG.E.128 desc[UR6][R150.64+0x180], R28 ;  /* 0x0001801c96000986 */ /* 0x0087e2000c101d06 */
[C---:B------:R-:W-:Y:S03]  /*c4a0*/  @P5 LEA R2, P0, R54.reuse, R150, 0x1 ;  /* 0x0000009636025211 */ /* 0x040fe600078008ff */
[----:B------:R-:W4:Y:S01]  /*c4b0*/  @P5 LDG.E.128 R12, desc[UR6][R40.64] ;  /* 0x00000006280c5981 */ /* 0x000f22000c1e1d00 */
[----:B------:R-:W-:Y:S02]  /*c4c0*/  @P5 LEA.HI.X R3, R54, R151, R61, 0x1, P0 ;  /* 0x0000009736035211 */ /* 0x000fe400000f0c3d */
[C---:B------:R-:W-:Y:S04]  /*c4d0*/  ISETP.GE.AND P0, PT, R68.reuse, R49, PT ;  /* 0x000000314400720c */ /* 0x040fe80003f06270 */
[----:B------:R-:W-:Y:S11]  /*c4e0*/  ISETP.GE.AND P0, PT, R68, R48, !P0 ;  /* 0x000000304400720c */ /* 0x000ff60004706270 */
[----:B------:R-:W-:Y:S02]  /*c4f0*/  @!UPT UIADD3 URZ, URZ, URZ, URZ ;  /* 0x0000003f3f3ff290 */ /* 0x000fe4000fffe03f */
[C---:B------:R-:W-:Y:S04]  /*c500*/  @P0 LEA R38, P1, R76.reuse, R98, 0x1 ;  /* 0x000000624c260211 */ /* 0x040fe800078208ff */
[----:B------:R-:W-:Y:S02]  /*c510*/  @P0 LEA.HI.X R39, R76, R99, R75, 0x1, P1 ;  /* 0x000000634c270211 */ /* 0x000fe400008f0c4b */
[C---:B------:R-:W-:Y:S04]  /*c520*/  @P0 LEA R36, P1, R148.reuse, R150, 0x1 ;  /* 0x0000009694240211 */ /* 0x040fe800078208ff */
[----:B------:R-:W-:Y:S02]  /*c530*/  @P0 LEA.HI.X R37, R148, R151, R77, 0x1, P1 ;  /* 0x0000009794250211 */ /* 0x000fe400008f0c4d */
[C---:B------:R-:W-:Y:S04]  /*c540*/  ISETP.GE.AND P1, PT, R67.reuse, R49, PT ;  /* 0x000000314300720c */ /* 0x040fe80003f26270 */
[----:B------:R-:W-:Y:S01]  /*c550*/  ISETP.GE.AND P1, PT, R67, R48, !P1 ;  /* 0x000000304300720c */ /* 0x000fe20004f26270 */
[----:B----4-:R-:W-:Y:S04]  /*c560*/  @P5 STG.E.128 desc[UR6][R2.64], R12 ;  /* 0x0000000c02005986 */ /* 0x010fe8000c101d06 */
[----:B-1----:R-:W4:Y:S04]  /*c570*/  @P5 LDG.E.128 R8, desc[UR6][R40.64+0x80] ;  /* 0x0000800628085981 */ /* 0x002f28000c1e1d00 */
[----:B----4-:R-:W-:Y:S04]  /*c580*/  @P5 STG.E.128 desc[UR6][R2.64+0x80], R8 ;  /* 0x0000800802005986 */ /* 0x010fe8000c101d06 */
[----:B--2---:R-:W2:Y:S04]  /*c590*/  @P5 LDG.E.128 R4, desc[UR6][R40.64+0x100] ;  /* 0x0001000628045981 */ /* 0x004ea8000c1e1d00 */
[----:B--2---:R-:W-:Y:S04]  /*c5a0*/  @P5 STG.E.128 desc[UR6][R2.64+0x100], R4 ;  /* 0x0001000402005986 */ /* 0x004fe8000c101d06 */
[----:B------:R-:W2:Y:S04]  /*c5b0*/  @P5 LDG.E.128 R32, desc[UR6][R40.64+0x180] ;  /* 0x0001800628205981 */ /* 0x000ea8000c1e1d00 */
[----:B--2---:R1:W-:Y:S04]  /*c5c0*/  @P5 STG.E.128 desc[UR6][R2.64+0x180], R32 ;  /* 0x0001802002005986 */ /* 0x0043e8000c101d06 */
[----:B---3--:R-:W2:Y:S01]  /*c5d0*/  @P0 LDG.E.128 R28, desc[UR6][R38.64] ;  /* 0x00000006261c0981 */ /* 0x008ea2000c1e1d00 */
[----:B-1----:R-:W1:Y:S02]  /*c5e0*/  @P1 LDC.64 R2, c[0x0][0x338] ;  /* 0x0000ce00ff021b82 */ /* 0x002e640000000a00 */
[----:B-1----:R-:W-:Y:S04]  /*c5f0*/  @P1 IMAD.WIDE.U32 R32, R2, 0x60, R98 ;  /* 0x0000006002201825 */ /* 0x002fe800078e0062 */
[----:B------:R-:W-:Y:S04]  /*c600*/  @P1 IMAD R3, R3, 0x60, RZ ;  /* 0x0000006003031824 */ /* 0x000fe800078e02ff */
[----:B------:R-:W-:Y:S02]  /*c610*/  @P1 IMAD.IADD R33, R33, 0x1, R3 ;  /* 0x0000000121211824 */ /* 0x000fe400078e0203 */
[----:B------:R-:W1:Y:S02]  /*c620*/  @P1 LDC.64 R2, c[0x0][0x248] ;  /* 0x00009200ff021b82 */ /* 0x000e640000000a00 */
[----:B-1----:R-:W-:Y:S04]  /*c630*/  @P1 IMAD.WIDE.U32 R34, R2, 0x60, R150 ;  /* 0x0000006002221825 */ /* 0x002fe800078e0096 */
[----:B------:R-:W-:Y:S04]  /*c640*/  @P1 IMAD R3, R3, 0x60, RZ ;  /* 0x0000006003031824 */ /* 0x000fe800078e02ff */
[----:B------:R-:W-:Y:S01]  /*c650*/  @P1 IMAD.IADD R35, R35, 0x1, R3 ;  /* 0x0000000123231824 */ /* 0x000fe200078e0203 */
[----:B--2---:R-:W-:Y:S04]  /*c660*/  @P0 STG.E.128 desc[UR6][R36.64], R28 ;  /* 0x0000001c24000986 */ /* 0x004fe8000c101d06 */
[----:B------:R-:W2:Y:S04]  /*c670*/  @P0 LDG.E.128 R12, desc[UR6][R38.64+0x80] ;  /* 0x00008006260c0981 */ /* 0x000ea8000c1e1d00 */
[----:B--2---:R-:W-:Y:S04]  /*c680*/  @P0 STG.E.128 desc[UR6][R36.64+0x80], R12 ;  /* 0x0000800c24000986 */ /* 0x004fe8000c101d06 */
[----:B------:R-:W2:Y:S04]  /*c690*/  @P0 LDG.E.128 R8, desc[UR6][R38.64+0x100] ;  /* 0x0001000626080981 */ /* 0x000ea8000c1e1d00 */
[----:B--2---:R1:W-:Y:S04]  /*c6a0*/  @P0 STG.E.128 desc[UR6][R36.64+0x100], R8 ;  /* 0x0001000824000986 */ /* 0x0043e8000c101d06 */
[----:B------:R-:W2:Y:S04]  /*c6b0*/  @P0 LDG.E.128 R4, desc[UR6][R38.64+0x180] ;  /* 0x0001800626040981 */ /* 0x000ea8000c1e1d00 */
[----:B--2---:R2:W-:Y:S04]  /*c6c0*/  @P0 STG.E.128 desc[UR6][R36.64+0x180], R4 ;  /* 0x0001800424000986 */ /* 0x0045e8000c101d06 */
[----:B-1----:R-:W3:Y:S04]  /*c6d0*/  @P1 LDG.E.128 R8, desc[UR6][R32.64] ;  /* 0x0000000620081981 */ /* 0x002ee8000c1e1d00 */
[----:B---3--:R1:W-:Y:S04]  /*c6e0*/  @P1 STG.E.128 desc[UR6][R34.64], R8 ;  /* 0x0000000822001986 */ /* 0x0083e8000c101d06 */
[----:B------:R-:W3:Y:S04]  /*c6f0*/  @P1 LDG.E.128 R28, desc[UR6][R32.64+0x80] ;  /* 0x00008006201c1981 */ /* 0x000ee8000c1e1d00 */
[----:B---3--:R1:W-:Y:S04]  /*c700*/  @P1 STG.E.128 desc[UR6][R34.64+0x80], R28 ;  /* 0x0000801c22001986 */ /* 0x0083e8000c101d06 */
[----:B------:R-:W3:Y:S04]  /*c710*/  @P1 LDG.E.128 R12, desc[UR6][R32.64+0x100] ;  /* 0x00010006200c1981 */ /* 0x000ee8000c1e1d00 */
[----:B---3--:R1:W-:Y:S04]  /*c720*/  @P1 STG.E.128 desc[UR6][R34.64+0x100], R12 ;  /* 0x0001000c22001986 */ /* 0x0083e8000c101d06 */
[----:B--2---:R-:W2:Y:S04]  /*c730*/  @P1 LDG.E.128 R4, desc[UR6][R32.64+0x180] ;  /* 0x0001800620041981 */ /* 0x004ea8000c1e1d00 */
[----:B--2---:R1:W-:Y:S02]  /*c740*/  @P1 STG.E.128 desc[UR6][R34.64+0x180], R4 ;  /* 0x0001800422001986 */ /* 0x0043e4000c101d06 */
.L_x_2618:
[----:B------:R-:W5:Y:S02]  /*c750*/  LDC R0, c[0x0][0x338] ;  /* 0x0000ce00ff007b82 */ /* 0x000f640000000800 */
[----:B-----5:R-:W-:Y:S05]  /*c760*/  IMAD.U32 R3, R0, -0x40, RZ ;  /* 0xffffffc000037824 */ /* 0x020fea00078e00ff */
[C---:B-1234-:R-:W-:Y:S04]  /*c770*/  LEA R98, P0, R3.reuse, R98, 0x1 ;  /* 0x0000006203627211 */ /* 0x05efe800078008ff */
[----:B------:R-:W-:Y:S01]  /*c780*/  LEA.HI.X.SX32 R99, R3, R99, 0x1, P0 ;  /* 0x0000006303637211 */ /* 0x000fe200000f0eff */
[----:B------:R-:W-:Y:S08]  /*c790*/  @!P3 BRA `(.L_x_2659) ;  /* 0x000000040030b947 */ /* 0x000ff00003800000 */
[----:B------:R-:W-:Y:S04]  /*c7a0*/  IADD3 R3, R17, -0x1, RZ ;  /* 0xffffffff11037810 */ /* 0x000fe80007ffe0ff */
[----:B------:R-:W-:Y:S11]  /*c7b0*/  ISETP.GT.AND P0, PT, R3, R70, PT ;  /* 0x000000460300720c */ /* 0x000ff60003f04270 */
[----:B------:R-:W-:Y:S02]  /*c7c0*/  @!UPT UIADD3 URZ, URZ, URZ, URZ ;  /* 0x0000003f3f3ff290 */ /* 0x000fe4000fffe03f */
[----:B------:R-:W-:Y:S05]  /*c7d0*/  @!P0 BRA `(.L_x_2660) ;  /* 0x0000000400448947 */ /* 0x000fea0003800000 */
[----:B------:R-:W-:Y:S01]  /*c7e0*/  IMAD.MOV.U32 R10, RZ, RZ, RZ ;  /* 0x000000ffff0a7224 */ /* 0x000fe200078e00ff */
[----:B------:R-:W1:Y:S01]  /*c7f0*/  LDC R2, c[0x0][0x380] ;  /* 0x0000e000ff027b82 */ /* 0x000e620000000800 */
[----:B------:R-:W-:Y:S02]  /*c800*/  IABS R7, R21 ;  /* 0x0000001500077213 */ /* 0x000fe40000000000 */
[----:B-1----:R-:W-:Y:S04]  /*c810*/  IABS R3, R2 ;  /* 0x0000000200037213 */ /* 0x002fe80000000000 */
[----:B------:R-:W1:Y:S10]  /*c820*/  I2F.RP R8, R3 ;  /* 0x0000000300087306 */ /* 0x000e740000209400 */
[----:B-1----:R-:W1:Y:S02]  /*c830*/  MUFU.RCP R0, R8 ;  /* 0x0000000800007308 */ /* 0x002e640000001000 */
[----:B-1----:R-:W-:Y:S01]  /*c840*/  VIADD R4, R0, 0xffffffe ;  /* 0x0ffffffe00047836 */ /* 0x002fe20000000000 */
[----:B------:R-:W-:Y:S07]  /*c850*/  IADD3 R0, R22, -0x80, RZ ;  /* 0xffffff8016007810 */ /* 0x000fee0007ffe0ff */
[----:B------:R-:W1:Y:S01]  /*c860*/  F2I.FTZ.U32.TRUNC.NTZ R11, R4 ;  /* 0x00000004000b7305 */ /* 0x000e62000021f000 */
[----:B------:R-:W-:Y:S01]  /*c870*/  IABS R5, R0 ;  /* 0x0000000000057213 */ /* 0x000fe20000000000 */
[--C-:B-1----:R-:W-:Y:S04]  /*c880*/  IMAD.MOV R6, RZ, RZ, -R11.reuse ;  /* 0x000000ffff067224 */ /* 0x102fe800078e0a0b */
[----:B------:R-:W-:Y:S04]  /*c890*/  IMAD R6, R6, R3, RZ ;  /* 0x0000000306067224 */ /* 0x000fe800078e02ff */
[----:B------:R-:W-:Y:S06]  /*c8a0*/  IMAD.HI.U32 R6, R11, R6, R10 ;  /* 0x000000060b067227 */ /* 0x000fec00078e000a */
[C---:B------:R-:W-:Y:S04]  /*c8b0*/  IMAD.HI.U32 R4, R6.reuse, R5, RZ ;  /* 0x0000000506047227 */ /* 0x040fe800078e00ff */
[----:B------:R-:W-:Y:S04]  /*c8c0*/  IMAD.HI.U32 R6, R6, R7, RZ ;  /* 0x0000000706067227 */ /* 0x000fe800078e00ff */
[----:B------:R-:W-:Y:S01]  /*c8d0*/  IMAD.MOV R8, RZ, RZ, -R4 ;  /* 0x000000ffff087224 */ /* 0x000fe200078e0a04 */
[----:B------:R-:W-:Y:S03]  /*c8e0*/  IADD3 R10, -R6, RZ, RZ ;  /* 0x000000ff060a7210 */ /* 0x000fe60007ffe1ff */
[C---:B------:R-:W-:Y:S02]  /*c8f0*/  IMAD R5, R3.reuse, R8, R5 ;  /* 0x0000000803057224 */ /* 0x040fe400078e0205 */
[C---:B------:R-:W-:Y:S03]  /*c900*/  IMAD R7, R3.reuse, R10, R7 ;  /* 0x0000000a03077224 */ /* 0x040fe600078e0207 */
[C---:B------:R-:W-:Y:S02]  /*c910*/  ISETP.GT.U32.AND P0, PT, R3.reuse, R5, PT ;  /* 0x000000050300720c */ /* 0x040fe40003f04070 */
[----:B------:R-:W-:Y:S11]  /*c920*/  ISETP.GT.U32.AND P4, PT, R3, R7, PT ;  /* 0x000000070300720c */ /* 0x000ff60003f84070 */
[----:B------:R-:W-:Y:S01]  /*c930*/  @!P0 IADD3 R4, R4, 0x1, RZ ;  /* 0x0000000104048810 */ /* 0x000fe20007ffe0ff */
[--C-:B------:R-:W-:Y:S01]  /*c940*/  @!P0 IMAD.IADD R5, R5, 0x1, -R3.reuse ;  /* 0x0000000105058824 */ /* 0x100fe200078e0a03 */
[----:B------:R-:W-:Y:S01]  /*c950*/  ISETP.NE.AND P0, PT, R2, RZ, PT ;  /* 0x000000ff0200720c */ /* 0x000fe20003f05270 */
[----:B------:R-:W-:Y:S02]  /*c960*/  @!P4 IMAD.IADD R7, R7, 0x1, -R3 ;  /* 0x000000010707c824 */ /* 0x000fe400078e0a03 */
[----:B------:R-:W-:Y:S01]  /*c970*/  @!P4 VIADD R6, R6, 0x1 ;  /* 0x000000010606c836 */ /* 0x000fe20000000000 */
[-C--:B------:R-:W-:Y:S02]  /*c980*/  ISETP.GE.U32.AND P5, PT, R5, R3.reuse, PT ;  /* 0x000000030500720c */ /* 0x080fe40003fa6070 */
[----:B------:R-:W-:Y:S02]  /*c990*/  ISETP.GE.U32.AND P6, PT, R7, R3, PT ;  /* 0x000000030700720c */ /* 0x000fe40003fc6070 */
[-C--:B------:R-:W-:Y:S02]  /*c9a0*/  LOP3.LUT R3, R0, R2.reuse, RZ, 0x3c, !PT ;  /* 0x0000000200037212 */ /* 0x080fe400078e3cff */
[-C--:B------:R-:W-:Y:S02]  /*c9b0*/  LOP3.LUT R5, R21, R2.reuse, RZ, 0x3c, !PT ;  /* 0x0000000215057212 */ /* 0x080fe400078e3cff */
[----:B------:R-:W-:Y:S02]  /*c9c0*/  ISETP.GE.AND P1, PT, R3, RZ, PT ;  /* 0x000000ff0300720c */ /* 0x000fe40003f26270 */
[----:B------:R-:W-:Y:S02]  /*c9d0*/  ISETP.GE.AND P2, PT, R5, RZ, PT ;  /* 0x000000ff0500720c */ /* 0x000fe40003f46270 */
[----:B------:R-:W-:Y:S02]  /*c9e0*/  LOP3.LUT R3, RZ, R2, RZ, 0x33, !PT ;  /* 0x00000002ff037212 */ /* 0x000fe400078e33ff */
[----:B------:R-:W-:Y:S01]  /*c9f0*/  @P5 IADD3 R4, R4, 0x1, RZ ;  /* 0x0000000104045810 */ /* 0x000fe20007ffe0ff */
[----:B------:R-:W-:Y:S01]  /*ca00*/  @P6 VIADD R6, R6, 0x1 ;  /* 0x0000000106066836 */ /* 0x000fe20000000000 */
[----:B------:R-:W-:Y:S05]  /*ca10*/  IADD3 R0, -R21, R0, RZ ;  /* 0x0000000015007210 */ /* 0x000fea0007ffe1ff */
[----:B------:R-:W-:Y:S02]  /*ca20*/  @!P1 IADD3 R4, -R4, RZ, RZ ;  /* 0x000000ff04049210 */ /* 0x000fe40007ffe1ff */
[----:B------:R-:W-:Y:S02]  /*ca30*/  @!P2 IMAD.MOV R6, RZ, RZ, -R6 ;  /* 0x000000ffff06a224 */ /* 0x000fe400078e0a06 */
[C---:B------:R-:W-:Y:S03]  /*ca40*/  SEL R4, R3.reuse, R4, !P0 ;  /* 0x0000000403047207 */ /* 0x040fe60004000000 */
[----:B------:R-:W-:Y:S02]  /*ca50*/  SEL R3, R3, R6, !P0 ;  /* 0x0000000603037207 */ /* 0x000fe40004000000 */
[CC--:B------:R-:W-:Y:S02]  /*ca60*/  LEA R12, P1, R4.reuse, R238.reuse, 0x2 ;  /* 0x000000ee040c7211 */ /* 0x0c0fe400078210ff */
[C---:B------:R-:W-:Y:S02]  /*ca70*/  LEA R10, P0, R3.reuse, R238, 0x2 ;  /* 0x000000ee030a7211 */ /* 0x040fe400078010ff */
[-C--:B------:R-:W-:Y:S02]  /*ca80*/  LEA.HI.X.SX32 R13, R4, R239.reuse, 0x2, P1 ;  /* 0x000000ef040d7211 */ /* 0x080fe400008f16ff */
[C---:B------:R-:W-:Y:S01]  /*ca90*/  LEA.HI.X.SX32 R11, R3.reuse, R239, 0x2, P0 ;  /* 0x000000ef030b7211 */ /* 0x040fe200000f16ff */
[----:B------:R-:W-:Y:S02]  /*caa0*/  IMAD.IADD R3, R3, 0x1, -R4 ;  /* 0x0000000103037824 */ /* 0x000fe400078e0a04 */
[----:B------:R-:W2:Y:S02]  /*cab0*/  LDG.E R5, desc[UR6][R12.64] ;  /* 0x000000060c057981 */ /* 0x000ea4000c1e1900 */
[----:B------:R-:W-:Y:S02]  /*cac0*/  IMAD R0, R3, R2, R0 ;  /* 0x0000000203007224 */ /* 0x000fe400078e0200 */
[----:B------:R1:W2:Y:S03]  /*cad0*/  LDG.E R6, desc[UR6][R10.64] ;  /* 0x000000060a067981 */ /* 0x0002a6000c1e1900 */
[----:B------:R-:W-:Y:S01]  /*cae0*/  SHF.R.S32.HI R3, RZ, 0x1f, R0 ;  /* 0x0000001fff037819 */ /* 0x000fe20000011400 */
[----:B-1----:R-:W-:Y:S01]  /*caf0*/  IMAD.WIDE.U32 R10, R0, UR16, RZ ;  /* 0x00000010000a7c25 */ /* 0x002fe2000f8e00ff */
[----:B--2---:R-:W-:Y:S03]  /*cb00*/  IADD3 R5, -R6, R5, RZ ;  /* 0x0000000506057210 */ /* 0x004fe60007ffe1ff */
[C---:B------:R-:W-:Y:S02]  /*cb10*/  IMAD R6, R3.reuse, UR16, RZ ;  /* 0x0000001003067c24 */ /* 0x040fe4000f8e02ff */
[----:B------:R-:W-:Y:S01]  /*cb20*/  IMAD R3, R3, UR10, RZ ;  /* 0x0000000a03037c24 */ /* 0x000fe2000f8e02ff */
[----:B------:R-:W-:Y:S01]  /*cb30*/  SHF.R.S32.HI R7, RZ, 0x1f, R5 ;  /* 0x0000001fff077819 */ /* 0x000fe20000011405 */
[----:B------:R-:W-:Y:S04]  /*cb40*/  IMAD.WIDE.U32 R8, R5, UR12, RZ ;  /* 0x0000000c05087c25 */ /* 0x000fe8000f8e00ff */
[----:B------:R-:W-:Y:S02]  /*cb50*/  IMAD R4, R7, UR12, RZ ;  /* 0x0000000c07047c24 */ /* 0x000fe4000f8e02ff */
[C---:B------:R-:W-:Y:S02]  /*cb60*/  IMAD R6, R0.reuse, UR17, R6 ;  /* 0x0000001100067c24 */ /* 0x040fe4000f8e0206 */
[----:B------:R-:W-:Y:S02]  /*cb70*/  IMAD R4, R5, UR13, R4 ;  /* 0x0000000d05047c24 */ /* 0x000fe4000f8e0204 */
[C---:B------:R-:W-:Y:S01]  /*cb80*/  IMAD R3, R0.reuse, UR11, R3 ;  /* 0x0000000b00037c24 */ /* 0x040fe2000f8e0203 */
[----:B------:R-:W-:Y:S01]  /*cb90*/  IADD3 R11, R11, R6, RZ ;  /* 0x000000060b0b7210 */ /* 0x000fe20007ffe0ff */
[----:B------:R-:W-:Y:S02]  /*cba0*/  IMAD.IADD R9, R9, 0x1, R4 ;  /* 0x0000000109097824 */ /* 0x000fe400078e0204 */
[----:B------:R-:W-:Y:S04]  /*cbb0*/  IMAD.WIDE.U32 R8, R0, UR10, R8 ;  /* 0x0000000a00087c25 */ /* 0x000fe8000f8e0008 */
[----:B------:R-:W-:Y:S01]  /*cbc0*/  IMAD R0, R7, UR14, RZ ;  /* 0x0000000e07007c24 */ /* 0x000fe2000f8e02ff */
[----:B------:R-:W-:Y:S01]  /*cbd0*/  LEA R150, P0, R8, R150, 0x1 ;  /* 0x0000009608967211 */ /* 0x000fe200078008ff */
[C---:B------:R-:W-:Y:S04]  /*cbe0*/  IMAD.WIDE.U32 R10, R5.reuse, UR14, R10 ;  /* 0x0000000e050a7c25 */ /* 0x040fe8000f8e000a */
[----:B------:R-:W-:Y:S01]  /*cbf0*/  IMAD R0, R5, UR15, R0 ;  /* 0x0000000f05007c24 */ /* 0x000fe2000f8e0200 */
[----:B------:R-:W-:Y:S01]  /*cc00*/  LEA R94, P1, R10, R94, 0x1 ;  /* 0x0000005e0a5e7211 */ /* 0x000fe200078208ff */
[----:B------:R-:W-:Y:S03]  /*cc10*/  IMAD.IADD R3, R9, 0x1, R3 ;  /* 0x0000000109037824 */ /* 0x000fe600078e0203 */
[----:B------:R-:W-:Y:S02]  /*cc20*/  IADD3 R0, R11, R0, RZ ;  /* 0x000000000b007210 */ /* 0x000fe40007ffe0ff */
[----:B------:R-:W-:Y:S02]  /*cc30*/  LEA.HI.X R151, R8, R151, R3, 0x1, P0 ;  /* 0x0000009708977211 */ /* 0x000fe400000f0c03 */
[----:B------:R-:W-:Y:S01]  /*cc40*/  LEA.HI.X R93, R10, R93, R0, 0x1, P1 ;  /* 0x0000005d0a5d7211 */ /* 0x000fe200008f0c00 */
[----:B------:R-:W-:Y:S06]  /*cc50*/  BRA `(.L_x_2660) ;  /* 0x0000000000247947 */ /* 0x000fec0003800000 */
.L_x_2659:
[----:B------:R-:W1:Y:S01]  /*cc60*/  LDC R5, c[0x0][0x250] ;  /* 0x00009400ff057b82 */ /* 0x000e620000000800 */
[----:B------:R-:W-:Y:S07]  /*cc70*/  IMAD.MOV.U32 R95, RZ, RZ, R93 ;  /* 0x000000ffff5f7224 */ /* 0x000fee00078e005d */
[----:B------:R-:W2:Y:S02]  /*cc80*/  LDC R3, c[0x0][0x248] ;  /* 0x00009200ff037b82 */ /* 0x000ea40000000800 */
[----:B--2---:R-:W-:Y:S02]  /*cc90*/  IMAD.U32 R3, R3, -0x40, RZ ;  /* 0xffffffc003037824 */ /* 0x004fe400078e00ff */
[----:B-1----:R-:W-:Y:S03]  /*cca0*/  IMAD.U32 R5, R5, -0x40, RZ ;  /* 0xffffffc005057824 */ /* 0x002fe600078e00ff */
[----:B------:R-:W-:Y:S02]  /*ccb0*/  LEA R150, P0, R3, R150, 0x1 ;  /* 0x0000009603967211 */ /* 0x000fe400078008ff */
[----:B------:R-:W-:Y:S02]  /*ccc0*/  LEA R94, P1, R5, R94, 0x1 ;  /* 0x0000005e055e7211 */ /* 0x000fe400078208ff */
[----:B------:R-:W-:Y:S02]  /*ccd0*/  LEA.HI.X.SX32 R151, R3, R151, 0x1, P0 ;  /* 0x0000009703977211 */ /* 0x000fe400000f0eff */
[----:B------:R-:W-:Y:S09]  /*cce0*/  LEA.HI.X.SX32 R93, R5, R95, 0x1, P1 ;  /* 0x0000005f055d7211 */ /* 0x000ff200008f0eff */
.L_x_2660:
[----:B------:R-:W-:Y:S04]  /*ccf0*/  IADD3 R17, R17, -0x1, RZ ;  /* 0xffffffff11117810 */ /* 0x000fe80007ffe0ff */
[----:B------:R-:W-:Y:S11]  /*cd00*/  ISETP.GT.AND P0, PT, R17, R70, PT ;  /* 0x000000461100720c */ /* 0x000ff60003f04270 */
[----:B------:R-:W-:Y:S02]  /*cd10*/  @!UPT UIADD3 URZ, URZ, URZ, URZ ;  /* 0x0000003f3f3ff290 */ /* 0x000fe4000fffe03f */
[----:B------:R-:W-:Y:S05]  /*cd20*/  @P0 BRA `(.L_x_2661) ;  /* 0xffffff5800a40947 */ /* 0x000fea000383ffff */
.L_x_2607:
[----:B------:R-:W1:Y:S01]  /*cd30*/  S2UR UR4, SR_CgaCtaId ;  /* 0x00000000000479c3 */ /* 0x000e620000008800 */
[----:B------:R-:W-:Y:S01]  /*cd40*/  ULDC UR5, c[0x0][0x2e0] ;  /* 0x0000b80000057ab9 */ /* 0x000fe20000000800 */
[----:B------:R-:W-:-:S06]  /*cd50*/  UMOV UR10, 0x400 ;  /* 0x00000400000a7882 */ /* 0x000fcc0000000000 */
[----:B------:R-:W-:Y:S01]  /*cd60*/  BAR.SYNC.DEFER_BLOCKING 0x0 ;  /* 0x0000000000007b1d */ /* 0x000fe20000010000 */
[----:B------:R-:W-:-:S07]  /*cd70*/  ISETP.NE.AND P0, PT, RZ, UR5, PT ;  /* 0x00000005ff007c0c */ /* 0x000fce000bf05270 */
[----:B------:R-:W2:Y:S01]  /*cd80*/  LDC.64 R4, c[0x0][0x240] ;  /* 0x00009000ff047b82 */ /* 0x000ea20000000a00 */
[----:B------:R-:W-:Y:S01]  /*cd90*/  BSSY B2, `(.L_x_2662) ;  /* 0x0000942000027945 */ /* 0x000fe20003800000 */
[----:B-1----:R-:W-:-:S06]  /*cda0*/  ULEA UR4, UR4, UR10, 0x18 ;  /* 0x0000000a04047291 */ /* 0x002fcc000f8ec03f */
[----:B------:R-:W-:Y:S02]  /*cdb0*/  LEA R237, R136, UR4, 0x1 ;  /* 0x0000000488ed7c11 */ /* 0x000fe4000f8e08ff */
[C---:B--2---:R-:W-:Y:S01]  /*cdc0*/  SHF.L.U64.HI R13, R4.reuse, 0x4, R5 ;  /* 0x00000004040d7819 */ /* 0x044fe20000010205 */
[----:B------:R-:W-:Y:S01]  /*cdd0*/  IMAD.SHL.U32 R15, R4, 0x10, RZ ;  /* 0x00000010040f7824 */ /* 0x000fe200078e00ff */
[----:B------:R-:W-:Y:S06]  /*cde0*/  @!P0 BRA `(.L_x_2663) ;  /* 0x0000009000308947 */ /* 0x000fec0003800000 */
[----:B------:R-:W-:Y:S01]  /*cdf0*/  ISETP.NE.U32.AND P0, PT, RZ, UR8, PT ;  /* 0x00000008ff007c0c */ /* 0x000fe2000bf05070 */
[----:B------:R-:W-:-:S03]  /*ce00*/  IMAD.MOV.U32 R0, RZ, RZ, RZ ;  /* 0x000000ffff007224 */ /* 0x000fc600078e00ff */
[----:B------:R-:W-:Y:S01]  /*ce10*/  ISETP.NE.AND.EX P0, PT, RZ, UR9, PT, P0 ;  /* 0x00000009ff007c0c */ /* 0x000fe2000bf05300 */
[----:B------:R-:W-:-:S12]  /*ce20*/  ULDC.64 UR8, c[0x0][0x210] ;  /* 0x0000840000087ab9 */ /* 0x000fd80000000a00 */
[----:B------:R-:W2:Y:S01]  /*ce30*/  @P0 LDG.E R0, desc[UR6][R144.64] ;  /* 0x0000000690000981 */ /* 0x000ea2000c1e1900 */
[-C--:B------:R-:W-:Y:S01]  /*ce40*/  IADD3 R15, P1, R15, R142.reuse, RZ ;  /* 0x0000008e0f0f7210 */ /* 0x080fe20007f3e0ff */
[----:B------:R-:W-:Y:S01]  /*ce50*/  ULDC.U8 UR10, c[0x0][0x3c3] ;  /* 0x0000f0c0000a7ab9 */ /* 0x000fe20000000000 */
[C---:B------:R-:W-:Y:S01]  /*ce60*/  LEA R2, P0, R4.reuse, R142, 0x5 ;  /* 0x0000008e04027211 */ /* 0x040fe200078028ff */
[----:B------:R-:W-:Y:S02]  /*ce70*/  IMAD.MOV.U32 R136, RZ, RZ, R142 ;  /* 0x000000ffff887224 */ /* 0x000fe400078e008e */
[----:B------:R-:W-:Y:S01]  /*ce80*/  IMAD.X R6, R13, 0x1, R137, P1 ;  /* 0x000000010d067824 */ /* 0x000fe200008e0689 */
[C---:B------:R-:W-:Y:S01]  /*ce90*/  LEA.HI.X R7, R4.reuse, R137, R5, 0x5, P0 ;  /* 0x0000008904077211 */ /* 0x040fe200000f2c05 */
[----:B------:R-:W-:Y:S01]  /*cea0*/  IMAD.WIDE.U32 R8, R4, 0x30, R136 ;  /* 0x0000003004087825 */ /* 0x000fe200078e0088 */
[----:B------:R-:W-:Y:S02]  /*ceb0*/  LEA R22, P0, R15, UR8, 0x1 ;  /* 0x000000080f167c11 */ /* 0x000fe4000f8008ff */
[----:B------:R-:W-:Y:S01]  /*cec0*/  LEA R44, P1, R142, UR8, 0x1 ;  /* 0x000000088e2c7c11 */ /* 0x000fe2000f8208ff */
[----:B------:R-:W-:Y:S01]  /*ced0*/  IMAD R11, R5, 0x30, RZ ;  /* 0x00000030050b7824 */ /* 0x000fe200078e02ff */
[----:B------:R-:W-:Y:S01]  /*cee0*/  LEA.HI.X R23, R15, UR9, R6, 0x1, P0 ;  /* 0x000000090f177c11 */ /* 0x000fe200080f0c06 */
[----:B------:R-:W-:Y:S01]  /*cef0*/  IMAD.IADD R3, R235, 0x1, -R64 ;  /* 0x00000001eb037824 */ /* 0x000fe200078e0a40 */
[----:B------:R-:W-:Y:S01]  /*cf00*/  ISETP.NE.AND P0, PT, RZ, UR10, PT ;  /* 0x0000000aff007c0c */ /* 0x000fe2000bf05270 */
[----:B------:R-:W-:Y:S01]  /*cf10*/  IMAD.IADD R4, R9, 0x1, R11 ;  /* 0x0000000109047824 */ /* 0x000fe200078e020b */
[----:B------:R-:W-:-:S02]  /*cf20*/  LEA R20, P4, R2, UR8, 0x1 ;  /* 0x0000000802147c11 */ /* 0x000fc4000f8808ff */
[----:B------:R-:W-:Y:S02]  /*cf30*/  LEA R12, P2, R8, UR8, 0x1 ;  /* 0x00000008080c7c11 */ /* 0x000fe4000f8408ff */
[----:B------:R-:W-:Y:S02]  /*cf40*/  LEA.HI.X R45, R142, UR9, R137, 0x1, P1 ;  /* 0x000000098e2d7c11 */ /* 0x000fe400088f0c89 */
[----:B------:R-:W-:Y:S02]  /*cf50*/  ISETP.GE.AND P1, PT, R140, R3, PT ;  /* 0x000000038c00720c */ /* 0x000fe40003f26270 */
[----:B------:R-:W-:Y:S02]  /*cf60*/  LEA.HI.X R21, R2, UR9, R7, 0x1, P4 ;  /* 0x0000000902157c11 */ /* 0x000fe4000a0f0c07 */
[----:B------:R-:W-:Y:S02]  /*cf70*/  LEA.HI.X R13, R8, UR9, R4, 0x1, P2 ;  /* 0x00000009080d7c11 */ /* 0x000fe400090f0c04 */
[----:B------:R-:W-:-:S02]  /*cf80*/  ISETP.GT.AND P1, PT, R60, -0x8, !P1 ;  /* 0xfffffff83c00780c */ /* 0x000fc40004f24270 */
[----:B--2---:R-:W-:-:S05]  /*cf90*/  IADD3 R0, R0, R71, R64 ;  /* 0x0000004700007210 */ /* 0x004fca0007ffe040 */
[----:B------:R-:W-:-:S05]  /*cfa0*/  IMAD R5, R133, R0, RZ ;  /* 0x0000000085057224 */ /* 0x000fca00078e02ff */
[-C--:B------:R-:W-:Y:S02]  /*cfb0*/  IADD3 R26, P6, R130, R5.reuse, RZ ;  /* 0x00000005821a7210 */ /* 0x080fe40007fde0ff */
[----:B------:R-:W-:Y:S02]  /*cfc0*/  IADD3 R0, P5, R128, R5, RZ ;  /* 0x0000000580007210 */ /* 0x000fe40007fbe0ff */
[----:B------:R-:W-:-:S05]  /*cfd0*/  SHF.R.S32.HI R5, RZ, 0x1f, R5 ;  /* 0x0000001fff057819 */ /* 0x000fca0000011405 */
[--C-:B------:R-:W-:Y:S02]  /*cfe0*/  IMAD.X R15, R117, 0x1, R5.reuse, P6 ;  /* 0x00000001750f7824 */ /* 0x100fe400030e0605 */
[----:B------:R-:W-:Y:S01]  /*cff0*/  IMAD.X R2, R116, 0x1, R5, P5 ;  /* 0x0000000174027824 */ /* 0x000fe200028e0605 */
[----:B------:R-:W-:Y:S06]  /*d000*/  @!P0 BRA `(.L_x_2664) ;  /* 0x0000003000888947 */ /* 0x000fec0003800000 */
[----:B------:R-:W-:Y:S04]  /*d010*/  BSSY B1, `(.L_x_2665) ;  /* 0x00000c3000017945 */ /* 0x000fe80003800000 */
[----:B------:R-:W-:Y:S05]  /*d020*/  @!P1 BRA `(.L_x_2666) ;  /* 0x0000000c00049947 */ /* 0x000fea0003800000 */
[----:B------:R1:W5:Y:S04]  /*d030*/  LDG.E.128 R28, desc[UR6][R44.64+0x80] ;  /* 0x000080062c1c7981 */ /* 0x000368000c1e1d00 */
[----:B------:R1:W5:Y:S04]  /*d040*/  LDG.E.128 R16, desc[UR6][R44.64+0x100] ;  /* 0x000100062c107981 */ /* 0x000368000c1e1d00 */
[----:B------:R1:W5:Y:S04]  /*d050*/  LDG.E.128 R8, desc[UR6][R44.64+0x180] ;  /* 0x000180062c087981 */ /* 0x000368000c1e1d00 */
[----:B------:R1:W5:Y:S01]  /*d060*/  LDG.E.128 R32, desc[UR6][R44.64] ;  /* 0x000000062c207981 */ /* 0x000362000c1e1d00 */
[----:B------:R-:W-:Y:S01]  /*d070*/  ISETP.GE.AND P2, PT, R24, UR5, PT ;  /* 0x0000000518007c0c */ /* 0x000fe2000bf46270 */
[C---:B------:R-:W-:Y:S01]  /*d080*/  IMAD.SHL.U32 R42, R26.reuse, 0x2, RZ ;  /* 0x000000021a2a7824 */ /* 0x040fe200078e00ff */
[----:B------:R-:W-:Y:S01]  /*d090*/  ULDC.64 UR10, c[0x0][0x358] ;  /* 0x0000d600000a7ab9 */ /* 0x000fe20000000a00 */
[----:B------:R-:W-:Y:S01]  /*d0a0*/  ULDC.64 UR8, c[0x0][0x360] ;  /* 0x0000d80000087ab9 */ /* 0x000fe20000000a00 */
[----:B------:R-:W-:Y:S01]  /*d0b0*/  SHF.L.U64.HI R0, R26, 0x1, R15 ;  /* 0x000000011a007819 */ /* 0x000fe2000001020f */
[----:B------:R-:W-:Y:S01]  /*d0c0*/  BSSY B0, `(.L_x_2667) ;  /* 0x000002e000007945 */ /* 0x000fe20003800000 */
[----:B------:R-:W-:-:S02]  /*d0d0*/  IADD3 R40, P1, R42, UR10, RZ ;  /* 0x0000000a2a287c10 */ /* 0x000fc4000ff3e0ff */
[----:B------:R-:W-:Y:S02]  /*d0e0*/  IADD3 R42, P0, R42, UR8, RZ ;  /* 0x000000082a2a7c10 */ /* 0x000fe4000ff1e0ff */
[C---:B------:R-:W-:Y:S02]  /*d0f0*/  IADD3.X R41, R0.reuse, UR11, RZ, P1, !PT ;  /* 0x0000000b00297c10 */ /* 0x040fe40008ffe4ff */
[----:B------:R-:W-:Y:S01]  /*d100*/  IADD3.X R43, R0, UR9, RZ, P0, !PT ;  /* 0x00000009002b7c10 */ /* 0x000fe200087fe4ff */
[----:B------:R-:W-:Y:S08]  /*d110*/  @P2 BRA `(.L_x_2668) ;  /* 0x0000000000a02947 */ /* 0x000ff00003800000 */
[----:B------:R-:W2:Y:S04]  /*d120*/  LDG.E.64 R4, desc[UR6][R42.64] ;  /* 0x000000062a047981 */ /* 0x000ea8000c1e1b00 */
[----:B------:R-:W3:Y:S01]  /*d130*/  LDG.E.64 R6, desc[UR6][R40.64] ;  /* 0x0000000628067981 */ /* 0x000ee2000c1e1b00 */
[--C-:B-----5:R-:W-:Y:S01]  /*d140*/  HADD2.F32 R37, -RZ, R35.reuse.H0_H0 ;  /* 0x20000023ff257230 */ /* 0x120fe20000004100 */
[----:B------:R-:W-:Y:S01]  /*d150*/  MOV R36, R34 ;  /* 0x0000002200247202 */ /* 0x000fe20000000f00 */
[----:B------:R-:W-:Y:S02]  /*d160*/  HADD2.F32 R35, -RZ, R35.H1_H1 ;  /* 0x30000023ff237230 */ /* 0x000fe40000004100 */
[--C-:B------:R-:W-:Y:S02]  /*d170*/  HADD2.F32 R38, -RZ, R33.reuse.H0_H0 ;  /* 0x20000021ff267230 */ /* 0x100fe40000004100 */
[----:B------:R-:W-:-:S02]  /*d180*/  HADD2.F32 R39, -RZ, R33.H1_H1 ;  /* 0x30000021ff277230 */ /* 0x000fc40000004100 */
[----:B--2---:R-:W-:Y:S02]  /*d190*/  HADD2.F32 R0, -RZ, R5.H1_H1 ;  /* 0x30000005ff007230 */ /* 0x004fe40000004100 */
[----:B------:R-:W-:Y:S02]  /*d1a0*/  HADD2.F32 R14, -RZ, R4.H1_H1 ;  /* 0x30000004ff0e7230 */ /* 0x000fe40000004100 */
[----:B---3--:R-:W-:Y:S02]  /*d1b0*/  HADD2.F32 R33, -RZ, R7.H1_H1 ;  /* 0x30000007ff217230 */ /* 0x008fe40000004100 */
[-C--:B------:R-:W-:Y:S01]  /*d1c0*/  FMUL.FTZ R2, R35, R0.reuse ;  /* 0x0000000023027220 */ /* 0x080fe20000410000 */
[----:B------:R-:W-:Y:S01]  /*d1d0*/  FMUL.FTZ R0, R37, R0 ;  /* 0x0000000025007220 */ /* 0x000fe20000410000 */
[----:B------:R-:W-:Y:S02]  /*d1e0*/  HADD2.F32 R34, -RZ, R6.H1_H1 ;  /* 0x30000006ff227230 */ /* 0x000fe40000004100 */
[----:B------:R-:W-:Y:S01]  /*d1f0*/  FMUL.FTZ R27, R39, R14 ;  /* 0x0000000e271b7220 */ /* 0x000fe20000410000 */
[-C--:B------:R-:W-:Y:S01]  /*d200*/  FFMA.FTZ R2, R37, R33.reuse, -R2 ;  /* 0x0000002125027223 */ /* 0x080fe20000010802 */
[----:B------:R-:W-:Y:S01]  /*d210*/  FFMA.FTZ R33, R35, R33, R0 ;  /* 0x0000002123217223 */ /* 0x000fe20000010000 */
[----:B------:R-:W-:-:S02]  /*d220*/  HADD2.F32 R0, -RZ, R36.H0_H0 ;  /* 0x20000024ff007230 */ /* 0x000fc40000004100 */
[C---:B------:R-:W-:Y:S01]  /*d230*/  FMUL.FTZ R14, R38.reuse, R14 ;  /* 0x0000000e260e7220 */ /* 0x040fe20000410000 */
[----:B------:R-:W-:Y:S02]  /*d240*/  HADD2.F32 R4, -RZ, R4.H0_H0 ;  /* 0x20000004ff047230 */ /* 0x000fe40000004100 */
[-C--:B------:R-:W-:Y:S01]  /*d250*/  FFMA.FTZ R27, R38, R34.reuse, -R27 ;  /* 0x00000022261b7223 */ /* 0x080fe2000001081b */
[----:B------:R-:W-:Y:S02]  /*d260*/  HADD2.F32 R5, -RZ, R5.H0_H0 ;  /* 0x20000005ff057230 */ /* 0x000fe40000004100 */
[----:B------:R-:W-:Y:S01]  /*d270*/  FFMA.FTZ R14, R39, R34, R14 ;  /* 0x00000022270e7223 */ /* 0x000fe2000001000e */
[----:B------:R-:W-:Y:S02]  /*d280*/  HADD2.F32 R37, -RZ, R32.H1_H1 ;  /* 0x30000020ff257230 */ /* 0x000fe40000004100 */
[----:B------:R-:W-:Y:S02]  /*d290*/  HADD2.F32 R36, -RZ, R36.H1_H1 ;  /* 0x30000024ff247230 */ /* 0x000fe40000004100 */
[----:B------:R-:W-:-:S02]  /*d2a0*/  HADD2.F32 R35, -RZ, R32.H0_H0 ;  /* 0x20000020ff237230 */ /* 0x000fc40000004100 */
[-C--:B------:R-:W-:Y:S01]  /*d2b0*/  FMUL.FTZ R32, R37, R4.reuse ;  /* 0x0000000425207220 */ /* 0x080fe20000410000 */
[----:B------:R-:W-:Y:S02]  /*d2c0*/  HADD2.F32 R6, -RZ, R6.H0_H0 ;  /* 0x20000006ff067230 */ /* 0x000fe40000004100 */
[-C--:B------:R-:W-:Y:S01]  /*d2d0*/  FMUL.FTZ R39, R36, R5.reuse ;  /* 0x0000000524277220 */ /* 0x080fe20000410000 */
[----:B------:R-:W-:Y:S02]  /*d2e0*/  HADD2.F32 R7, -RZ, R7.H0_H0 ;  /* 0x20000007ff077230 */ /* 0x000fe40000004100 */
[C---:B------:R-:W-:Y:S01]  /*d2f0*/  FMUL.FTZ R4, R35.reuse, R4 ;  /* 0x0000000423047220 */ /* 0x040fe20000410000 */
[----:B------:R-:W-:Y:S01]  /*d300*/  FMUL.FTZ R5, R0, R5 ;  /* 0x0000000500057220 */ /* 0x000fe20000410000 */
[-C--:B------:R-:W-:Y:S01]  /*d310*/  FFMA.FTZ R32, R35, R6.reuse, -R32 ;  /* 0x0000000623207223 */ /* 0x080fe20000010820 */
[----:B------:R-:W-:Y:S01]  /*d320*/  F2FP.F16.F32.PACK_AB R14, R14, R27 ;  /* 0x0000001b0e0e723e */ /* 0x000fe200000000ff */
[----:B------:R-:W-:Y:S01]  /*d330*/  FFMA.FTZ R37, R37, R6, R4 ;  /* 0x0000000625257223 */ /* 0x000fe20000010004 */
[-C--:B------:R-:W-:Y:S01]  /*d340*/  FFMA.FTZ R39, R0, R7.reuse, -R39 ;  /* 0x0000000700277223 */ /* 0x080fe20000010827 */
[----:B------:R-:W-:Y:S01]  /*d350*/  FFMA.FTZ R36, R36, R7, R5 ;  /* 0x0000000724247223 */ /* 0x000fe20000010005 */
[----:B------:R-:W-:-:S02]  /*d360*/  F2FP.F16.F32.PACK_AB R35, R33, R2 ;  /* 0x000000022123723e */ /* 0x000fc400000000ff */
[----:B------:R-:W-:Y:S02]  /*d370*/  F2FP.F16.F32.PACK_AB R32, R37, R32 ;  /* 0x000000202520723e */ /* 0x000fe400000000ff */
[----:B------:R-:W-:Y:S02]  /*d380*/  F2FP.F16.F32.PACK_AB R34, R36, R39 ;  /* 0x000000272422723e */ /* 0x000fe400000000ff */
[----:B------:R-:W-:Y:S02]  /*d390*/  MOV R33, R14 ;  /* 0x0000000e00217202 */ /* 0x000fe40000000f00 */
.L_x_2668:
[----:B------:R-:W-:Y:S05]  /*d3a0*/  BSYNC B0 ;  /* 0x0000000000007941 */ /* 0x000fea0003800000 */
.L_x_2667:
[----:B-----5:R2:W-:Y:S01]  /*d3b0*/  STS.128 [R237], R32 ;  /* 0x00000020ed007388 */ /* 0x0205e20000000c00 */
[----:B------:R-:W-:Y:S01]  /*d3c0*/  IADD3 R0, R24, 0x40, RZ ;  /* 0x0000004018007810 */ /* 0x000fe20007ffe0ff */
[----:B------:R-:W-:Y:S03]  /*d3d0*/  BSSY B0, `(.L_x_2669) ;  /* 0x000002b000007945 */ /* 0x000fe60003800000 */
[----:B------:R-:W-:-:S13]  /*d3e0*/  ISETP.GE.AND P0, PT, R0, UR5, PT ;  /* 0x0000000500007c0c */ /* 0x000fda000bf06270 */
[----:B------:R-:W-:Y:S05]  /*d3f0*/  @P0 BRA `(.L_x_2670) ;  /* 0x0000000000a00947 */ /* 0x000fea0003800000 */
[----:B------:R-:W3:Y:S04]  /*d400*/  LDG.E.64 R4, desc[UR6][R42.64+0x40] ;  /* 0x000040062a047981 */ /* 0x000ee8000c1e1b00 */
[----:B------:R-:W4:Y:S01]  /*d410*/  LDG.E.64 R6, desc[UR6][R40.64+0x40] ;  /* 0x0000400628067981 */ /* 0x000f22000c1e1b00 */
[--C-:B--2---:R-:W-:Y:S01]  /*d420*/  HADD2.F32 R33, -RZ, R31.reuse.H0_H0 ;  /* 0x2000001fff217230 */ /* 0x104fe20000004100 */
[----:B------:R-:W-:Y:S01]  /*d430*/  MOV R32, R30 ;  /* 0x0000001e00207202 */ /* 0x000fe20000000f00 */
[----:B------:R-:W-:Y:S02]  /*d440*/  HADD2.F32 R31, -RZ, R31.H1_H1 ;  /* 0x3000001fff1f7230 */ /* 0x000fe40000004100 */
[--C-:B------:R-:W-:Y:S02]  /*d450*/  HADD2.F32 R34, -RZ, R29.reuse.H0_H0 ;  /* 0x2000001dff227230 */ /* 0x100fe40000004100 */
[----:B------:R-:W-:-:S02]  /*d460*/  HADD2.F32 R35, -RZ, R29.H1_H1 ;  /* 0x3000001dff237230 */ /* 0x000fc40000004100 */
[----:B---3--:R-:W-:Y:S02]  /*d470*/  HADD2.F32 R0, -RZ, R5.H1_H1 ;  /* 0x30000005ff007230 */ /* 0x008fe40000004100 */
[----:B------:R-:W-:Y:S02]  /*d480*/  HADD2.F32 R14, -RZ, R4.H1_H1 ;  /* 0x30000004ff0e7230 */ /* 0x000fe40000004100 */
[----:B----4-:R-:W-:Y:S02]  /*d490*/  HADD2.F32 R29, -RZ, R7.H1_H1 ;  /* 0x30000007ff1d7230 */ /* 0x010fe40000004100 */
        /* <DEDUP_REMOVED lines=30> */
.L_x_2670:
[----:B------:R-:W-:Y:S05]  /*d680*/  BSYNC B0 ;  /* 0x0000000000007941 */ /* 0x000fea0003800000 */
.L_x_2669:
[----:B------:R3:W-:Y:S01]  /*d690*/  STS.128 [R237+0x2000], R28 ;  /* 0x0020001ced007388 */ /* 0x0007e20000000c00 */
[----:B------:R-:W-:Y:S01]  /*d6a0*/  IADD3 R0, R24, 0x80, RZ ;  /* 0x0000008018007810 */ /* 0x000fe20007ffe0ff */
[----:B------:R-:W-:Y:S03]  /*d6b0*/  BSSY B0, `(.L_x_2671) ;  /* 0x000002a000007945 */ /* 0x000fe60003800000 */
[----:B------:R-:W-:-:S13]  /*d6c0*/  ISETP.GE.AND P0, PT, R0, UR5, PT ;  /* 0x0000000500007c0c */ /* 0x000fda000bf06270 */
[----:B------:R-:W-:Y:S05]  /*d6d0*/  @P0 BRA `(.L_x_2672) ;  /* 0x00000000009c0947 */ /* 0x000fea0003800000 */
[----:B------:R-:W4:Y:S04]  /*d6e0*/  LDG.E.64 R4, desc[UR6][R42.64+0x80] ;  /* 0x000080062a047981 */ /* 0x000f28000c1e1b00 */
[----:B------:R-:W5:Y:S01]  /*d6f0*/  LDG.E.64 R6, desc[UR6][R40.64+0x80] ;  /* 0x0000800628067981 */ /* 0x000f62000c1e1b00 */
[--C-:B------:R-:W-:Y:S01]  /*d700*/  HADD2.F32 R27, -RZ, R19.reuse.H1_H1 ;  /* 0x30000013ff1b7230 */ /* 0x100fe20000004100 */
[----:B---3--:R-:W-:Y:S01]  /*d710*/  MOV R28, R18 ;  /* 0x00000012001c7202 */ /* 0x008fe20000000f00 */
[----:B------:R-:W-:Y:S02]  /*d720*/  HADD2.F32 R29, -RZ, R19.H0_H0 ;  /* 0x20000013ff1d7230 */ /* 0x000fe40000004100 */
[--C-:B------:R-:W-:Y:S02]  /*d730*/  HADD2.F32 R31, -RZ, R17.reuse.H1_H1 ;  /* 0x30000011ff1f7230 */ /* 0x100fe40000004100 */
[----:B------:R-:W-:-:S02]  /*d740*/  HADD2.F32 R30, -RZ, R17.H0_H0 ;  /* 0x20000011ff1e7230 */ /* 0x000fc40000004100 */
[----:B----4-:R-:W-:Y:S02]  /*d750*/  HADD2.F32 R0, -RZ, R5.H1_H1 ;  /* 0x30000005ff007230 */ /* 0x010fe40000004100 */
[----:B------:R-:W-:Y:S02]  /*d760*/  HADD2.F32 R14, -RZ, R4.H1_H1 ;  /* 0x30000004ff0e7230 */ /* 0x000fe40000004100 */
[----:B-----5:R-:W-:Y:S02]  /*d770*/  HADD2.F32 R19, -RZ, R7.H1_H1 ;  /* 0x30000007ff137230 */ /* 0x020fe40000004100 */
        /* <DEDUP_REMOVED lines=12> */
[----:B------:R-:W-:Y:S01]  /*d840*/  HADD2.F32 R29, -RZ, R16.H1_H1 ;  /* 0x30000010ff1d7230 */ /* 0x000fe20000004100 */
[----:B------:R-:W-:Y:S01]  /*d850*/  F2FP.F16.F32.PACK_AB R19, R19, R2 ;  /* 0x000000021313723e */ /* 0x000fe200000000ff */
        /* <DEDUP_REMOVED lines=12> */
[----:B------:R-:W-:-:S03]  /*d920*/  FFMA.FTZ R28, R28, R7, R5 ;  /* 0x000000071c1c7223 */ /* 0x000fc60000010005 */
[----:B------:R-:W-:Y:S02]  /*d930*/  F2FP.F16.F32.PACK_AB R16, R29, R16 ;  /* 0x000000101d10723e */ /* 0x000fe400000000ff */
[----:B------:R-:W-:Y:S02]  /*d940*/  F2FP.F16.F32.PACK_AB R18, R28, R31 ;  /* 0x0000001f1c12723e */ /* 0x000fe400000000ff */
.L_x_2672:
[----:B------:R-:W-:Y:S05]  /*d950*/  BSYNC B0 ;  /* 0x0000000000007941 */ /* 0x000fea0003800000 */
.L_x_2671:
[----:B------:R4:W-:Y:S01]  /*d960*/  STS.128 [R237+0x4000], R16 ;  /* 0x00400010ed007388 */ /* 0x0009e20000000c00 */
[----:B------:R-:W-:Y:S01]  /*d970*/  IADD3 R0, R24, 0xc0, RZ ;  /* 0x000000c018007810 */ /* 0x000fe20007ffe0ff */
[----:B------:R-:W-:Y:S03]  /*d980*/  BSSY B0, `(.L_x_2673) ;  /* 0x000002a000007945 */ /* 0x000fe60003800000 */
[----:B------:R-:W-:-:S13]  /*d990*/  ISETP.GE.AND P0, PT, R0, UR5, PT ;  /* 0x0000000500007c0c */ /* 0x000fda000bf06270 */
[----:B------:R-:W-:Y:S05]  /*d9a0*/  @P0 BRA `(.L_x_2674) ;  /* 0x00000000009c0947 */ /* 0x000fea0003800000 */
[----:B------:R-:W5:Y:S04]  /*d9b0*/  LDG.E.64 R4, desc[UR6][R42.64+0xc0] ;  /* 0x0000c0062a047981 */ /* 0x000f68000c1e1b00 */
[----:B------:R-:W2:Y:S01]  /*d9c0*/  LDG.E.64 R6, desc[UR6][R40.64+0xc0] ;  /* 0x0000c00628067981 */ /* 0x000ea2000c1e1b00 */
[--C-:B----4-:R-:W-:Y:S01]  /*d9d0*/  HADD2.F32 R17, -RZ, R11.reuse.H1_H1 ;  /* 0x3000000bff117230 */ /* 0x110fe20000004100 */
[----:B------:R-:W-:Y:S01]  /*d9e0*/  MOV R16, R10 ;  /* 0x0000000a00107202 */ /* 0x000fe20000000f00 */
[----:B------:R-:W-:Y:S02]  /*d9f0*/  HADD2.F32 R19, -RZ, R11.H0_H0 ;  /* 0x2000000bff137230 */ /* 0x000fe40000004100 */
[--C-:B------:R-:W-:Y:S02]  /*da00*/  HADD2.F32 R27, -RZ, R9.reuse.H0_H0 ;  /* 0x20000009ff1b7230 */ /* 0x100fe40000004100 */
[----:B------:R-:W-:-:S02]  /*da10*/  HADD2.F32 R18, -RZ, R9.H1_H1 ;  /* 0x30000009ff127230 */ /* 0x000fc40000004100 */
[----:B-----5:R-:W-:Y:S02]  /*da20*/  HADD2.F32 R0, -RZ, R5.H1_H1 ;  /* 0x30000005ff007230 */ /* 0x020fe40000004100 */
[----:B------:R-:W-:Y:S02]  /*da30*/  HADD2.F32 R9, -RZ, R4.H1_H1 ;  /* 0x30000004ff097230 */ /* 0x000fe40000004100 */
[----:B--2---:R-:W-:Y:S02]  /*da40*/  HADD2.F32 R11, -RZ, R7.H1_H1 ;  /* 0x30000007ff0b7230 */ /* 0x004fe40000004100 */
[-C--:B------:R-:W-:Y:S01]  /*da50*/  FMUL.FTZ R2, R17, R0.reuse ;  /* 0x0000000011027220 */ /* 0x080fe20000410000 */
[C---:B------:R-:W-:Y:S01]  /*da60*/  FMUL.FTZ R0, R19.reuse, R0 ;  /* 0x0000000013007220 */ /* 0x040fe20000410000 */
        /* <DEDUP_REMOVED lines=19> */
[C---:B------:R-:W-:Y:S01]  /*dba0*/  FMUL.FTZ R5, R0.reuse, R5 ;  /* 0x0000000500057220 */ /* 0x040fe20000410000 */
[----:B------:R-:W-:Y:S01]  /*dbb0*/  FFMA.FTZ R8, R17, R6, -R8 ;  /* 0x0000000611087223 */ /* 0x000fe20000010808 */
[----:B------:R-:W-:Y:S01]  /*dbc0*/  F2FP.F16.F32.PACK_AB R9, R9, R10 ;  /* 0x0000000a0909723e */ /* 0x000fe200000000ff */
[----:B------:R-:W-:Y:S01]  /*dbd0*/  FFMA.FTZ R19, R19, R6, R4 ;  /* 0x0000000613137223 */ /* 0x000fe20000010004 */
[-C--:B------:R-:W-:Y:S01]  /*dbe0*/  FFMA.FTZ R27, R0, R7.reuse, -R27 ;  /* 0x00000007001b7223 */ /* 0x080fe2000001081b */
[----:B------:R-:W-:-:S03]  /*dbf0*/  FFMA.FTZ R16, R16, R7, R5 ;  /* 0x0000000710107223 */ /* 0x000fc60000010005 */
[----:B------:R-:W-:Y:S02]  /*dc00*/  F2FP.F16.F32.PACK_AB R8, R19, R8 ;  /* 0x000000081308723e */ /* 0x000fe400000000ff */
[----:B------:R-:W-:Y:S02]  /*dc10*/  F2FP.F16.F32.PACK_AB R10, R16, R27 ;  /* 0x0000001b100a723e */ /* 0x000fe400000000ff */
.L_x_2674:
[----:B------:R-:W-:Y:S05]  /*dc20*/  BSYNC B0 ;  /* 0x0000000000007941 */ /* 0x000fea0003800000 */
.L_x_2673:
[----:B------:R1:W-:Y:S02]  /*dc30*/  STS.128 [R237+0x6000], R8 ;  /* 0x00600008ed007388 */ /* 0x0003e40000000c00 */
.L_x_2666:
[----:B------:R-:W-:Y:S05]  /*dc40*/  BSYNC B1 ;  /* 0x0000000000017941 */ /* 0x000fea0003800000 */
.L_x_2665:
[----:B------:R-:W-:Y:S01]  /*dc50*/  VIADD R14, R140, 0x10 ;  /* 0x000000108c0e7836 */ /* 0x000fe20000000000 */
[----:B------:R-:W-:Y:S04]  /*dc60*/  BSSY B1, `(.L_x_2675) ;  /* 0x00000c5000017945 */ /* 0x000fe80003800000 */
[----:B------:R-:W-:-:S04]  /*dc70*/  ISETP.GE.AND P0, PT, R14, R3, PT ;  /* 0x000000030e00720c */ /* 0x000fc80003f06270 */
[----:B------:R-:W-:-:S13]  /*dc80*/  ISETP.LT.OR P0, PT, R60, -0x87, P0 ;  /* 0xffffff793c00780c */ /* 0x000fda0000701670 */
[----:B------:R-:W-:Y:S05]  /*dc90*/  @P0 BRA `(.L_x_2676) ;  /* 0x0000000c00040947 */ /* 0x000fea0003800000 */
[----:B---3--:R3:W5:Y:S04]  /*dca0*/  LDG.E.128 R28, desc[UR6][R22.64+0x80] ;  /* 0x00008006161c7981 */ /* 0x008768000c1e1d00 */
[----:B----4-:R3:W5:Y:S04]  /*dcb0*/  LDG.E.128 R16, desc[UR6][R22.64+0x100] ;  /* 0x0001000616107981 */ /* 0x010768000c1e1d00 */
[----:B-1----:R3:W5:Y:S04]  /*dcc0*/  LDG.E.128 R8, desc[UR6][R22.64+0x180] ;  /* 0x0001800616087981 */ /* 0x002768000c1e1d00 */
[----:B--2---:R3:W5:Y:S01]  /*dcd0*/  LDG.E.128 R32, desc[UR6][R22.64] ;  /* 0x0000000616207981 */ /* 0x004762000c1e1d00 */
[C---:B------:R-:W-:Y:S01]  /*dce0*/  IADD3 R0, P0, R131.reuse, R26, RZ ;  /* 0x0000001a83007210 */ /* 0x040fe20007f1e0ff */
[----:B------:R-:W-:Y:S01]  /*dcf0*/  ULDC.64 UR10, c[0x0][0x358] ;  /* 0x0000d600000a7ab9 */ /* 0x000fe20000000a00 */
[----:B------:R-:W-:Y:S01]  /*dd00*/  ULDC.64 UR8, c[0x0][0x360] ;  /* 0x0000d80000087ab9 */ /* 0x000fe20000000a00 */
[----:B------:R-:W-:Y:S01]  /*dd10*/  BSSY B0, `(.L_x_2677) ;  /* 0x0000031000007945 */ /* 0x000fe20003800000 */
[----:B------:R-:W-:Y:S01]  /*dd20*/  LEA.HI.X.SX32 R131, R131, R15, 0x1, P0 ;  /* 0x0000000f83837211 */ /* 0x000fe200000f0eff */
[----:B------:R-:W-:Y:S01]  /*dd30*/  IMAD.SHL.U32 R42, R0, 0x2, RZ ;  /* 0x00000002002a7824 */ /* 0x000fe200078e00ff */
[----:B------:R-:W-:-:S02]  /*dd40*/  ISETP.GE.AND P0, PT, R24, UR5, PT ;  /* 0x0000000518007c0c */ /* 0x000fc4000bf06270 */
[----:B------:R-:W-:Y:S02]  /*dd50*/  SHF.L.U64.HI R0, R0, 0x1, R131 ;  /* 0x0000000100007819 */ /* 0x000fe40000010283 */
[C---:B------:R-:W-:Y:S02]  /*dd60*/  IADD3 R40, P2, R42.reuse, UR10, RZ ;  /* 0x0000000a2a287c10 */ /* 0x040fe4000ff5e0ff */
[----:B------:R-:W-:Y:S02]  /*dd70*/  IADD3 R42, P1, R42, UR8, RZ ;  /* 0x000000082a2a7c10 */ /* 0x000fe4000ff3e0ff */
[C---:B------:R-:W-:Y:S02]  /*dd80*/  IADD3.X R41, R0.reuse, UR11, RZ, P2, !PT ;  /* 0x0000000b00297c10 */ /* 0x040fe400097fe4ff */
[----:B------:R-:W-:-:S03]  /*dd90*/  IADD3.X R43, R0, UR9, RZ, P1, !PT ;  /* 0x00000009002b7c10 */ /* 0x000fc60008ffe4ff */
[----:B------:R-:W-:Y:S06]  /*dda0*/  @P0 BRA `(.L_x_2678) ;  /* 0x00000000009c0947 */ /* 0x000fec0003800000 */
[----:B------:R-:W2:Y:S04]  /*ddb0*/  LDG.E.64 R4, desc[UR6][R42.64] ;  /* 0x000000062a047981 */ /* 0x000ea8000c1e1b00 */
[----:B------:R-:W4:Y:S01]  /*ddc0*/  LDG.E.64 R6, desc[UR6][R40.64] ;  /* 0x0000000628067981 */ /* 0x000f22000c1e1b00 */
[--C-:B-----5:R-:W-:Y:S02]  /*ddd0*/  HADD2.F32 R37, -RZ, R35.reuse.H0_H0 ;  /* 0x20000023ff257230 */ /* 0x120fe40000004100 */
[----:B------:R-:W-:Y:S02]  /*dde0*/  HADD2.F32 R35, -RZ, R35.H1_H1 ;  /* 0x30000023ff237230 */ /* 0x000fe40000004100 */
[--C-:B------:R-:W-:Y:S02]  /*ddf0*/  HADD2.F32 R39, -RZ, R33.reuse.H1_H1 ;  /* 0x30000021ff277230 */ /* 0x100fe40000004100 */
[----:B------:R-:W-:-:S02]  /*de00*/  HADD2.F32 R36, -RZ, R33.H0_H0 ;  /* 0x20000021ff247230 */ /* 0x000fc40000004100 */
[----:B--2---:R-:W-:Y:S02]  /*de10*/  HADD2.F32 R0, -RZ, R5.H1_H1 ;  /* 0x30000005ff007230 */ /* 0x004fe40000004100 */
[----:B---3--:R-:W-:Y:S02]  /*de20*/  HADD2.F32 R22, -RZ, R4.H1_H1 ;  /* 0x30000004ff167230 */ /* 0x008fe40000004100 */
[----:B----4-:R-:W-:Y:S02]  /*de30*/  HADD2.F32 R27, -RZ, R7.H1_H1 ;  /* 0x30000007ff1b7230 */ /* 0x010fe40000004100 */
[----:B------:R-:W-:Y:S01]  /*de40*/  FMUL.FTZ R2, R35, R0 ;  /* 0x0000000023027220 */ /* 0x000fe20000410000 */
[----:B------:R-:W-:Y:S02]  /*de50*/  HADD2.F32 R33, -RZ, R6.H1_H1 ;  /* 0x30000006ff217230 */ /* 0x000fe40000004100 */
[----:B------:R-:W-:Y:S01]  /*de60*/  FMUL.FTZ R23, R39, R22 ;  /* 0x0000001627177220 */ /* 0x000fe20000410000 */
[C---:B------:R-:W-:Y:S01]  /*de70*/  FMUL.FTZ R0, R37.reuse, R0 ;  /* 0x0000000025007220 */ /* 0x040fe20000410000 */
[C---:B------:R-:W-:Y:S01]  /*de80*/  FMUL.FTZ R22, R36.reuse, R22 ;  /* 0x0000001624167220 */ /* 0x040fe20000410000 */
[----:B------:R-:W-:Y:S01]  /*de90*/  FFMA.FTZ R2, R37, R27, -R2 ;  /* 0x0000001b25027223 */ /* 0x000fe20000010802 */
[----:B------:R-:W-:Y:S01]  /*dea0*/  FFMA.FTZ R23, R36, R33, -R23 ;  /* 0x0000002124177223 */ /* 0x000fe20000010817 */
[----:B------:R-:W-:Y:S01]  /*deb0*/  FFMA.FTZ R27, R35, R27, R0 ;  /* 0x0000001b231b7223 */ /* 0x000fe20000010000 */
[----:B------:R-:W-:Y:S01]  /*dec0*/  FFMA.FTZ R22, R39, R33, R22 ;  /* 0x0000002127167223 */ /* 0x000fe20000010016 */
[----:B------:R-:W-:-:S02]  /*ded0*/  HADD2.F32 R4, -RZ, R4.H0_H0 ;  /* 0x20000004ff047230 */ /* 0x000fc40000004100 */
[----:B------:R-:W-:Y:S01]  /*dee0*/  HADD2.F32 R35, -RZ, R32.H1_H1 ;  /* 0x30000020ff237230 */ /* 0x000fe20000004100 */
[----:B------:R-:W-:Y:S01]  /*def0*/  F2FP.F16.F32.PACK_AB R2, R27, R2 ;  /* 0x000000021b02723e */ /* 0x000fe200000000ff */
[----:B------:R-:W-:Y:S02]  /*df00*/  HADD2.F32 R0, -RZ, R34.H0_H0 ;  /* 0x20000022ff007230 */ /* 0x000fe40000004100 */
[----:B------:R-:W-:Y:S02]  /*df10*/  HADD2.F32 R5, -RZ, R5.H0_H0 ;  /* 0x20000005ff057230 */ /* 0x000fe40000004100 */
[----:B------:R-:W-:Y:S02]  /*df20*/  HADD2.F32 R33, -RZ, R32.H0_H0 ;  /* 0x20000020ff217230 */ /* 0x000fe40000004100 */
[----:B------:R-:W-:Y:S01]  /*df30*/  FMUL.FTZ R32, R35, R4 ;  /* 0x0000000423207220 */ /* 0x000fe20000410000 */
[----:B------:R-:W-:Y:S02]  /*df40*/  HADD2.F32 R34, -RZ, R34.H1_H1 ;  /* 0x30000022ff227230 */ /* 0x000fe40000004100 */
[----:B------:R-:W-:-:S02]  /*df50*/  HADD2.F32 R6, -RZ, R6.H0_H0 ;  /* 0x20000006ff067230 */ /* 0x000fc40000004100 */
[C---:B------:R-:W-:Y:S01]  /*df60*/  FMUL.FTZ R4, R33.reuse, R4 ;  /* 0x0000000421047220 */ /* 0x040fe20000410000 */
[----:B------:R-:W-:Y:S02]  /*df70*/  HADD2.F32 R7, -RZ, R7.H0_H0 ;  /* 0x20000007ff077230 */ /* 0x000fe40000004100 */
[-C--:B------:R-:W-:Y:S01]  /*df80*/  FMUL.FTZ R37, R34, R5.reuse ;  /* 0x0000000522257220 */ /* 0x080fe20000410000 */
[C---:B------:R-:W-:Y:S01]  /*df90*/  FMUL.FTZ R5, R0.reuse, R5 ;  /* 0x0000000500057220 */ /* 0x040fe20000410000 */
[-C--:B------:R-:W-:Y:S01]  /*dfa0*/  FFMA.FTZ R32, R33, R6.reuse, -R32 ;  /* 0x0000000621207223 */ /* 0x080fe20000010820 */
[----:B------:R-:W-:Y:S01]  /*dfb0*/  FFMA.FTZ R35, R35, R6, R4 ;  /* 0x0000000623237223 */ /* 0x000fe20000010004 */
[-C--:B------:R-:W-:Y:S01]  /*dfc0*/  FFMA.FTZ R37, R0, R7.reuse, -R37 ;  /* 0x0000000700257223 */ /* 0x080fe20000010825 */
[----:B------:R-:W-:Y:S01]  /*dfd0*/  FFMA.FTZ R34, R34, R7, R5 ;  /* 0x0000000722227223 */ /* 0x000fe20000010005 */
[----:B------:R-:W-:Y:S02]  /*dfe0*/  F2FP.F16.F32.PACK_AB R33, R22, R23 ;  /* 0x000000171621723e */ /* 0x000fe400000000ff */
[----:B------:R-:W-:-:S02]  /*dff0*/  F2FP.F16.F32.PACK_AB R32, R35, R32 ;  /* 0x000000202320723e */ /* 0x000fc400000000ff */
[----:B------:R-:W-:Y:S02]  /*e000*/  F2FP.F16.F32.PACK_AB R34, R34, R37 ;  /* 0x000000252222723e */ /* 0x000fe400000000ff */
[----:B------:R-:W-:Y:S02]  /*e010*/  MOV R35, R2 ;  /* 0x0000000200237202 */ /* 0x000fe40000000f00 */
.L_x_2678:
[----:B------:R-:W-:Y:S05]  /*e020*/  BSYNC B0 ;  /* 0x0000000000007941 */ /* 0x000fea0003800000 */
.L_x_2677:
[----:B-----5:R1:W-:Y:S01]  /*e030*/  STS.128 [R237+0x800], R32 ;  /* 0x00080020ed007388 */ /* 0x0203e20000000c00 */
[----:B------:R-:W-:Y:S01]  /*e040*/  IADD3 R0, R24, 0x40, RZ ;  /* 0x0000004018007810 */ /* 0x000fe20007ffe0ff */
[----:B------:R-:W-:Y:S03]  /*e050*/  BSSY B0, `(.L_x_2679) ;  /* 0x000002a000007945 */ /* 0x000fe60003800000 */
[----:B------:R-:W-:-:S13]  /*e060*/  ISETP.GE.AND P0, PT, R0, UR5, PT ;  /* 0x0000000500007c0c */ /* 0x000fda000bf06270 */
[----:B------:R-:W-:Y:S05]  /*e070*/  @P0 BRA `(.L_x_2680) ;  /* 0x00000000009c0947 */ /* 0x000fea0003800000 */
[----:B------:R-:W2:Y:S04]  /*e080*/  LDG.E.64 R4, desc[UR6][R42.64+0x40] ;  /* 0x000040062a047981 */ /* 0x000ea8000c1e1b00 */
[----:B------:R-:W4:Y:S01]  /*e090*/  LDG.E.64 R6, desc[UR6][R40.64+0x40] ;  /* 0x0000400628067981 */ /* 0x000f22000c1e1b00 */
[--C-:B-1----:R-:W-:Y:S02]  /*e0a0*/  HADD2.F32 R33, -RZ, R31.reuse.H0_H0 ;  /* 0x2000001fff217230 */ /* 0x102fe40000004100 */
        /* <DEDUP_REMOVED lines=36> */
.L_x_2680:
[----:B------:R-:W-:Y:S05]  /*e2f0*/  BSYNC B0 ;  /* 0x0000000000007941 */ /* 0x000fea0003800000 */
.L_x_2679:
[----:B------:R2:W-:Y:S01]  /*e300*/  STS.128 [R237+0x2800], R28 ;  /* 0x0028001ced007388 */ /* 0x0005e20000000c00 */
[----:B------:R-:W-:Y:S01]  /*e310*/  IADD3 R0, R24, 0x80, RZ ;  /* 0x0000008018007810 */ /* 0x000fe20007ffe0ff */
[----:B------:R-:W-:Y:S03]  /*e320*/  BSSY B0, `(.L_x_2681) ;  /* 0x000002a000007945 */ /* 0x000fe60003800000 */
[----:B------:R-:W-:-:S13]  /*e330*/  ISETP.GE.AND P0, PT, R0, UR5, PT ;  /* 0x0000000500007c0c */ /* 0x000fda000bf06270 */
[----:B------:R-:W-:Y:S05]  /*e340*/  @P0 BRA `(.L_x_2682) ;  /* 0x00000000009c0947 */ /* 0x000fea0003800000 */
[----:B------:R-:W4:Y:S04]  /*e350*/  LDG.E.64 R4, desc[UR6][R42.64+0x80] ;  /* 0x000080062a047981 */ /* 0x000f28000c1e1b00 */
[----:B------:R-:W5:Y:S01]  /*e360*/  LDG.E.64 R6, desc[UR6][R40.64+0x80] ;  /* 0x0000800628067981 */ /* 0x000f62000c1e1b00 */
[--C-:B---3--:R-:W-:Y:S01]  /*e370*/  HADD2.F32 R23, -RZ, R19.reuse.H1_H1 ;  /* 0x30000013ff177230 */ /* 0x108fe20000004100 */
[----:B--2---:R-:W-:Y:S01]  /*e380*/  MOV R28, R18 ;  /* 0x00000012001c7202 */ /* 0x004fe20000000f00 */
[----:B------:R-:W-:Y:S02]  /*e390*/  HADD2.F32 R27, -RZ, R19.H0_H0 ;  /* 0x20000013ff1b7230 */ /* 0x000fe40000004100 */
[--C-:B------:R-:W-:Y:S02]  /*e3a0*/  HADD2.F32 R29, -RZ, R17.reuse.H0_H0 ;  /* 0x20000011ff1d7230 */ /* 0x100fe40000004100 */
[----:B------:R-:W-:-:S02]  /*e3b0*/  HADD2.F32 R30, -RZ, R17.H1_H1 ;  /* 0x30000011ff1e7230 */ /* 0x000fc40000004100 */
[----:B----4-:R-:W-:Y:S02]  /*e3c0*/  HADD2.F32 R0, -RZ, R5.H1_H1 ;  /* 0x30000005ff007230 */ /* 0x010fe40000004100 */
[----:B------:R-:W-:Y:S02]  /*e3d0*/  HADD2.F32 R17, -RZ, R4.H1_H1 ;  /* 0x30000004ff117230 */ /* 0x000fe40000004100 */
[----:B-----5:R-:W-:Y:S02]  /*e3e0*/  HADD2.F32 R19, -RZ, R7.H1_H1 ;  /* 0x30000007ff137230 */ /* 0x020fe40000004100 */
        /* <DEDUP_REMOVED lines=29> */
.L_x_2682:
[----:B------:R-:W-:Y:S05]  /*e5c0*/  BSYNC B0 ;  /* 0x0000000000007941 */ /* 0x000fea0003800000 */
.L_x_2681:
        /* <DEDUP_REMOVED lines=10> */
[--C-:B---3--:R-:W-:Y:S02]  /*e670*/  HADD2.F32 R23, -RZ, R9.reuse.H0_H0 ;  /* 0x20000009ff177230 */ /* 0x108fe40000004100 */
        /* <DEDUP_REMOVED lines=33> */
.L_x_2684:
[----:B------:R-:W-:Y:S05]  /*e890*/  BSYNC B0 ;  /* 0x0000000000007941 */ /* 0x000fea0003800000 */
.L_x_2683:
[----:B------:R1:W-:Y:S02]  /*e8a0*/  STS.128 [R237+0x6800], R8 ;  /* 0x00680008ed007388 */ /* 0x0003e40000000c00 */
.L_x_2676:
[----:B------:R-:W-:Y:S05]  /*e8b0*/  BSYNC B1 ;  /* 0x0000000000017941 */ /* 0x000fea0003800000 */
.L_x_2675:
[----:B---3--:R-:W-:Y:S01]  /*e8c0*/  VIADD R22, R140, 0x20 ;  /* 0x000000208c167836 */ /* 0x008fe20000000000 */
[----:B------:R-:W-:Y:S04]  /*e8d0*/  BSSY B1, `(.L_x_2685) ;  /* 0x00000cd000017945 */ /* 0x000fe80003800000 */
[----:B------:R-:W-:-:S04]  /*e8e0*/  ISETP.GE.AND P0, PT, R22, R3, PT ;  /* 0x000000031600720c */ /* 0x000fc80003f06270 */
[----:B------:R-:W-:-:S13]  /*e8f0*/  ISETP.LT.OR P0, PT, R60, -0x107, P0 ;  /* 0xfffffef93c00780c */ /* 0x000fda0000701670 */
[----:B------:R-:W-:Y:S05]  /*e900*/  @P0 BRA `(.L_x_2686) ;  /* 0x0000000c00240947 */ /* 0x000fea0003800000 */
[----:B--2---:R2:W5:Y:S04]  /*e910*/  LDG.E.128 R28, desc[UR6][R20.64+0x80] ;  /* 0x00008006141c7981 */ /* 0x004568000c1e1d00 */
[----:B----4-:R2:W5:Y:S04]  /*e920*/  LDG.E.128 R16, desc[UR6][R20.64+0x100] ;  /* 0x0001000614107981 */ /* 0x010568000c1e1d00 */
[----:B-1----:R2:W5:Y:S04]  /*e930*/  LDG.E.128 R8, desc[UR6][R20.64+0x180] ;  /* 0x0001800614087981 */ /* 0x002568000c1e1d00 */
[----:B------:R2:W5:Y:S01]  /*e940*/  LDG.E.128 R32, desc[UR6][R20.64] ;  /* 0x0000000614207981 */ /* 0x000562000c1e1d00 */
[----:B------:R-:W-:Y:S01]  /*e950*/  IMAD.SHL.U32 R0, R133, 0x20, RZ ;  /* 0x0000002085007824 */ /* 0x000fe200078e00ff */
[----:B------:R-:W-:Y:S01]  /*e960*/  ULDC.64 UR10, c[0x0][0x358] ;  /* 0x0000d600000a7ab9 */ /* 0x000fe20000000a00 */
[----:B------:R-:W-:Y:S01]  /*e970*/  ULDC.64 UR8, c[0x0][0x360] ;  /* 0x0000d80000087ab9 */ /* 0x000fe20000000a00 */
[----:B------:R-:W-:Y:S02]  /*e980*/  BSSY B0, `(.L_x_2687) ;  /* 0x0000035000007945 */ /* 0x000fe40003800000 */
[----:B------:R-:W-:-:S04]  /*e990*/  IADD3 R5, P0, R0, R26, RZ ;  /* 0x0000001a00057210 */ /* 0x000fc80007f1e0ff */
[----:B------:R-:W-:Y:S01]  /*e9a0*/  LEA.HI.X.SX32 R0, R0, R15, 0x1, P0 ;  /* 0x0000000f00007211 */ /* 0x000fe200000f0eff */
[C---:B------:R-:W-:Y:S01]  /*e9b0*/  IMAD.SHL.U32 R40, R5.reuse, 0x2, RZ ;  /* 0x0000000205287824 */ /* 0x040fe200078e00ff */
[----:B------:R-:W-:Y:S02]  /*e9c0*/  ISETP.GE.AND P0, PT, R24, UR5, PT ;  /* 0x0000000518007c0c */ /* 0x000fe4000bf06270 */
[----:B------:R-:W-:Y:S02]  /*e9d0*/  SHF.L.U64.HI R0, R5, 0x1, R0 ;  /* 0x0000000105007819 */ /* 0x000fe40000010200 */
[C---:B------:R-:W-:Y:S02]  /*e9e0*/  IADD3 R38, P2, R40.reuse, UR10, RZ ;  /* 0x0000000a28267c10 */ /* 0x040fe4000ff5e0ff */
[----:B------:R-:W-:Y:S02]  /*e9f0*/  IADD3 R40, P1, R40, UR8, RZ ;  /* 0x0000000828287c10 */ /* 0x000fe4000ff3e0ff */
[----:B------:R-:W-:-:S02]  /*ea00*/  IADD3.X R39, R0, UR11, RZ, P2, !PT ;  /* 0x0000000b00277c10 */ /* 0x000fc400097fe4ff */
[----:B------:R-:W-:-:S03]  /*ea10*/  IADD3.X R41, R0, UR9, RZ, P1, !PT ;  /* 0x0000000900297c10 */ /* 0x000fc60008ffe4ff */
[----:B--2---:R-:W-:Y:S06]  /*ea20*/  @P0 BRA `(.L_x_2688) ;  /* 0x0000000000a80947 */ /* 0x004fec0003800000 */
[----:B------:R-:W2:Y:S04]  /*ea30*/  LDG.E.64 R4, desc[UR6][R40.64] ;  /* 0x0000000628047981 */ /* 0x000ea8000c1e1b00 */
[----:B------:R-:W3:Y:S01]  /*ea40*/  LDG.E.64 R6, desc[UR6][R38.64] ;  /* 0x0000000626067981 */ /* 0x000ee2000c1e1b00 */
[----:B-----5:R-:W-:Y:S02]  /*ea50*/  MOV R37, R33 ;  /* 0x0000002100257202 */ /* 0x020fe40000000f00 */
[----:B------:R-:W-:-:S03]  /*ea60*/  MOV R33, R35 ;  /* 0x0000002300217202 */ /* 0x000fc60000000f00 */
[----:B------:R-:W-:Y:S02]  /*ea70*/  HADD2.F32 R36, -RZ, R37.H0_H0 ;  /* 0x20000025ff247230 */ /* 0x000fe40000004100 */
[--C-:B------:R-:W-:Y:S02]  /*ea80*/  HADD2.F32 R35, -RZ, R33.reuse.H0_H0 ;  /* 0x20000021ff237230 */ /* 0x100fe40000004100 */
[----:B------:R-:W-:Y:S02]  /*ea90*/  HADD2.F32 R33, -RZ, R33.H1_H1 ;  /* 0x30000021ff217230 */ /* 0x000fe40000004100 */
[----:B------:R-:W-:Y:S02]  /*eaa0*/  HADD2.F32 R37, -RZ, R37.H1_H1 ;  /* 0x30000025ff257230 */ /* 0x000fe40000004100 */
[----:B--2---:R-:W-:Y:S02]  /*eab0*/  HADD2.F32 R0, -RZ, R5.H1_H1 ;  /* 0x30000005ff007230 */ /* 0x004fe40000004100 */
[----:B------:R-:W-:-:S02]  /*eac0*/  HADD2.F32 R20, -RZ, R4.H1_H1 ;  /* 0x30000004ff147230 */ /* 0x000fc40000004100 */
[----:B---3--:R-:W-:Y:S02]  /*ead0*/  HADD2.F32 R23, -RZ, R7.H1_H1 ;  /* 0x30000007ff177230 */ /* 0x008fe40000004100 */
[-C--:B------:R-:W-:Y:S01]  /*eae0*/  FMUL.FTZ R2, R33, R0.reuse ;  /* 0x0000000021027220 */ /* 0x080fe20000410000 */
[----:B------:R-:W-:Y:S01]  /*eaf0*/  FMUL.FTZ R0, R35, R0 ;  /* 0x0000000023007220 */ /* 0x000fe20000410000 */
[----:B------:R-:W-:Y:S02]  /*eb00*/  HADD2.F32 R27, -RZ, R6.H1_H1 ;  /* 0x30000006ff1b7230 */ /* 0x000fe40000004100 */
[-C--:B------:R-:W-:Y:S01]  /*eb10*/  FMUL.FTZ R21, R37, R20.reuse ;  /* 0x0000001425157220 */ /* 0x080fe20000410000 */
[----:B------:R-:W-:Y:S01]  /*eb20*/  FMUL.FTZ R20, R36, R20 ;  /* 0x0000001424147220 */ /* 0x000fe20000410000 */
[-C--:B------:R-:W-:Y:S01]  /*eb30*/  FFMA.FTZ R2, R35, R23.reuse, -R2 ;  /* 0x0000001723027223 */ /* 0x080fe20000010802 */
[----:B------:R-:W-:Y:S01]  /*eb40*/  FFMA.FTZ R23, R33, R23, R0 ;  /* 0x0000001721177223 */ /* 0x000fe20000010000 */
[----:B------:R-:W-:-:S02]  /*eb50*/  HADD2.F32 R0, -RZ, R34.H0_H0 ;  /* 0x20000022ff007230 */ /* 0x000fc40000004100 */
[-C--:B------:R-:W-:Y:S01]  /*eb60*/  FFMA.FTZ R21, R36, R27.reuse, -R21 ;  /* 0x0000001b24157223 */ /* 0x080fe20000010815 */
[----:B------:R-:W-:Y:S01]  /*eb70*/  FFMA.FTZ R20, R37, R27, R20 ;  /* 0x0000001b25147223 */ /* 0x000fe20000010014 */
[----:B------:R-:W-:Y:S01]  /*eb80*/  HADD2.F32 R4, -RZ, R4.H0_H0 ;  /* 0x20000004ff047230 */ /* 0x000fe20000004100 */
[----:B------:R-:W-:Y:S01]  /*eb90*/  F2FP.F16.F32.PACK_AB R2, R23, R2 ;  /* 0x000000021702723e */ /* 0x000fe200000000ff */
[----:B------:R-:W-:Y:S02]  /*eba0*/  HADD2.F32 R5, -RZ, R5.H0_H0 ;  /* 0x20000005ff057230 */ /* 0x000fe40000004100 */
        /* <DEDUP_REMOVED lines=10> */
[-C--:B------:R-:W-:Y:S02]  /*ec50*/  FFMA.FTZ R32, R27, R6.reuse, -R32 ;  /* 0x000000061b207223 */ /* 0x080fe40000010820 */
[----:B------:R-:W-:Y:S01]  /*ec60*/  FFMA.FTZ R33, R33, R6, R4 ;  /* 0x0000000621217223 */ /* 0x000fe20000010004 */
[-C--:B------:R-:W-:Y:S01]  /*ec70*/  FFMA.FTZ R35, R0, R7.reuse, -R35 ;  /* 0x0000000700237223 */ /* 0x080fe20000010823 */
[----:B------:R-:W-:-:S03]  /*ec80*/  FFMA.FTZ R34, R34, R7, R5 ;  /* 0x0000000722227223 */ /* 0x000fc60000010005 */
[----:B------:R-:W-:Y:S02]  /*ec90*/  F2FP.F16.F32.PACK_AB R32, R33, R32 ;  /* 0x000000202120723e */ /* 0x000fe400000000ff */
[----:B------:R-:W-:Y:S02]  /*eca0*/  F2FP.F16.F32.PACK_AB R34, R34, R35 ;  /* 0x000000232222723e */ /* 0x000fe400000000ff */
[----:B------:R-:W-:Y:S02]  /*ecb0*/  MOV R33, R20 ;  /* 0x0000001400217202 */ /* 0x000fe40000000f00 */
[----:B------:R-:W-:Y:S02]  /*ecc0*/  MOV R35, R2 ;  /* 0x0000000200237202 */ /* 0x000fe40000000f00 */
.L_x_2688:
[----:B------:R-:W-:Y:S05]  /*ecd0*/  BSYNC B0 ;  /* 0x0000000000007941 */ /* 0x000fea0003800000 */
.L_x_2687:
[----:B-----5:R1:W-:Y:S01]  /*ece0*/  STS.128 [R237+0x1000], R32 ;  /* 0x00100020ed007388 */ /* 0x0203e20000000c00 */
[----:B------:R-:W-:Y:S01]  /*ecf0*/  IADD3 R0, R24, 0x40, RZ ;  /* 0x0000004018007810 */ /* 0x000fe20007ffe0ff */
[----:B------:R-:W-:Y:S03]  /*ed00*/  BSSY B0, `(.L_x_2689) ;  /* 0x000002d000007945 */ /* 0x000fe60003800000 */
[----:B------:R-:W-:-:S13]  /*ed10*/  ISETP.GE.AND P0, PT, R0, UR5, PT ;  /* 0x0000000500007c0c */ /* 0x000fda000bf06270 */
[----:B------:R-:W-:Y:S05]  /*ed20*/  @P0 BRA `(.L_x_2690) ;  /* 0x0000000000a80947 */ /* 0x000fea0003800000 */
[----:B------:R-:W2:Y:S04]  /*ed30*/  LDG.E.64 R4, desc[UR6][R40.64+0x40] ;  /* 0x0000400628047981 */ /* 0x000ea8000c1e1b00 */
[----:B------:R-:W3:Y:S01]  /*ed40*/  LDG.E.64 R6, desc[UR6][R38.64+0x40] ;  /* 0x0000400626067981 */ /* 0x000ee2000c1e1b00 */
[----:B-1----:R-:W-:Y:S02]  /*ed50*/  MOV R33, R29 ;  /* 0x0000001d00217202 */ /* 0x002fe40000000f00 */
        /* <DEDUP_REMOVED lines=39> */
.L_x_2690:
[----:B------:R-:W-:Y:S05]  /*efd0*/  BSYNC B0 ;  /* 0x0000000000007941 */ /* 0x000fea0003800000 */
.L_x_2689:
[----:B------:R2:W-:Y:S01]  /*efe0*/  STS.128 [R237+0x3000], R28 ;  /* 0x0030001ced007388 */ /* 0x0005e20000000c00 */
[----:B------:R-:W-:Y:S01]  /*eff0*/  IADD3 R0, R24, 0x80, RZ ;  /* 0x0000008018007810 */ /* 0x000fe20007ffe0ff */
[----:B------:R-:W-:Y:S03]  /*f000*/  BSSY B0, `(.L_x_2691) ;  /* 0x000002b000007945 */ /* 0x000fe60003800000 */
[----:B------:R-:W-:-:S13]  /*f010*/  ISETP.GE.AND P0, PT, R0, UR5, PT ;  /* 0x0000000500007c0c */ /* 0x000fda000bf06270 */
[----:B------:R-:W-:Y:S05]  /*f020*/  @P0 BRA `(.L_x_2692) ;  /* 0x0000000000a00947 */ /* 0x000fea0003800000 */
[----:B------:R-:W3:Y:S04]  /*f030*/  LDG.E.64 R4, desc[UR6][R40.64+0x80] ;  /* 0x0000800628047981 */ /* 0x000ee8000c1e1b00 */
[----:B------:R-:W4:Y:S01]  /*f040*/  LDG.E.64 R6, desc[UR6][R38.64+0x80] ;  /* 0x0000800626067981 */ /* 0x000f22000c1e1b00 */
[--C-:B------:R-:W-:Y:S01]  /*f050*/  HADD2.F32 R21, -RZ, R19.reuse.H1_H1 ;  /* 0x30000013ff157230 */ /* 0x100fe20000004100 */
[----:B------:R-:W-:Y:S01]  /*f060*/  MOV R27, R18 ;  /* 0x00000012001b7202 */ /* 0x000fe20000000f00 */
[----:B------:R-:W-:Y:S02]  /*f070*/  HADD2.F32 R23, -RZ, R19.H0_H0 ;  /* 0x20000013ff177230 */ /* 0x000fe40000004100 */
[--C-:B--2---:R-:W-:Y:S02]  /*f080*/  HADD2.F32 R29, -RZ, R17.reuse.H0_H0 ;  /* 0x20000011ff1d7230 */ /* 0x104fe40000004100 */
[----:B------:R-:W-:-:S02]  /*f090*/  HADD2.F32 R28, -RZ, R17.H1_H1 ;  /* 0x30000011ff1c7230 */ /* 0x000fc40000004100 */
[----:B---3--:R-:W-:Y:S02]  /*f0a0*/  HADD2.F32 R0, -RZ, R5.H1_H1 ;  /* 0x30000005ff007230 */ /* 0x008fe40000004100 */
[----:B------:R-:W-:Y:S02]  /*f0b0*/  HADD2.F32 R17, -RZ, R4.H1_H1 ;  /* 0x30000004ff117230 */ /* 0x000fe40000004100 */
[----:B----4-:R-:W-:Y:S02]  /*f0c0*/  HADD2.F32 R19, -RZ, R7.H1_H1 ;  /* 0x30000007ff137230 */ /* 0x010fe40000004100 */
[-C--:B------:R-:W-:Y:S01]  /*f0d0*/  FMUL.FTZ R2, R21, R0.reuse ;  /* 0x0000000015027220 */ /* 0x080fe20000410000 */
[C---:B------:R-:W-:Y:S01]  /*f0e0*/  FMUL.FTZ R0, R23.reuse, R0 ;  /* 0x0000000017007220 */ /* 0x040fe20000410000 */
[----:B------:R-:W-:Y:S02]  /*f0f0*/  HADD2.F32 R20, -RZ, R6.H1_H1 ;  /* 0x30000006ff147230 */ /* 0x000fe40000004100 */
[----:B------:R-:W-:Y:S01]  /*f100*/  FMUL.FTZ R18, R28, R17 ;  /* 0x000000111c127220 */ /* 0x000fe20000410000 */
[----:B------:R-:W-:Y:S01]  /*f110*/  FFMA.FTZ R2, R23, R19, -R2 ;  /* 0x0000001317027223 */ /* 0x000fe20000010802 */
[----:B------:R-:W-:Y:S01]  /*f120*/  FMUL.FTZ R17, R29, R17 ;  /* 0x000000111d117220 */ /* 0x000fe20000410000 */
[----:B------:R-:W-:Y:S01]  /*f130*/  FFMA.FTZ R19, R21, R19, R0 ;  /* 0x0000001315137223 */ /* 0x000fe20000010000 */
[----:B------:R-:W-:-:S02]  /*f140*/  HADD2.F32 R4, -RZ, R4.H0_H0 ;  /* 0x20000004ff047230 */ /* 0x000fc40000004100 */
[-C--:B------:R-:W-:Y:S01]  /*f150*/  FFMA.FTZ R18, R29, R20.reuse, -R18 ;  /* 0x000000141d127223 */ /* 0x080fe20000010812 */
[--C-:B------:R-:W-:Y:S02]  /*f160*/  HADD2.F32 R23, -RZ, R16.reuse.H1_H1 ;  /* 0x30000010ff177230 */ /* 0x100fe40000004100 */
[----:B------:R-:W-:Y:S01]  /*f170*/  FFMA.FTZ R17, R28, R20, R17 ;  /* 0x000000141c117223 */ /* 0x000fe20000010011 */
[----:B------:R-:W-:Y:S01]  /*f180*/  HADD2.F32 R21, -RZ, R16.H0_H0 ;  /* 0x20000010ff157230 */ /* 0x000fe20000004100 */
[----:B------:R-:W-:Y:S01]  /*f190*/  F2FP.F16.F32.PACK_AB R19, R19, R2 ;  /* 0x000000021313723e */ /* 0x000fe200000000ff */
[----:B------:R-:W-:Y:S02]  /*f1a0*/  HADD2.F32 R5, -RZ, R5.H0_H0 ;  /* 0x20000005ff057230 */ /* 0x000fe40000004100 */
[-C--:B------:R-:W-:Y:S01]  /*f1b0*/  FMUL.FTZ R20, R23, R4.reuse ;  /* 0x0000000417147220 */ /* 0x080fe20000410000 */
[--C-:B------:R-:W-:Y:S02]  /*f1c0*/  HADD2.F32 R16, -RZ, R27.reuse.H1_H1 ;  /* 0x3000001bff107230 */ /* 0x100fe40000004100 */
[----:B------:R-:W-:Y:S01]  /*f1d0*/  FMUL.FTZ R4, R21, R4 ;  /* 0x0000000415047220 */ /* 0x000fe20000410000 */
[----:B------:R-:W-:Y:S01]  /*f1e0*/  HADD2.F32 R0, -RZ, R27.H0_H0 ;  /* 0x2000001bff007230 */ /* 0x000fe20000004100 */
[----:B------:R-:W-:Y:S01]  /*f1f0*/  F2FP.F16.F32.PACK_AB R17, R17, R18 ;  /* 0x000000121111723e */ /* 0x000fe200000000ff */
[----:B------:R-:W-:-:S02]  /*f200*/  HADD2.F32 R6, -RZ, R6.H0_H0 ;  /* 0x20000006ff067230 */ /* 0x000fc40000004100 */
[-C--:B------:R-:W-:Y:S01]  /*f210*/  FMUL.FTZ R27, R16, R5.reuse ;  /* 0x00000005101b7220 */ /* 0x080fe20000410000 */
[----:B------:R-:W-:Y:S02]  /*f220*/  HADD2.F32 R7, -RZ, R7.H0_H0 ;  /* 0x20000007ff077230 */ /* 0x000fe40000004100 */
[C---:B------:R-:W-:Y:S01]  /*f230*/  FMUL.FTZ R5, R0.reuse, R5 ;  /* 0x0000000500057220 */ /* 0x040fe20000410000 */
[-C--:B------:R-:W-:Y:S01]  /*f240*/  FFMA.FTZ R20, R21, R6.reuse, -R20 ;  /* 0x0000000615147223 */ /* 0x080fe20000010814 */
[----:B------:R-:W-:Y:S01]  /*f250*/  FFMA.FTZ R23, R23, R6, R4 ;  /* 0x0000000617177223 */ /* 0x000fe20000010004 */
[-C--:B------:R-:W-:Y:S01]  /*f260*/  FFMA.FTZ R27, R0, R7.reuse, -R27 ;  /* 0x00000007001b7223 */ /* 0x080fe2000001081b */
[----:B------:R-:W-:-:S03]  /*f270*/  FFMA.FTZ R16, R16, R7, R5 ;  /* 0x0000000710107223 */ /* 0x000fc60000010005 */
[----:B------:R-:W-:Y:S02]  /*f280*/  F2FP.F16.F32.PACK_AB R20, R23, R20 ;  /* 0x000000141714723e */ /* 0x000fe400000000ff */
[----:B------:R-:W-:Y:S02]  /*f290*/  F2FP.F16.F32.PACK_AB R18, R16, R27 ;  /* 0x0000001b1012723e */ /* 0x000fe400000000ff */
[----:B------:R-:W-:Y:S02]  /*f2a0*/  MOV R16, R20 ;  /* 0x0000001400107202 */ /* 0x000fe40000000f00 */
.L_x_2692:
[----:B------:R-:W-:Y:S05]  /*f2b0*/  BSYNC B0 ;  /* 0x0000000000007941 */ /* 0x000fea0003800000 */
.L_x_2691:
        /* <DEDUP_REMOVED lines=8> */
[----:B------:R-:W-:Y:S01]  /*f340*/  MOV R18, R10 ;  /* 0x0000000a00127202 */ /* 0x000fe20000000f00 */
        /* <DEDUP_REMOVED lines=35> */
.L_x_2694:
[----:B------:R-:W-:Y:S05]  /*f580*/  BSYNC B0 ;  /* 0x0000000000007941 */ /* 0x000fea0003800000 */
.L_x_2693:
[----:B------:R4:W-:Y:S02]  /*f590*/  STS.128 [R237+0x7000], R8 ;  /* 0x00700008ed007388 */ /* 0x0009e40000000c00 */
.L_x_2686:
[----:B------:R-:W-:Y:S05]  /*f5a0*/  BSYNC B1 ;  /* 0x0000000000017941 */ /* 0x000fea0003800000 */
.L_x_2685:
[----:B------:R-:W-:-:S05]  /*f5b0*/  VIADD R20, R140, 0x30 ;  /* 0x000000308c147836 */ /* 0x000fca0000000000 */
[----:B------:R-:W-:-:S04]  /*f5c0*/  ISETP.GE.AND P0, PT, R20, R3, PT ;  /* 0x000000031400720c */ /* 0x000fc80003f06270 */
[----:B------:R-:W-:-:S13]  /*f5d0*/  ISETP.LT.OR P0, PT, R60, -0x187, P0 ;  /* 0xfffffe793c00780c */ /* 0x000fda0000701670 */
[----:B------:R-:W-:Y:S05]  /*f5e0*/  @P0 BRA `(.L_x_2695) ;  /* 0x0000006800f00947 */ /* 0x000fea0003800000 */
[----:B--2---:R2:W5:Y:S04]  /*f5f0*/  LDG.E.128 R28, desc[UR6][R12.64+0x80] ;  /* 0x000080060c1c7981 */ /* 0x004568000c1e1d00 */
[----:B---34-:R2:W5:Y:S04]  /*f600*/  LDG.E.128 R16, desc[UR6][R12.64+0x100] ;  /* 0x000100060c107981 */ /* 0x018568000c1e1d00 */
[----:B-1----:R2:W5:Y:S04]  /*f610*/  LDG.E.128 R8, desc[UR6][R12.64+0x180] ;  /* 0x000180060c087981 */ /* 0x002568000c1e1d00 */
[----:B------:R2:W5:Y:S01]  /*f620*/  LDG.E.128 R32, desc[UR6][R12.64] ;  /* 0x000000060c207981 */ /* 0x000562000c1e1d00 */
[----:B------:R-:W-:Y:S01]  /*f630*/  IMAD R133, R133, 0x30, RZ ;  /* 0x0000003085857824 */ /* 0x000fe200078e02ff */
[----:B------:R-:W-:Y:S01]  /*f640*/  ULDC.64 UR10, c[0x0][0x358] ;  /* 0x0000d600000a7ab9 */ /* 0x000fe20000000a00 */
[----:B------:R-:W-:Y:S01]  /*f650*/  ULDC.64 UR8, c[0x0][0x360] ;  /* 0x0000d80000087ab9 */ /* 0x000fe20000000a00 */
[----:B------:R-:W-:Y:S02]  /*f660*/  BSSY B0, `(.L_x_2696) ;  /* 0x0000031000007945 */ /* 0x000fe40003800000 */
[----:B------:R-:W-:-:S04]  /*f670*/  IADD3 R0, P0, R133, R26, RZ ;  /* 0x0000001a85007210 */ /* 0x000fc80007f1e0ff */
[----:B------:R-:W-:Y:S01]  /*f680*/  LEA.HI.X.SX32 R15, R133, R15, 0x1, P0 ;  /* 0x0000000f850f7211 */ /* 0x000fe200000f0eff */
[----:B------:R-:W-:Y:S01]  /*f690*/  IMAD.SHL.U32 R40, R0, 0x2, RZ ;  /* 0x0000000200287824 */ /* 0x000fe200078e00ff */
        /* <DEDUP_REMOVED lines=9> */
[--C-:B-----5:R-:W-:Y:S02]  /*f730*/  HADD2.F32 R23, -RZ, R35.reuse.H1_H1 ;  /* 0x30000023ff177230 */ /* 0x120fe40000004100 */
[----:B------:R-:W-:Y:S02]  /*f740*/  HADD2.F32 R27, -RZ, R35.H0_H0 ;  /* 0x20000023ff1b7230 */ /* 0x000fe40000004100 */
[--C-:B------:R-:W-:Y:S02]  /*f750*/  HADD2.F32 R36, -RZ, R33.reuse.H1_H1 ;  /* 0x30000021ff247230 */ /* 0x100fe40000004100 */
[----:B------:R-:W-:-:S02]  /*f760*/  HADD2.F32 R38, -RZ, R33.H0_H0 ;  /* 0x20000021ff267230 */ /* 0x000fc40000004100 */
[----:B--2---:R-:W-:Y:S02]  /*f770*/  HADD2.F32 R0, -RZ, R3.H1_H1 ;  /* 0x30000003ff007230 */ /* 0x004fe40000004100 */
[----:B------:R-:W-:Y:S02]  /*f780*/  HADD2.F32 R13, -RZ, R2.H1_H1 ;  /* 0x30000002ff0d7230 */ /* 0x000fe40000004100 */
[----:B---3--:R-:W-:Y:S02]  /*f790*/  HADD2.F32 R21, -RZ, R5.H1_H1 ;  /* 0x30000005ff157230 */ /* 0x008fe40000004100 */
[-C--:B------:R-:W-:Y:S01]  /*f7a0*/  FMUL.FTZ R12, R23, R0.reuse ;  /* 0x00000000170c7220 */ /* 0x080fe20000410000 */
[----:B------:R-:W-:Y:S02]  /*f7b0*/  HADD2.F32 R26, -RZ, R4.H1_H1 ;  /* 0x30000004ff1a7230 */ /* 0x000fe40000004100 */
[C---:B------:R-:W-:Y:S01]  /*f7c0*/  FMUL.FTZ R0, R27.reuse, R0 ;  /* 0x000000001b007220 */ /* 0x040fe20000410000 */
[-C--:B------:R-:W-:Y:S01]  /*f7d0*/  FMUL.FTZ R15, R36, R13.reuse ;  /* 0x0000000d240f7220 */ /* 0x080fe20000410000 */
[C---:B------:R-:W-:Y:S01]  /*f7e0*/  FMUL.FTZ R13, R38.reuse, R13 ;  /* 0x0000000d260d7220 */ /* 0x040fe20000410000 */
[-C--:B------:R-:W-:Y:S01]  /*f7f0*/  FFMA.FTZ R12, R27, R21.reuse, -R12 ;  /* 0x000000151b0c7223 */ /* 0x080fe2000001080c */
[----:B------:R-:W-:Y:S01]  /*f800*/  FFMA.FTZ R21, R23, R21, R0 ;  /* 0x0000001517157223 */ /* 0x000fe20000010000 */
[----:B------:R-:W-:Y:S01]  /*f810*/  FFMA.FTZ R15, R38, R26, -R15 ;  /* 0x0000001a260f7223 */ /* 0x000fe2000001080f */
[----:B------:R-:W-:-:S02]  /*f820*/  HADD2.F32 R0, -RZ, R34.H0_H0 ;  /* 0x20000022ff007230 */ /* 0x000fc40000004100 */
[----:B------:R-:W-:Y:S01]  /*f830*/  FFMA.FTZ R26, R36, R26, R13 ;  /* 0x0000001a241a7223 */ /* 0x000fe2000001000d */
[----:B------:R-:W-:Y:S01]  /*f840*/  HADD2.F32 R2, -RZ, R2.H0_H0 ;  /* 0x20000002ff027230 */ /* 0x000fe20000004100 */
[----:B------:R-:W-:Y:S01]  /*f850*/  F2FP.F16.F32.PACK_AB R35, R21, R12 ;  /* 0x0000000c1523723e */ /* 0x000fe200000000ff */
[----:B------:R-:W-:Y:S02]  /*f860*/  HADD2.F32 R3, -RZ, R3.H0_H0 ;  /* 0x20000003ff037230 */ /* 0x000fe40000004100 */
[----:B------:R-:W-:Y:S01]  /*f870*/  HADD2.F32 R23, -RZ, R32.H1_H1 ;  /* 0x30000020ff177230 */ /* 0x000fe20000004100 */
[----:B------:R-:W-:Y:S01]  /*f880*/  F2FP.F16.F32.PACK_AB R33, R26, R15 ;  /* 0x0000000f1a21723e */ /* 0x000fe200000000ff */
[----:B------:R-:W-:Y:S02]  /*f890*/  HADD2.F32 R34, -RZ, R34.H1_H1 ;  /* 0x30000022ff227230 */ /* 0x000fe40000004100 */
[----:B------:R-:W-:Y:S02]  /*f8a0*/  HADD2.F32 R13, -RZ, R32.H0_H0 ;  /* 0x20000020ff0d7230 */ /* 0x000fe40000004100 */
[----:B------:R-:W-:Y:S01]  /*f8b0*/  FMUL.FTZ R32, R23, R2 ;  /* 0x0000000217207220 */ /* 0x000fe20000410000 */
[----:B------:R-:W-:-:S02]  /*f8c0*/  HADD2.F32 R4, -RZ, R4.H0_H0 ;  /* 0x20000004ff047230 */ /* 0x000fc40000004100 */
        /* <DEDUP_REMOVED lines=10> */
.L_x_2697:
[----:B------:R-:W-:Y:S05]  /*f970*/  BSYNC B0 ;  /* 0x0000000000007941 */ /* 0x000fea0003800000 */
.L_x_2696:
[----:B-----5:R1:W-:Y:S01]  /*f980*/  STS.128 [R237+0x1800], R32 ;  /* 0x00180020ed007388 */ /* 0x0203e20000000c00 */
[----:B------:R-:W-:Y:S01]  /*f990*/  IADD3 R0, R24, 0x40, RZ ;  /* 0x0000004018007810 */ /* 0x000fe20007ffe0ff */
[----:B------:R-:W-:Y:S03]  /*f9a0*/  BSSY B0, `(.L_x_2698) ;  /* 0x0000029000007945 */ /* 0x000fe60003800000 */
[----:B------:R-:W-:-:S13]  /*f9b0*/  ISETP.GE.AND P0, PT, R0, UR5, PT ;  /* 0x0000000500007c0c */ /* 0x000fda000bf06270 */
[----:B------:R-:W-:Y:S05]  /*f9c0*/  @P0 BRA `(.L_x_2699) ;  /* 0x0000000000980947 */ /* 0x000fea0003800000 */
[----:B------:R-:W2:Y:S04]  /*f9d0*/  LDG.E.64 R2, desc[UR6][R40.64+0x40] ;  /* 0x0000400628027981 */ /* 0x000ea8000c1e1b00 */
[----:B------:R-:W3:Y:S01]  /*f9e0*/  LDG.E.64 R4, desc[UR6][R6.64+0x40] ;  /* 0x0000400606047981 */ /* 0x000ee2000c1e1b00 */
[--C-:B------:R-:W-:Y:S02]  /*f9f0*/  HADD2.F32 R23, -RZ, R31.reuse.H1_H1 ;  /* 0x3000001fff177230 */ /* 0x100fe40000004100 */
[----:B------:R-:W-:Y:S02]  /*fa00*/  HADD2.F32 R27, -RZ, R31.H0_H0 ;  /* 0x2000001fff1b7230 */ /* 0x000fe40000004100 */
[--C-:B-1----:R-:W-:Y:S02]  /*fa10*/  HADD2.F32 R32, -RZ, R29.reuse.H1_H1 ;  /* 0x3000001dff207230 */ /* 0x102fe40000004100 */
        /* <DEDUP_REMOVED lines=33> */
.L_x_2699:
[----:B------:R-:W-:Y:S05]  /*fc30*/  BSYNC B0 ;  /* 0x0000000000007941 */ /* 0x000fea0003800000 */
.L_x_2698:
[----:B------:R2:W-:Y:S01]  /*fc40*/  STS.128 [R237+0x3800], R28 ;  /* 0x0038001ced007388 */ /* 0x0005e20000000c00 */
[----:B------:R-:W-:Y:S01]  /*fc50*/  IADD3 R0, R24, 0x80, RZ ;  /* 0x0000008018007810 */ /* 0x000fe20007ffe0ff */
[----:B------:R-:W-:Y:S03]  /*fc60*/  BSSY B0, `(.L_x_2700) ;  /* 0x000002d000007945 */ /* 0x000fe60003800000 */
[----:B------:R-:W-:-:S13]  /*fc70*/  ISETP.GE.AND P0, PT, R0, UR5, PT ;  /* 0x0000000500007c0c */ /* 0x000fda000bf06270 */
[----:B------:R-:W-:Y:S05]  /*fc80*/  @P0 BRA `(.L_x_2701) ;  /* 0x0000000000a80947 */ /* 0x000fea0003800000 */
[----:B------:R-:W3:Y:S04]  /*fc90*/  LDG.E.64 R2, desc[UR6][R40.64+0x80] ;  /* 0x0000800628027981 */ /* 0x000ee8000c1e1b00 */
[----:B------:R-:W4:Y:S01]  /*fca0*/  LDG.E.64 R4, desc[UR6][R6.64+0x80] ;  /* 0x0000800606047981 */ /* 0x000f22000c1e1b00 */
[--C-:B------:R-:W-:Y:S01]  /*fcb0*/  HADD2.F32 R21, -RZ, R19.reuse.H0_H0 ;  /* 0x20000013ff157230 */ /* 0x100fe20000004100 */
[----:B------:R-:W-:Y:S01]  /*fcc0*/  MOV R23, R18 ;  /* 0x0000001200177202 */ /* 0x000fe20000000f00 */
[----:B------:R-:W-:Y:S02]  /*fcd0*/  HADD2.F32 R19, -RZ, R19.H1_H1 ;  /* 0x30000013ff137230 */ /* 0x000fe40000004100 */
[--C-:B------:R-:W-:Y:S02]  /*fce0*/  HADD2.F32 R26, -RZ, R17.reuse.H1_H1 ;  /* 0x30000011ff1a7230 */ /* 0x100fe40000004100 */
[----:B--2---:R-:W-:-:S02]  /*fcf0*/  HADD2.F32 R28, -RZ, R17.H0_H0 ;  /* 0x20000011ff1c7230 */ /* 0x004fc40000004100 */
[----:B---3--:R-:W-:Y:S02]  /*fd00*/  HADD2.F32 R0, -RZ, R3.H1_H1 ;  /* 0x30000003ff007230 */ /* 0x008fe40000004100 */
[----:B------:R-:W-:Y:S02]  /*fd10*/  HADD2.F32 R13, -RZ, R2.H1_H1 ;  /* 0x30000002ff0d7230 */ /* 0x000fe40000004100 */
[----:B----4-:R-:W-:Y:S02]  /*fd20*/  HADD2.F32 R17, -RZ, R5.H1_H1 ;  /* 0x30000005ff117230 */ /* 0x010fe40000004100 */
[-C--:B------:R-:W-:Y:S01]  /*fd30*/  FMUL.FTZ R12, R19, R0.reuse ;  /* 0x00000000130c7220 */ /* 0x080fe20000410000 */
[----:B------:R-:W-:Y:S02]  /*fd40*/  HADD2.F32 R18, -RZ, R4.H1_H1 ;  /* 0x30000004ff127230 */ /* 0x000fe40000004100 */
[-C--:B------:R-:W-:Y:S01]  /*fd50*/  FMUL.FTZ R15, R26, R13.reuse ;  /* 0x0000000d1a0f7220 */ /* 0x080fe20000410000 */
[C---:B------:R-:W-:Y:S01]  /*fd60*/  FMUL.FTZ R0, R21.reuse, R0 ;  /* 0x0000000015007220 */ /* 0x040fe20000410000 */
[C---:B------:R-:W-:Y:S01]  /*fd70*/  FMUL.FTZ R13, R28.reuse, R13 ;  /* 0x0000000d1c0d7220 */ /* 0x040fe20000410000 */
[-C--:B------:R-:W-:Y:S01]  /*fd80*/  FFMA.FTZ R12, R21, R17.reuse, -R12 ;  /* 0x00000011150c7223 */ /* 0x080fe2000001080c */
[-C--:B------:R-:W-:Y:S01]  /*fd90*/  FFMA.FTZ R15, R28, R18.reuse, -R15 ;  /* 0x000000121c0f7223 */ /* 0x080fe2000001080f */
[----:B------:R-:W-:Y:S01]  /*fda0*/  FFMA.FTZ R17, R19, R17, R0 ;  /* 0x0000001113117223 */ /* 0x000fe20000010000 */
[----:B------:R-:W-:Y:S01]  /*fdb0*/  FFMA.FTZ R18, R26, R18, R13 ;  /* 0x000000121a127223 */ /* 0x000fe2000001000d */
[----:B------:R-:W-:-:S02]  /*fdc0*/  HADD2.F32 R2, -RZ, R2.H0_H0 ;  /* 0x20000002ff027230 */ /* 0x000fc40000004100 */
[--C-:B------:R-:W-:Y:S01]  /*fdd0*/  HADD2.F32 R19, -RZ, R16.reuse.H1_H1 ;  /* 0x30000010ff137230 */ /* 0x100fe20000004100 */
[----:B------:R-:W-:Y:S01]  /*fde0*/  F2FP.F16.F32.PACK_AB R12, R17, R12 ;  /* 0x0000000c110c723e */ /* 0x000fe200000000ff */
[----:B------:R-:W-:Y:S01]  /*fdf0*/  HADD2.F32 R13, -RZ, R16.H0_H0 ;  /* 0x20000010ff0d7230 */ /* 0x000fe20000004100 */
[----:B------:R-:W-:Y:S01]  /*fe00*/  F2FP.F16.F32.PACK_AB R15, R18, R15 ;  /* 0x0000000f120f723e */ /* 0x000fe200000000ff */
[----:B------:R-:W-:Y:S02]  /*fe10*/  HADD2.F32 R3, -RZ, R3.H0_H0 ;  /* 0x20000003ff037230 */ /* 0x000fe40000004100 */
[-C--:B------:R-:W-:Y:S01]  /*fe20*/  FMUL.FTZ R26, R19, R2.reuse ;  /* 0x00000002131a7220 */ /* 0x080fe20000410000 */
[--C-:B------:R-:W-:Y:S02]  /*fe30*/  HADD2.F32 R16, -RZ, R23.reuse.H1_H1 ;  /* 0x30000017ff107230 */ /* 0x100fe40000004100 */
[----:B------:R-:W-:Y:S01]  /*fe40*/  FMUL.FTZ R2, R13, R2 ;  /* 0x000000020d027220 */ /* 0x000fe20000410000 */
[----:B------:R-:W-:Y:S01]  /*fe50*/  HADD2.F32 R0, -RZ, R23.H0_H0 ;  /* 0x20000017ff007230 */ /* 0x000fe20000004100 */
[----:B------:R-:W-:Y:S01]  /*fe60*/  MOV R17, R15 ;  /* 0x0000000f00117202 */ /* 0x000fe20000000f00 */
        /* <DEDUP_REMOVED lines=11> */
[----:B------:R-:W-:Y:S02]  /*ff20*/  MOV R19, R12 ;  /* 0x0000000c00137202 */ /* 0x000fe40000000f00 */
.L_x_2701:
[----:B------:R-:W-:Y:S05]  /*ff30*/  BSYNC B0 ;  /* 0x0000000000007941 */ /* 0x000fea0003800000 */
.L_x_2700:
        /* <DEDUP_REMOVED lines=8> */
[----:B------:R-:W-:Y:S01]  /*ffc0*/  MOV R12, R10 ;  /* 0x0000000a000c7202 */ /* 0x000fe20000000f00 */
[----:B------:R-:W-:Y:S02]  /*ffd0*/  HADD2.F32 R15, -RZ, R11.H0_H0 ;  /* 0x2000000bff0f7230 */ /* 0x000fe40000004100 */
[--C-:B---3--:R-:W-:Y:S02]  /*ffe0*/  HADD2.F32 R16, -RZ, R9.reuse.H1_H1 ;  /* 0x30000009ff107230 */ /* 0x108fe40000004100 */
[----:B------:R-:W-:-:S02]  /*fff0*/  HADD2.F32 R18, -RZ, R9.H0_H0 ;  /* 0x20000009ff127230 */ /* 0x000fc40000004100 */
[----:B----4-:R-:W-:Y:S02]  /*10000*/  HADD2.F32 R0, -RZ, R3.H1_H1 ;  /* 0x30000003ff007230 */ /* 0x010fe40000004100 */
[----:B------:R-:W-:Y:S02]  /*10010*/  HADD2.F32 R17, -RZ, R2.H1_H1 ;  /* 0x30000002ff117230 */ /* 0x000fe40000004100 */
[----:B-----5:R-:W-:Y:S02]  /*10020*/  HADD2.F32 R11, -RZ, R5.H1_H1 ;  /* 0x30000005ff0b7230 */ /* 0x020fe40000004100 */
        /* <DEDUP_REMOVED lines=29> */
.L_x_2703:
[----:B------:R-:W-:Y:S05]  /*10200*/  BSYNC B0 ;  /* 0x0000000000007941 */ /* 0x000fea0003800000 */
.L_x_2702:
[----:B------:R4:W-:Y:S01]  /*10210*/  STS.128 [R237+0x7800], R8 ;  /* 0x00780008ed007388 */ /* 0x0009e20000000c00 */
[----:B------:R-:W-:Y:S05]  /*10220*/  BRA `(.L_x_2695) ;  /* 0x0000005c00e07947 */ /* 0x000fea0003800000 */
.L_x_2664:
[----:B------:R-:W-:Y:S04]  /*10230*/  BSSY B1, `(.L_x_2704) ;  /* 0x0000165000017945 */ /* 0x000fe80003800000 */
[----:B------:R-:W-:Y:S05]  /*10240*/  @!P1 BRA `(.L_x_2705) ;  /* 0x00000014008c9947 */ /* 0x000fea0003800000 */
[----:B------:R1:W5:Y:S04]  /*10250*/  LDG.E.128 R32, desc[UR6][R44.64+0x80] ;  /* 0x000080062c207981 */ /* 0x000368000c1e1d00 */
[----:B------:R1:W5:Y:S04]  /*10260*/  LDG.E.128 R28, desc[UR6][R44.64+0x100] ;  /* 0x000100062c1c7981 */ /* 0x000368000c1e1d00 */
[----:B------:R1:W5:Y:S04]  /*10270*/  LDG.E.128 R16, desc[UR6][R44.64+0x180] ;  /* 0x000180062c107981 */ /* 0x000368000c1e1d00 */
[----:B------:R1:W5:Y:S01]  /*10280*/  LDG.E.128 R40, desc[UR6][R44.64] ;  /* 0x000000062c287981 */ /* 0x000362000c1e1d00 */
[----:B------:R-:W-:Y:S01]  /*10290*/  ISETP.GE.AND P0, PT, R24, UR5, PT ;  /* 0x0000000518007c0c */ /* 0x000fe2000bf06270 */
[----:B------:R-:W-:-:S12]  /*102a0*/  BSSY B0, `(.L_x_2706) ;  /* 0x0000054000007945 */ /* 0x000fd80003800000 */
[----:B------:R-:W-:Y:S05]  /*102b0*/  @P0 BRA `(.L_x_2707) ;  /* 0x0000000400480947 */ /* 0x000fea0003800000 */
[-C--:B------:R-:W-:Y:S01]  /*102c0*/  ISETP.GE.AND P1, PT, R24, R133.reuse, PT ;  /* 0x000000851800720c */ /* 0x080fe20003f26270 */
[----:B------:R-:W-:Y:S01]  /*102d0*/  ULDC.64 UR8, c[0x0][0x360] ;  /* 0x0000d80000087ab9 */ /* 0x000fe20000000a00 */
[----:B------:R-:W-:Y:S02]  /*102e0*/  MOV R7, R133 ;  /* 0x0000008500077202 */ /* 0x000fe40000000f00 */
[----:B------:R-:W-:Y:S02]  /*102f0*/  MOV R9, RZ ;  /* 0x000000ff00097202 */ /* 0x000fe40000000f00 */
[----:B------:R-:W-:-:S07]  /*10300*/  MOV R11, RZ ;  /* 0x000000ff000b7202 */ /* 0x000fce0000000f00 */
[----:B------:R-:W-:-:S04]  /*10310*/  @P1 SHF.R.S32.HI R133, RZ, 0x1, R132 ;  /* 0x00000001ff851819 */ /* 0x000fc80000011484 */
[C---:B------:R-:W-:Y:S02]  /*10320*/  @P1 IADD3 R9, -R133.reuse, RZ, RZ ;  /* 0x000000ff85091210 */ /* 0x040fe40007ffe1ff */
[----:B------:R-:W-:Y:S02]  /*10330*/  @P1 IADD3 R7, -R133, RZ, RZ ;  /* 0x000000ff85071210 */ /* 0x000fe40007ffe1ff */
[----:B------:R-:W-:Y:S02]  /*10340*/  IADD3 R5, P0, R9, R0, RZ ;  /* 0x0000000009057210 */ /* 0x000fe40007f1e0ff */
[----:B------:R-:W-:Y:S01]  /*10350*/  @P1 IADD3 R11, -R133, RZ, RZ ;  /* 0x000000ff850b1210 */ /* 0x000fe20007ffe1ff */
[----:B------:R-:W-:Y:S01]  /*10360*/  IMAD.WIDE R36, R7, 0x2, R44 ;  /* 0x0000000207247825 */ /* 0x000fe200078e022c */
[----:B------:R-:W-:Y:S02]  /*10370*/  LEA.HI.X.SX32 R4, R9, R2, 0x1, P0 ;  /* 0x0000000209047211 */ /* 0x000fe400000f0eff */
[----:B------:R-:W-:-:S03]  /*10380*/  LEA R6, P0, R5, UR8, 0x1 ;  /* 0x0000000805067c11 */ /* 0x000fc6000f8008ff */
[----:B------:R-:W2:Y:S01]  /*10390*/  LDG.E.128 R36, desc[UR6][R36.64] ;  /* 0x0000000624247981 */ /* 0x000ea2000c1e1d00 */
[----:B------:R-:W-:Y:S01]  /*103a0*/  LEA.HI.X R7, R5, UR9, R4, 0x1, P0 ;  /* 0x0000000905077c11 */ /* 0x000fe200080f0c04 */
[----:B------:R-:W-:Y:S01]  /*103b0*/  ULDC.64 UR8, c[0x0][0x358] ;  /* 0x0000d60000087ab9 */ /* 0x000fe20000000a00 */
[----:B------:R-:W-:-:S04]  /*103c0*/  IADD3 R9, P0, R11, R0, RZ ;  /* 0x000000000b097210 */ /* 0x000fc80007f1e0ff */
[----:B------:R-:W3:Y:S01]  /*103d0*/  LDG.E.128 R4, desc[UR6][R6.64] ;  /* 0x0000000606047981 */ /* 0x000ee2000c1e1d00 */
[----:B------:R-:W-:Y:S02]  /*103e0*/  LEA.HI.X.SX32 R8, R11, R2, 0x1, P0 ;  /* 0x000000020b087211 */ /* 0x000fe400000f0eff */
[----:B------:R-:W-:-:S04]  /*103f0*/  LEA R10, P0, R9, UR8, 0x1 ;  /* 0x00000008090a7c11 */ /* 0x000fc8000f8008ff */
[----:B------:R-:W-:-:S06]  /*10400*/  LEA.HI.X R11, R9, UR9, R8, 0x1, P0 ;  /* 0x00000009090b7c11 */ /* 0x000fcc00080f0c08 */
[----:B------:R-:W4:Y:S01]  /*10410*/  LDG.E.128 R8, desc[UR6][R10.64] ;  /* 0x000000060a087981 */ /* 0x000f22000c1e1d00 */
[----:B--2---:R-:W-:Y:S02]  /*10420*/  HADD2.F32 R47, -RZ, R36.H0_H0 ;  /* 0x20000024ff2f7230 */ /* 0x004fe40000004100 */
[----:B------:R-:W-:Y:S02]  /*10430*/  HADD2.F32 R49, -RZ, R37.H0_H0 ;  /* 0x20000025ff317230 */ /* 0x000fe40000004100 */
[--C-:B---3--:R-:W-:Y:S02]  /*10440*/  HADD2.F32 R14, -RZ, R4.reuse.H0_H0 ;  /* 0x20000004ff0e7230 */ /* 0x108fe40000004100 */
[----:B------:R-:W-:Y:S02]  /*10450*/  HADD2.F32 R15, -RZ, R4.H1_H1 ;  /* 0x30000004ff0f7230 */ /* 0x000fe40000004100 */
[--C-:B------:R-:W-:Y:S02]  /*10460*/  HADD2.F32 R4, -RZ, R5.reuse.H0_H0 ;  /* 0x20000005ff047230 */ /* 0x100fe40000004100 */
[----:B------:R-:W-:Y:S01]  /*10470*/  @!P1 FADD.FTZ R14, -R14, -RZ ;  /* 0x800000ff0e0e9221 */ /* 0x000fe20000010100 */
[----:B------:R-:W-:-:S02]  /*10480*/  HADD2.F32 R26, -RZ, R5.H1_H1 ;  /* 0x30000005ff1a7230 */ /* 0x000fc40000004100 */
        /* <DEDUP_REMOVED lines=9> */
[--C-:B------:R-:W-:Y:S02]  /*10520*/  HADD2.F32 R14, -RZ, R38.reuse.H0_H0 ;  /* 0x20000026ff0e7230 */ /* 0x100fe40000004100 */
[----:B------:R-:W-:Y:S01]  /*10530*/  FMUL.FTZ R36, R36, R15 ;  /* 0x0000000f24247220 */ /* 0x000fe20000410000 */
[----:B------:R-:W-:Y:S02]  /*10540*/  HADD2.F32 R38, -RZ, R38.H1_H1 ;  /* 0x30000026ff267230 */ /* 0x000fe40000004100 */
[----:B------:R-:W-:Y:S01]  /*10550*/  @!P1 FADD.FTZ R5, -R5, -RZ ;  /* 0x800000ff05059221 */ /* 0x000fe20000010100 */
[----:B------:R-:W-:Y:S02]  /*10560*/  HADD2.F32 R4, -RZ, R39.H1_H1 ;  /* 0x30000027ff047230 */ /* 0x000fe40000004100 */
[----:B------:R-:W-:Y:S01]  /*10570*/  @!P1 FADD.FTZ R27, -R27, -RZ ;  /* 0x800000ff1b1b9221 */ /* 0x000fe20000010100 */
[----:B------:R-:W-:-:S02]  /*10580*/  HADD2.F32 R37, -RZ, R37.H1_H1 ;  /* 0x30000025ff257230 */ /* 0x000fc40000004100 */
[----:B------:R-:W-:Y:S01]  /*10590*/  @!P1 FADD.FTZ R7, -R7, -RZ ;  /* 0x800000ff07079221 */ /* 0x000fe20000010100 */
[----:B------:R-:W-:Y:S02]  /*105a0*/  HADD2.F32 R15, -RZ, R39.H0_H0 ;  /* 0x20000027ff0f7230 */ /* 0x000fe40000004100 */
[----:B------:R-:W-:Y:S01]  /*105b0*/  @!P1 FADD.FTZ R26, -R26, -RZ ;  /* 0x800000ff1a1a9221 */ /* 0x000fe20000010100 */
[----:B------:R-:W-:Y:S01]  /*105c0*/  @!P1 FADD.FTZ R6, -R6, -RZ ;  /* 0x800000ff06069221 */ /* 0x000fe20000010100 */
[----:B------:R-:W-:Y:S01]  /*105d0*/  FMUL.FTZ R5, R14, R5 ;  /* 0x000000050e057220 */ /* 0x000fe20000410000 */
[----:B------:R-:W-:Y:S01]  /*105e0*/  FMUL.FTZ R27, R38, R27 ;  /* 0x0000001b261b7220 */ /* 0x000fe20000410000 */
[----:B------:R-:W-:Y:S01]  /*105f0*/  FMUL.FTZ R7, R4, R7 ;  /* 0x0000000704077220 */ /* 0x000fe20000410000 */
[----:B------:R-:W-:Y:S01]  /*10600*/  FMUL.FTZ R37, R37, R26 ;  /* 0x0000001a25257220 */ /* 0x000fe20000410000 */
[----:B------:R-:W-:Y:S01]  /*10610*/  FMUL.FTZ R6, R15, R6 ;  /* 0x000000060f067220 */ /* 0x000fe20000410000 */
[----:B-----5:R-:W-:-:S02]  /*10620*/  HADD2.F32 R4, -RZ, R40.H0_H0 ;  /* 0x20000028ff047230 */ /* 0x020fc40000004100 */
[--C-:B----4-:R-:W-:Y:S02]  /*10630*/  HADD2.F32 R14, -RZ, R8.reuse.H0_H0 ;  /* 0x20000008ff0e7230 */ /* 0x110fe40000004100 */
[----:B------:R-:W-:Y:S02]  /*10640*/  HADD2.F32 R38, -RZ, R8.H1_H1 ;  /* 0x30000008ff267230 */ /* 0x000fe40000004100 */
[----:B------:R-:W-:Y:S02]  /*10650*/  HADD2.F32 R15, -RZ, R40.H1_H1 ;  /* 0x30000028ff0f7230 */ /* 0x000fe40000004100 */
[----:B------:R-:W-:Y:S02]  /*10660*/  HADD2.F32 R26, -RZ, R41.H0_H0 ;  /* 0x20000029ff1a7230 */ /* 0x000fe40000004100 */
[--C-:B------:R-:W-:Y:S02]  /*10670*/  HADD2.F32 R8, -RZ, R9.reuse.H0_H0 ;  /* 0x20000009ff087230 */ /* 0x100fe40000004100 */
[----:B------:R-:W-:Y:S01]  /*10680*/  FFMA.FTZ R4, R4, R14, R47 ;  /* 0x0000000e04047223 */ /* 0x000fe2000001002f */
[----:B------:R-:W-:-:S02]  /*10690*/  HADD2.F32 R46, -RZ, R9.H1_H1 ;  /* 0x30000009ff2e7230 */ /* 0x000fc40000004100 */
[----:B------:R-:W-:Y:S01]  /*106a0*/  FFMA.FTZ R15, R15, R38, R36 ;  /* 0x000000260f0f7223 */ /* 0x000fe20000010024 */
[----:B------:R-:W-:Y:S02]  /*106b0*/  HADD2.F32 R40, -RZ, R10.H0_H0 ;  /* 0x2000000aff287230 */ /* 0x000fe40000004100 */
[----:B------:R-:W-:Y:S01]  /*106c0*/  FFMA.FTZ R8, R26, R8, R49 ;  /* 0x000000081a087223 */ /* 0x000fe20000010031 */
[--C-:B------:R-:W-:Y:S02]  /*106d0*/  HADD2.F32 R9, -RZ, R11.reuse.H0_H0 ;  /* 0x2000000bff097230 */ /* 0x100fe40000004100 */
[----:B------:R-:W-:Y:S02]  /*106e0*/  HADD2.F32 R48, -RZ, R11.H1_H1 ;  /* 0x3000000bff307230 */ /* 0x000fe40000004100 */
[----:B------:R-:W-:Y:S02]  /*106f0*/  HADD2.F32 R14, -RZ, R42.H0_H0 ;  /* 0x2000002aff0e7230 */ /* 0x000fe40000004100 */
[----:B------:R-:W-:-:S02]  /*10700*/  HADD2.F32 R10, -RZ, R10.H1_H1 ;  /* 0x3000000aff0a7230 */ /* 0x000fc40000004100 */
[----:B------:R-:W-:Y:S02]  /*10710*/  HADD2.F32 R26, -RZ, R41.H1_H1 ;  /* 0x30000029ff1a7230 */ /* 0x000fe40000004100 */
        /* <DEDUP_REMOVED lines=12> */
.L_x_2707:
[----:B------:R-:W-:Y:S05]  /*107e0*/  BSYNC B0 ;  /* 0x0000000000007941 */ /* 0x000fea0003800000 */
.L_x_2706:
[----:B-----5:R2:W-:Y:S01]  /*107f0*/  STS.128 [R237], R40 ;  /* 0x00000028ed007388 */ /* 0x0205e20000000c00 */
[----:B------:R-:W-:Y:S01]  /*10800*/  IADD3 R4, R24, 0x40, RZ ;  /* 0x0000004018047810 */ /* 0x000fe20007ffe0ff */
[----:B------:R-:W-:Y:S03]  /*10810*/  BSSY B0, `(.L_x_2708) ;  /* 0x0000055000007945 */ /* 0x000fe60003800000 */
[----:B------:R-:W-:-:S13]  /*10820*/  ISETP.GE.AND P0, PT, R4, UR5, PT ;  /* 0x0000000504007c0c */ /* 0x000fda000bf06270 */
        /* <DEDUP_REMOVED lines=23> */
[--C-:B--2---:R-:W-:Y:S02]  /*109a0*/  HADD2.F32 R41, -RZ, R36.reuse.H0_H0 ;  /* 0x20000024ff297230 */ /* 0x104fe40000004100 */
[----:B------:R-:W-:Y:S02]  /*109b0*/  HADD2.F32 R36, -RZ, R36.H1_H1 ;  /* 0x30000024ff247230 */ /* 0x000fe40000004100 */
        /* <DEDUP_REMOVED lines=8> */
[----:B------:R-:W-:Y:S02]  /*10a40*/  HADD2.F32 R43, -RZ, R37.H0_H0 ;  /* 0x20000025ff2b7230 */ /* 0x000fe40000004100 */
[----:B------:R-:W-:Y:S01]  /*10a50*/  @!P1 FADD.FTZ R14, -R14, -RZ ;  /* 0x800000ff0e0e9221 */ /* 0x000fe20000010100 */
[--C-:B------:R-:W-:Y:S02]  /*10a60*/  HADD2.F32 R6, -RZ, R7.reuse.H0_H0 ;  /* 0x20000007ff067230 */ /* 0x100fe40000004100 */
[----:B------:R-:W-:-:S02]  /*10a70*/  HADD2.F32 R7, -RZ, R7.H1_H1 ;  /* 0x30000007ff077230 */ /* 0x000fc40000004100 */
[----:B------:R-:W-:Y:S01]  /*10a80*/  FMUL.FTZ R36, R36, R15 ;  /* 0x0000000f24247220 */ /* 0x000fe20000410000 */
[----:B------:R-:W-:Y:S01]  /*10a90*/  FMUL.FTZ R43, R43, R4 ;  /* 0x000000042b2b7220 */ /* 0x000fe20000410000 */
[----:B------:R-:W-:Y:S01]  /*10aa0*/  FMUL.FTZ R41, R41, R14 ;  /* 0x0000000e29297220 */ /* 0x000fe20000410000 */
[--C-:B------:R-:W-:Y:S02]  /*10ab0*/  HADD2.F32 R15, -RZ, R39.reuse.H0_H0 ;  /* 0x20000027ff0f7230 */ /* 0x100fe40000004100 */
[----:B------:R-:W-:Y:S01]  /*10ac0*/  @!P1 FADD.FTZ R6, -R6, -RZ ;  /* 0x800000ff06069221 */ /* 0x000fe20000010100 */
[----:B------:R-:W-:Y:S02]  /*10ad0*/  HADD2.F32 R4, -RZ, R39.H1_H1 ;  /* 0x30000027ff047230 */ /* 0x000fe40000004100 */
[----:B------:R-:W-:Y:S01]  /*10ae0*/  @!P1 FADD.FTZ R7, -R7, -RZ ;  /* 0x800000ff07079221 */ /* 0x000fe20000010100 */
[----:B------:R-:W-:Y:S02]  /*10af0*/  HADD2.F32 R14, -RZ, R38.H0_H0 ;  /* 0x20000026ff0e7230 */ /* 0x000fe40000004100 */
[----:B------:R-:W-:Y:S01]  /*10b00*/  @!P1 FADD.FTZ R5, -R5, -RZ ;  /* 0x800000ff05059221 */ /* 0x000fe20000010100 */
[----:B------:R-:W-:-:S02]  /*10b10*/  HADD2.F32 R37, -RZ, R37.H1_H1 ;  /* 0x30000025ff257230 */ /* 0x000fc40000004100 */
[----:B------:R-:W-:Y:S01]  /*10b20*/  @!P1 FADD.FTZ R26, -R26, -RZ ;  /* 0x800000ff1a1a9221 */ /* 0x000fe20000010100 */
[----:B------:R-:W-:Y:S01]  /*10b30*/  FMUL.FTZ R6, R15, R6 ;  /* 0x000000060f067220 */ /* 0x000fe20000410000 */
[----:B------:R-:W-:Y:S01]  /*10b40*/  FMUL.FTZ R7, R4, R7 ;  /* 0x0000000704077220 */ /* 0x000fe20000410000 */
[----:B------:R-:W-:Y:S01]  /*10b50*/  FMUL.FTZ R5, R14, R5 ;  /* 0x000000050e057220 */ /* 0x000fe20000410000 */
[--C-:B------:R-:W-:Y:S02]  /*10b60*/  HADD2.F32 R4, -RZ, R32.reuse.H0_H0 ;  /* 0x20000020ff047230 */ /* 0x100fe40000004100 */
[----:B------:R-:W-:Y:S01]  /*10b70*/  FMUL.FTZ R37, R37, R26 ;  /* 0x0000001a25257220 */ /* 0x000fe20000410000 */
[----:B------:R-:W-:Y:S02]  /*10b80*/  HADD2.F32 R15, -RZ, R32.H1_H1 ;  /* 0x30000020ff0f7230 */ /* 0x000fe40000004100 */
[----:B------:R-:W-:Y:S01]  /*10b90*/  @!P1 FADD.FTZ R27, -R27, -RZ ;  /* 0x800000ff1b1b9221 */ /* 0x000fe20000010100 */
[----:B------:R-:W-:-:S02]  /*10ba0*/  HADD2.F32 R38, -RZ, R38.H1_H1 ;  /* 0x30000026ff267230 */ /* 0x000fc40000004100 */
[--C-:B----4-:R-:W-:Y:S02]  /*10bb0*/  HADD2.F32 R14, -RZ, R8.reuse.H0_H0 ;  /* 0x20000008ff0e7230 */ /* 0x110fe40000004100 */
        /* <DEDUP_REMOVED lines=14> */
[--C-:B------:R-:W-:Y:S02]  /*10ca0*/  HADD2.F32 R11, -RZ, R35.reuse.H0_H0 ;  /* 0x20000023ff0b7230 */ /* 0x100fe40000004100 */
[----:B------:R-:W-:Y:S02]  /*10cb0*/  HADD2.F32 R32, -RZ, R35.H1_H1 ;  /* 0x30000023ff207230 */ /* 0x000fe40000004100 */
        /* <DEDUP_REMOVED lines=10> */
.L_x_2709:
[----:B------:R-:W-:Y:S05]  /*10d60*/  BSYNC B0 ;  /* 0x0000000000007941 */ /* 0x000fea0003800000 */
.L_x_2708:
[----:B------:R3:W-:Y:S01]  /*10d70*/  STS.128 [R237+0x2000], R32 ;  /* 0x00200020ed007388 */ /* 0x0007e20000000c00 */
        /* <DEDUP_REMOVED lines=14> */
[----:B---3--:R-:W-:Y:S01]  /*10e60*/  IMAD.WIDE R32, R7, 0x2, R44 ;  /* 0x0000000207207825 */ /* 0x008fe200078e022c */
[----:B------:R-:W-:Y:S02]  /*10e70*/  LEA.HI.X.SX32 R4, R9, R2, 0x1, P0 ;  /* 0x0000000209047211 */ /* 0x000fe400000f0eff */
[----:B------:R-:W-:-:S03]  /*10e80*/  LEA R6, P0, R5, UR8, 0x1 ;  /* 0x0000000805067c11 */ /* 0x000fc6000f8008ff */
[----:B------:R-:W3:Y:S01]  /*10e90*/  LDG.E.128 R32, desc[UR6][R32.64+0x100] ;  /* 0x0001000620207981 */ /* 0x000ee2000c1e1d00 */
[----:B------:R-:W-:Y:S01]  /*10ea0*/  LEA.HI.X R7, R5, UR9, R4, 0x1, P0 ;  /* 0x0000000905077c11 */ /* 0x000fe200080f0c04 */
[----:B------:R-:W-:Y:S01]  /*10eb0*/  ULDC.64 UR8, c[0x0][0x358] ;  /* 0x0000d60000087ab9 */ /* 0x000fe20000000a00 */
[----:B------:R-:W-:-:S04]  /*10ec0*/  IADD3 R9, P0, R11, R0, RZ ;  /* 0x000000000b097210 */ /* 0x000fc80007f1e0ff */
[----:B------:R-:W4:Y:S01]  /*10ed0*/  LDG.E.128 R4, desc[UR6][R6.64+0x100] ;  /* 0x0001000606047981 */ /* 0x000f22000c1e1d00 */
[----:B------:R-:W-:Y:S02]  /*10ee0*/  LEA.HI.X.SX32 R8, R11, R2, 0x1, P0 ;  /* 0x000000020b087211 */ /* 0x000fe400000f0eff */
[----:B------:R-:W-:-:S04]  /*10ef0*/  LEA R10, P0, R9, UR8, 0x1 ;  /* 0x00000008090a7c11 */ /* 0x000fc8000f8008ff */
[----:B------:R-:W-:-:S06]  /*10f00*/  LEA.HI.X R11, R9, UR9, R8, 0x1, P0 ;  /* 0x00000009090b7c11 */ /* 0x000fcc00080f0c08 */
[----:B------:R-:W5:Y:S01]  /*10f10*/  LDG.E.128 R8, desc[UR6][R10.64+0x100] ;  /* 0x000100060a087981 */ /* 0x000f62000c1e1d00 */
[--C-:B---3--:R-:W-:Y:S02]  /*10f20*/  HADD2.F32 R37, -RZ, R32.reuse.H0_H0 ;  /* 0x20000020ff257230 */ /* 0x108fe40000004100 */
[----:B------:R-:W-:Y:S02]  /*10f30*/  HADD2.F32 R32, -RZ, R32.H1_H1 ;  /* 0x30000020ff207230 */ /* 0x000fe40000004100 */
[--C-:B----4-:R-:W-:Y:S02]  /*10f40*/  HADD2.F32 R14, -RZ, R4.reuse.H0_H0 ;  /* 0x20000004ff0e7230 */ /* 0x110fe40000004100 */
        /* <DEDUP_REMOVED lines=30> */
[--C-:B-----5:R-:W-:Y:S02]  /*11130*/  HADD2.F32 R14, -RZ, R8.reuse.H0_H0 ;  /* 0x20000008ff0e7230 */ /* 0x120fe40000004100 */
        /* <DEDUP_REMOVED lines=26> */
.L_x_2711:
[----:B------:R-:W-:Y:S05]  /*112e0*/  BSYNC B0 ;  /* 0x0000000000007941 */ /* 0x000fea0003800000 */
.L_x_2710:
        /* <DEDUP_REMOVED lines=15> */
[----:B----4-:R-:W-:Y:S01]  /*113e0*/  IMAD.WIDE R28, R7, 0x2, R44 ;  /* 0x00000002071c7825 */ /* 0x010fe200078e022c */
        /* <DEDUP_REMOVED lines=22> */
[----:B------:R-:W-:Y:S02]  /*11550*/  HADD2.F32 R35, -RZ, R29.H0_H0 ;  /* 0x2000001dff237230 */ /* 0x000fe40000004100 */
[--C-:B------:R-:W-:Y:S02]  /*11560*/  HADD2.F32 R6, -RZ, R7.reuse.H0_H0 ;  /* 0x20000007ff067230 */ /* 0x100fe40000004100 */
[----:B------:R-:W-:-:S02]  /*11570*/  HADD2.F32 R7, -RZ, R7.H1_H1 ;  /* 0x30000007ff077230 */ /* 0x000fc40000004100 */
[----:B------:R-:W-:Y:S01]  /*11580*/  FMUL.FTZ R33, R33, R14 ;  /* 0x0000000e21217220 */ /* 0x000fe20000410000 */
[----:B------:R-:W-:Y:S01]  /*11590*/  FMUL.FTZ R28, R28, R15 ;  /* 0x0000000f1c1c7220 */ /* 0x000fe20000410000 */
        /* <DEDUP_REMOVED lines=9> */
[----:B------:R-:W-:Y:S01]  /*11630*/  FMUL.FTZ R29, R29, R26 ;  /* 0x0000001a1d1d7220 */ /* 0x000fe20000410000 */
[----:B------:R-:W-:Y:S01]  /*11640*/  FMUL.FTZ R5, R14, R5 ;  /* 0x000000050e057220 */ /* 0x000fe20000410000 */
[----:B------:R-:W-:Y:S01]  /*11650*/  FMUL.FTZ R6, R15, R6 ;  /* 0x000000060f067220 */ /* 0x000fe20000410000 */
[----:B------:R-:W-:Y:S01]  /*11660*/  FMUL.FTZ R7, R4, R7 ;  /* 0x0000000704077220 */ /* 0x000fe20000410000 */
[----:B------:R-:W-:Y:S02]  /*11670*/  HADD2.F32 R30, -RZ, R30.H1_H1 ;  /* 0x3000001eff1e7230 */ /* 0x000fe40000004100 */
[----:B------:R-:W-:Y:S01]  /*11680*/  @!P1 FADD.FTZ R27, -R27, -RZ ;  /* 0x800000ff1b1b9221 */ /* 0x000fe20000010100 */
[--C-:B------:R-:W-:Y:S02]  /*11690*/  HADD2.F32 R4, -RZ, R16.reuse.H0_H0 ;  /* 0x20000010ff047230 */ /* 0x100fe40000004100 */
        /* <DEDUP_REMOVED lines=28> */
.L_x_2713:
[----:B------:R-:W-:Y:S05]  /*11860*/  BSYNC B0 ;  /* 0x0000000000007941 */ /* 0x000fea0003800000 */
.L_x_2712:
[----:B------:R1:W-:Y:S02]  /*11870*/  STS.128 [R237+0x6000], R16 ;  /* 0x00600010ed007388 */ /* 0x0003e40000000c00 */
.L_x_2705:
[----:B------:R-:W-:Y:S05]  /*11880*/  BSYNC B1 ;  /* 0x0000000000017941 */ /* 0x000fea0003800000 */
.L_x_2704:
        /* <DEDUP_REMOVED lines=9> */
[----:B------:R-:W-:Y:S01]  /*11920*/  ISETP.GE.AND P0, PT, R24, UR5, PT ;  /* 0x0000000518007c0c */ /* 0x000fe2000bf06270 */
[----:B------:R-:W-:-:S12]  /*11930*/  BSSY B0, `(.L_x_2716) ;  /* 0x0000056000007945 */ /* 0x000fd80003800000 */
[----:B------:R-:W-:Y:S05]  /*11940*/  @P0 BRA `(.L_x_2717) ;  /* 0x0000000400500947 */ /* 0x000fea0003800000 */
[-C--:B------:R-:W-:Y:S01]  /*11950*/  ISETP.GE.AND P0, PT, R24, R133.reuse, PT ;  /* 0x000000851800720c */ /* 0x080fe20003f06270 */
[----:B------:R-:W-:Y:S01]  /*11960*/  ULDC.64 UR8, c[0x0][0x360] ;  /* 0x0000d80000087ab9 */ /* 0x000fe20000000a00 */
[----:B------:R-:W-:Y:S02]  /*11970*/  MOV R7, R133 ;  /* 0x0000008500077202 */ /* 0x000fe40000000f00 */
[----:B------:R-:W-:Y:S02]  /*11980*/  MOV R4, RZ ;  /* 0x000000ff00047202 */ /* 0x000fe40000000f00 */
[C---:B------:R-:W-:Y:S02]  /*11990*/  IADD3 R9, P1, R131.reuse, R0, RZ ;  /* 0x0000000083097210 */ /* 0x040fe40007f3e0ff */
[----:B------:R-:W-:Y:S02]  /*119a0*/  MOV R10, RZ ;  /* 0x000000ff000a7202 */ /* 0x000fe40000000f00 */
[----:B------:R-:W-:-:S03]  /*119b0*/  LEA.HI.X.SX32 R8, R131, R2, 0x1, P1 ;  /* 0x0000000283087211 */ /* 0x000fc600008f0eff */
[----:B------:R-:W-:-:S04]  /*119c0*/  @P0 SHF.R.S32.HI R133, RZ, 0x1, R132 ;  /* 0x00000001ff850819 */ /* 0x000fc80000011484 */
[C---:B------:R-:W-:Y:S02]  /*119d0*/  @P0 IADD3 R4, -R133.reuse, RZ, RZ ;  /* 0x000000ff85040210 */ /* 0x040fe40007ffe1ff */
[C---:B------:R-:W-:Y:S02]  /*119e0*/  @P0 IADD3 R7, -R133.reuse, RZ, RZ ;  /* 0x000000ff85070210 */ /* 0x040fe40007ffe1ff */
[C---:B------:R-:W-:Y:S02]  /*119f0*/  IADD3 R5, P1, R4.reuse, R9, RZ ;  /* 0x0000000904057210 */ /* 0x040fe40007f3e0ff */
        /* <DEDUP_REMOVED lines=8> */
[----:B------:R-:W4:Y:S01]  /*11a80*/  LDG.E.128 R4, desc[UR6][R6.64] ;  /* 0x0000000606047981 */ /* 0x000f22000c1e1d00 */
[----:B------:R-:W-:Y:S02]  /*11a90*/  LEA.HI.X.SX32 R8, R10, R8, 0x1, P1 ;  /* 0x000000080a087211 */ /* 0x000fe400008f0eff */
[----:B------:R-:W-:-:S04]  /*11aa0*/  LEA R10, P1, R9, UR8, 0x1 ;  /* 0x00000008090a7c11 */ /* 0x000fc8000f8208ff */
[----:B------:R-:W-:-:S06]  /*11ab0*/  LEA.HI.X R11, R9, UR9, R8, 0x1, P1 ;  /* 0x00000009090b7c11 */ /* 0x000fcc00088f0c08 */
[----:B------:R-:W3:Y:S01]  /*11ac0*/  LDG.E.128 R8, desc[UR6][R10.64] ;  /* 0x000000060a087981 */ /* 0x000ee2000c1e1d00 */
[--C-:B--2---:R-:W-:Y:S02]  /*11ad0*/  HADD2.F32 R46, -RZ, R36.reuse.H0_H0 ;  /* 0x20000024ff2e7230 */ /* 0x104fe40000004100 */
        /* <DEDUP_REMOVED lines=32> */
[----:B---3--:R-:W-:-:S02]  /*11ce0*/  HADD2.F32 R4, -RZ, R8.H0_H0 ;  /* 0x20000008ff047230 */ /* 0x008fc40000004100 */
        /* <DEDUP_REMOVED lines=26> */
.L_x_2717:
[----:B------:R-:W-:Y:S05]  /*11e90*/  BSYNC B0 ;  /* 0x0000000000007941 */ /* 0x000fea0003800000 */
.L_x_2716:
[----:B-----5:R1:W-:Y:S01]  /*11ea0*/  STS.128 [R237+0x800], R40 ;  /* 0x00080028ed007388 */ /* 0x0203e20000000c00 */
[----:B------:R-:W-:Y:S01]  /*11eb0*/  IADD3 R4, R24, 0x40, RZ ;  /* 0x0000004018047810 */ /* 0x000fe20007ffe0ff */
[----:B------:R-:W-:Y:S03]  /*11ec0*/  BSSY B0, `(.L_x_2718) ;  /* 0x0000058000007945 */ /* 0x000fe60003800000 */
[----:B------:R-:W-:-:S13]  /*11ed0*/  ISETP.GE.AND P0, PT, R4, UR5, PT ;  /* 0x0000000504007c0c */ /* 0x000fda000bf06270 */
[----:B------:R-:W-:Y:S05]  /*11ee0*/  @P0 BRA `(.L_x_2719) ;  /* 0x0000000400540947 */ /* 0x000fea0003800000 */
[-C--:B------:R-:W-:Y:S01]  /*11ef0*/  ISETP.GE.AND P0, PT, R4, R133.reuse, PT ;  /* 0x000000850400720c */ /* 0x080fe20003f06270 */
[----:B------:R-:W-:Y:S01]  /*11f00*/  ULDC.64 UR8, c[0x0][0x360] ;  /* 0x0000d80000087ab9 */ /* 0x000fe20000000a00 */
[----:B------:R-:W-:Y:S02]  /*11f10*/  MOV R7, R133 ;  /* 0x0000008500077202 */ /* 0x000fe40000000f00 */
[----:B------:R-:W-:Y:S02]  /*11f20*/  IADD3 R5, R131, 0x40, RZ ;  /* 0x0000004083057810 */ /* 0x000fe40007ffe0ff */
[----:B------:R-:W-:Y:S02]  /*11f30*/  MOV R4, RZ ;  /* 0x000000ff00047202 */ /* 0x000fe40000000f00 */
[----:B------:R-:W-:Y:S02]  /*11f40*/  IADD3 R9, P1, R5, R0, RZ ;  /* 0x0000000005097210 */ /* 0x000fe40007f3e0ff */
[----:B------:R-:W-:-:S02]  /*11f50*/  MOV R10, RZ ;  /* 0x000000ff000a7202 */ /* 0x000fc40000000f00 */
[----:B------:R-:W-:Y:S02]  /*11f60*/  LEA.HI.X.SX32 R8, R5, R2, 0x1, P1 ;  /* 0x0000000205087211 */ /* 0x000fe400008f0eff */
        /* <DEDUP_REMOVED lines=8> */
[----:B------:R-:W1:Y:S01]  /*11ff0*/  LDG.E.128 R36, desc[UR6][R36.64+0x80] ;  /* 0x0000800624247981 */ /* 0x000e62000c1e1d00 */
[----:B------:R-:W-:Y:S01]  /*12000*/  LEA.HI.X R7, R5, UR9, R4, 0x1, P1 ;  /* 0x0000000905077c11 */ /* 0x000fe200088f0c04 */
[----:B------:R-:W-:Y:S01]  /*12010*/  ULDC.64 UR8, c[0x0][0x358] ;  /* 0x0000d60000087ab9 */ /* 0x000fe20000000a00 */
[----:B------:R-:W-:-:S04]  /*12020*/  IADD3 R9, P1, R10, R9, RZ ;  /* 0x000000090a097210 */ /* 0x000fc80007f3e0ff */
[----:B------:R-:W2:Y:S01]  /*12030*/  LDG.E.128 R4, desc[UR6][R6.64] ;  /* 0x0000000606047981 */ /* 0x000ea2000c1e1d00 */
[----:B------:R-:W-:Y:S02]  /*12040*/  LEA.HI.X.SX32 R8, R10, R8, 0x1, P1 ;  /* 0x000000080a087211 */ /* 0x000fe400008f0eff */
[----:B------:R-:W-:-:S04]  /*12050*/  LEA R10, P1, R9, UR8, 0x1 ;  /* 0x00000008090a7c11 */ /* 0x000fc8000f8208ff */
[----:B------:R-:W-:-:S06]  /*12060*/  LEA.HI.X R11, R9, UR9, R8, 0x1, P1 ;  /* 0x00000009090b7c11 */ /* 0x000fcc00088f0c08 */
[----:B------:R-:W4:Y:S01]  /*12070*/  LDG.E.128 R8, desc[UR6][R10.64] ;  /* 0x000000060a087981 */ /* 0x000f22000c1e1d00 */
[--C-:B-1----:R-:W-:Y:S02]  /*12080*/  HADD2.F32 R42, -RZ, R36.reuse.H0_H0 ;  /* 0x20000024ff2a7230 */ /* 0x102fe40000004100 */
[----:B------:R-:W-:Y:S02]  /*12090*/  HADD2.F32 R43, -RZ, R36.H1_H1 ;  /* 0x30000024ff2b7230 */ /* 0x000fe40000004100 */
        /* <DEDUP_REMOVED lines=30> */
[----:B------:R-:W-:Y:S02]  /*12280*/  HADD2.F32 R15, -RZ, R32.H0_H0 ;  /* 0x20000020ff0f7230 */ /* 0x000fe40000004100 */
        /* <DEDUP_REMOVED lines=27> */
.L_x_2719:
[----:B------:R-:W-:Y:S05]  /*12440*/  BSYNC B0 ;  /* 0x0000000000007941 */ /* 0x000fea0003800000 */
.L_x_2718:
        /* <DEDUP_REMOVED lines=18> */
[----:B--2---:R-:W-:Y:S01]  /*12570*/  IMAD.WIDE R32, R7, 0x2, R22 ;  /* 0x0000000207207825 */ /* 0x004fe200078e0216 */
        /* <DEDUP_REMOVED lines=44> */
[----:B-----5:R-:W-:-:S02]  /*12840*/  HADD2.F32 R4, -RZ, R8.H0_H0 ;  /* 0x20000008ff047230 */ /* 0x020fc40000004100 */
        /* <DEDUP_REMOVED lines=26> */
.L_x_2721:
[----:B------:R-:W-:Y:S05]  /*129f0*/  BSYNC B0 ;  /* 0x0000000000007941 */ /* 0x000fea0003800000 */
.L_x_2720:
        /* <DEDUP_REMOVED lines=18> */
[----:B----4-:R-:W-:Y:S01]  /*12b20*/  IMAD.WIDE R28, R5, 0x2, R22 ;  /* 0x00000002051c7825 */ /* 0x010fe200078e0216 */
        /* <DEDUP_REMOVED lines=14> */
[----:B---3--:R-:W-:Y:S02]  /*12c10*/  HADD2.F32 R22, -RZ, R4.H1_H1 ;  /* 0x30000004ff167230 */ /* 0x008fe40000004100 */
        /* <DEDUP_REMOVED lines=8> */
[----:B------:R-:W-:Y:S01]  /*12ca0*/  @!P0 FADD.FTZ R23, -R23, -RZ ;  /* 0x800000ff17178221 */ /* 0x000fe20000010100 */
[----:B------:R-:W-:-:S02]  /*12cb0*/  HADD2.F32 R28, -RZ, R29.H1_H1 ;  /* 0x3000001dff1c7230 */ /* 0x000fc40000004100 */
[--C-:B------:R-:W-:Y:S02]  /*12cc0*/  HADD2.F32 R6, -RZ, R7.reuse.H0_H0 ;  /* 0x20000007ff067230 */ /* 0x100fe40000004100 */
[----:B------:R-:W-:Y:S02]  /*12cd0*/  HADD2.F32 R7, -RZ, R7.H1_H1 ;  /* 0x30000007ff077230 */ /* 0x000fe40000004100 */
[----:B------:R-:W-:Y:S01]  /*12ce0*/  FMUL.FTZ R32, R32, R15 ;  /* 0x0000000f20207220 */ /* 0x000fe20000410000 */
[----:B------:R-:W-:Y:S01]  /*12cf0*/  FMUL.FTZ R33, R33, R22 ;  /* 0x0000001621217220 */ /* 0x000fe20000410000 */
[----:B------:R-:W-:Y:S01]  /*12d00*/  FMUL.FTZ R27, R27, R4 ;  /* 0x000000041b1b7220 */ /* 0x000fe20000410000 */
[----:B------:R-:W-:Y:S01]  /*12d10*/  FMUL.FTZ R28, R28, R23 ;  /* 0x000000171c1c7220 */ /* 0x000fe20000410000 */
[--C-:B------:R-:W-:Y:S02]  /*12d20*/  HADD2.F32 R22, -RZ, R30.reuse.H0_H0 ;  /* 0x2000001eff167230 */ /* 0x100fe40000004100 */
[----:B------:R-:W-:Y:S01]  /*12d30*/  @!P0 FADD.FTZ R5, -R5, -RZ ;  /* 0x800000ff05058221 */ /* 0x000fe20000010100 */
[----:B------:R-:W-:-:S02]  /*12d40*/  HADD2.F32 R23, -RZ, R30.H1_H1 ;  /* 0x3000001eff177230 */ /* 0x000fc40000004100 */
[----:B------:R-:W-:Y:S01]  /*12d50*/  @!P0 FADD.FTZ R26, -R26, -RZ ;  /* 0x800000ff1a1a8221 */ /* 0x000fe20000010100 */
[--C-:B------:R-:W-:Y:S02]  /*12d60*/  HADD2.F32 R15, -RZ, R31.reuse.H0_H0 ;  /* 0x2000001fff0f7230 */ /* 0x100fe40000004100 */
[----:B------:R-:W-:Y:S01]  /*12d70*/  @!P0 FADD.FTZ R6, -R6, -RZ ;  /* 0x800000ff06068221 */ /* 0x000fe20000010100 */
[----:B------:R-:W-:Y:S02]  /*12d80*/  HADD2.F32 R4, -RZ, R31.H1_H1 ;  /* 0x3000001fff047230 */ /* 0x000fe40000004100 */
[----:B------:R-:W-:Y:S01]  /*12d90*/  @!P0 FADD.FTZ R7, -R7, -RZ ;  /* 0x800000ff07078221 */ /* 0x000fe20000010100 */
[----:B------:R-:W-:Y:S01]  /*12da0*/  FMUL.FTZ R5, R22, R5 ;  /* 0x0000000516057220 */ /* 0x000fe20000410000 */
[----:B------:R-:W-:Y:S01]  /*12db0*/  FMUL.FTZ R26, R23, R26 ;  /* 0x0000001a171a7220 */ /* 0x000fe20000410000 */
[----:B------:R-:W-:Y:S01]  /*12dc0*/  FMUL.FTZ R6, R15, R6 ;  /* 0x000000060f067220 */ /* 0x000fe20000410000 */
[----:B------:R-:W-:Y:S01]  /*12dd0*/  FMUL.FTZ R7, R4, R7 ;  /* 0x0000000704077220 */ /* 0x000fe20000410000 */
[----:B------:R-:W-:-:S02]  /*12de0*/  HADD2.F32 R15, -RZ, R16.H0_H0 ;  /* 0x20000010ff0f7230 */ /* 0x000fc40000004100 */
[----:B------:R-:W-:Y:S02]  /*12df0*/  HADD2.F32 R22, -RZ, R16.H1_H1 ;  /* 0x30000010ff167230 */ /* 0x000fe40000004100 */
[--C-:B-----5:R-:W-:Y:S02]  /*12e00*/  HADD2.F32 R4, -RZ, R8.reuse.H0_H0 ;  /* 0x20000008ff047230 */ /* 0x120fe40000004100 */
[----:B------:R-:W-:Y:S02]  /*12e10*/  HADD2.F32 R23, -RZ, R8.H1_H1 ;  /* 0x30000008ff177230 */ /* 0x000fe40000004100 */
[----:B------:R-:W-:Y:S02]  /*12e20*/  HADD2.F32 R16, -RZ, R17.H0_H0 ;  /* 0x20000011ff107230 */ /* 0x000fe40000004100 */
[----:B------:R-:W-:Y:S02]  /*12e30*/  HADD2.F32 R8, -RZ, R9.H0_H0 ;  /* 0x20000009ff087230 */ /* 0x000fe40000004100 */
[----:B------:R-:W-:Y:S01]  /*12e40*/  FFMA.FTZ R4, R15, R4, R32 ;  /* 0x000000040f047223 */ /* 0x000fe20000010020 */
[----:B------:R-:W-:-:S02]  /*12e50*/  HADD2.F32 R30, -RZ, R10.H0_H0 ;  /* 0x2000000aff1e7230 */ /* 0x000fc40000004100 */
[----:B------:R-:W-:Y:S02]  /*12e60*/  HADD2.F32 R31, -RZ, R10.H1_H1 ;  /* 0x3000000aff1f7230 */ /* 0x000fe40000004100 */
[----:B------:R-:W-:Y:S01]  /*12e70*/  FFMA.FTZ R8, R16, R8, R27 ;  /* 0x0000000810087223 */ /* 0x000fe2000001001b */
[--C-:B------:R-:W-:Y:S02]  /*12e80*/  HADD2.F32 R29, -RZ, R11.reuse.H0_H0 ;  /* 0x2000000bff1d7230 */ /* 0x100fe40000004100 */
        /* <DEDUP_REMOVED lines=17> */
.L_x_2723:
[----:B------:R-:W-:Y:S05]  /*12fa0*/  BSYNC B0 ;  /* 0x0000000000007941 */ /* 0x000fea0003800000 */
.L_x_2722:
[----:B------:R1:W-:Y:S02]  /*12fb0*/  STS.128 [R237+0x6800], R16 ;  /* 0x00680010ed007388 */ /* 0x0003e40000000c00 */
.L_x_2715:
[----:B------:R-:W-:Y:S05]  /*12fc0*/  BSYNC B1 ;  /* 0x0000000000017941 */ /* 0x000fea0003800000 */
.L_x_2714:
        /* <DEDUP_REMOVED lines=18> */
[C---:B------:R-:W-:Y:S02]  /*130f0*/  SHF.L.U32 R5, R133.reuse, 0x5, RZ ;  /* 0x0000000585057819 */ /* 0x040fe400000006ff */
[----:B------:R-:W-:Y:S02]  /*13100*/  @P0 IADD3 R4, -R133, RZ, RZ ;  /* 0x000000ff85040210 */ /* 0x000fe40007ffe1ff */
[----:B------:R-:W-:Y:S02]  /*13110*/  IADD3 R9, P1, R5, R0, RZ ;  /* 0x0000000005097210 */ /* 0x000fe40007f3e0ff */
[----:B------:R-:W-:Y:S02]  /*13120*/  @P0 IADD3 R7, -R133, RZ, RZ ;  /* 0x000000ff85070210 */ /* 0x000fe40007ffe1ff */
[----:B------:R-:W-:Y:S02]  /*13130*/  LEA.HI.X.SX32 R8, R5, R2, 0x1, P1 ;  /* 0x0000000205087211 */ /* 0x000fe400008f0eff */
[----:B------:R-:W-:Y:S01]  /*13140*/  IADD3 R5, P1, R4, R9, RZ ;  /* 0x0000000904057210 */ /* 0x000fe20007f3e0ff */
[----:B------:R-:W-:Y:S01]  /*13150*/  IMAD.WIDE R36, R7, 0x2, R20 ;  /* 0x0000000207247825 */ /* 0x000fe200078e0214 */
[----:B------:R-:W-:-:S02]  /*13160*/  @P0 IADD3 R10, -R133, RZ, RZ ;  /* 0x000000ff850a0210 */ /* 0x000fc40007ffe1ff */
[----:B------:R-:W-:Y:S02]  /*13170*/  LEA.HI.X.SX32 R4, R4, R8, 0x1, P1 ;  /* 0x0000000804047211 */ /* 0x000fe400008f0eff */
[C---:B------:R-:W-:Y:S01]  /*13180*/  LEA R6, P1, R5.reuse, UR8, 0x1 ;  /* 0x0000000805067c11 */ /* 0x040fe2000f8208ff */
[----:B------:R-:W3:Y:S03]  /*13190*/  LDG.E.128 R36, desc[UR6][R36.64] ;  /* 0x0000000624247981 */ /* 0x000ee6000c1e1d00 */
[----:B------:R-:W-:Y:S01]  /*131a0*/  LEA.HI.X R7, R5, UR9, R4, 0x1, P1 ;  /* 0x0000000905077c11 */ /* 0x000fe200088f0c04 */
[----:B------:R-:W-:Y:S01]  /*131b0*/  ULDC.64 UR8, c[0x0][0x358] ;  /* 0x0000d60000087ab9 */ /* 0x000fe20000000a00 */
[----:B------:R-:W-:-:S04]  /*131c0*/  IADD3 R9, P1, R10, R9, RZ ;  /* 0x000000090a097210 */ /* 0x000fc80007f3e0ff */
[----:B------:R-:W4:Y:S01]  /*131d0*/  LDG.E.128 R4, desc[UR6][R6.64] ;  /* 0x0000000606047981 */ /* 0x000f22000c1e1d00 */
[----:B------:R-:W-:Y:S02]  /*131e0*/  LEA.HI.X.SX32 R8, R10, R8, 0x1, P1 ;  /* 0x000000080a087211 */ /* 0x000fe400008f0eff */
[----:B------:R-:W-:-:S04]  /*131f0*/  LEA R10, P1, R9, UR8, 0x1 ;  /* 0x00000008090a7c11 */ /* 0x000fc8000f8208ff */
[----:B------:R-:W-:-:S06]  /*13200*/  LEA.HI.X R11, R9, UR9, R8, 0x1, P1 ;  /* 0x00000009090b7c11 */ /* 0x000fcc00088f0c08 */
[----:B------:R-:W2:Y:S01]  /*13210*/  LDG.E.128 R8, desc[UR6][R10.64] ;  /* 0x000000060a087981 */ /* 0x000ea2000c1e1d00 */
[--C-:B---3--:R-:W-:Y:S02]  /*13220*/  HADD2.F32 R45, -RZ, R37.reuse.H0_H0 ;  /* 0x20000025ff2d7230 */ /* 0x108fe40000004100 */
[----:B------:R-:W-:Y:S02]  /*13230*/  HADD2.F32 R37, -RZ, R37.H1_H1 ;  /* 0x30000025ff257230 */ /* 0x000fe40000004100 */
[--C-:B----4-:R-:W-:Y:S02]  /*13240*/  HADD2.F32 R15, -RZ, R4.reuse.H0_H0 ;  /* 0x20000004ff0f7230 */ /* 0x110fe40000004100 */
[----:B------:R-:W-:Y:S02]  /*13250*/  HADD2.F32 R23, -RZ, R4.H1_H1 ;  /* 0x30000004ff177230 */ /* 0x000fe40000004100 */
[--C-:B------:R-:W-:Y:S02]  /*13260*/  HADD2.F32 R26, -RZ, R5.reuse.H1_H1 ;  /* 0x30000005ff1a7230 */ /* 0x100fe40000004100 */
[----:B------:R-:W-:-:S02]  /*13270*/  HADD2.F32 R4, -RZ, R5.H0_H0 ;  /* 0x20000005ff047230 */ /* 0x000fc40000004100 */
[--C-:B------:R-:W-:Y:S02]  /*13280*/  HADD2.F32 R5, -RZ, R6.reuse.H0_H0 ;  /* 0x20000006ff057230 */ /* 0x100fe40000004100 */
[----:B------:R-:W-:Y:S01]  /*13290*/  @!P0 FADD.FTZ R26, -R26, -RZ ;  /* 0x800000ff1a1a8221 */ /* 0x000fe20000010100 */
[----:B------:R-:W-:Y:S02]  /*132a0*/  HADD2.F32 R27, -RZ, R6.H1_H1 ;  /* 0x30000006ff1b7230 */ /* 0x000fe40000004100 */
[----:B------:R-:W-:Y:S01]  /*132b0*/  @!P0 FADD.FTZ R4, -R4, -RZ ;  /* 0x800000ff04048221 */ /* 0x000fe20000010100 */
[--C-:B------:R-:W-:Y:S02]  /*132c0*/  HADD2.F32 R6, -RZ, R7.reuse.H0_H0 ;  /* 0x20000007ff067230 */ /* 0x100fe40000004100 */
[----:B------:R-:W-:Y:S02]  /*132d0*/  HADD2.F32 R7, -RZ, R7.H1_H1 ;  /* 0x30000007ff077230 */ /* 0x000fe40000004100 */
[----:B------:R-:W-:Y:S01]  /*132e0*/  FMUL.FTZ R37, R37, R26 ;  /* 0x0000001a25257220 */ /* 0x000fe20000410000 */
[----:B------:R-:W-:Y:S01]  /*132f0*/  FMUL.FTZ R45, R45, R4 ;  /* 0x000000042d2d7220 */ /* 0x000fe20000410000 */
[----:B------:R-:W-:-:S02]  /*13300*/  HADD2.F32 R26, -RZ, R38.H0_H0 ;  /* 0x20000026ff1a7230 */ /* 0x000fc40000004100 */
[----:B------:R-:W-:Y:S01]  /*13310*/  @!P0 FADD.FTZ R15, -R15, -RZ ;  /* 0x800000ff0f0f8221 */ /* 0x000fe20000010100 */
[----:B------:R-:W-:Y:S02]  /*13320*/  HADD2.F32 R44, -RZ, R36.H0_H0 ;  /* 0x20000024ff2c7230 */ /* 0x000fe40000004100 */
[----:B------:R-:W-:Y:S01]  /*13330*/  @!P0 FADD.FTZ R27, -R27, -RZ ;  /* 0x800000ff1b1b8221 */ /* 0x000fe20000010100 */
[----:B------:R-:W-:Y:S02]  /*13340*/  HADD2.F32 R38, -RZ, R38.H1_H1 ;  /* 0x30000026ff267230 */ /* 0x000fe40000004100 */
[----:B------:R-:W-:Y:S01]  /*13350*/  @!P0 FADD.FTZ R7, -R7, -RZ ;  /* 0x800000ff07078221 */ /* 0x000fe20000010100 */
[----:B------:R-:W-:Y:S02]  /*13360*/  HADD2.F32 R4, -RZ, R39.H1_H1 ;  /* 0x30000027ff047230 */ /* 0x000fe40000004100 */
[----:B------:R-:W-:Y:S01]  /*13370*/  @!P0 FADD.FTZ R5, -R5, -RZ ;  /* 0x800000ff05058221 */ /* 0x000fe20000010100 */
[----:B------:R-:W-:-:S02]  /*13380*/  HADD2.F32 R36, -RZ, R36.H1_H1 ;  /* 0x30000024ff247230 */ /* 0x000fc40000004100 */
[----:B------:R-:W-:Y:S01]  /*13390*/  @!P0 FADD.FTZ R23, -R23, -RZ ;  /* 0x800000ff17178221 */ /* 0x000fe20000010100 */
[----:B------:R-:W-:Y:S01]  /*133a0*/  FMUL.FTZ R44, R44, R15 ;  /* 0x0000000f2c2c7220 */ /* 0x000fe20000410000 */
[----:B------:R-:W-:Y:S01]  /*133b0*/  FMUL.FTZ R27, R38, R27 ;  /* 0x0000001b261b7220 */ /* 0x000fe20000410000 */
[----:B------:R-:W-:Y:S01]  /*133c0*/  FMUL.FTZ R7, R4, R7 ;  /* 0x0000000704077220 */ /* 0x000fe20000410000 */
[----:B------:R-:W-:Y:S02]  /*133d0*/  HADD2.F32 R15, -RZ, R39.H0_H0 ;  /* 0x20000027ff0f7230 */ /* 0x000fe40000004100 */
[----:B------:R-:W-:Y:S01]  /*133e0*/  FMUL.FTZ R5, R26, R5 ;  /* 0x000000051a057220 */ /* 0x000fe20000410000 */
[--C-:B--2---:R-:W-:Y:S02]  /*133f0*/  HADD2.F32 R4, -RZ, R8.reuse.H0_H0 ;  /* 0x20000008ff047230 */ /* 0x104fe40000004100 */
[----:B------:R-:W-:Y:S01]  /*13400*/  FMUL.FTZ R36, R36, R23 ;  /* 0x0000001724247220 */ /* 0x000fe20000410000 */
[----:B------:R-:W-:-:S02]  /*13410*/  HADD2.F32 R38, -RZ, R8.H1_H1 ;  /* 0x30000008ff267230 */ /* 0x000fc40000004100 */
[----:B------:R-:W-:Y:S01]  /*13420*/  @!P0 FADD.FTZ R6, -R6, -RZ ;  /* 0x800000ff06068221 */ /* 0x000fe20000010100 */
[----:B-----5:R-:W-:Y:S02]  /*13430*/  HADD2.F32 R26, -RZ, R41.H0_H0 ;  /* 0x20000029ff1a7230 */ /* 0x020fe40000004100 */
[--C-:B------:R-:W-:Y:S02]  /*13440*/  HADD2.F32 R8, -RZ, R9.reuse.H0_H0 ;  /* 0x20000009ff087230 */ /* 0x100fe40000004100 */
[--C-:B------:R-:W-:Y:S02]  /*13450*/  HADD2.F32 R23, -RZ, R40.reuse.H1_H1 ;  /* 0x30000028ff177230 */ /* 0x100fe40000004100 */
[----:B------:R-:W-:Y:S01]  /*13460*/  FMUL.FTZ R6, R15, R6 ;  /* 0x000000060f067220 */ /* 0x000fe20000410000 */
[----:B------:R-:W-:Y:S02]  /*13470*/  HADD2.F32 R15, -RZ, R40.H0_H0 ;  /* 0x20000028ff0f7230 */ /* 0x000fe40000004100 */
[----:B------:R-:W-:Y:S01]  /*13480*/  FFMA.FTZ R8, R26, R8, R45 ;  /* 0x000000081a087223 */ /* 0x000fe2000001002d */
[----:B------:R-:W-:-:S02]  /*13490*/  HADD2.F32 R46, -RZ, R9.H1_H1 ;  /* 0x30000009ff2e7230 */ /* 0x000fc40000004100 */
[----:B------:R-:W-:Y:S01]  /*134a0*/  FFMA.FTZ R23, R23, R38, R36 ;  /* 0x0000002617177223 */ /* 0x000fe20000010024 */
[----:B------:R-:W-:Y:S02]  /*134b0*/  HADD2.F32 R40, -RZ, R10.H0_H0 ;  /* 0x2000000aff287230 */ /* 0x000fe40000004100 */
[--C-:B------:R-:W-:Y:S02]  /*134c0*/  HADD2.F32 R9, -RZ, R11.reuse.H0_H0 ;  /* 0x2000000bff097230 */ /* 0x100fe40000004100 */
        /* <DEDUP_REMOVED lines=17> */
.L_x_2727:
[----:B------:R-:W-:Y:S05]  /*135e0*/  BSYNC B0 ;  /* 0x0000000000007941 */ /* 0x000fea0003800000 */
.L_x_2726:
        /* <DEDUP_REMOVED lines=11> */
[C---:B------:R-:W-:Y:S02]  /*136a0*/  LEA R5, R133.reuse, 0x40, 0x5 ;  /* 0x0000004085057811 */ /* 0x040fe400078e28ff */
        /* <DEDUP_REMOVED lines=9> */
[----:B------:R-:W1:Y:S03]  /*13740*/  LDG.E.128 R36, desc[UR6][R36.64+0x80] ;  /* 0x0000800624247981 */ /* 0x000e66000c1e1d00 */
        /* <DEDUP_REMOVED lines=8> */
[----:B-1----:R-:W-:Y:S02]  /*137d0*/  HADD2.F32 R40, -RZ, R36.H0_H0 ;  /* 0x20000024ff287230 */ /* 0x002fe40000004100 */
        /* <DEDUP_REMOVED lines=11> */
[----:B------:R-:W-:Y:S02]  /*13890*/  HADD2.F32 R37, -RZ, R37.H1_H1 ;  /* 0x30000025ff257230 */ /* 0x000fe40000004100 */
[----:B------:R-:W-:-:S02]  /*138a0*/  HADD2.F32 R7, -RZ, R7.H1_H1 ;  /* 0x30000007ff077230 */ /* 0x000fc40000004100 */
[----:B------:R-:W-:Y:S01]  /*138b0*/  FMUL.FTZ R40, R40, R15 ;  /* 0x0000000f28287220 */ /* 0x000fe20000410000 */
[----:B------:R-:W-:Y:S02]  /*138c0*/  HADD2.F32 R36, -RZ, R36.H1_H1 ;  /* 0x30000024ff247230 */ /* 0x000fe40000004100 */
[----:B------:R-:W-:Y:S01]  /*138d0*/  FMUL.FTZ R41, R41, R4 ;  /* 0x0000000429297220 */ /* 0x000fe20000410000 */
[--C-:B------:R-:W-:Y:S02]  /*138e0*/  HADD2.F32 R15, -RZ, R39.reuse.H0_H0 ;  /* 0x20000027ff0f7230 */ /* 0x100fe40000004100 */
[----:B------:R-:W-:Y:S01]  /*138f0*/  @!P0 FADD.FTZ R23, -R23, -RZ ;  /* 0x800000ff17178221 */ /* 0x000fe20000010100 */
[----:B------:R-:W-:Y:S01]  /*13900*/  FMUL.FTZ R37, R37, R26 ;  /* 0x0000001a25257220 */ /* 0x000fe20000410000 */
[----:B------:R-:W-:Y:S02]  /*13910*/  HADD2.F32 R4, -RZ, R39.H1_H1 ;  /* 0x30000027ff047230 */ /* 0x000fe40000004100 */
[----:B------:R-:W-:Y:S01]  /*13920*/  @!P0 FADD.FTZ R6, -R6, -RZ ;  /* 0x800000ff06068221 */ /* 0x000fe20000010100 */
[----:B------:R-:W-:-:S02]  /*13930*/  HADD2.F32 R26, -RZ, R38.H0_H0 ;  /* 0x20000026ff1a7230 */ /* 0x000fc40000004100 */
[----:B------:R-:W-:Y:S01]  /*13940*/  @!P0 FADD.FTZ R7, -R7, -RZ ;  /* 0x800000ff07078221 */ /* 0x000fe20000010100 */
[----:B------:R-:W-:Y:S01]  /*13950*/  @!P0 FADD.FTZ R5, -R5, -RZ ;  /* 0x800000ff05058221 */ /* 0x000fe20000010100 */
[----:B------:R-:W-:Y:S01]  /*13960*/  FMUL.FTZ R36, R36, R23 ;  /* 0x0000001724247220 */ /* 0x000fe20000410000 */
[----:B------:R-:W-:Y:S01]  /*13970*/  FMUL.FTZ R6, R15, R6 ;  /* 0x000000060f067220 */ /* 0x000fe20000410000 */
[----:B------:R-:W-:Y:S01]  /*13980*/  FMUL.FTZ R7, R4, R7 ;  /* 0x0000000704077220 */ /* 0x000fe20000410000 */
[--C-:B------:R-:W-:Y:S02]  /*13990*/  HADD2.F32 R15, -RZ, R32.reuse.H0_H0 ;  /* 0x20000020ff0f7230 */ /* 0x100fe40000004100 */
[----:B------:R-:W-:Y:S01]  /*139a0*/  FMUL.FTZ R5, R26, R5 ;  /* 0x000000051a057220 */ /* 0x000fe20000410000 */
[----:B------:R-:W-:Y:S02]  /*139b0*/  HADD2.F32 R23, -RZ, R32.H1_H1 ;  /* 0x30000020ff177230 */ /* 0x000fe40000004100 */
[----:B----4-:R-:W-:-:S02]  /*139c0*/  HADD2.F32 R4, -RZ, R8.H0_H0 ;  /* 0x20000008ff047230 */ /* 0x010fc40000004100 */
[----:B------:R-:W-:Y:S02]  /*139d0*/  HADD2.F32 R32, -RZ, R8.H1_H1 ;  /* 0x30000008ff207230 */ /* 0x000fe40000004100 */
[----:B------:R-:W-:Y:S01]  /*139e0*/  @!P0 FADD.FTZ R27, -R27, -RZ ;  /* 0x800000ff1b1b8221 */ /* 0x000fe20000010100 */
[----:B------:R-:W-:Y:S02]  /*139f0*/  HADD2.F32 R38, -RZ, R38.H1_H1 ;  /* 0x30000026ff267230 */ /* 0x000fe40000004100 */
[----:B------:R-:W-:Y:S02]  /*13a00*/  HADD2.F32 R26, -RZ, R33.H0_H0 ;  /* 0x20000021ff1a7230 */ /* 0x000fe40000004100 */
[--C-:B------:R-:W-:Y:S02]  /*13a10*/  HADD2.F32 R8, -RZ, R9.reuse.H0_H0 ;  /* 0x20000009ff087230 */ /* 0x100fe40000004100 */
[----:B------:R-:W-:Y:S01]  /*13a20*/  FMUL.FTZ R27, R38, R27 ;  /* 0x0000001b261b7220 */ /* 0x000fe20000410000 */
        /* <DEDUP_REMOVED lines=22> */
.L_x_2729:
[----:B------:R-:W-:Y:S05]  /*13b90*/  BSYNC B0 ;  /* 0x0000000000007941 */ /* 0x000fea0003800000 */
.L_x_2728:
        /* <DEDUP_REMOVED lines=17> */
[----:B---3--:R-:W-:Y:S01]  /*13cb0*/  IMAD.WIDE R32, R7, 0x2, R20 ;  /* 0x0000000207207825 */ /* 0x008fe200078e0214 */
        /* <DEDUP_REMOVED lines=12> */
[----:B---3--:R-:W-:Y:S02]  /*13d80*/  HADD2.F32 R36, -RZ, R32.H0_H0 ;  /* 0x20000020ff247230 */ /* 0x008fe40000004100 */
[----:B------:R-:W-:Y:S02]  /*13d90*/  HADD2.F32 R37, -RZ, R33.H0_H0 ;  /* 0x20000021ff257230 */ /* 0x000fe40000004100 */
        /* <DEDUP_REMOVED lines=29> */
[----:B-----5:R-:W-:-:S02]  /*13f70*/  HADD2.F32 R4, -RZ, R8.H0_H0 ;  /* 0x20000008ff047230 */ /* 0x020fc40000004100 */
        /* <DEDUP_REMOVED lines=11> */
[----:B-1----:R-:W-:Y:S02]  /*14030*/  HADD2.F32 R40, -RZ, R11.H1_H1 ;  /* 0x3000000bff287230 */ /* 0x002fe40000004100 */
        /* <DEDUP_REMOVED lines=16> */
.L_x_2731:
[----:B------:R-:W-:Y:S05]  /*14140*/  BSYNC B0 ;  /* 0x0000000000007941 */ /* 0x000fea0003800000 */
.L_x_2730:
        /* <DEDUP_REMOVED lines=17> */
[----:B----4-:R-:W-:Y:S01]  /*14260*/  IMAD.WIDE R28, R7, 0x2, R20 ;  /* 0x00000002071c7825 */ /* 0x010fe200078e0214 */
[----:B------:R-:W-:-:S02]  /*14270*/  @P0 IADD3 R10, -R133, RZ, RZ ;  /* 0x000000ff850a0210 */ /* 0x000fc40007ffe1ff */
[----:B------:R-:W-:Y:S02]  /*14280*/  LEA.HI.X.SX32 R4, R4, R8, 0x1, P1 ;  /* 0x0000000804047211 */ /* 0x000fe400008f0eff */
[C---:B------:R-:W-:Y:S01]  /*14290*/  LEA R6, P1, R5.reuse, UR8, 0x1 ;  /* 0x0000000805067c11 */ /* 0x040fe2000f8208ff */
[----:B------:R-:W4:Y:S03]  /*142a0*/  LDG.E.128 R28, desc[UR6][R28.64+0x180] ;  /* 0x000180061c1c7981 */ /* 0x000f26000c1e1d00 */
[----:B------:R-:W-:Y:S01]  /*142b0*/  LEA.HI.X R7, R5, UR9, R4, 0x1, P1 ;  /* 0x0000000905077c11 */ /* 0x000fe200088f0c04 */
[----:B------:R-:W-:Y:S01]  /*142c0*/  ULDC.64 UR8, c[0x0][0x358] ;  /* 0x0000d60000087ab9 */ /* 0x000fe20000000a00 */
[----:B------:R-:W-:-:S04]  /*142d0*/  IADD3 R9, P1, R10, R9, RZ ;  /* 0x000000090a097210 */ /* 0x000fc80007f3e0ff */
[----:B------:R-:W5:Y:S01]  /*142e0*/  LDG.E.128 R4, desc[UR6][R6.64] ;  /* 0x0000000606047981 */ /* 0x000f62000c1e1d00 */
[----:B------:R-:W-:Y:S02]  /*142f0*/  LEA.HI.X.SX32 R8, R10, R8, 0x1, P1 ;  /* 0x000000080a087211 */ /* 0x000fe400008f0eff */
[----:B------:R-:W-:-:S04]  /*14300*/  LEA R10, P1, R9, UR8, 0x1 ;  /* 0x00000008090a7c11 */ /* 0x000fc8000f8208ff */
[----:B------:R-:W-:-:S06]  /*14310*/  LEA.HI.X R11, R9, UR9, R8, 0x1, P1 ;  /* 0x00000009090b7c11 */ /* 0x000fcc00088f0c08 */
[----:B------:R-:W2:Y:S01]  /*14320*/  LDG.E.128 R8, desc[UR6][R10.64] ;  /* 0x000000060a087981 */ /* 0x000ea2000c1e1d00 */
[--C-:B----4-:R-:W-:Y:S02]  /*14330*/  HADD2.F32 R26, -RZ, R28.reuse.H0_H0 ;  /* 0x2000001cff1a7230 */ /* 0x110fe40000004100 */
[----:B---3--:R-:W-:Y:S02]  /*14340*/  HADD2.F32 R33, -RZ, R28.H1_H1 ;  /* 0x3000001cff217230 */ /* 0x008fe40000004100 */
[----:B------:R-:W-:Y:S02]  /*14350*/  HADD2.F32 R27, -RZ, R29.H0_H0 ;  /* 0x2000001dff1b7230 */ /* 0x000fe40000004100 */
[--C-:B-----5:R-:W-:Y:S02]  /*14360*/  HADD2.F32 R15, -RZ, R4.reuse.H0_H0 ;  /* 0x20000004ff0f7230 */ /* 0x120fe40000004100 */
[----:B--2---:R-:W-:Y:S02]  /*14370*/  HADD2.F32 R20, -RZ, R4.H1_H1 ;  /* 0x30000004ff147230 */ /* 0x004fe40000004100 */
[----:B------:R-:W-:-:S02]  /*14380*/  HADD2.F32 R4, -RZ, R5.H0_H0 ;  /* 0x20000005ff047230 */ /* 0x000fc40000004100 */
[----:B------:R-:W-:Y:S02]  /*14390*/  HADD2.F32 R21, -RZ, R5.H1_H1 ;  /* 0x30000005ff157230 */ /* 0x000fe40000004100 */
[----:B------:R-:W-:Y:S01]  /*143a0*/  @!P0 FADD.FTZ R15, -R15, -RZ ;  /* 0x800000ff0f0f8221 */ /* 0x000fe20000010100 */
[--C-:B------:R-:W-:Y:S02]  /*143b0*/  HADD2.F32 R5, -RZ, R6.reuse.H0_H0 ;  /* 0x20000006ff057230 */ /* 0x100fe40000004100 */
[----:B------:R-:W-:Y:S01]  /*143c0*/  @!P0 FADD.FTZ R20, -R20, -RZ ;  /* 0x800000ff14148221 */ /* 0x000fe20000010100 */
[----:B------:R-:W-:Y:S02]  /*143d0*/  HADD2.F32 R23, -RZ, R6.H1_H1 ;  /* 0x30000006ff177230 */ /* 0x000fe40000004100 */
[----:B------:R-:W-:Y:S01]  /*143e0*/  @!P0 FADD.FTZ R4, -R4, -RZ ;  /* 0x800000ff04048221 */ /* 0x000fe20000010100 */
        /* <DEDUP_REMOVED lines=17> */
[--C-:B------:R-:W-:Y:S02]  /*14500*/  HADD2.F32 R15, -RZ, R16.reuse.H0_H0 ;  /* 0x20000010ff0f7230 */ /* 0x100fe40000004100 */
[----:B------:R-:W-:Y:S02]  /*14510*/  HADD2.F32 R20, -RZ, R16.H1_H1 ;  /* 0x30000010ff147230 */ /* 0x000fe40000004100 */
[--C-:B------:R-:W-:Y:S02]  /*14520*/  HADD2.F32 R4, -RZ, R8.reuse.H0_H0 ;  /* 0x20000008ff047230 */ /* 0x100fe40000004100 */
[----:B------:R-:W-:-:S02]  /*14530*/  HADD2.F32 R21, -RZ, R8.H1_H1 ;  /* 0x30000008ff157230 */ /* 0x000fc40000004100 */
[----:B------:R-:W-:Y:S01]  /*14540*/  @!P0 FADD.FTZ R23, -R23, -RZ ;  /* 0x800000ff17178221 */ /* 0x000fe20000010100 */
[----:B------:R-:W-:Y:S02]  /*14550*/  HADD2.F32 R30, -RZ, R30.H1_H1 ;  /* 0x3000001eff1e7230 */ /* 0x000fe40000004100 */
[----:B------:R-:W-:Y:S02]  /*14560*/  HADD2.F32 R16, -RZ, R17.H0_H0 ;  /* 0x20000011ff107230 */ /* 0x000fe40000004100 */
[----:B------:R-:W-:Y:S02]  /*14570*/  HADD2.F32 R8, -RZ, R9.H0_H0 ;  /* 0x20000009ff087230 */ /* 0x000fe40000004100 */
[----:B------:R-:W-:Y:S01]  /*14580*/  FMUL.FTZ R23, R30, R23 ;  /* 0x000000171e177220 */ /* 0x000fe20000410000 */
[----:B------:R-:W-:Y:S02]  /*14590*/  HADD2.F32 R30, -RZ, R10.H0_H0 ;  /* 0x2000000aff1e7230 */ /* 0x000fe40000004100 */
[----:B------:R-:W-:Y:S01]  /*145a0*/  FFMA.FTZ R21, R20, R21, R33 ;  /* 0x0000001514157223 */ /* 0x000fe20000010021 */
[----:B------:R-:W-:-:S02]  /*145b0*/  HADD2.F32 R29, -RZ, R11.H0_H0 ;  /* 0x2000000bff1d7230 */ /* 0x000fc40000004100 */
[----:B------:R-:W-:Y:S01]  /*145c0*/  FFMA.FTZ R8, R16, R8, R27 ;  /* 0x0000000810087223 */ /* 0x000fe2000001001b */
[----:B------:R-:W-:Y:S02]  /*145d0*/  HADD2.F32 R32, -RZ, R11.H1_H1 ;  /* 0x3000000bff207230 */ /* 0x000fe40000004100 */
[----:B------:R-:W-:Y:S02]  /*145e0*/  HADD2.F32 R16, -RZ, R18.H0_H0 ;  /* 0x20000012ff107230 */ /* 0x000fe40000004100 */
[----:B------:R-:W-:Y:S02]  /*145f0*/  HADD2.F32 R9, -RZ, R9.H1_H1 ;  /* 0x30000009ff097230 */ /* 0x000fe40000004100 */
        /* <DEDUP_REMOVED lines=15> */
.L_x_2733:
[----:B------:R-:W-:Y:S05]  /*146f0*/  BSYNC B0 ;  /* 0x0000000000007941 */ /* 0x000fea0003800000 */
.L_x_2732:
[----:B------:R1:W-:Y:S02]  /*14700*/  STS.128 [R237+0x7000], R16 ;  /* 0x00700010ed007388 */ /* 0x0003e40000000c00 */
.L_x_2725:
[----:B------:R-:W-:Y:S05]  /*14710*/  BSYNC B1 ;  /* 0x0000000000017941 */ /* 0x000fea0003800000 */
.L_x_2724:
[----:B--2---:R-:W-:-:S05]  /*14720*/  VIADD R20, R140, 0x30 ;  /* 0x000000308c147836 */ /* 0x004fca0000000000 */
[----:B------:R-:W-:-:S04]  /*14730*/  ISETP.GE.AND P0, PT, R20, R3, PT ;  /* 0x000000031400720c */ /* 0x000fc80003f06270 */
[----:B------:R-:W-:-:S13]  /*14740*/  ISETP.LT.OR P0, PT, R60, -0x187, P0 ;  /* 0xfffffe793c00780c */ /* 0x000fda0000701670 */
[----:B------:R-:W-:Y:S05]  /*14750*/  @P0 BRA `(.L_x_2695) ;  /* 0x0000001800940947 */ /* 0x000fea0003800000 */
[----:B---3--:R2:W5:Y:S04]  /*14760*/  LDG.E.128 R32, desc[UR6][R12.64+0x80] ;  /* 0x000080060c207981 */ /* 0x008568000c1e1d00 */
        /* <DEDUP_REMOVED lines=12> */
[C---:B------:R-:W-:Y:S01]  /*14830*/  @P0 IADD3 R4, -R133.reuse, RZ, RZ ;  /* 0x000000ff85040210 */ /* 0x040fe20007ffe1ff */
[C---:B------:R-:W-:Y:S01]  /*14840*/  IMAD R3, R133.reuse, 0x30, RZ ;  /* 0x0000003085037824 */ /* 0x040fe200078e02ff */
[C---:B------:R-:W-:Y:S02]  /*14850*/  @P0 IADD3 R7, -R133.reuse, RZ, RZ ;  /* 0x000000ff85070210 */ /* 0x040fe40007ffe1ff */
[----:B------:R-:W-:Y:S02]  /*14860*/  @P0 IADD3 R9, -R133, RZ, RZ ;  /* 0x000000ff85090210 */ /* 0x000fe40007ffe1ff */
[----:B------:R-:W-:Y:S01]  /*14870*/  IADD3 R8, P1, R3, R0, RZ ;  /* 0x0000000003087210 */ /* 0x000fe20007f3e0ff */
[----:B------:R-:W-:-:S03]  /*14880*/  IMAD.WIDE R36, R7, 0x2, R12 ;  /* 0x0000000207247825 */ /* 0x000fc600078e020c */
[----:B------:R-:W-:Y:S02]  /*14890*/  LEA.HI.X.SX32 R3, R3, R2, 0x1, P1 ;  /* 0x0000000203037211 */ /* 0x000fe400008f0eff */
[C---:B------:R-:W-:Y:S01]  /*148a0*/  IADD3 R5, P1, R4.reuse, R8, RZ ;  /* 0x0000000804057210 */ /* 0x040fe20007f3e0ff */
[----:B------:R-:W3:Y:S03]  /*148b0*/  LDG.E.128 R36, desc[UR6][R36.64] ;  /* 0x0000000624247981 */ /* 0x000ee6000c1e1d00 */
[----:B------:R-:W-:Y:S02]  /*148c0*/  LEA.HI.X.SX32 R4, R4, R3, 0x1, P1 ;  /* 0x0000000304047211 */ /* 0x000fe400008f0eff */
[----:B------:R-:W-:-:S04]  /*148d0*/  LEA R6, P1, R5, UR8, 0x1 ;  /* 0x0000000805067c11 */ /* 0x000fc8000f8208ff */
        /* <DEDUP_REMOVED lines=21> */
[----:B------:R-:W-:Y:S01]  /*14a30*/  FMUL.FTZ R27, R27, R4 ;  /* 0x000000041b1b7220 */ /* 0x000fe20000410000 */
[----:B------:R-:W-:-:S02]  /*14a40*/  HADD2.F32 R3, -RZ, R39.H0_H0 ;  /* 0x20000027ff037230 */ /* 0x000fc40000004100 */
[----:B------:R-:W-:Y:S01]  /*14a50*/  @!P0 FADD.FTZ R6, -R6, -RZ ;  /* 0x800000ff06068221 */ /* 0x000fe20000010100 */
[----:B------:R-:W-:Y:S02]  /*14a60*/  HADD2.F32 R4, -RZ, R39.H1_H1 ;  /* 0x30000027ff047230 */ /* 0x000fe40000004100 */
[----:B------:R-:W-:Y:S01]  /*14a70*/  @!P0 FADD.FTZ R7, -R7, -RZ ;  /* 0x800000ff07078221 */ /* 0x000fe20000010100 */
[----:B------:R-:W-:Y:S02]  /*14a80*/  HADD2.F32 R36, -RZ, R36.H1_H1 ;  /* 0x30000024ff247230 */ /* 0x000fe40000004100 */
[----:B------:R-:W-:Y:S01]  /*14a90*/  FMUL.FTZ R6, R3, R6 ;  /* 0x0000000603067220 */ /* 0x000fe20000410000 */
[----:B------:R-:W-:Y:S02]  /*14aa0*/  HADD2.F32 R44, -RZ, R37.H1_H1 ;  /* 0x30000025ff2c7230 */ /* 0x000fe40000004100 */
[----:B------:R-:W-:Y:S01]  /*14ab0*/  FMUL.FTZ R7, R4, R7 ;  /* 0x0000000704077220 */ /* 0x000fe20000410000 */
[----:B------:R-:W-:-:S02]  /*14ac0*/  HADD2.F32 R46, -RZ, R38.H0_H0 ;  /* 0x20000026ff2e7230 */ /* 0x000fc40000004100 */
[----:B------:R-:W-:Y:S01]  /*14ad0*/  @!P0 FADD.FTZ R15, -R15, -RZ ;  /* 0x800000ff0f0f8221 */ /* 0x000fe20000010100 */
[----:B------:R-:W-:Y:S01]  /*14ae0*/  @!P0 FADD.FTZ R21, -R21, -RZ ;  /* 0x800000ff15158221 */ /* 0x000fe20000010100 */
[----:B------:R-:W-:Y:S02]  /*14af0*/  HADD2.F32 R38, -RZ, R38.H1_H1 ;  /* 0x30000026ff267230 */ /* 0x000fe40000004100 */
[----:B------:R-:W-:Y:S01]  /*14b00*/  @!P0 FADD.FTZ R5, -R5, -RZ ;  /* 0x800000ff05058221 */ /* 0x000fe20000010100 */
[----:B-----5:R-:W-:Y:S02]  /*14b10*/  HADD2.F32 R3, -RZ, R40.H0_H0 ;  /* 0x20000028ff037230 */ /* 0x020fe40000004100 */
[----:B------:R-:W-:Y:S01]  /*14b20*/  @!P0 FADD.FTZ R23, -R23, -RZ ;  /* 0x800000ff17178221 */ /* 0x000fe20000010100 */
[----:B--2---:R-:W-:Y:S02]  /*14b30*/  HADD2.F32 R4, -RZ, R8.H0_H0 ;  /* 0x20000008ff047230 */ /* 0x004fe40000004100 */
[----:B------:R-:W-:Y:S01]  /*14b40*/  FMUL.FTZ R36, R36, R15 ;  /* 0x0000000f24247220 */ /* 0x000fe20000410000 */
[----:B------:R-:W-:Y:S01]  /*14b50*/  FMUL.FTZ R44, R44, R21 ;  /* 0x000000152c2c7220 */ /* 0x000fe20000410000 */
[----:B------:R-:W-:Y:S01]  /*14b60*/  FMUL.FTZ R5, R46, R5 ;  /* 0x000000052e057220 */ /* 0x000fe20000410000 */
[----:B------:R-:W-:Y:S01]  /*14b70*/  FMUL.FTZ R23, R38, R23 ;  /* 0x0000001726177220 */ /* 0x000fe20000410000 */
[----:B------:R-:W-:-:S02]  /*14b80*/  HADD2.F32 R15, -RZ, R40.H1_H1 ;  /* 0x30000028ff0f7230 */ /* 0x000fc40000004100 */
[----:B------:R-:W-:Y:S01]  /*14b90*/  FFMA.FTZ R3, R3, R4, R26 ;  /* 0x0000000403037223 */ /* 0x000fe2000001001a */
[----:B------:R-:W-:Y:S02]  /*14ba0*/  HADD2.F32 R21, -RZ, R8.H1_H1 ;  /* 0x30000008ff157230 */ /* 0x000fe40000004100 */
[----:B------:R-:W-:Y:S02]  /*14bb0*/  HADD2.F32 R38, -RZ, R41.H0_H0 ;  /* 0x20000029ff267230 */ /* 0x000fe40000004100 */
[----:B------:R-:W-:Y:S02]  /*14bc0*/  HADD2.F32 R8, -RZ, R9.H0_H0 ;  /* 0x20000009ff087230 */ /* 0x000fe40000004100 */
[----:B------:R-:W-:Y:S02]  /*14bd0*/  HADD2.F32 R40, -RZ, R10.H0_H0 ;  /* 0x2000000aff287230 */ /* 0x000fe40000004100 */
[--C-:B------:R-:W-:Y:S02]  /*14be0*/  HADD2.F32 R37, -RZ, R11.reuse.H0_H0 ;  /* 0x2000000bff257230 */ /* 0x100fe40000004100 */
[----:B------:R-:W-:-:S02]  /*14bf0*/  HADD2.F32 R46, -RZ, R11.H1_H1 ;  /* 0x3000000bff2e7230 */ /* 0x000fc40000004100 */
[----:B------:R-:W-:Y:S02]  /*14c00*/  HADD2.F32 R4, -RZ, R42.H0_H0 ;  /* 0x2000002aff047230 */ /* 0x000fe40000004100 */
[----:B------:R-:W-:Y:S02]  /*14c10*/  HADD2.F32 R9, -RZ, R9.H1_H1 ;  /* 0x30000009ff097230 */ /* 0x000fe40000004100 */
[----:B------:R-:W-:Y:S02]  /*14c20*/  HADD2.F32 R10, -RZ, R10.H1_H1 ;  /* 0x3000000aff0a7230 */ /* 0x000fe40000004100 */
[----:B------:R-:W-:Y:S02]  /*14c30*/  HADD2.F32 R41, -RZ, R41.H1_H1 ;  /* 0x30000029ff297230 */ /* 0x000fe40000004100 */
[----:B------:R-:W-:Y:S02]  /*14c40*/  HADD2.F32 R42, -RZ, R42.H1_H1 ;  /* 0x3000002aff2a7230 */ /* 0x000fe40000004100 */
[----:B------:R-:W-:-:S02]  /*14c50*/  HADD2.F32 R11, -RZ, R43.H0_H0 ;  /* 0x2000002bff0b7230 */ /* 0x000fc40000004100 */
[----:B------:R-:W-:Y:S02]  /*14c60*/  HADD2.F32 R26, -RZ, R43.H1_H1 ;  /* 0x3000002bff1a7230 */ /* 0x000fe40000004100 */
[----:B------:R-:W-:Y:S01]  /*14c70*/  FFMA.FTZ R36, R15, R21, R36 ;  /* 0x000000150f247223 */ /* 0x000fe20000010024 */
        /* <DEDUP_REMOVED lines=10> */
.L_x_2735:
[----:B------:R-:W-:Y:S05]  /*14d20*/  BSYNC B0 ;  /* 0x0000000000007941 */ /* 0x000fea0003800000 */
.L_x_2734:
        /* <DEDUP_REMOVED lines=8> */
[----:B------:R-:W-:Y:S02]  /*14db0*/  MOV R4, 0x30 ;  /* 0x0000003000047802 */ /* 0x000fe40000000f00 */
[----:B------:R-:W-:-:S07]  /*14dc0*/  MOV R9, RZ ;  /* 0x000000ff00097202 */ /* 0x000fce0000000f00 */
[----:B------:R-:W-:-:S04]  /*14dd0*/  @P0 SHF.R.S32.HI R133, RZ, 0x1, R132 ;  /* 0x00000001ff850819 */ /* 0x000fc80000011484 */
[C---:B------:R-:W-:Y:S01]  /*14de0*/  @P0 IADD3 R7, -R133.reuse, RZ, RZ ;  /* 0x000000ff85070210 */ /* 0x040fe20007ffe1ff */
[C---:B------:R-:W-:Y:S01]  /*14df0*/  IMAD R3, R133.reuse, R4, 0x40 ;  /* 0x0000004085037424 */ /* 0x040fe200078e0204 */
[----:B------:R-:W-:Y:S02]  /*14e00*/  MOV R4, RZ ;  /* 0x000000ff00047202 */ /* 0x000fe40000000f00 */
[----:B------:R-:W-:Y:S01]  /*14e10*/  @P0 IADD3 R4, -R133, RZ, RZ ;  /* 0x000000ff85040210 */ /* 0x000fe20007ffe1ff */
[----:B------:R-:W-:Y:S01]  /*14e20*/  IMAD.WIDE R36, R7, 0x2, R12 ;  /* 0x0000000207247825 */ /* 0x000fe200078e020c */
[----:B------:R-:W-:Y:S02]  /*14e30*/  IADD3 R8, P1, R3, R0, RZ ;  /* 0x0000000003087210 */ /* 0x000fe40007f3e0ff */
[----:B------:R-:W-:Y:S02]  /*14e40*/  @P0 IADD3 R9, -R133, RZ, RZ ;  /* 0x000000ff85090210 */ /* 0x000fe40007ffe1ff */
[----:B------:R-:W-:Y:S01]  /*14e50*/  LEA.HI.X.SX32 R3, R3, R2, 0x1, P1 ;  /* 0x0000000203037211 */ /* 0x000fe200008f0eff */
[----:B------:R-:W3:Y:S01]  /*14e60*/  LDG.E.128 R36, desc[UR6][R36.64+0x80] ;  /* 0x0000800624247981 */ /* 0x000ee2000c1e1d00 */
[----:B------:R-:W-:-:S04]  /*14e70*/  IADD3 R5, P1, R4, R8, RZ ;  /* 0x0000000804057210 */ /* 0x000fc80007f3e0ff */
        /* <DEDUP_REMOVED lines=30> */
[----:B-1----:R-:W-:Y:S02]  /*15060*/  HADD2.F32 R40, -RZ, R37.H1_H1 ;  /* 0x30000025ff287230 */ /* 0x002fe40000004100 */
[----:B------:R-:W-:Y:S01]  /*15070*/  FMUL.FTZ R7, R4, R7 ;  /* 0x0000000704077220 */ /* 0x000fe20000410000 */
[----:B------:R-:W-:-:S02]  /*15080*/  HADD2.F32 R42, -RZ, R38.H0_H0 ;  /* 0x20000026ff2a7230 */ /* 0x000fc40000004100 */
[----:B------:R-:W-:Y:S01]  /*15090*/  @!P0 FADD.FTZ R15, -R15, -RZ ;  /* 0x800000ff0f0f8221 */ /* 0x000fe20000010100 */
[----:B------:R-:W-:Y:S01]  /*150a0*/  @!P0 FADD.FTZ R21, -R21, -RZ ;  /* 0x800000ff15158221 */ /* 0x000fe20000010100 */
[----:B------:R-:W-:Y:S02]  /*150b0*/  HADD2.F32 R38, -RZ, R38.H1_H1 ;  /* 0x30000026ff267230 */ /* 0x000fe40000004100 */
[----:B------:R-:W-:Y:S01]  /*150c0*/  @!P0 FADD.FTZ R5, -R5, -RZ ;  /* 0x800000ff05058221 */ /* 0x000fe20000010100 */
[----:B------:R-:W-:Y:S02]  /*150d0*/  HADD2.F32 R3, -RZ, R32.H0_H0 ;  /* 0x20000020ff037230 */ /* 0x000fe40000004100 */
[----:B------:R-:W-:Y:S01]  /*150e0*/  @!P0 FADD.FTZ R23, -R23, -RZ ;  /* 0x800000ff17178221 */ /* 0x000fe20000010100 */
[----:B-----5:R-:W-:Y:S02]  /*150f0*/  HADD2.F32 R4, -RZ, R8.H0_H0 ;  /* 0x20000008ff047230 */ /* 0x020fe40000004100 */
        /* <DEDUP_REMOVED lines=30> */
.L_x_2737:
[----:B------:R-:W-:Y:S05]  /*152e0*/  BSYNC B0 ;  /* 0x0000000000007941 */ /* 0x000fea0003800000 */
.L_x_2736:
        /* <DEDUP_REMOVED lines=15> */
[----:B---3--:R-:W-:Y:S01]  /*153e0*/  IMAD.WIDE R32, R7, 0x2, R12 ;  /* 0x0000000207207825 */ /* 0x008fe200078e020c */
        /* <DEDUP_REMOVED lines=75> */
.L_x_2739:
[----:B------:R-:W-:Y:S05]  /*158a0*/  BSYNC B0 ;  /* 0x0000000000007941 */ /* 0x000fea0003800000 */
.L_x_2738:
        /* <DEDUP_REMOVED lines=12> */
[----:B------:R-:W-:Y:S01]  /*15970*/  IMAD R7, R133, R4, 0xc0 ;  /* 0x000000c085077424 */ /* 0x000fe200078e0204 */
[----:B------:R-:W-:-:S03]  /*15980*/  @P0 SHF.R.S32.HI R4, RZ, 0x1, R132 ;  /* 0x00000001ff040819 */ /* 0x000fc60000011484 */
[----:B------:R-:W-:Y:S01]  /*15990*/  IMAD.WIDE R24, R5, 0x2, R12 ;  /* 0x0000000205187825 */ /* 0x000fe200078e020c */
[C---:B------:R-:W-:Y:S02]  /*159a0*/  IADD3 R0, P1, R7.reuse, R0, RZ ;  /* 0x0000000007007210 */ /* 0x040fe40007f3e0ff */
[----:B------:R-:W-:Y:S02]  /*159b0*/  @P0 IADD3 R3, -R4, RZ, RZ ;  /* 0x000000ff04030210 */ /* 0x000fe40007ffe1ff */
[----:B------:R-:W-:Y:S01]  /*159c0*/  LEA.HI.X.SX32 R2, R7, R2, 0x1, P1 ;  /* 0x0000000207027211 */ /* 0x000fe200008f0eff */
[----:B------:R-:W2:Y:S01]  /*159d0*/  LDG.E.128 R24, desc[UR6][R24.64+0x180] ;  /* 0x0001800618187981 */ /* 0x000ea2000c1e1d00 */
[----:B------:R-:W-:-:S04]  /*159e0*/  IADD3 R4, P1, R3, R0, RZ ;  /* 0x0000000003047210 */ /* 0x000fc80007f3e0ff */
[----:B------:R-:W-:Y:S02]  /*159f0*/  LEA.HI.X.SX32 R3, R3, R2, 0x1, P1 ;  /* 0x0000000203037211 */ /* 0x000fe400008f0eff */
[C---:B------:R-:W-:Y:S02]  /*15a00*/  LEA R6, P1, R4.reuse, UR8, 0x1 ;  /* 0x0000000804067c11 */ /* 0x040fe4000f8208ff */
[----:B------:R-:W-:Y:S02]  /*15a10*/  @P0 SHF.R.S32.HI R132, RZ, 0x1, R132 ;  /* 0x00000001ff840819 */ /* 0x000fe40000011484 */
[----:B------:R-:W-:Y:S01]  /*15a20*/  LEA.HI.X R7, R4, UR9, R3, 0x1, P1 ;  /* 0x0000000904077c11 */ /* 0x000fe200088f0c03 */
[----:B------:R-:W-:Y:S01]  /*15a30*/  ULDC.64 UR8, c[0x0][0x358] ;  /* 0x0000d60000087ab9 */ /* 0x000fe20000000a00 */
[----:B------:R-:W-:Y:S02]  /*15a40*/  MOV R3, RZ ;  /* 0x000000ff00037202 */ /* 0x000fe40000000f00 */
[----:B------:R-:W-:-:S02]  /*15a50*/  @P0 IADD3 R3, -R132, RZ, RZ ;  /* 0x000000ff84030210 */ /* 0x000fc40007ffe1ff */
[----:B------:R-:W5:Y:S02]  /*15a60*/  LDG.E.128 R4, desc[UR6][R6.64] ;  /* 0x0000000606047981 */ /* 0x000f64000c1e1d00 */
[----:B------:R-:W-:-:S04]  /*15a70*/  IADD3 R0, P1, R3, R0, RZ ;  /* 0x0000000003007210 */ /* 0x000fc80007f3e0ff */
[----:B------:R-:W-:Y:S02]  /*15a80*/  LEA.HI.X.SX32 R3, R3, R2, 0x1, P1 ;  /* 0x0000000203037211 */ /* 0x000fe400008f0eff */
[----:B------:R-:W-:-:S04]  /*15a90*/  LEA R8, P1, R0, UR8, 0x1 ;  /* 0x0000000800087c11 */ /* 0x000fc8000f8208ff */
[----:B------:R-:W-:-:S06]  /*15aa0*/  LEA.HI.X R9, R0, UR9, R3, 0x1, P1 ;  /* 0x0000000900097c11 */ /* 0x000fcc00088f0c03 */
[----:B------:R-:W3:Y:S01]  /*15ab0*/  LDG.E.128 R8, desc[UR6][R8.64] ;  /* 0x0000000608087981 */ /* 0x000ee2000c1e1d00 */
[--C-:B--2---:R-:W-:Y:S02]  /*15ac0*/  HADD2.F32 R13, -RZ, R25.reuse.H0_H0 ;  /* 0x20000019ff0d7230 */ /* 0x104fe40000004100 */
[----:B----4-:R-:W-:Y:S02]  /*15ad0*/  HADD2.F32 R28, -RZ, R25.H1_H1 ;  /* 0x30000019ff1c7230 */ /* 0x010fe40000004100 */
[--C-:B------:R-:W-:Y:S02]  /*15ae0*/  HADD2.F32 R15, -RZ, R24.reuse.H0_H0 ;  /* 0x20000018ff0f7230 */ /* 0x100fe40000004100 */
[----:B------:R-:W-:Y:S02]  /*15af0*/  HADD2.F32 R21, -RZ, R24.H1_H1 ;  /* 0x30000018ff157230 */ /* 0x000fe40000004100 */
[--C-:B-----5:R-:W-:Y:S02]  /*15b00*/  HADD2.F32 R0, -RZ, R5.reuse.H0_H0 ;  /* 0x20000005ff007230 */ /* 0x120fe40000004100 */
[----:B------:R-:W-:-:S02]  /*15b10*/  HADD2.F32 R5, -RZ, R5.H1_H1 ;  /* 0x30000005ff057230 */ /* 0x000fc40000004100 */
[----:B------:R-:W-:Y:S02]  /*15b20*/  HADD2.F32 R2, -RZ, R4.H0_H0 ;  /* 0x20000004ff027230 */ /* 0x000fe40000004100 */
[----:B------:R-:W-:Y:S01]  /*15b30*/  @!P0 FADD.FTZ R0, -R0, -RZ ;  /* 0x800000ff00008221 */ /* 0x000fe20000010100 */
[--C-:B------:R-:W-:Y:S02]  /*15b40*/  HADD2.F32 R3, -RZ, R6.reuse.H0_H0 ;  /* 0x20000006ff037230 */ /* 0x100fe40000004100 */
[----:B------:R-:W-:Y:S01]  /*15b50*/  @!P0 FADD.FTZ R5, -R5, -RZ ;  /* 0x800000ff05058221 */ /* 0x000fe20000010100 */
[----:B------:R-:W-:Y:S02]  /*15b60*/  HADD2.F32 R12, -RZ, R6.H1_H1 ;  /* 0x30000006ff0c7230 */ /* 0x000fe40000004100 */
[----:B------:R-:W-:Y:S01]  /*15b70*/  @!P0 FADD.FTZ R2, -R2, -RZ ;  /* 0x800000ff02028221 */ /* 0x000fe20000010100 */
[----:B------:R-:W-:Y:S02]  /*15b80*/  HADD2.F32 R6, -RZ, R7.H0_H0 ;  /* 0x20000007ff067230 */ /* 0x000fe40000004100 */
[----:B------:R-:W-:-:S02]  /*15b90*/  HADD2.F32 R4, -RZ, R4.H1_H1 ;  /* 0x30000004ff047230 */ /* 0x000fc40000004100 */
[----:B------:R-:W-:Y:S02]  /*15ba0*/  HADD2.F32 R7, -RZ, R7.H1_H1 ;  /* 0x30000007ff077230 */ /* 0x000fe40000004100 */
[----:B------:R-:W-:Y:S01]  /*15bb0*/  FMUL.FTZ R13, R13, R0 ;  /* 0x000000000d0d7220 */ /* 0x000fe20000410000 */
[----:B------:R-:W-:Y:S01]  /*15bc0*/  FMUL.FTZ R28, R28, R5 ;  /* 0x000000051c1c7220 */ /* 0x000fe20000410000 */
[----:B------:R-:W-:Y:S01]  /*15bd0*/  FMUL.FTZ R15, R15, R2 ;  /* 0x000000020f0f7220 */ /* 0x000fe20000410000 */
[----:B------:R-:W-:Y:S02]  /*15be0*/  HADD2.F32 R2, -RZ, R26.H0_H0 ;  /* 0x2000001aff027230 */ /* 0x000fe40000004100 */
[----:B------:R-:W-:Y:S01]  /*15bf0*/  @!P0 FADD.FTZ R4, -R4, -RZ ;  /* 0x800000ff04048221 */ /* 0x000fe20000010100 */
[--C-:B------:R-:W-:Y:S02]  /*15c00*/  HADD2.F32 R5, -RZ, R27.reuse.H0_H0 ;  /* 0x2000001bff057230 */ /* 0x100fe40000004100 */
[----:B------:R-:W-:Y:S01]  /*15c10*/  @!P0 FADD.FTZ R3, -R3, -RZ ;  /* 0x800000ff03038221 */ /* 0x000fe20000010100 */
[----:B------:R-:W-:-:S02]  /*15c20*/  HADD2.F32 R0, -RZ, R27.H1_H1 ;  /* 0x3000001bff007230 */ /* 0x000fc40000004100 */
[----:B------:R-:W-:Y:S01]  /*15c30*/  @!P0 FADD.FTZ R6, -R6, -RZ ;  /* 0x800000ff06068221 */ /* 0x000fe20000010100 */
[----:B------:R-:W-:Y:S01]  /*15c40*/  @!P0 FADD.FTZ R7, -R7, -RZ ;  /* 0x800000ff07078221 */ /* 0x000fe20000010100 */
[----:B------:R-:W-:Y:S02]  /*15c50*/  HADD2.F32 R23, -RZ, R26.H1_H1 ;  /* 0x3000001aff177230 */ /* 0x000fe40000004100 */
[----:B------:R-:W-:Y:S01]  /*15c60*/  FMUL.FTZ R21, R21, R4 ;  /* 0x0000000415157220 */ /* 0x000fe20000410000 */
[----:B------:R-:W-:Y:S01]  /*15c70*/  @!P0 FADD.FTZ R12, -R12, -RZ ;  /* 0x800000ff0c0c8221 */ /* 0x000fe20000010100 */
[----:B------:R-:W-:Y:S01]  /*15c80*/  FMUL.FTZ R3, R2, R3 ;  /* 0x0000000302037220 */ /* 0x000fe20000410000 */
[----:B------:R-:W-:Y:S01]  /*15c90*/  FMUL.FTZ R6, R5, R6 ;  /* 0x0000000605067220 */ /* 0x000fe20000410000 */
[----:B------:R-:W-:Y:S01]  /*15ca0*/  FMUL.FTZ R7, R0, R7 ;  /* 0x0000000700077220 */ /* 0x000fe20000410000 */
[----:B------:R-:W-:Y:S02]  /*15cb0*/  HADD2.F32 R0, -RZ, R17.H0_H0 ;  /* 0x20000011ff007230 */ /* 0x000fe40000004100 */
[----:B------:R-:W-:-:S02]  /*15cc0*/  HADD2.F32 R4, -RZ, R16.H0_H0 ;  /* 0x20000010ff047230 */ /* 0x000fc40000004100 */
[----:B---3--:R-:W-:Y:S02]  /*15cd0*/  HADD2.F32 R2, -RZ, R9.H0_H0 ;  /* 0x20000009ff027230 */ /* 0x008fe40000004100 */
[----:B------:R-:W-:Y:S02]  /*15ce0*/  HADD2.F32 R5, -RZ, R8.H0_H0 ;  /* 0x20000008ff057230 */ /* 0x000fe40000004100 */
[----:B------:R-:W-:Y:S01]  /*15cf0*/  FMUL.FTZ R12, R23, R12 ;  /* 0x0000000c170c7220 */ /* 0x000fe20000410000 */
[--C-:B------:R-:W-:Y:S02]  /*15d00*/  HADD2.F32 R23, -RZ, R11.reuse.H0_H0 ;  /* 0x2000000bff177230 */ /* 0x100fe40000004100 */
[----:B------:R-:W-:Y:S01]  /*15d10*/  FFMA.FTZ R0, R0, R2, R13 ;  /* 0x0000000200007223 */ /* 0x000fe2000001000d */
[----:B------:R-:W-:Y:S02]  /*15d20*/  HADD2.F32 R24, -RZ, R11.H1_H1 ;  /* 0x3000000bff187230 */ /* 0x000fe40000004100 */
[----:B------:R-:W-:Y:S01]  /*15d30*/  FFMA.FTZ R4, R4, R5, R15 ;  /* 0x0000000504047223 */ /* 0x000fe2000001000f */
[----:B------:R-:W-:-:S02]  /*15d40*/  HADD2.F32 R26, -RZ, R10.H0_H0 ;  /* 0x2000000aff1a7230 */ /* 0x000fc40000004100 */
[----:B------:R-:W-:Y:S02]  /*15d50*/  HADD2.F32 R11, -RZ, R10.H1_H1 ;  /* 0x3000000aff0b7230 */ /* 0x000fe40000004100 */
        /* <DEDUP_REMOVED lines=18> */
.L_x_2741:
[----:B------:R-:W-:Y:S05]  /*15e80*/  BSYNC B0 ;  /* 0x0000000000007941 */ /* 0x000fea0003800000 */
.L_x_2740:
[----:B------:R1:W-:Y:S01]  /*15e90*/  STS.128 [R237+0x7800], R16 ;  /* 0x00780010ed007388 */ /* 0x0003e20000000c00 */
[----:B------:R-:W-:Y:S05]  /*15ea0*/  BRA `(.L_x_2695) ;  /* 0x0000000000c07947 */ /* 0x000fea0003800000 */
.L_x_2663:
[----:B------:R-:W-:Y:S02]  /*15eb0*/  IMAD.IADD R3, R235, 0x1, -R64 ;  /* 0x00000001eb037824 */ /* 0x000fe400078e0a40 */
[C---:B------:R-:W-:Y:S02]  /*15ec0*/  VIADD R14, R140.reuse, 0x10 ;  /* 0x000000108c0e7836 */ /* 0x040fe40000000000 */
[C---:B------:R-:W-:Y:S01]  /*15ed0*/  VIADD R22, R140.reuse, 0x20 ;  /* 0x000000208c167836 */ /* 0x040fe20000000000 */
[CC--:B------:R-:W-:Y:S01]  /*15ee0*/  ISETP.GE.AND P6, PT, R140.reuse, R3.reuse, PT ;  /* 0x000000038c00720c */ /* 0x0c0fe20003fc6270 */
[----:B------:R-:W-:Y:S01]  /*15ef0*/  VIADD R20, R140, 0x30 ;  /* 0x000000308c147836 */ /* 0x000fe20000000000 */
[-C--:B------:R-:W-:Y:S02]  /*15f00*/  ISETP.GE.AND P5, PT, R14, R3.reuse, PT ;  /* 0x000000030e00720c */ /* 0x080fe40003fa6270 */
[-C--:B------:R-:W-:Y:S02]  /*15f10*/  ISETP.GE.AND P4, PT, R22, R3.reuse, PT ;  /* 0x000000031600720c */ /* 0x080fe40003f86270 */
[----:B------:R-:W-:-:S07]  /*15f20*/  ISETP.GE.AND P2, PT, R20, R3, PT ;  /* 0x000000031400720c */ /* 0x000fce0003f46270 */
[----:B------:R-:W1:Y:S02]  /*15f30*/  @!P6 LDC.64 R10, c[0x0][0x210] ;  /* 0x00008400ff0aeb82 */ /* 0x000e640000000a00 */
[----:B------:R-:W-:-:S04]  /*15f40*/  @!P5 IADD3 R15, P1, R15, R142, RZ ;  /* 0x0000008e0f0fd210 */ /* 0x000fc80007f3e0ff */
[----:B------:R-:W-:Y:S02]  /*15f50*/  @!P2 IMAD.MOV.U32 R18, RZ, RZ, R142 ;  /* 0x000000ffff12a224 */ /* 0x000fe400078e008e */
[----:B------:R-:W2:Y:S01]  /*15f60*/  @!P5 LDC.64 R8, c[0x0][0x210] ;  /* 0x00008400ff08db82 */ /* 0x000ea20000000a00 */
[--C-:B------:R-:W-:Y:S02]  /*15f70*/  @!P5 IMAD.X R12, R13, 0x1, R137.reuse, P1 ;  /* 0x000000010d0cd824 */ /* 0x100fe400008e0689 */
[----:B------:R-:W-:Y:S02]  /*15f80*/  @!P2 IMAD.MOV.U32 R19, RZ, RZ, R137 ;  /* 0x000000ffff13a224 */ /* 0x000fe400078e0089 */
[----:B------:R-:W-:-:S03]  /*15f90*/  @!P2 IMAD.WIDE.U32 R18, R4, 0x30, R18 ;  /* 0x000000300412a825 */ /* 0x000fc600078e0012 */
[----:B------:R-:W3:Y:S08]  /*15fa0*/  @!P4 LDC.64 R6, c[0x0][0x210] ;  /* 0x00008400ff06cb82 */ /* 0x000ef00000000a00 */
[----:B------:R-:W4:Y:S01]  /*15fb0*/  @!P2 LDC.64 R2, c[0x0][0x210] ;  /* 0x00008400ff02ab82 */ /* 0x000f220000000a00 */
[----:B-1----:R-:W-:Y:S01]  /*15fc0*/  @!P6 LEA R16, P0, R142, R10, 0x1 ;  /* 0x0000000a8e10e211 */ /* 0x002fe200078008ff */
[----:B------:R-:W-:-:S03]  /*15fd0*/  @!P2 IMAD R10, R5, 0x30, RZ ;  /* 0x00000030050aa824 */ /* 0x000fc600078e02ff */
[----:B------:R-:W-:Y:S01]  /*15fe0*/  @!P6 LEA.HI.X R17, R142, R11, R137, 0x1, P0 ;  /* 0x0000000b8e11e211 */ /* 0x000fe200000f0c89 */
[----:B------:R-:W-:Y:S01]  /*15ff0*/  @!P2 IMAD.IADD R10, R19, 0x1, R10 ;  /* 0x00000001130aa824 */ /* 0x000fe200078e020a */
[C---:B------:R-:W-:Y:S02]  /*16000*/  @!P4 LEA R0, P0, R4.reuse, R142, 0x5 ;  /* 0x0000008e0400c211 */ /* 0x040fe400078028ff */
[C---:B--2---:R-:W-:Y:S01]  /*16010*/  @!P5 LEA R8, P1, R15.reuse, R8, 0x1 ;  /* 0x000000080f08d211 */ /* 0x044fe200078208ff */
[----:B------:R-:W-:Y:S01]  /*16020*/  @!PT LDS RZ, [RZ] ;  /* 0x00000000fffff984 */ /* 0x000fe20000000800 */
[----:B------:R-:W-:Y:S01]  /*16030*/  @!PT LDS RZ, [RZ] ;  /* 0x00000000fffff984 */ /* 0x000fe20000000800 */
[----:B------:R-:W-:Y:S01]  /*16040*/  @!PT LDS RZ, [RZ] ;  /* 0x00000000fffff984 */ /* 0x000fe20000000800 */
[----:B------:R1:W-:Y:S01]  /*16050*/  @!P6 LDGSTS.E.BYPASS.LTC128B.128 [R237], desc[UR6][R16.64] ;  /* 0x0000000010edefae */ /* 0x0003e2000b901d46 */
[----:B------:R-:W-:Y:S02]  /*16060*/  @!P4 LEA.HI.X R4, R4, R137, R5, 0x5, P0 ;  /* 0x000000890404c211 */ /* 0x000fe400000f2c05 */
[----:B------:R-:W-:Y:S01]  /*16070*/  @!P5 LEA.HI.X R9, R15, R9, R12, 0x1, P1 ;  /* 0x000000090f09d211 */ /* 0x000fe200008f0c0c */
[----:B------:R1:W-:Y:S01]  /*16080*/  @!P6 LDGSTS.E.BYPASS.LTC128B.128 [R237+0x2000], desc[UR6][R16.64+0x80] ;  /* 0x0200008010edefae */ /* 0x0003e2000b901d46 */
[----:B---3--:R-:W-:-:S03]  /*16090*/  @!P4 LEA R6, P1, R0, R6, 0x1 ;  /* 0x000000060006c211 */ /* 0x008fc600078208ff */
[----:B------:R1:W-:Y:S01]  /*160a0*/  @!P6 LDGSTS.E.BYPASS.LTC128B.128 [R237+0x4000], desc[UR6][R16.64+0x100] ;  /* 0x0400010010edefae */ /* 0x0003e2000b901d46 */
[----:B------:R-:W-:-:S03]  /*160b0*/  @!P4 LEA.HI.X R7, R0, R7, R4, 0x1, P1 ;  /* 0x000000070007c211 */ /* 0x000fc600008f0c04 */
[----:B------:R1:W-:Y:S01]  /*160c0*/  @!P6 LDGSTS.E.BYPASS.LTC128B.128 [R237+0x6000], desc[UR6][R16.64+0x180] ;  /* 0x0600018010edefae */ /* 0x0003e2000b901d46 */
[----:B----4-:R-:W-:-:S03]  /*160d0*/  @!P2 LEA R2, P0, R18, R2, 0x1 ;  /* 0x000000021202a211 */ /* 0x010fc600078008ff */
[----:B------:R1:W-:Y:S01]  /*160e0*/  @!P5 LDGSTS.E.BYPASS.LTC128B.128 [R237+0x800], desc[UR6][R8.64] ;  /* 0x0080000008eddfae */ /* 0x0003e2000b901d46 */
[----:B------:R-:W-:-:S03]  /*160f0*/  @!P2 LEA.HI.X R3, R18, R3, R10, 0x1, P0 ;  /* 0x000000031203a211 */ /* 0x000fc600000f0c0a */
[----:B------:R1:W-:Y:S04]  /*16100*/  @!P5 LDGSTS.E.BYPASS.LTC128B.128 [R237+0x2800], desc[UR6][R8.64+0x80] ;  /* 0x0280008008eddfae */ /* 0x0003e8000b901d46 */
        /* <DEDUP_REMOVED lines=9> */
[----:B------:R1:W-:Y:S02]  /*161a0*/  @!P2 LDGSTS.E.BYPASS.LTC128B.128 [R237+0x7800], desc[UR6][R2.64+0x180] ;  /* 0x0780018002edafae */ /* 0x0003e4000b901d46 */
.L_x_2695:
[----:B------:R-:W-:Y:S05]  /*161b0*/  BSYNC B2 ;  /* 0x0000000000027941 */ /* 0x000fea0003800000 */
.L_x_2662:
[----:B------:R-:W-:Y:S01]  /*161c0*/  VIADD R242, R166, 0xffffffff ;  /* 0xffffffffa6f27836 */ /* 0x000fe20000000000 */
[----:B------:R-:W-:Y:S01]  /*161d0*/  ULDC.64 UR10, c[0x0][0x218] ;  /* 0x00008600000a7ab9 */ /* 0x000fe20000000a00 */
[----:B-1----:R-:W-:Y:S01]  /*161e0*/  SHF.R.S32.HI R2, RZ, 0x4, R135 ;  /* 0x00000004ff027819 */ /* 0x002fe20000011487 */
[----:B------:R-:W-:Y:S01]  /*161f0*/  ULDC.64 UR14, c[0x0][0x220] ;  /* 0x00008800000e7ab9 */ /* 0x000fe20000000a00 */
[----:B------:R-:W-:Y:S01]  /*16200*/  IMAD.SHL.U32 R3, R242, 0x40, RZ ;  /* 0x00000040f2037824 */ /* 0x000fe200078e00ff */
[----:B------:R-:W-:Y:S01]  /*16210*/  LEA R240, P4, R138, UR10, 0x1 ;  /* 0x0000000a8af07c11 */ /* 0x000fe2000f8808ff */
[----:B------:R-:W-:Y:S01]  /*16220*/  IMAD.SHL.U32 R134, R134, 0x40, RZ ;  /* 0x0000004086867824 */ /* 0x000fe200078e00ff */
[----:B------:R-:W-:Y:S01]  /*16230*/  ULDC UR5, c[0x0][0x398] ;  /* 0x0000e60000057ab9 */ /* 0x000fe20000000800 */
[----:B----4-:R-:W-:Y:S01]  /*16240*/  IMAD.IADD R9, R66, 0x1, -R3 ;  /* 0x0000000142097824 */ /* 0x010fe200078e0a03 */
[----:B------:R-:W-:Y:S01]  /*16250*/  LEA.HI.X R241, R138, UR11, R52, 0x1, P4 ;  /* 0x0000000b8af17c11 */ /* 0x000fe2000a0f0c34 */
[----:B------:R-:W-:Y:S01]  /*16260*/  IMAD.SHL.U32 R0, R63, 0x40, RZ ;  /* 0x000000403f007824 */ /* 0x000fe200078e00ff */
[----:B------:R-:W-:Y:S01]  /*16270*/  LOP3.LUT R134, R134, 0x1c0, RZ, 0xc0, !PT ;  /* 0x000001c086867812 */ /* 0x000fe200078ec0ff */
[----:B------:R-:W-:Y:S01]  /*16280*/  IMAD.SHL.U32 R65, R65, 0x40, RZ ;  /* 0x0000004041417824 */ /* 0x000fe200078e00ff */
[----:B------:R-:W-:-:S02]  /*16290*/  ISETP.GE.AND P1, PT, R22, R9, PT ;  /* 0x000000091600720c */ /* 0x000fc40003f26270 */
[-C--:B------:R-:W-:Y:S02]  /*162a0*/  ISETP.GE.AND P0, PT, R20, R9.reuse, PT ;  /* 0x000000091400720c */ /* 0x080fe40003f06270 */
[-C--:B------:R-:W-:Y:S02]  /*162b0*/  ISETP.GE.AND P2, PT, R140, R9.reuse, PT ;  /* 0x000000098c00720c */ /* 0x080fe40003f46270 */
[CC--:B------:R-:W-:Y:S02]  /*162c0*/  ISETP.GE.AND P6, PT, R14.reuse, R9.reuse, PT ;  /* 0x000000090e00720c */ /* 0x0c0fe40003fc6270 */
[----:B------:R-:W-:Y:S02]  /*162d0*/  ISETP.GE.AND P5, PT, R14, R9, PT ;  /* 0x000000090e00720c */ /* 0x000fe40003fa6270 */
[----:B------:R-:W-:-:S03]  /*162e0*/  LOP3.LUT R65, R65, 0xfffffe00, RZ, 0xc0, !PT ;  /* 0xfffffe0041417812 */ /* 0x000fc600078ec0ff */
[----:B------:R-:W1:Y:S02]  /*162f0*/  @!P1 LDC.64 R6, c[0x0][0x248] ;  /* 0x00009200ff069b82 */ /* 0x000e640000000a00 */
[C---:B------:R-:W-:Y:S02]  /*16300*/  IMAD R234, R62.reuse, 0x400, R65 ;  /* 0x000004003eea7824 */ /* 0x040fe400078e0241 */
[----:B------:R-:W-:Y:S01]  /*16310*/  @!PT LDS RZ, [RZ] ;  /* 0x00000000fffff984 */ /* 0x000fe20000000800 */
[----:B------:R-:W-:Y:S01]  /*16320*/  @!PT LDS RZ, [RZ] ;  /* 0x00000000fffff984 */ /* 0x000fe20000000800 */
[----:B------:R-:W-:Y:S01]  /*16330*/  @!PT LDS RZ, [RZ] ;  /* 0x00000000fffff984 */ /* 0x000fe20000000800 */
[----:B------:R-:W-:Y:S01]  /*16340*/  @!P2 LDGSTS.E.BYPASS.LTC128B.128 [R237+0x8000], desc[UR6][R240.64] ;  /* 0x08000000f0edafae */ /* 0x000fe2000b901d46 */
[----:B------:R-:W-:Y:S01]  /*16350*/  IMAD R62, R62, 0x10, R64 ;  /* 0x000000103e3e7824 */ /* 0x000fe200078e0240 */
[C---:B--2---:R-:W-:Y:S02]  /*16360*/  @!P6 LEA R12, P4, R54.reuse, R240, 0x1 ;  /* 0x000000f0360ce211 */ /* 0x044fe400078808ff */
[----:B------:R-:W2:Y:S01]  /*16370*/  @!P0 LDC.64 R4, c[0x0][0x248] ;  /* 0x00009200ff048b82 */ /* 0x000ea20000000a00 */
[----:B------:R-:W-:Y:S01]  /*16380*/  @!P2 LDGSTS.E.BYPASS.LTC128B.128 [R237+0xa000], desc[UR6][R240.64+0x80] ;  /* 0x0a000080f0edafae */ /* 0x000fe2000b901d46 */
[----:B------:R-:W-:-:S02]  /*16390*/  @!P6 LEA.HI.X R13, R54, R241, R61, 0x1, P4 ;  /* 0x000000f1360de211 */ /* 0x000fc400020f0c3d */
[----:B------:R-:W-:Y:S01]  /*163a0*/  ISETP.GE.AND P4, PT, R22, R9, PT ;  /* 0x000000091600720c */ /* 0x000fe20003f86270 */
[----:B------:R-:W-:Y:S04]  /*163b0*/  @!P2 LDGSTS.E.BYPASS.LTC128B.128 [R237+0xc000], desc[UR6][R240.64+0x100] ;  /* 0x0c000100f0edafae */ /* 0x000fe8000b901d46 */
[----:B------:R-:W-:Y:S04]  /*163c0*/  @!P2 LDGSTS.E.BYPASS.LTC128B.128 [R237+0xe000], desc[UR6][R240.64+0x180] ;  /* 0x0e000180f0edafae */ /* 0x000fe8000b901d46 */
[----:B------:R-:W-:Y:S01]  /*163d0*/  @!P6 LDGSTS.E.BYPASS.LTC128B.128 [R237+0x8800], desc[UR6][R12.64] ;  /* 0x088000000cedefae */ /* 0x000fe2000b901d46 */
[----:B-1----:R-:W-:-:S03]  /*163e0*/  @!P1 LEA R10, P2, R6, R240, 0x6 ;  /* 0x000000f0060a9211 */ /* 0x002fc600078430ff */
[----:B------:R-:W-:Y:S01]  /*163f0*/  @!P6 LDGSTS.E.BYPASS.LTC128B.128 [R237+0xa800], desc[UR6][R12.64+0x80] ;  /* 0x0a8000800cedefae */ /* 0x000fe2000b901d46 */
[----:B------:R-:W-:-:S03]  /*16400*/  @!P1 LEA.HI.X R11, R6, R241, R7, 0x6, P2 ;  /* 0x000000f1060b9211 */ /* 0x000fc600010f3407 */
[----:B------:R-:W-:Y:S01]  /*16410*/  @!P6 LDGSTS.E.BYPASS.LTC128B.128 [R237+0xc800], desc[UR6][R12.64+0x100] ;  /* 0x0c8001000cedefae */ /* 0x000fe2000b901d46 */
[-C--:B------:R-:W-:Y:S01]  /*16420*/  ISETP.GE.AND P2, PT, R20, R9.reuse, PT ;  /* 0x000000091400720c */ /* 0x080fe20003f46270 */
[----:B--2---:R-:W-:Y:S02]  /*16430*/  @!P0 IMAD.WIDE.U32 R6, R4, 0x60, R240 ;  /* 0x0000006004068825 */ /* 0x004fe400078e00f0 */
[----:B------:R-:W-:Y:S01]  /*16440*/  @!P6 LDGSTS.E.BYPASS.LTC128B.128 [R237+0xe800], desc[UR6][R12.64+0x180] ;  /* 0x0e8001800cedefae */ /* 0x000fe2000b901d46 */
[----:B------:R-:W-:Y:S01]  /*16450*/  ISETP.GE.AND P6, PT, R140, R9, PT ;  /* 0x000000098c00720c */ /* 0x000fe20003fc6270 */
[----:B------:R-:W-:Y:S02]  /*16460*/  @!P0 IMAD R5, R5, 0x60, RZ ;  /* 0x0000006005058824 */ /* 0x000fe400078e02ff */
[----:B------:R-:W-:Y:S01]  /*16470*/  @!P1 LDGSTS.E.BYPASS.LTC128B.128 [R237+0x9000], desc[UR6][R10.64] ;  /* 0x090000000aed9fae */ /* 0x000fe2000b901d46 */
[----:B------:R-:W-:Y:S01]  /*16480*/  @!P0 IMAD.MOV.U32 R14, RZ, RZ, R6 ;  /* 0x000000ffff0e8224 */ /* 0x000fe200078e0006 */
[----:B------:R-:W-:Y:S01]  /*16490*/  LOP3.LUT R9, R0, 0x1c0, RZ, 0xc0, !PT ;  /* 0x000001c000097812 */ /* 0x000fe200078ec0ff */
[----:B------:R-:W-:Y:S01]  /*164a0*/  @!P0 IMAD.IADD R15, R5, 0x1, R7 ;  /* 0x00000001050f8824 */ /* 0x000fe200078e0207 */
[----:B------:R-:W-:Y:S01]  /*164b0*/  @!P1 LDGSTS.E.BYPASS.LTC128B.128 [R237+0xb000], desc[UR6][R10.64+0x80] ;  /* 0x0b0000800aed9fae */ /* 0x000fe2000b901d46 */
[----:B------:R-:W-:Y:S01]  /*164c0*/  LEA.HI R7, R135, R2, RZ, 0x1 ;  /* 0x0000000287077211 */ /* 0x000fe200078f08ff */
[----:B------:R-:W1:Y:S01]  /*164d0*/  @!P4 LDC.64 R4, c[0x0][0x250] ;  /* 0x00009400ff04cb82 */ /* 0x000e620000000a00 */
[----:B------:R-:W-:Y:S01]  /*164e0*/  IMAD.SHL.U32 R140, R140, 0x8, RZ ;  /* 0x000000088c8c7824 */ /* 0x000fe200078e00ff */
[----:B------:R-:W-:Y:S01]  /*164f0*/  @!P1 LDGSTS.E.BYPASS.LTC128B.128 [R237+0xd000], desc[UR6][R10.64+0x100] ;  /* 0x0d0001000aed9fae */ /* 0x000fe2000b901d46 */
[----:B------:R-:W-:-:S02]  /*16500*/  LOP3.LUT R7, R7, 0xfffffffe, RZ, 0xc0, !PT ;  /* 0xfffffffe07077812 */ /* 0x000fc400078ec0ff */
[----:B------:R-:W-:Y:S01]  /*16510*/  SHF.R.U32.HI R233, RZ, 0x3, R9 ;  /* 0x00000003ffe97819 */ /* 0x000fe20000011609 */
[----:B------:R2:W-:Y:S01]  /*16520*/  @!P1 LDGSTS.E.BYPASS.LTC128B.128 [R237+0xf000], desc[UR6][R10.64+0x180] ;  /* 0x0f0001800aed9fae */ /* 0x0005e2000b901d46 */
[----:B------:R-:W-:Y:S01]  /*16530*/  LOP3.LUT R140, R9, 0x8, R140, 0xf8, !PT ;  /* 0x00000008098c7812 */ /* 0x000fe200078ef88c */
[----:B------:R-:W-:Y:S01]  /*16540*/  IMAD.IADD R2, R2, 0x1, -R7 ;  /* 0x0000000102027824 */ /* 0x000fe200078e0a07 */
[----:B------:R-:W-:Y:S01]  /*16550*/  SHF.R.U32.HI R0, RZ, 0x3, R134 ;  /* 0x00000003ff007819 */ /* 0x000fe20000011686 */
[----:B------:R-:W-:Y:S01]  /*16560*/  @!P0 LDGSTS.E.BYPASS.LTC128B.128 [R237+0x9800], desc[UR6][R14.64] ;  /* 0x098000000eed8fae */ /* 0x000fe2000b901d46 */
[----:B------:R-:W4:Y:S01]  /*16570*/  @!P2 LDC.64 R6, c[0x0][0x250] ;  /* 0x00009400ff06ab82 */ /* 0x000f220000000a00 */
[----:B------:R-:W-:Y:S01]  /*16580*/  IMAD.SHL.U32 R67, R2, 0x8, RZ ;  /* 0x0000000802437824 */ /* 0x000fe200078e00ff */
[----:B------:R-:W-:Y:S01]  /*16590*/  LOP3.LUT R233, R140, R233, RZ, 0x3c, !PT ;  /* 0x000000e98ce97212 */ /* 0x000fe200078e3cff */
[----:B------:R-:W-:Y:S03]  /*165a0*/  @!P0 LDGSTS.E.BYPASS.LTC128B.128 [R237+0xb800], desc[UR6][R14.64+0x80] ;  /* 0x0b8000800eed8fae */ /* 0x000fe6000b901d46 */
[----:B------:R-:W-:Y:S01]  /*165b0*/  LOP3.LUT R67, R134, 0x8, R67, 0xf8, !PT ;  /* 0x0000000886437812 */ /* 0x000fe200078ef843 */
[----:B------:R-:W-:Y:S01]  /*165c0*/  @!P0 LDGSTS.E.BYPASS.LTC128B.128 [R237+0xd800], desc[UR6][R14.64+0x100] ;  /* 0x0d8001000eed8fae */ /* 0x000fe2000b901d46 */
[----:B------:R-:W-:-:S02]  /*165d0*/  IMAD R233, R2, 0x200, R233 ;  /* 0x0000020002e97824 */ /* 0x000fc400078e02e9 */
[----:B------:R-:W-:Y:S01]  /*165e0*/  LOP3.LUT R67, R67, R0, RZ, 0x3c, !PT ;  /* 0x0000000043437212 */ /* 0x000fe200078e3cff */
[----:B------:R-:W-:Y:S01]  /*165f0*/  @!P0 LDGSTS.E.BYPASS.LTC128B.128 [R237+0xf800], desc[UR6][R14.64+0x180] ;  /* 0x0f8001800eed8fae */ /* 0x000fe2000b901d46 */
[C---:B------:R-:W-:Y:S02]  /*16600*/  LEA R244, P0, R170.reuse, UR14, 0x1 ;  /* 0x0000000eaaf47c11 */ /* 0x040fe4000f8008ff */
[----:B------:R-:W-:Y:S01]  /*16610*/  LEA R233, R233, UR4, 0x1 ;  /* 0x00000004e9e97c11 */ /* 0x000fe2000f8e08ff */
[----:B------:R-:W0:Y:S01]  /*16620*/  LDGDEPBAR ;  /* 0x00000000000079af */ /* 0x000e220000000000 */
[----:B------:R-:W-:Y:S01]  /*16630*/  LEA.HI.X R243, R170, UR15, R165, 0x1, P0 ;  /* 0x0000000faaf37c11 */ /* 0x000fe200080f0ca5 */
[----:B------:R-:W-:Y:S01]  /*16640*/  IMAD.IADD R234, R67, 0x1, R234 ;  /* 0x0000000143ea7824 */ /* 0x000fe200078e02ea */
[CC--:B-1----:R-:W-:Y:S01]  /*16650*/  @!P4 LEA R8, P0, R4.reuse, R244.reuse, 0x6 ;  /* 0x000000f40408c211 */ /* 0x0c2fe200078030ff */
[----:B------:R-:W-:Y:S02]  /*16660*/  VIADD R0, R233, 0x8000 ;  /* 0x00008000e9007836 */ /* 0x000fe40000000000 */
[----:B------:R-:W-:Y:S01]  /*16670*/  @!P6 IMAD.MOV.U32 R245, RZ, RZ, R243 ;  /* 0x000000fffff5e224 */ /* 0x000fe200078e00f3 */
[----:B--2---:R-:W-:Y:S01]  /*16680*/  @!P5 LEA R10, P1, R167, R244, 0x1 ;  /* 0x000000f4a70ad211 */ /* 0x004fe200078208ff */
[----:B------:R-:W-:Y:S01]  /*16690*/  VIADD R231, R233, 0x8020 ;  /* 0x00008020e9e77836 */ /* 0x000fe20000000000 */
[-C--:B------:R-:W-:Y:S01]  /*166a0*/  @!P4 LEA.HI.X R9, R4, R243.reuse, R5, 0x6, P0 ;  /* 0x000000f30409c211 */ /* 0x080fe200000f3405 */
[----:B----4-:R-:W-:Y:S01]  /*166b0*/  @!P2 IMAD R7, R7, 0x60, RZ ;  /* 0x000000600707a824 */ /* 0x010fe200078e02ff */
[----:B------:R-:W-:-:S02]  /*166c0*/  @!P5 LEA.HI.X R11, R167, R243, R168, 0x1, P1 ;  /* 0x000000f3a70bd211 */ /* 0x000fc400008f0ca8 */
[----:B------:R-:W-:-:S05]  /*166d0*/  LEA R234, R234, UR4, 0x1 ;  /* 0x00000004eaea7c11 */ /* 0x000fca000f8e08ff */
[--C-:B------:R-:W-:Y:S02]  /*166e0*/  IMAD R232, R55, 0x2, R234.reuse ;  /* 0x0000000237e87824 */ /* 0x100fe400078e02ea */
[C---:B------:R-:W-:Y:S02]  /*166f0*/  IMAD R230, R53.reuse, 0x2, R234 ;  /* 0x0000000235e67824 */ /* 0x040fe400078e02ea */
[----:B------:R-:W-:Y:S01]  /*16700*/  IMAD R229, R53, 0x2, R232 ;  /* 0x0000000235e57824 */ /* 0x000fe200078e02e8 */
[----:B------:R-:W-:-:S04]  /*16710*/  DEPBAR.LE SB0, 0x0 ;  /* 0x000080000000791a */ /* 0x000fc80000000000 */
[----:B------:R-:W-:Y:S06]  /*16720*/  BAR.SYNC.DEFER_BLOCKING 0x0 ;  /* 0x0000000000007b1d */ /* 0x000fec0000010000 */
        /* <DEDUP_REMOVED lines=19> */
[----:B------:R-:W-:Y:S01]  /*16860*/  @!P5 LDGSTS.E.BYPASS.LTC128B.128 [R237+0x12800], desc[UR6][R10.64+0x80] ;  /* 0x128000800aeddfae */ /* 0x000fe2000b901d46 */
[----:B-1----:R-:W-:-:S03]  /*16870*/  @!P2 IMAD.MOV.U32 R245, RZ, RZ, R243 ;  /* 0x000000fffff5a224 */ /* 0x002fc600078e00f3 */
[----:B------:R-:W-:Y:S01]  /*16880*/  @!P5 LDGSTS.E.BYPASS.LTC128B.128 [R237+0x14800], desc[UR6][R10.64+0x100] ;  /* 0x148001000aeddfae */ /* 0x000fe2000b901d46 */
[----:B------:R-:W-:-:S03]  /*16890*/  @!P2 IMAD.WIDE.U32 R4, R6, 0x60, R244 ;  /* 0x000000600604a825 */ /* 0x000fc600078e00f4 */
[----:B------:R-:W-:Y:S01]  /*168a0*/  @!P5 LDGSTS.E.BYPASS.LTC128B.128 [R237+0x16800], desc[UR6][R10.64+0x180] ;  /* 0x168001800aeddfae */ /* 0x000fe2000b901d46 */
[----:B------:R-:W-:-:S03]  /*168b0*/  @!P2 IMAD.IADD R5, R7, 0x1, R5 ;  /* 0x000000010705a824 */ /* 0x000fc600078e0205 */
        /* <DEDUP_REMOVED lines=22> */
[----:B------:R-:W-:-:S03]  /*16a20*/  R2P PR, R63, 0x6 ;  /* 0x000000063f007804 */ /* 0x000fc60000000000 */
[----:B------:R-:W-:Y:S04]  /*16a30*/  LDSM.16.M88.4 R20, [R234] ;  /* 0x00000000ea14783b */ /* 0x000fe80000000200 */
[----:B------:R-:W4:Y:S04]  /*16a40*/  LDSM.16.M88.4 R36, [R233+0x8800] ;  /* 0x00880000e924783b */ /* 0x000f280000000200 */
[----:B------:R-:W2:Y:S02]  /*16a50*/  LDSM.16.M88.4 R80, [R233+0x8000] ;  /* 0x00800000e950783b */ /* 0x000ea40000000200 */
[----:B------:R-:W-:-:S02]  /*16a60*/  @P1 VIADD R231, R0, 0xffffffe0 ;  /* 0xffffffe000e71836 */ /* 0x000fc40000000000 */
[----:B------:R-:W5:Y:S01]  /*16a70*/  LDSM.16.M88.4 R28, [R233+0x9000] ;  /* 0x00900000e91c783b */ /* 0x000f620000000200 */
[----:B------:R-:W-:Y:S02]  /*16a80*/  IMAD.MOV.U32 R0, RZ, RZ, 0x40 ;  /* 0x00000040ff007424 */ /* 0x000fe400078e00ff */
[C---:B------:R-:W-:Y:S01]  /*16a90*/  VIADD R223, R231.reuse, 0x800 ;  /* 0x00000800e7df7836 */ /* 0x040fe20000000000 */
[----:B-1----:R-:W1:Y:S01]  /*16aa0*/  LDSM.16.M88.4 R8, [R233+0x9800] ;  /* 0x00980000e908783b */ /* 0x002e620000000200 */
[C---:B------:R-:W-:Y:S01]  /*16ab0*/  VIADD R222, R231.reuse, 0x1000 ;  /* 0x00001000e7de7836 */ /* 0x040fe20000000000 */
[----:B------:R-:W-:Y:S01]  /*16ac0*/  SEL R0, R0, 0xffffffc0, !P2 ;  /* 0xffffffc000007807 */ /* 0x000fe20005000000 */
[C---:B------:R-:W-:Y:S01]  /*16ad0*/  VIADD R221, R231.reuse, 0x1800 ;  /* 0x00001800e7dd7836 */ /* 0x040fe20000000000 */
[----:B------:R-:W-:Y:S01]  /*16ae0*/  LDSM.16.M88.4 R68, [R232] ;  /* 0x00000000e844783b */ /* 0x000fe20000000200 */
[----:B------:R-:W-:Y:S02]  /*16af0*/  VIADD R219, R231, 0x2000 ;  /* 0x00002000e7db7836 */ /* 0x000fe40000000000 */
[----:B------:R-:W-:Y:S01]  /*16b00*/  IMAD.IADD R227, R233, 0x1, R0 ;  /* 0x00000001e9e37824 */ /* 0x000fe200078e0200 */
[----:B------:R-:W1:Y:S01]  /*16b10*/  LDSM.16.M88.4 R56, [R231+0x800] ;  /* 0x00080000e738783b */ /* 0x000e620000000200 */
[----:B------:R-:W-:-:S02]  /*16b20*/  IMAD.IADD R220, R0, 0x1, R231 ;  /* 0x0000000100dc7824 */ /* 0x000fc400078e02e7 */
[C---:B------:R-:W-:Y:S01]  /*16b30*/  VIADD R218, R231.reuse, 0x2800 ;  /* 0x00002800e7da7836 */ /* 0x040fe20000000000 */
[----:B------:R-:W-:Y:S01]  /*16b40*/  LDSM.16.M88.4 R44, [R231+0x1800] ;  /* 0x00180000e72c783b */ /* 0x000fe20000000200 */
[C---:B------:R-:W-:Y:S02]  /*16b50*/  VIADD R217, R231.reuse, 0x3000 ;  /* 0x00003000e7d97836 */ /* 0x040fe40000000000 */
[C---:B------:R-:W-:Y:S01]  /*16b60*/  VIADD R216, R231.reuse, 0x3800 ;  /* 0x00003800e7d87836 */ /* 0x040fe20000000000 */
[----:B------:R-:W1:Y:S01]  /*16b70*/  LDSM.16.M88.4 R72, [R231] ;  /* 0x00000000e748783b */ /* 0x000e620000000200 */
[C---:B------:R-:W-:Y:S02]  /*16b80*/  VIADD R215, R231.reuse, 0x4000 ;  /* 0x00004000e7d77836 */ /* 0x040fe40000000000 */
[C---:B------:R-:W-:Y:S01]  /*16b90*/  VIADD R214, R231.reuse, 0x4800 ;  /* 0x00004800e7d67836 */ /* 0x040fe20000000000 */
[----:B------:R-:W1:Y:S01]  /*16ba0*/  LDSM.16.M88.4 R48, [R231+0x1000] ;  /* 0x00100000e730783b */ /* 0x000e620000000200 */
[----:B------:R-:W-:-:S02]  /*16bb0*/  VIADD R213, R231, 0x5000 ;  /* 0x00005000e7d57836 */ /* 0x000fc40000000000 */
[C---:B------:R-:W-:Y:S01]  /*16bc0*/  VIADD R212, R231.reuse, 0x5800 ;  /* 0x00005800e7d47836 */ /* 0x040fe20000000000 */
[----:B---3--:R-:W-:Y:S01]  /*16bd0*/  LDSM.16.M88.4 R16, [R230] ;  /* 0x00000000e610783b */ /* 0x008fe20000000200 */
[C---:B------:R-:W-:Y:S02]  /*16be0*/  VIADD R211, R231.reuse, 0x6000 ;  /* 0x00006000e7d37836 */ /* 0x040fe40000000000 */
[C---:B------:R-:W-:Y:S01]  /*16bf0*/  VIADD R210, R231.reuse, 0x6800 ;  /* 0x00006800e7d27836 */ /* 0x040fe20000000000 */
[C---:B----4-:R-:W-:Y:S01]  /*16c00*/  HMMA.16816.F32 R40, R20.reuse, R36, RZ ;  /* 0x000000241428723c */ /* 0x050fe200000018ff */
[----:B------:R-:W-:Y:S01]  /*16c10*/  LDSM.16.M88.4 R12, [R227+0x8000] ;  /* 0x00800000e30c783b */ /* 0x000fe20000000200 */
[C---:B------:R-:W-:Y:S02]  /*16c20*/  VIADD R209, R231.reuse, 0x7000 ;  /* 0x00007000e7d17836 */ /* 0x040fe40000000000 */
[----:B------:R-:W-:Y:S01]  /*16c30*/  VIADD R208, R231, 0x7800 ;  /* 0x00007800e7d07836 */ /* 0x000fe20000000000 */
[----:B------:R-:W-:Y:S01]  /*16c40*/  LDSM.16.M88.4 R88, [R227+0x9000] ;  /* 0x00900000e358783b */ /* 0x000fe20000000200 */
[C---:B--2---:R-:W-:Y:S03]  /*16c50*/  HMMA.16816.F32 R4, R20.reuse, R80, RZ ;  /* 0x000000501404723c */ /* 0x044fe600000018ff */
[----:B------:R-:W-:Y:S03]  /*16c60*/  LDSM.16.M88.4 R84, [R227+0x9800] ;  /* 0x00980000e354783b */ /* 0x000fe60000000200 */
[C---:B-----5:R-:W-:Y:S01]  /*16c70*/  HMMA.16816.F32 R32, R20.reuse, R28, RZ ;  /* 0x0000001c1420723c */ /* 0x060fe200000018ff */
[----:B------:R-:W-:Y:S04]  /*16c80*/  LDSM.16.M88.4 R76, [R229] ;  /* 0x00000000e54c783b */ /* 0x000fe80000000200 */
[----:B------:R-:W0:Y:S01]  /*16c90*/  LDGDEPBAR ;  /* 0x00000000000079af */ /* 0x000e220000000000 */
[C---:B------:R-:W-:Y:S06]  /*16ca0*/  HMMA.16816.F32 R80, R20.reuse, R82, RZ ;  /* 0x000000521450723c */ /* 0x040fec00000018ff */
[C---:B------:R-:W-:Y:S06]  /*16cb0*/  HMMA.16816.F32 R36, R20.reuse, R38, RZ ;  /* 0x000000261424723c */ /* 0x040fec00000018ff */
[C---:B------:R-:W-:Y:S06]  /*16cc0*/  HMMA.16816.F32 R28, R20.reuse, R30, RZ ;  /* 0x0000001e141c723c */ /* 0x040fec00000018ff */
[C---:B-1----:R-:W-:Y:S06]  /*16cd0*/  HMMA.16816.F32 R24, R20.reuse, R8, RZ ;  /* 0x000000081418723c */ /* 0x042fec00000018ff */
[----:B------:R-:W-:Y:S01]  /*16ce0*/  HMMA.16816.F32 R20, R20, R10, RZ ;  /* 0x0000000a1414723c */ /* 0x000fe200000018ff */
[----:B------:R-:W1:Y:S05]  /*16cf0*/  LDSM.16.M88.4 R8, [R227+0x8800] ;  /* 0x00880000e308783b */ /* 0x000e6a0000000200 */
[C---:B------:R-:W-:Y:S06]  /*16d00*/  HMMA.16816.F32 R40, R68.reuse, R56, R40 ;  /* 0x000000384428723c */ /* 0x040fec0000001828 */
[C---:B------:R-:W-:Y:S06]  /*16d10*/  HMMA.16816.F32 R4, R68.reuse, R72, R4 ;  /* 0x000000484404723c */ /* 0x040fec0000001804 */
[C---:B------:R-:W-:Y:S06]  /*16d20*/  HMMA.16816.F32 R24, R68.reuse, R44, R24 ;  /* 0x0000002c4418723c */ /* 0x040fec0000001818 */
[C---:B------:R-:W-:Y:S01]  /*16d30*/  HMMA.16816.F32 R80, R68.reuse, R74, R80 ;  /* 0x0000004a4450723c */ /* 0x040fe20000001850 */
[----:B------:R-:W-:Y:S05]  /*16d40*/  LDSM.16.M88.4 R72, [R220] ;  /* 0x00000000dc48783b */ /* 0x000fea0000000200 */
[C---:B------:R-:W-:Y:S01]  /*16d50*/  HMMA.16816.F32 R36, R68.reuse, R58, R36 ;  /* 0x0000003a4424723c */ /* 0x040fe20000001824 */
[----:B------:R-:W-:Y:S05]  /*16d60*/  LDSM.16.M88.4 R56, [R220+0x1000] ;  /* 0x00100000dc38783b */ /* 0x000fea0000000200 */
        /* <DEDUP_REMOVED lines=9> */
[----:B------:R-:W-:Y:S05]  /*16e00*/  LDSM.16.M88.4 R12, [R233+0xa000] ;  /* 0x00a00000e90c783b */ /* 0x000fea0000000200 */
[C---:B------:R-:W-:Y:S01]  /*16e10*/  HMMA.16816.F32 R36, R16.reuse, R10, R36 ;  /* 0x0000000a1024723c */ /* 0x040fe20000001824 */
[----:B------:R-:W1:Y:S05]  /*16e20*/  LDSM.16.M88.4 R8, [R233+0xa800] ;  /* 0x00a80000e908783b */ /* 0x000e6a0000000200 */
[C---:B------:R-:W-:Y:S06]  /*16e30*/  HMMA.16816.F32 R32, R16.reuse, R88, R32 ;  /* 0x000000581020723c */ /* 0x040fec0000001820 */
[C---:B------:R-:W-:Y:S06]  /*16e40*/  HMMA.16816.F32 R28, R16.reuse, R90, R28 ;  /* 0x0000005a101c723c */ /* 0x040fec000000181c */
[C---:B------:R-:W-:Y:S06]  /*16e50*/  HMMA.16816.F32 R24, R16.reuse, R84, R24 ;  /* 0x000000541018723c */ /* 0x040fec0000001818 */
[----:B------:R-:W-:Y:S01]  /*16e60*/  HMMA.16816.F32 R44, R16, R86, R44 ;  /* 0x00000056102c723c */ /* 0x000fe2000000182c */
[----:B------:R-:W4:Y:S04]  /*16e70*/  LDSM.16.M88.4 R84, [R233+0xb000] ;  /* 0x00b00000e954783b */ /* 0x000f280000000200 */
[----:B------:R-:W5:Y:S01]  /*16e80*/  LDSM.16.M88.4 R16, [R233+0xb800] ;  /* 0x00b80000e910783b */ /* 0x000f620000000200 */
[C---:B--2---:R-:W-:Y:S06]  /*16e90*/  HMMA.16816.F32 R40, R76.reuse, R20, R40 ;  /* 0x000000144c28723c */ /* 0x044fec0000001828 */
[C---:B------:R-:W-:Y:S06]  /*16ea0*/  HMMA.16816.F32 R4, R76.reuse, R72, R4 ;  /* 0x000000484c04723c */ /* 0x040fec0000001804 */
[C---:B------:R-:W-:Y:S01]  /*16eb0*/  HMMA.16816.F32 R88, R76.reuse, R74, R80 ;  /* 0x0000004a4c58723c */ /* 0x040fe20000001850 */
[----:B------:R-:W-:Y:S04]  /*16ec0*/  LDSM.16.M88.4 R80, [R232+0x2000] ;  /* 0x00200000e850783b */ /* 0x000fe80000000200 */
[----:B------:R-:W-:Y:S01]  /*16ed0*/  LDSM.16.M88.4 R72, [R231+0x2000] ;  /* 0x00200000e748783b */ /* 0x000fe20000000200 */
[C---:B------:R-:W-:Y:S03]  /*16ee0*/  HMMA.16816.F32 R36, R76.reuse, R22, R36 ;  /* 0x000000164c24723c */ /* 0x040fe60000001824 */
[----:B------:R-:W2:Y:S03]  /*16ef0*/  LDSM.16.M88.4 R20, [R231+0x2800] ;  /* 0x00280000e714783b */ /* 0x000ea60000000200 */
[C---:B------:R-:W-:Y:S06]  /*16f00*/  HMMA.16816.F32 R32, R76.reuse, R56, R32 ;  /* 0x000000384c20723c */ /* 0x040fec0000001820 */
[C---:B------:R-:W-:Y:S01]  /*16f10*/  HMMA.16816.F32 R28, R76.reuse, R58, R28 ;  /* 0x0000003a4c1c723c */ /* 0x040fe2000000181c */
[----:B------:R-:W2:Y:S05]  /*16f20*/  LDSM.16.M88.4 R56, [R231+0x3000] ;  /* 0x00300000e738783b */ /* 0x000eaa0000000200 */
[C---:B---3--:R-:W-:Y:S06]  /*16f30*/  HMMA.16816.F32 R24, R76.reuse, R48, R24 ;  /* 0x000000304c18723c */ /* 0x048fec0000001818 */
        /* <DEDUP_REMOVED lines=17> */
[C---:B------:R-:W-:Y:S06]  /*17050*/  HMMA.16816.F32 R4, R80.reuse, R72, R4 ;  /* 0x000000485004723c */ /* 0x040fec0000001804 */
[C---:B------:R-:W-:Y:S01]  /*17060*/  HMMA.16816.F32 R88, R80.reuse, R74, R88 ;  /* 0x0000004a5058723c */ /* 0x040fe20000001858 */
[----:B------:R-:W-:Y:S05]  /*17070*/  LDSM.16.M88.4 R72, [R220+0x2000] ;  /* 0x00200000dc48783b */ /* 0x000fea0000000200 */
[C---:B------:R-:W-:Y:S01]  /*17080*/  HMMA.16816.F32 R36, R80.reuse, R22, R36 ;  /* 0x000000165024723c */ /* 0x040fe20000001824 */
[----:B------:R-:W2:Y:S05]  /*17090*/  LDSM.16.M88.4 R20, [R220+0x2800] ;  /* 0x00280000dc14783b */ /* 0x000eaa0000000200 */
        /* <DEDUP_REMOVED lines=16> */
[C---:B-----5:R-:W-:Y:S06]  /*171a0*/  HMMA.16816.F32 R24, R76.reuse, R16, R24 ;  /* 0x000000104c18723c */ /* 0x060fec0000001818 */
[----:B------:R-:W-:Y:S01]  /*171b0*/  HMMA.16816.F32 R44, R76, R18, R44 ;  /* 0x000000124c2c723c */ /* 0x000fe2000000182c */
[----:B------:R-:W5:Y:S04]  /*171c0*/  LDSM.16.M88.4 R16, [R233+0xd800] ;  /* 0x00d80000e910783b */ /* 0x000f680000000200 */
[----:B------:R-:W-:Y:S01]  /*171d0*/  LDSM.16.M88.4 R76, [R232+0x4000] ;  /* 0x00400000e84c783b */ /* 0x000fe20000000200 */
        /* <DEDUP_REMOVED lines=50> */
[----:B------:R-:W-:Y:S04]  /*17500*/  LDSM.16.M88.4 R84, [R232+0x6000] ;  /* 0x00600000e854783b */ /* 0x000fe80000000200 */
        /* <DEDUP_REMOVED lines=8> */
[C---:B---3--:R-:W-:Y:S06]  /*17590*/  HMMA.16816.F32 R24, R80.reuse, R48, R24 ;  /* 0x000000305018723c */ /* 0x048fec0000001818 */
[----:B------:R-:W-:Y:S01]  /*175a0*/  HMMA.16816.F32 R44, R80, R50, R44 ;  /* 0x00000032502c723c */ /* 0x000fe2000000182c */
[----:B------:R-:W3:Y:S05]  /*175b0*/  LDSM.16.M88.4 R48, [R231+0x7000] ;  /* 0x00700000e730783b */ /* 0x000eea0000000200 */
[C---:B-1----:R-:W-:Y:S06]  /*175c0*/  HMMA.16816.F32 R40, R76.reuse, R8, R40 ;  /* 0x000000084c28723c */ /* 0x042fec0000001828 */
[C---:B------:R-:W-:Y:S06]  /*175d0*/  HMMA.16816.F32 R4, R76.reuse, R12, R4 ;  /* 0x0000000c4c04723c */ /* 0x040fec0000001804 */
[C---:B------:R-:W-:Y:S01]  /*175e0*/  HMMA.16816.F32 R88, R76.reuse, R14, R88 ;  /* 0x0000000e4c58723c */ /* 0x040fe20000001858 */
[----:B------:R-:W-:Y:S05]  /*175f0*/  LDSM.16.M88.4 R12, [R230+0x6000] ;  /* 0x00600000e60c783b */ /* 0x000fea0000000200 */
[C---:B------:R-:W-:Y:S01]  /*17600*/  HMMA.16816.F32 R36, R76.reuse, R10, R36 ;  /* 0x0000000a4c24723c */ /* 0x040fe20000001824 */
[----:B------:R-:W1:Y:S05]  /*17610*/  LDSM.16.M88.4 R8, [R227+0xe800] ;  /* 0x00e80000e308783b */ /* 0x000e6a0000000200 */
[----:B----4-:R-:W-:Y:S06]  /*17620*/  HMMA.16816.F32 R32, R76, R68, R32 ;  /* 0x000000444c20723c */ /* 0x010fec0000001820 */
[----:B------:R-:W-:Y:S01]  /*17630*/  HMMA.16816.F32 R28, R80, R58, R28 ;  /* 0x0000003a501c723c */ /* 0x000fe2000000181c */
[----:B------:R-:W4:Y:S04]  /*17640*/  LDSM.16.M88.4 R56, [R227+0xe000] ;  /* 0x00e00000e338783b */ /* 0x000f280000000200 */
[----:B------:R-:W5:Y:S01]  /*17650*/  LDSM.16.M88.4 R80, [R231+0x7800] ;  /* 0x00780000e750783b */ /* 0x000f620000000200 */
[----:B--2---:R-:W-:Y:S06]  /*17660*/  HMMA.16816.F32 R40, R84, R20, R40 ;  /* 0x000000145428723c */ /* 0x004fec0000001828 */
[----:B------:R-:W-:Y:S01]  /*17670*/  HMMA.16816.F32 R24, R76, R16, R24 ;  /* 0x000000104c18723c */ /* 0x000fe20000001818 */
[----:B------:R-:W-:-:S04]  /*17680*/  SHF.R.S32.HI R21, RZ, 0x1f, R60 ;  /* 0x0000001fff157819 */ /* 0x000fc8000001143c */
[----:B------:R-:W-:Y:S01]  /*17690*/  LEA.HI R0, R21, R60, RZ, 0x5 ;  /* 0x0000003c15007211 */ /* 0x000fe200078f28ff */
[----:B------:R-:W-:Y:S06]  /*176a0*/  HMMA.16816.F32 R44, R76, R18, R44 ;  /* 0x000000124c2c723c */ /* 0x000fec000000182c */
[C---:B------:R-:W-:Y:S01]  /*176b0*/  HMMA.16816.F32 R16, R84.reuse, R72, R4 ;  /* 0x000000485410723c */ /* 0x040fe20000001804 */
[----:B------:R-:W-:Y:S05]  /*176c0*/  LDSM.16.M88.4 R4, [R229+0x6000] ;  /* 0x00600000e504783b */ /* 0x000fea0000000200 */
[C---:B------:R-:W-:Y:S01]  /*176d0*/  HMMA.16816.F32 R36, R84.reuse, R22, R36 ;  /* 0x000000165424723c */ /* 0x040fe20000001824 */
[----:B------:R-:W2:Y:S05]  /*176e0*/  LDSM.16.M88.4 R20, [R220+0x6800] ;  /* 0x00680000dc14783b */ /* 0x000eaa0000000200 */
[C---:B---3--:R-:W-:Y:S06]  /*176f0*/  HMMA.16816.F32 R32, R84.reuse, R48, R32 ;  /* 0x000000305420723c */ /* 0x048fec0000001820 */
[----:B------:R-:W-:Y:S01]  /*17700*/  HMMA.16816.F32 R88, R84, R74, R88 ;  /* 0x0000004a5458723c */ /* 0x000fe20000001858 */
[----:B------:R-:W-:Y:S01]  /*17710*/  LOP3.LUT R49, R0, 0xffffffe0, RZ, 0xc0, !PT ;  /* 0xffffffe000317812 */ /* 0x000fe200078ec0ff */
[----:B------:R-:W-:Y:S04]  /*17720*/  LDSM.16.M88.4 R72, [R220+0x6000] ;  /* 0x00600000dc48783b */ /* 0x000fe80000000200 */
[C---:B------:R-:W-:Y:S01]  /*17730*/  IMAD.IADD R0, R60.reuse, 0x1, -R49 ;  /* 0x000000013c007824 */ /* 0x040fe200078e0a31 */
[----:B------:R-:W-:Y:S01]  /*17740*/  HMMA.16816.F32 R28, R76, R70, R28 ;  /* 0x000000464c1c723c */ /* 0x000fe2000000181c */
[----:B------:R-:W3:Y:S01]  /*17750*/  LDSM.16.M88.4 R68, [R227+0xf000] ;  /* 0x00f00000e344783b */ /* 0x000ee20000000200 */
[----:B------:R-:W-:-:S04]  /*17760*/  IMAD.SHL.U32 R60, R60, 0x2, RZ ;  /* 0x000000023c3c7824 */ /* 0x000fc800078e00ff */
[----:B-1----:R-:W-:Y:S01]  /*17770*/  HMMA.16816.F32 R40, R12, R8, R40 ;  /* 0x000000080c28723c */ /* 0x002fe20000001828 */
[----:B------:R-:W-:-:S05]  /*17780*/  LOP3.LUT R60, R60, 0x6, RZ, 0xc0, !PT ;  /* 0x000000063c3c7812 */ /* 0x000fca00078ec0ff */
[----:B----4-:R-:W-:Y:S01]  /*17790*/  HMMA.16816.F32 R16, R12, R56, R16 ;  /* 0x000000380c10723c */ /* 0x010fe20000001810 */
[----:B------:R-:W-:Y:S01]  /*177a0*/  SHF.R.S32.HI R9, RZ, 0x1f, R0 ;  /* 0x0000001fff097819 */ /* 0x000fe20000011400 */
[----:B------:R-:W-:-:S03]  /*177b0*/  IMAD.IADD R63, R3, 0x1, R60 ;  /* 0x00000001033f7824 */ /* 0x000fc600078e023c */
[----:B------:R-:W-:Y:S01]  /*177c0*/  LEA.HI R0, R9, R0, RZ, 0x2 ;  /* 0x0000000009007211 */ /* 0x000fe200078f10ff */
[C---:B------:R-:W-:Y:S01]  /*177d0*/  HMMA.16816.F32 R36, R12.reuse, R10, R36 ;  /* 0x0000000a0c24723c */ /* 0x040fe20000001824 */
[----:B------:R-:W1:Y:S02]  /*177e0*/  LDSM.16.M88.4 R8, [R227+0xf800] ;  /* 0x00f80000e308783b */ /* 0x000e640000000200 */
[----:B------:R-:W-:Y:S02]  /*177f0*/  SHF.R.S32.HI R57, RZ, 0x2, R0 ;  /* 0x00000002ff397819 */ /* 0x000fe40000011400 */
[----:B------:R-:W-:Y:S01]  /*17800*/  LOP3.LUT R0, R67, R65, RZ, 0xfc, !PT ;  /* 0x0000004143007212 */ /* 0x000fe200078efcff */
[----:B------:R-:W-:Y:S01]  /*17810*/  HMMA.16816.F32 R88, R12, R58, R88 ;  /* 0x0000003a0c58723c */ /* 0x000fe20000001858 */
[----:B------:R-:W-:Y:S01]  /*17820*/  IADD3 R62, R62, 0x1, R57 ;  /* 0x000000013e3e7810 */ /* 0x000fe20007ffe039 */
[----:B------:R-:W-:-:S03]  /*17830*/  VIADD R65, R63, 0x8 ;  /* 0x000000083f417836 */ /* 0x000fc60000000000 */
[----:B------:R-:W-:Y:S01]  /*17840*/  IADD3 R57, R66, R62, -R235 ;  /* 0x0000003e42397210 */ /* 0x000fe20007ffe8eb */
[C---:B------:R-:W-:Y:S01]  /*17850*/  HMMA.16816.F32 R28, R84.reuse, R50, R28 ;  /* 0x00000032541c723c */ /* 0x040fe2000000181c */
[----:B------:R-:W4:Y:S01]  /*17860*/  LDSM.16.M88.4 R48, [R220+0x7000] ;  /* 0x00700000dc30783b */ /* 0x000f220000000200 */
[----:B------:R-:W-:Y:S02]  /*17870*/  VIADD R59, R63, 0x1 ;  /* 0x000000013f3b7836 */ /* 0x000fe40000000000 */
[----:B------:R-:W-:Y:S02]  /*17880*/  VIADD R57, R57, UR5 ;  /* 0x0000000539397c36 */ /* 0x000fe40008000000 */
[----:B-----5:R-:W-:Y:S03]  /*17890*/  HMMA.16816.F32 R24, R84, R80, R24 ;  /* 0x000000505418723c */ /* 0x020fe60000001818 */
[----:B------:R-:W-:-:S02]  /*178a0*/  VIMNMX R2, R57, R66, PT ;  /* 0x0000004239027248 */ /* 0x000fc40003fe0100 */
[----:B------:R-:W-:Y:S01]  /*178b0*/  VIADDMNMX R200, R57, 0x8, R66, PT ;  /* 0x0000000839c87846 */ /* 0x000fe20003800142 */
[----:B------:R-:W-:Y:S01]  /*178c0*/  HMMA.16816.F32 R44, R84, R82, R44 ;  /* 0x00000052542c723c */ /* 0x000fe2000000182c */
[C---:B------:R-:W-:Y:S02]  /*178d0*/  ISETP.GE.AND P1, PT, R59.reuse, R2, PT ;  /* 0x000000023b00720c */ /* 0x040fe40003f26270 */
[-C--:B------:R-:W-:Y:S02]  /*178e0*/  ISETP.GE.AND P6, PT, R59, R200.reuse, PT ;  /* 0x000000c83b00720c */ /* 0x080fe40003fc6270 */
[C---:B------:R-:W-:Y:S01]  /*178f0*/  ISETP.GE.AND P4, PT, R65.reuse, R200, PT ;  /* 0x000000c84100720c */ /* 0x040fe20003f86270 */
[----:B--2---:R-:W-:Y:S01]  /*17900*/  HMMA.16816.F32 R56, R4, R20, R40 ;  /* 0x000000140438723c */ /* 0x004fe20000001828 */
[----:B------:R-:W2:Y:S01]  /*17910*/  LDSM.16.M88.4 R40, [R220+0x7800] ;  /* 0x00780000dc28783b */ /* 0x000ea20000000200 */
[----:B------:R-:W-:Y:S01]  /*17920*/  ISETP.GE.AND P0, PT, R65, R2, PT ;  /* 0x000000024100720c */ /* 0x000fe20003f06270 */
[----:B------:R-:W-:Y:S01]  /*17930*/  VIADD R65, R63, 0x10 ;  /* 0x000000103f417836 */ /* 0x000fe20000000000 */
[----:B------:R-:W-:-:S04]  /*17940*/  DEPBAR.LE SB0, 0x0 ;  /* 0x000080000000791a */ /* 0x000fc80000000000 */
[----:B---3--:R-:W-:Y:S01]  /*17950*/  HMMA.16816.F32 R32, R12, R68, R32 ;  /* 0x000000440c20723c */ /* 0x008fe20000001820 */
[----:B------:R-:W-:-:S05]  /*17960*/  VIADD R21, R63, 0x9 ;  /* 0x000000093f157836 */ /* 0x000fca0000000000 */
[----:B------:R-:W-:Y:S01]  /*17970*/  HMMA.16816.F32 R88, R4, R74, R88 ;  /* 0x0000004a0458723c */ /* 0x000fe20000001858 */
[C---:B------:R-:W-:Y:S02]  /*17980*/  ISETP.GE.AND P5, PT, R21.reuse, R2, PT ;  /* 0x000000021500720c */ /* 0x040fe40003fa6270 */
[----:B------:R-:W-:-:S03]  /*17990*/  ISETP.GE.AND P2, PT, R21, R200, PT ;  /* 0x000000c81500720c */ /* 0x000fc60003f46270 */
[----:B------:R-:W-:Y:S06]  /*179a0*/  HMMA.16816.F32 R16, R4, R72, R16 ;  /* 0x000000480410723c */ /* 0x000fec0000001810 */
[C---:B------:R-:W-:Y:S06]  /*179b0*/  HMMA.16816.F32 R28, R12.reuse, R70, R28 ;  /* 0x000000460c1c723c */ /* 0x040fec000000181c */
[----:B-1----:R-:W-:Y:S06]  /*179c0*/  HMMA.16816.F32 R24, R12, R8, R24 ;  /* 0x000000080c18723c */ /* 0x002fec0000001818 */
[----:B------:R-:W-:Y:S01]  /*179d0*/  HMMA.16816.F32 R36, R4, R22, R36 ;  /* 0x000000160424723c */ /* 0x000fe20000001824 */
[----:B------:R-:W-:-:S02]  /*179e0*/  FSEL R90, R90, -INF , !P4 ;  /* 0xff8000005a5a7808 */ /* 0x000fc40006000000 */
[----:B------:R-:W-:Y:S02]  /*179f0*/  FSEL R89, R89, -INF , !P5 ;  /* 0xff80000059597808 */ /* 0x000fe40006800000 */
[----:B------:R-:W-:Y:S01]  /*17a00*/  FSEL R20, R91, -INF , !P2 ;  /* 0xff8000005b147808 */ /* 0x000fe20005000000 */
[----:B------:R-:W-:Y:S01]  /*17a10*/  HMMA.16816.F32 R44, R12, R10, R44 ;  /* 0x0000000a0c2c723c */ /* 0x000fe2000000182c */
[----:B------:R-:W-:Y:S01]  /*17a20*/  VIADD R23, R63, 0x11 ;  /* 0x000000113f177836 */ /* 0x000fe20000000000 */
[----:B------:R-:W-:Y:S02]  /*17a30*/  FSEL R21, R17, -INF , !P1 ;  /* 0xff80000011157808 */ /* 0x000fe40004800000 */
[-C--:B------:R-:W-:Y:S02]  /*17a40*/  ISETP.GE.AND P1, PT, R65, R2.reuse, PT ;  /* 0x000000024100720c */ /* 0x080fe40003f26270 */
[C---:B----4-:R-:W-:Y:S01]  /*17a50*/  HMMA.16816.F32 R32, R4.reuse, R48, R32 ;  /* 0x000000300420723c */ /* 0x050fe20000001820 */
[----:B------:R-:W-:Y:S01]  /*17a60*/  ISETP.GE.AND P4, PT, R23, R2, PT ;  /* 0x000000021700720c */ /* 0x000fe20003f86270 */
[----:B------:R-:W-:Y:S01]  /*17a70*/  VIADD R11, R63, 0x20 ;  /* 0x000000203f0b7836 */ /* 0x000fe20000000000 */
[-C--:B------:R-:W-:Y:S01]  /*17a80*/  ISETP.GE.AND P5, PT, R23, R200.reuse, PT ;  /* 0x000000c81700720c */ /* 0x080fe20003fa6270 */
[----:B------:R-:W-:Y:S01]  /*17a90*/  VIADD R23, R63, 0x18 ;  /* 0x000000183f177836 */ /* 0x000fe20000000000 */
[----:B------:R-:W-:Y:S01]  /*17aa0*/  FSEL R17, R88, -INF , !P0 ;  /* 0xff80000058117808 */ /* 0x000fe20004000000 */
[----:B------:R-:W-:Y:S01]  /*17ab0*/  HMMA.16816.F32 R28, R4, R50, R28 ;  /* 0x00000032041c723c */ /* 0x000fe2000000181c */
[----:B------:R-:W-:Y:S01]  /*17ac0*/  ISETP.GE.AND P0, PT, R65, R200, PT ;  /* 0x000000c84100720c */ /* 0x000fe20003f06270 */
[----:B------:R-:W-:Y:S01]  /*17ad0*/  VIADD R49, R63, 0x19 ;  /* 0x000000193f317836 */ /* 0x000fe20000000000 */
[----:B------:R-:W-:Y:S01]  /*17ae0*/  BAR.SYNC.DEFER_BLOCKING 0x0 ;  /* 0x0000000000007b1d */ /* 0x000fe20000010000 */
[----:B------:R-:W-:-:S02]  /*17af0*/  ISETP.GE.AND P2, PT, R23, R2, PT ;  /* 0x000000021700720c */ /* 0x000fc40003f46270 */
[C---:B--2---:R-:W-:Y:S01]  /*17b00*/  HMMA.16816.F32 R24, R4.reuse, R40, R24 ;  /* 0x000000280418723c */ /* 0x044fe20000001818 */
[----:B------:R-:W-:Y:S02]  /*17b10*/  FSEL R9, R56, -INF , !P1 ;  /* 0xff80000038097808 */ /* 0x000fe40004800000 */
[----:B------:R-:W-:Y:S01]  /*17b20*/  ISETP.GE.AND P1, PT, R23, R200, PT ;  /* 0x000000c81700720c */ /* 0x000fe20003f26270 */
[----:B------:R-:W-:Y:S01]  /*17b30*/  VIADD R23, R63, 0x21 ;  /* 0x000000213f177836 */ /* 0x000fe20000000000 */
[----:B------:R-:W-:Y:S01]  /*17b40*/  FSEL R8, R58, -INF , !P0 ;  /* 0xff8000003a087808 */ /* 0x000fe20004000000 */
[----:B------:R-:W-:Y:S01]  /*17b50*/  HMMA.16816.F32 R44, R4, R42, R44 ;  /* 0x0000002a042c723c */ /* 0x000fe2000000182c */
[----:B------:R-:W-:Y:S02]  /*17b60*/  ISETP.GE.AND P0, PT, R49, R2, PT ;  /* 0x000000023100720c */ /* 0x000fe40003f06270 */
[----:B------:R-:W-:Y:S02]  /*17b70*/  FSEL R10, R59, -INF , !P5 ;  /* 0xff8000003b0a7808 */ /* 0x000fe40006800000 */
[----:B------:R-:W-:-:S02]  /*17b80*/  FSEL R13, R36, -INF , !P2 ;  /* 0xff800000240d7808 */ /* 0x000fc40005000000 */
[----:B------:R-:W-:Y:S01]  /*17b90*/  ISETP.GE.AND P5, PT, R11, R2, PT ;  /* 0x000000020b00720c */ /* 0x000fe20003fa6270 */
[----:B------:R-:W-:Y:S01]  /*17ba0*/  VIADD R7, R63, 0x31 ;  /* 0x000000313f077836 */ /* 0x000fe20000000000 */
[----:B------:R-:W-:Y:S01]  /*17bb0*/  ISETP.GE.AND P2, PT, R11, R200, PT ;  /* 0x000000c80b00720c */ /* 0x000fe20003f46270 */
[----:B------:R-:W-:Y:S01]  /*17bc0*/  VIADD R5, R63, 0x38 ;  /* 0x000000383f057836 */ /* 0x000fe20000000000 */
[----:B------:R-:W-:Y:S02]  /*17bd0*/  FSEL R14, R38, -INF , !P1 ;  /* 0xff800000260e7808 */ /* 0x000fe40004800000 */
[----:B------:R-:W-:Y:S01]  /*17be0*/  FSEL R11, R37, -INF , !P0 ;  /* 0xff800000250b7808 */ /* 0x000fe20004000000 */
[----:B------:R-:W-:Y:S01]  /*17bf0*/  VIADD R37, R63, 0x29 ;  /* 0x000000293f257836 */ /* 0x000fe20000000000 */
[----:B------:R-:W-:Y:S02]  /*17c00*/  FSEL R15, R57, -INF , !P4 ;  /* 0xff800000390f7808 */ /* 0x000fe40006000000 */
[----:B------:R-:W-:-:S02]  /*17c10*/  ISETP.GE.AND P1, PT, R23, R2, PT ;  /* 0x000000021700720c */ /* 0x000fc40003f26270 */
[-C--:B------:R-:W-:Y:S01]  /*17c20*/  ISETP.GE.AND P0, PT, R23, R200.reuse, PT ;  /* 0x000000c81700720c */ /* 0x080fe20003f06270 */
[----:B------:R-:W-:Y:S01]  /*17c30*/  VIADD R23, R63, 0x28 ;  /* 0x000000283f177836 */ /* 0x000fe20000000000 */
[----:B------:R-:W-:Y:S02]  /*17c40*/  ISETP.GE.AND P4, PT, R49, R200, PT ;  /* 0x000000c83100720c */ /* 0x000fe40003f86270 */
        /* <DEDUP_REMOVED lines=12> */
[----:B------:R-:W-:Y:S02]  /*17d10*/  FSEL R189, R29, -INF , !P2 ;  /* 0xff8000001dbd7808 */ /* 0x000fe40005000000 */
[C---:B------:R-:W-:Y:S02]  /*17d20*/  ISETP.GE.AND P5, PT, R7.reuse, R2, PT ;  /* 0x000000020700720c */ /* 0x040fe40003fa6270 */
[----:B------:R-:W-:Y:S01]  /*17d30*/  ISETP.GE.AND P2, PT, R7, R200, PT ;  /* 0x000000c80700720c */ /* 0x000fe20003f46270 */
[C---:B------:R-:W-:Y:S01]  /*17d40*/  VIADD R7, R63.reuse, 0x39 ;  /* 0x000000393f077836 */ /* 0x040fe20000000000 */
[----:B------:R-:W-:Y:S02]  /*17d50*/  FSEL R199, R24, -INF , !P0 ;  /* 0xff80000018c77808 */ /* 0x000fe40004000000 */
[----:B------:R-:W-:Y:S02]  /*17d60*/  ISETP.GE.AND P0, PT, R63, R2, PT ;  /* 0x000000023f00720c */ /* 0x000fe40003f06270 */
[----:B------:R-:W-:-:S02]  /*17d70*/  FSEL R202, R31, -INF , !P1 ;  /* 0xff8000001fca7808 */ /* 0x000fc40004800000 */
[----:B------:R-:W-:Y:S02]  /*17d80*/  FSEL R4, R19, -INF , !P6 ;  /* 0xff80000013047808 */ /* 0x000fe40007000000 */
[C---:B------:R-:W-:Y:S02]  /*17d90*/  ISETP.GE.AND P6, PT, R5.reuse, R2, PT ;  /* 0x000000020500720c */ /* 0x040fe40003fc6270 */
[-C--:B------:R-:W-:Y:S02]  /*17da0*/  ISETP.GE.AND P1, PT, R5, R200.reuse, PT ;  /* 0x000000c80500720c */ /* 0x080fe40003f26270 */
[----:B------:R-:W-:Y:S02]  /*17db0*/  FSEL R5, R16, -INF , !P0 ;  /* 0xff80000010057808 */ /* 0x000fe40004000000 */
[----:B------:R-:W-:Y:S02]  /*17dc0*/  ISETP.GE.AND P0, PT, R7, R200, PT ;  /* 0x000000c80700720c */ /* 0x000fe40003f06270 */
[----:B------:R-:W-:-:S02]  /*17dd0*/  FSEL R191, R28, -INF , !P4 ;  /* 0xff8000001cbf7808 */ /* 0x000fc40006000000 */
[----:B------:R-:W-:Y:S02]  /*17de0*/  FSEL R32, R47, -INF , !P0 ;  /* 0xff8000002f207808 */ /* 0x000fe40004000000 */
[----:B------:R-:W-:Y:S02]  /*17df0*/  ISETP.GE.AND P0, PT, R166, 0x2, PT ;  /* 0x00000002a600780c */ /* 0x000fe40003f06270 */
[-C--:B------:R-:W-:Y:S02]  /*17e00*/  ISETP.GE.AND P4, PT, R23, R200.reuse, PT ;  /* 0x000000c81700720c */ /* 0x080fe40003f86270 */
[----:B------:R-:W-:Y:S02]  /*17e10*/  FSEL R197, R25, -INF , !P5 ;  /* 0xff80000019c57808 */ /* 0x000fe40006800000 */
[----:B------:R-:W-:Y:S02]  /*17e20*/  FSEL R196, R26, -INF , !P4 ;  /* 0xff8000001ac47808 */ /* 0x000fe40006000000 */
[----:B------:R-:W-:-:S02]  /*17e30*/  ISETP.GE.AND P4, PT, R63, R200, PT ;  /* 0x000000c83f00720c */ /* 0x000fc40003f86270 */
[----:B------:R-:W-:Y:S02]  /*17e40*/  ISETP.GE.AND P5, PT, R7, R2, PT ;  /* 0x000000020700720c */ /* 0x000fe40003fa6270 */
[----:B------:R-:W-:Y:S02]  /*17e50*/  FSEL R18, R18, -INF , !P4 ;  /* 0xff80000012127808 */ /* 0x000fe40006000000 */
[----:B------:R-:W-:Y:S02]  /*17e60*/  FSEL R194, R27, -INF , !P2 ;  /* 0xff8000001bc27808 */ /* 0x000fe40005000000 */
[----:B------:R-:W-:Y:S02]  /*17e70*/  FSEL R195, R44, -INF , !P6 ;  /* 0xff8000002cc37808 */ /* 0x000fe40007000000 */
[----:B------:R-:W-:Y:S02]  /*17e80*/  FSEL R34, R46, -INF , !P1 ;  /* 0xff8000002e227808 */ /* 0x000fe40004800000 */
[----:B------:R-:W-:Y:S01]  /*17e90*/  FSEL R35, R45, -INF , !P5 ;  /* 0xff8000002d237808 */ /* 0x000fe20006800000 */
[----:B------:R-:W-:Y:S06]  /*17ea0*/  @!P0 BRA `(.L_x_2742) ;  /* 0x0000000400b08947 */ /* 0x000fec0003800000 */
[----:B------:R-:W-:Y:S05]  /*17eb0*/  @!P3 BRA `(.L_x_2743) ;  /* 0x0000000000f0b947 */ /* 0x000fea0003800000 */
[----:B------:R-:W1:Y:S01]  /*17ec0*/  LDC R16, c[0x0][0x380] ;  /* 0x0000e000ff107b82 */ /* 0x000e620000000800 */
[C---:B------:R-:W-:Y:S01]  /*17ed0*/  VIADD R25, R3.reuse, 0xffffffc0 ;  /* 0xffffffc003197836 */ /* 0x040fe20000000000 */
[----:B------:R-:W-:Y:S01]  /*17ee0*/  IABS R22, R3 ;  /* 0x0000000300167213 */ /* 0x000fe20000000000 */
[----:B------:R-:W-:Y:S01]  /*17ef0*/  ULDC.64 UR12, c[0x0][0x248] ;  /* 0x00009200000c7ab9 */ /* 0x000fe20000000a00 */
[----:B------:R-:W-:Y:S02]  /*17f00*/  ULDC.64 UR8, c[0x0][0x230] ;  /* 0x00008c0000087ab9 */ /* 0x000fe40000000a00 */
[----:B------:R-:W-:Y:S02]  /*17f10*/  IABS R19, R25 ;  /* 0x0000001900137213 */ /* 0x000fe40000000000 */
[-C--:B-1----:R-:W-:Y:S02]  /*17f20*/  IABS R6, R16.reuse ;  /* 0x0000001000067213 */ /* 0x082fe40000000000 */
[----:B------:R-:W-:-:S02]  /*17f30*/  LOP3.LUT R3, R3, R16, RZ, 0x3c, !PT ;  /* 0x0000001003037212 */ /* 0x000fc400078e3cff */
[----:B------:R-:W1:Y:S01]  /*17f40*/  I2F.RP R23, R6 ;  /* 0x0000000600177306 */ /* 0x000e620000209400 */
[----:B------:R-:W-:Y:S02]  /*17f50*/  LOP3.LUT R25, R25, R16, RZ, 0x3c, !PT ;  /* 0x0000001019197212 */ /* 0x000fe400078e3cff */
[----:B------:R-:W-:-:S05]  /*17f60*/  ISETP.GE.AND P4, PT, R3, RZ, PT ;  /* 0x000000ff0300720c */ /* 0x000fca0003f86270 */
[----:B-1----:R-:W1:Y:S02]  /*17f70*/  MUFU.RCP R26, R23 ;  /* 0x00000017001a7308 */ /* 0x002e640000001000 */
[----:B-1----:R-:W-:-:S06]  /*17f80*/  VIADD R26, R26, 0xffffffe ;  /* 0x0ffffffe1a1a7836 */ /* 0x002fcc0000000000 */
[----:B------:R-:W1:Y:S02]  /*17f90*/  F2I.FTZ.U32.TRUNC.NTZ R27, R26 ;  /* 0x0000001a001b7305 */ /* 0x000e64000021f000 */
[----:B-1----:R-:W-:Y:S02]  /*17fa0*/  IADD3 R7, RZ, -R27, RZ ;  /* 0x8000001bff077210 */ /* 0x002fe40007ffe0ff */
        /* <DEDUP_REMOVED lines=8> */
[C---:B------:R-:W-:Y:S01]  /*18030*/  IMAD R7, R6.reuse, R7, R19 ;  /* 0x0000000706077224 */ /* 0x040fe200078e0213 */
[----:B------:R-:W-:Y:S02]  /*18040*/  LOP3.LUT R19, RZ, R16, RZ, 0x33, !PT ;  /* 0x00000010ff137212 */ /* 0x000fe400078e33ff */
[C---:B------:R-:W-:Y:S02]  /*18050*/  ISETP.GT.U32.AND P1, PT, R6.reuse, R23, PT ;  /* 0x000000170600720c */ /* 0x040fe40003f24070 */
[----:B------:R-:W-:-:S11]  /*18060*/  ISETP.GT.U32.AND P2, PT, R6, R7, PT ;  /* 0x000000070600720c */ /* 0x000fd60003f44070 */
[----:B------:R-:W-:Y:S02]  /*18070*/  @!P1 IMAD.IADD R23, R23, 0x1, -R6 ;  /* 0x0000000117179824 */ /* 0x000fe400078e0a06 */
[-C--:B------:R-:W-:Y:S01]  /*18080*/  @!P2 IADD3 R7, R7, -R6.reuse, RZ ;  /* 0x800000060707a210 */ /* 0x080fe20007ffe0ff */
[----:B------:R-:W-:Y:S01]  /*18090*/  @!P1 VIADD R26, R26, 0x1 ;  /* 0x000000011a1a9836 */ /* 0x000fe20000000000 */
[----:B------:R-:W-:Y:S02]  /*180a0*/  ISETP.GE.AND P1, PT, R25, RZ, PT ;  /* 0x000000ff1900720c */ /* 0x000fe40003f26270 */
[-C--:B------:R-:W-:Y:S02]  /*180b0*/  ISETP.GE.U32.AND P6, PT, R23, R6.reuse, PT ;  /* 0x000000061700720c */ /* 0x080fe40003fc6070 */
[----:B------:R-:W-:Y:S02]  /*180c0*/  ISETP.GE.U32.AND P5, PT, R7, R6, PT ;  /* 0x000000060700720c */ /* 0x000fe40003fa6070 */
[----:B------:R-:W-:-:S02]  /*180d0*/  @!P2 IADD3 R24, R24, 0x1, RZ ;  /* 0x000000011818a810 */ /* 0x000fc40007ffe0ff */
[----:B------:R-:W-:-:S07]  /*180e0*/  ISETP.NE.AND P2, PT, R16, RZ, PT ;  /* 0x000000ff1000720c */ /* 0x000fce0003f45270 */
[----:B------:R-:W-:Y:S02]  /*180f0*/  @P6 VIADD R26, R26, 0x1 ;  /* 0x000000011a1a6836 */ /* 0x000fe40000000000 */
[----:B------:R-:W-:Y:S02]  /*18100*/  @P5 IADD3 R24, R24, 0x1, RZ ;  /* 0x0000000118185810 */ /* 0x000fe40007ffe0ff */
        /* <DEDUP_REMOVED lines=18> */
[----:B------:R-:W-:Y:S02]  /*18230*/  IMAD R7, R7, UR8, RZ ;  /* 0x0000000807077c24 */ /* 0x000fe4000f8e02ff */
[----:B------:R-:W-:Y:S02]  /*18240*/  IMAD.MOV.U32 R3, RZ, RZ, R22 ;  /* 0x000000ffff037224 */ /* 0x000fe400078e0016 */
[----:B------:R-:W-:-:S05]  /*18250*/  IMAD R7, R6, UR9, R7 ;  /* 0x0000000906077c24 */ /* 0x000fca000f8e0207 */
[----:B------:R-:W-:Y:S01]  /*18260*/  IADD3 R7, R23, R7, RZ ;  /* 0x0000000717077210 */ /* 0x000fe20007ffe0ff */
[----:B------:R-:W-:Y:S06]  /*18270*/  BRA `(.L_x_2744) ;  /* 0x0000000000107947 */ /* 0x000fec0003800000 */
.L_x_2743:
[----:B------:R-:W-:Y:S02]  /*18280*/  ULDC UR12, c[0x0][0x248] ;  /* 0x00009200000c7ab9 */ /* 0x000fe40000000800 */
[----:B------:R-:W-:-:S06]  /*18290*/  USHF.L.U32 UR5, UR12, 0x6, URZ ;  /* 0x000000060c057899 */ /* 0x000fcc000800063f */
[----:B------:R-:W-:-:S04]  /*182a0*/  IADD3 R3, RZ, -UR5, RZ ;  /* 0x80000005ff037c10 */ /* 0x000fc8000fffe0ff */
[----:B------:R-:W-:-:S07]  /*182b0*/  SHF.R.S32.HI R7, RZ, 0x1f, R3 ;  /* 0x0000001fff077819 */ /* 0x000fce0000011403 */
.L_x_2744:
[----:B------:R-:W-:Y:S01]  /*182c0*/  IADD3 R54, P2, P1, R138, R3, R54 ;  /* 0x000000038a367210 */ /* 0x000fe2000795e036 */
[----:B------:R-:W-:Y:S01]  /*182d0*/  USHF.L.U32 UR8, UR12, 0x5, URZ ;  /* 0x000000050c087899 */ /* 0x000fe2000800063f */
[C---:B------:R-:W-:Y:S01]  /*182e0*/  LEA R240, P5, R3.reuse, R240, 0x1 ;  /* 0x000000f003f07211 */ /* 0x040fe200078a08ff */
[----:B------:R-:W-:Y:S01]  /*182f0*/  ULDC UR5, c[0x0][0x24c] ;  /* 0x0000930000057ab9 */ /* 0x000fe20000000800 */
[C---:B------:R-:W-:Y:S01]  /*18300*/  IADD3 R138, P4, R3.reuse, R138, RZ ;  /* 0x0000008a038a7210 */ /* 0x040fe20007f9e0ff */
[----:B------:R-:W-:Y:S01]  /*18310*/  USHF.L.U64.HI UR5, UR12, 0x5, UR5 ;  /* 0x000000050c057899 */ /* 0x000fe20008010205 */
[----:B------:R-:W-:Y:S02]  /*18320*/  LEA.HI.X R241, R3, R241, R7, 0x1, P5 ;  /* 0x000000f103f17211 */ /* 0x000fe400028f0c07 */
[----:B------:R-:W-:Y:S01]  /*18330*/  IADD3.X R61, R52, R7, R61, P2, P1 ;  /* 0x00000007343d7210 */ /* 0x000fe200017e243d */
[----:B------:R-:W-:Y:S01]  /*18340*/  IMAD.X R7, R7, 0x1, R52, P4 ;  /* 0x0000000107077824 */ /* 0x000fe200020e0634 */
[----:B------:R-:W-:Y:S01]  /*18350*/  LEA R22, P2, R138, UR10, 0x1 ;  /* 0x0000000a8a167c11 */ /* 0x000fe2000f8408ff */
[----:B------:R-:W-:Y:S01]  /*18360*/  @!PT LDS RZ, [RZ] ;  /* 0x00000000fffff984 */ /* 0x000fe20000000800 */
[----:B------:R-:W-:Y:S01]  /*18370*/  @!PT LDS RZ, [RZ] ;  /* 0x00000000fffff984 */ /* 0x000fe20000000800 */
[----:B------:R-:W-:Y:S01]  /*18380*/  @!PT LDS RZ, [RZ] ;  /* 0x00000000fffff984 */ /* 0x000fe20000000800 */
[----:B------:R1:W-:Y:S01]  /*18390*/  LDGSTS.E.BYPASS.LTC128B.128 [R237+0x8000], desc[UR6][R240.64] ;  /* 0x08000000f0ed7fae */ /* 0x0003e2000b901d46 */
[----:B------:R-:W-:-:S02]  /*183a0*/  LEA R6, P1, R54, UR10, 0x1 ;  /* 0x0000000a36067c11 */ /* 0x000fc4000f8208ff */
[----:B------:R-:W-:Y:S02]  /*183b0*/  LEA.HI.X R23, R138, UR11, R7, 0x1, P2 ;  /* 0x0000000b8a177c11 */ /* 0x000fe400090f0c07 */
[----:B------:R-:W-:Y:S02]  /*183c0*/  IADD3 R24, P2, R240, UR8, RZ ;  /* 0x00000008f0187c10 */ /* 0x000fe4000ff5e0ff */
[----:B------:R-:W-:Y:S01]  /*183d0*/  LEA.HI.X R7, R54, UR11, R61, 0x1, P1 ;  /* 0x0000000b36077c11 */ /* 0x000fe200088f0c3d */
[----:B------:R1:W-:Y:S01]  /*183e0*/  LDGSTS.E.BYPASS.LTC128B.128 [R237+0xa000], desc[UR6][R22.64+0x80] ;  /* 0x0a00008016ed7fae */ /* 0x0003e2000b901d46 */
[----:B------:R-:W-:Y:S02]  /*183f0*/  IADD3.X R25, R241, UR5, RZ, P2, !PT ;  /* 0x00000005f1197c10 */ /* 0x000fe400097fe4ff */
[----:B------:R-:W-:Y:S01]  /*18400*/  IADD3 R26, P2, R24, UR8, RZ ;  /* 0x00000008181a7c10 */ /* 0x000fe2000ff5e0ff */
[----:B------:R1:W-:Y:S01]  /*18410*/  LDGSTS.E.BYPASS.LTC128B.128 [R237+0xc000], desc[UR6][R22.64+0x100] ;  /* 0x0c00010016ed7fae */ /* 0x0003e2000b901d46 */
[----:B------:R-:W-:-:S02]  /*18420*/  IADD3 R28, P1, R6, UR8, RZ ;  /* 0x00000008061c7c10 */ /* 0x000fc4000ff3e0ff */
[----:B------:R-:W-:Y:S01]  /*18430*/  IADD3.X R27, R25, UR5, RZ, P2, !PT ;  /* 0x00000005191b7c10 */ /* 0x000fe200097fe4ff */
[----:B------:R1:W-:Y:S01]  /*18440*/  LDGSTS.E.BYPASS.LTC128B.128 [R237+0xe000], desc[UR6][R22.64+0x180] ;  /* 0x0e00018016ed7fae */ /* 0x0003e2000b901d46 */
[----:B------:R-:W-:Y:S02]  /*18450*/  IADD3.X R29, R7, UR5, RZ, P1, !PT ;  /* 0x00000005071d7c10 */ /* 0x000fe40008ffe4ff */
[----:B------:R-:W-:Y:S01]  /*18460*/  IADD3 R30, P2, R26, UR8, RZ ;  /* 0x000000081a1e7c10 */ /* 0x000fe2000ff5e0ff */
[----:B------:R1:W-:Y:S01]  /*18470*/  LDGSTS.E.BYPASS.LTC128B.128 [R237+0x8800], desc[UR6][R24.64] ;  /* 0x0880000018ed7fae */ /* 0x0003e2000b901d46 */
[----:B------:R-:W-:Y:S02]  /*18480*/  IADD3 R36, P1, R28, UR8, RZ ;  /* 0x000000081c247c10 */ /* 0x000fe4000ff3e0ff */
[----:B------:R-:W-:Y:S01]  /*18490*/  IADD3.X R31, R27, UR5, RZ, P2, !PT ;  /* 0x000000051b1f7c10 */ /* 0x000fe200097fe4ff */
        /* <DEDUP_REMOVED lines=13> */
.L_x_2742:
[----:B------:R-:W-:Y:S01]  /*18570*/  FMNMX.FTZ R16, R5, R21, !PT ;  /* 0x0000001505107209 */ /* 0x000fe20007810000 */
[----:B------:R-:W-:Y:S01]  /*18580*/  ULDC UR10, c[0x0][0x2ec] ;  /* 0x0000bb00000a7ab9 */ /* 0x000fe20000000800 */
        /* <DEDUP_REMOVED lines=33> */
[----:B------:R-:W-:-:S03]  /*187a0*/  LEA R226, R55, R228, 0x1 ;  /* 0x000000e437e27211 */ /* 0x000fc600078e08ff */
[----:B------:R-:W-:Y:S01]  /*187b0*/  LDSM.16.MT88.4 R36, [R228+0x10000] ;  /* 0x01000000e424783b */ /* 0x000fe20000004200 */
[----:B------:R-:W-:-:S03]  /*187c0*/  LEA R224, R53, R226, 0x1 ;  /* 0x000000e235e07211 */ /* 0x000fc600078e08ff */
        /* <DEDUP_REMOVED lines=18> */
[C---:B------:R-:W-:Y:S01]  /*188f0*/  FMUL.FTZ R33, R3.reuse, UR10 ;  /* 0x0000000a03217c20 */ /* 0x040fe20008410000 */
        /* <DEDUP_REMOVED lines=12> */
[----:B------:R-:W1:Y:S01]  /*189c0*/  LDSM.16.MT88.4 R4, [R225+0x10000] ;  /* 0x01000000e104783b */ /* 0x000e620000004200 */
[--C-:B------:R-:W-:Y:S01]  /*189d0*/  FFMA.FTZ R179, R20, UR10, -R33.reuse ;  /* 0x0000000a14b37c23 */ /* 0x100fe20008010821 */
[----:B------:R-:W-:Y:S01]  /*189e0*/  MUFU.EX2 R183, R183 ;  /* 0x000000b700b77308 */ /* 0x000fe20000000800 */
[--C-:B------:R-:W-:Y:S01]  /*189f0*/  FFMA.FTZ R176, R9, UR10, -R198.reuse ;  /* 0x0000000a09b07c23 */ /* 0x100fe200080108c6 */
[----:B------:R-:W2:Y:S01]  /*18a00*/  LDSM.16.MT88.4 R144, [R225+0x16000] ;  /* 0x01600000e190783b */ /* 0x000ea20000004200 */
[--C-:B------:R-:W-:Y:S01]  /*18a10*/  FFMA.FTZ R169, R11, UR10, -R198.reuse ;  /* 0x0000000a0ba97c23 */ /* 0x100fe200080108c6 */
[--C-:B------:R-:W-:Y:S01]  /*18a20*/  FFMA.FTZ R177, R8, UR10, -R33.reuse ;  /* 0x0000000a08b17c23 */ /* 0x100fe20008010821 */
[--C-:B------:R-:W-:Y:S01]  /*18a30*/  FFMA.FTZ R172, R10, UR10, -R33.reuse ;  /* 0x0000000a0aac7c23 */ /* 0x100fe20008010821 */
[--C-:B------:R-:W-:Y:S01]  /*18a40*/  FFMA.FTZ R175, R15, UR10, -R198.reuse ;  /* 0x0000000a0faf7c23 */ /* 0x100fe200080108c6 */
[----:B------:R-:W-:Y:S01]  /*18a50*/  LDSM.16.MT88.4 R8, [R228+0x10800] ;  /* 0x01080000e408783b */ /* 0x000fe20000004200 */
[----:B------:R-:W3:Y:S01]  /*18a60*/  MUFU.EX2 R182, R182 ;  /* 0x000000b600b67308 */ /* 0x000ee20000000800 */
[--C-:B------:R-:W-:Y:S01]  /*18a70*/  FFMA.FTZ R174, R13, UR10, -R198.reuse ;  /* 0x0000000a0dae7c23 */ /* 0x100fe200080108c6 */
[--C-:B------:R-:W-:Y:S01]  /*18a80*/  FFMA.FTZ R173, R14, UR10, -R33.reuse ;  /* 0x0000000a0ead7c23 */ /* 0x100fe20008010821 */
[--C-:B------:R-:W-:Y:S01]  /*18a90*/  FFMA.FTZ R0, R12, UR10, -R33.reuse ;  /* 0x0000000a0c007c23 */ /* 0x100fe20008010821 */
[----:B------:R-:W-:Y:S01]  /*18aa0*/  LDSM.16.MT88.4 R16, [R228+0x12800] ;  /* 0x01280000e410783b */ /* 0x000fe20000004200 */
[--C-:B------:R-:W-:Y:S01]  /*18ab0*/  FFMA.FTZ R186, R193, UR10, -R198.reuse ;  /* 0x0000000ac1ba7c23 */ /* 0x100fe200080108c6 */
[--C-:B------:R-:W-:Y:S01]  /*18ac0*/  FFMA.FTZ R188, R191, UR10, -R198.reuse ;  /* 0x0000000abfbc7c23 */ /* 0x100fe200080108c6 */
[--C-:B------:R-:W-:Y:S01]  /*18ad0*/  FFMA.FTZ R187, R187, UR10, -R198.reuse ;  /* 0x0000000abbbb7c23 */ /* 0x100fe200080108c6 */
[----:B------:R-:W-:Y:S01]  /*18ae0*/  MUFU.EX2 R181, R181 ;  /* 0x000000b500b57308 */ /* 0x000fe20000000800 */
[----:B------:R-:W-:Y:S01]  /*18af0*/  LDSM.16.MT88.4 R12, [R224+0x10800] ;  /* 0x01080000e00c783b */ /* 0x000fe20000004200 */
[--C-:B------:R-:W-:Y:S01]  /*18b00*/  FFMA.FTZ R189, R189, UR10, -R198.reuse ;  /* 0x0000000abdbd7c23 */ /* 0x100fe200080108c6 */
[--C-:B------:R-:W-:Y:S01]  /*18b10*/  FFMA.FTZ R190, R190, UR10, -R33.reuse ;  /* 0x0000000abebe7c23 */ /* 0x100fe20008010821 */
[--C-:B------:R-:W-:Y:S01]  /*18b20*/  FFMA.FTZ R191, R204, UR10, -R33.reuse ;  /* 0x0000000accbf7c23 */ /* 0x100fe20008010821 */
[----:B------:R-:W-:Y:S01]  /*18b30*/  LDSM.16.MT88.4 R28, [R226+0x10800] ;  /* 0x01080000e21c783b */ /* 0x000fe20000004200 */
[--C-:B------:R-:W-:Y:S01]  /*18b40*/  FFMA.FTZ R192, R192, UR10, -R33.reuse ;  /* 0x0000000ac0c07c23 */ /* 0x100fe20008010821 */
[--C-:B------:R-:W-:Y:S01]  /*18b50*/  FFMA.FTZ R193, R202, UR10, -R33.reuse ;  /* 0x0000000acac17c23 */ /* 0x100fe20008010821 */
[----:B------:R-:W4:Y:S01]  /*18b60*/  MUFU.EX2 R178, R178 ;  /* 0x000000b200b27308 */ /* 0x000f220000000800 */
[----:B---3--:R-:W-:Y:S01]  /*18b70*/  F2FP.F16.F32.PACK_AB R148, R182, R183 ;  /* 0x000000b7b694723e */ /* 0x008fe200000000ff */
[----:B------:R-:W-:Y:S01]  /*18b80*/  LDSM.16.MT88.4 R24, [R225+0x10800] ;  /* 0x01080000e118783b */ /* 0x000fe20000004200 */
[--C-:B------:R-:W-:Y:S01]  /*18b90*/  FFMA.FTZ R202, R197, UR10, -R198.reuse ;  /* 0x0000000ac5ca7c23 */ /* 0x100fe200080108c6 */
[--C-:B------:R-:W-:Y:S01]  /*18ba0*/  FFMA.FTZ R199, R199, UR10, -R198.reuse ;  /* 0x0000000ac7c77c23 */ /* 0x100fe200080108c6 */
[--C-:B------:R-:W-:Y:S01]  /*18bb0*/  FFMA.FTZ R195, R195, UR10, -R198.reuse ;  /* 0x0000000ac3c37c23 */ /* 0x100fe200080108c6 */
[----:B------:R-:W-:Y:S01]  /*18bc0*/  LDSM.16.MT88.4 R20, [R225+0x12800] ;  /* 0x01280000e114783b */ /* 0x000fe20000004200 */
[--C-:B------:R-:W-:Y:S01]  /*18bd0*/  FFMA.FTZ R197, R194, UR10, -R33.reuse ;  /* 0x0000000ac2c57c23 */ /* 0x100fe20008010821 */
[----:B------:R-:W-:Y:S01]  /*18be0*/  MUFU.EX2 R184, R184 ;  /* 0x000000b800b87308 */ /* 0x000fe20000000800 */
[----:B------:R-:W-:Y:S01]  /*18bf0*/  FFMA.FTZ R198, R35, UR10, -R198 ;  /* 0x0000000a23c67c23 */ /* 0x000fe200080108c6 */
[--C-:B------:R-:W-:Y:S01]  /*18c00*/  FFMA.FTZ R196, R196, UR10, -R33.reuse ;  /* 0x0000000ac4c47c23 */ /* 0x100fe20008010821 */
[--C-:B------:R-:W-:Y:S01]  /*18c10*/  FFMA.FTZ R194, R34, UR10, -R33.reuse ;  /* 0x0000000a22c27c23 */ /* 0x100fe20008010821 */
[----:B------:R-:W-:Y:S01]  /*18c20*/  FFMA.FTZ R247, R32, UR10, -R33 ;  /* 0x0000000a20f77c23 */ /* 0x000fe20008010821 */
[----:B------:R-:W-:Y:S01]  /*18c30*/  FADD.FTZ R182, R183, R182 ;  /* 0x000000b6b7b67221 */ /* 0x000fe20000010000 */
[----:B------:R-:W-:Y:S02]  /*18c40*/  LDSM.16.MT88.4 R32, [R225+0x11800] ;  /* 0x01180000e120783b */ /* 0x000fe40000004200 */
[----:B------:R-:W3:Y:S01]  /*18c50*/  MUFU.EX2 R185, R185 ;  /* 0x000000b900b97308 */ /* 0x000ee20000000800 */
[----:B----4-:R-:W-:Y:S01]  /*18c60*/  F2FP.F16.F32.PACK_AB R150, R178, R181 ;  /* 0x000000b5b296723e */ /* 0x010fe200000000ff */
[----:B------:R-:W-:-:S04]  /*18c70*/  FADD.FTZ R181, R181, R182 ;  /* 0x000000b6b5b57221 */ /* 0x000fc80000010000 */
[----:B------:R-:W-:Y:S02]  /*18c80*/  FADD.FTZ R181, R178, R181 ;  /* 0x000000b5b2b57221 */ /* 0x000fe40000010000 */
        /* <DEDUP_REMOVED lines=9> */
[C---:B-1----:R-:W-:Y:S01]  /*18d20*/  HMMA.16816.F32 R48, R148.reuse, R4, RZ ;  /* 0x000000049430723c */ /* 0x042fe200000018ff */
[----:B------:R-:W-:Y:S05]  /*18d30*/  MUFU.EX2 R174, R174 ;  /* 0x000000ae00ae7308 */ /* 0x000fea0000000800 */
[C---:B------:R-:W-:Y:S01]  /*18d40*/  HMMA.16816.F32 R52, R148.reuse, R6, RZ ;  /* 0x000000069434723c */ /* 0x040fe200000018ff */
[----:B------:R-:W1:Y:S02]  /*18d50*/  LDSM.16.MT88.4 R4, [R224+0x16000] ;  /* 0x01600000e004783b */ /* 0x000e640000004200 */
        /* <DEDUP_REMOVED lines=25> */
[C---:B--2---:R-:W-:Y:S01]  /*18ef0*/  HMMA.16816.F32 R140, R148.reuse, R144, RZ ;  /* 0x00000090948c723c */ /* 0x044fe200000018ff */
        /* <DEDUP_REMOVED lines=23> */
[C---:B-1----:R-:W-:Y:S06]  /*19070*/  HMMA.16816.F32 R152, R148.reuse, R4, RZ ;  /* 0x000000049498723c */ /* 0x042fec00000018ff */
        /* <DEDUP_REMOVED lines=8> */
[----:B-----5:R-:W-:Y:S01]  /*19100*/  F2FP.F16.F32.PACK_AB R7, R0, R173 ;  /* 0x000000ad0007723e */ /* 0x020fe200000000ff */
[----:B------:R-:W-:Y:S02]  /*19110*/  FADD.FTZ R174, R174, R175 ;  /* 0x000000afaeae7221 */ /* 0x000fe40000010000 */
[----:B------:R-:W-:Y:S02]  /*19120*/  FADD.FTZ R173, R173, R172 ;  /* 0x000000acadad7221 */ /* 0x000fe40000010000 */
[----:B------:R-:W-:Y:S02]  /*19130*/  FADD.FTZ R169, R169, R174 ;  /* 0x000000aea9a97221 */ /* 0x000fe40000010000 */
        /* <DEDUP_REMOVED lines=35> */
[C---:B------:R-:W-:Y:S01]  /*19370*/  HMMA.16816.F32 R108, R4.reuse, R26, R108 ;  /* 0x0000001a046c723c */ /* 0x040fe2000000186c */
[----:B------:R-:W5:Y:S05]  /*19380*/  LDSM.16.MT88.4 R24, [R228+0x11000] ;  /* 0x01100000e418783b */ /* 0x000f6a0000004200 */
[C---:B--2---:R-:W-:Y:S06]  /*19390*/  HMMA.16816.F32 R128, R4.reuse, R20, R128 ;  /* 0x000000140480723c */ /* 0x044fec0000001880 */
[C---:B------:R-:W-:Y:S01]  /*193a0*/  HMMA.16816.F32 R132, R4.reuse, R22, R132 ;  /* 0x000000160484723c */ /* 0x040fe20000001884 */
[----:B------:R-:W-:Y:S05]  /*193b0*/  LDSM.16.MT88.4 R20, [R225+0x11000] ;  /* 0x01100000e114783b */ /* 0x000fea0000004200 */
[C---:B---3--:R-:W-:Y:S06]  /*193c0*/  HMMA.16816.F32 R156, R4.reuse, R12, R156 ;  /* 0x0000000c049c723c */ /* 0x048fec000000189c */
[C---:B------:R-:W-:Y:S01]  /*193d0*/  HMMA.16816.F32 R136, R4.reuse, R14, R136 ;  /* 0x0000000e0488723c */ /* 0x040fe20000001888 */
[----:B------:R-:W2:Y:S05]  /*193e0*/  LDSM.16.MT88.4 R12, [R226+0x11000] ;  /* 0x01100000e20c783b */ /* 0x000eaa0000004200 */
[C---:B----4-:R-:W-:Y:S06]  /*193f0*/  HMMA.16816.F32 R140, R4.reuse, R16, R140 ;  /* 0x00000010048c723c */ /* 0x050fec000000188c */
[C---:B------:R-:W-:Y:S01]  /*19400*/  HMMA.16816.F32 R144, R4.reuse, R18, R144 ;  /* 0x000000120490723c */ /* 0x040fe20000001890 */
[----:B------:R-:W-:Y:S05]  /*19410*/  LDSM.16.MT88.4 R16, [R224+0x11000] ;  /* 0x01100000e010783b */ /* 0x000fea0000004200 */
[C---:B-1----:R-:W-:Y:S06]  /*19420*/  HMMA.16816.F32 R152, R4.reuse, R8, R152 ;  /* 0x000000080498723c */ /* 0x042fec0000001898 */
[----:B------:R-:W-:Y:S01]  /*19430*/  HMMA.16816.F32 R148, R4, R10, R148 ;  /* 0x0000000a0494723c */ /* 0x000fe20000001894 */
[----:B------:R-:W1:Y:S01]  /*19440*/  LDSM.16.MT88.4 R4, [R228+0x13000] ;  /* 0x01300000e404783b */ /* 0x000e620000004200 */
[----:B------:R-:W-:Y:S01]  /*19450*/  F2FP.F16.F32.PACK_AB R8, R187, R186 ;  /* 0x000000babb08723e */ /* 0x000fe200000000ff */
[----:B------:R-:W-:Y:S01]  /*19460*/  FADD.FTZ R186, R186, R169 ;  /* 0x000000a9baba7221 */ /* 0x000fe20000010000 */
[----:B------:R-:W-:Y:S01]  /*19470*/  F2FP.F16.F32.PACK_AB R9, R191, R190 ;  /* 0x000000bebf09723e */ /* 0x000fe200000000ff */
[----:B------:R-:W-:-:S02]  /*19480*/  FADD.FTZ R190, R190, R173 ;  /* 0x000000adbebe7221 */ /* 0x000fc40000010000 */
        /* <DEDUP_REMOVED lines=8> */
[----:B------:R-:W-:-:S04]  /*19510*/  FADD.FTZ R193, R193, R192 ;  /* 0x000000c0c1c17221 */ /* 0x000fc80000010000 */
[C---:B------:R-:W-:Y:S01]  /*19520*/  HMMA.16816.F32 R36, R8.reuse, R26, R36 ;  /* 0x0000001a0824723c */ /* 0x040fe20000001824 */
[----:B------:R-:W-:Y:S05]  /*19530*/  LDSM.16.MT88.4 R24, [R224+0x13000] ;  /* 0x01300000e018783b */ /* 0x000fea0000004200 */
[C---:B--2---:R-:W-:Y:S06]  /*19540*/  HMMA.16816.F32 R40, R8.reuse, R12, R40 ;  /* 0x0000000c0828723c */ /* 0x044fec0000001828 */
[C---:B------:R-:W-:Y:S01]  /*19550*/  HMMA.16816.F32 R44, R8.reuse, R14, R44 ;  /* 0x0000000e082c723c */ /* 0x040fe2000000182c */
        /* <DEDUP_REMOVED lines=34> */
[C---:B-----5:R-:W-:Y:S06]  /*19780*/  HMMA.16816.F32 R156, R8.reuse, R24, R156 ;  /* 0x00000018089c723c */ /* 0x060fec000000189c */
        /* <DEDUP_REMOVED lines=16> */
[----:B------:R-:W-:Y:S02]  /*19890*/  FADD.FTZ R194, R194, R197 ;  /* 0x000000c5c2c27221 */ /* 0x000fe40000010000 */
[----:B------:R-:W5:Y:S01]  /*198a0*/  LDSM.16.MT88.4 R20, [R225+0x13800] ;  /* 0x01380000e114783b */ /* 0x000f620000004200 */
[----:B---3--:R-:W-:Y:S01]  /*198b0*/  HMMA.16816.F32 R160, R4, R16, R160 ;  /* 0x0000001004a0723c */ /* 0x008fe200000018a0 */
[----:B------:R-:W-:Y:S01]  /*198c0*/  FADD.FTZ R249, R198, R195 ;  /* 0x000000c3c6f97221 */ /* 0x000fe20000010000 */
[----:B------:R-:W-:-:S04]  /*198d0*/  FADD.FTZ R247, R247, R194 ;  /* 0x000000c2f7f77221 */ /* 0x000fc80000010000 */
        /* <DEDUP_REMOVED lines=28> */
[C---:B------:R-:W-:Y:S06]  /*19aa0*/  HMMA.16816.F32 R104, R4.reuse, R28, R104 ;  /* 0x0000001c0468723c */ /* 0x040fec0000001868 */
[C---:B------:R-:W-:Y:S06]  /*19ab0*/  HMMA.16816.F32 R108, R4.reuse, R30, R108 ;  /* 0x0000001e046c723c */ /* 0x040fec000000186c */
[C---:B----4-:R-:W-:Y:S06]  /*19ac0*/  HMMA.16816.F32 R120, R4.reuse, R24, R120 ;  /* 0x000000180478723c */ /* 0x050fec0000001878 */
[C---:B------:R-:W-:Y:S06]  /*19ad0*/  HMMA.16816.F32 R124, R4.reuse, R26, R124 ;  /* 0x0000001a047c723c */ /* 0x040fec000000187c */
[C---:B-----5:R-:W-:Y:S06]  /*19ae0*/  HMMA.16816.F32 R128, R4.reuse, R20, R128 ;  /* 0x000000140480723c */ /* 0x060fec0000001880 */
        /* <DEDUP_REMOVED lines=9> */
[----:B------:R-:W-:-:S04]  /*19b80*/  DEPBAR.LE SB0, 0x0 ;  /* 0x000080000000791a */ /* 0x000fc80000000000 */
[----:B------:R-:W-:Y:S01]  /*19b90*/  IADD3 R242, R166, -0x2, RZ ;  /* 0xfffffffea6f27810 */ /* 0x000fe20007ffe0ff */
[----:B------:R-:W-:Y:S06]  /*19ba0*/  BAR.SYNC.DEFER_BLOCKING 0x0 ;  /* 0x0000000000007b1d */ /* 0x000fec0000010000 */
[----:B------:R-:W-:Y:S05]  /*19bb0*/  @!P3 BRA `(.L_x_2746) ;  /* 0x0000000000f4b947 */ /* 0x000fea0003800000 */
[----:B------:R-:W1:Y:S01]  /*19bc0*/  LDC R4, c[0x0][0x380] ;  /* 0x0000e000ff047b82 */ /* 0x000e620000000800 */
[----:B------:R-:W-:Y:S01]  /*19bd0*/  SHF.L.U32 R5, R242, 0x6, RZ ;  /* 0x00000006f2057819 */ /* 0x000fe200000006ff */
[----:B------:R-:W-:Y:S01]  /*19be0*/  ULDC.64 UR8, c[0x0][0x250] ;  /* 0x0000940000087ab9 */ /* 0x000fe20000000a00 */
[----:B------:R-:W-:Y:S02]  /*19bf0*/  ULDC.64 UR4, c[0x0][0x238] ;  /* 0x00008e0000047ab9 */ /* 0x000fe40000000a00 */
[----:B------:R-:W-:Y:S01]  /*19c00*/  IABS R6, R5 ;  /* 0x0000000500067213 */ /* 0x000fe20000000000 */
[----:B------:R-:W-:-:S05]  /*19c10*/  VIADD R13, R5, 0x40 ;  /* 0x00000040050d7836 */ /* 0x000fca0000000000 */
[----:B------:R-:W-:Y:S02]  /*19c20*/  IABS R8, R13 ;  /* 0x0000000d00087213 */ /* 0x000fe40000000000 */
[-C--:B-1----:R-:W-:Y:S02]  /*19c30*/  IABS R0, R4.reuse ;  /* 0x0000000400007213 */ /* 0x082fe40000000000 */
[-C--:B------:R-:W-:Y:S02]  /*19c40*/  LOP3.LUT R13, R13, R4.reuse, RZ, 0x3c, !PT ;  /* 0x000000040d0d7212 */ /* 0x080fe400078e3cff */
[----:B------:R-:W1:Y:S01]  /*19c50*/  I2F.RP R9, R0 ;  /* 0x0000000000097306 */ /* 0x000e620000209400 */
[----:B------:R-:W-:Y:S02]  /*19c60*/  LOP3.LUT R5, R5, R4, RZ, 0x3c, !PT ;  /* 0x0000000405057212 */ /* 0x000fe400078e3cff */
[----:B------:R-:W-:Y:S02]  /*19c70*/  ISETP.GE.AND P2, PT, R13, RZ, PT ;  /* 0x000000ff0d00720c */ /* 0x000fe40003f46270 */
[----:B------:R-:W-:-:S03]  /*19c80*/  ISETP.GE.AND P0, PT, R5, RZ, PT ;  /* 0x000000ff0500720c */ /* 0x000fc60003f06270 */
        /* <DEDUP_REMOVED lines=21> */
[----:B------:R-:W-:-:S02]  /*19de0*/  ISETP.NE.AND P1, PT, R4, RZ, PT ;  /* 0x000000ff0400720c */ /* 0x000fc40003f25270 */
[----:B------:R-:W-:-:S07]  /*19df0*/  LOP3.LUT R0, RZ, R4, RZ, 0x33, !PT ;  /* 0x00000004ff007212 */ /* 0x000fce00078e33ff */
        /* <DEDUP_REMOVED lines=18> */
[----:B------:R-:W-:-:S05]  /*19f20*/  SHF.R.S32.HI R4, RZ, 0x1f, R6 ;  /* 0x0000001fff047819 */ /* 0x000fca0000011406 */
[----:B------:R-:W-:-:S04]  /*19f30*/  IMAD R5, R4, UR4, RZ ;  /* 0x0000000404057c24 */ /* 0x000fc8000f8e02ff */
[C---:B------:R-:W-:Y:S02]  /*19f40*/  IMAD R5, R6.reuse, UR5, R5 ;  /* 0x0000000506057c24 */ /* 0x040fe4000f8e0205 */
[----:B------:R-:W-:-:S05]  /*19f50*/  IMAD.WIDE.U32 R6, R6, UR4, R8 ;  /* 0x0000000406067c25 */ /* 0x000fca000f8e0008 */
[----:B------:R-:W-:Y:S01]  /*19f60*/  IADD3 R0, R7, R5, RZ ;  /* 0x0000000507007210 */ /* 0x000fe20007ffe0ff */
[----:B------:R-:W-:Y:S01]  /*19f70*/  IMAD.MOV.U32 R5, RZ, RZ, R6 ;  /* 0x000000ffff057224 */ /* 0x000fe200078e0006 */
[----:B------:R-:W-:Y:S06]  /*19f80*/  BRA `(.L_x_2747) ;  /* 0x0000000000107947 */ /* 0x000fec0003800000 */
.L_x_2746:
[----:B------:R-:W-:Y:S02]  /*19f90*/  ULDC UR8, c[0x0][0x250] ;  /* 0x0000940000087ab9 */ /* 0x000fe40000000800 */
[----:B------:R-:W-:-:S06]  /*19fa0*/  USHF.L.U32 UR4, UR8, 0x6, URZ ;  /* 0x0000000608047899 */ /* 0x000fcc000800063f */
[----:B------:R-:W-:-:S04]  /*19fb0*/  IADD3 R5, RZ, -UR4, RZ ;  /* 0x80000004ff057c10 */ /* 0x000fc8000fffe0ff */
[----:B------:R-:W-:-:S07]  /*19fc0*/  SHF.R.S32.HI R0, RZ, 0x1f, R5 ;  /* 0x0000001fff007819 */ /* 0x000fce0000011405 */
.L_x_2747:
[----:B------:R-:W-:Y:S01]  /*19fd0*/  IADD3 R167, P1, P0, R170, R5, R167 ;  /* 0x00000005aaa77210 */ /* 0x000fe2000783e0a7 */
[----:B------:R-:W-:Y:S01]  /*19fe0*/  ULDC UR4, c[0x0][0x220] ;  /* 0x0000880000047ab9 */ /* 0x000fe20000000800 */
[C---:B------:R-:W-:Y:S01]  /*19ff0*/  IADD3 R170, P2, R5.reuse, R170, RZ ;  /* 0x000000aa05aa7210 */ /* 0x040fe20007f5e0ff */
[----:B------:R-:W-:Y:S01]  /*1a000*/  USHF.L.U32 UR9, UR8, 0x5, URZ ;  /* 0x0000000508097899 */ /* 0x000fe2000800063f */
[----:B------:R-:W-:Y:S01]  /*1a010*/  LEA R244, P4, R5, R244, 0x1 ;  /* 0x000000f405f47211 */ /* 0x000fe200078808ff */
[----:B------:R-:W-:Y:S01]  /*1a020*/  ULDC UR5, c[0x0][0x254] ;  /* 0x0000950000057ab9 */ /* 0x000fe20000000800 */
[----:B------:R-:W-:Y:S01]  /*1a030*/  IADD3.X R168, R165, R0, R168, P1, P0 ;  /* 0x00000000a5a87210 */ /* 0x000fe20000fe04a8 */
[----:B------:R-:W-:Y:S01]  /*1a040*/  IMAD.X R165, R0, 0x1, R165, P2 ;  /* 0x0000000100a57824 */ /* 0x000fe200010e06a5 */
[----:B------:R-:W-:Y:S01]  /*1a050*/  LEA R6, P1, R170, UR4, 0x1 ;  /* 0x00000004aa067c11 */ /* 0x000fe2000f8208ff */
[----:B------:R-:W-:Y:S01]  /*1a060*/  USHF.L.U64.HI UR5, UR8, 0x5, UR5 ;  /* 0x0000000508057899 */ /* 0x000fe20008010205 */
[----:B------:R-:W-:-:S02]  /*1a070*/  LEA.HI.X R243, R5, R243, R0, 0x1, P4 ;  /* 0x000000f305f37211 */ /* 0x000fc400020f0c00 */
[----:B------:R-:W-:Y:S01]  /*1a080*/  LEA.HI.X R7, R170, UR15, R165, 0x1, P1 ;  /* 0x0000000faa077c11 */ /* 0x000fe200088f0ca5 */
[----:B------:R-:W1:Y:S01]  /*1a090*/  S2R R0, SR_TID.X ;  /* 0x0000000000007919 */ /* 0x000e620000002100 */
[----:B------:R-:W-:Y:S01]  /*1a0a0*/  IADD3 R8, P1, R244, UR9, RZ ;  /* 0x00000009f4087c10 */ /* 0x000fe2000ff3e0ff */
[----:B------:R-:W-:Y:S01]  /*1a0b0*/  IMAD.MOV.U32 R245, RZ, RZ, R243 ;  /* 0x000000fffff57224 */ /* 0x000fe200078e00f3 */
[----:B------:R-:W-:Y:S02]  /*1a0c0*/  LEA R4, P0, R167, UR4, 0x1 ;  /* 0x00000004a7047c11 */ /* 0x000fe4000f8008ff */
[----:B------:R-:W-:Y:S02]  /*1a0d0*/  IADD3.X R9, R243, UR5, RZ, P1, !PT ;  /* 0x00000005f3097c10 */ /* 0x000fe40008ffe4ff */
[----:B------:R-:W-:Y:S01]  /*1a0e0*/  LEA.HI.X R5, R167, UR15, R168, 0x1, P0 ;  /* 0x0000000fa7057c11 */ /* 0x000fe200080f0ca8 */
[----:B------:R-:W-:Y:S01]  /*1a0f0*/  @!PT LDS RZ, [RZ] ;  /* 0x00000000fffff984 */ /* 0x000fe20000000800 */
[----:B------:R-:W-:Y:S01]  /*1a100*/  @!PT LDS RZ, [RZ] ;  /* 0x00000000fffff984 */ /* 0x000fe20000000800 */
[----:B------:R-:W-:Y:S01]  /*1a110*/  @!PT LDS RZ, [RZ] ;  /* 0x00000000fffff984 */ /* 0x000fe20000000800 */
[----:B------:R-:W-:Y:S01]  /*1a120*/  LDGSTS.E.BYPASS.LTC128B.128 [R237+0x10000], desc[UR6][R244.64] ;  /* 0x10000000f4ed7fae */ /* 0x000fe2000b901d46 */
[----:B------:R-:W-:-:S02]  /*1a130*/  IADD3 R10, P1, R8, UR9, RZ ;  /* 0x00000009080a7c10 */ /* 0x000fc4000ff3e0ff */
[----:B------:R-:W-:Y:S01]  /*1a140*/  IADD3 R12, P0, R4, UR9, RZ ;  /* 0x00000009040c7c10 */ /* 0x000fe2000ff1e0ff */
[----:B------:R-:W-:Y:S01]  /*1a150*/  LDGSTS.E.BYPASS.LTC128B.128 [R237+0x12000], desc[UR6][R6.64+0x80] ;  /* 0x1200008006ed7fae */ /* 0x000fe2000b901d46 */
[----:B------:R-:W-:Y:S02]  /*1a160*/  IADD3.X R11, R9, UR5, RZ, P1, !PT ;  /* 0x00000005090b7c10 */ /* 0x000fe40008ffe4ff */
[----:B------:R-:W-:Y:S01]  /*1a170*/  IADD3.X R13, R5, UR5, RZ, P0, !PT ;  /* 0x00000005050d7c10 */ /* 0x000fe200087fe4ff */
[----:B------:R-:W-:Y:S01]  /*1a180*/  LDGSTS.E.BYPASS.LTC128B.128 [R237+0x14000], desc[UR6][R6.64+0x100] ;  /* 0x1400010006ed7fae */ /* 0x000fe2000b901d46 */
[----:B------:R-:W-:Y:S02]  /*1a190*/  IADD3 R14, P1, R10, UR9, RZ ;  /* 0x000000090a0e7c10 */ /* 0x000fe4000ff3e0ff */
[----:B------:R-:W-:Y:S01]  /*1a1a0*/  IADD3 R20, P0, R12, UR9, RZ ;  /* 0x000000090c147c10 */ /* 0x000fe2000ff1e0ff */
[----:B------:R-:W-:Y:S01]  /*1a1b0*/  LDGSTS.E.BYPASS.LTC128B.128 [R237+0x16000], desc[UR6][R6.64+0x180] ;  /* 0x1600018006ed7fae */ /* 0x000fe2000b901d46 */
[----:B------:R-:W-:-:S02]  /*1a1c0*/  IADD3.X R15, R11, UR5, RZ, P1, !PT ;  /* 0x000000050b0f7c10 */ /* 0x000fc40008ffe4ff */
[----:B------:R-:W-:Y:S01]  /*1a1d0*/  IADD3.X R21, R13, UR5, RZ, P0, !PT ;  /* 0x000000050d157c10 */ /* 0x000fe200087fe4ff */
[----:B------:R-:W-:Y:S01]  /*1a1e0*/  LDGSTS.E.BYPASS.LTC128B.128 [R237+0x10800], desc[UR6][R8.64] ;  /* 0x1080000008ed7fae */ /* 0x000fe2000b901d46 */
[----:B------:R-:W-:-:S03]  /*1a1f0*/  ISETP.GE.AND P0, PT, R166, 0x3, PT ;  /* 0x00000003a600780c */ /* 0x000fc60003f06270 */
[----:B------:R-:W-:Y:S04]  /*1a200*/  LDGSTS.E.BYPASS.LTC128B.128 [R237+0x12800], desc[UR6][R4.64+0x80] ;  /* 0x1280008004ed7fae */ /* 0x000fe8000b901d46 */
[----:B------:R-:W-:Y:S01]  /*1a210*/  LDGSTS.E.BYPASS.LTC128B.128 [R237+0x14800], desc[UR6][R4.64+0x100] ;  /* 0x1480010004ed7fae */ /* 0x000fe2000b901d46 */
[----:B-1----:R-:W-:-:S03]  /*1a220*/  IMAD.SHL.U32 R0, R0, 0x2, RZ ;  /* 0x0000000200007824 */ /* 0x002fc600078e00ff */
[----:B------:R1:W-:Y:S02]  /*1a230*/  LDGSTS.E.BYPASS.LTC128B.128 [R237+0x16800], desc[UR6][R4.64+0x180] ;  /* 0x1680018004ed7fae */ /* 0x0003e4000b901d46 */
[----:B------:R-:W-:Y:S02]  /*1a240*/  LOP3.LUT R167, R0, 0x6, RZ, 0xc0, !PT ;  /* 0x0000000600a77812 */ /* 0x000fe400078ec0ff */
[----:B------:R2:W-:Y:S03]  /*1a250*/  LDGSTS.E.BYPASS.LTC128B.128 [R237+0x11000], desc[UR6][R10.64] ;  /* 0x110000000aed7fae */ /* 0x0005e6000b901d46 */
[----:B------:R-:W-:Y:S01]  /*1a260*/  IMAD R167, R242, 0x40, R167 ;  /* 0x00000040f2a77824 */ /* 0x000fe200078e02a7 */
[----:B------:R-:W-:Y:S03]  /*1a270*/  LDGSTS.E.BYPASS.LTC128B.128 [R237+0x13000], desc[UR6][R12.64+0x80] ;  /* 0x130000800ced7fae */ /* 0x000fe6000b901d46 */
[C---:B------:R-:W-:Y:S01]  /*1a280*/  VIADD R165, R167.reuse, 0x11 ;  /* 0x00000011a7a57836 */ /* 0x040fe20000000000 */
[----:B------:R-:W-:Y:S04]  /*1a290*/  LDGSTS.E.BYPASS.LTC128B.128 [R237+0x15000], desc[UR6][R12.64+0x100] ;  /* 0x150001000ced7fae */ /* 0x000fe8000b901d46 */
[----:B------:R-:W-:Y:S04]  /*1a2a0*/  LDGSTS.E.BYPASS.LTC128B.128 [R237+0x17000], desc[UR6][R12.64+0x180] ;  /* 0x170001800ced7fae */ /* 0x000fe8000b901d46 */
[----:B------:R-:W-:Y:S04]  /*1a2b0*/  LDGSTS.E.BYPASS.LTC128B.128 [R237+0x11800], desc[UR6][R14.64] ;  /* 0x118000000eed7fae */ /* 0x000fe8000b901d46 */
[----:B------:R-:W-:Y:S04]  /*1a2c0*/  LDGSTS.E.BYPASS.LTC128B.128 [R237+0x13800], desc[UR6][R20.64+0x80] ;  /* 0x1380008014ed7fae */ /* 0x000fe8000b901d46 */
[----:B------:R-:W-:Y:S04]  /*1a2d0*/  LDGSTS.E.BYPASS.LTC128B.128 [R237+0x15800], desc[UR6][R20.64+0x100] ;  /* 0x1580010014ed7fae */ /* 0x000fe8000b901d46 */
[----:B------:R3:W-:Y:S04]  /*1a2e0*/  LDGSTS.E.BYPASS.LTC128B.128 [R237+0x17800], desc[UR6][R20.64+0x180] ;  /* 0x1780018014ed7fae */ /* 0x0007e8000b901d46 */
[----:B------:R-:W-:Y:S04]  /*1a2f0*/  LDSM.16.M88.4 R188, [R234] ;  /* 0x00000000eabc783b */ /* 0x000fe80000000200 */
[----:B------:R-:W4:Y:S04]  /*1a300*/  LDSM.16.M88.4 R32, [R233+0x8000] ;  /* 0x00800000e920783b */ /* 0x000f280000000200 */
[----:B------:R-:W5:Y:S04]  /*1a310*/  LDSM.16.M88.4 R24, [R233+0x8800] ;  /* 0x00880000e918783b */ /* 0x000f680000000200 */
[----:B------:R-:W3:Y:S04]  /*1a320*/  LDSM.16.M88.4 R16, [R233+0x9000] ;  /* 0x00900000e910783b */ /* 0x000ee80000000200 */
[----:B-1----:R-:W1:Y:S04]  /*1a330*/  LDSM.16.M88.4 R4, [R233+0x9800] ;  /* 0x00980000e904783b */ /* 0x002e680000000200 */
[----:B--2---:R-:W-:Y:S04]  /*1a340*/  LDSM.16.M88.4 R8, [R232] ;  /* 0x00000000e808783b */ /* 0x004fe80000000200 */
[----:B------:R-:W2:Y:S04]  /*1a350*/  LDSM.16.M88.4 R176, [R231] ;  /* 0x00000000e7b0783b */ /* 0x000ea80000000200 */
[----:B------:R-:W2:Y:S04]  /*1a360*/  LDSM.16.M88.4 R172, [R223] ;  /* 0x00000000dfac783b */ /* 0x000ea80000000200 */
[----:B------:R-:W2:Y:S04]  /*1a370*/  LDSM.16.M88.4 R196, [R222] ;  /* 0x00000000dec4783b */ /* 0x000ea80000000200 */
[----:B------:R-:W2:Y:S04]  /*1a380*/  LDSM.16.M88.4 R192, [R221] ;  /* 0x00000000ddc0783b */ /* 0x000ea80000000200 */
[----:B------:R-:W-:Y:S01]  /*1a390*/  LDSM.16.M88.4 R184, [R227+0x8000] ;  /* 0x00800000e3b8783b */ /* 0x000fe20000000200 */
[C---:B----4-:R-:W-:Y:S03]  /*1a3a0*/  HMMA.16816.F32 R168, R188.reuse, R32, RZ ;  /* 0x00000020bca8723c */ /* 0x050fe600000018ff */
[----:B------:R-:W-:Y:S04]  /*1a3b0*/  LDSM.16.M88.4 R180, [R227+0x8800] ;  /* 0x00880000e3b4783b */ /* 0x000fe80000000200 */
[----:B------:R-:W0:Y:S01]  /*1a3c0*/  LDGDEPBAR ;  /* 0x00000000000079af */ /* 0x000e220000000000 */
[C---:B-----5:R-:W-:Y:S06]  /*1a3d0*/  HMMA.16816.F32 R28, R188.reuse, R24, RZ ;  /* 0x00000018bc1c723c */ /* 0x060fec00000018ff */
[C---:B------:R-:W-:Y:S06]  /*1a3e0*/  HMMA.16816.F32 R32, R188.reuse, R34, RZ ;  /* 0x00000022bc20723c */ /* 0x040fec00000018ff */
[C---:B------:R-:W-:Y:S06]  /*1a3f0*/  HMMA.16816.F32 R24, R188.reuse, R26, RZ ;  /* 0x0000001abc18723c */ /* 0x040fec00000018ff */
[C---:B---3--:R-:W-:Y:S06]  /*1a400*/  HMMA.16816.F32 R20, R188.reuse, R16, RZ ;  /* 0x00000010bc14723c */ /* 0x048fec00000018ff */
[C---:B------:R-:W-:Y:S06]  /*1a410*/  HMMA.16816.F32 R16, R188.reuse, R18, RZ ;  /* 0x00000012bc10723c */ /* 0x040fec00000018ff */
[C---:B-1----:R-:W-:Y:S06]  /*1a420*/  HMMA.16816.F32 R12, R188.reuse, R4, RZ ;  /* 0x00000004bc0c723c */ /* 0x042fec00000018ff */
[----:B------:R-:W-:Y:S01]  /*1a430*/  HMMA.16816.F32 R188, R188, R6, RZ ;  /* 0x00000006bcbc723c */ /* 0x000fe200000018ff */
[----:B------:R-:W1:Y:S05]  /*1a440*/  LDSM.16.M88.4 R4, [R230] ;  /* 0x00000000e604783b */ /* 0x000e6a0000000200 */
[C---:B--2---:R-:W-:Y:S06]  /*1a450*/  HMMA.16816.F32 R168, R8.reuse, R176, R168 ;  /* 0x000000b008a8723c */ /* 0x044fec00000018a8 */
[C---:B------:R-:W-:Y:S01]  /*1a460*/  HMMA.16816.F32 R32, R8.reuse, R178, R32 ;  /* 0x000000b20820723c */ /* 0x040fe20000001820 */
[----:B------:R-:W2:Y:S05]  /*1a470*/  LDSM.16.M88.4 R176, [R227+0x9000] ;  /* 0x00900000e3b0783b */ /* 0x000eaa0000000200 */
[C---:B------:R-:W-:Y:S06]  /*1a480*/  HMMA.16816.F32 R28, R8.reuse, R172, R28 ;  /* 0x000000ac081c723c */ /* 0x040fec000000181c */
        /* <DEDUP_REMOVED lines=86> */
[----:B------:R-:W-:Y:S01]  /*1a9f0*/  LDSM.16.M88.4 R176, [R214] ;  /* 0x00000000d6b0783b */ /* 0x000fe20000000200 */
[C---:B---3--:R-:W-:Y:S06]  /*1aa00*/  HMMA.16816.F32 R168, R4.reuse, R172, R168 ;  /* 0x000000ac04a8723c */ /* 0x048fec00000018a8 */
[C---:B------:R-:W-:Y:S01]  /*1aa10*/  HMMA.16816.F32 R32, R4.reuse, R174, R32 ;  /* 0x000000ae0420723c */ /* 0x040fe20000001820 */
[----:B------:R-:W1:Y:S05]  /*1aa20*/  LDSM.16.M88.4 R172, [R213] ;  /* 0x00000000d5ac783b */ /* 0x000e6a0000000200 */
[C---:B------:R-:W-:Y:S06]  /*1aa30*/  HMMA.16816.F32 R28, R4.reuse, R180, R28 ;  /* 0x000000b4041c723c */ /* 0x040fec000000181c */
[C---:B------:R-:W-:Y:S01]  /*1aa40*/  HMMA.16816.F32 R24, R4.reuse, R182, R24 ;  /* 0x000000b60418723c */ /* 0x040fe20000001818 */
[----:B------:R-:W2:Y:S05]  /*1aa50*/  LDSM.16.M88.4 R180, [R212] ;  /* 0x00000000d4b4783b */ /* 0x000eaa0000000200 */
[C---:B----4-:R-:W-:Y:S06]  /*1aa60*/  HMMA.16816.F32 R20, R4.reuse, R196, R20 ;  /* 0x000000c40414723c */ /* 0x050fec0000001814 */
[C---:B------:R-:W-:Y:S01]  /*1aa70*/  HMMA.16816.F32 R16, R4.reuse, R198, R16 ;  /* 0x000000c60410723c */ /* 0x040fe20000001810 */
[----:B------:R-:W-:Y:S05]  /*1aa80*/  LDSM.16.M88.4 R196, [R227+0xc000] ;  /* 0x00c00000e3c4783b */ /* 0x000fea0000000200 */
[C---:B-----5:R-:W-:Y:S06]  /*1aa90*/  HMMA.16816.F32 R12, R4.reuse, R192, R12 ;  /* 0x000000c0040c723c */ /* 0x060fec000000180c */
[----:B------:R-:W-:Y:S01]  /*1aaa0*/  HMMA.16816.F32 R188, R4, R194, R188 ;  /* 0x000000c204bc723c */ /* 0x000fe200000018bc */
[----:B------:R-:W3:Y:S04]  /*1aab0*/  LDSM.16.M88.4 R4, [R230+0x4000] ;  /* 0x00400000e604783b */ /* 0x000ee80000000200 */
[----:B------:R-:W4:Y:S01]  /*1aac0*/  LDSM.16.M88.4 R192, [R227+0xc800] ;  /* 0x00c80000e3c0783b */ /* 0x000f220000000200 */
[C---:B-1----:R-:W-:Y:S06]  /*1aad0*/  HMMA.16816.F32 R20, R8.reuse, R172, R20 ;  /* 0x000000ac0814723c */ /* 0x042fec0000001814 */
[C---:B------:R-:W-:Y:S01]  /*1aae0*/  HMMA.16816.F32 R16, R8.reuse, R174, R16 ;  /* 0x000000ae0810723c */ /* 0x040fe20000001810 */
[----:B------:R-:W1:Y:S05]  /*1aaf0*/  LDSM.16.M88.4 R172, [R227+0xd800] ;  /* 0x00d80000e3ac783b */ /* 0x000e6a0000000200 */
[C---:B------:R-:W-:Y:S06]  /*1ab00*/  HMMA.16816.F32 R28, R8.reuse, R176, R28 ;  /* 0x000000b0081c723c */ /* 0x040fec000000181c */
[C---:B------:R-:W-:Y:S01]  /*1ab10*/  HMMA.16816.F32 R24, R8.reuse, R178, R24 ;  /* 0x000000b20818723c */ /* 0x040fe20000001818 */
[----:B------:R-:W5:Y:S05]  /*1ab20*/  LDSM.16.M88.4 R176, [R227+0xd000] ;  /* 0x00d00000e3b0783b */ /* 0x000f6a0000000200 */
[C---:B------:R-:W-:Y:S06]  /*1ab30*/  HMMA.16816.F32 R168, R8.reuse, R184, R168 ;  /* 0x000000b808a8723c */ /* 0x040fec00000018a8 */
[C---:B------:R-:W-:Y:S01]  /*1ab40*/  HMMA.16816.F32 R32, R8.reuse, R186, R32 ;  /* 0x000000ba0820723c */ /* 0x040fe20000001820 */
[----:B------:R-:W-:Y:S05]  /*1ab50*/  LDSM.16.M88.4 R184, [R220+0x4000] ;  /* 0x00400000dcb8783b */ /* 0x000fea0000000200 */
[C---:B--2---:R-:W-:Y:S06]  /*1ab60*/  HMMA.16816.F32 R12, R8.reuse, R180, R12 ;  /* 0x000000b4080c723c */ /* 0x044fec000000180c */
[----:B------:R-:W-:Y:S01]  /*1ab70*/  HMMA.16816.F32 R188, R8, R182, R188 ;  /* 0x000000b608bc723c */ /* 0x000fe200000018bc */
[----:B------:R-:W2:Y:S04]  /*1ab80*/  LDSM.16.M88.4 R8, [R229+0x4000] ;  /* 0x00400000e508783b */ /* 0x000ea80000000200 */
[----:B------:R-:W2:Y:S01]  /*1ab90*/  LDSM.16.M88.4 R180, [R220+0x4800] ;  /* 0x00480000dcb4783b */ /* 0x000ea20000000200 */
[C---:B---3--:R-:W-:Y:S06]  /*1aba0*/  HMMA.16816.F32 R168, R4.reuse, R196, R168 ;  /* 0x000000c404a8723c */ /* 0x048fec00000018a8 */
[C---:B------:R-:W-:Y:S01]  /*1abb0*/  HMMA.16816.F32 R32, R4.reuse, R198, R32 ;  /* 0x000000c60420723c */ /* 0x040fe20000001820 */
[----:B------:R-:W-:Y:S05]  /*1abc0*/  LDSM.16.M88.4 R196, [R233+0xe800] ;  /* 0x00e80000e9c4783b */ /* 0x000fea0000000200 */
[C---:B----4-:R-:W-:Y:S06]  /*1abd0*/  HMMA.16816.F32 R28, R4.reuse, R192, R28 ;  /* 0x000000c0041c723c */ /* 0x050fec000000181c */
[C---:B------:R-:W-:Y:S01]  /*1abe0*/  HMMA.16816.F32 R24, R4.reuse, R194, R24 ;  /* 0x000000c20418723c */ /* 0x040fe20000001818 */
[----:B------:R-:W3:Y:S05]  /*1abf0*/  LDSM.16.M88.4 R192, [R220+0x5000] ;  /* 0x00500000dcc0783b */ /* 0x000eea0000000200 */
[C---:B-1----:R-:W-:Y:S06]  /*1ac00*/  HMMA.16816.F32 R12, R4.reuse, R172, R12 ;  /* 0x000000ac040c723c */ /* 0x042fec000000180c */
[C---:B------:R-:W-:Y:S01]  /*1ac10*/  HMMA.16816.F32 R188, R4.reuse, R174, R188 ;  /* 0x000000ae04bc723c */ /* 0x040fe200000018bc */
[----:B------:R-:W1:Y:S05]  /*1ac20*/  LDSM.16.M88.4 R172, [R220+0x5800] ;  /* 0x00580000dcac783b */ /* 0x000e6a0000000200 */
[C---:B-----5:R-:W-:Y:S06]  /*1ac30*/  HMMA.16816.F32 R20, R4.reuse, R176, R20 ;  /* 0x000000b00414723c */ /* 0x060fec0000001814 */
        /* <DEDUP_REMOVED lines=12> */
[C---:B-1----:R-:W-:Y:S06]  /*1ad00*/  HMMA.16816.F32 R12, R8.reuse, R172, R12 ;  /* 0x000000ac080c723c */ /* 0x042fec000000180c */
[----:B------:R-:W-:Y:S01]  /*1ad10*/  HMMA.16816.F32 R188, R8, R174, R188 ;  /* 0x000000ae08bc723c */ /* 0x000fe200000018bc */
[----:B------:R-:W1:Y:S04]  /*1ad20*/  LDSM.16.M88.4 R172, [R211] ;  /* 0x00000000d3ac783b */ /* 0x000e680000000200 */
[----:B------:R-:W3:Y:S01]  /*1ad30*/  LDSM.16.M88.4 R8, [R210] ;  /* 0x00000000d208783b */ /* 0x000ee20000000200 */
[C---:B----4-:R-:W-:Y:S06]  /*1ad40*/  HMMA.16816.F32 R168, R176.reuse, R4, R168 ;  /* 0x00000004b0a8723c */ /* 0x050fec00000018a8 */
[C---:B------:R-:W-:Y:S01]  /*1ad50*/  HMMA.16816.F32 R32, R176.reuse, R6, R32 ;  /* 0x00000006b020723c */ /* 0x040fe20000001820 */
[----:B------:R-:W4:Y:S05]  /*1ad60*/  LDSM.16.M88.4 R4, [R209] ;  /* 0x00000000d104783b */ /* 0x000f2a0000000200 */
[C---:B------:R-:W-:Y:S06]  /*1ad70*/  HMMA.16816.F32 R28, R176.reuse, R196, R28 ;  /* 0x000000c4b01c723c */ /* 0x040fec000000181c */
[C---:B------:R-:W-:Y:S01]  /*1ad80*/  HMMA.16816.F32 R24, R176.reuse, R198, R24 ;  /* 0x000000c6b018723c */ /* 0x040fe20000001818 */
[----:B------:R-:W-:Y:S05]  /*1ad90*/  LDSM.16.M88.4 R196, [R208] ;  /* 0x00000000d0c4783b */ /* 0x000fea0000000200 */
        /* <DEDUP_REMOVED lines=8> */
[C---:B---3--:R-:W-:Y:S06]  /*1ae20*/  HMMA.16816.F32 R28, R192.reuse, R8, R28 ;  /* 0x00000008c01c723c */ /* 0x048fec000000181c */
[C---:B------:R-:W-:Y:S01]  /*1ae30*/  HMMA.16816.F32 R24, R192.reuse, R10, R24 ;  /* 0x0000000ac018723c */ /* 0x040fe20000001818 */
[----:B------:R-:W-:Y:S05]  /*1ae40*/  LDSM.16.M88.4 R8, [R229+0x6000] ;  /* 0x00600000e508783b */ /* 0x000fea0000000200 */
[C---:B----4-:R-:W-:Y:S06]  /*1ae50*/  HMMA.16816.F32 R20, R192.reuse, R4, R20 ;  /* 0x00000004c014723c */ /* 0x050fec0000001814 */
[C---:B------:R-:W-:Y:S01]  /*1ae60*/  HMMA.16816.F32 R16, R192.reuse, R6, R16 ;  /* 0x00000006c010723c */ /* 0x040fe20000001810 */
[----:B------:R-:W1:Y:S05]  /*1ae70*/  LDSM.16.M88.4 R4, [R220+0x6000] ;  /* 0x00600000dc04783b */ /* 0x000e6a0000000200 */
[----:B------:R-:W-:Y:S01]  /*1ae80*/  HMMA.16816.F32 R32, R192, R174, R32 ;  /* 0x000000aec020723c */ /* 0x000fe20000001820 */
[----:B------:R-:W3:Y:S05]  /*1ae90*/  LDSM.16.M88.4 R172, [R227+0xf000] ;  /* 0x00f00000e3ac783b */ /* 0x000eea0000000200 */
[C---:B--2---:R-:W-:Y:S06]  /*1aea0*/  HMMA.16816.F32 R168, R184.reuse, R180, R168 ;  /* 0x000000b4b8a8723c */ /* 0x044fec00000018a8 */
[C---:B-----5:R-:W-:Y:S06]  /*1aeb0*/  HMMA.16816.F32 R28, R184.reuse, R176, R28 ;  /* 0x000000b0b81c723c */ /* 0x060fec000000181c */
[C---:B------:R-:W-:Y:S01]  /*1aec0*/  HMMA.16816.F32 R24, R184.reuse, R178, R24 ;  /* 0x000000b2b818723c */ /* 0x040fe20000001818 */
[----:B------:R-:W2:Y:S05]  /*1aed0*/  LDSM.16.M88.4 R176, [R227+0xf800] ;  /* 0x00f80000e3b0783b */ /* 0x000eaa0000000200 */
[----:B------:R-:W-:Y:S01]  /*1aee0*/  HMMA.16816.F32 R32, R184, R182, R32 ;  /* 0x000000b6b820723c */ /* 0x000fe20000001820 */
[----:B------:R-:W4:Y:S05]  /*1aef0*/  LDSM.16.M88.4 R180, [R220+0x7000] ;  /* 0x00700000dcb4783b */ /* 0x000f2a0000000200 */
[----:B------:R-:W-:Y:S06]  /*1af00*/  HMMA.16816.F32 R12, R192, R196, R12 ;  /* 0x000000c4c00c723c */ /* 0x000fec000000180c */
[----:B-1----:R-:W-:Y:S06]  /*1af10*/  HMMA.16816.F32 R168, R8, R4, R168 ;  /* 0x0000000408a8723c */ /* 0x002fec00000018a8 */
[----:B------:R-:W-:Y:S01]  /*1af20*/  HMMA.16816.F32 R192, R192, R198, R188 ;  /* 0x000000c6c0c0723c */ /* 0x000fe200000018bc */
[----:B------:R-:W1:Y:S01]  /*1af30*/  LDSM.16.M88.4 R188, [R220+0x6800] ;  /* 0x00680000dcbc783b */ /* 0x000e620000000200 */
[----:B------:R-:W-:-:S04]  /*1af40*/  VIADD R5, R167, 0x1 ;  /* 0x00000001a7057836 */ /* 0x000fc80000000000 */
[----:B------:R-:W-:Y:S01]  /*1af50*/  HMMA.16816.F32 R32, R8, R6, R32 ;  /* 0x000000060820723c */ /* 0x000fe20000001820 */
[C---:B------:R-:W-:Y:S02]  /*1af60*/  ISETP.GE.AND P5, PT, R5.reuse, R2, PT ;  /* 0x000000020500720c */ /* 0x040fe40003fa6270 */
[----:B------:R-:W-:Y:S01]  /*1af70*/  ISETP.GE.AND P1, PT, R5, R200, PT ;  /* 0x000000c80500720c */ /* 0x000fe20003f26270 */
[C---:B------:R-:W-:Y:S02]  /*1af80*/  VIADD R5, R167.reuse, 0x9 ;  /* 0x00000009a7057836 */ /* 0x040fe40000000000 */
[----:B---3--:R-:W-:Y:S01]  /*1af90*/  HMMA.16816.F32 R20, R184, R172, R20 ;  /* 0x000000acb814723c */ /* 0x008fe20000001814 */
[----:B------:R-:W-:Y:S02]  /*1afa0*/  VIADD R7, R167, 0x8 ;  /* 0x00000008a7077836 */ /* 0x000fe40000000000 */
[----:B------:R-:W-:-:S03]  /*1afb0*/  ISETP.GE.AND P2, PT, R5, R2, PT ;  /* 0x000000020500720c */ /* 0x000fc60003f46270 */
[----:B------:R-:W-:Y:S01]  /*1afc0*/  FSEL R0, R169, -INF , !P5 ;  /* 0xff800000a9007808 */ /* 0x000fe20006800000 */
[C---:B------:R-:W-:Y:S01]  /*1afd0*/  HMMA.16816.F32 R16, R184.reuse, R174, R16 ;  /* 0x000000aeb810723c */ /* 0x040fe20000001810 */
[----:B------:R-:W-:Y:S01]  /*1afe0*/  ISETP.GE.AND P4, PT, R7, R2, PT ;  /* 0x000000020700720c */ /* 0x000fe20003f86270 */
[----:B------:R-:W-:Y:S01]  /*1aff0*/  VIADD R169, R167, 0x10 ;  /* 0x00000010a7a97836 */ /* 0x000fe20000000000 */
[-C--:B------:R-:W-:Y:S02]  /*1b000*/  ISETP.GE.AND P6, PT, R7, R200.reuse, PT ;  /* 0x000000c80700720c */ /* 0x080fe40003fc6270 */
[----:B------:R-:W-:Y:S01]  /*1b010*/  ISETP.GE.AND P5, PT, R5, R200, PT ;  /* 0x000000c80500720c */ /* 0x000fe20003fa6270 */
[----:B--2---:R-:W-:Y:S01]  /*1b020*/  HMMA.16816.F32 R12, R184, R176, R12 ;  /* 0x000000b0b80c723c */ /* 0x004fe2000000180c */
[----:B------:R-:W2:Y:S01]  /*1b030*/  LDSM.16.M88.4 R4, [R220+0x7800] ;  /* 0x00780000dc04783b */ /* 0x000ea20000000200 */
[----:B------:R-:W-:Y:S01]  /*1b040*/  FSEL R175, R171, -INF , !P1 ;  /* 0xff800000abaf7808 */ /* 0x000fe20004800000 */
[----:B------:R-:W-:-:S04]  /*1b050*/  DEPBAR.LE SB0, 0x0 ;  /* 0x000080000000791a */ /* 0x000fc80000000000 */
[----:B------:R-:W-:Y:S01]  /*1b060*/  HMMA.16816.F32 R192, R184, R178, R192 ;  /* 0x000000b2b8c0723c */ /* 0x000fe200000018c0 */
[----:B------:R-:W-:Y:S01]  /*1b070*/  BAR.SYNC.DEFER_BLOCKING 0x0 ;  /* 0x0000000000007b1d */ /* 0x000fe20000010000 */
[----:B------:R-:W-:-:S04]  /*1b080*/  ISETP.GE.AND P1, PT, R169, R2, PT ;  /* 0x00000002a900720c */ /* 0x000fc80003f26270 */
[C---:B----4-:R-:W-:Y:S06]  /*1b090*/  HMMA.16816.F32 R20, R8.reuse, R180, R20 ;  /* 0x000000b40814723c */ /* 0x050fec0000001814 */
[C---:B-1----:R-:W-:Y:S06]  /*1b0a0*/  HMMA.16816.F32 R28, R8.reuse, R188, R28 ;  /* 0x000000bc081c723c */ /* 0x042fec000000181c */
[----:B------:R-:W-:Y:S01]  /*1b0b0*/  HMMA.16816.F32 R24, R8, R190, R24 ;  /* 0x000000be0818723c */ /* 0x000fe20000001818 */
[----:B------:R-:W-:-:S02]  /*1b0c0*/  FSEL R188, R32, -INF , !P4 ;  /* 0xff80000020bc7808 */ /* 0x000fc40006000000 */
[----:B------:R-:W-:Y:S02]  /*1b0d0*/  FSEL R189, R34, -INF , !P6 ;  /* 0xff80000022bd7808 */ /* 0x000fe40007000000 */
[----:B------:R-:W-:Y:S01]  /*1b0e0*/  ISETP.GE.AND P4, PT, R169, R200, PT ;  /* 0x000000c8a900720c */ /* 0x000fe20003f86270 */
[----:B------:R-:W-:Y:S01]  /*1b0f0*/  HMMA.16816.F32 R16, R8, R182, R16 ;  /* 0x000000b60810723c */ /* 0x000fe20000001810 */
[----:B------:R-:W-:Y:S01]  /*1b100*/  FSEL R34, R33, -INF , !P2 ;  /* 0xff80000021227808 */ /* 0x000fe20005000000 */
[----:B------:R-:W-:Y:S01]  /*1b110*/  VIADD R33, R167, 0x18 ;  /* 0x00000018a7217836 */ /* 0x000fe20000000000 */
[----:B------:R-:W-:Y:S01]  /*1b120*/  FSEL R191, R35, -INF , !P5 ;  /* 0xff80000023bf7808 */ /* 0x000fe20006800000 */
[----:B------:R-:W-:Y:S01]  /*1b130*/  VIADD R35, R167, 0x19 ;  /* 0x00000019a7237836 */ /* 0x000fe20000000000 */
[C---:B------:R-:W-:Y:S02]  /*1b140*/  ISETP.GE.AND P6, PT, R165.reuse, R2, PT ;  /* 0x00000002a500720c */ /* 0x040fe40003fc6270 */
[----:B------:R-:W-:-:S02]  /*1b150*/  ISETP.GE.AND P2, PT, R165, R200, PT ;  /* 0x000000c8a500720c */ /* 0x000fc40003f46270 */
[-C--:B------:R-:W-:Y:S01]  /*1b160*/  ISETP.GE.AND P5, PT, R33, R2.reuse, PT ;  /* 0x000000022100720c */ /* 0x080fe20003fa6270 */
[C---:B--2---:R-:W-:Y:S02]  /*1b170*/  HMMA.16816.F32 R12, R8.reuse, R4, R12 ;  /* 0x00000004080c723c */ /* 0x044fe4000000180c */
[----:B------:R-:W-:Y:S02]  /*1b180*/  FSEL R165, R30, -INF , !P4 ;  /* 0xff8000001ea57808 */ /* 0x000fe40006000000 */
[----:B------:R-:W-:Y:S01]  /*1b190*/  FSEL R30, R29, -INF , !P6 ;  /* 0xff8000001d1e7808 */ /* 0x000fe20007000000 */
[----:B------:R-:W-:Y:S01]  /*1b1a0*/  VIADD R29, R167, 0x20 ;  /* 0x00000020a71d7836 */ /* 0x000fe20000000000 */
[----:B------:R-:W-:Y:S01]  /*1b1b0*/  FSEL R32, R28, -INF , !P1 ;  /* 0xff8000001c207808 */ /* 0x000fe20004800000 */
[----:B------:R-:W-:Y:S01]  /*1b1c0*/  HMMA.16816.F32 R192, R8, R6, R192 ;  /* 0x0000000608c0723c */ /* 0x000fe200000018c0 */
[----:B------:R-:W-:Y:S01]  /*1b1d0*/  ISETP.GE.AND P4, PT, R35, R2, PT ;  /* 0x000000022300720c */ /* 0x000fe20003f86270 */
[----:B------:R-:W-:Y:S01]  /*1b1e0*/  VIADD R5, R167, 0x31 ;  /* 0x00000031a7057836 */ /* 0x000fe20000000000 */
[-C--:B------:R-:W-:Y:S01]  /*1b1f0*/  ISETP.GE.AND P6, PT, R35, R200.reuse, PT ;  /* 0x000000c82300720c */ /* 0x080fe20003fc6270 */
[----:B------:R-:W-:Y:S01]  /*1b200*/  VIADD R35, R167, 0x21 ;  /* 0x00000021a7237836 */ /* 0x000fe20000000000 */
[----:B------:R-:W-:-:S02]  /*1b210*/  ISETP.GE.AND P1, PT, R33, R200, PT ;  /* 0x000000c82100720c */ /* 0x000fc40003f26270 */
[----:B------:R-:W-:Y:S02]  /*1b220*/  FSEL R28, R24, -INF , !P5 ;  /* 0xff800000181c7808 */ /* 0x000fe40006800000 */
[----:B------:R-:W-:Y:S02]  /*1b230*/  FSEL R31, R31, -INF , !P2 ;  /* 0xff8000001f1f7808 */ /* 0x000fe40005000000 */
[----:B------:R-:W-:Y:S02]  /*1b240*/  FSEL R33, R26, -INF , !P1 ;  /* 0xff8000001a217808 */ /* 0x000fe40004800000 */
[----:B------:R-:W-:Y:S01]  /*1b250*/  FSEL R24, R25, -INF , !P4 ;  /* 0xff80000019187808 */ /* 0x000fe20006000000 */
[----:B------:R-:W-:Y:S01]  /*1b260*/  VIADD R25, R167, 0x29 ;  /* 0x00000029a7197836 */ /* 0x000fe20000000000 */
[C---:B------:R-:W-:Y:S02]  /*1b270*/  ISETP.GE.AND P2, PT, R29.reuse, R2, PT ;  /* 0x000000021d00720c */ /* 0x040fe40003f46270 */
[----:B------:R-:W-:Y:S01]  /*1b280*/  ISETP.GE.AND P5, PT, R29, R200, PT ;  /* 0x000000c81d00720c */ /* 0x000fe20003fa6270 */
[----:B------:R-:W-:Y:S01]  /*1b290*/  VIADD R29, R167, 0x28 ;  /* 0x00000028a71d7836 */ /* 0x000fe20000000000 */
[----:B------:R-:W-:-:S02]  /*1b2a0*/  ISETP.GE.AND P1, PT, R35, R2, PT ;  /* 0x000000022300720c */ /* 0x000fc40003f26270 */
[-C--:B------:R-:W-:Y:S02]  /*1b2b0*/  ISETP.GE.AND P4, PT, R35, R200.reuse, PT ;  /* 0x000000c82300720c */ /* 0x080fe40003f86270 */
[----:B------:R-:W-:Y:S01]  /*1b2c0*/  FSEL R35, R27, -INF , !P6 ;  /* 0xff8000001b237808 */ /* 0x000fe20007000000 */
[----:B------:R-:W-:Y:S01]  /*1b2d0*/  VIADD R27, R167, 0x30 ;  /* 0x00000030a71b7836 */ /* 0x000fe20000000000 */
[----:B------:R-:W-:Y:S02]  /*1b2e0*/  FSEL R166, R20, -INF , !P2 ;  /* 0xff80000014a67808 */ /* 0x000fe40005000000 */
[----:B------:R-:W-:Y:S02]  /*1b2f0*/  FSEL R201, R22, -INF , !P5 ;  /* 0xff80000016c97808 */ /* 0x000fe40006800000 */
[----:B------:R-:W-:Y:S02]  /*1b300*/  ISETP.GE.AND P2, PT, R29, R200, PT ;  /* 0x000000c81d00720c */ /* 0x000fe40003f46270 */
[----:B------:R-:W-:-:S02]  /*1b310*/  ISETP.GE.AND P5, PT, R25, R2, PT ;  /* 0x000000021900720c */ /* 0x000fc40003fa6270 */
[----:B------:R-:W-:Y:S02]  /*1b320*/  FSEL R198, R21, -INF , !P1 ;  /* 0xff80000015c67808 */ /* 0x000fe40004800000 */
[----:B------:R-:W-:Y:S02]  /*1b330*/  FSEL R199, R23, -INF , !P4 ;  /* 0xff80000017c77808 */ /* 0x000fe40006000000 */
[----:B------:R-:W-:Y:S02]  /*1b340*/  ISETP.GE.AND P1, PT, R25, R200, PT ;  /* 0x000000c81900720c */ /* 0x000fe40003f26270 */
[-C--:B------:R-:W-:Y:S02]  /*1b350*/  ISETP.GE.AND P4, PT, R27, R2.reuse, PT ;  /* 0x000000021b00720c */ /* 0x080fe40003f86270 */
[----:B------:R-:W-:Y:S02]  /*1b360*/  ISETP.GE.AND P6, PT, R29, R2, PT ;  /* 0x000000021d00720c */ /* 0x000fe40003fc6270 */
[----:B------:R-:W-:-:S02]  /*1b370*/  FSEL R203, R18, -INF , !P2 ;  /* 0xff80000012cb7808 */ /* 0x000fc40005000000 */
[----:B------:R-:W-:Y:S02]  /*1b380*/  FSEL R202, R17, -INF , !P5 ;  /* 0xff80000011ca7808 */ /* 0x000fe40006800000 */
[C---:B------:R-:W-:Y:S02]  /*1b390*/  ISETP.GE.AND P2, PT, R5.reuse, R2, PT ;  /* 0x000000020500720c */ /* 0x040fe40003f46270 */
[----:B------:R-:W-:Y:S01]  /*1b3a0*/  ISETP.GE.AND P5, PT, R5, R200, PT ;  /* 0x000000c80500720c */ /* 0x000fe20003fa6270 */
[----:B------:R-:W-:Y:S01]  /*1b3b0*/  VIADD R5, R167, 0x38 ;  /* 0x00000038a7057836 */ /* 0x000fe20000000000 */
[----:B------:R-:W-:Y:S02]  /*1b3c0*/  FSEL R197, R19, -INF , !P1 ;  /* 0xff80000013c57808 */ /* 0x000fe40004800000 */
[----:B------:R-:W-:Y:S02]  /*1b3d0*/  FSEL R186, R12, -INF , !P4 ;  /* 0xff8000000cba7808 */ /* 0x000fe40006000000 */
[----:B------:R-:W-:-:S02]  /*1b3e0*/  FSEL R196, R16, -INF , !P6 ;  /* 0xff80000010c47808 */ /* 0x000fc40007000000 */
[C---:B------:R-:W-:Y:S02]  /*1b3f0*/  ISETP.GE.AND P1, PT, R167.reuse, R2, PT ;  /* 0x00000002a700720c */ /* 0x040fe40003f26270 */
[CC--:B------:R-:W-:Y:S01]  /*1b400*/  ISETP.GE.AND P4, PT, R167.reuse, R200.reuse, PT ;  /* 0x000000c8a700720c */ /* 0x0c0fe20003f86270 */
[----:B------:R-:W-:Y:S01]  /*1b410*/  VIADD R167, R167, 0x39 ;  /* 0x00000039a7a77836 */ /* 0x000fe20000000000 */
[----:B------:R-:W-:Y:S02]  /*1b420*/  ISETP.GE.AND P6, PT, R27, R200, PT ;  /* 0x000000c81b00720c */ /* 0x000fe40003fc6270 */
[----:B------:R-:W-:Y:S02]  /*1b430*/  FSEL R184, R13, -INF , !P2 ;  /* 0xff8000000db87808 */ /* 0x000fe40005000000 */
[----:B------:R-:W-:Y:S02]  /*1b440*/  FSEL R183, R14, -INF , !P6 ;  /* 0xff8000000eb77808 */ /* 0x000fe40007000000 */
[----:B------:R-:W-:-:S02]  /*1b450*/  FSEL R181, R15, -INF , !P5 ;  /* 0xff8000000fb57808 */ /* 0x000fc40006800000 */
[----:B------:R-:W-:Y:S02]  /*1b460*/  FSEL R168, R168, -INF , !P1 ;  /* 0xff800000a8a87808 */ /* 0x000fe40004800000 */
[C---:B------:R-:W-:Y:S02]  /*1b470*/  ISETP.GE.AND P6, PT, R5.reuse, R2, PT ;  /* 0x000000020500720c */ /* 0x040fe40003fc6270 */
[----:B------:R-:W-:Y:S02]  /*1b480*/  ISETP.GE.AND P2, PT, R5, R200, PT ;  /* 0x000000c80500720c */ /* 0x000fe40003f46270 */
[C---:B------:R-:W-:Y:S02]  /*1b490*/  ISETP.GE.AND P5, PT, R167.reuse, R2, PT ;  /* 0x00000002a700720c */ /* 0x040fe40003fa6270 */
[----:B------:R-:W-:Y:S02]  /*1b4a0*/  ISETP.GE.AND P1, PT, R167, R200, PT ;  /* 0x000000c8a700720c */ /* 0x000fe40003f26270 */
[----:B------:R-:W-:-:S02]  /*1b4b0*/  FSEL R5, R170, -INF , !P4 ;  /* 0xff800000aa057808 */ /* 0x000fc40006000000 */
[----:B------:R-:W-:Y:S02]  /*1b4c0*/  FSEL R182, R192, -INF , !P6 ;  /* 0xff800000c0b67808 */ /* 0x000fe40007000000 */
[----:B------:R-:W-:Y:S02]  /*1b4d0*/  FSEL R179, R194, -INF , !P2 ;  /* 0xff800000c2b37808 */ /* 0x000fe40005000000 */
[----:B------:R-:W-:Y:S02]  /*1b4e0*/  FSEL R180, R193, -INF , !P5 ;  /* 0xff800000c1b47808 */ /* 0x000fe40006800000 */
[----:B------:R-:W-:Y:S01]  /*1b4f0*/  FSEL R177, R195, -INF , !P1 ;  /* 0xff800000c3b17808 */ /* 0x000fe20004800000 */
[----:B------:R-:W-:Y:S06]  /*1b500*/  @!P0 BRA `(.L_x_2748) ;  /* 0x0000000400808947 */ /* 0x000fec0003800000 */
[----:B------:R-:W-:Y:S05]  /*1b510*/  @!P3 BRA `(.L_x_2749) ;  /* 0x0000000000f0b947 */ /* 0x000fea0003800000 */
[----:B------:R-:W1:Y:S01]  /*1b520*/  LDC R4, c[0x0][0x380] ;  /* 0x0000e000ff047b82 */ /* 0x000e620000000800 */
[----:B------:R-:W-:Y:S01]  /*1b530*/  IMAD.SHL.U32 R7, R242, 0x40, RZ ;  /* 0x00000040f2077824 */ /* 0x000fe200078e00ff */
[----:B------:R-:W-:Y:S01]  /*1b540*/  ULDC.64 UR8, c[0x0][0x248] ;  /* 0x0000920000087ab9 */ /* 0x000fe20000000a00 */
[----:B------:R-:W-:-:S03]  /*1b550*/  ULDC.64 UR4, c[0x0][0x230] ;  /* 0x00008c0000047ab9 */ /* 0x000fc60000000a00 */
[C---:B------:R-:W-:Y:S02]  /*1b560*/  IADD3 R13, R7.reuse, -0x40, RZ ;  /* 0xffffffc0070d7810 */ /* 0x040fe40007ffe0ff */
[----:B------:R-:W-:Y:S02]  /*1b570*/  IABS R8, R7 ;  /* 0x0000000700087213 */ /* 0x000fe40000000000 */
[----:B------:R-:W-:Y:S02]  /*1b580*/  IABS R6, R13 ;  /* 0x0000000d00067213 */ /* 0x000fe40000000000 */
[-C--:B-1----:R-:W-:Y:S02]  /*1b590*/  IABS R2, R4.reuse ;  /* 0x0000000400027213 */ /* 0x082fe40000000000 */
[-C--:B------:R-:W-:Y:S02]  /*1b5a0*/  LOP3.LUT R7, R7, R4.reuse, RZ, 0x3c, !PT ;  /* 0x0000000407077212 */ /* 0x080fe400078e3cff */
[----:B------:R-:W1:Y:S01]  /*1b5b0*/  I2F.RP R12, R2 ;  /* 0x00000002000c7306 */ /* 0x000e620000209400 */
[----:B------:R-:W-:-:S02]  /*1b5c0*/  LOP3.LUT R13, R13, R4, RZ, 0x3c, !PT ;  /* 0x000000040d0d7212 */ /* 0x000fc400078e3cff */
[----:B------:R-:W-:Y:S02]  /*1b5d0*/  ISETP.GE.AND P2, PT, R7, RZ, PT ;  /* 0x000000ff0700720c */ /* 0x000fe40003f46270 */
[----:B------:R-:W-:-:S03]  /*1b5e0*/  ISETP.GE.AND P0, PT, R13, RZ, PT ;  /* 0x000000ff0d00720c */ /* 0x000fc60003f06270 */
        /* <DEDUP_REMOVED lines=21> */
[----:B------:R-:W-:Y:S02]  /*1b740*/  ISETP.NE.AND P1, PT, R4, RZ, PT ;  /* 0x000000ff0400720c */ /* 0x000fe40003f25270 */
[----:B------:R-:W-:-:S07]  /*1b750*/  LOP3.LUT R2, RZ, R4, RZ, 0x33, !PT ;  /* 0x00000004ff027212 */ /* 0x000fce00078e33ff */
[----:B------:R-:W-:Y:S02]  /*1b760*/  @P6 IADD3 R12, R12, 0x1, RZ ;  /* 0x000000010c0c6810 */ /* 0x000fe40007ffe0ff */
[----:B------:R-:W-:Y:S02]  /*1b770*/  @P5 VIADD R10, R10, 0x1 ;  /* 0x000000010a0a5836 */ /* 0x000fe40000000000 */
[----:B------:R-:W-:Y:S02]  /*1b780*/  @!P2 IADD3 R12, -R12, RZ, RZ ;  /* 0x000000ff0c0ca210 */ /* 0x000fe40007ffe1ff */
[----:B------:R-:W-:Y:S02]  /*1b790*/  @!P0 IMAD.MOV R10, RZ, RZ, -R10 ;  /* 0x000000ffff0a8224 */ /* 0x000fe400078e0a0a */
[----:B------:R-:W-:-:S03]  /*1b7a0*/  SEL R7, R2, R12, !P1 ;  /* 0x0000000c02077207 */ /* 0x000fc60004800000 */
[----:B------:R-:W-:Y:S02]  /*1b7b0*/  SEL R2, R2, R10, !P1 ;  /* 0x0000000a02027207 */ /* 0x000fe40004800000 */
[----:B------:R-:W-:-:S04]  /*1b7c0*/  IMAD.WIDE R12, R7, 0x4, R238 ;  /* 0x00000004070c7825 */ /* 0x000fc800078e02ee */
[----:B------:R-:W-:Y:S01]  /*1b7d0*/  IMAD.WIDE R10, R2, 0x4, R238 ;  /* 0x00000004020a7825 */ /* 0x000fe200078e02ee */
        /* <DEDUP_REMOVED lines=16> */
.L_x_2749:
[----:B------:R-:W-:Y:S02]  /*1b8e0*/  ULDC UR8, c[0x0][0x248] ;  /* 0x0000920000087ab9 */ /* 0x000fe40000000800 */
[----:B------:R-:W-:-:S06]  /*1b8f0*/  USHF.L.U32 UR4, UR8, 0x6, URZ ;  /* 0x0000000608047899 */ /* 0x000fcc000800063f */
[----:B------:R-:W-:-:S04]  /*1b900*/  IADD3 R8, RZ, -UR4, RZ ;  /* 0x80000004ff087c10 */ /* 0x000fc8000fffe0ff */
[----:B------:R-:W-:-:S07]  /*1b910*/  SHF.R.S32.HI R2, RZ, 0x1f, R8 ;  /* 0x0000001fff027819 */ /* 0x000fce0000011408 */
.L_x_2750:
[----:B------:R-:W-:Y:S01]  /*1b920*/  USHF.L.U32 UR4, UR8, 0x5, URZ ;  /* 0x0000000508047899 */ /* 0x000fe2000800063f */
[C---:B------:R-:W-:Y:S01]  /*1b930*/  LEA R240, P0, R8.reuse, R240, 0x1 ;  /* 0x000000f008f07211 */ /* 0x040fe200078008ff */
[----:B------:R-:W-:Y:S02]  /*1b940*/  ULDC UR5, c[0x0][0x24c] ;  /* 0x0000930000057ab9 */ /* 0x000fe40000000800 */
[----:B------:R-:W-:Y:S01]  /*1b950*/  USHF.L.U64.HI UR5, UR8, 0x5, UR5 ;  /* 0x0000000508057899 */ /* 0x000fe20008010205 */
[----:B------:R-:W-:Y:S02]  /*1b960*/  LEA.HI.X R241, R8, R241, R2, 0x1, P0 ;  /* 0x000000f108f17211 */ /* 0x000fe400000f0c02 */
        /* <DEDUP_REMOVED lines=26> */
.L_x_2748:
        /* <DEDUP_REMOVED lines=41> */
[----:B------:R-:W3:Y:S01]  /*1bda0*/  LDSM.16.MT88.4 R8, [R226+0x10000] ;  /* 0x01000000e208783b */ /* 0x000ee20000004200 */
        /* <DEDUP_REMOVED lines=15> */
[--C-:B------:R-:W-:Y:S01]  /*1bea0*/  FFMA.FTZ R2, R175, UR10, -R178.reuse ;  /* 0x0000000aaf027c23 */ /* 0x100fe200080108b2 */
[----:B------:R-:W-:Y:S01]  /*1beb0*/  FFMA.FTZ R169, R34, UR10, -R185 ;  /* 0x0000000a22a97c23 */ /* 0x000fe200080108b9 */
[--C-:B------:R-:W-:Y:S01]  /*1bec0*/  FFMA.FTZ R0, R189, UR10, -R178.reuse ;  /* 0x0000000abd007c23 */ /* 0x100fe200080108b2 */
[--C-:B------:R-:W-:Y:S01]  /*1bed0*/  FFMA.FTZ R175, R191, UR10, -R178.reuse ;  /* 0x0000000abfaf7c23 */ /* 0x100fe200080108b2 */
[----:B------:R-:W-:Y:S01]  /*1bee0*/  FADD.FTZ R4, R164, -R5 ;  /* 0x80000005a4047221 */ /* 0x000fe20000010000 */
[----:B------:R-:W-:Y:S01]  /*1bef0*/  FMUL.FTZ R3, R6, UR10 ;  /* 0x0000000a06037c20 */ /* 0x000fe20008410000 */
[----:B------:R-:W-:Y:S01]  /*1bf00*/  MUFU.EX2 R172, R172 ;  /* 0x000000ac00ac7308 */ /* 0x000fe20000000800 */
[--C-:B------:R-:W-:Y:S01]  /*1bf10*/  FFMA.FTZ R190, R24, UR10, -R185.reuse ;  /* 0x0000000a18be7c23 */ /* 0x100fe200080108b9 */
[----:B------:R-:W-:Y:S01]  /*1bf20*/  FMUL.FTZ R176, R4, UR10 ;  /* 0x0000000a04b07c20 */ /* 0x000fe20008410000 */
[----:B------:R-:W-:Y:S01]  /*1bf30*/  LDSM.16.MT88.4 R24, [R226+0x10800] ;  /* 0x01080000e218783b */ /* 0x000fe20000004200 */
[--C-:B------:R-:W-:Y:S01]  /*1bf40*/  FFMA.FTZ R187, R32, UR10, -R185.reuse ;  /* 0x0000000a20bb7c23 */ /* 0x100fe200080108b9 */
[--C-:B------:R-:W-:Y:S01]  /*1bf50*/  FFMA.FTZ R188, R30, UR10, -R185.reuse ;  /* 0x0000000a1ebc7c23 */ /* 0x100fe200080108b9 */
[--C-:B------:R-:W-:Y:S01]  /*1bf60*/  FFMA.FTZ R189, R28, UR10, -R185.reuse ;  /* 0x0000000a1cbd7c23 */ /* 0x100fe200080108b9 */
[--C-:B------:R-:W-:Y:S01]  /*1bf70*/  FFMA.FTZ R191, R165, UR10, -R178.reuse ;  /* 0x0000000aa5bf7c23 */ /* 0x100fe200080108b2 */
[----:B------:R-:W1:Y:S01]  /*1bf80*/  MUFU.EX2 R171, R171 ;  /* 0x000000ab00ab7308 */ /* 0x000e620000000800 */
        /* <DEDUP_REMOVED lines=15> */
[----:B------:R-:W2:Y:S01]  /*1c080*/  MUFU.EX2 R169, R169 ;  /* 0x000000a900a97308 */ /* 0x000ea20000000800 */
[----:B-1----:R-:W-:Y:S01]  /*1c090*/  F2FP.F16.F32.PACK_AB R4, R171, R172 ;  /* 0x000000acab04723e */ /* 0x002fe200000000ff */
        /* <DEDUP_REMOVED lines=9> */
[----:B------:R-:W1:Y:S01]  /*1c130*/  MUFU.EX2 R2, R2 ;  /* 0x0000000200027308 */ /* 0x000e620000000800 */
[----:B--2---:R-:W-:-:S07]  /*1c140*/  F2FP.F16.F32.PACK_AB R6, R169, R170 ;  /* 0x000000aaa906723e */ /* 0x004fce00000000ff */
[----:B------:R-:W-:Y:S08]  /*1c150*/  MUFU.EX2 R0, R0 ;  /* 0x0000000000007308 */ /* 0x000ff00000000800 */
[----:B------:R-:W2:Y:S01]  /*1c160*/  MUFU.EX2 R175, R175 ;  /* 0x000000af00af7308 */ /* 0x000ea20000000800 */
[----:B-1----:R-:W-:-:S07]  /*1c170*/  F2FP.F16.F32.PACK_AB R5, R2, R168 ;  /* 0x000000a80205723e */ /* 0x002fce00000000ff */
[----:B------:R-:W1:Y:S08]  /*1c180*/  MUFU.EX2 R176, R176 ;  /* 0x000000b000b07308 */ /* 0x000e700000000800 */
[----:B------:R-:W4:Y:S01]  /*1c190*/  MUFU.EX2 R3, R3 ;  /* 0x0000000300037308 */ /* 0x000f220000000800 */
[----:B--2---:R-:W-:-:S07]  /*1c1a0*/  F2FP.F16.F32.PACK_AB R7, R175, R0 ;  /* 0x00000000af07723e */ /* 0x004fce00000000ff */
[----:B------:R-:W-:Y:S01]  /*1c1b0*/  MUFU.EX2 R187, R187 ;  /* 0x000000bb00bb7308 */ /* 0x000fe20000000800 */
        /* <DEDUP_REMOVED lines=188> */
[----:B------:R-:W4:Y:S01]  /*1cd80*/  MUFU.EX2 R195, R195 ;  /* 0x000000c300c37308 */ /* 0x000f220000000800 */
[C---:B--2---:R-:W-:Y:S06]  /*1cd90*/  HMMA.16816.F32 R140, R4.reuse, R8, R140 ;  /* 0x00000008048c723c */ /* 0x044fec000000188c */
[C---:B------:R-:W-:Y:S01]  /*1cda0*/  HMMA.16816.F32 R144, R4.reuse, R10, R144 ;  /* 0x0000000a0490723c */ /* 0x040fe20000001890 */
[----:B------:R-:W2:Y:S01]  /*1cdb0*/  LDSM.16.MT88.4 R8, [R228+0x12800] ;  /* 0x01280000e408783b */ /* 0x000ea20000004200 */
[----:B------:R-:W5:Y:S04]  /*1cdc0*/  MUFU.EX2 R198, R198 ;  /* 0x000000c600c67308 */ /* 0x000f680000000800 */
[----:B------:R-:W-:Y:S01]  /*1cdd0*/  HMMA.16816.F32 R148, R4, R22, R148 ;  /* 0x000000160494723c */ /* 0x000fe20000001894 */
[----:B------:R-:W2:Y:S03]  /*1cde0*/  LDSM.16.MT88.4 R20, [R226+0x12800] ;  /* 0x01280000e214783b */ /* 0x000ea60000004200 */
        /* <DEDUP_REMOVED lines=15> */
[----:B------:R-:W2:Y:S01]  /*1cee0*/  LDSM.16.MT88.4 R24, [R228+0x14800] ;  /* 0x01480000e418783b */ /* 0x000ea20000004200 */
[----:B----4-:R-:W-:Y:S01]  /*1cef0*/  FADD.FTZ R3, R195, R190 ;  /* 0x000000bec3037221 */ /* 0x010fe20000010000 */
[----:B------:R-:W4:Y:S03]  /*1cf00*/  MUFU.EX2 R199, R199 ;  /* 0x000000c700c77308 */ /* 0x000f260000000800 */
[----:B------:R-:W-:Y:S01]  /*1cf10*/  HMMA.16816.F32 R48, R4, R16, R48 ;  /* 0x000000100430723c */ /* 0x000fe20000001830 */
[----:B-----5:R-:W-:-:S04]  /*1cf20*/  FADD.FTZ R3, R198, R3 ;  /* 0x00000003c6037221 */ /* 0x020fc80000010000 */
[----:B------:R-:W-:Y:S01]  /*1cf30*/  MUFU.EX2 R201, R201 ;  /* 0x000000c900c97308 */ /* 0x000fe20000000800 */
[----:B------:R-:W-:Y:S01]  /*1cf40*/  HMMA.16816.F32 R52, R4, R18, R52 ;  /* 0x000000120434723c */ /* 0x000fe20000001834 */
[----:B------:R-:W5:Y:S01]  /*1cf50*/  LDSM.16.MT88.4 R16, [R226+0x14800] ;  /* 0x01480000e210783b */ /* 0x000f620000004200 */
[----:B-1----:R-:W-:-:S04]  /*1cf60*/  FADD.FTZ R0, R200, R193 ;  /* 0x000000c1c8007221 */ /* 0x002fc80000010000 */
[----:B---3--:R-:W-:Y:S01]  /*1cf70*/  HMMA.16816.F32 R56, R4, R12, R56 ;  /* 0x0000000c0438723c */ /* 0x008fe20000001838 */
[----:B------:R-:W1:Y:S01]  /*1cf80*/  MUFU.EX2 R202, R202 ;  /* 0x000000ca00ca7308 */ /* 0x000e620000000800 */
[----:B----4-:R-:W-:-:S04]  /*1cf90*/  FADD.FTZ R0, R199, R0 ;  /* 0x00000000c7007221 */ /* 0x010fc80000010000 */
[C---:B------:R-:W-:Y:S01]  /*1cfa0*/  HMMA.16816.F32 R60, R4.reuse, R14, R60 ;  /* 0x0000000e043c723c */ /* 0x040fe2000000183c */
[----:B------:R-:W3:Y:S02]  /*1cfb0*/  LDSM.16.MT88.4 R12, [R225+0x14800] ;  /* 0x01480000e10c783b */ /* 0x000ee40000004200 */
[----:B------:R-:W-:Y:S03]  /*1cfc0*/  MUFU.EX2 R186, R186 ;  /* 0x000000ba00ba7308 */ /* 0x000fe60000000800 */
[C---:B--2---:R-:W-:Y:S05]  /*1cfd0*/  HMMA.16816.F32 R64, R4.reuse, R8, R64 ;  /* 0x000000080440723c */ /* 0x044fea0000001840 */
[----:B------:R-:W2:Y:S01]  /*1cfe0*/  MUFU.EX2 R197, R197 ;  /* 0x000000c500c57308 */ /* 0x000ea20000000800 */
        /* <DEDUP_REMOVED lines=10> */
[----:B------:R-:W2:Y:S05]  /*1d090*/  LDSM.16.MT88.4 R28, [R224+0x12800] ;  /* 0x01280000e01c783b */ /* 0x000eaa0000004200 */
[C---:B------:R-:W-:Y:S01]  /*1d0a0*/  HMMA.16816.F32 R80, R4.reuse, R32, R80 ;  /* 0x000000200450723c */ /* 0x040fe20000001850 */
[----:B------:R-:W2:Y:S05]  /*1d0b0*/  MUFU.EX2 R181, R181 ;  /* 0x000000b500b57308 */ /* 0x000eaa0000000800 */
[C---:B------:R-:W-:Y:S01]  /*1d0c0*/  HMMA.16816.F32 R84, R4.reuse, R34, R84 ;  /* 0x000000220454723c */ /* 0x040fe20000001854 */
[----:B------:R-:W-:Y:S02]  /*1d0d0*/  LDSM.16.MT88.4 R32, [R224+0x16800] ;  /* 0x01680000e020783b */ /* 0x000fe40000004200 */
[----:B------:R-:W-:Y:S03]  /*1d0e0*/  MUFU.EX2 R179, R179 ;  /* 0x000000b300b37308 */ /* 0x000fe60000000800 */
[C---:B------:R-:W-:Y:S05]  /*1d0f0*/  HMMA.16816.F32 R96, R4.reuse, R24, R96 ;  /* 0x000000180460723c */ /* 0x040fea0000001860 */
        /* <DEDUP_REMOVED lines=29> */
[----:B------:R-:W-:Y:S01]  /*1d2d0*/  F2FP.F16.F32.PACK_AB R6, R205, R196 ;  /* 0x000000c4cd06723e */ /* 0x000fe200000000ff */
[----:B------:R-:W-:Y:S01]  /*1d2e0*/  FADD.FTZ R196, R196, R3 ;  /* 0x00000003c4c47221 */ /* 0x000fe20000010000 */
[C---:B------:R-:W-:Y:S01]  /*1d2f0*/  F2FP.F16.F32.PACK_AB R7, R202.reuse, R201 ;  /* 0x000000c9ca07723e */ /* 0x040fe200000000ff */
[----:B------:R-:W-:Y:S02]  /*1d300*/  FADD.FTZ R3, R201, R0 ;  /* 0x00000000c9037221 */ /* 0x000fe40000010000 */
[----:B------:R-:W-:Y:S02]  /*1d310*/  FADD.FTZ R205, R205, R196 ;  /* 0x000000c4cdcd7221 */ /* 0x000fe40000010000 */
[----:B------:R-:W-:Y:S02]  /*1d320*/  FADD.FTZ R3, R202, R3 ;  /* 0x00000003ca037221 */ /* 0x000fe40000010000 */
        /* <DEDUP_REMOVED lines=88> */
[C---:B--2---:R-:W-:Y:S06]  /*1d8b0*/  HMMA.16816.F32 R104, R4.reuse, R28, R104 ;  /* 0x0000001c0468723c */ /* 0x044fec0000001868 */
[C---:B------:R-:W-:Y:S06]  /*1d8c0*/  HMMA.16816.F32 R108, R4.reuse, R30, R108 ;  /* 0x0000001e046c723c */ /* 0x040fec000000186c */
[C---:B------:R-:W-:Y:S06]  /*1d8d0*/  HMMA.16816.F32 R112, R4.reuse, R24, R112 ;  /* 0x000000180470723c */ /* 0x040fec0000001870 */
        /* <DEDUP_REMOVED lines=12> */
.L_x_2745:
[----:B------:R-:W-:-:S13]  /*1d9a0*/  ISETP.GE.AND P0, PT, R242, 0x1, PT ;  /* 0x00000001f200780c */ /* 0x000fda0003f06270 */
[----:B------:R-:W-:Y:S05]  /*1d9b0*/  @!P0 BRA `(.L_x_2751) ;  /* 0x0000003800388947 */ /* 0x000fea0003800000 */
[----:B------:R-:W-:Y:S01]  /*1d9c0*/  ULDC.64 UR6, c[0x0][0x250] ;  /* 0x0000940000067ab9 */ /* 0x000fe20000000a00 */
[----:B------:R-:W-:Y:S01]  /*1d9d0*/  ULDC.64 UR4, c[0x0][0x248] ;  /* 0x0000920000047ab9 */ /* 0x000fe20000000a00 */
[----:B------:R-:W-:Y:S01]  /*1d9e0*/  ULEA UR9, -UR6, URZ, 0x6 ;  /* 0x0000003f06097291 */ /* 0x000fe2000f8e313f */
[----:B------:R-:W-:Y:S01]  /*1d9f0*/  IMAD.MOV.U32 R0, RZ, RZ, R3 ;  /* 0x000000ffff007224 */ /* 0x000fe200078e0003 */
[----:B------:R-:W-:Y:S01]  /*1da00*/  ULEA UR8, -UR4, URZ, 0x6 ;  /* 0x0000003f04087291 */ /* 0x000fe2000f8e313f */
[----:B------:R-:W-:Y:S01]  /*1da10*/  IMAD.MOV.U32 R165, RZ, RZ, R164 ;  /* 0x000000ffffa57224 */ /* 0x000fe200078e00a4 */
[----:B------:R-:W-:Y:S02]  /*1da20*/  USHF.L.U64.HI UR5, UR4, 0x5, UR5 ;  /* 0x0000000504057899 */ /* 0x000fe40008010205 */
[----:B------:R-:W-:Y:S01]  /*1da30*/  USHF.L.U32 UR11, UR4, 0x5, URZ ;  /* 0x00000005040b7899 */ /* 0x000fe2000800063f */
[----:B------:R-:W-:Y:S01]  /*1da40*/  MOV R248, UR9 ;  /* 0x0000000900f87c02 */ /* 0x000fe20008000f00 */
[----:B------:R-:W-:-:S02]  /*1da50*/  USHF.R.S32.HI UR4, URZ, 0x1f, UR9 ;  /* 0x0000001f3f047899 */ /* 0x000fc40008011409 */
[----:B------:R-:W-:Y:S02]  /*1da60*/  USHF.L.U64.HI UR7, UR6, 0x5, UR7 ;  /* 0x0000000506077899 */ /* 0x000fe40008010207 */
[----:B------:R-:W-:Y:S02]  /*1da70*/  USHF.L.U32 UR6, UR6, 0x5, URZ ;  /* 0x0000000506067899 */ /* 0x000fe4000800063f */
[----:B------:R-:W-:Y:S01]  /*1da80*/  MOV R246, UR4 ;  /* 0x0000000400f67c02 */ /* 0x000fe20008000f00 */
[----:B------:R-:W-:Y:S01]  /*1da90*/  USHF.R.S32.HI UR10, URZ, 0x1f, UR8 ;  /* 0x0000001f3f0a7899 */ /* 0x000fe20008011408 */
[----:B------:R-:W-:Y:S01]  /*1daa0*/  ULDC UR4, c[0x0][0x2ec] ;  /* 0x0000bb0000047ab9 */ /* 0x000fe20000000800 */
[----:B------:R-:W-:-:S10]  /*1dab0*/  ULDC.64 UR12, c[0x0][0x208] ;  /* 0x00008200000c7ab9 */ /* 0x000fd40000000a00 */
.L_x_2755:
[----:B------:R-:W-:Y:S04]  /*1dac0*/  DEPBAR.LE SB0, 0x0 ;  /* 0x000080000000791a */ /* 0x000fe80000000000 */
[----:B------:R-:W-:Y:S01]  /*1dad0*/  BAR.SYNC.DEFER_BLOCKING 0x0 ;  /* 0x0000000000007b1d */ /* 0x000fe20000010000 */
[----:B------:R-:W-:Y:S02]  /*1dae0*/  MOV R10, R248 ;  /* 0x000000f8000a7202 */ /* 0x000fe40000000f00 */
[----:B------:R-:W-:Y:S03]  /*1daf0*/  MOV R4, R246 ;  /* 0x000000f600047202 */ /* 0x000fe60000000f00 */
[----:B------:R-:W-:Y:S05]  /*1db00*/  @!P3 BRA `(.L_x_2752) ;  /* 0x0000000000f4b947 */ /* 0x000fea0003800000 */
[----:B------:R-:W1:Y:S01]  /*1db10*/  LDC R6, c[0x0][0x380] ;  /* 0x0000e000ff067b82 */ /* 0x000e620000000800 */
[----:B------:R-:W-:Y:S04]  /*1db20*/  SHF.L.U32 R11, R242, 0x6, RZ ;  /* 0x00000006f20b7819 */ /* 0x000fe800000006ff */
[----:B------:R-:W-:Y:S02]  /*1db30*/  IABS R8, R11 ;  /* 0x0000000b00087213 */ /* 0x000fe40000000000 */
[-C--:B-1----:R-:W-:Y:S04]  /*1db40*/  IABS R2, R6.reuse ;  /* 0x0000000600027213 */ /* 0x082fe80000000000 */
[----:B------:R-:W1:Y:S10]  /*1db50*/  I2F.RP R7, R2 ;  /* 0x0000000200077306 */ /* 0x000e740000209400 */
[----:B-1----:R-:W1:Y:S02]  /*1db60*/  MUFU.RCP R3, R7 ;  /* 0x0000000700037308 */ /* 0x002e640000001000 */
[----:B-1----:R-:W-:Y:S02]  /*1db70*/  VIADD R12, R3, 0xffffffe ;  /* 0x0ffffffe030c7836 */ /* 0x002fe40000000000 */
[C---:B------:R-:W-:Y:S01]  /*1db80*/  VIADD R3, R11.reuse, 0xffffffc0 ;  /* 0xffffffc00b037836 */ /* 0x040fe20000000000 */
[-C--:B------:R-:W-:Y:S05]  /*1db90*/  LOP3.LUT R11, R11, R6.reuse, RZ, 0x3c, !PT ;  /* 0x000000060b0b7212 */ /* 0x080fea00078e3cff */
[----:B------:R-:W1:Y:S01]  /*1dba0*/  F2I.FTZ.U32.TRUNC.NTZ R13, R12 ;  /* 0x0000000c000d7305 */ /* 0x000e62000021f000 */
[----:B------:R-:W-:Y:S02]  /*1dbb0*/  IABS R4, R3 ;  /* 0x0000000300047213 */ /* 0x000fe40000000000 */
[----:B------:R-:W-:Y:S02]  /*1dbc0*/  LOP3.LUT R3, R3, R6, RZ, 0x3c, !PT ;  /* 0x0000000603037212 */ /* 0x000fe400078e3cff */
[----:B------:R-:W-:Y:S02]  /*1dbd0*/  ISETP.GE.AND P2, PT, R11, RZ, PT ;  /* 0x000000ff0b00720c */ /* 0x000fe40003f46270 */
[----:B------:R-:W-:Y:S01]  /*1dbe0*/  ISETP.GE.AND P0, PT, R3, RZ, PT ;  /* 0x000000ff0300720c */ /* 0x000fe20003f06270 */
[--C-:B-1----:R-:W-:Y:S02]  /*1dbf0*/  IMAD.MOV R5, RZ, RZ, -R13.reuse ;  /* 0x000000ffff057224 */ /* 0x102fe400078e0a0d */
[----:B------:R-:W-:Y:S02]  /*1dc00*/  IMAD.MOV.U32 R12, RZ, RZ, RZ ;  /* 0x000000ffff0c7224 */ /* 0x000fe400078e00ff */
[----:B------:R-:W-:Y:S04]  /*1dc10*/  IMAD R5, R5, R2, RZ ;  /* 0x0000000205057224 */ /* 0x000fe800078e02ff */
[----:B------:R-:W-:Y:S06]  /*1dc20*/  IMAD.HI.U32 R5, R13, R5, R12 ;  /* 0x000000050d057227 */ /* 0x000fec00078e000c */
[C---:B------:R-:W-:Y:S04]  /*1dc30*/  IMAD.HI.U32 R9, R5.reuse, R4, RZ ;  /* 0x0000000405097227 */ /* 0x040fe800078e00ff */
[----:B------:R-:W-:Y:S01]  /*1dc40*/  IMAD.HI.U32 R10, R5, R8, RZ ;  /* 0x00000008050a7227 */ /* 0x000fe200078e00ff */
[C---:B------:R-:W-:Y:S03]  /*1dc50*/  IADD3 R5, -R9.reuse, RZ, RZ ;  /* 0x000000ff09057210 */ /* 0x040fe60007ffe1ff */
[----:B------:R-:W-:Y:S02]  /*1dc60*/  IMAD.MOV R7, RZ, RZ, -R10 ;  /* 0x000000ffff077224 */ /* 0x000fe400078e0a0a */
[C---:B------:R-:W-:Y:S02]  /*1dc70*/  IMAD R4, R2.reuse, R5, R4 ;  /* 0x0000000502047224 */ /* 0x040fe400078e0204 */
[C---:B------:R-:W-:Y:S03]  /*1dc80*/  IMAD R8, R2.reuse, R7, R8 ;  /* 0x0000000702087224 */ /* 0x040fe600078e0208 */
[C---:B------:R-:W-:Y:S02]  /*1dc90*/  ISETP.GT.U32.AND P1, PT, R2.reuse, R4, PT ;  /* 0x000000040200720c */ /* 0x040fe40003f24070 */
[----:B------:R-:W-:Y:S11]  /*1dca0*/  ISETP.GT.U32.AND P4, PT, R2, R8, PT ;  /* 0x000000080200720c */ /* 0x000ff60003f84070 */
        /* <DEDUP_REMOVED lines=8> */
[----:B------:R-:W-:Y:S09]  /*1dd30*/  LOP3.LUT R2, RZ, R6, RZ, 0x33, !PT ;  /* 0x00000006ff027212 */ /* 0x000ff200078e33ff */
[----:B------:R-:W-:Y:S02]  /*1dd40*/  @P5 IADD3 R9, R9, 0x1, RZ ;  /* 0x0000000109095810 */ /* 0x000fe40007ffe0ff */
[----:B------:R-:W-:Y:S03]  /*1dd50*/  @P6 VIADD R10, R10, 0x1 ;  /* 0x000000010a0a6836 */ /* 0x000fe60000000000 */
[----:B------:R-:W-:Y:S02]  /*1dd60*/  @!P0 IMAD.MOV R9, RZ, RZ, -R9 ;  /* 0x000000ffff098224 */ /* 0x000fe400078e0a09 */
[----:B------:R-:W-:Y:S03]  /*1dd70*/  @!P2 IADD3 R10, -R10, RZ, RZ ;  /* 0x000000ff0a0aa210 */ /* 0x000fe60007ffe1ff */
[C---:B------:R-:W-:Y:S02]  /*1dd80*/  SEL R3, R2.reuse, R9, !P1 ;  /* 0x0000000902037207 */ /* 0x040fe40004800000 */
[----:B------:R-:W-:Y:S02]  /*1dd90*/  SEL R9, R2, R10, !P1 ;  /* 0x0000000a02097207 */ /* 0x000fe40004800000 */
[-C--:B------:R-:W-:Y:S02]  /*1dda0*/  LEA R14, P1, R3, R238.reuse, 0x2 ;  /* 0x000000ee030e7211 */ /* 0x080fe400078210ff */
[----:B------:R-:W-:Y:S02]  /*1ddb0*/  LEA R12, P0, R9, R238, 0x2 ;  /* 0x000000ee090c7211 */ /* 0x000fe400078010ff */
[-C--:B------:R-:W-:Y:S02]  /*1ddc0*/  LEA.HI.X.SX32 R15, R3, R239.reuse, 0x2, P1 ;  /* 0x000000ef030f7211 */ /* 0x080fe400008f16ff */
[C---:B------:R-:W-:Y:S01]  /*1ddd0*/  LEA.HI.X.SX32 R13, R9.reuse, R239, 0x2, P0 ;  /* 0x000000ef090d7211 */ /* 0x040fe200000f16ff */
[----:B------:R-:W-:Y:S02]  /*1dde0*/  IMAD.IADD R9, R9, 0x1, -R3 ;  /* 0x0000000109097824 */ /* 0x000fe400078e0a03 */
[----:B------:R-:W2:Y:S01]  /*1ddf0*/  LDG.E R7, desc[UR12][R14.64] ;  /* 0x0000000c0e077981 */ /* 0x000ea2000c1e1900 */
[----:B------:R-:W3:Y:S01]  /*1de00*/  LDC.64 R2, c[0x0][0x238] ;  /* 0x00008e00ff027b82 */ /* 0x000ee20000000a00 */
[----:B------:R-:W-:Y:S02]  /*1de10*/  IMAD R9, R9, R6, -0x40 ;  /* 0xffffffc009097424 */ /* 0x000fe400078e0206 */
[----:B------:R-:W2:Y:S03]  /*1de20*/  LDG.E R8, desc[UR12][R12.64] ;  /* 0x0000000c0c087981 */ /* 0x000ea6000c1e1900 */
[----:B------:R-:W-:Y:S05]  /*1de30*/  SHF.R.S32.HI R11, RZ, 0x1f, R9 ;  /* 0x0000001fff0b7819 */ /* 0x000fea0000011409 */
[-C--:B-1----:R-:W-:Y:S02]  /*1de40*/  IMAD R6, R11, R4.reuse, RZ ;  /* 0x000000040b067224 */ /* 0x082fe400078e02ff */
[C---:B------:R-:W-:Y:S04]  /*1de50*/  IMAD.WIDE.U32 R10, R9.reuse, R4, RZ ;  /* 0x00000004090a7225 */ /* 0x040fe800078e00ff */
[----:B------:R-:W-:Y:S04]  /*1de60*/  IMAD R6, R9, R5, R6 ;  /* 0x0000000509067224 */ /* 0x000fe800078e0206 */
[----:B------:R-:W-:Y:S01]  /*1de70*/  IMAD.IADD R11, R11, 0x1, R6 ;  /* 0x000000010b0b7824 */ /* 0x000fe200078e0206 */
[----:B--2---:R-:W-:Y:S04]  /*1de80*/  IADD3 R7, -R8, R7, RZ ;  /* 0x0000000708077210 */ /* 0x004fe80007ffe1ff */
[----:B------:R-:W-:Y:S01]  /*1de90*/  SHF.R.S32.HI R5, RZ, 0x1f, R7 ;  /* 0x0000001fff057819 */ /* 0x000fe20000011407 */
[-C--:B---3--:R-:W-:Y:S04]  /*1dea0*/  IMAD.WIDE.U32 R10, R7, R2.reuse, R10 ;  /* 0x00000002070a7225 */ /* 0x088fe800078e000a */
[----:B------:R-:W-:Y:S04]  /*1deb0*/  IMAD R4, R5, R2, RZ ;  /* 0x0000000205047224 */ /* 0x000fe800078e02ff */
[----:B------:R-:W-:Y:S05]  /*1dec0*/  IMAD R4, R7, R3, R4 ;  /* 0x0000000307047224 */ /* 0x000fea00078e0204 */
[----:B------:R-:W-:Y:S07]  /*1ded0*/  IADD3 R4, R11, R4, RZ ;  /* 0x000000040b047210 */ /* 0x000fee0007ffe0ff */
.L_x_2752:
[C---:B------:R-:W-:Y:S04]  /*1dee0*/  LEA R244, P0, R10.reuse, R244, 0x1 ;  /* 0x000000f40af47211 */ /* 0x040fe800078008ff */
        /* <DEDUP_REMOVED lines=8> */
[----:B------:R-:W-:Y:S02]  /*1df70*/  LDGSTS.E.BYPASS.LTC128B.128 [R237+0x10000], desc[UR12][R244.64] ;  /* 0x10000000f4ed7fae */ /* 0x000fe4000b901d4c */
[----:B------:R-:W-:Y:S02]  /*1df80*/  IADD3.X R5, R7, UR7, RZ, P0, !PT ;  /* 0x0000000707057c10 */ /* 0x000fe400087fe4ff */
[----:B------:R-:W-:Y:S01]  /*1df90*/  LDGSTS.E.BYPASS.LTC128B.128 [R237+0x12000], desc[UR12][R244.64+0x80] ;  /* 0x12000080f4ed7fae */ /* 0x000fe2000b901d4c */
[----:B------:R-:W-:Y:S03]  /*1dfa0*/  IADD3 R2, P0, R4, UR6, RZ ;  /* 0x0000000604027c10 */ /* 0x000fe6000ff1e0ff */
[----:B------:R-:W-:Y:S01]  /*1dfb0*/  LDGSTS.E.BYPASS.LTC128B.128 [R237+0x14000], desc[UR12][R244.64+0x100] ;  /* 0x14000100f4ed7fae */ /* 0x000fe2000b901d4c */
[----:B------:R-:W-:Y:S02]  /*1dfc0*/  IADD3.X R3, R5, UR7, RZ, P0, !PT ;  /* 0x0000000705037c10 */ /* 0x000fe400087fe4ff */
[----:B------:R-:W-:Y:S01]  /*1dfd0*/  ISETP.GE.AND P0, PT, R242, 0x2, PT ;  /* 0x00000002f200780c */ /* 0x000fe20003f06270 */
        /* <DEDUP_REMOVED lines=9> */
[----:B------:R2:W-:Y:S04]  /*1e070*/  LDGSTS.E.BYPASS.LTC128B.128 [R237+0x11800], desc[UR12][R2.64] ;  /* 0x1180000002ed7fae */ /* 0x0005e8000b901d4c */
[----:B------:R2:W-:Y:S04]  /*1e080*/  LDGSTS.E.BYPASS.LTC128B.128 [R237+0x13800], desc[UR12][R2.64+0x80] ;  /* 0x1380008002ed7fae */ /* 0x0005e8000b901d4c */
[----:B------:R2:W-:Y:S04]  /*1e090*/  LDGSTS.E.BYPASS.LTC128B.128 [R237+0x15800], desc[UR12][R2.64+0x100] ;  /* 0x1580010002ed7fae */ /* 0x0005e8000b901d4c */
[----:B------:R2:W-:Y:S04]  /*1e0a0*/  LDGSTS.E.BYPASS.LTC128B.128 [R237+0x17800], desc[UR12][R2.64+0x180] ;  /* 0x1780018002ed7fae */ /* 0x0005e8000b901d4c */
[----:B------:R-:W-:Y:S04]  /*1e0b0*/  LDSM.16.M88.4 R32, [R234] ;  /* 0x00000000ea20783b */ /* 0x000fe80000000200 */
[----:B------:R-:W1:Y:S04]  /*1e0c0*/  LDSM.16.M88.4 R8, [R233+0x8000] ;  /* 0x00800000e908783b */ /* 0x000e680000000200 */
[----:B------:R-:W3:Y:S04]  /*1e0d0*/  LDSM.16.M88.4 R16, [R233+0x8800] ;  /* 0x00880000e910783b */ /* 0x000ee80000000200 */
[----:B------:R-:W4:Y:S04]  /*1e0e0*/  LDSM.16.M88.4 R24, [R233+0x9000] ;  /* 0x00900000e918783b */ /* 0x000f280000000200 */
[----:B------:R-:W5:Y:S04]  /*1e0f0*/  LDSM.16.M88.4 R168, [R233+0x9800] ;  /* 0x00980000e9a8783b */ /* 0x000f680000000200 */
[----:B------:R-:W0:Y:S04]  /*1e100*/  LDGDEPBAR ;  /* 0x00000000000079af */ /* 0x000e280000000000 */
[----:B------:R-:W-:Y:S04]  /*1e110*/  LDSM.16.M88.4 R172, [R232] ;  /* 0x00000000e8ac783b */ /* 0x000fe80000000200 */
[----:B------:R-:W2:Y:S04]  /*1e120*/  LDSM.16.M88.4 R176, [R231] ;  /* 0x00000000e7b0783b */ /* 0x000ea80000000200 */
[----:B------:R-:W2:Y:S04]  /*1e130*/  LDSM.16.M88.4 R180, [R223] ;  /* 0x00000000dfb4783b */ /* 0x000ea80000000200 */
[----:B------:R-:W2:Y:S04]  /*1e140*/  LDSM.16.M88.4 R184, [R222] ;  /* 0x00000000deb8783b */ /* 0x000ea80000000200 */
[----:B------:R-:W2:Y:S01]  /*1e150*/  LDSM.16.M88.4 R188, [R221] ;  /* 0x00000000ddbc783b */ /* 0x000ea20000000200 */
[C---:B-1----:R-:W-:Y:S03]  /*1e160*/  HMMA.16816.F32 R4, R32.reuse, R8, RZ ;  /* 0x000000082004723c */ /* 0x042fe600000018ff */
[----:B------:R-:W-:Y:S04]  /*1e170*/  LDSM.16.M88.4 R192, [R230] ;  /* 0x00000000e6c0783b */ /* 0x000fe80000000200 */
[----:B------:R-:W1:Y:S01]  /*1e180*/  LDSM.16.M88.4 R196, [R227+0x8000] ;  /* 0x00800000e3c4783b */ /* 0x000e620000000200 */
[C---:B------:R-:W-:Y:S03]  /*1e190*/  HMMA.16816.F32 R8, R32.reuse, R10, RZ ;  /* 0x0000000a2008723c */ /* 0x040fe600000018ff */
[----:B------:R-:W1:Y:S03]  /*1e1a0*/  LDSM.16.M88.4 R200, [R227+0x8800] ;  /* 0x00880000e3c8783b */ /* 0x000e660000000200 */
[C---:B---3--:R-:W-:Y:S01]  /*1e1b0*/  HMMA.16816.F32 R12, R32.reuse, R16, RZ ;  /* 0x00000010200c723c */ /* 0x048fe200000018ff */
[----:B------:R-:W-:Y:S05]  /*1e1c0*/  LDSM.16.M88.4 R204, [R227+0x9800] ;  /* 0x00980000e3cc783b */ /* 0x000fea0000000200 */
[C---:B------:R-:W-:Y:S06]  /*1e1d0*/  HMMA.16816.F32 R16, R32.reuse, R18, RZ ;  /* 0x000000122010723c */ /* 0x040fec00000018ff */
[C---:B----4-:R-:W-:Y:S06]  /*1e1e0*/  HMMA.16816.F32 R20, R32.reuse, R24, RZ ;  /* 0x000000182014723c */ /* 0x050fec00000018ff */
[C---:B------:R-:W-:Y:S06]  /*1e1f0*/  HMMA.16816.F32 R24, R32.reuse, R26, RZ ;  /* 0x0000001a2018723c */ /* 0x040fec00000018ff */
[C---:B-----5:R-:W-:Y:S06]  /*1e200*/  HMMA.16816.F32 R28, R32.reuse, R168, RZ ;  /* 0x000000a8201c723c */ /* 0x060fec00000018ff */
[----:B------:R-:W-:Y:S01]  /*1e210*/  HMMA.16816.F32 R32, R32, R170, RZ ;  /* 0x000000aa2020723c */ /* 0x000fe200000018ff */
[----:B------:R-:W3:Y:S05]  /*1e220*/  LDSM.16.M88.4 R168, [R227+0x9000] ;  /* 0x00900000e3a8783b */ /* 0x000eea0000000200 */
[C---:B--2---:R-:W-:Y:S06]  /*1e230*/  HMMA.16816.F32 R4, R172.reuse, R176, R4 ;  /* 0x000000b0ac04723c */ /* 0x044fec0000001804 */
[C---:B------:R-:W-:Y:S01]  /*1e240*/  HMMA.16816.F32 R8, R172.reuse, R178, R8 ;  /* 0x000000b2ac08723c */ /* 0x040fe20000001808 */
[----:B------:R-:W-:Y:S05]  /*1e250*/  LDSM.16.M88.4 R176, [R229] ;  /* 0x00000000e5b0783b */ /* 0x000fea0000000200 */
[C---:B------:R-:W-:Y:S06]  /*1e260*/  HMMA.16816.F32 R12, R172.reuse, R180, R12 ;  /* 0x000000b4ac0c723c */ /* 0x040fec000000180c */
[C---:B------:R-:W-:Y:S01]  /*1e270*/  HMMA.16816.F32 R16, R172.reuse, R182, R16 ;  /* 0x000000b6ac10723c */ /* 0x040fe20000001810 */
[----:B------:R-:W2:Y:S05]  /*1e280*/  LDSM.16.M88.4 R180, [R220] ;  /* 0x00000000dcb4783b */ /* 0x000eaa0000000200 */
[C---:B------:R-:W-:Y:S06]  /*1e290*/  HMMA.16816.F32 R20, R172.reuse, R184, R20 ;  /* 0x000000b8ac14723c */ /* 0x040fec0000001814 */
[C---:B------:R-:W-:Y:S01]  /*1e2a0*/  HMMA.16816.F32 R24, R172.reuse, R186, R24 ;  /* 0x000000baac18723c */ /* 0x040fe20000001818 */
[----:B------:R-:W4:Y:S05]  /*1e2b0*/  LDSM.16.M88.4 R184, [R220+0x800] ;  /* 0x00080000dcb8783b */ /* 0x000f2a0000000200 */
        /* <DEDUP_REMOVED lines=10> */
[C---:B---3--:R-:W-:Y:S06]  /*1e360*/  HMMA.16816.F32 R20, R192.reuse, R168, R20 ;  /* 0x000000a8c014723c */ /* 0x048fec0000001814 */
[C---:B------:R-:W-:Y:S01]  /*1e370*/  HMMA.16816.F32 R24, R192.reuse, R170, R24 ;  /* 0x000000aac018723c */ /* 0x040fe20000001818 */
[----:B------:R-:W1:Y:S05]  /*1e380*/  LDSM.16.M88.4 R168, [R234+0x2000] ;  /* 0x00200000eaa8783b */ /* 0x000e6a0000000200 */
[C---:B------:R-:W-:Y:S06]  /*1e390*/  HMMA.16816.F32 R28, R192.reuse, R204, R28 ;  /* 0x000000ccc01c723c */ /* 0x040fec000000181c */
[----:B------:R-:W-:Y:S01]  /*1e3a0*/  HMMA.16816.F32 R32, R192, R206, R32 ;  /* 0x000000cec020723c */ /* 0x000fe20000001820 */
[----:B------:R-:W3:Y:S04]  /*1e3b0*/  LDSM.16.M88.4 R192, [R233+0xb000] ;  /* 0x00b00000e9c0783b */ /* 0x000ee80000000200 */
[----:B------:R-:W3:Y:S01]  /*1e3c0*/  LDSM.16.M88.4 R204, [R233+0xb800] ;  /* 0x00b80000e9cc783b */ /* 0x000ee20000000200 */
[C---:B--2---:R-:W-:Y:S06]  /*1e3d0*/  HMMA.16816.F32 R4, R176.reuse, R180, R4 ;  /* 0x000000b4b004723c */ /* 0x044fec0000001804 */
[C---:B------:R-:W-:Y:S01]  /*1e3e0*/  HMMA.16816.F32 R8, R176.reuse, R182, R8 ;  /* 0x000000b6b008723c */ /* 0x040fe20000001808 */
[----:B------:R-:W-:Y:S05]  /*1e3f0*/  LDSM.16.M88.4 R180, [R219] ;  /* 0x00000000dbb4783b */ /* 0x000fea0000000200 */
[C---:B----4-:R-:W-:Y:S06]  /*1e400*/  HMMA.16816.F32 R12, R176.reuse, R184, R12 ;  /* 0x000000b8b00c723c */ /* 0x050fec000000180c */
[C---:B------:R-:W-:Y:S01]  /*1e410*/  HMMA.16816.F32 R16, R176.reuse, R186, R16 ;  /* 0x000000bab010723c */ /* 0x040fe20000001810 */
[----:B------:R-:W-:Y:S05]  /*1e420*/  LDSM.16.M88.4 R184, [R218] ;  /* 0x00000000dab8783b */ /* 0x000fea0000000200 */
[C---:B-----5:R-:W-:Y:S06]  /*1e430*/  HMMA.16816.F32 R20, R176.reuse, R172, R20 ;  /* 0x000000acb014723c */ /* 0x060fec0000001814 */
[C---:B------:R-:W-:Y:S01]  /*1e440*/  HMMA.16816.F32 R24, R176.reuse, R174, R24 ;  /* 0x000000aeb018723c */ /* 0x040fe20000001818 */
[----:B------:R-:W2:Y:S05]  /*1e450*/  LDSM.16.M88.4 R172, [R232+0x2000] ;  /* 0x00200000e8ac783b */ /* 0x000eaa0000000200 */
[C---:B------:R-:W-:Y:S06]  /*1e460*/  HMMA.16816.F32 R28, R176.reuse, R188, R28 ;  /* 0x000000bcb01c723c */ /* 0x040fec000000181c */
[----:B------:R-:W-:Y:S01]  /*1e470*/  HMMA.16816.F32 R32, R176, R190, R32 ;  /* 0x000000beb020723c */ /* 0x000fe20000001820 */
[----:B------:R-:W4:Y:S04]  /*1e480*/  LDSM.16.M88.4 R176, [R217] ;  /* 0x00000000d9b0783b */ /* 0x000f280000000200 */
[----:B------:R-:W5:Y:S01]  /*1e490*/  LDSM.16.M88.4 R188, [R216] ;  /* 0x00000000d8bc783b */ /* 0x000f620000000200 */
        /* <DEDUP_REMOVED lines=15> */
[----:B------:R-:W-:Y:S05]  /*1e590*/  LDSM.16.M88.4 R180, [R220+0x2000] ;  /* 0x00200000dcb4783b */ /* 0x000fea0000000200 */
[C---:B------:R-:W-:Y:S06]  /*1e5a0*/  HMMA.16816.F32 R12, R172.reuse, R184, R12 ;  /* 0x000000b8ac0c723c */ /* 0x040fec000000180c */
[C---:B------:R-:W-:Y:S01]  /*1e5b0*/  HMMA.16816.F32 R16, R172.reuse, R186, R16 ;  /* 0x000000baac10723c */ /* 0x040fe20000001810 */
[----:B------:R-:W-:Y:S05]  /*1e5c0*/  LDSM.16.M88.4 R184, [R220+0x2800] ;  /* 0x00280000dcb8783b */ /* 0x000fea0000000200 */
[C---:B----4-:R-:W-:Y:S06]  /*1e5d0*/  HMMA.16816.F32 R20, R172.reuse, R176, R20 ;  /* 0x000000b0ac14723c */ /* 0x050fec0000001814 */
[C---:B------:R-:W-:Y:S01]  /*1e5e0*/  HMMA.16816.F32 R24, R172.reuse, R178, R24 ;  /* 0x000000b2ac18723c */ /* 0x040fe20000001818 */
[----:B------:R-:W2:Y:S05]  /*1e5f0*/  LDSM.16.M88.4 R176, [R229+0x2000] ;  /* 0x00200000e5b0783b */ /* 0x000eaa0000000200 */
[C---:B-----5:R-:W-:Y:S06]  /*1e600*/  HMMA.16816.F32 R28, R172.reuse, R188, R28 ;  /* 0x000000bcac1c723c */ /* 0x060fec000000181c */
[----:B------:R-:W-:Y:S01]  /*1e610*/  HMMA.16816.F32 R32, R172, R190, R32 ;  /* 0x000000beac20723c */ /* 0x000fe20000001820 */
[----:B------:R-:W4:Y:S04]  /*1e620*/  LDSM.16.M88.4 R172, [R220+0x3000] ;  /* 0x00300000dcac783b */ /* 0x000f280000000200 */
        /* <DEDUP_REMOVED lines=17> */
[C---:B------:R-:W-:Y:S06]  /*1e740*/  HMMA.16816.F32 R12, R176.reuse, R184, R12 ;  /* 0x000000b8b00c723c */ /* 0x040fec000000180c */
[C---:B------:R-:W-:Y:S01]  /*1e750*/  HMMA.16816.F32 R16, R176.reuse, R186, R16 ;  /* 0x000000bab010723c */ /* 0x040fe20000001810 */
[----:B------:R-:W-:Y:S05]  /*1e760*/  LDSM.16.M88.4 R184, [R214] ;  /* 0x00000000d6b8783b */ /* 0x000fea0000000200 */
[C---:B----4-:R-:W-:Y:S06]  /*1e770*/  HMMA.16816.F32 R20, R176.reuse, R172, R20 ;  /* 0x000000acb014723c */ /* 0x050fec0000001814 */
[C---:B------:R-:W-:Y:S01]  /*1e780*/  HMMA.16816.F32 R24, R176.reuse, R174, R24 ;  /* 0x000000aeb018723c */ /* 0x040fe20000001818 */
[----:B------:R-:W2:Y:S05]  /*1e790*/  LDSM.16.M88.4 R172, [R232+0x4000] ;  /* 0x00400000e8ac783b */ /* 0x000eaa0000000200 */
[C---:B-----5:R-:W-:Y:S06]  /*1e7a0*/  HMMA.16816.F32 R28, R176.reuse, R188, R28 ;  /* 0x000000bcb01c723c */ /* 0x060fec000000181c */
        /* <DEDUP_REMOVED lines=81> */
[C---:B-1----:R-:W-:Y:S01]  /*1ecc0*/  HMMA.16816.F32 R4, R192.reuse, R196, R4 ;  /* 0x000000c4c004723c */ /* 0x042fe20000001804 */
[----:B------:R-:W-:Y:S04]  /*1ecd0*/  DEPBAR.LE SB0, 0x0 ;  /* 0x000080000000791a */ /* 0x000fe80000000000 */
[----:B------:R-:W-:Y:S01]  /*1ece0*/  BAR.SYNC.DEFER_BLOCKING 0x0 ;  /* 0x0000000000007b1d */ /* 0x000fe20000010000 */
[C---:B------:R-:W-:Y:S06]  /*1ecf0*/  HMMA.16816.F32 R8, R192.reuse, R198, R8 ;  /* 0x000000c6c008723c */ /* 0x040fec0000001808 */
[C---:B------:R-:W-:Y:S06]  /*1ed00*/  HMMA.16816.F32 R12, R192.reuse, R200, R12 ;  /* 0x000000c8c00c723c */ /* 0x040fec000000180c */
[C---:B------:R-:W-:Y:S06]  /*1ed10*/  HMMA.16816.F32 R16, R192.reuse, R202, R16 ;  /* 0x000000cac010723c */ /* 0x040fec0000001810 */
[C---:B---3--:R-:W-:Y:S06]  /*1ed20*/  HMMA.16816.F32 R20, R192.reuse, R168, R20 ;  /* 0x000000a8c014723c */ /* 0x048fec0000001814 */
[C---:B------:R-:W-:Y:S06]  /*1ed30*/  HMMA.16816.F32 R24, R192.reuse, R170, R24 ;  /* 0x000000aac018723c */ /* 0x040fec0000001818 */
[C---:B------:R-:W-:Y:S06]  /*1ed40*/  HMMA.16816.F32 R28, R192.reuse, R204, R28 ;  /* 0x000000ccc01c723c */ /* 0x040fec000000181c */
[----:B------:R-:W-:Y:S06]  /*1ed50*/  HMMA.16816.F32 R32, R192, R206, R32 ;  /* 0x000000cec020723c */ /* 0x000fec0000001820 */
[C---:B--2---:R-:W-:Y:S06]  /*1ed60*/  HMMA.16816.F32 R4, R176.reuse, R180, R4 ;  /* 0x000000b4b004723c */ /* 0x044fec0000001804 */
[C---:B------:R-:W-:Y:S06]  /*1ed70*/  HMMA.16816.F32 R8, R176.reuse, R182, R8 ;  /* 0x000000b6b008723c */ /* 0x040fec0000001808 */
[C---:B------:R-:W-:Y:S06]  /*1ed80*/  HMMA.16816.F32 R12, R176.reuse, R184, R12 ;  /* 0x000000b8b00c723c */ /* 0x040fec000000180c */
[C---:B------:R-:W-:Y:S06]  /*1ed90*/  HMMA.16816.F32 R16, R176.reuse, R186, R16 ;  /* 0x000000bab010723c */ /* 0x040fec0000001810 */
[C---:B----4-:R-:W-:Y:S06]  /*1eda0*/  HMMA.16816.F32 R20, R176.reuse, R172, R20 ;  /* 0x000000acb014723c */ /* 0x050fec0000001814 */
[C---:B------:R-:W-:Y:S06]  /*1edb0*/  HMMA.16816.F32 R24, R176.reuse, R174, R24 ;  /* 0x000000aeb018723c */ /* 0x040fec0000001818 */
[C---:B-----5:R-:W-:Y:S06]  /*1edc0*/  HMMA.16816.F32 R28, R176.reuse, R188, R28 ;  /* 0x000000bcb01c723c */ /* 0x060fec000000181c */
        /* <DEDUP_REMOVED lines=8> */
[----:B------:R-:W-:Y:S05]  /*1ee50*/  SHF.L.U32 R173, R242, 0x6, RZ ;  /* 0x00000006f2ad7819 */ /* 0x000fea00000006ff */
[C---:B------:R-:W-:Y:S02]  /*1ee60*/  VIADD R171, R173.reuse, 0xffffff80 ;  /* 0xffffff80adab7836 */ /* 0x040fe40000000000 */
[----:B------:R-:W-:Y:S03]  /*1ee70*/  VIADD R173, R173, 0xffffffc0 ;  /* 0xffffffc0adad7836 */ /* 0x000fe60000000000 */
[----:B------:R-:W-:Y:S02]  /*1ee80*/  IABS R166, R171 ;  /* 0x000000ab00a67213 */ /* 0x000fe40000000000 */
[----:B------:R-:W-:Y:S02]  /*1ee90*/  IABS R168, R173 ;  /* 0x000000ad00a87213 */ /* 0x000fe40000000000 */
[-C--:B-1----:R-:W-:Y:S02]  /*1eea0*/  IABS R2, R164.reuse ;  /* 0x000000a400027213 */ /* 0x082fe40000000000 */
[-C--:B------:R-:W-:Y:S02]  /*1eeb0*/  LOP3.LUT R171, R171, R164.reuse, RZ, 0x3c, !PT ;  /* 0x000000a4abab7212 */ /* 0x080fe400078e3cff */
[----:B------:R-:W1:Y:S01]  /*1eec0*/  I2F.RP R167, R2 ;  /* 0x0000000200a77306 */ /* 0x000e620000209400 */
[-C--:B------:R-:W-:Y:S02]  /*1eed0*/  LOP3.LUT R173, R173, R164.reuse, RZ, 0x3c, !PT ;  /* 0x000000a4adad7212 */ /* 0x080fe400078e3cff */
[----:B------:R-:W-:Y:S02]  /*1eee0*/  ISETP.GE.AND P0, PT, R171, RZ, PT ;  /* 0x000000ffab00720c */ /* 0x000fe40003f06270 */
[----:B------:R-:W-:Y:S02]  /*1eef0*/  ISETP.GE.AND P2, PT, R173, RZ, PT ;  /* 0x000000ffad00720c */ /* 0x000fe40003f46270 */
[----:B------:R-:W-:Y:S03]  /*1ef00*/  LOP3.LUT R171, RZ, R164, RZ, 0x33, !PT ;  /* 0x000000a4ffab7212 */ /* 0x000fe600078e33ff */
[----:B-1----:R-:W1:Y:S02]  /*1ef10*/  MUFU.RCP R3, R167 ;  /* 0x000000a700037308 */ /* 0x002e640000001000 */
[----:B-1----:R-:W-:Y:S08]  /*1ef20*/  VIADD R174, R3, 0xffffffe ;  /* 0x0ffffffe03ae7836 */ /* 0x002ff00000000000 */
[----:B------:R-:W1:Y:S02]  /*1ef30*/  F2I.FTZ.U32.TRUNC.NTZ R175, R174 ;  /* 0x000000ae00af7305 */ /* 0x000e64000021f000 */
[--C-:B-1----:R-:W-:Y:S01]  /*1ef40*/  IMAD.MOV R3, RZ, RZ, -R175.reuse ;  /* 0x000000ffff037224 */ /* 0x102fe200078e0aaf */
[----:B------:R-:W-:Y:S03]  /*1ef50*/  MOV R174, RZ ;  /* 0x000000ff00ae7202 */ /* 0x000fe60000000f00 */
[----:B------:R-:W-:Y:S04]  /*1ef60*/  IMAD R3, R3, R2, RZ ;  /* 0x0000000203037224 */ /* 0x000fe800078e02ff */
[----:B------:R-:W-:Y:S06]  /*1ef70*/  IMAD.HI.U32 R3, R175, R3, R174 ;  /* 0x00000003af037227 */ /* 0x000fec00078e00ae */
[C---:B------:R-:W-:Y:S04]  /*1ef80*/  IMAD.HI.U32 R169, R3.reuse, R166, RZ ;  /* 0x000000a603a97227 */ /* 0x040fe800078e00ff */
[----:B------:R-:W-:Y:S04]  /*1ef90*/  IMAD.HI.U32 R170, R3, R168, RZ ;  /* 0x000000a803aa7227 */ /* 0x000fe800078e00ff */
[----:B------:R-:W-:Y:S02]  /*1efa0*/  IMAD.MOV R3, RZ, RZ, -R169 ;  /* 0x000000ffff037224 */ /* 0x000fe400078e0aa9 */
[----:B------:R-:W-:Y:S02]  /*1efb0*/  IMAD.MOV R167, RZ, RZ, -R170 ;  /* 0x000000ffffa77224 */ /* 0x000fe400078e0aaa */
[C---:B------:R-:W-:Y:S02]  /*1efc0*/  IMAD R166, R2.reuse, R3, R166 ;  /* 0x0000000302a67224 */ /* 0x040fe400078e02a6 */
[C---:B------:R-:W-:Y:S03]  /*1efd0*/  IMAD R168, R2.reuse, R167, R168 ;  /* 0x000000a702a87224 */ /* 0x040fe600078e02a8 */
[C---:B------:R-:W-:Y:S02]  /*1efe0*/  ISETP.GT.U32.AND P1, PT, R2.reuse, R166, PT ;  /* 0x000000a60200720c */ /* 0x040fe40003f24070 */
[----:B------:R-:W-:Y:S11]  /*1eff0*/  ISETP.GT.U32.AND P4, PT, R2, R168, PT ;  /* 0x000000a80200720c */ /* 0x000ff60003f84070 */
[-C--:B------:R-:W-:Y:S01]  /*1f000*/  @!P1 IADD3 R166, R166, -R2.reuse, RZ ;  /* 0x80000002a6a69210 */ /* 0x080fe20007ffe0ff */
[----:B------:R-:W-:Y:S01]  /*1f010*/  @!P1 VIADD R169, R169, 0x1 ;  /* 0x00000001a9a99836 */ /* 0x000fe20000000000 */
[----:B------:R-:W-:Y:S01]  /*1f020*/  @!P4 IADD3 R170, R170, 0x1, RZ ;  /* 0x00000001aaaac810 */ /* 0x000fe20007ffe0ff */
[----:B------:R-:W-:Y:S01]  /*1f030*/  @!P4 IMAD.IADD R168, R168, 0x1, -R2 ;  /* 0x00000001a8a8c824 */ /* 0x000fe200078e0a02 */
[-C--:B------:R-:W-:Y:S02]  /*1f040*/  ISETP.GE.U32.AND P5, PT, R166, R2.reuse, PT ;  /* 0x00000002a600720c */ /* 0x080fe40003fa6070 */
[----:B------:R-:W1:Y:S01]  /*1f050*/  LDC.64 R166, c[0x0][0x248] ;  /* 0x00009200ffa67b82 */ /* 0x000e620000000a00 */
[----:B------:R-:W-:Y:S02]  /*1f060*/  ISETP.NE.AND P1, PT, R164, RZ, PT ;  /* 0x000000ffa400720c */ /* 0x000fe40003f25270 */
[----:B------:R-:W-:Y:S08]  /*1f070*/  ISETP.GE.U32.AND P6, PT, R168, R2, PT ;  /* 0x00000002a800720c */ /* 0x000ff00003fc6070 */
[----:B------:R-:W-:Y:S05]  /*1f080*/  @P5 VIADD R169, R169, 0x1 ;  /* 0x00000001a9a95836 */ /* 0x000fea0000000000 */
[----:B------:R-:W-:Y:S01]  /*1f090*/  @P6 VIADD R170, R170, 0x1 ;  /* 0x00000001aaaa6836 */ /* 0x000fe20000000000 */
[----:B------:R-:W-:Y:S03]  /*1f0a0*/  @!P0 IADD3 R169, -R169, RZ, RZ ;  /* 0x000000ffa9a98210 */ /* 0x000fe60007ffe1ff */
[----:B------:R-:W-:Y:S01]  /*1f0b0*/  @!P2 IMAD.MOV R170, RZ, RZ, -R170 ;  /* 0x000000ffffaaa224 */ /* 0x000fe200078e0aaa */
[C---:B------:R-:W-:Y:S04]  /*1f0c0*/  SEL R3, R171.reuse, R169, !P1 ;  /* 0x000000a9ab037207 */ /* 0x040fe80004800000 */
        /* <DEDUP_REMOVED lines=17> */
[CC--:B---3--:R-:W-:Y:S04]  /*1f1e0*/  IMAD.WIDE.U32 R172, R168.reuse, R2.reuse, R172 ;  /* 0x00000002a8ac7225 */ /* 0x0c8fe800078e00ac */
[----:B------:R-:W-:Y:S04]  /*1f1f0*/  IMAD R167, R167, R2, RZ ;  /* 0x00000002a7a77224 */ /* 0x000fe800078e02ff */
[----:B------:R-:W-:Y:S05]  /*1f200*/  IMAD R167, R168, R3, R167 ;  /* 0x00000003a8a77224 */ /* 0x000fea00078e02a7 */
[----:B------:R-:W-:Y:S07]  /*1f210*/  IADD3 R167, R173, R167, RZ ;  /* 0x000000a7ada77210 */ /* 0x000fee0007ffe0ff */
.L_x_2754:
        /* <DEDUP_REMOVED lines=28> */
.L_x_2753:
[----:B-1----:R-:W-:Y:S01]  /*1f3e0*/  FMNMX.FTZ R2, R4, R165, !PT ;  /* 0x000000a504027209 */ /* 0x002fe20007810000 */
        /* <DEDUP_REMOVED lines=121> */
[----:B------:R-:W-:Y:S01]  /*1fb80*/  FFMA.FTZ R196, R19, UR4, -R202 ;  /* 0x0000000413c47c23 */ /* 0x000fe200080108ca */
        /* <DEDUP_REMOVED lines=28> */
[----:B------:R-:W-:Y:S03]  /*1fd50*/  MUFU.EX2 R205, R205 ;  /* 0x000000cd00cd7308 */ /* 0x000fe60000000800 */
[----:B------:R-:W-:Y:S01]  /*1fd60*/  FMUL.FTZ R98, R0, R98 ;  /* 0x0000006200627220 */ /* 0x000fe20000410000 */
[C---:B------:R-:W-:Y:S03]  /*1fd70*/  HMMA.16816.F32 R36, R160.reuse, R170, R36 ;  /* 0x000000aaa024723c */ /* 0x040fe60000001824 */
[----:B------:R-:W1:Y:S01]  /*1fd80*/  LDSM.16.MT88.4 R168, [R224+0x10000] ;  /* 0x01000000e0a8783b */ /* 0x000e620000004200 */
[----:B------:R-:W-:Y:S01]  /*1fd90*/  ISETP.GT.AND P0, PT, R242, 0x1, PT ;  /* 0x00000001f200780c */ /* 0x000fe20003f04270 */
        /* <DEDUP_REMOVED lines=56> */
[----:B------:R-:W-:Y:S01]  /*20120*/  FFMA.FTZ R206, R13, UR4, -R204 ;  /* 0x000000040dce7c23 */ /* 0x000fe200080108cc */
[C---:B------:R-:W-:Y:S01]  /*20130*/  HMMA.16816.F32 R92, R160.reuse, R174, R92 ;  /* 0x000000aea05c723c */ /* 0x040fe2000000185c */
[----:B------:R-:W2:Y:S04]  /*20140*/  LDSM.16.MT88.4 R172, [R225+0x14000] ;  /* 0x01400000e1ac783b */ /* 0x000ea80000004200 */
[----:B------:R-:W-:Y:S01]  /*20150*/  FMUL.FTZ R13, R2, R157 ;  /* 0x0000009d020d7220 */ /* 0x000fe20000410000 */
[C---:B---3--:R-:W-:Y:S01]  /*20160*/  HMMA.16816.F32 R96, R160.reuse, R176, R96 ;  /* 0x000000b0a060723c */ /* 0x048fe20000001860 */
[----:B------:R-:W3:Y:S04]  /*20170*/  MUFU.EX2 R206, R206 ;  /* 0x000000ce00ce7308 */ /* 0x000ee80000000800 */
[--C-:B------:R-:W-:Y:S01]  /*20180*/  FFMA.FTZ R207, R14, UR4, -R202.reuse ;  /* 0x000000040ecf7c23 */ /* 0x100fe200080108ca */
[C---:B------:R-:W-:Y:S01]  /*20190*/  HMMA.16816.F32 R100, R160.reuse, R178, R100 ;  /* 0x000000b2a064723c */ /* 0x040fe20000001864 */
[----:B------:R-:W4:Y:S04]  /*201a0*/  LDSM.16.MT88.4 R176, [R224+0x14000] ;  /* 0x01400000e0b0783b */ /* 0x000f280000004200 */
[C---:B------:R-:W-:Y:S01]  /*201b0*/  FMUL.FTZ R14, R0.reuse, R158 ;  /* 0x0000009e000e7220 */ /* 0x040fe20000410000 */
[----:B------:R-:W-:Y:S01]  /*201c0*/  FFMA.FTZ R250, R15, UR4, -R202 ;  /* 0x000000040ffa7c23 */ /* 0x000fe200080108ca */
[----:B------:R-:W-:Y:S01]  /*201d0*/  FMUL.FTZ R15, R0, R159 ;  /* 0x0000009f000f7220 */ /* 0x000fe20000410000 */
[C---:B------:R-:W-:Y:S01]  /*201e0*/  FMUL.FTZ R136, R2.reuse, R136 ;  /* 0x0000008802887220 */ /* 0x040fe20000410000 */
[----:B------:R-:W-:Y:S01]  /*201f0*/  LDSM.16.MT88.4 R156, [R228+0x10800] ;  /* 0x01080000e49c783b */ /* 0x000fe20000004200 */
[----:B------:R-:W-:Y:S01]  /*20200*/  MUFU.EX2 R207, R207 ;  /* 0x000000cf00cf7308 */ /* 0x000fe20000000800 */
[----:B------:R-:W-:Y:S01]  /*20210*/  FMUL.FTZ R137, R2, R137 ;  /* 0x0000008902897220 */ /* 0x000fe20000410000 */
[C---:B------:R-:W-:Y:S01]  /*20220*/  FMUL.FTZ R138, R0.reuse, R138 ;  /* 0x0000008a008a7220 */ /* 0x040fe20000410000 */
[----:B------:R-:W-:Y:S01]  /*20230*/  FMUL.FTZ R139, R0, R139 ;  /* 0x0000008b008b7220 */ /* 0x000fe20000410000 */
[C---:B------:R-:W-:Y:S01]  /*20240*/  FMUL.FTZ R140, R2.reuse, R140 ;  /* 0x0000008c028c7220 */ /* 0x040fe20000410000 */
[----:B------:R-:W-:Y:S01]  /*20250*/  FMUL.FTZ R141, R2, R141 ;  /* 0x0000008d028d7220 */ /* 0x000fe20000410000 */
[C---:B------:R-:W-:Y:S01]  /*20260*/  FMUL.FTZ R142, R0.reuse, R142 ;  /* 0x0000008e008e7220 */ /* 0x040fe20000410000 */
[C---:B-1----:R-:W-:Y:S03]  /*20270*/  HMMA.16816.F32 R104, R160.reuse, R168, R104 ;  /* 0x000000a8a068723c */ /* 0x042fe60000001868 */
[----:B------:R-:W1:Y:S01]  /*20280*/  MUFU.EX2 R250, R250 ;  /* 0x000000fa00fa7308 */ /* 0x000e620000000800 */
[----:B------:R-:W-:Y:S01]  /*20290*/  FMUL.FTZ R143, R0, R143 ;  /* 0x0000008f008f7220 */ /* 0x000fe20000410000 */
[--C-:B------:R-:W-:Y:S01]  /*202a0*/  FFMA.FTZ R245, R16, UR4, -R204.reuse ;  /* 0x0000000410f57c23 */ /* 0x100fe200080108cc */
[----:B------:R-:W-:Y:S01]  /*202b0*/  FFMA.FTZ R252, R17, UR4, -R204 ;  /* 0x0000000411fc7c23 */ /* 0x000fe200080108cc */
[C---:B------:R-:W-:Y:S01]  /*202c0*/  HMMA.16816.F32 R108, R160.reuse, R170, R108 ;  /* 0x000000aaa06c723c */ /* 0x040fe2000000186c */
[----:B------:R-:W5:Y:S05]  /*202d0*/  LDSM.16.MT88.4 R168, [R228+0x16000] ;  /* 0x01600000e4a8783b */ /* 0x000f6a0000004200 */
[----:B------:R-:W-:Y:S01]  /*202e0*/  MUFU.EX2 R245, R245 ;  /* 0x000000f500f57308 */ /* 0x000fe20000000800 */
[----:B------:R-:W-:Y:S01]  /*202f0*/  FFMA.FTZ R251, R18, UR4, -R202 ;  /* 0x0000000412fb7c23 */ /* 0x000fe200080108ca */
[C---:B--2---:R-:W-:Y:S03]  /*20300*/  HMMA.16816.F32 R112, R160.reuse, R172, R112 ;  /* 0x000000aca070723c */ /* 0x044fe60000001870 */
[C---:B------:R-:W-:Y:S03]  /*20310*/  FMUL.FTZ R144, R2.reuse, R144 ;  /* 0x0000009002907220 */ /* 0x040fe60000410000 */
[C---:B------:R-:W-:Y:S01]  /*20320*/  HMMA.16816.F32 R116, R160.reuse, R174, R116 ;  /* 0x000000aea074723c */ /* 0x040fe20000001874 */
[----:B------:R-:W2:Y:S01]  /*20330*/  LDSM.16.MT88.4 R172, [R226+0x16000] ;  /* 0x01600000e2ac783b */ /* 0x000ea20000004200 */
[----:B------:R-:W1:Y:S03]  /*20340*/  MUFU.EX2 R252, R252 ;  /* 0x000000fc00fc7308 */ /* 0x000e660000000800 */
[----:B------:R-:W-:Y:S01]  /*20350*/  FMUL.FTZ R145, R2, R145 ;  /* 0x0000009102917220 */ /* 0x000fe20000410000 */
[C---:B----4-:R-:W-:Y:S06]  /*20360*/  HMMA.16816.F32 R120, R160.reuse, R176, R120 ;  /* 0x000000b0a078723c */ /* 0x050fec0000001878 */
[----:B------:R-:W4:Y:S01]  /*20370*/  MUFU.EX2 R251, R251 ;  /* 0x000000fb00fb7308 */ /* 0x000f220000000800 */
[C---:B------:R-:W-:Y:S01]  /*20380*/  FMUL.FTZ R146, R0.reuse, R146 ;  /* 0x0000009200927220 */ /* 0x040fe20000410000 */
[C---:B------:R-:W-:Y:S01]  /*20390*/  HMMA.16816.F32 R124, R160.reuse, R178, R124 ;  /* 0x000000b2a07c723c */ /* 0x040fe2000000187c */
[----:B------:R-:W2:Y:S02]  /*203a0*/  LDSM.16.MT88.4 R176, [R225+0x16000] ;  /* 0x01600000e1b0783b */ /* 0x000ea40000004200 */
[----:B------:R-:W-:Y:S01]  /*203b0*/  FMUL.FTZ R147, R0, R147 ;  /* 0x0000009300937220 */ /* 0x000fe20000410000 */
[----:B------:R-:W-:Y:S01]  /*203c0*/  FMUL.FTZ R16, R2, R152 ;  /* 0x0000009802107220 */ /* 0x000fe20000410000 */
[----:B---3--:R-:W-:Y:S01]  /*203d0*/  F2FP.F16.F32.PACK_AB R152, R206, R205 ;  /* 0x000000cdce98723e */ /* 0x008fe200000000ff */
[----:B------:R-:W-:Y:S01]  /*203e0*/  FMUL.FTZ R17, R2, R153 ;  /* 0x0000009902117220 */ /* 0x000fe20000410000 */
[----:B-1----:R-:W-:Y:S01]  /*203f0*/  F2FP.F16.F32.PACK_AB R153, R250, R207 ;  /* 0x000000cffa99723e */ /* 0x002fe200000000ff */
[----:B------:R-:W-:Y:S03]  /*20400*/  FMUL.FTZ R18, R0, R154 ;  /* 0x0000009a00127220 */ /* 0x000fe60000410000 */
[----:B------:R-:W-:Y:S01]  /*20410*/  F2FP.F16.F32.PACK_AB R154, R252, R245 ;  /* 0x000000f5fc9a723e */ /* 0x000fe200000000ff */
[----:B------:R-:W-:Y:S01]  /*20420*/  FMUL.FTZ R19, R0, R155 ;  /* 0x0000009b00137220 */ /* 0x000fe20000410000 */
[----:B----4-:R-:W-:Y:S01]  /*20430*/  F2FP.F16.F32.PACK_AB R155, R4, R251 ;  /* 0x000000fb049b723e */ /* 0x010fe200000000ff */
[C---:B------:R-:W-:Y:S01]  /*20440*/  FMUL.FTZ R148, R2.reuse, R148 ;  /* 0x0000009402947220 */ /* 0x040fe20000410000 */
[C---:B-----5:R-:W-:Y:S03]  /*20450*/  HMMA.16816.F32 R128, R160.reuse, R168, R128 ;  /* 0x000000a8a080723c */ /* 0x060fe60000001880 */
[----:B------:R-:W-:Y:S01]  /*20460*/  FMUL.FTZ R149, R2, R149 ;  /* 0x0000009502957220 */ /* 0x000fe20000410000 */
[C---:B------:R-:W-:Y:S01]  /*20470*/  FMUL.FTZ R150, R0.reuse, R150 ;  /* 0x0000009600967220 */ /* 0x040fe20000410000 */
[----:B------:R-:W-:Y:S01]  /*20480*/  FMUL.FTZ R151, R0, R151 ;  /* 0x0000009700977220 */ /* 0x000fe20000410000 */
[C---:B------:R-:W-:Y:S01]  /*20490*/  HMMA.16816.F32 R132, R160.reuse, R170, R132 ;  /* 0x000000aaa084723c */ /* 0x040fe20000001884 */
[----:B------:R-:W1:Y:S04]  /*204a0*/  LDSM.16.MT88.4 R168, [R224+0x16000] ;  /* 0x01600000e0a8783b */ /* 0x000e680000004200 */
[----:B------:R-:W-:Y:S01]  /*204b0*/  FFMA.FTZ R201, R2, R249, R201 ;  /* 0x000000f902c97223 */ /* 0x000fe200000100c9 */
[C---:B--2---:R-:W-:Y:S05]  /*204c0*/  HMMA.16816.F32 R12, R160.reuse, R172, R12 ;  /* 0x000000aca00c723c */ /* 0x044fea000000180c */
[----:B------:R-:W-:Y:S01]  /*204d0*/  MOV R165, R164 ;  /* 0x000000a400a57202 */ /* 0x000fe20000000f00 */
[C---:B------:R-:W-:Y:S01]  /*204e0*/  HMMA.16816.F32 R136, R160.reuse, R174, R136 ;  /* 0x000000aea088723c */ /* 0x040fe20000001888 */
[----:B------:R-:W2:Y:S04]  /*204f0*/  LDSM.16.MT88.4 R172, [R226+0x10800] ;  /* 0x01080000e2ac783b */ /* 0x000ea80000004200 */
[----:B------:R-:W-:Y:S01]  /*20500*/  FFMA.FTZ R203, R0, R247, R203 ;  /* 0x000000f700cb7223 */ /* 0x000fe200000100cb */
[C---:B------:R-:W-:Y:S05]  /*20510*/  HMMA.16816.F32 R140, R160.reuse, R176, R140 ;  /* 0x000000b0a08c723c */ /* 0x040fea000000188c */
[----:B------:R-:W-:Y:S01]  /*20520*/  FADD.FTZ R0, R5, R201 ;  /* 0x000000c905007221 */ /* 0x000fe20000010000 */
[C---:B------:R-:W-:Y:S01]  /*20530*/  HMMA.16816.F32 R144, R160.reuse, R178, R144 ;  /* 0x000000b2a090723c */ /* 0x040fe20000001890 */
[----:B------:R-:W3:Y:S04]  /*20540*/  LDSM.16.MT88.4 R176, [R225+0x10800] ;  /* 0x01080000e1b0783b */ /* 0x000ee80000004200 */
[----:B------:R-:W-:Y:S01]  /*20550*/  FADD.FTZ R6, R6, R203 ;  /* 0x000000cb06067221 */ /* 0x000fe20000010000 */
[----:B------:R-:W-:Y:S01]  /*20560*/  FADD.FTZ R7, R7, R0 ;  /* 0x0000000007077221 */ /* 0x000fe20000010000 */
[----:B------:R-:W-:Y:S04]  /*20570*/  IADD3 R0, R242, -0x1, RZ ;  /* 0xfffffffff2007810 */ /* 0x000fe80007ffe0ff */
[----:B------:R-:W-:Y:S01]  /*20580*/  FADD.FTZ R167, R167, R6 ;  /* 0x00000006a7a77221 */ /* 0x000fe20000010000 */
[----:B------:R-:W-:Y:S01]  /*20590*/  FADD.FTZ R166, R166, R7 ;  /* 0x00000007a6a67221 */ /* 0x000fe20000010000 */
[----:B------:R-:W-:Y:S02]  /*205a0*/  MOV R242, R0 ;  /* 0x0000000000f27202 */ /* 0x000fe40000000f00 */
[----:B------:R-:W-:Y:S01]  /*205b0*/  FADD.FTZ R200, R200, R167 ;  /* 0x000000a7c8c87221 */ /* 0x000fe20000010000 */
[----:B------:R-:W-:Y:S01]  /*205c0*/  FADD.FTZ R205, R205, R166 ;  /* 0x000000a6cdcd7221 */ /* 0x000fe20000010000 */
[C---:B-1----:R-:W-:Y:S03]  /*205d0*/  HMMA.16816.F32 R16, R160.reuse, R168, R16 ;  /* 0x000000a8a010723c */ /* 0x042fe60000001810 */
[----:B------:R-:W-:Y:S01]  /*205e0*/  FADD.FTZ R207, R207, R200 ;  /* 0x000000c8cfcf7221 */ /* 0x000fe20000010000 */
[----:B------:R-:W-:Y:S01]  /*205f0*/  FADD.FTZ R206, R206, R205 ;  /* 0x000000cdcece7221 */ /* 0x000fe20000010000 */
[----:B------:R-:W-:Y:S01]  /*20600*/  MOV R0, R3 ;  /* 0x0000000300007202 */ /* 0x000fe20000000f00 */
[----:B------:R-:W-:Y:S01]  /*20610*/  HMMA.16816.F32 R148, R160, R170, R148 ;  /* 0x000000aaa094723c */ /* 0x000fe20000001894 */
[----:B------:R-:W1:Y:S04]  /*20620*/  LDSM.16.MT88.4 R160, [R224+0x12800] ;  /* 0x01280000e0a0783b */ /* 0x000e680000004200 */
[----:B------:R-:W-:Y:S01]  /*20630*/  FADD.FTZ R250, R250, R207 ;  /* 0x000000cffafa7221 */ /* 0x000fe20000010000 */
[C---:B------:R-:W-:Y:S03]  /*20640*/  HMMA.16816.F32 R8, R152.reuse, R156, R8 ;  /* 0x0000009c9808723c */ /* 0x040fe60000001808 */
[----:B------:R-:W-:Y:S02]  /*20650*/  LDSM.16.MT88.4 R168, [R226+0x14800] ;  /* 0x01480000e2a8783b */ /* 0x000fe40000004200 */
[----:B------:R-:W-:Y:S01]  /*20660*/  FADD.FTZ R245, R245, R206 ;  /* 0x000000cef5f57221 */ /* 0x000fe20000010000 */
[C---:B------:R-:W-:Y:S05]  /*20670*/  HMMA.16816.F32 R36, R152.reuse, R158, R36 ;  /* 0x0000009e9824723c */ /* 0x040fea0000001824 */
[----:B------:R-:W4:Y:S01]  /*20680*/  LDSM.16.MT88.4 R156, [R228+0x14800] ;  /* 0x01480000e49c783b */ /* 0x000f220000004200 */
[C---:B--2---:R-:W-:Y:S05]  /*20690*/  HMMA.16816.F32 R40, R152.reuse, R172, R40 ;  /* 0x000000ac9828723c */ /* 0x044fea0000001828 */
[----:B------:R-:W-:Y:S01]  /*206a0*/  FADD.FTZ R5, R251, R250 ;  /* 0x000000fafb057221 */ /* 0x000fe20000010000 */
[C---:B------:R-:W-:Y:S01]  /*206b0*/  HMMA.16816.F32 R44, R152.reuse, R174, R44 ;  /* 0x000000ae982c723c */ /* 0x040fe2000000182c */
[----:B------:R-:W2:Y:S04]  /*206c0*/  LDSM.16.MT88.4 R172, [R224+0x14800] ;  /* 0x01480000e0ac783b */ /* 0x000ea80000004200 */
[----:B------:R-:W-:Y:S01]  /*206d0*/  FADD.FTZ R245, R252, R245 ;  /* 0x000000f5fcf57221 */ /* 0x000fe20000010000 */
[C---:B---3--:R-:W-:Y:S05]  /*206e0*/  HMMA.16816.F32 R48, R152.reuse, R176, R48 ;  /* 0x000000b09830723c */ /* 0x048fea0000001830 */
[----:B------:R-:W-:Y:S01]  /*206f0*/  FADD.FTZ R5, R4, R5 ;  /* 0x0000000504057221 */ /* 0x000fe20000010000 */
        /* <DEDUP_REMOVED lines=20> */
[----:B------:R-:W-:Y:S03]  /*20840*/  LDSM.16.MT88.4 R160, [R225+0x16800] ;  /* 0x01680000e1a0783b */ /* 0x000fe60000004200 */
[--C-:B------:R-:W-:Y:S02]  /*20850*/  FFMA.FTZ R194, R26, UR4, -R202.reuse ;  /* 0x000000041ac27c23 */ /* 0x100fe400080108ca */
[C---:B----4-:R-:W-:Y:S02]  /*20860*/  HMMA.16816.F32 R96, R152.reuse, R156, R96 ;  /* 0x0000009c9860723c */ /* 0x050fe40000001860 */
[----:B------:R-:W-:Y:S03]  /*20870*/  MUFU.EX2 R192, R192 ;  /* 0x000000c000c07308 */ /* 0x000fe60000000800 */
[--C-:B------:R-:W-:Y:S01]  /*20880*/  FFMA.FTZ R195, R27, UR4, -R202.reuse ;  /* 0x000000041bc37c23 */ /* 0x100fe200080108ca */
[C---:B------:R-:W-:Y:S01]  /*20890*/  HMMA.16816.F32 R100, R152.reuse, R158, R100 ;  /* 0x0000009e9864723c */ /* 0x040fe20000001864 */
[----:B------:R-:W4:Y:S05]  /*208a0*/  LDSM.16.MT88.4 R156, [R226+0x16800] ;  /* 0x01680000e29c783b */ /* 0x000f2a0000004200 */
[----:B------:R-:W5:Y:S01]  /*208b0*/  MUFU.EX2 R193, R193 ;  /* 0x000000c100c17308 */ /* 0x000f620000000800 */
[----:B-1----:R-:W-:Y:S01]  /*208c0*/  F2FP.F16.F32.PACK_AB R20, R189, R188 ;  /* 0x000000bcbd14723e */ /* 0x002fe200000000ff */
[C---:B------:R-:W-:Y:S01]  /*208d0*/  HMMA.16816.F32 R104, R152.reuse, R168, R104 ;  /* 0x000000a89868723c */ /* 0x040fe20000001868 */
[----:B------:R-:W-:Y:S02]  /*208e0*/  LDSM.16.MT88.4 R24, [R225+0x11000] ;  /* 0x01100000e118783b */ /* 0x000fe40000004200 */
[--C-:B------:R-:W-:Y:S03]  /*208f0*/  FFMA.FTZ R190, R22, UR4, -R202.reuse ;  /* 0x0000000416be7c23 */ /* 0x100fe600080108ca */
[C---:B------:R-:W-:Y:S02]  /*20900*/  HMMA.16816.F32 R108, R152.reuse, R170, R108 ;  /* 0x000000aa986c723c */ /* 0x040fe4000000186c */
[----:B------:R-:W-:Y:S01]  /*20910*/  MUFU.EX2 R194, R194 ;  /* 0x000000c200c27308 */ /* 0x000fe20000000800 */
[----:B------:R-:W1:Y:S03]  /*20920*/  LDSM.16.MT88.4 R168, [R224+0x16800] ;  /* 0x01680000e0a8783b */ /* 0x000e660000004200 */
[C---:B------:R-:W-:Y:S06]  /*20930*/  HMMA.16816.F32 R112, R152.reuse, R196, R112 ;  /* 0x000000c49870723c */ /* 0x040fec0000001870 */
[----:B------:R-:W-:Y:S01]  /*20940*/  MUFU.EX2 R190, R190 ;  /* 0x000000be00be7308 */ /* 0x000fe20000000800 */
[----:B------:R-:W-:Y:S01]  /*20950*/  FFMA.FTZ R191, R23, UR4, -R202 ;  /* 0x0000000417bf7c23 */ /* 0x000fe200080108ca */
[C---:B------:R-:W-:Y:S03]  /*20960*/  HMMA.16816.F32 R116, R152.reuse, R198, R116 ;  /* 0x000000c69874723c */ /* 0x040fe60000001874 */
[----:B-----5:R-:W-:Y:S03]  /*20970*/  F2FP.F16.F32.PACK_AB R22, R193, R192 ;  /* 0x000000c0c116723e */ /* 0x020fe600000000ff */
[C---:B--2---:R-:W-:Y:S02]  /*20980*/  HMMA.16816.F32 R120, R152.reuse, R172, R120 ;  /* 0x000000ac9878723c */ /* 0x044fe40000001878 */
[----:B------:R-:W2:Y:S03]  /*20990*/  MUFU.EX2 R191, R191 ;  /* 0x000000bf00bf7308 */ /* 0x000ea60000000800 */
[----:B------:R-:W-:Y:S01]  /*209a0*/  FADD.FTZ R188, R188, R245 ;  /* 0x000000f5bcbc7221 */ /* 0x000fe20000010000 */
[C---:B------:R-:W-:Y:S01]  /*209b0*/  HMMA.16816.F32 R124, R152.reuse, R174, R124 ;  /* 0x000000ae987c723c */ /* 0x040fe2000000187c */
[----:B------:R-:W5:Y:S05]  /*209c0*/  LDSM.16.MT88.4 R172, [R228+0x11000] ;  /* 0x01100000e4ac783b */ /* 0x000f6a0000004200 */
[----:B------:R-:W1:Y:S01]  /*209d0*/  MUFU.EX2 R195, R195 ;  /* 0x000000c300c37308 */ /* 0x000e620000000800 */
[----:B------:R-:W-:Y:S01]  /*209e0*/  FADD.FTZ R189, R189, R188 ;  /* 0x000000bcbdbd7221 */ /* 0x000fe20000010000 */
[C---:B---3--:R-:W-:Y:S03]  /*209f0*/  HMMA.16816.F32 R128, R152.reuse, R176, R128 ;  /* 0x000000b09880723c */ /* 0x048fe60000001880 */
[----:B------:R-:W-:Y:S03]  /*20a00*/  FADD.FTZ R192, R192, R189 ;  /* 0x000000bdc0c07221 */ /* 0x000fe60000010000 */
[C---:B------:R-:W-:Y:S01]  /*20a10*/  HMMA.16816.F32 R132, R152.reuse, R178, R132 ;  /* 0x000000b29884723c */ /* 0x040fe20000001884 */
[----:B------:R-:W-:Y:S04]  /*20a20*/  LDSM.16.MT88.4 R176, [R228+0x13000] ;  /* 0x01300000e4b0783b */ /* 0x000fe80000004200 */
[----:B--2---:R-:W-:Y:S01]  /*20a30*/  F2FP.F16.F32.PACK_AB R21, R191, R190 ;  /* 0x000000bebf15723e */ /* 0x004fe200000000ff */
[C---:B----4-:R-:W-:Y:S05]  /*20a40*/  HMMA.16816.F32 R12, R152.reuse, R156, R12 ;  /* 0x0000009c980c723c */ /* 0x050fea000000180c */
[----:B-1----:R-:W-:Y:S01]  /*20a50*/  F2FP.F16.F32.PACK_AB R23, R195, R194 ;  /* 0x000000c2c317723e */ /* 0x002fe200000000ff */
        /* <DEDUP_REMOVED lines=10> */
[----:B------:R-:W-:Y:S01]  /*20b00*/  HMMA.16816.F32 R148, R152, R170, R148 ;  /* 0x000000aa9894723c */ /* 0x000fe20000001894 */
[----:B------:R-:W3:Y:S04]  /*20b10*/  LDSM.16.MT88.4 R152, [R224+0x13000] ;  /* 0x01300000e098783b */ /* 0x000ee80000004200 */
[----:B------:R-:W-:Y:S01]  /*20b20*/  FADD.FTZ R195, R195, R194 ;  /* 0x000000c2c3c37221 */ /* 0x000fe20000010000 */
[C---:B-----5:R-:W-:Y:S03]  /*20b30*/  HMMA.16816.F32 R8, R20.reuse, R172, R8 ;  /* 0x000000ac1408723c */ /* 0x060fe60000001808 */
[----:B------:R-:W4:Y:S03]  /*20b40*/  LDSM.16.MT88.4 R168, [R228+0x15000] ;  /* 0x01500000e4a8783b */ /* 0x000f260000004200 */
[C---:B------:R-:W-:Y:S05]  /*20b50*/  HMMA.16816.F32 R36, R20.reuse, R174, R36 ;  /* 0x000000ae1424723c */ /* 0x040fea0000001824 */
[----:B------:R-:W5:Y:S01]  /*20b60*/  LDSM.16.MT88.4 R172, [R226+0x15000] ;  /* 0x01500000e2ac783b */ /* 0x000f620000004200 */
        /* <DEDUP_REMOVED lines=24> */
[----:B------:R-:W3:Y:S03]  /*20cf0*/  LDSM.16.MT88.4 R152, [R226+0x17000] ;  /* 0x01700000e298783b */ /* 0x000ee60000004200 */
[----:B------:R-:W-:Y:S02]  /*20d00*/  FFMA.FTZ R184, R32, UR4, -R204 ;  /* 0x0000000420b87c23 */ /* 0x000fe400080108cc */
[C---:B----4-:R-:W-:Y:S02]  /*20d10*/  HMMA.16816.F32 R96, R20.reuse, R168, R96 ;  /* 0x000000a81460723c */ /* 0x050fe40000001860 */
[----:B------:R-:W-:Y:S01]  /*20d20*/  MUFU.EX2 R182, R182 ;  /* 0x000000b600b67308 */ /* 0x000fe20000000800 */
[----:B------:R-:W-:Y:S02]  /*20d30*/  LDSM.16.MT88.4 R28, [R228+0x11800] ;  /* 0x01180000e41c783b */ /* 0x000fe40000004200 */
[----:B------:R-:W-:Y:S01]  /*20d40*/  FFMA.FTZ R186, R34, UR4, -R202 ;  /* 0x0000000422ba7c23 */ /* 0x000fe200080108ca */
[C---:B------:R-:W-:Y:S06]  /*20d50*/  HMMA.16816.F32 R100, R20.reuse, R170, R100 ;  /* 0x000000aa1464723c */ /* 0x040fec0000001864 */
[----:B------:R-:W4:Y:S01]  /*20d60*/  MUFU.EX2 R183, R183 ;  /* 0x000000b700b77308 */ /* 0x000f220000000800 */
[----:B------:R-:W-:Y:S01]  /*20d70*/  LDSM.16.MT88.4 R168, [R226+0x13800] ;  /* 0x01380000e2a8783b */ /* 0x000fe20000004200 */
[C---:B-----5:R-:W-:Y:S03]  /*20d80*/  HMMA.16816.F32 R104, R20.reuse, R172, R104 ;  /* 0x000000ac1468723c */ /* 0x060fe60000001868 */
[----:B------:R-:W-:Y:S03]  /*20d90*/  FFMA.FTZ R204, R33, UR4, -R204 ;  /* 0x0000000421cc7c23 */ /* 0x000fe600080108cc */
[C---:B------:R-:W-:Y:S01]  /*20da0*/  HMMA.16816.F32 R108, R20.reuse, R174, R108 ;  /* 0x000000ae146c723c */ /* 0x040fe2000000186c */
[----:B------:R-:W-:Y:S01]  /*20db0*/  LDSM.16.MT88.4 R172, [R225+0x13800] ;  /* 0x01380000e1ac783b */ /* 0x000fe20000004200 */
[----:B------:R-:W-:Y:S03]  /*20dc0*/  MUFU.EX2 R184, R184 ;  /* 0x000000b800b87308 */ /* 0x000fe60000000800 */
[----:B------:R-:W-:Y:S01]  /*20dd0*/  FFMA.FTZ R202, R35, UR4, -R202 ;  /* 0x0000000423ca7c23 */ /* 0x000fe200080108ca */
[C---:B-1----:R-:W-:Y:S03]  /*20de0*/  HMMA.16816.F32 R112, R20.reuse, R156, R112 ;  /* 0x0000009c1470723c */ /* 0x042fe60000001870 */
[----:B------:R-:W-:Y:S03]  /*20df0*/  LDSM.16.MT88.4 R32, [R225+0x11800] ;  /* 0x01180000e120783b */ /* 0x000fe60000004200 */
[----:B------:R-:W1:Y:S01]  /*20e00*/  MUFU.EX2 R185, R204 ;  /* 0x000000cc00b97308 */ /* 0x000e620000000800 */
[C---:B------:R-:W-:Y:S04]  /*20e10*/  HMMA.16816.F32 R116, R20.reuse, R158, R116 ;  /* 0x0000009e1474723c */ /* 0x040fe80000001874 */
[----:B------:R-:W5:Y:S02]  /*20e20*/  LDSM.16.MT88.4 R156, [R225+0x17000] ;  /* 0x01700000e19c783b */ /* 0x000f640000004200 */
[C---:B------:R-:W-:Y:S03]  /*20e30*/  HMMA.16816.F32 R120, R20.reuse, R24, R120 ;  /* 0x000000181478723c */ /* 0x040fe60000001878 */
[----:B------:R-:W-:Y:S03]  /*20e40*/  MUFU.EX2 R186, R186 ;  /* 0x000000ba00ba7308 */ /* 0x000fe60000000800 */
[C---:B------:R-:W-:Y:S01]  /*20e50*/  HMMA.16816.F32 R124, R20.reuse, R26, R124 ;  /* 0x0000001a147c723c */ /* 0x040fe2000000187c */
[----:B------:R-:W4:Y:S06]  /*20e60*/  LDSM.16.MT88.4 R24, [R224+0x17000] ;  /* 0x01700000e018783b */ /* 0x000f2c0000004200 */
[----:B------:R-:W1:Y:S01]  /*20e70*/  MUFU.EX2 R187, R202 ;  /* 0x000000ca00bb7308 */ /* 0x000e620000000800 */
[C---:B--2---:R-:W-:Y:S06]  /*20e80*/  HMMA.16816.F32 R128, R20.reuse, R160, R128 ;  /* 0x000000a01480723c */ /* 0x044fec0000001880 */
[C---:B------:R-:W-:Y:S06]  /*20e90*/  HMMA.16816.F32 R132, R20.reuse, R162, R132 ;  /* 0x000000a21484723c */ /* 0x040fec0000001884 */
[C---:B---3--:R-:W-:Y:S06]  /*20ea0*/  HMMA.16816.F32 R12, R20.reuse, R152, R12 ;  /* 0x00000098140c723c */ /* 0x048fec000000180c */
[C---:B------:R-:W-:Y:S01]  /*20eb0*/  HMMA.16816.F32 R136, R20.reuse, R154, R136 ;  /* 0x0000009a1488723c */ /* 0x040fe20000001888 */
[----:B------:R-:W2:Y:S05]  /*20ec0*/  LDSM.16.MT88.4 R152, [R226+0x11800] ;  /* 0x01180000e298783b */ /* 0x000eaa0000004200 */
[C---:B-----5:R-:W-:Y:S06]  /*20ed0*/  HMMA.16816.F32 R140, R20.reuse, R156, R140 ;  /* 0x0000009c148c723c */ /* 0x060fec000000188c */
[C---:B------:R-:W-:Y:S01]  /*20ee0*/  HMMA.16816.F32 R144, R20.reuse, R158, R144 ;  /* 0x0000009e1490723c */ /* 0x040fe20000001890 */
[----:B------:R-:W3:Y:S05]  /*20ef0*/  LDSM.16.MT88.4 R156, [R224+0x11800] ;  /* 0x01180000e09c783b */ /* 0x000eea0000004200 */
[C---:B----4-:R-:W-:Y:S06]  /*20f00*/  HMMA.16816.F32 R16, R20.reuse, R24, R16 ;  /* 0x000000181410723c */ /* 0x050fec0000001810 */
[----:B------:R-:W-:Y:S01]  /*20f10*/  HMMA.16816.F32 R148, R20, R26, R148 ;  /* 0x0000001a1494723c */ /* 0x000fe20000001894 */
[----:B------:R-:W4:Y:S06]  /*20f20*/  LDSM.16.MT88.4 R24, [R228+0x13800] ;  /* 0x01380000e418783b */ /* 0x000f2c0000004200 */
[----:B------:R-:W-:Y:S01]  /*20f30*/  F2FP.F16.F32.PACK_AB R20, R181, R180 ;  /* 0x000000b4b514723e */ /* 0x000fe200000000ff */
[----:B------:R-:W-:Y:S03]  /*20f40*/  FADD.FTZ R180, R180, R193 ;  /* 0x000000c1b4b47221 */ /* 0x000fe60000010000 */
[----:B------:R-:W-:Y:S01]  /*20f50*/  F2FP.F16.F32.PACK_AB R21, R183, R182 ;  /* 0x000000b6b715723e */ /* 0x000fe200000000ff */
[----:B------:R-:W-:Y:S01]  /*20f60*/  FADD.FTZ R182, R182, R195 ;  /* 0x000000c3b6b67221 */ /* 0x000fe20000010000 */
[----:B-1----:R-:W-:Y:S01]  /*20f70*/  F2FP.F16.F32.PACK_AB R22, R185, R184 ;  /* 0x000000b8b916723e */ /* 0x002fe200000000ff */
[----:B------:R-:W-:Y:S01]  /*20f80*/  FADD.FTZ R181, R181, R180 ;  /* 0x000000b4b5b57221 */ /* 0x000fe20000010000 */
[----:B------:R-:W-:Y:S01]  /*20f90*/  F2FP.F16.F32.PACK_AB R23, R187, R186 ;  /* 0x000000babb17723e */ /* 0x000fe200000000ff */
[----:B------:R-:W-:Y:S02]  /*20fa0*/  FADD.FTZ R183, R183, R182 ;  /* 0x000000b6b7b77221 */ /* 0x000fe40000010000 */
[----:B------:R-:W-:Y:S02]  /*20fb0*/  FADD.FTZ R184, R184, R181 ;  /* 0x000000b5b8b87221 */ /* 0x000fe40000010000 */
[----:B------:R-:W-:Y:S02]  /*20fc0*/  FADD.FTZ R186, R186, R183 ;  /* 0x000000b7baba7221 */ /* 0x000fe40000010000 */
[C---:B------:R-:W-:Y:S01]  /*20fd0*/  HMMA.16816.F32 R160, R20.reuse, R28, R8 ;  /* 0x0000001c14a0723c */ /* 0x040fe20000001808 */
[----:B------:R-:W1:Y:S02]  /*20fe0*/  LDSM.16.MT88.4 R8, [R224+0x13800] ;  /* 0x01380000e008783b */ /* 0x000e640000004200 */
[----:B------:R-:W-:Y:S01]  /*20ff0*/  FADD.FTZ R249, R185, R184 ;  /* 0x000000b8b9f97221 */ /* 0x000fe20000010000 */
[----:B------:R-:W-:Y:S02]  /*21000*/  FADD.FTZ R247, R187, R186 ;  /* 0x000000babbf77221 */ /* 0x000fe40000010000 */
[C---:B------:R-:W-:Y:S03]  /*21010*/  HMMA.16816.F32 R36, R20.reuse, R30, R36 ;  /* 0x0000001e1424723c */ /* 0x040fe60000001824 */
[----:B------:R-:W5:Y:S03]  /*21020*/  LDSM.16.MT88.4 R28, [R228+0x15800] ;  /* 0x01580000e41c783b */ /* 0x000f660000004200 */
        /* <DEDUP_REMOVED lines=15> */
[C---:B------:R-:W-:Y:S06]  /*21120*/  HMMA.16816.F32 R84, R20.reuse, R174, R84 ;  /* 0x000000ae1454723c */ /* 0x040fec0000001854 */
        /* <DEDUP_REMOVED lines=23> */
.L_x_2751:
        /* <DEDUP_REMOVED lines=319> */
[----:B------:R-:W2:Y:S01]  /*22690*/  S2R R11, SR_CTAID.Y ;  /* 0x00000000000b7919 */ /* 0x000ea20000002600 */
[----:B------:R-:W2:Y:S01]  /*226a0*/  LDC R0, c[0x0][0x2c4] ;  /* 0x0000b100ff007b82 */ /* 0x000ea20000000800 */
[----:B------:R-:W-:Y:S01]  /*226b0*/  ISETP.NE.AND P0, PT, R236, -0x1, PT ;  /* 0xffffffffec00780c */ /* 0x000fe20003f05270 */
[----:B------:R-:W3:Y:S06]  /*226c0*/  S2R R42, SR_CTAID.Z ;  /* 0x00000000002a7919 */ /* 0x000eec0000002700 */
[----:B------:R-:W3:Y:S01]  /*226d0*/  LDC R3, c[0x0][0x2e4] ;  /* 0x0000b900ff037b82 */ /* 0x000ee20000000800 */
[----:B--2---:R-:W-:-:S05]  /*226e0*/  IMAD R13, R11, R0, RZ ;  /* 0x000000000b0d7224 */ /* 0x004fca00078e02ff */
[----:B------:R-:W-:-:S05]  /*226f0*/  SEL R0, R13, R236, !P0 ;  /* 0x000000ec0d007207 */ /* 0x000fca0004000000 */
[----:B---3--:R-:W-:Y:S01]  /*22700*/  IMAD R3, R42, R3, R0 ;  /* 0x000000032a037224 */ /* 0x008fe200078e0200 */
[----:B------:R-:W-:Y:S06]  /*22710*/  BRA `(.L_x_2757) ;  /* 0x0000000000187947 */ /* 0x000fec0003800000 */
.L_x_2756:
[----:B------:R-:W2:Y:S01]  /*22720*/  S2R R42, SR_CTAID.Z ;  /* 0x00000000002a7919 */ /* 0x000ea20000002700 */
[----:B------:R-:W2:Y:S01]  /*22730*/  LDC R0, c[0x0][0x270] ;  /* 0x00009c00ff007b82 */ /* 0x000ea20000000800 */
[----:B------:R-:W2:Y:S07]  /*22740*/  S2R R11, SR_CTAID.Y ;  /* 0x00000000000b7919 */ /* 0x000eae0000002600 */
[----:B------:R-:W3:Y:S01]  /*22750*/  LDC R3, c[0x0][0x2c4] ;  /* 0x0000b100ff037b82 */ /* 0x000ee20000000800 */
[----:B--2---:R-:W-:-:S04]  /*22760*/  IMAD R0, R11, R0, R42 ;  /* 0x000000000b007224 */ /* 0x004fc800078e022a */
[----:B---3--:R-:W-:-:S07]  /*22770*/  IMAD R3, R0, R3, RZ ;  /* 0x0000000300037224 */ /* 0x008fce00078e02ff */
.L_x_2757:
[----:B------:R-:W2:Y:S01]  /*22780*/  S2R R0, SR_TID.X ;  /* 0x0000000000007919 */ /* 0x000ea20000002100 */
[----:B------:R-:W-:Y:S01]  /*22790*/  SHF.R.S32.HI R15, RZ, 0x1f, R6 ;  /* 0x0000001fff0f7819 */ /* 0x000fe20000011406 */
[----:B------:R-:W-:Y:S01]  /*227a0*/  ULDC.64 UR6, c[0x0][0x208] ;  /* 0x0000820000067ab9 */ /* 0x000fe20000000a00 */
[----:B------:R-:W-:Y:S01]  /*227b0*/  BSSY B0, `(.L_x_2758) ;  /* 0x000001f000007945 */ /* 0x000fe20003800000 */
[----:B------:R-:W-:Y:S01]  /*227c0*/  BAR.SYNC.DEFER_BLOCKING 0x0 ;  /* 0x0000000000007b1d */ /* 0x000fe20000010000 */
[----:B------:R-:W-:Y:S02]  /*227d0*/  LEA.HI R12, R15, R6, RZ, 0x2 ;  /* 0x000000060f0c7211 */ /* 0x000fe400078f10ff */
[----:B--2---:R-:W-:-:S04]  /*227e0*/  SHF.R.S32.HI R13, RZ, 0x1f, R0 ;  /* 0x0000001fff0d7819 */ /* 0x004fc80000011400 */
[----:B------:R-:W-:-:S04]  /*227f0*/  LEA.HI R13, R13, R0, RZ, 0x5 ;  /* 0x000000000d0d7211 */ /* 0x000fc800078f28ff */
[----:B------:R-:W-:-:S05]  /*22800*/  LOP3.LUT R13, R13, 0xffffffe0, RZ, 0xc0, !PT ;  /* 0xffffffe00d0d7812 */ /* 0x000fca00078ec0ff */
[----:B------:R-:W-:Y:S01]  /*22810*/  IMAD.IADD R2, R0, 0x1, -R13 ;  /* 0x0000000100027824 */ /* 0x000fe200078e0a0d */
[----:B------:R-:W-:-:S04]  /*22820*/  LOP3.LUT R13, R5, 0xffffffe0, RZ, 0xc0, !PT ;  /* 0xffffffe0050d7812 */ /* 0x000fc800078ec0ff */
[----:B------:R-:W-:Y:S01]  /*22830*/  SHF.R.S32.HI R5, RZ, 0x1f, R2 ;  /* 0x0000001fff057819 */ /* 0x000fe20000011402 */
[----:B------:R-:W-:Y:S01]  /*22840*/  IMAD.IADD R8, R4, 0x1, -R13 ;  /* 0x0000000104087824 */ /* 0x000fe200078e0a0d */
[----:B------:R-:W-:Y:S02]  /*22850*/  LOP3.LUT R13, R12, 0xffffffc, RZ, 0xc0, !PT ;  /* 0x0ffffffc0c0d7812 */ /* 0x000fe400078ec0ff */
[----:B------:R-:W-:Y:S02]  /*22860*/  LEA.HI R5, R5, R2, RZ, 0x2 ;  /* 0x0000000205057211 */ /* 0x000fe400078f10ff */
[----:B------:R-:W-:Y:S01]  /*22870*/  LOP3.LUT P0, RZ, R8, 0x3, RZ, 0xc0, !PT ;  /* 0x0000000308ff7812 */ /* 0x000fe2000780c0ff */
[----:B------:R-:W-:Y:S01]  /*22880*/  IMAD.IADD R2, R6, 0x1, -R13 ;  /* 0x0000000106027824 */ /* 0x000fe200078e0a0d */
[----:B------:R-:W-:-:S05]  /*22890*/  SHF.R.S32.HI R5, RZ, 0x2, R5 ;  /* 0x00000002ff057819 */ /* 0x000fca0000011405 */
[----:B------:R-:W-:-:S06]  /*228a0*/  IMAD R2, R2, 0x10, R5 ;  /* 0x0000001002027824 */ /* 0x000fcc00078e0205 */
[----:B------:R-:W-:Y:S05]  /*228b0*/  @P0 BRA `(.L_x_2759) ;  /* 0x0000000000380947 */ /* 0x000fea0003800000 */
[----:B------:R-:W2:Y:S01]  /*228c0*/  S2R R6, SR_CTAID.X ;  /* 0x0000000000067919 */ /* 0x000ea20000002500 */
[----:B------:R-:W-:Y:S01]  /*228d0*/  ULDC.64 UR4, c[0x0][0x2b0] ;  /* 0x0000ac0000047ab9 */ /* 0x000fe20000000a00 */
[C---:B--2---:R-:W-:Y:S02]  /*228e0*/  IMAD R5, R6.reuse, 0x40, R3 ;  /* 0x0000004006057824 */ /* 0x044fe400078e0203 */
[----:B------:R-:W-:Y:S02]  /*228f0*/  IMAD R3, R6, -0x40, R235 ;  /* 0xffffffc006037824 */ /* 0x000fe400078e02eb */
[C---:B------:R-:W-:Y:S01]  /*22900*/  VIADD R6, R2.reuse, 0x8 ;  /* 0x0000000802067836 */ /* 0x040fe20000000000 */
[----:B------:R-:W-:Y:S02]  /*22910*/  SHF.R.S32.HI R13, RZ, 0x1f, R5 ;  /* 0x0000001fff0d7819 */ /* 0x000fe40000011405 */
[----:B------:R-:W-:Y:S02]  /*22920*/  IADD3 R5, P0, R2, R5, RZ ;  /* 0x0000000502057210 */ /* 0x000fe40007f1e0ff */
[----:B------:R-:W-:-:S02]  /*22930*/  ISETP.GE.AND P1, PT, R6, R3, PT ;  /* 0x000000030600720c */ /* 0x000fc40003f26270 */
[C---:B------:R-:W-:Y:S02]  /*22940*/  ISETP.GE.AND P2, PT, R2.reuse, R3, PT ;  /* 0x000000030200720c */ /* 0x040fe40003f46270 */
[----:B------:R-:W-:Y:S02]  /*22950*/  LEA.HI.X.SX32 R2, R2, R13, 0x1, P0 ;  /* 0x0000000d02027211 */ /* 0x000fe400000f0eff */
[----:B------:R-:W-:-:S04]  /*22960*/  LEA R12, P0, R5, UR4, 0x2 ;  /* 0x00000004050c7c11 */ /* 0x000fc8000f8010ff */
[----:B------:R-:W-:-:S05]  /*22970*/  LEA.HI.X R13, R5, UR5, R2, 0x2, P0 ;  /* 0x00000005050d7c11 */ /* 0x000fca00080f1402 */
[----:B------:R2:W-:Y:S04]  /*22980*/  @!P2 STG.E desc[UR6][R12.64], R9 ;  /* 0x000000090c00a986 */ /* 0x0005e8000c101906 */
[----:B------:R2:W-:Y:S02]  /*22990*/  @!P1 STG.E desc[UR6][R12.64+0x20], R10 ;  /* 0x0000200a0c009986 */ /* 0x0005e4000c101906 */
.L_x_2759:
[----:B------:R-:W-:Y:S05]  /*229a0*/  BSYNC B0 ;  /* 0x0000000000007941 */ /* 0x000fea0003800000 */
.L_x_2758:
[----:B------:R-:W3:Y:S01]  /*229b0*/  S2UR UR5, SR_CTAID.X ;  /* 0x00000000000579c3 */ /* 0x000ee20000002500 */
[----:B------:R-:W-:Y:S01]  /*229c0*/  LEA.HI R5, R7, R4, RZ, 0x3 ;  /* 0x0000000407057211 */ /* 0x000fe200078f18ff */
[----:B--2---:R2:W4:Y:S01]  /*229d0*/  LDS.128 R12, [R237+0x1800] ;  /* 0x00180000ed0c7984 */ /* 0x0045220000000c00 */
[----:B------:R-:W-:Y:S01]  /*229e0*/  SHF.R.S32.HI R7, RZ, 0x1f, R0 ;  /* 0x0000001fff077819 */ /* 0x000fe20000011400 */
[----:B------:R-:W-:Y:S01]  /*229f0*/  BSSY B0, `(.L_x_2760) ;  /* 0x000003c000007945 */ /* 0x000fe20003800000 */
[----:B------:R-:W-:Y:S01]  /*22a00*/  LOP3.LUT R5, R5, 0xfffffff8, RZ, 0xc0, !PT ;  /* 0xfffffff805057812 */ /* 0x000fe200078ec0ff */
[----:B-1----:R2:W1:Y:S01]  /*22a10*/  LDS.128 R20, [R237+0x5800] ;  /* 0x00580000ed147984 */ /* 0x0024620000000c00 */
[----:B------:R-:W-:Y:S01]  /*22a20*/  LEA.HI R0, R7, R0, RZ, 0x3 ;  /* 0x0000000007007211 */ /* 0x000fe200078f18ff */
[----:B------:R-:W5:Y:S01]  /*22a30*/  LDC.64 R2, c[0x0][0x290] ;  /* 0x0000a400ff027b82 */ /* 0x000f620000000a00 */
[----:B------:R-:W-:Y:S01]  /*22a40*/  SHF.R.S32.HI R25, RZ, 0x1f, R11 ;  /* 0x0000001fff197819 */ /* 0x000fe2000001140b */
[----:B------:R-:W-:Y:S01]  /*22a50*/  IMAD.IADD R24, R4, 0x1, -R5 ;  /* 0x0000000104187824 */ /* 0x000fe200078e0a05 */
[----:B------:R-:W-:Y:S01]  /*22a60*/  SHF.R.S32.HI R0, RZ, 0x3, R0 ;  /* 0x00000003ff007819 */ /* 0x000fe20000011400 */
[----:B------:R2:W1:Y:S01]  /*22a70*/  LDS.128 R4, [R237+0x3800] ;  /* 0x00380000ed047984 */ /* 0x0004620000000c00 */
[----:B------:R-:W-:Y:S01]  /*22a80*/  ISETP.NE.AND P0, PT, R236, -0x1, PT ;  /* 0xffffffffec00780c */ /* 0x000fe20003f05270 */
[----:B------:R-:W-:-:S02]  /*22a90*/  IMAD.SHL.U32 R24, R24, 0x8, RZ ;  /* 0x0000000818187824 */ /* 0x000fc400078e00ff */
[----:B------:R-:W2:Y:S01]  /*22aa0*/  LDC.64 R8, c[0x0][0x298] ;  /* 0x0000a600ff087b82 */ /* 0x000ea20000000a00 */
[----:B------:R-:W-:Y:S01]  /*22ab0*/  VIADD R10, R0, 0x10 ;  /* 0x00000010000a7836 */ /* 0x000fe20000000000 */
[----:B------:R1:W1:Y:S04]  /*22ac0*/  LDS.128 R16, [R237+0x7800] ;  /* 0x00780000ed107984 */ /* 0x0002680000000c00 */
[----:B------:R1:W1:Y:S01]  /*22ad0*/  LDS.128 R36, [R237] ;  /* 0x00000000ed247984 */ /* 0x0002620000000c00 */
[----:B---3--:R-:W-:-:S03]  /*22ae0*/  USHF.L.U32 UR5, UR5, 0x6, URZ ;  /* 0x0000000605057899 */ /* 0x008fc6000800063f */
[----:B------:R3:W1:Y:S01]  /*22af0*/  LDS.128 R32, [R237+0x2000] ;  /* 0x00200000ed207984 */ /* 0x0006620000000c00 */
[----:B------:R-:W-:Y:S02]  /*22b00*/  USHF.R.S32.HI UR4, URZ, 0x1f, UR5 ;  /* 0x0000001f3f047899 */ /* 0x000fe40008011405 */
[----:B------:R-:W-:Y:S02]  /*22b10*/  VIADD R235, R235, -UR5 ;  /* 0x80000005ebeb7c36 */ /* 0x000fe40008000000 */
[----:B-----5:R-:W-:-:S03]  /*22b20*/  IMAD.WIDE.U32 R28, R11, R2, RZ ;  /* 0x000000020b1c7225 */ /* 0x020fc600078e00ff */
[----:B------:R-:W-:Y:S01]  /*22b30*/  ISETP.GE.AND P3, PT, R10, R235, PT ;  /* 0x000000eb0a00720c */ /* 0x000fe20003f66270 */
[----:B------:R-:W-:Y:S01]  /*22b40*/  IMAD R10, R25, R2, RZ ;  /* 0x00000002190a7224 */ /* 0x000fe200078e02ff */
[----:B------:R-:W-:Y:S01]  /*22b50*/  SHF.R.S32.HI R25, RZ, 0x1f, R24 ;  /* 0x0000001fff197819 */ /* 0x000fe20000011418 */
[----:B--2---:R-:W-:-:S04]  /*22b60*/  IMAD.WIDE.U32 R26, R236, R8, RZ ;  /* 0x00000008ec1a7225 */ /* 0x004fc800078e00ff */
[----:B------:R-:W-:Y:S01]  /*22b70*/  IMAD R3, R11, R3, R10 ;  /* 0x000000030b037224 */ /* 0x000fe200078e020a */
[----:B------:R-:W-:Y:S01]  /*22b80*/  SEL R2, R28, R26, !P0 ;  /* 0x0000001a1c027207 */ /* 0x000fe20004000000 */
[----:B------:R-:W-:Y:S01]  /*22b90*/  IMAD.WIDE.U32 R24, R8, UR5, R24 ;  /* 0x0000000508187c25 */ /* 0x000fe2000f8e0018 */
[----:B------:R-:W-:-:S03]  /*22ba0*/  SHF.R.S32.HI R11, RZ, 0x1f, R42 ;  /* 0x0000001fff0b7819 */ /* 0x000fc6000001142a */
[----:B------:R-:W-:Y:S02]  /*22bb0*/  IMAD R10, R8, UR4, RZ ;  /* 0x00000004080a7c24 */ /* 0x000fe4000f8e02ff */
[----:B------:R-:W-:Y:S01]  /*22bc0*/  IMAD R236, R236, R9, R27 ;  /* 0x00000009ecec7224 */ /* 0x000fe200078e021b */
[----:B------:R-:W-:Y:S01]  /*22bd0*/  @!P0 IADD3 R236, R29, R3, RZ ;  /* 0x000000031dec8210 */ /* 0x000fe20007ffe0ff */
[----:B------:R-:W-:Y:S01]  /*22be0*/  IMAD R3, R9, UR5, R10 ;  /* 0x0000000509037c24 */ /* 0x000fe2000f8e020a */
[----:B------:R-:W-:Y:S01]  /*22bf0*/  IADD3 R24, P0, R2, R24, RZ ;  /* 0x0000001802187210 */ /* 0x000fe20007f1e0ff */
[----:B------:R-:W-:Y:S01]  /*22c00*/  ULDC.64 UR4, c[0x0][0x2a0] ;  /* 0x0000a80000047ab9 */ /* 0x000fe20000000a00 */
[----:B------:R3:W2:Y:S01]  /*22c10*/  LDS.128 R28, [R237+0x4000] ;  /* 0x00400000ed1c7984 */ /* 0x0006a20000000c00 */
[----:B------:R-:W-:Y:S01]  /*22c20*/  IMAD R11, R11, UR4, RZ ;  /* 0x000000040b0b7c24 */ /* 0x000fe2000f8e02ff */
[----:B------:R-:W-:Y:S01]  /*22c30*/  IADD3.X R25, R236, R3, R25, P0, !PT ;  /* 0x00000003ec197210 */ /* 0x000fe200007fe419 */
[C---:B------:R-:W-:Y:S01]  /*22c40*/  VIADD R10, R0.reuse, 0x20 ;  /* 0x00000020000a7836 */ /* 0x040fe20000000000 */
[-C--:B------:R-:W-:Y:S01]  /*22c50*/  ISETP.GE.AND P0, PT, R0, R235.reuse, PT ;  /* 0x000000eb0000720c */ /* 0x080fe20003f06270 */
[C---:B------:R-:W-:Y:S01]  /*22c60*/  IMAD R45, R42.reuse, UR5, R11 ;  /* 0x000000052a2d7c24 */ /* 0x040fe2000f8e020b */
[----:B------:R-:W-:Y:S01]  /*22c70*/  SHF.R.S32.HI R3, RZ, 0x1f, R0 ;  /* 0x0000001fff037819 */ /* 0x000fe20000011400 */
[----:B------:R-:W-:Y:S01]  /*22c80*/  IMAD.WIDE.U32 R42, R42, UR4, R24 ;  /* 0x000000042a2a7c25 */ /* 0x000fe2000f8e0018 */
[----:B------:R-:W-:Y:S01]  /*22c90*/  ISETP.GE.AND P2, PT, R10, R235, PT ;  /* 0x000000eb0a00720c */ /* 0x000fe20003f46270 */
[----:B------:R3:W1:Y:S02]  /*22ca0*/  LDS.128 R24, [R237+0x6000] ;  /* 0x00600000ed187984 */ /* 0x0006640000000c00 */
[----:B------:R-:W-:Y:S01]  /*22cb0*/  VIADD R2, R0, 0x30 ;  /* 0x0000003000027836 */ /* 0x000fe20000000000 */
[----:B------:R-:W-:-:S04]  /*22cc0*/  IADD3 R45, R45, R43, RZ ;  /* 0x0000002b2d2d7210 */ /* 0x000fc80007ffe0ff */
[----:B------:R-:W-:Y:S01]  /*22cd0*/  ISETP.GE.AND P1, PT, R2, R235, PT ;  /* 0x000000eb0200720c */ /* 0x000fe20003f26270 */
[----:B----4-:R-:W-:-:S12]  /*22ce0*/  @P0 BRA `(.L_x_2761) ;  /* 0x0000000000300947 */ /* 0x010fd80003800000 */
        /* <DEDUP_REMOVED lines=8> */
[----:B-1----:R4:W-:Y:S04]  /*22d70*/  STG.E.128 desc[UR6][R40.64], R36 ;  /* 0x0000002428007986 */ /* 0x0029e8000c101d06 */
[----:B------:R4:W-:Y:S04]  /*22d80*/  STG.E.128 desc[UR6][R40.64+0x80], R32 ;  /* 0x0000802028007986 */ /* 0x0009e8000c101d06 */
[----:B--2---:R4:W-:Y:S04]  /*22d90*/  STG.E.128 desc[UR6][R40.64+0x100], R28 ;  /* 0x0001001c28007986 */ /* 0x0049e8000c101d06 */
[----:B------:R4:W-:Y:S02]  /*22da0*/  STG.E.128 desc[UR6][R40.64+0x180], R24 ;  /* 0x0001801828007986 */ /* 0x0009e4000c101d06 */
.L_x_2761:
[----:B------:R-:W-:Y:S05]  /*22db0*/  BSYNC B0 ;  /* 0x0000000000007941 */ /* 0x000fea0003800000 */
.L_x_2760:
[----:B-1--4-:R1:W4:Y:S01]  /*22dc0*/  LDS.128 R36, [R237+0x800] ;  /* 0x00080000ed247984 */ /* 0x0123220000000c00 */
[----:B------:R-:W-:Y:S03]  /*22dd0*/  BSSY B0, `(.L_x_2762) ;  /* 0x0000014000007945 */ /* 0x000fe60003800000 */
[----:B------:R1:W1:Y:S04]  /*22de0*/  LDS.128 R32, [R237+0x2800] ;  /* 0x00280000ed207984 */ /* 0x0002680000000c00 */
[----:B--2---:R2:W1:Y:S04]  /*22df0*/  LDS.128 R28, [R237+0x4800] ;  /* 0x00480000ed1c7984 */ /* 0x0044680000000c00 */
[----:B------:R2:W1:Y:S01]  /*22e00*/  LDS.128 R24, [R237+0x6800] ;  /* 0x00680000ed187984 */ /* 0x0004620000000c00 */
        /* <DEDUP_REMOVED lines=12> */
[----:B----4-:R4:W-:Y:S04]  /*22ed0*/  STG.E.128 desc[UR6][R10.64], R36 ;  /* 0x000000240a007986 */ /* 0x0109e8000c101d06 */
[----:B-1----:R4:W-:Y:S04]  /*22ee0*/  STG.E.128 desc[UR6][R10.64+0x80], R32 ;  /* 0x000080200a007986 */ /* 0x0029e8000c101d06 */
[----:B------:R4:W-:Y:S04]  /*22ef0*/  STG.E.128 desc[UR6][R10.64+0x100], R28 ;  /* 0x0001001c0a007986 */ /* 0x0009e8000c101d06 */
[----:B------:R4:W-:Y:S02]  /*22f00*/  STG.E.128 desc[UR6][R10.64+0x180], R24 ;  /* 0x000180180a007986 */ /* 0x0009e4000c101d06 */
.L_x_2763:
[----:B------:R-:W-:Y:S05]  /*22f10*/  BSYNC B0 ;  /* 0x0000000000007941 */ /* 0x000fea0003800000 */
.L_x_2762:
[----:B-1--4-:R1:W4:Y:S01]  /*22f20*/  LDS.128 R32, [R237+0x1000] ;  /* 0x00100000ed207984 */ /* 0x0123220000000c00 */
[----:B------:R-:W-:Y:S03]  /*22f30*/  BSSY B0, `(.L_x_2764) ;  /* 0x0000014000007945 */ /* 0x000fe60003800000 */
[----:B------:R1:W1:Y:S04]  /*22f40*/  LDS.128 R28, [R237+0x3000] ;  /* 0x00300000ed1c7984 */ /* 0x0002680000000c00 */
[----:B------:R1:W1:Y:S04]  /*22f50*/  LDS.128 R24, [R237+0x5000] ;  /* 0x00500000ed187984 */ /* 0x0002680000000c00 */
        /* <DEDUP_REMOVED lines=17> */
.L_x_2765:
[----:B------:R-:W-:Y:S05]  /*23070*/  BSYNC B0 ;  /* 0x0000000000007941 */ /* 0x000fea0003800000 */
.L_x_2764:
[----:B------:R-:W-:Y:S05]  /*23080*/  @P1 EXIT ;  /* 0x000000000000194d */ /* 0x000fea0003800000 */
[----:B------:R-:W-:Y:S01]  /*23090*/  IADD3 R0, P0, R0, 0x30, RZ ;  /* 0x0000003000007810 */ /* 0x000fe20007f1e0ff */
[----:B----4-:R-:W-:Y:S01]  /*230a0*/  IMAD.MOV.U32 R10, RZ, RZ, R42 ;  /* 0x000000ffff0a7224 */ /* 0x010fe200078e002a */
        /* <DEDUP_REMOVED lines=10> */
[----:B------:R-:W-:Y:S04]  /*23150*/  STG.E.128 desc[UR6][R8.64+0x80], R4 ;  /* 0x0000800408007986 */ /* 0x000fe8000c101d06 */
[----:B------:R-:W-:Y:S04]  /*23160*/  STG.E.128 desc[UR6][R8.64+0x100], R20 ;  /* 0x0001001408007986 */ /* 0x000fe8000c101d06 */
[----:B------:R-:W-:Y:S01]  /*23170*/  STG.E.128 desc[UR6][R8.64+0x180], R16 ;  /* 0x0001801008007986 */ /* 0x000fe2000c101d06 */
[----:B------:R-:W-:Y:S05]  /*23180*/  EXIT ;  /* 0x000000000000794d */ /* 0x000fea0003800000 */
.L_x_2766:
        /* <DEDUP_REMOVED lines=15> */
.L_x_4909:


//--------------------- .text._ZN5flash24flash_fwd_splitkv_kernelI23Flash_fwd_kernel_traitsILi256ELi64ELi64ELi4ELb0ELb0EN7cutlass6half_tE19Flash_kernel_traitsILi256ELi64ELi64ELi4ES3_EELb1ELb0ELb0ELb0ELb1ELb1ELb0ELb1EEEvNS_16Flash_fwd_paramsE --------------------------
	.section	.text._ZN5flash24flash_fwd_splitkv_kernelI23Flash_fwd_kernel_traitsILi256ELi64ELi64ELi4ELb0ELb0EN7cutlass6half_tE19Flash_kernel_traitsILi256ELi64ELi64ELi4ES3_EELb1ELb0ELb0ELb0ELb1ELb1ELb0ELb1EEEvNS_16Flash_fwd_paramsE,"ax",@progbits
	.align	128
        .global         _ZN5flash24flash_fwd_splitkv_kernelI23Flash_fwd_kernel_traitsILi256ELi64ELi64ELi4ELb0ELb0EN7cutlass6half_tE19Flash_kernel_traitsILi256ELi64ELi64ELi4ES3_EELb1ELb0ELb0ELb0ELb1ELb1ELb0ELb1EEEvNS_16Flash_fwd_paramsE
        .type           _ZN5flash24flash_fwd_splitkv_kernelI23Flash_fwd_kernel_traitsILi256ELi64ELi64ELi4ELb0ELb0EN7cutlass6half_tE19Flash_kernel_traitsILi256ELi64ELi64ELi4ES3_EELb1ELb0ELb0ELb0ELb1ELb1ELb0ELb1EEEvNS_16Flash_fwd_paramsE,@function
        .size           _ZN5flash24flash_fwd_splitkv_kernelI23Flash_fwd_kernel_traitsILi256ELi64ELi64ELi4ELb0ELb0EN7cutlass6half_tE19Flash_kernel_traitsILi256ELi64ELi64ELi4ES3_EELb1ELb0ELb0ELb0ELb1ELb1ELb0ELb1EEEvNS_16Flash_fwd_paramsE,(.L_x_4910 - _ZN5flash24flash_fwd_splitkv_kernelI23Flash_fwd_kernel_traitsILi256ELi64ELi64ELi4ELb0ELb0EN7cutlass6half_tE19Flash_kernel_traitsILi256ELi64ELi64ELi4ES3_EELb1ELb0ELb0ELb0ELb1ELb1ELb0ELb1EEEvNS_16Flash_fwd_paramsE)
        .other          _ZN5flash24flash_fwd_splitkv_kernelI23Flash_fwd_kernel_traitsILi256ELi64ELi64ELi4ELb0ELb0EN7cutlass6half_tE19Flash_kernel_traitsILi256ELi64ELi64ELi4ES3_EELb1ELb0ELb0ELb0ELb1ELb1ELb0ELb1EEEvNS_16Flash_fwd_paramsE,@"STO_CUDA_ENTRY STV_DEFAULT"
_ZN5flash24flash_fwd_splitkv_kernelI23Flash_fwd_kernel_traitsILi256ELi64ELi64ELi4ELb0ELb0EN7cutlass6half_tE19Flash_kernel_traitsILi256ELi64ELi64ELi4ES3_EELb1ELb0ELb0ELb0ELb1ELb1ELb0ELb1EEEvNS_16Flash_fwd_paramsE:
.text._ZN5flash24flash_fwd_splitkv_kernelI23Flash_fwd_kernel_traitsILi256ELi64ELi64ELi4ELb0ELb0EN7cutlass6half_tE19Flash_kernel_traitsILi256ELi64ELi64ELi4ES3_EELb1ELb0ELb0ELb0ELb1ELb1ELb0ELb1EEEvNS_16Flash_fwd_paramsE:
[----:B------:R-:W1:Y:S08]  /*0000*/  LDC R1, c[0x0][0x28] ;  /* 0x00000a00ff017b82 */ /* 0x000e700000000800 */
[----:B------:R-:W2:Y:S01]  /*0010*/  LDC.64 R2, c[0x0][0x2f0] ;  /* 0x0000bc00ff027b82 */ /* 0x000ea20000000a00 */
[----:B------:R-:W3:Y:S01]  /*0020*/  S2R R13, SR_CTAID.Y ;  /* 0x00000000000d7919 */ /* 0x000ee20000002600 */
[----:B------:R-:W-:Y:S01]  /*0030*/  IMAD.MOV.U32 R244, RZ, RZ, -0x1 ;  /* 0xfffffffffff47424 */ /* 0x000fe200078e00ff */
[----:B------:R-:W-:Y:S01]  /*0040*/  ULDC.64 UR6, c[0x0][0x208] ;  /* 0x0000820000067ab9 */ /* 0x000fe20000000a00 */
[----:B------:R-:W-:Y:S01]  /*0050*/  ULDC.64 UR8, c[0x0][0x300] ;  /* 0x0000c00000087ab9 */ /* 0x000fe20000000a00 */
[----:B-1----:R-:W-:-:S03]  /*0060*/  VIADD R1, R1, 0xfffffff0 ;  /* 0xfffffff001017836 */ /* 0x002fc60000000000 */
[----:B------:R-:W3:Y:S08]  /*0070*/  LDC.64 R4, c[0x0][0x2f0] ;  /* 0x0000bc00ff047b82 */ /* 0x000ef00000000a00 */
[----:B------:R-:W1:Y:S01]  /*0080*/  LDC.U8 R0, c[0x0][0x3c2] ;  /* 0x0000f080ff007b82 */ /* 0x000e620000000000 */
[----:B--2---:R-:W-:-:S07]  /*0090*/  ISETP.NE.U32.AND P0, PT, R2, RZ, PT ;  /* 0x000000ff0200720c */ /* 0x004fce0003f05070 */
[----:B------:R-:W2:Y:S01]  /*00a0*/  LDC.64 R144, c[0x0][0x300] ;  /* 0x0000c000ff907b82 */ /* 0x000ea20000000a00 */
[----:B------:R-:W-:-:S07]  /*00b0*/  ISETP.NE.AND.EX P0, PT, R3, RZ, PT, P0 ;  /* 0x000000ff0300720c */ /* 0x000fce0003f05300 */
[----:B------:R-:W4:Y:S01]  /*00c0*/  LDC.64 R2, c[0x0][0x2f8] ;  /* 0x0000be00ff027b82 */ /* 0x000f220000000a00 */
[----:B---3--:R-:W-:-:S05]  /*00d0*/  IMAD.WIDE R6, R13, 0x4, R4 ;  /* 0x000000040d067825 */ /* 0x008fca00078e0204 */
[----:B------:R-:W3:Y:S02]  /*00e0*/  @P0 LDG.E R244, desc[UR6][R6.64] ;  /* 0x0000000606f40981 */ /* 0x000ee4000c1e1900 */
[----:B------:R-:W2:Y:S02]  /*00f0*/  LDC.64 R4, c[0x0][0x2f8] ;  /* 0x0000be00ff047b82 */ /* 0x000ea40000000a00 */
[----:B------:R2:W3:Y:S01]  /*0100*/  @P0 LDG.E R243, desc[UR6][R6.64+0x4] ;  /* 0x0000040606f30981 */ /* 0x0004e2000c1e1900 */
[----:B-1----:R-:W-:Y:S02]  /*0110*/  ISETP.NE.AND P1, PT, R0, RZ, PT ;  /* 0x000000ff0000720c */ /* 0x002fe40003f25270 */
[----:B------:R-:W-:-:S04]  /*0120*/  ISETP.NE.U32.AND P5, PT, RZ, UR8, PT ;  /* 0x00000008ff007c0c */ /* 0x000fc8000bfa5070 */
[----:B------:R-:W-:Y:S02]  /*0130*/  ISETP.NE.AND.EX P5, PT, RZ, UR9, PT, P5 ;  /* 0x00000009ff007c0c */ /* 0x000fe4000bfa5350 */
[----:B----4-:R-:W-:-:S04]  /*0140*/  ISETP.EQ.U32.AND P2, PT, R2, RZ, PT ;  /* 0x000000ff0200720c */ /* 0x010fc80003f42070 */
[----:B------:R-:W-:Y:S01]  /*0150*/  ISETP.EQ.OR.EX P2, PT, R3, RZ, !P1, P2 ;  /* 0x000000ff0300720c */ /* 0x000fe20004f42720 */
[----:B------:R-:W-:Y:S02]  /*0160*/  IMAD.MOV.U32 R15, RZ, RZ, -0x1 ;  /* 0xffffffffff0f7424 */ /* 0x000fe400078e00ff */
[----:B------:R-:W-:Y:S02]  /*0170*/  IMAD.MOV.U32 R12, RZ, RZ, RZ ;  /* 0x000000ffff0c7224 */ /* 0x000fe400078e00ff */
[----:B--2---:R-:W-:-:S04]  /*0180*/  IMAD.WIDE R4, R13, 0x4, R4 ;  /* 0x000000040d047825 */ /* 0x004fc800078e0204 */
[----:B------:R-:W-:-:S04]  /*0190*/  IMAD.WIDE R144, R13, 0x4, R144 ;  /* 0x000000040d907825 */ /* 0x000fc800078e0290 */
[----:B------:R1:W5:Y:S04]  /*01a0*/  @!P2 LDG.E R15, desc[UR6][R4.64] ;  /* 0x00000006040fa981 */ /* 0x000368000c1e1900 */
[----:B------:R1:W5:Y:S01]  /*01b0*/  @P5 LDG.E R12, desc[UR6][R144.64] ;  /* 0x00000006900c5981 */ /* 0x000362000c1e1900 */
[----:B------:R-:W2:Y:S01]  /*01c0*/  S2R R21, SR_CTAID.X ;  /* 0x0000000000157919 */ /* 0x000ea20000002500 */
[----:B------:R-:W4:Y:S01]  /*01d0*/  S2R R142, SR_CTAID.Z ;  /* 0x00000000008e7919 */ /* 0x000f220000002700 */
[----:B------:R-:W1:Y:S01]  /*01e0*/  S2R R62, SR_TID.X ;  /* 0x00000000003e7919 */ /* 0x000e620000002100 */
[--C-:B------:R-:W-:Y:S01]  /*01f0*/  SHF.R.S32.HI R7, RZ, 0x1f, R13.reuse ;  /* 0x0000001fff077819 */ /* 0x100fe2000001140d */
[----:B------:R-:W-:Y:S02]  /*0200*/  IMAD.MOV.U32 R9, RZ, RZ, R13 ;  /* 0x000000ffff097224 */ /* 0x000fe400078e000d */
[----:B---3--:R-:W-:-:S06]  /*0210*/  @P0 IMAD.IADD R243, R243, 0x1, -R244 ;  /* 0x00000001f3f30824 */ /* 0x008fcc00078e0af4 */
[----:B------:R-:W3:Y:S01]  /*0220*/  @!P0 LDC R243, c[0x0][0x2c4] ;  /* 0x0000b100fff38b82 */ /* 0x000ee20000000800 */
[----:B------:R-:W-:-:S04]  /*0230*/  ISETP.NE.U32.AND P0, PT, R2, RZ, PT ;  /* 0x000000ff0200720c */ /* 0x000fc80003f05070 */
[----:B------:R-:W-:-:S13]  /*0240*/  ISETP.NE.AND.EX P0, PT, R3, RZ, PT, P0 ;  /* 0x000000ff0300720c */ /* 0x000fda0003f05300 */
[----:B-12-4-:R-:W-:Y:S05]  /*0250*/  @!P0 BRA `(.L_x_2767) ;  /* 0x0000000000108947 */ /* 0x016fea0003800000 */
[----:B------:R-:W2:Y:S02]  /*0260*/  @P1 LDG.E R0, desc[UR6][R4.64+0x4] ;  /* 0x0000040604001981 */ /* 0x000ea4000c1e1900 */
[----:B--2--5:R-:W-:-:S06]  /*0270*/  @P1 IADD3 R71, R0, -R15, RZ ;  /* 0x8000000f00471210 */ /* 0x024fcc0007ffe0ff */
[----:B------:R2:W5:Y:S01]  /*0280*/  @!P1 LDG.E R71, desc[UR6][R4.64] ;  /* 0x0000000604479981 */ /* 0x000562000c1e1900 */
[----:B------:R-:W-:Y:S05]  /*0290*/  BRA `(.L_x_2768) ;  /* 0x0000000000047947 */ /* 0x000fea0003800000 */
.L_x_2767:
[----:B------:R-:W1:Y:S02]  /*02a0*/  LDC R71, c[0x0][0x2c8] ;  /* 0x0000b200ff477b82 */ /* 0x000e640000000800 */
.L_x_2768:
[----:B------:R-:W4:Y:S02]  /*02b0*/  LDC.64 R2, c[0x0][0x308] ;  /* 0x0000c200ff027b82 */ /* 0x000f240000000a00 */
[----:B----4-:R-:W-:-:S04]  /*02c0*/  ISETP.NE.U32.AND P1, PT, R2, RZ, PT ;  /* 0x000000ff0200720c */ /* 0x010fc80003f25070 */
[----:B------:R-:W-:-:S13]  /*02d0*/  ISETP.NE.AND.EX P1, PT, R3, RZ, PT, P1 ;  /* 0x000000ff0300720c */ /* 0x000fda0003f25310 */
[----:B------:R-:W2:Y:S01]  /*02e0*/  @P1 LDC.64 R2, c[0x0][0x308] ;  /* 0x0000c200ff021b82 */ /* 0x000ea20000000a00 */
[----:B------:R-:W-:-:S07]  /*02f0*/  IMAD.SHL.U32 R64, R21, 0x40, RZ ;  /* 0x0000004015407824 */ /* 0x000fce00078e00ff */
[----:B------:R-:W4:Y:S01]  /*0300*/  @!P1 LDC R0, c[0x0][0x2cc] ;  /* 0x0000b300ff009b82 */ /* 0x000f220000000800 */
[----:B--2---:R-:W-:-:S07]  /*0310*/  @P1 IMAD.WIDE R4, R13, 0x4, R2 ;  /* 0x000000040d041825 */ /* 0x004fce00078e0202 */
[----:B------:R-:W2:Y:S01]  /*0320*/  @!P1 LDC.64 R2, c[0x0][0x318] ;  /* 0x0000c600ff029b82 */ /* 0x000ea20000000a00 */
[----:B------:R1:W5:Y:S01]  /*0330*/  @P1 LDG.E R11, desc[UR6][R4.64] ;  /* 0x00000006040b1981 */ /* 0x000362000c1e1900 */
[----:B---3--:R-:W-:-:S13]  /*0340*/  ISETP.GT.AND P0, PT, R243, R64, PT ;  /* 0x00000040f300720c */ /* 0x008fda0003f04270 */
[----:B----4-:R-:W-:Y:S05]  /*0350*/  @!P0 EXIT ;  /* 0x000000000000894d */ /* 0x010fea0003800000 */
[----:B-1----:R-:W1:Y:S01]  /*0360*/  LDC R5, c[0x0][0x398] ;  /* 0x0000e600ff057b82 */ /* 0x002e620000000800 */
[----:B--2---:R-:W-:Y:S01]  /*0370*/  @!P1 ISETP.NE.U32.AND P0, PT, R2, RZ, PT ;  /* 0x000000ff0200920c */ /* 0x004fe20003f05070 */
        /* <DEDUP_REMOVED lines=80> */
.L_x_2771:
[----:B------:R-:W-:Y:S05]  /*0880*/  BSYNC B0 ;  /* 0x0000000000007941 */ /* 0x000fea0003800000 */
.L_x_2770:
        /* <DEDUP_REMOVED lines=19> */
.L_x_2773:
[----:B------:R-:W-:Y:S05]  /*09c0*/  BSYNC B0 ;  /* 0x0000000000007941 */ /* 0x000fea0003800000 */
.L_x_2772:
        /* <DEDUP_REMOVED lines=18> */
.L_x_2775:
[----:B------:R-:W-:Y:S05]  /*0af0*/  BSYNC B0 ;  /* 0x0000000000007941 */ /* 0x000fea0003800000 */
.L_x_2774:
        /* <DEDUP_REMOVED lines=16> */
.L_x_2777:
[----:B------:R-:W-:Y:S05]  /*0c00*/  BSYNC B0 ;  /* 0x0000000000007941 */ /* 0x000fea0003800000 */
.L_x_2776:
        /* <DEDUP_REMOVED lines=15> */
.L_x_2769:
        /* <DEDUP_REMOVED lines=22> */
.L_x_2778:
        /* <DEDUP_REMOVED lines=82> */
.L_x_2779:
        /* <DEDUP_REMOVED lines=49> */
.L_x_2781:
        /* <DEDUP_REMOVED lines=15> */
[----:B------:R-:W-:-:S03]  /*1780*/  @P4 IMAD R23, R15, R11, R23 ;  /* 0x0000000b0f174224 */ /* 0x000fc600078e0217 */
[----:B------:R-:W-:Y:S02]  /*1790*/  IADD3 R15, R19, R2, RZ ;  /* 0x00000002130f7210 */ /* 0x000fe40007ffe0ff */
[----:B------:R-:W-:Y:S02]  /*17a0*/  MOV R19, R0 ;  /* 0x0000000000137202 */ /* 0x000fe40000000f00 */
        /* <DEDUP_REMOVED lines=15> */
.L_x_2780:
        /* <DEDUP_REMOVED lines=27> */
[----:B--2---:R-:W-:Y:S01]  /*1a50*/  @P0 IMAD.WIDE.U32 R26, R244, R4, RZ ;  /* 0x00000004f41a0225 */ /* 0x004fe200078e00ff */
[----:B------:R-:W-:Y:S02]  /*1a60*/  SHF.L.U64.HI R61, R148, 0x4, R149 ;  /* 0x00000004943d7819 */ /* 0x000fe40000010295 */
        /* <DEDUP_REMOVED lines=12> */
[----:B------:R-:W-:Y:S01]  /*1b30*/  LEA.HI R63, R63, R62, RZ, 0x5 ;  /* 0x0000003e3f3f7211 */ /* 0x000fe200078f28ff */
        /* <DEDUP_REMOVED lines=12> */
[----:B------:R-:W-:Y:S01]  /*1c00*/  IMAD R18, R2, UR5, R13 ;  /* 0x0000000502127c24 */ /* 0x000fe2000f8e020d */
[----:B------:R-:W-:Y:S01]  /*1c10*/  SHF.R.S32.HI R13, RZ, 0x1f, R134 ;  /* 0x0000001fff0d7819 */ /* 0x000fe20000011486 */
[----:B------:R-:W-:Y:S01]  /*1c20*/  IMAD.X R23, R25, 0x1, R23, P0 ;  /* 0x0000000119177824 */ /* 0x000fe200000e0617 */
        /* <DEDUP_REMOVED lines=186> */
.L_x_2836:
        /* <DEDUP_REMOVED lines=264> */
.L_x_2786:
[----:B------:R-:W-:Y:S05]  /*3850*/  BSYNC B0 ;  /* 0x0000000000007941 */ /* 0x000fea0003800000 */
.L_x_2785:
        /* <DEDUP_REMOVED lines=216> */
.L_x_2788:
[----:B------:R-:W-:Y:S05]  /*45e0*/  BSYNC B0 ;  /* 0x0000000000007941 */ /* 0x000fea0003800000 */
.L_x_2787:
        /* <DEDUP_REMOVED lines=214> */
.L_x_2790:
[----:B------:R-:W-:Y:S05]  /*5350*/  BSYNC B0 ;  /* 0x0000000000007941 */ /* 0x000fea0003800000 */
.L_x_2789:
        /* <DEDUP_REMOVED lines=218> */
.L_x_2792:
[----:B------:R-:W-:Y:S05]  /*6100*/  BSYNC B0 ;  /* 0x0000000000007941 */ /* 0x000fea0003800000 */
.L_x_2791:
[----:B------:R-:W-:Y:S01]  /*6110*/  MOV R26, R152 ;  /* 0x00000098001a7202 */ /* 0x000fe20000000f00 */
[----:B------:R-:W-:Y:S01]  /*6120*/  IMAD.MOV.U32 R56, RZ, RZ, R154 ;  /* 0x000000ffff387224 */ /* 0x000fe200078e009a */
[----:B------:R-:W-:Y:S01]  /*6130*/  MOV R27, R95 ;  /* 0x0000005f001b7202 */ /* 0x000fe20000000f00 */
[----:B------:R-:W-:Y:S01]  /*6140*/  IMAD.MOV.U32 R57, RZ, RZ, R153 ;  /* 0x000000ffff397224 */ /* 0x000fe200078e0099 */
[----:B------:R-:W-:Y:S01]  /*6150*/  UMOV UR4, UR21 ;  /* 0x0000001500047c82 */ /* 0x000fe20008000000 */
[----:B------:R-:W-:Y:S05]  /*6160*/  BRA `(.L_x_2793) ;  /* 0x00000064007c7947 */ /* 0x000fea0003800000 */
.L_x_2784:
        /* <DEDUP_REMOVED lines=91> */
.L_x_2797:
[----:B------:R-:W-:Y:S05]  /*6720*/  BSYNC B0 ;  /* 0x0000000000007941 */ /* 0x000fea0003800000 */
.L_x_2796:
        /* <DEDUP_REMOVED lines=89> */
.L_x_2799:
[----:B------:R-:W-:Y:S05]  /*6cc0*/  BSYNC B0 ;  /* 0x0000000000007941 */ /* 0x000fea0003800000 */
.L_x_2798:
        /* <DEDUP_REMOVED lines=86> */
.L_x_2801:
[----:B------:R-:W-:Y:S05]  /*7230*/  BSYNC B0 ;  /* 0x0000000000007941 */ /* 0x000fea0003800000 */
.L_x_2800:
        /* <DEDUP_REMOVED lines=89> */
.L_x_2803:
[----:B------:R-:W-:Y:S05]  /*77d0*/  BSYNC B0 ;  /* 0x0000000000007941 */ /* 0x000fea0003800000 */
.L_x_2802:
[----:B-----5:R1:W-:Y:S02]  /*77e0*/  STG.E.128 desc[UR6][R150.64+0x180], R36 ;  /* 0x0001802496007986 */ /* 0x0203e4000c101d06 */
.L_x_2795:
[----:B------:R-:W-:Y:S05]  /*77f0*/  BSYNC B1 ;  /* 0x0000000000017941 */ /* 0x000fea0003800000 */
.L_x_2794:
        /* <DEDUP_REMOVED lines=105> */
.L_x_2807:
[----:B------:R-:W-:Y:S05]  /*7e90*/  BSYNC B0 ;  /* 0x0000000000007941 */ /* 0x000fea0003800000 */
.L_x_2806:
        /* <DEDUP_REMOVED lines=97> */
.L_x_2809:
[----:B------:R-:W-:Y:S05]  /*84b0*/  BSYNC B0 ;  /* 0x0000000000007941 */ /* 0x000fea0003800000 */
.L_x_2808:
        /* <DEDUP_REMOVED lines=94> */
.L_x_2811:
[----:B------:R-:W-:Y:S05]  /*8aa0*/  BSYNC B0 ;  /* 0x0000000000007941 */ /* 0x000fea0003800000 */
.L_x_2810:
        /* <DEDUP_REMOVED lines=98> */
.L_x_2813:
[----:B------:R-:W-:Y:S05]  /*90d0*/  BSYNC B0 ;  /* 0x0000000000007941 */ /* 0x000fea0003800000 */
.L_x_2812:
[----:B-----5:R2:W-:Y:S02]  /*90e0*/  STG.E.128 desc[UR6][R40.64+0x180], R4 ;  /* 0x0001800428007986 */ /* 0x0205e4000c101d06 */
.L_x_2805:
[----:B------:R-:W-:Y:S05]  /*90f0*/  BSYNC B1 ;  /* 0x0000000000017941 */ /* 0x000fea0003800000 */
.L_x_2804:
        /* <DEDUP_REMOVED lines=103> */
.L_x_2817:
[----:B------:R-:W-:Y:S05]  /*9770*/  BSYNC B0 ;  /* 0x0000000000007941 */ /* 0x000fea0003800000 */
.L_x_2816:
        /* <DEDUP_REMOVED lines=103> */
.L_x_2819:
[----:B------:R-:W-:Y:S05]  /*9df0*/  BSYNC B0 ;  /* 0x0000000000007941 */ /* 0x000fea0003800000 */
.L_x_2818:
        /* <DEDUP_REMOVED lines=94> */
.L_x_2821:
[----:B------:R-:W-:Y:S05]  /*a3e0*/  BSYNC B0 ;  /* 0x0000000000007941 */ /* 0x000fea0003800000 */
.L_x_2820:
        /* <DEDUP_REMOVED lines=96> */
.L_x_2823:
[----:B------:R-:W-:Y:S05]  /*a9f0*/  BSYNC B0 ;  /* 0x0000000000007941 */ /* 0x000fea0003800000 */
.L_x_2822:
[----:B-----5:R2:W-:Y:S02]  /*aa00*/  STG.E.128 desc[UR6][R40.64+0x180], R4 ;  /* 0x0001800428007986 */ /* 0x0205e4000c101d06 */
.L_x_2815:
[----:B------:R-:W-:Y:S05]  /*aa10*/  BSYNC B1 ;  /* 0x0000000000017941 */ /* 0x000fea0003800000 */
.L_x_2814:
        /* <DEDUP_REMOVED lines=106> */
.L_x_2827:
[----:B------:R-:W-:Y:S05]  /*b0c0*/  BSYNC B0 ;  /* 0x0000000000007941 */ /* 0x000fea0003800000 */
.L_x_2826:
        /* <DEDUP_REMOVED lines=104> */
.L_x_2829:
[----:B------:R-:W-:Y:S05]  /*b750*/  BSYNC B0 ;  /* 0x0000000000007941 */ /* 0x000fea0003800000 */
.L_x_2828:
        /* <DEDUP_REMOVED lines=94> */
.L_x_2831:
[----:B------:R-:W-:Y:S05]  /*bd40*/  BSYNC B0 ;  /* 0x0000000000007941 */ /* 0x000fea0003800000 */
.L_x_2830:
        /* <DEDUP_REMOVED lines=96> */
.L_x_2833:
[----:B------:R-:W-:Y:S05]  /*c350*/  BSYNC B0 ;  /* 0x0000000000007941 */ /* 0x000fea0003800000 */
.L_x_2832:
[----:B-----5:R1:W-:Y:S02]  /*c360*/  STG.E.128 desc[UR6][R40.64+0x180], R4 ;  /* 0x0001800428007986 */ /* 0x0203e4000c101d06 */
.L_x_2825:
[----:B------:R-:W-:Y:S05]  /*c370*/  BSYNC B1 ;  /* 0x0000000000017941 */ /* 0x000fea0003800000 */
.L_x_2824:
        /* <DEDUP_REMOVED lines=8> */
.L_x_2783:
        /* <DEDUP_REMOVED lines=54> */
.L_x_2793:
        /* <DEDUP_REMOVED lines=81> */
.L_x_2834:
        /* <DEDUP_REMOVED lines=9> */
.L_x_2835:
[----:B------:R-:W-:Y:S04]  /*cd00*/  IADD3 R17, R17, -0x1, RZ ;  /* 0xffffffff11117810 */ /* 0x000fe80007ffe0ff */
[----:B------:R-:W-:Y:S11]  /*cd10*/  ISETP.GT.AND P0, PT, R17, R70, PT ;  /* 0x000000461100720c */ /* 0x000ff60003f04270 */
[----:B------:R-:W-:Y:S02]  /*cd20*/  @!UPT UIADD3 URZ, URZ, URZ, URZ ;  /* 0x0000003f3f3ff290 */ /* 0x000fe4000fffe03f */
[----:B------:R-:W-:Y:S05]  /*cd30*/  @P0 BRA `(.L_x_2836) ;  /* 0xffffff5800a40947 */ /* 0x000fea000383ffff */
.L_x_2782:
        /* <DEDUP_REMOVED lines=103> */
.L_x_2843:
[----:B------:R-:W-:Y:S05]  /*d3b0*/  BSYNC B0 ;  /* 0x0000000000007941 */ /* 0x000fea0003800000 */
.L_x_2842:
        /* <DEDUP_REMOVED lines=45> */
.L_x_2845:
[----:B------:R-:W-:Y:S05]  /*d690*/  BSYNC B0 ;  /* 0x0000000000007941 */ /* 0x000fea0003800000 */
.L_x_2844:
        /* <DEDUP_REMOVED lines=44> */
.L_x_2847:
[----:B------:R-:W-:Y:S05]  /*d960*/  BSYNC B0 ;  /* 0x0000000000007941 */ /* 0x000fea0003800000 */
.L_x_2846:
        /* <DEDUP_REMOVED lines=44> */
.L_x_2849:
[----:B------:R-:W-:Y:S05]  /*dc30*/  BSYNC B0 ;  /* 0x0000000000007941 */ /* 0x000fea0003800000 */
.L_x_2848:
[----:B------:R1:W-:Y:S02]  /*dc40*/  STS.128 [R245+0x6000], R8 ;  /* 0x00600008f5007388 */ /* 0x0003e40000000c00 */
.L_x_2841:
[----:B------:R-:W-:Y:S05]  /*dc50*/  BSYNC B1 ;  /* 0x0000000000017941 */ /* 0x000fea0003800000 */
.L_x_2840:
        /* <DEDUP_REMOVED lines=61> */
.L_x_2853:
[----:B------:R-:W-:Y:S05]  /*e030*/  BSYNC B0 ;  /* 0x0000000000007941 */ /* 0x000fea0003800000 */
.L_x_2852:
        /* <DEDUP_REMOVED lines=44> */
.L_x_2855:
[----:B------:R-:W-:Y:S05]  /*e300*/  BSYNC B0 ;  /* 0x0000000000007941 */ /* 0x000fea0003800000 */
.L_x_2854:
        /* <DEDUP_REMOVED lines=44> */
.L_x_2857:
[----:B------:R-:W-:Y:S05]  /*e5d0*/  BSYNC B0 ;  /* 0x0000000000007941 */ /* 0x000fea0003800000 */
.L_x_2856:
        /* <DEDUP_REMOVED lines=44> */
.L_x_2859:
[----:B------:R-:W-:Y:S05]  /*e8a0*/  BSYNC B0 ;  /* 0x0000000000007941 */ /* 0x000fea0003800000 */
.L_x_2858:
[----:B------:R1:W-:Y:S02]  /*e8b0*/  STS.128 [R245+0x6800], R8 ;  /* 0x00680008f5007388 */ /* 0x0003e40000000c00 */
.L_x_2851:
[----:B------:R-:W-:Y:S05]  /*e8c0*/  BSYNC B1 ;  /* 0x0000000000017941 */ /* 0x000fea0003800000 */
.L_x_2850:
        /* <DEDUP_REMOVED lines=65> */
.L_x_2863:
[----:B------:R-:W-:Y:S05]  /*ece0*/  BSYNC B0 ;  /* 0x0000000000007941 */ /* 0x000fea0003800000 */
.L_x_2862:
        /* <DEDUP_REMOVED lines=47> */
.L_x_2865:
[----:B------:R-:W-:Y:S05]  /*efe0*/  BSYNC B0 ;  /* 0x0000000000007941 */ /* 0x000fea0003800000 */
.L_x_2864:
        /* <DEDUP_REMOVED lines=45> */
.L_x_2867:
[----:B------:R-:W-:Y:S05]  /*f2c0*/  BSYNC B0 ;  /* 0x0000000000007941 */ /* 0x000fea0003800000 */
.L_x_2866:
        /* <DEDUP_REMOVED lines=44> */
.L_x_2869:
[----:B------:R-:W-:Y:S05]  /*f590*/  BSYNC B0 ;  /* 0x0000000000007941 */ /* 0x000fea0003800000 */
.L_x_2868:
[----:B------:R4:W-:Y:S02]  /*f5a0*/  STS.128 [R245+0x7000], R8 ;  /* 0x00700008f5007388 */ /* 0x0009e40000000c00 */
.L_x_2861:
[----:B------:R-:W-:Y:S05]  /*f5b0*/  BSYNC B1 ;  /* 0x0000000000017941 */ /* 0x000fea0003800000 */
.L_x_2860:
        /* <DEDUP_REMOVED lines=60> */
.L_x_2872:
[----:B------:R-:W-:Y:S05]  /*f980*/  BSYNC B0 ;  /* 0x0000000000007941 */ /* 0x000fea0003800000 */
.L_x_2871:
        /* <DEDUP_REMOVED lines=43> */
.L_x_2874:
[----:B------:R-:W-:Y:S05]  /*fc40*/  BSYNC B0 ;  /* 0x0000000000007941 */ /* 0x000fea0003800000 */
.L_x_2873:
        /* <DEDUP_REMOVED lines=47> */
.L_x_2876:
[----:B------:R-:W-:Y:S05]  /*ff40*/  BSYNC B0 ;  /* 0x0000000000007941 */ /* 0x000fea0003800000 */
.L_x_2875:
        /* <DEDUP_REMOVED lines=44> */
.L_x_2878:
[----:B------:R-:W-:Y:S05]  /*10210*/  BSYNC B0 ;  /* 0x0000000000007941 */ /* 0x000fea0003800000 */
.L_x_2877:
[----:B------:R4:W-:Y:S01]  /*10220*/  STS.128 [R245+0x7800], R8 ;  /* 0x00780008f5007388 */ /* 0x0009e20000000c00 */
[----:B------:R-:W-:Y:S05]  /*10230*/  BRA `(.L_x_2870) ;  /* 0x0000005c00e07947 */ /* 0x000fea0003800000 */
.L_x_2839:
        /* <DEDUP_REMOVED lines=91> */
.L_x_2882:
[----:B------:R-:W-:Y:S05]  /*107f0*/  BSYNC B0 ;  /* 0x0000000000007941 */ /* 0x000fea0003800000 */
.L_x_2881:
        /* <DEDUP_REMOVED lines=87> */
.L_x_2884:
[----:B------:R-:W-:Y:S05]  /*10d70*/  BSYNC B0 ;  /* 0x0000000000007941 */ /* 0x000fea0003800000 */
.L_x_2883:
        /* <DEDUP_REMOVED lines=87> */
.L_x_2886:
[----:B------:R-:W-:Y:S05]  /*112f0*/  BSYNC B0 ;  /* 0x0000000000007941 */ /* 0x000fea0003800000 */
.L_x_2885:
        /* <DEDUP_REMOVED lines=87> */
.L_x_2888:
[----:B------:R-:W-:Y:S05]  /*11870*/  BSYNC B0 ;  /* 0x0000000000007941 */ /* 0x000fea0003800000 */
.L_x_2887:
[----:B------:R1:W-:Y:S02]  /*11880*/  STS.128 [R245+0x6000], R16 ;  /* 0x00600010f5007388 */ /* 0x0003e40000000c00 */
.L_x_2880:
[----:B------:R-:W-:Y:S05]  /*11890*/  BSYNC B1 ;  /* 0x0000000000017941 */ /* 0x000fea0003800000 */
.L_x_2879:
        /* <DEDUP_REMOVED lines=96> */
.L_x_2892:
[----:B------:R-:W-:Y:S05]  /*11ea0*/  BSYNC B0 ;  /* 0x0000000000007941 */ /* 0x000fea0003800000 */
.L_x_2891:
        /* <DEDUP_REMOVED lines=90> */
.L_x_2894:
[----:B------:R-:W-:Y:S05]  /*12450*/  BSYNC B0 ;  /* 0x0000000000007941 */ /* 0x000fea0003800000 */
.L_x_2893:
        /* <DEDUP_REMOVED lines=90> */
.L_x_2896:
[----:B------:R-:W-:Y:S05]  /*12a00*/  BSYNC B0 ;  /* 0x0000000000007941 */ /* 0x000fea0003800000 */
.L_x_2895:
        /* <DEDUP_REMOVED lines=90> */
.L_x_2898:
[----:B------:R-:W-:Y:S05]  /*12fb0*/  BSYNC B0 ;  /* 0x0000000000007941 */ /* 0x000fea0003800000 */
.L_x_2897:
[----:B------:R1:W-:Y:S02]  /*12fc0*/  STS.128 [R245+0x6800], R16 ;  /* 0x00680010f5007388 */ /* 0x0003e40000000c00 */
.L_x_2890:
[----:B------:R-:W-:Y:S05]  /*12fd0*/  BSYNC B1 ;  /* 0x0000000000017941 */ /* 0x000fea0003800000 */
.L_x_2889:
        /* <DEDUP_REMOVED lines=97> */
.L_x_2902:
[----:B------:R-:W-:Y:S05]  /*135f0*/  BSYNC B0 ;  /* 0x0000000000007941 */ /* 0x000fea0003800000 */
.L_x_2901:
        /* <DEDUP_REMOVED lines=90> */
.L_x_2904:
[----:B------:R-:W-:Y:S05]  /*13ba0*/  BSYNC B0 ;  /* 0x0000000000007941 */ /* 0x000fea0003800000 */
.L_x_2903:
        /* <DEDUP_REMOVED lines=90> */
.L_x_2906:
[----:B------:R-:W-:Y:S05]  /*14150*/  BSYNC B0 ;  /* 0x0000000000007941 */ /* 0x000fea0003800000 */
.L_x_2905:
        /* <DEDUP_REMOVED lines=90> */
.L_x_2908:
[----:B------:R-:W-:Y:S05]  /*14700*/  BSYNC B0 ;  /* 0x0000000000007941 */ /* 0x000fea0003800000 */
.L_x_2907:
[----:B------:R1:W-:Y:S02]  /*14710*/  STS.128 [R245+0x7000], R16 ;  /* 0x00700010f5007388 */ /* 0x0003e40000000c00 */
.L_x_2900:
[----:B------:R-:W-:Y:S05]  /*14720*/  BSYNC B1 ;  /* 0x0000000000017941 */ /* 0x000fea0003800000 */
.L_x_2899:
        /* <DEDUP_REMOVED lines=96> */
.L_x_2910:
[----:B------:R-:W-:Y:S05]  /*14d30*/  BSYNC B0 ;  /* 0x0000000000007941 */ /* 0x000fea0003800000 */
.L_x_2909:
        /* <DEDUP_REMOVED lines=91> */
.L_x_2912:
[----:B------:R-:W-:Y:S05]  /*152f0*/  BSYNC B0 ;  /* 0x0000000000007941 */ /* 0x000fea0003800000 */
.L_x_2911:
        /* <DEDUP_REMOVED lines=91> */
.L_x_2914:
[----:B------:R-:W-:Y:S05]  /*158b0*/  BSYNC B0 ;  /* 0x0000000000007941 */ /* 0x000fea0003800000 */
.L_x_2913:
        /* <DEDUP_REMOVED lines=93> */
.L_x_2916:
[----:B------:R-:W-:Y:S05]  /*15e90*/  BSYNC B0 ;  /* 0x0000000000007941 */ /* 0x000fea0003800000 */
.L_x_2915:
[----:B------:R1:W-:Y:S01]  /*15ea0*/  STS.128 [R245+0x7800], R16 ;  /* 0x00780010f5007388 */ /* 0x0003e20000000c00 */
[----:B------:R-:W-:Y:S05]  /*15eb0*/  BRA `(.L_x_2870) ;  /* 0x0000000000c07947 */ /* 0x000fea0003800000 */
.L_x_2838:
        /* <DEDUP_REMOVED lines=48> */
.L_x_2870:
[----:B------:R-:W-:Y:S05]  /*161c0*/  BSYNC B2 ;  /* 0x0000000000027941 */ /* 0x000fea0003800000 */
.L_x_2837:
[----:B------:R-:W-:Y:S01]  /*161d0*/  VIADD R250, R166, 0xffffffff ;  /* 0xffffffffa6fa7836 */ /* 0x000fe20000000000 */
[----:B------:R-:W-:Y:S01]  /*161e0*/  ULDC.64 UR10, c[0x0][0x218] ;  /* 0x00008600000a7ab9 */ /* 0x000fe20000000a00 */
[----:B------:R-:W-:Y:S01]  /*161f0*/  SHF.R.S32.HI R0, RZ, 0x4, R135 ;  /* 0x00000004ff007819 */ /* 0x000fe20000011487 */
[----:B------:R-:W-:Y:S01]  /*16200*/  IMAD.SHL.U32 R134, R134, 0x40, RZ ;  /* 0x0000004086867824 */ /* 0x000fe200078e00ff */
[----:B------:R-:W-:Y:S01]  /*16210*/  LEA R248, P4, R138, UR10, 0x1 ;  /* 0x0000000a8af87c11 */ /* 0x000fe2000f8808ff */
[----:B-1----:R-:W-:Y:S01]  /*16220*/  IMAD.SHL.U32 R3, R250, 0x40, RZ ;  /* 0x00000040fa037824 */ /* 0x002fe200078e00ff */
[----:B------:R-:W-:Y:S01]  /*16230*/  ULDC.64 UR8, c[0x0][0x220] ;  /* 0x0000880000087ab9 */ /* 0x000fe20000000a00 */
[----:B------:R-:W-:Y:S01]  /*16240*/  IMAD.SHL.U32 R2, R65, 0x40, RZ ;  /* 0x0000004041027824 */ /* 0x000fe200078e00ff */
[----:B------:R-:W-:Y:S01]  /*16250*/  LEA.HI.X R249, R138, UR11, R52, 0x1, P4 ;  /* 0x0000000b8af97c11 */ /* 0x000fe2000a0f0c34 */
[----:B----4-:R-:W-:Y:S01]  /*16260*/  IMAD.IADD R9, R60, 0x1, -R3 ;  /* 0x000000013c097824 */ /* 0x010fe200078e0a03 */
[----:B------:R-:W-:Y:S01]  /*16270*/  LOP3.LUT R134, R134, 0x1c0, RZ, 0xc0, !PT ;  /* 0x000001c086867812 */ /* 0x000fe200078ec0ff */
[----:B------:R-:W-:Y:S01]  /*16280*/  IMAD.SHL.U32 R66, R66, 0x40, RZ ;  /* 0x0000004042427824 */ /* 0x000fe200078e00ff */
[----:B------:R-:W-:-:S02]  /*16290*/  ULDC.64 UR14, c[0x0][0x398] ;  /* 0x0000e600000e7ab9 */ /* 0x000fc40000000a00 */
[-C--:B------:R-:W-:Y:S02]  /*162a0*/  ISETP.GE.AND P1, PT, R22, R9.reuse, PT ;  /* 0x000000091600720c */ /* 0x080fe40003f26270 */
[-C--:B------:R-:W-:Y:S02]  /*162b0*/  ISETP.GE.AND P0, PT, R20, R9.reuse, PT ;  /* 0x000000091400720c */ /* 0x080fe40003f06270 */
[-C--:B------:R-:W-:Y:S02]  /*162c0*/  ISETP.GE.AND P2, PT, R140, R9.reuse, PT ;  /* 0x000000098c00720c */ /* 0x080fe40003f46270 */
[CC--:B------:R-:W-:Y:S02]  /*162d0*/  ISETP.GE.AND P6, PT, R14.reuse, R9.reuse, PT ;  /* 0x000000090e00720c */ /* 0x0c0fe40003fc6270 */
[----:B------:R-:W-:Y:S02]  /*162e0*/  ISETP.GE.AND P5, PT, R14, R9, PT ;  /* 0x000000090e00720c */ /* 0x000fe40003fa6270 */
[----:B------:R-:W-:-:S03]  /*162f0*/  LOP3.LUT R66, R66, 0xfffffe00, RZ, 0xc0, !PT ;  /* 0xfffffe0042427812 */ /* 0x000fc600078ec0ff */
[----:B------:R-:W1:Y:S04]  /*16300*/  @!P1 LDC.64 R6, c[0x0][0x248] ;  /* 0x00009200ff069b82 */ /* 0x000e680000000a00 */
[----:B------:R-:W-:Y:S01]  /*16310*/  @!PT LDS RZ, [RZ] ;  /* 0x00000000fffff984 */ /* 0x000fe20000000800 */
[----:B------:R-:W-:Y:S01]  /*16320*/  @!PT LDS RZ, [RZ] ;  /* 0x00000000fffff984 */ /* 0x000fe20000000800 */
[----:B------:R-:W-:Y:S01]  /*16330*/  @!PT LDS RZ, [RZ] ;  /* 0x00000000fffff984 */ /* 0x000fe20000000800 */
[----:B------:R-:W-:Y:S02]  /*16340*/  @!P2 LDGSTS.E.BYPASS.LTC128B.128 [R245+0x8000], desc[UR6][R248.64] ;  /* 0x08000000f8f5afae */ /* 0x000fe4000b901d46 */
        /* <DEDUP_REMOVED lines=33> */
[----:B------:R-:W-:Y:S01]  /*16560*/  LOP3.LUT R241, R140, R241, RZ, 0x3c, !PT ;  /* 0x000000f18cf17212 */ /* 0x000fe200078e3cff */
[C---:B------:R-:W-:Y:S02]  /*16570*/  IMAD.SHL.U32 R7, R0.reuse, 0x8, RZ ;  /* 0x0000000800077824 */ /* 0x040fe400078e00ff */
[----:B------:R-:W-:Y:S02]  /*16580*/  @!P0 LDGSTS.E.BYPASS.LTC128B.128 [R245+0xb800], desc[UR6][R14.64+0x80] ;  /* 0x0b8000800ef58fae */ /* 0x000fe4000b901d46 */
[----:B------:R-:W-:Y:S01]  /*16590*/  IMAD R241, R0, 0x200, R241 ;  /* 0x0000020000f17824 */ /* 0x000fe200078e02f1 */
[----:B------:R-:W-:Y:S01]  /*165a0*/  LOP3.LUT R2, R134, 0x8, R7, 0xf8, !PT ;  /* 0x0000000886027812 */ /* 0x000fe200078ef807 */
[----:B------:R-:W-:Y:S01]  /*165b0*/  @!P0 LDGSTS.E.BYPASS.LTC128B.128 [R245+0xd800], desc[UR6][R14.64+0x100] ;  /* 0x0d8001000ef58fae */ /* 0x000fe2000b901d46 */
[----:B------:R-:W4:Y:S02]  /*165c0*/  @!P2 LDC.64 R6, c[0x0][0x250] ;  /* 0x00009400ff06ab82 */ /* 0x000f240000000a00 */
[----:B------:R-:W-:Y:S01]  /*165d0*/  LOP3.LUT R2, R2, R9, RZ, 0x3c, !PT ;  /* 0x0000000902027212 */ /* 0x000fe200078e3cff */
[----:B------:R5:W-:Y:S01]  /*165e0*/  @!P0 LDGSTS.E.BYPASS.LTC128B.128 [R245+0xf800], desc[UR6][R14.64+0x180] ;  /* 0x0f8001800ef58fae */ /* 0x000be2000b901d46 */
[----:B------:R-:W-:-:S02]  /*165f0*/  LEA R252, P0, R170, UR8, 0x1 ;  /* 0x00000008aafc7c11 */ /* 0x000fc4000f8008ff */
[----:B------:R-:W-:Y:S01]  /*16600*/  LEA R241, R241, UR4, 0x1 ;  /* 0x00000004f1f17c11 */ /* 0x000fe2000f8e08ff */
[----:B------:R-:W0:Y:S01]  /*16610*/  LDGDEPBAR ;  /* 0x00000000000079af */ /* 0x000e220000000000 */
[----:B------:R-:W-:Y:S02]  /*16620*/  LEA.HI.X R251, R170, UR9, R165, 0x1, P0 ;  /* 0x00000009aafb7c11 */ /* 0x000fe400080f0ca5 */
[CC--:B-1----:R-:W-:Y:S01]  /*16630*/  @!P4 LEA R8, P0, R4.reuse, R252.reuse, 0x6 ;  /* 0x000000fc0408c211 */ /* 0x0c2fe200078030ff */
[C---:B------:R-:W-:Y:S02]  /*16640*/  VIADD R0, R241.reuse, 0x8000 ;  /* 0x00008000f1007836 */ /* 0x040fe40000000000 */
[----:B------:R-:W-:Y:S01]  /*16650*/  VIADD R239, R241, 0x8020 ;  /* 0x00008020f1ef7836 */ /* 0x000fe20000000000 */
[C---:B--2---:R-:W-:Y:S02]  /*16660*/  @!P5 LEA R10, P1, R167.reuse, R252, 0x1 ;  /* 0x000000fca70ad211 */ /* 0x044fe400078208ff */
[-C--:B------:R-:W-:Y:S01]  /*16670*/  @!P4 LEA.HI.X R9, R4, R251.reuse, R5, 0x6, P0 ;  /* 0x000000fb0409c211 */ /* 0x080fe200000f3405 */
[----:B------:R-:W-:Y:S01]  /*16680*/  @!P2 IMAD.MOV.U32 R4, RZ, RZ, R252 ;  /* 0x000000ffff04a224 */ /* 0x000fe200078e00fc */
[----:B------:R-:W-:Y:S01]  /*16690*/  @!P5 LEA.HI.X R11, R167, R251, R168, 0x1, P1 ;  /* 0x000000fba70bd211 */ /* 0x000fe200008f0ca8 */
[----:B------:R-:W-:-:S02]  /*166a0*/  @!P2 IMAD.MOV.U32 R5, RZ, RZ, R251 ;  /* 0x000000ffff05a224 */ /* 0x000fc400078e00fb */
[----:B----4-:R-:W-:-:S04]  /*166b0*/  @!P2 IMAD.WIDE.U32 R12, R6, 0x60, R4 ;  /* 0x00000060060ca825 */ /* 0x010fc800078e0004 */
[----:B------:R-:W-:Y:S02]  /*166c0*/  IMAD R5, R63, 0x400, R66 ;  /* 0x000004003f057824 */ /* 0x000fe400078e0242 */
[----:B-----5:R-:W-:Y:S01]  /*166d0*/  @!P6 IMAD.MOV.U32 R14, RZ, RZ, R252 ;  /* 0x000000ffff0ee224 */ /* 0x020fe200078e00fc */
[----:B------:R-:W-:-:S04]  /*166e0*/  DEPBAR.LE SB0, 0x0 ;  /* 0x000080000000791a */ /* 0x000fc80000000000 */
[----:B------:R-:W-:Y:S01]  /*166f0*/  BAR.SYNC.DEFER_BLOCKING 0x0 ;  /* 0x0000000000007b1d */ /* 0x000fe20000010000 */
[----:B------:R-:W-:Y:S02]  /*16700*/  @!P6 IMAD.MOV.U32 R15, RZ, RZ, R251 ;  /* 0x000000ffff0fe224 */ /* 0x000fe400078e00fb */
[----:B------:R-:W-:Y:S02]  /*16710*/  @!P2 IMAD R7, R7, 0x60, RZ ;  /* 0x000000600707a824 */ /* 0x000fe400078e02ff */
[----:B------:R-:W-:Y:S02]  /*16720*/  IMAD.IADD R242, R2, 0x1, R5 ;  /* 0x0000000102f27824 */ /* 0x000fe400078e0205 */
[----:B------:R-:W-:Y:S02]  /*16730*/  @!P2 IMAD.IADD R13, R7, 0x1, R13 ;  /* 0x00000001070da824 */ /* 0x000fe400078e020d */
[----:B------:R-:W-:Y:S01]  /*16740*/  IMAD R63, R63, 0x10, R64 ;  /* 0x000000103f3f7824 */ /* 0x000fe200078e0240 */
[----:B------:R-:W-:-:S05]  /*16750*/  LEA R242, R242, UR4, 0x1 ;  /* 0x00000004f2f27c11 */ /* 0x000fca000f8e08ff */
[--C-:B------:R-:W-:Y:S02]  /*16760*/  IMAD R240, R55, 0x2, R242.reuse ;  /* 0x0000000237f07824 */ /* 0x100fe400078e02f2 */
[C---:B------:R-:W-:Y:S02]  /*16770*/  IMAD R238, R53.reuse, 0x2, R242 ;  /* 0x0000000235ee7824 */ /* 0x040fe400078e02f2 */
[----:B------:R-:W-:Y:S01]  /*16780*/  IMAD R237, R53, 0x2, R240 ;  /* 0x0000000235ed7824 */ /* 0x000fe200078e02f0 */
        /* <DEDUP_REMOVED lines=45> */
[----:B---3--:R-:W-:Y:S04]  /*16a60*/  LDSM.16.M88.4 R16, [R242] ;  /* 0x00000000f210783b */ /* 0x008fe80000000200 */
[----:B------:R-:W1:Y:S04]  /*16a70*/  LDSM.16.M88.4 R48, [R241+0x8000] ;  /* 0x00800000f130783b */ /* 0x000e680000000200 */
[----:B------:R-:W2:Y:S02]  /*16a80*/  LDSM.16.M88.4 R40, [R241+0x8800] ;  /* 0x00880000f128783b */ /* 0x000ea40000000200 */
[----:B------:R-:W-:-:S02]  /*16a90*/  @P1 VIADD R239, R0, 0xffffffe0 ;  /* 0xffffffe000ef1836 */ /* 0x000fc40000000000 */
[----:B------:R-:W-:Y:S01]  /*16aa0*/  LDSM.16.M88.4 R56, [R240] ;  /* 0x00000000f038783b */ /* 0x000fe20000000200 */
[----:B------:R-:W-:Y:S02]  /*16ab0*/  IMAD.MOV.U32 R0, RZ, RZ, 0x40 ;  /* 0x00000040ff007424 */ /* 0x000fe400078e00ff */
[C---:B------:R-:W-:Y:S01]  /*16ac0*/  VIADD R231, R239.reuse, 0x800 ;  /* 0x00000800efe77836 */ /* 0x040fe20000000000 */
[----:B------:R-:W3:Y:S01]  /*16ad0*/  LDSM.16.M88.4 R72, [R239] ;  /* 0x00000000ef48783b */ /* 0x000ee20000000200 */
[C---:B------:R-:W-:Y:S01]  /*16ae0*/  VIADD R230, R239.reuse, 0x1000 ;  /* 0x00001000efe67836 */ /* 0x040fe20000000000 */
[----:B------:R-:W-:Y:S01]  /*16af0*/  SEL R0, R0, 0xffffffc0, !P2 ;  /* 0xffffffc000007807 */ /* 0x000fe20005000000 */
[C---:B------:R-:W-:Y:S01]  /*16b00*/  VIADD R229, R239.reuse, 0x1800 ;  /* 0x00001800efe57836 */ /* 0x040fe20000000000 */
[----:B------:R-:W4:Y:S01]  /*16b10*/  LDSM.16.M88.4 R32, [R241+0x9000] ;  /* 0x00900000f120783b */ /* 0x000f220000000200 */
[----:B------:R-:W-:Y:S02]  /*16b20*/  VIADD R227, R239, 0x2000 ;  /* 0x00002000efe37836 */ /* 0x000fe40000000000 */
[----:B------:R-:W-:Y:S01]  /*16b30*/  IMAD.IADD R235, R241, 0x1, R0 ;  /* 0x00000001f1eb7824 */ /* 0x000fe200078e0200 */
[----:B------:R-:W5:Y:S01]  /*16b40*/  LDSM.16.M88.4 R24, [R239+0x800] ;  /* 0x00080000ef18783b */ /* 0x000f620000000200 */
[----:B------:R-:W-:-:S02]  /*16b50*/  IMAD.IADD R228, R0, 0x1, R239 ;  /* 0x0000000100e47824 */ /* 0x000fc400078e02ef */
[C---:B------:R-:W-:Y:S01]  /*16b60*/  VIADD R226, R239.reuse, 0x2800 ;  /* 0x00002800efe27836 */ /* 0x040fe20000000000 */
[----:B------:R-:W5:Y:S01]  /*16b70*/  LDSM.16.M88.4 R68, [R241+0x9800] ;  /* 0x00980000f144783b */ /* 0x000f620000000200 */
[C---:B------:R-:W-:Y:S02]  /*16b80*/  VIADD R225, R239.reuse, 0x3000 ;  /* 0x00003000efe17836 */ /* 0x040fe40000000000 */
[C---:B------:R-:W-:Y:S01]  /*16b90*/  VIADD R224, R239.reuse, 0x3800 ;  /* 0x00003800efe07836 */ /* 0x040fe20000000000 */
[----:B------:R-:W-:Y:S01]  /*16ba0*/  LDSM.16.M88.4 R80, [R238] ;  /* 0x00000000ee50783b */ /* 0x000fe20000000200 */
[C---:B------:R-:W-:Y:S02]  /*16bb0*/  VIADD R223, R239.reuse, 0x4000 ;  /* 0x00004000efdf7836 */ /* 0x040fe40000000000 */
[C---:B------:R-:W-:Y:S01]  /*16bc0*/  VIADD R222, R239.reuse, 0x4800 ;  /* 0x00004800efde7836 */ /* 0x040fe20000000000 */
[----:B------:R-:W5:Y:S01]  /*16bd0*/  LDSM.16.M88.4 R92, [R235+0x8000] ;  /* 0x00800000eb5c783b */ /* 0x000f620000000200 */
[----:B------:R-:W-:-:S02]  /*16be0*/  VIADD R221, R239, 0x5000 ;  /* 0x00005000efdd7836 */ /* 0x000fc40000000000 */
[C---:B------:R-:W-:Y:S01]  /*16bf0*/  VIADD R220, R239.reuse, 0x5800 ;  /* 0x00005800efdc7836 */ /* 0x040fe20000000000 */
[----:B------:R-:W5:Y:S01]  /*16c00*/  LDSM.16.M88.4 R28, [R239+0x1000] ;  /* 0x00100000ef1c783b */ /* 0x000f620000000200 */
[C---:B------:R-:W-:Y:S02]  /*16c10*/  VIADD R219, R239.reuse, 0x6000 ;  /* 0x00006000efdb7836 */ /* 0x040fe40000000000 */
[C---:B------:R-:W-:Y:S01]  /*16c20*/  VIADD R218, R239.reuse, 0x6800 ;  /* 0x00006800efda7836 */ /* 0x040fe20000000000 */
[C---:B-1----:R-:W-:Y:S01]  /*16c30*/  HMMA.16816.F32 R12, R16.reuse, R48, RZ ;  /* 0x00000030100c723c */ /* 0x042fe200000018ff */
[----:B------:R-:W1:Y:S01]  /*16c40*/  LDSM.16.M88.4 R4, [R235+0x8800] ;  /* 0x00880000eb04783b */ /* 0x000e620000000200 */
[C---:B------:R-:W-:Y:S02]  /*16c50*/  VIADD R217, R239.reuse, 0x7000 ;  /* 0x00007000efd97836 */ /* 0x040fe40000000000 */
[----:B------:R-:W-:Y:S01]  /*16c60*/  VIADD R216, R239, 0x7800 ;  /* 0x00007800efd87836 */ /* 0x000fe20000000000 */
[----:B------:R-:W1:Y:S01]  /*16c70*/  LDSM.16.M88.4 R76, [R239+0x1800] ;  /* 0x00180000ef4c783b */ /* 0x000e620000000200 */
[C---:B------:R-:W-:Y:S03]  /*16c80*/  HMMA.16816.F32 R48, R16.reuse, R50, RZ ;  /* 0x000000321030723c */ /* 0x040fe600000018ff */
[----:B------:R-:W-:Y:S03]  /*16c90*/  LDSM.16.M88.4 R20, [R237] ;  /* 0x00000000ed14783b */ /* 0x000fe60000000200 */
[C---:B--2---:R-:W-:Y:S01]  /*16ca0*/  HMMA.16816.F32 R44, R16.reuse, R40, RZ ;  /* 0x00000028102c723c */ /* 0x044fe200000018ff */
[----:B------:R-:W2:Y:S04]  /*16cb0*/  LDSM.16.M88.4 R96, [R228] ;  /* 0x00000000e460783b */ /* 0x000ea80000000200 */
[----:B------:R-:W2:Y:S01]  /*16cc0*/  LDSM.16.M88.4 R8, [R235+0x9000] ;  /* 0x00900000eb08783b */ /* 0x000ea20000000200 */
[----:B------:R-:W-:Y:S03]  /*16cd0*/  HMMA.16816.F32 R40, R16, R42, RZ ;  /* 0x0000002a1028723c */ /* 0x000fe600000018ff */
[----:B------:R-:W-:Y:S03]  /*16ce0*/  LDSM.16.M88.4 R88, [R241+0xa000] ;  /* 0x00a00000f158783b */ /* 0x000fe60000000200 */
[C---:B---3--:R-:W-:Y:S01]  /*16cf0*/  HMMA.16816.F32 R12, R56.reuse, R72, R12 ;  /* 0x00000048380c723c */ /* 0x048fe2000000180c */
[----:B------:R-:W0:Y:S05]  /*16d00*/  LDGDEPBAR ;  /* 0x00000000000079af */ /* 0x000e2a0000000000 */
[----:B------:R-:W-:Y:S01]  /*16d10*/  HMMA.16816.F32 R48, R56, R74, R48 ;  /* 0x0000004a3830723c */ /* 0x000fe20000001830 */
[----:B------:R-:W-:Y:S05]  /*16d20*/  LDSM.16.M88.4 R72, [R235+0x9800] ;  /* 0x00980000eb48783b */ /* 0x000fea0000000200 */
[C---:B----4-:R-:W-:Y:S06]  /*16d30*/  HMMA.16816.F32 R36, R16.reuse, R32, RZ ;  /* 0x000000201024723c */ /* 0x050fec00000018ff */
[----:B------:R-:W-:Y:S06]  /*16d40*/  HMMA.16816.F32 R32, R16, R34, RZ ;  /* 0x000000221020723c */ /* 0x000fec00000018ff */
[C---:B-----5:R-:W-:Y:S06]  /*16d50*/  HMMA.16816.F32 R44, R56.reuse, R24, R44 ;  /* 0x00000018382c723c */ /* 0x060fec000000182c */
[----:B------:R-:W-:Y:S01]  /*16d60*/  HMMA.16816.F32 R40, R56, R26, R40 ;  /* 0x0000001a3828723c */ /* 0x000fe20000001828 */
[----:B------:R-:W3:Y:S05]  /*16d70*/  LDSM.16.M88.4 R24, [R228+0x800] ;  /* 0x00080000e418783b */ /* 0x000eea0000000200 */
[C---:B------:R-:W-:Y:S06]  /*16d80*/  HMMA.16816.F32 R84, R16.reuse, R68, RZ ;  /* 0x000000441054723c */ /* 0x040fec00000018ff */
[----:B------:R-:W-:Y:S01]  /*16d90*/  HMMA.16816.F32 R16, R16, R70, RZ ;  /* 0x000000461010723c */ /* 0x000fe200000018ff */
[----:B------:R-:W-:Y:S05]  /*16da0*/  LDSM.16.M88.4 R68, [R228+0x1000] ;  /* 0x00100000e444783b */ /* 0x000fea0000000200 */
[C---:B------:R-:W-:Y:S06]  /*16db0*/  HMMA.16816.F32 R12, R80.reuse, R92, R12 ;  /* 0x0000005c500c723c */ /* 0x040fec000000180c */
[----:B------:R-:W-:Y:S01]  /*16dc0*/  HMMA.16816.F32 R48, R80, R94, R48 ;  /* 0x0000005e5030723c */ /* 0x000fe20000001830 */
[----:B------:R-:W-:Y:S05]  /*16dd0*/  LDSM.16.M88.4 R92, [R239+0x2000] ;  /* 0x00200000ef5c783b */ /* 0x000fea0000000200 */
[C---:B------:R-:W-:Y:S06]  /*16de0*/  HMMA.16816.F32 R36, R56.reuse, R28, R36 ;  /* 0x0000001c3824723c */ /* 0x040fec0000001824 */
[----:B------:R-:W-:Y:S01]  /*16df0*/  HMMA.16816.F32 R32, R56, R30, R32 ;  /* 0x0000001e3820723c */ /* 0x000fe20000001820 */
[----:B------:R-:W4:Y:S05]  /*16e00*/  LDSM.16.M88.4 R28, [R242+0x2000] ;  /* 0x00200000f21c783b */ /* 0x000f2a0000000200 */
[C---:B-1----:R-:W-:Y:S06]  /*16e10*/  HMMA.16816.F32 R44, R80.reuse, R4, R44 ;  /* 0x00000004502c723c */ /* 0x042fec000000182c */
[----:B------:R-:W-:Y:S01]  /*16e20*/  HMMA.16816.F32 R40, R80, R6, R40 ;  /* 0x000000065028723c */ /* 0x000fe20000001828 */
[----:B------:R-:W1:Y:S05]  /*16e30*/  LDSM.16.M88.4 R4, [R241+0xa800] ;  /* 0x00a80000f104783b */ /* 0x000e6a0000000200 */
[C---:B------:R-:W-:Y:S06]  /*16e40*/  HMMA.16816.F32 R84, R56.reuse, R76, R84 ;  /* 0x0000004c3854723c */ /* 0x040fec0000001854 */
[----:B------:R-:W-:Y:S01]  /*16e50*/  HMMA.16816.F32 R56, R56, R78, R16 ;  /* 0x0000004e3838723c */ /* 0x000fe20000001810 */
[----:B------:R-:W5:Y:S04]  /*16e60*/  LDSM.16.M88.4 R76, [R228+0x1800] ;  /* 0x00180000e44c783b */ /* 0x000f680000000200 */
[----:B------:R-:W-:Y:S01]  /*16e70*/  LDSM.16.M88.4 R16, [R241+0xb000] ;  /* 0x00b00000f110783b */ /* 0x000fe20000000200 */
        /* <DEDUP_REMOVED lines=9> */
[C---:B------:R-:W-:Y:S06]  /*16f10*/  HMMA.16816.F32 R84, R80.reuse, R72, R84 ;  /* 0x000000485054723c */ /* 0x040fec0000001854 */
[----:B------:R-:W-:Y:S01]  /*16f20*/  HMMA.16816.F32 R80, R80, R74, R56 ;  /* 0x0000004a5050723c */ /* 0x000fe20000001838 */
[----:B------:R-:W3:Y:S04]  /*16f30*/  LDSM.16.M88.4 R72, [R241+0xb800] ;  /* 0x00b80000f148783b */ /* 0x000ee80000000200 */
[----:B------:R-:W-:Y:S01]  /*16f40*/  LDSM.16.M88.4 R56, [R239+0x3000] ;  /* 0x00300000ef38783b */ /* 0x000fe20000000200 */
[C---:B----4-:R-:W-:Y:S06]  /*16f50*/  HMMA.16816.F32 R12, R28.reuse, R88, R12 ;  /* 0x000000581c0c723c */ /* 0x050fec000000180c */
        /* <DEDUP_REMOVED lines=8> */
[C---:B-----5:R-:W-:Y:S06]  /*16fe0*/  HMMA.16816.F32 R84, R20.reuse, R76, R84 ;  /* 0x0000004c1454723c */ /* 0x060fec0000001854 */
        /* <DEDUP_REMOVED lines=11> */
[----:B------:R-:W-:Y:S05]  /*170a0*/  LDSM.16.M88.4 R24, [R228+0x3000] ;  /* 0x00300000e418783b */ /* 0x000fea0000000200 */
[C---:B------:R-:W-:Y:S06]  /*170b0*/  HMMA.16816.F32 R84, R28.reuse, R72, R84 ;  /* 0x000000481c54723c */ /* 0x040fec0000001854 */
[----:B------:R-:W-:Y:S01]  /*170c0*/  HMMA.16816.F32 R80, R28, R74, R80 ;  /* 0x0000004a1c50723c */ /* 0x000fe20000001850 */
[----:B------:R-:W3:Y:S04]  /*170d0*/  LDSM.16.M88.4 R28, [R228+0x2800] ;  /* 0x00280000e41c783b */ /* 0x000ee80000000200 */
[----:B------:R-:W3:Y:S01]  /*170e0*/  LDSM.16.M88.4 R72, [R235+0xb800] ;  /* 0x00b80000eb48783b */ /* 0x000ee20000000200 */
        /* <DEDUP_REMOVED lines=8> */
[----:B------:R-:W-:Y:S05]  /*17170*/  LDSM.16.M88.4 R4, [R241+0xd000] ;  /* 0x00d00000f104783b */ /* 0x000fea0000000200 */
[C---:B-----5:R-:W-:Y:S06]  /*17180*/  HMMA.16816.F32 R84, R8.reuse, R20, R84 ;  /* 0x000000140854723c */ /* 0x060fec0000001854 */
[----:B------:R-:W-:Y:S01]  /*17190*/  HMMA.16816.F32 R80, R8, R22, R80 ;  /* 0x000000160850723c */ /* 0x000fe20000001850 */
[----:B------:R-:W1:Y:S04]  /*171a0*/  LDSM.16.M88.4 R8, [R241+0xc800] ;  /* 0x00c80000f108783b */ /* 0x000e680000000200 */
[----:B------:R-:W5:Y:S01]  /*171b0*/  LDSM.16.M88.4 R20, [R228+0x3800] ;  /* 0x00380000e414783b */ /* 0x000f620000000200 */
        /* <DEDUP_REMOVED lines=25> */
[----:B------:R-:W-:Y:S01]  /*17350*/  LDSM.16.M88.4 R16, [R235+0xd000] ;  /* 0x00d00000eb10783b */ /* 0x000fe20000000200 */
[C---:B--2---:R-:W-:Y:S06]  /*17360*/  HMMA.16816.F32 R12, R76.reuse, R96, R12 ;  /* 0x000000604c0c723c */ /* 0x044fec000000180c */
[----:B------:R-:W-:Y:S06]  /*17370*/  HMMA.16816.F32 R48, R76, R98, R48 ;  /* 0x000000624c30723c */ /* 0x000fec0000001830 */
[C---:B------:R-:W-:Y:S06]  /*17380*/  HMMA.16816.F32 R36, R92.reuse, R4, R36 ;  /* 0x000000045c24723c */ /* 0x040fec0000001824 */
[----:B------:R-:W-:Y:S01]  /*17390*/  HMMA.16816.F32 R32, R92, R6, R32 ;  /* 0x000000065c20723c */ /* 0x000fe20000001820 */
[----:B------:R-:W2:Y:S05]  /*173a0*/  LDSM.16.M88.4 R4, [R228+0x4000] ;  /* 0x00400000e404783b */ /* 0x000eaa0000000200 */
[C---:B---3--:R-:W-:Y:S06]  /*173b0*/  HMMA.16816.F32 R44, R76.reuse, R72, R44 ;  /* 0x000000484c2c723c */ /* 0x048fec000000182c */
[----:B------:R-:W-:Y:S01]  /*173c0*/  HMMA.16816.F32 R40, R76, R74, R40 ;  /* 0x0000004a4c28723c */ /* 0x000fe20000001828 */
[----:B------:R-:W-:Y:S05]  /*173d0*/  LDSM.16.M88.4 R72, [R235+0xd800] ;  /* 0x00d80000eb48783b */ /* 0x000fea0000000200 */
[C---:B----4-:R-:W-:Y:S06]  /*173e0*/  HMMA.16816.F32 R12, R28.reuse, R24, R12 ;  /* 0x000000181c0c723c */ /* 0x050fec000000180c */
[----:B------:R-:W-:Y:S01]  /*173f0*/  HMMA.16816.F32 R48, R28, R26, R48 ;  /* 0x0000001a1c30723c */ /* 0x000fe20000001830 */
[----:B------:R-:W-:Y:S05]  /*17400*/  LDSM.16.M88.4 R24, [R239+0x6000] ;  /* 0x00600000ef18783b */ /* 0x000fea0000000200 */
[C---:B------:R-:W-:Y:S06]  /*17410*/  HMMA.16816.F32 R84, R92.reuse, R88, R84 ;  /* 0x000000585c54723c */ /* 0x040fec0000001854 */
[----:B------:R-:W-:Y:S01]  /*17420*/  HMMA.16816.F32 R80, R92, R90, R80 ;  /* 0x0000005a5c50723c */ /* 0x000fe20000001850 */
[----:B------:R-:W-:Y:S05]  /*17430*/  LDSM.16.M88.4 R92, [R228+0x5800] ;  /* 0x00580000e45c783b */ /* 0x000fea0000000200 */
[C---:B------:R-:W-:Y:S06]  /*17440*/  HMMA.16816.F32 R36, R76.reuse, R68, R36 ;  /* 0x000000444c24723c */ /* 0x040fec0000001824 */
[----:B------:R-:W-:Y:S01]  /*17450*/  HMMA.16816.F32 R88, R76, R70, R32 ;  /* 0x000000464c58723c */ /* 0x000fe20000001820 */
[----:B------:R-:W-:Y:S04]  /*17460*/  LDSM.16.M88.4 R68, [R242+0x6000] ;  /* 0x00600000f244783b */ /* 0x000fe80000000200 */
[----:B------:R-:W3:Y:S01]  /*17470*/  LDSM.16.M88.4 R32, [R241+0xe000] ;  /* 0x00e00000f120783b */ /* 0x000ee20000000200 */
[C---:B-1----:R-:W-:Y:S06]  /*17480*/  HMMA.16816.F32 R44, R28.reuse, R20, R44 ;  /* 0x000000141c2c723c */ /* 0x042fec000000182c */
[----:B------:R-:W-:Y:S01]  /*17490*/  HMMA.16816.F32 R40, R28, R22, R40 ;  /* 0x000000161c28723c */ /* 0x000fe20000001828 */
[----:B------:R-:W1:Y:S05]  /*174a0*/  LDSM.16.M88.4 R20, [R228+0x4800] ;  /* 0x00480000e414783b */ /* 0x000e6a0000000200 */
[C---:B--2---:R-:W-:Y:S06]  /*174b0*/  HMMA.16816.F32 R12, R8.reuse, R4, R12 ;  /* 0x00000004080c723c */ /* 0x044fec000000180c */
[----:B------:R-:W-:Y:S01]  /*174c0*/  HMMA.16816.F32 R48, R8, R6, R48 ;  /* 0x000000060830723c */ /* 0x000fe20000001830 */
[----:B------:R-:W-:Y:S05]  /*174d0*/  LDSM.16.M88.4 R4, [R241+0xe800] ;  /* 0x00e80000f104783b */ /* 0x000fea0000000200 */
[C---:B------:R-:W-:Y:S06]  /*174e0*/  HMMA.16816.F32 R84, R76.reuse, R56, R84 ;  /* 0x000000384c54723c */ /* 0x040fec0000001854 */
[----:B------:R-:W-:Y:S01]  /*174f0*/  HMMA.16816.F32 R80, R76, R58, R80 ;  /* 0x0000003a4c50723c */ /* 0x000fe20000001850 */
[----:B------:R-:W-:Y:S05]  /*17500*/  LDSM.16.M88.4 R56, [R228+0x5000] ;  /* 0x00500000e438783b */ /* 0x000fea0000000200 */
[C---:B------:R-:W-:Y:S06]  /*17510*/  HMMA.16816.F32 R36, R28.reuse, R16, R36 ;  /* 0x000000101c24723c */ /* 0x040fec0000001824 */
[----:B------:R-:W-:Y:S01]  /*17520*/  HMMA.16816.F32 R88, R28, R18, R88 ;  /* 0x000000121c58723c */ /* 0x000fe20000001858 */
[----:B------:R-:W2:Y:S05]  /*17530*/  LDSM.16.M88.4 R16, [R240+0x6000] ;  /* 0x00600000f010783b */ /* 0x000eaa0000000200 */
[----:B---3--:R-:W-:Y:S06]  /*17540*/  HMMA.16816.F32 R12, R68, R32, R12 ;  /* 0x00000020440c723c */ /* 0x008fec000000180c */
[C---:B-1----:R-:W-:Y:S06]  /*17550*/  HMMA.16816.F32 R44, R8.reuse, R20, R44 ;  /* 0x00000014082c723c */ /* 0x042fec000000182c */
[----:B------:R-:W-:Y:S01]  /*17560*/  HMMA.16816.F32 R40, R8, R22, R40 ;  /* 0x000000160828723c */ /* 0x000fe20000001828 */
[----:B------:R-:W1:Y:S05]  /*17570*/  LDSM.16.M88.4 R20, [R239+0x6800] ;  /* 0x00680000ef14783b */ /* 0x000e6a0000000200 */
[----:B------:R-:W-:Y:S01]  /*17580*/  HMMA.16816.F32 R48, R68, R34, R48 ;  /* 0x000000224430723c */ /* 0x000fe20000001830 */
[----:B------:R-:W-:Y:S05]  /*17590*/  LDSM.16.M88.4 R32, [R237+0x6000] ;  /* 0x00600000ed20783b */ /* 0x000fea0000000200 */
[C---:B------:R-:W-:Y:S06]  /*175a0*/  HMMA.16816.F32 R84, R28.reuse, R72, R84 ;  /* 0x000000481c54723c */ /* 0x040fec0000001854 */
[----:B------:R-:W-:Y:S01]  /*175b0*/  HMMA.16816.F32 R80, R28, R74, R80 ;  /* 0x0000004a1c50723c */ /* 0x000fe20000001850 */
[----:B------:R-:W-:Y:S04]  /*175c0*/  LDSM.16.M88.4 R28, [R238+0x6000] ;  /* 0x00600000ee1c783b */ /* 0x000fe80000000200 */
[----:B------:R-:W3:Y:S01]  /*175d0*/  LDSM.16.M88.4 R72, [R235+0xe000] ;  /* 0x00e00000eb48783b */ /* 0x000ee20000000200 */
[----:B--2---:R-:W-:Y:S06]  /*175e0*/  HMMA.16816.F32 R12, R16, R24, R12 ;  /* 0x00000018100c723c */ /* 0x004fec000000180c */
[----:B------:R-:W-:Y:S06]  /*175f0*/  HMMA.16816.F32 R44, R68, R4, R44 ;  /* 0x00000004442c723c */ /* 0x000fec000000182c */
[----:B------:R-:W-:Y:S01]  /*17600*/  HMMA.16816.F32 R48, R16, R26, R48 ;  /* 0x0000001a1030723c */ /* 0x000fe20000001830 */
[----:B------:R-:W-:Y:S05]  /*17610*/  LDSM.16.M88.4 R24, [R235+0xe800] ;  /* 0x00e80000eb18783b */ /* 0x000fea0000000200 */
[----:B------:R-:W-:Y:S01]  /*17620*/  HMMA.16816.F32 R40, R68, R6, R40 ;  /* 0x000000064428723c */ /* 0x000fe20000001828 */
[----:B------:R-:W2:Y:S05]  /*17630*/  LDSM.16.M88.4 R4, [R241+0xf000] ;  /* 0x00f00000f104783b */ /* 0x000eaa0000000200 */
[C---:B------:R-:W-:Y:S01]  /*17640*/  HMMA.16816.F32 R76, R8.reuse, R56, R36 ;  /* 0x00000038084c723c */ /* 0x040fe20000001824 */
[----:B------:R-:W4:Y:S05]  /*17650*/  LDSM.16.M88.4 R36, [R228+0x6000] ;  /* 0x00600000e424783b */ /* 0x000f2a0000000200 */
[----:B------:R-:W-:Y:S01]  /*17660*/  HMMA.16816.F32 R88, R8, R58, R88 ;  /* 0x0000003a0858723c */ /* 0x000fe20000001858 */
[----:B------:R-:W5:Y:S05]  /*17670*/  LDSM.16.M88.4 R56, [R239+0x7000] ;  /* 0x00700000ef38783b */ /* 0x000f6a0000000200 */
[----:B-1----:R-:W-:Y:S06]  /*17680*/  HMMA.16816.F32 R44, R16, R20, R44 ;  /* 0x00000014102c723c */ /* 0x002fec000000182c */
[C---:B---3--:R-:W-:Y:S06]  /*17690*/  HMMA.16816.F32 R12, R28.reuse, R72, R12 ;  /* 0x000000481c0c723c */ /* 0x048fec000000180c */
[----:B------:R-:W-:Y:S01]  /*176a0*/  HMMA.16816.F32 R48, R28, R74, R48 ;  /* 0x0000004a1c30723c */ /* 0x000fe20000001830 */
[----:B------:R-:W-:Y:S05]  /*176b0*/  LDSM.16.M88.4 R72, [R228+0x6800] ;  /* 0x00680000e448783b */ /* 0x000fea0000000200 */
[----:B------:R-:W-:Y:S01]  /*176c0*/  HMMA.16816.F32 R40, R16, R22, R40 ;  /* 0x000000161028723c */ /* 0x000fe20000001828 */
[----:B------:R-:W-:Y:S05]  /*176d0*/  LDSM.16.M88.4 R20, [R241+0xf800] ;  /* 0x00f80000f114783b */ /* 0x000fea0000000200 */
[----:B--2---:R-:W-:Y:S06]  /*176e0*/  HMMA.16816.F32 R76, R68, R4, R76 ;  /* 0x00000004444c723c */ /* 0x004fec000000184c */
[C---:B----4-:R-:W-:Y:S06]  /*176f0*/  HMMA.16816.F32 R12, R32.reuse, R36, R12 ;  /* 0x00000024200c723c */ /* 0x050fec000000180c */
[----:B------:R-:W-:Y:S01]  /*17700*/  HMMA.16816.F32 R48, R32, R38, R48 ;  /* 0x000000262030723c */ /* 0x000fe20000001830 */
[----:B------:R-:W1:Y:S05]  /*17710*/  LDSM.16.M88.4 R36, [R235+0xf000] ;  /* 0x00f00000eb24783b */ /* 0x000e6a0000000200 */
[----:B------:R-:W-:Y:S06]  /*17720*/  HMMA.16816.F32 R84, R8, R92, R84 ;  /* 0x0000005c0854723c */ /* 0x000fec0000001854 */
[----:B-----5:R-:W-:Y:S06]  /*17730*/  HMMA.16816.F32 R76, R16, R56, R76 ;  /* 0x00000038104c723c */ /* 0x020fec000000184c */
[----:B------:R-:W-:Y:S01]  /*17740*/  HMMA.16816.F32 R80, R8, R94, R80 ;  /* 0x0000005e0850723c */ /* 0x000fe20000001850 */
[----:B------:R-:W-:Y:S01]  /*17750*/  FMUL.FTZ R65, R12, UR15 ;  /* 0x0000000f0c417c20 */ /* 0x000fe20008410000 */
[----:B------:R-:W-:Y:S01]  /*17760*/  FMUL.FTZ R12, R13, UR15 ;  /* 0x0000000f0d0c7c20 */ /* 0x000fe20008410000 */
[----:B------:R-:W-:Y:S01]  /*17770*/  FMUL.FTZ R13, R15, UR15 ;  /* 0x0000000f0f0d7c20 */ /* 0x000fe20008410000 */
[----:B------:R-:W-:Y:S02]  /*17780*/  LDSM.16.M88.4 R8, [R228+0x7800] ;  /* 0x00780000e408783b */ /* 0x000fe40000000200 */
[----:B------:R-:W-:Y:S01]  /*17790*/  HMMA.16816.F32 R88, R68, R6, R88 ;  /* 0x000000064458723c */ /* 0x000fe20000001858 */
[----:B------:R-:W-:Y:S01]  /*177a0*/  FMUL.FTZ R49, R49, UR15 ;  /* 0x0000000f31317c20 */ /* 0x000fe20008410000 */
[----:B------:R-:W2:Y:S01]  /*177b0*/  LDSM.16.M88.4 R4, [R228+0x7000] ;  /* 0x00700000e404783b */ /* 0x000ea20000000200 */
[----:B------:R-:W-:Y:S01]  /*177c0*/  FMUL.FTZ R50, R50, UR15 ;  /* 0x0000000f32327c20 */ /* 0x000fe20008410000 */
[----:B------:R-:W-:Y:S01]  /*177d0*/  FMUL.FTZ R15, R48, UR15 ;  /* 0x0000000f300f7c20 */ /* 0x000fe20008410000 */
[----:B------:R-:W-:Y:S01]  /*177e0*/  MUFU.TANH R56, R49 ;  /* 0x0000003100387308 */ /* 0x000fe20000002400 */
[C---:B------:R-:W-:Y:S06]  /*177f0*/  HMMA.16816.F32 R44, R28.reuse, R24, R44 ;  /* 0x000000181c2c723c */ /* 0x040fec000000182c */
[C---:B------:R-:W-:Y:S01]  /*17800*/  HMMA.16816.F32 R40, R28.reuse, R26, R40 ;  /* 0x0000001a1c28723c */ /* 0x040fe20000001828 */
[----:B------:R-:W3:Y:S01]  /*17810*/  LDSM.16.M88.4 R24, [R239+0x7800] ;  /* 0x00780000ef18783b */ /* 0x000ee20000000200 */
[----:B------:R4:W-:Y:S04]  /*17820*/  MUFU.TANH R57, R50 ;  /* 0x0000003200397308 */ /* 0x0009e80000002400 */
[----:B-1----:R-:W-:Y:S04]  /*17830*/  HMMA.16816.F32 R76, R28, R36, R76 ;  /* 0x000000241c4c723c */ /* 0x002fe8000000184c */
[----:B------:R-:W1:Y:S02]  /*17840*/  MUFU.TANH R15, R15 ;  /* 0x0000000f000f7308 */ /* 0x000e640000002400 */
[C---:B------:R-:W-:Y:S06]  /*17850*/  HMMA.16816.F32 R84, R68.reuse, R20, R84 ;  /* 0x000000144454723c */ /* 0x040fec0000001854 */
[----:B------:R-:W-:Y:S01]  /*17860*/  HMMA.16816.F32 R80, R68, R22, R80 ;  /* 0x000000164450723c */ /* 0x000fe20000001850 */
[----:B------:R-:W-:Y:S01]  /*17870*/  FMUL.FTZ R20, R51, UR15 ;  /* 0x0000000f33147c20 */ /* 0x000fe20008410000 */
[----:B------:R-:W5:Y:S01]  /*17880*/  MUFU.TANH R12, R12 ;  /* 0x0000000c000c7308 */ /* 0x000f620000002400 */
[----:B----4-:R-:W4:Y:S01]  /*17890*/  LDSM.16.M88.4 R48, [R235+0xf800] ;  /* 0x00f80000eb30783b */ /* 0x010f220000000200 */
[----:B------:R-:W-:-:S04]  /*178a0*/  DEPBAR.LE SB0, 0x0 ;  /* 0x000080000000791a */ /* 0x000fc80000000000 */
[----:B------:R-:W-:Y:S02]  /*178b0*/  HMMA.16816.F32 R88, R16, R58, R88 ;  /* 0x0000003a1058723c */ /* 0x000fe40000001858 */
[----:B------:R-:W5:Y:S04]  /*178c0*/  MUFU.TANH R13, R13 ;  /* 0x0000000d000d7308 */ /* 0x000f680000002400 */
[C---:B--2---:R-:W-:Y:S04]  /*178d0*/  HMMA.16816.F32 R76, R32.reuse, R4, R76 ;  /* 0x00000004204c723c */ /* 0x044fe8000000184c */
[----:B------:R-:W-:Y:S02]  /*178e0*/  MUFU.TANH R20, R20 ;  /* 0x0000001400147308 */ /* 0x000fe40000002400 */
[----:B------:R-:W-:Y:S01]  /*178f0*/  HMMA.16816.F32 R44, R32, R72, R44 ;  /* 0x00000048202c723c */ /* 0x000fe2000000182c */
[----:B------:R-:W-:-:S04]  /*17900*/  SHF.R.S32.HI R5, RZ, 0x1f, R62 ;  /* 0x0000001fff057819 */ /* 0x000fc8000001143e */
[----:B------:R-:W-:Y:S01]  /*17910*/  LEA.HI R0, R5, R62, RZ, 0x5 ;  /* 0x0000003e05007211 */ /* 0x000fe200078f28ff */
[----:B---3--:R-:W-:Y:S01]  /*17920*/  HMMA.16816.F32 R84, R16, R24, R84 ;  /* 0x000000181054723c */ /* 0x008fe20000001854 */
[----:B------:R-:W-:Y:S02]  /*17930*/  MUFU.TANH R65, R65 ;  /* 0x0000004100417308 */ /* 0x000fe40000002400 */
[----:B------:R-:W-:-:S03]  /*17940*/  LOP3.LUT R5, R0, 0xffffffe0, RZ, 0xc0, !PT ;  /* 0xffffffe000057812 */ /* 0x000fc600078ec0ff */
[----:B------:R-:W-:Y:S02]  /*17950*/  HMMA.16816.F32 R80, R16, R26, R80 ;  /* 0x0000001a1050723c */ /* 0x000fe40000001850 */
[----:B------:R-:W-:-:S04]  /*17960*/  IMAD.IADD R0, R62, 0x1, -R5 ;  /* 0x000000013e007824 */ /* 0x000fc800078e0a05 */
[----:B------:R-:W-:Y:S01]  /*17970*/  HMMA.16816.F32 R88, R28, R38, R88 ;  /* 0x000000261c58723c */ /* 0x000fe20000001858 */
[----:B------:R-:W-:Y:S01]  /*17980*/  SHF.R.S32.HI R5, RZ, 0x1f, R0 ;  /* 0x0000001fff057819 */ /* 0x000fe20000011400 */
[----:B------:R-:W-:Y:S01]  /*17990*/  FMUL.FTZ R76, R76, UR15 ;  /* 0x0000000f4c4c7c20 */ /* 0x000fe20008410000 */
[----:B------:R-:W-:Y:S01]  /*179a0*/  FMUL.FTZ R78, R78, UR15 ;  /* 0x0000000f4e4e7c20 */ /* 0x000fe20008410000 */
[----:B------:R-:W-:Y:S01]  /*179b0*/  FMUL.FTZ R77, R77, UR15 ;  /* 0x0000000f4d4d7c20 */ /* 0x000fe20008410000 */
[----:B------:R-:W-:Y:S01]  /*179c0*/  LEA.HI R0, R5, R0, RZ, 0x2 ;  /* 0x0000000005007211 */ /* 0x000fe200078f10ff */
[----:B------:R-:W-:Y:S01]  /*179d0*/  HMMA.16816.F32 R40, R32, R74, R40 ;  /* 0x0000004a2028723c */ /* 0x000fe20000001828 */
[----:B------:R-:W-:Y:S01]  /*179e0*/  FMUL.FTZ R21, R44, UR15 ;  /* 0x0000000f2c157c20 */ /* 0x000fe20008410000 */
[----:B------:R-:W-:Y:S01]  /*179f0*/  FMUL.FTZ R37, R46, UR15 ;  /* 0x0000000f2e257c20 */ /* 0x000fe20008410000 */
[----:B------:R-:W-:Y:S01]  /*17a00*/  SHF.R.S32.HI R0, RZ, 0x2, R0 ;  /* 0x00000002ff007819 */ /* 0x000fe20000011400 */
[----:B------:R-:W-:Y:S01]  /*17a10*/  FMUL.FTZ R36, R45, UR15 ;  /* 0x0000000f2d247c20 */ /* 0x000fe20008410000 */
[----:B------:R-:W-:Y:S01]  /*17a20*/  FMUL.FTZ R44, R47, UR15 ;  /* 0x0000000f2f2c7c20 */ /* 0x000fe20008410000 */
[C---:B----4-:R-:W-:Y:S01]  /*17a30*/  HMMA.16816.F32 R84, R28.reuse, R48, R84 ;  /* 0x000000301c54723c */ /* 0x050fe20000001854 */
[----:B------:R-:W-:Y:S01]  /*17a40*/  IADD3 R63, R63, 0x1, R0 ;  /* 0x000000013f3f7810 */ /* 0x000fe20007ffe000 */
[----:B------:R-:W2:Y:S01]  /*17a50*/  MUFU.TANH R21, R21 ;  /* 0x0000001500157308 */ /* 0x000ea20000002400 */
[----:B------:R-:W-:Y:S01]  /*17a60*/  LOP3.LUT R0, R2, R66, RZ, 0xfc, !PT ;  /* 0x0000004202007212 */ /* 0x000fe200078efcff */
[----:B------:R-:W-:Y:S01]  /*17a70*/  FMUL.FTZ R79, R79, UR15 ;  /* 0x0000000f4f4f7c20 */ /* 0x000fe20008410000 */
[----:B------:R-:W-:Y:S01]  /*17a80*/  IADD3 R5, R60, R63, -R243 ;  /* 0x0000003f3c057210 */ /* 0x000fe20007ffe8f3 */
[----:B------:R-:W-:Y:S04]  /*17a90*/  HMMA.16816.F32 R80, R28, R50, R80 ;  /* 0x000000321c50723c */ /* 0x000fe80000001850 */
[----:B------:R-:W-:Y:S01]  /*17aa0*/  VIADD R5, R5, UR14 ;  /* 0x0000000e05057c36 */ /* 0x000fe20008000000 */
[----:B------:R-:W3:Y:S01]  /*17ab0*/  MUFU.TANH R37, R37 ;  /* 0x0000002500257308 */ /* 0x000ee20000002400 */
[----:B------:R-:W-:Y:S03]  /*17ac0*/  HMMA.16816.F32 R88, R32, R6, R88 ;  /* 0x000000062058723c */ /* 0x000fe60000001858 */
[----:B------:R-:W-:-:S02]  /*17ad0*/  VIMNMX R2, R5, R60, PT ;  /* 0x0000003c05027248 */ /* 0x000fc40003fe0100 */
[----:B------:R-:W-:Y:S01]  /*17ae0*/  VIADDMNMX R204, R5, 0x8, R60, PT ;  /* 0x0000000805cc7846 */ /* 0x000fe2000380013c */
[----:B------:R-:W-:Y:S01]  /*17af0*/  FMUL.FTZ R24, R40, UR15 ;  /* 0x0000000f28187c20 */ /* 0x000fe20008410000 */
[----:B------:R-:W-:Y:S02]  /*17b00*/  IMAD.SHL.U32 R6, R62, 0x2, RZ ;  /* 0x000000023e067824 */ /* 0x000fe400078e00ff */
[----:B------:R-:W-:Y:S01]  /*17b10*/  FMUL.FTZ R25, R42, UR15 ;  /* 0x0000000f2a197c20 */ /* 0x000fe20008410000 */
[----:B------:R-:W4:Y:S01]  /*17b20*/  MUFU.TANH R36, R36 ;  /* 0x0000002400247308 */ /* 0x000f220000002400 */
[----:B------:R-:W-:Y:S01]  /*17b30*/  FMUL.FTZ R4, R41, UR15 ;  /* 0x0000000f29047c20 */ /* 0x000fe20008410000 */
[----:B------:R-:W-:Y:S01]  /*17b40*/  FMUL.FTZ R23, R43, UR15 ;  /* 0x0000000f2b177c20 */ /* 0x000fe20008410000 */
[----:B------:R-:W-:Y:S01]  /*17b50*/  LOP3.LUT R6, R6, 0x6, RZ, 0xc0, !PT ;  /* 0x0000000606067812 */ /* 0x000fe200078ec0ff */
[C---:B------:R-:W-:Y:S04]  /*17b60*/  HMMA.16816.F32 R84, R32.reuse, R8, R84 ;  /* 0x000000082054723c */ /* 0x040fe80000001854 */
[----:B------:R-:W-:Y:S01]  /*17b70*/  IMAD.IADD R39, R3, 0x1, R6 ;  /* 0x0000000103277824 */ /* 0x000fe200078e0206 */
[----:B------:R-:W4:Y:S01]  /*17b80*/  MUFU.TANH R44, R44 ;  /* 0x0000002c002c7308 */ /* 0x000f220000002400 */
[----:B------:R-:W-:Y:S02]  /*17b90*/  HMMA.16816.F32 R32, R32, R10, R80 ;  /* 0x0000000a2020723c */ /* 0x000fe40000001850 */
[----:B------:R-:W-:-:S02]  /*17ba0*/  VIADD R5, R39, 0x1 ;  /* 0x0000000127057836 */ /* 0x000fc40000000000 */
[----:B------:R-:W-:Y:S02]  /*17bb0*/  VIADD R7, R39, 0x8 ;  /* 0x0000000827077836 */ /* 0x000fe40000000000 */
[----:B------:R-:W-:Y:S01]  /*17bc0*/  FMUL.FTZ R88, R88, UR15 ;  /* 0x0000000f58587c20 */ /* 0x000fe20008410000 */
[----:B------:R-:W-:Y:S01]  /*17bd0*/  FMUL.FTZ R90, R90, UR15 ;  /* 0x0000000f5a5a7c20 */ /* 0x000fe20008410000 */
[C---:B------:R-:W-:Y:S01]  /*17be0*/  ISETP.GE.AND P5, PT, R5.reuse, R2, PT ;  /* 0x000000020500720c */ /* 0x040fe20003fa6270 */
[----:B------:R-:W4:Y:S01]  /*17bf0*/  MUFU.TANH R24, R24 ;  /* 0x0000001800187308 */ /* 0x000f220000002400 */
[----:B------:R-:W-:Y:S01]  /*17c00*/  ISETP.GE.AND P1, PT, R5, R204, PT ;  /* 0x000000cc0500720c */ /* 0x000fe20003f26270 */
[----:B------:R-:W-:Y:S01]  /*17c10*/  VIADD R5, R39, 0x9 ;  /* 0x0000000927057836 */ /* 0x000fe20000000000 */
[----:B------:R-:W-:Y:S01]  /*17c20*/  ISETP.GE.AND P0, PT, R7, R2, PT ;  /* 0x000000020700720c */ /* 0x000fe20003f06270 */
[----:B------:R-:W-:Y:S01]  /*17c30*/  FMUL.FTZ R89, R89, UR15 ;  /* 0x0000000f59597c20 */ /* 0x000fe20008410000 */
[----:B------:R-:W-:Y:S01]  /*17c40*/  ISETP.GE.AND P2, PT, R7, R204, PT ;  /* 0x000000cc0700720c */ /* 0x000fe20003f46270 */
[----:B------:R-:W-:Y:S01]  /*17c50*/  VIADD R7, R39, 0x10 ;  /* 0x0000001027077836 */ /* 0x000fe20000000000 */
[C---:B------:R-:W-:Y:S01]  /*17c60*/  ISETP.GE.AND P6, PT, R5.reuse, R2, PT ;  /* 0x000000020500720c */ /* 0x040fe20003fc6270 */
[----:B------:R-:W4:Y:S01]  /*17c70*/  MUFU.TANH R25, R25 ;  /* 0x0000001900197308 */ /* 0x000f220000002400 */
[----:B------:R-:W-:Y:S01]  /*17c80*/  ISETP.GE.AND P4, PT, R5, R204, PT ;  /* 0x000000cc0500720c */ /* 0x000fe20003f86270 */
[----:B------:R-:W-:Y:S01]  /*17c90*/  VIADD R5, R39, 0x11 ;  /* 0x0000001127057836 */ /* 0x000fe20000000000 */
[----:B-1----:R-:W-:Y:S01]  /*17ca0*/  FSEL R15, R15, -INF , !P0 ;  /* 0xff8000000f0f7808 */ /* 0x002fe20004000000 */
[----:B------:R-:W-:Y:S01]  /*17cb0*/  VIADD R11, R39, 0x29 ;  /* 0x00000029270b7836 */ /* 0x000fe20000000000 */
[----:B------:R-:W-:Y:S01]  /*17cc0*/  FSEL R6, R57, -INF , !P2 ;  /* 0xff80000039067808 */ /* 0x000fe20005000000 */
[----:B------:R-:W-:Y:S01]  /*17cd0*/  FMUL.FTZ R91, R91, UR15 ;  /* 0x0000000f5b5b7c20 */ /* 0x000fe20008410000 */
[----:B-----5:R-:W-:Y:S01]  /*17ce0*/  FSEL R17, R12, -INF , !P5 ;  /* 0xff8000000c117808 */ /* 0x020fe20006800000 */
[----:B------:R-:W1:Y:S01]  /*17cf0*/  MUFU.TANH R193, R76 ;  /* 0x0000004c00c17308 */ /* 0x000e620000002400 */
[----:B------:R-:W-:Y:S01]  /*17d00*/  FSEL R22, R13, -INF , !P1 ;  /* 0xff8000000d167808 */ /* 0x000fe20004800000 */
[----:B------:R-:W-:Y:S01]  /*17d10*/  FMUL.FTZ R32, R32, UR15 ;  /* 0x0000000f20207c20 */ /* 0x000fe20008410000 */
[C---:B------:R-:W-:Y:S01]  /*17d20*/  ISETP.GE.AND P0, PT, R5.reuse, R2, PT ;  /* 0x000000020500720c */ /* 0x040fe20003f06270 */
[----:B------:R-:W-:Y:S01]  /*17d30*/  FMUL.FTZ R84, R84, UR15 ;  /* 0x0000000f54547c20 */ /* 0x000fe20008410000 */
[----:B------:R-:W-:Y:S01]  /*17d40*/  ISETP.GE.AND P2, PT, R5, R204, PT ;  /* 0x000000cc0500720c */ /* 0x000fe20003f46270 */
[----:B------:R-:W-:Y:S01]  /*17d50*/  VIADD R5, R39, 0x19 ;  /* 0x0000001927057836 */ /* 0x000fe20000000000 */
[C---:B------:R-:W-:Y:S01]  /*17d60*/  ISETP.GE.AND P5, PT, R7.reuse, R2, PT ;  /* 0x000000020700720c */ /* 0x040fe20003fa6270 */
[----:B------:R-:W5:Y:S01]  /*17d70*/  MUFU.TANH R190, R78 ;  /* 0x0000004e00be7308 */ /* 0x000f620000002400 */
[----:B------:R-:W-:Y:S01]  /*17d80*/  ISETP.GE.AND P1, PT, R7, R204, PT ;  /* 0x000000cc0700720c */ /* 0x000fe20003f26270 */
[----:B------:R-:W-:Y:S01]  /*17d90*/  VIADD R7, R39, 0x18 ;  /* 0x0000001827077836 */ /* 0x000fe20000000000 */
[----:B--2---:R-:W-:Y:S01]  /*17da0*/  FSEL R13, R21, -INF , !P5 ;  /* 0xff800000150d7808 */ /* 0x004fe20006800000 */
[----:B------:R-:W-:Y:S01]  /*17db0*/  VIADD R21, R39, 0x28 ;  /* 0x0000002827157836 */ /* 0x000fe20000000000 */
[----:B---3--:R-:W-:Y:S01]  /*17dc0*/  FSEL R18, R37, -INF , !P1 ;  /* 0xff80000025127808 */ /* 0x008fe20004800000 */
[----:B------:R-:W-:Y:S01]  /*17dd0*/  FMUL.FTZ R85, R85, UR15 ;  /* 0x0000000f55557c20 */ /* 0x000fe20008410000 */
[C---:B------:R-:W-:Y:S01]  /*17de0*/  ISETP.GE.AND P5, PT, R5.reuse, R2, PT ;  /* 0x000000020500720c */ /* 0x040fe20003fa6270 */
[----:B------:R-:W2:Y:S01]  /*17df0*/  MUFU.TANH R4, R4 ;  /* 0x0000000400047308 */ /* 0x000ea20000002400 */
[----:B------:R-:W-:Y:S01]  /*17e00*/  ISETP.GE.AND P1, PT, R5, R204, PT ;  /* 0x000000cc0500720c */ /* 0x000fe20003f26270 */
[----:B------:R-:W-:Y:S01]  /*17e10*/  VIADD R5, R39, 0x20 ;  /* 0x0000002027057836 */ /* 0x000fe20000000000 */
[----:B------:R-:W-:Y:S01]  /*17e20*/  FSEL R19, R56, -INF , !P6 ;  /* 0xff80000038137808 */ /* 0x000fe20007000000 */
[----:B------:R-:W-:Y:S01]  /*17e30*/  FMUL.FTZ R86, R86, UR15 ;  /* 0x0000000f56567c20 */ /* 0x000fe20008410000 */
[----:B------:R-:W-:Y:S01]  /*17e40*/  FSEL R20, R20, -INF , !P4 ;  /* 0xff80000014147808 */ /* 0x000fe20006000000 */
[----:B------:R-:W-:Y:S01]  /*17e50*/  FMUL.FTZ R87, R87, UR15 ;  /* 0x0000000f57577c20 */ /* 0x000fe20008410000 */
[C---:B------:R-:W-:Y:S01]  /*17e60*/  ISETP.GE.AND P6, PT, R7.reuse, R2, PT ;  /* 0x000000020700720c */ /* 0x040fe20003fc6270 */
[----:B------:R-:W3:Y:S01]  /*17e70*/  MUFU.TANH R23, R23 ;  /* 0x0000001700177308 */ /* 0x000ee20000002400 */
[----:B------:R-:W-:Y:S01]  /*17e80*/  ISETP.GE.AND P4, PT, R7, R204, PT ;  /* 0x000000cc0700720c */ /* 0x000fe20003f86270 */
[----:B------:R-:W-:Y:S01]  /*17e90*/  VIADD R7, R39, 0x21 ;  /* 0x0000002127077836 */ /* 0x000fe20000000000 */
[----:B----4-:R-:W-:Y:S01]  /*17ea0*/  FSEL R9, R36, -INF , !P0 ;  /* 0xff80000024097808 */ /* 0x010fe20004000000 */
[----:B------:R-:W-:Y:S01]  /*17eb0*/  FMUL.FTZ R10, R33, UR15 ;  /* 0x0000000f210a7c20 */ /* 0x000fe20008410000 */
[----:B------:R-:W-:Y:S01]  /*17ec0*/  FSEL R8, R44, -INF , !P2 ;  /* 0xff8000002c087808 */ /* 0x000fe20005000000 */
[----:B------:R-:W-:Y:S01]  /*17ed0*/  FMUL.FTZ R34, R34, UR15 ;  /* 0x0000000f22227c20 */ /* 0x000fe20008410000 */
[C---:B------:R-:W-:Y:S01]  /*17ee0*/  ISETP.GE.AND P0, PT, R5.reuse, R2, PT ;  /* 0x000000020500720c */ /* 0x040fe20003f06270 */
[----:B------:R-:W4:Y:S01]  /*17ef0*/  MUFU.TANH R191, R88 ;  /* 0x0000005800bf7308 */ /* 0x000f220000002400 */
[----:B------:R-:W-:-:S02]  /*17f00*/  ISETP.GE.AND P2, PT, R5, R204, PT ;  /* 0x000000cc0500720c */ /* 0x000fc40003f46270 */
[----:B------:R-:W-:Y:S02]  /*17f10*/  FSEL R5, R24, -INF , !P6 ;  /* 0xff80000018057808 */ /* 0x000fe40007000000 */
[----:B------:R-:W-:Y:S02]  /*17f20*/  FSEL R16, R25, -INF , !P4 ;  /* 0xff80000019107808 */ /* 0x000fe40006000000 */
[C---:B------:R-:W-:Y:S01]  /*17f30*/  ISETP.GE.AND P6, PT, R7.reuse, R2, PT ;  /* 0x000000020700720c */ /* 0x040fe20003fc6270 */
[----:B------:R-:W4:Y:S01]  /*17f40*/  MUFU.TANH R192, R90 ;  /* 0x0000005a00c07308 */ /* 0x000f220000002400 */
[----:B------:R-:W-:Y:S02]  /*17f50*/  ISETP.GE.AND P4, PT, R7, R204, PT ;  /* 0x000000cc0700720c */ /* 0x000fe40003f86270 */
[----:B-1----:R-:W-:Y:S02]  /*17f60*/  FSEL R193, R193, -INF , !P0 ;  /* 0xff800000c1c17808 */ /* 0x002fe40004000000 */
[----:B-----5:R-:W-:-:S02]  /*17f70*/  FSEL R190, R190, -INF , !P2 ;  /* 0xff800000bebe7808 */ /* 0x020fc40005000000 */
[----:B--2---:R-:W-:Y:S01]  /*17f80*/  FSEL R7, R4, -INF , !P5 ;  /* 0xff80000004077808 */ /* 0x004fe20006800000 */
[----:B------:R-:W1:Y:S01]  /*17f90*/  MUFU.TANH R189, R89 ;  /* 0x0000005900bd7308 */ /* 0x000e620000002400 */
[----:B---3--:R-:W-:Y:S01]  /*17fa0*/  FSEL R12, R23, -INF , !P1 ;  /* 0xff800000170c7808 */ /* 0x008fe20004800000 */
[----:B------:R-:W-:Y:S01]  /*17fb0*/  FMUL.FTZ R4, R14, UR15 ;  /* 0x0000000f0e047c20 */ /* 0x000fe20008410000 */
[C---:B------:R-:W-:Y:S02]  /*17fc0*/  ISETP.GE.AND P0, PT, R11.reuse, R2, PT ;  /* 0x000000020b00720c */ /* 0x040fe40003f06270 */
[----:B------:R-:W-:Y:S01]  /*17fd0*/  ISETP.GE.AND P2, PT, R11, R204, PT ;  /* 0x000000cc0b00720c */ /* 0x000fe20003f46270 */
[----:B------:R-:W-:Y:S01]  /*17fe0*/  VIADD R11, R39, 0x31 ;  /* 0x00000031270b7836 */ /* 0x000fe20000000000 */
[C---:B------:R-:W-:Y:S01]  /*17ff0*/  ISETP.GE.AND P5, PT, R21.reuse, R2, PT ;  /* 0x000000021500720c */ /* 0x040fe20003fa6270 */
[----:B------:R2:W3:Y:S01]  /*18000*/  MUFU.TANH R195, R32 ;  /* 0x0000002000c37308 */ /* 0x0004e20000002400 */
[----:B------:R-:W-:Y:S01]  /*18010*/  ISETP.GE.AND P1, PT, R21, R204, PT ;  /* 0x000000cc1500720c */ /* 0x000fe20003f26270 */
[----:B------:R-:W-:Y:S01]  /*18020*/  VIADD R21, R39, 0x30 ;  /* 0x0000003027157836 */ /* 0x000fe20000000000 */
[----:B----4-:R-:W-:-:S02]  /*18030*/  FSEL R191, R191, -INF , !P5 ;  /* 0xff800000bfbf7808 */ /* 0x010fc40006800000 */
[----:B------:R-:W-:Y:S02]  /*18040*/  FSEL R192, R192, -INF , !P1 ;  /* 0xff800000c0c07808 */ /* 0x000fe40004800000 */
[C---:B------:R-:W-:Y:S01]  /*18050*/  ISETP.GE.AND P5, PT, R11.reuse, R2, PT ;  /* 0x000000020b00720c */ /* 0x040fe20003fa6270 */
[----:B------:R-:W4:Y:S01]  /*18060*/  MUFU.TANH R200, R91 ;  /* 0x0000005b00c87308 */ /* 0x000f220000002400 */
[----:B------:R-:W-:Y:S01]  /*18070*/  ISETP.GE.AND P1, PT, R11, R204, PT ;  /* 0x000000cc0b00720c */ /* 0x000fe20003f26270 */
[----:B------:R-:W-:Y:S01]  /*18080*/  VIADD R11, R39, 0x38 ;  /* 0x00000038270b7836 */ /* 0x000fe20000000000 */
[----:B-1----:R-:W-:-:S04]  /*18090*/  FSEL R189, R189, -INF , !P0 ;  /* 0xff800000bdbd7808 */ /* 0x002fc80004000000 */
[----:B------:R-:W-:Y:S01]  /*180a0*/  ISETP.GE.AND P0, PT, R11, R2, PT ;  /* 0x000000020b00720c */ /* 0x000fe20003f06270 */
[----:B------:R-:W1:Y:S01]  /*180b0*/  MUFU.TANH R187, R77 ;  /* 0x0000004d00bb7308 */ /* 0x000e620000002400 */
[----:B--2---:R-:W-:Y:S02]  /*180c0*/  FMUL.FTZ R32, R35, UR15 ;  /* 0x0000000f23207c20 */ /* 0x004fe40008410000 */
[----:B---3--:R-:W-:Y:S02]  /*180d0*/  FSEL R195, R195, -INF , !P0 ;  /* 0xff800000c3c37808 */ /* 0x008fe40004000000 */
[----:B------:R-:W-:-:S03]  /*180e0*/  ISETP.GE.AND P0, PT, R166, 0x2, PT ;  /* 0x00000002a600780c */ /* 0x000fc60003f06270 */
[----:B------:R-:W2:Y:S01]  /*180f0*/  MUFU.TANH R202, R79 ;  /* 0x0000004f00ca7308 */ /* 0x000ea20000002400 */
[----:B----4-:R-:W-:Y:S02]  /*18100*/  FSEL R200, R200, -INF , !P2 ;  /* 0xff800000c8c87808 */ /* 0x010fe40005000000 */
[----:B------:R-:W-:Y:S01]  /*18110*/  ISETP.GE.AND P2, PT, R11, R204, PT ;  /* 0x000000cc0b00720c */ /* 0x000fe20003f46270 */
[----:B------:R-:W-:-:S04]  /*18120*/  VIADD R11, R39, 0x39 ;  /* 0x00000039270b7836 */ /* 0x000fc80000000000 */
        /* <DEDUP_REMOVED lines=8> */
[----:B------:R-:W-:-:S04]  /*181b0*/  ISETP.GE.AND P6, PT, R39, R2, PT ;  /* 0x000000022700720c */ /* 0x000fc80003fc6270 */
[----:B------:R-:W-:Y:S01]  /*181c0*/  FSEL R65, R65, -INF , !P6 ;  /* 0xff80000041417808 */ /* 0x000fe20007000000 */
[----:B------:R-:W3:Y:S01]  /*181d0*/  MUFU.TANH R194, R87 ;  /* 0x0000005700c27308 */ /* 0x000ee20000002400 */
[----:B-1----:R-:W-:Y:S01]  /*181e0*/  FSEL R197, R197, -INF , !P5 ;  /* 0xff800000c5c57808 */ /* 0x002fe20006800000 */
[----:B------:R-:W-:Y:S01]  /*181f0*/  BAR.SYNC.DEFER_BLOCKING 0x0 ;  /* 0x0000000000007b1d */ /* 0x000fe20000010000 */
[----:B------:R-:W-:-:S05]  /*18200*/  ISETP.GE.AND P5, PT, R11, R2, PT ;  /* 0x000000020b00720c */ /* 0x000fca0003fa6270 */
[----:B------:R-:W1:Y:S01]  /*18210*/  MUFU.TANH R4, R4 ;  /* 0x0000000400047308 */ /* 0x000e620000002400 */
[----:B--2---:R-:W-:Y:S02]  /*18220*/  FSEL R196, R196, -INF , !P4 ;  /* 0xff800000c4c47808 */ /* 0x004fe40006000000 */
[----:B------:R-:W-:-:S05]  /*18230*/  ISETP.GE.AND P4, PT, R39, R204, PT ;  /* 0x000000cc2700720c */ /* 0x000fca0003f86270 */
[----:B------:R-:W2:Y:S01]  /*18240*/  MUFU.TANH R10, R10 ;  /* 0x0000000a000a7308 */ /* 0x000ea20000002400 */
[----:B---3--:R-:W-:Y:S02]  /*18250*/  FSEL R194, R194, -INF , !P1 ;  /* 0xff800000c2c27808 */ /* 0x008fe40004800000 */
[----:B------:R-:W-:-:S05]  /*18260*/  ISETP.GE.AND P1, PT, R11, R204, PT ;  /* 0x000000cc0b00720c */ /* 0x000fca0003f26270 */
[----:B------:R-:W3:Y:S01]  /*18270*/  MUFU.TANH R34, R34 ;  /* 0x0000002200227308 */ /* 0x000ee20000002400 */
[----:B-1----:R-:W-:-:S07]  /*18280*/  FSEL R4, R4, -INF , !P4 ;  /* 0xff80000004047808 */ /* 0x002fce0006000000 */
[----:B------:R-:W1:Y:S01]  /*18290*/  MUFU.TANH R32, R32 ;  /* 0x0000002000207308 */ /* 0x000e620000002400 */
[----:B--2---:R-:W-:Y:S02]  /*182a0*/  FSEL R35, R10, -INF , !P5 ;  /* 0xff8000000a237808 */ /* 0x004fe40006800000 */
[----:B---3--:R-:W-:Y:S02]  /*182b0*/  FSEL R34, R34, -INF , !P2 ;  /* 0xff80000022227808 */ /* 0x008fe40005000000 */
[----:B-1----:R-:W-:Y:S01]  /*182c0*/  FSEL R32, R32, -INF , !P1 ;  /* 0xff80000020207808 */ /* 0x002fe20004800000 */
        /* <DEDUP_REMOVED lines=62> */
.L_x_2918:
[----:B------:R-:W-:Y:S02]  /*186b0*/  ULDC UR12, c[0x0][0x248] ;  /* 0x00009200000c7ab9 */ /* 0x000fe40000000800 */
[----:B------:R-:W-:-:S06]  /*186c0*/  USHF.L.U32 UR5, UR12, 0x6, URZ ;  /* 0x000000060c057899 */ /* 0x000fcc000800063f */
[----:B------:R-:W-:-:S04]  /*186d0*/  IADD3 R3, RZ, -UR5, RZ ;  /* 0x80000005ff037c10 */ /* 0x000fc8000fffe0ff */
[----:B------:R-:W-:-:S07]  /*186e0*/  SHF.R.S32.HI R11, RZ, 0x1f, R3 ;  /* 0x0000001fff0b7819 */ /* 0x000fce0000011403 */
.L_x_2919:
        /* <DEDUP_REMOVED lines=43> */
.L_x_2917:
        /* <DEDUP_REMOVED lines=65> */
[----:B------:R-:W1:Y:S01]  /*18db0*/  LDSM.16.MT88.4 R64, [R232+0x12000] ;  /* 0x01200000e840783b */ /* 0x000e620000004200 */
[--C-:B------:R-:W-:Y:S01]  /*18dc0*/  FFMA.FTZ R184, R4, UR10, -R33.reuse ;  /* 0x0000000a04b87c23 */ /* 0x100fe20008010821 */
[--C-:B------:R-:W-:Y:S01]  /*18dd0*/  FFMA.FTZ R185, R22, UR10, -R33.reuse ;  /* 0x0000000a16b97c23 */ /* 0x100fe20008010821 */
[--C-:B------:R-:W-:Y:S01]  /*18de0*/  FFMA.FTZ R180, R6, UR10, -R33.reuse ;  /* 0x0000000a06b47c23 */ /* 0x100fe20008010821 */
[--C-:B------:R-:W-:Y:S01]  /*18df0*/  FFMA.FTZ R179, R20, UR10, -R33.reuse ;  /* 0x0000000a14b37c23 */ /* 0x100fe20008010821 */
[----:B------:R-:W2:Y:S01]  /*18e00*/  LDSM.16.MT88.4 R112, [R234+0x16000] ;  /* 0x01600000ea70783b */ /* 0x000ea20000004200 */
        /* <DEDUP_REMOVED lines=10> */
[----:B------:R-:W3:Y:S01]  /*18eb0*/  MUFU.EX2 R182, R182 ;  /* 0x000000b600b67308 */ /* 0x000ee20000000800 */
        /* <DEDUP_REMOVED lines=22> */
[----:B------:R-:W-:Y:S01]  /*19020*/  FFMA.FTZ R198, R35, UR10, -R198 ;  /* 0x0000000a23c67c23 */ /* 0x000fe200080108c6 */
[----:B------:R-:W-:Y:S01]  /*19030*/  MUFU.EX2 R184, R184 ;  /* 0x000000b800b87308 */ /* 0x000fe20000000800 */
[--C-:B------:R-:W-:Y:S01]  /*19040*/  FFMA.FTZ R196, R196, UR10, -R33.reuse ;  /* 0x0000000ac4c47c23 */ /* 0x100fe20008010821 */
[--C-:B------:R-:W-:Y:S01]  /*19050*/  FFMA.FTZ R194, R34, UR10, -R33.reuse ;  /* 0x0000000a22c27c23 */ /* 0x100fe20008010821 */
[----:B------:R-:W-:Y:S01]  /*19060*/  FFMA.FTZ R201, R32, UR10, -R33 ;  /* 0x0000000a20c97c23 */ /* 0x000fe20008010821 */
[----:B------:R-:W-:Y:S01]  /*19070*/  FADD.FTZ R182, R183, R182 ;  /* 0x000000b6b7b67221 */ /* 0x000fe20000010000 */
[----:B------:R-:W-:Y:S03]  /*19080*/  LDSM.16.MT88.4 R32, [R233+0x11800] ;  /* 0x01180000e920783b */ /* 0x000fe60000004200 */
        /* <DEDUP_REMOVED lines=27> */
[C---:B-1----:R-:W-:Y:S01]  /*19240*/  HMMA.16816.F32 R60, R128.reuse, R64, RZ ;  /* 0x00000040803c723c */ /* 0x042fe200000018ff */
[----:B------:R-:W-:Y:S05]  /*19250*/  MUFU.EX2 R186, R186 ;  /* 0x000000ba00ba7308 */ /* 0x000fea0000000800 */
[C---:B------:R-:W-:Y:S03]  /*19260*/  HMMA.16816.F32 R68, R128.reuse, R72, RZ ;  /* 0x000000488044723c */ /* 0x040fe600000018ff */
[----:B------:R-:W1:Y:S03]  /*19270*/  MUFU.EX2 R187, R187 ;  /* 0x000000bb00bb7308 */ /* 0x000e660000000800 */
[C---:B------:R-:W-:Y:S05]  /*19280*/  HMMA.16816.F32 R76, R128.reuse, R80, RZ ;  /* 0x00000050804c723c */ /* 0x040fea00000018ff */
[----:B------:R-:W-:Y:S01]  /*19290*/  MUFU.EX2 R188, R188 ;  /* 0x000000bc00bc7308 */ /* 0x000fe20000000800 */
[C---:B------:R-:W-:Y:S06]  /*192a0*/  HMMA.16816.F32 R84, R128.reuse, R88, RZ ;  /* 0x000000588054723c */ /* 0x040fec00000018ff */
[C---:B------:R-:W-:Y:S01]  /*192b0*/  HMMA.16816.F32 R92, R128.reuse, R96, RZ ;  /* 0x00000060805c723c */ /* 0x040fe200000018ff */
[----:B------:R-:W-:Y:S05]  /*192c0*/  MUFU.EX2 R189, R189 ;  /* 0x000000bd00bd7308 */ /* 0x000fea0000000800 */
[C---:B------:R-:W-:Y:S03]  /*192d0*/  HMMA.16816.F32 R100, R128.reuse, R104, RZ ;  /* 0x000000688064723c */ /* 0x040fe600000018ff */
[----:B------:R-:W-:Y:S03]  /*192e0*/  MUFU.EX2 R190, R190 ;  /* 0x000000be00be7308 */ /* 0x000fe60000000800 */
[C---:B--2---:R-:W-:Y:S05]  /*192f0*/  HMMA.16816.F32 R108, R128.reuse, R112, RZ ;  /* 0x00000070806c723c */ /* 0x044fea00000018ff */
[----:B------:R-:W2:Y:S01]  /*19300*/  MUFU.EX2 R191, R191 ;  /* 0x000000bf00bf7308 */ /* 0x000ea20000000800 */
[C---:B-----5:R-:W-:Y:S06]  /*19310*/  HMMA.16816.F32 R116, R128.reuse, R120, RZ ;  /* 0x000000788074723c */ /* 0x060fec00000018ff */
        /* <DEDUP_REMOVED lines=43> */
[----:B------:R-:W4:Y:S05]  /*195d0*/  LDSM.16.MT88.4 R12, [R236+0x14800] ;  /* 0x01480000ec0c783b */ /* 0x000f2a0000004200 */
[C---:B------:R-:W-:Y:S06]  /*195e0*/  HMMA.16816.F32 R36, R4.reuse, R16, R36 ;  /* 0x000000100424723c */ /* 0x040fec0000001824 */
        /* <DEDUP_REMOVED lines=8> */
[C---:B------:R-:W-:Y:S06]  /*19670*/  HMMA.16816.F32 R144, R4.reuse, R24, R144 ;  /* 0x000000180490723c */ /* 0x040fec0000001890 */
        /* <DEDUP_REMOVED lines=28> */
[----:B------:R-:W-:Y:S05]  /*19840*/  LDSM.16.MT88.4 R16, [R232+0x11000] ;  /* 0x01100000e810783b */ /* 0x000fea0000004200 */
[C---:B---3--:R-:W-:Y:S06]  /*19850*/  HMMA.16816.F32 R124, R4.reuse, R8, R124 ;  /* 0x00000008047c723c */ /* 0x048fec000000187c */
        /* <DEDUP_REMOVED lines=12> */
[----:B--2---:R-:W-:Y:S01]  /*19920*/  HMMA.16816.F32 R160, R8, R24, R160 ;  /* 0x0000001808a0723c */ /* 0x004fe200000018a0 */
[----:B------:R-:W-:Y:S01]  /*19930*/  FADD.FTZ R188, R189, R188 ;  /* 0x000000bcbdbc7221 */ /* 0x000fe20000010000 */
[----:B------:R-:W-:-:S04]  /*19940*/  FADD.FTZ R193, R193, R192 ;  /* 0x000000c0c1c17221 */ /* 0x000fc80000010000 */
[C---:B------:R-:W-:Y:S01]  /*19950*/  HMMA.16816.F32 R156, R8.reuse, R26, R156 ;  /* 0x0000001a089c723c */ /* 0x040fe2000000189c */
[----:B------:R-:W-:Y:S05]  /*19960*/  LDSM.16.MT88.4 R24, [R232+0x13000] ;  /* 0x01300000e818783b */ /* 0x000fea0000004200 */
[C---:B----4-:R-:W-:Y:S06]  /*19970*/  HMMA.16816.F32 R152, R8.reuse, R12, R152 ;  /* 0x0000000c0898723c */ /* 0x050fec0000001898 */
        /* <DEDUP_REMOVED lines=58> */
[----:B------:R-:W3:Y:S04]  /*19d20*/  LDSM.16.MT88.4 R16, [R232+0x13800] ;  /* 0x01380000e810783b */ /* 0x000ee80000004200 */
[----:B------:R-:W-:Y:S01]  /*19d30*/  STL [R1], R205 ;  /* 0x000000cd01007387 */ /* 0x000fe20000100800 */
[C---:B--2---:R-:W-:Y:S03]  /*19d40*/  HMMA.16816.F32 R152, R4.reuse, R12, R152 ;  /* 0x0000000c0498723c */ /* 0x044fe60000001898 */
[----:B------:R-:W-:Y:S03]  /*19d50*/  STL [R1+0x4], R206 ;  /* 0x000004ce01007387 */ /* 0x000fe60000100800 */
        /* <DEDUP_REMOVED lines=104> */
.L_x_2921:
[----:B------:R-:W-:Y:S02]  /*1a3e0*/  ULDC UR8, c[0x0][0x250] ;  /* 0x0000940000087ab9 */ /* 0x000fe40000000800 */
[----:B------:R-:W-:-:S06]  /*1a3f0*/  USHF.L.U32 UR4, UR8, 0x6, URZ ;  /* 0x0000000608047899 */ /* 0x000fcc000800063f */
[----:B------:R-:W-:-:S04]  /*1a400*/  IADD3 R5, RZ, -UR4, RZ ;  /* 0x80000004ff057c10 */ /* 0x000fc8000fffe0ff */
[----:B------:R-:W-:-:S07]  /*1a410*/  SHF.R.S32.HI R0, RZ, 0x1f, R5 ;  /* 0x0000001fff007819 */ /* 0x000fce0000011405 */
.L_x_2922:
[----:B------:R-:W-:Y:S01]  /*1a420*/  IADD3 R167, P1, P0, R170, R5, R167 ;  /* 0x00000005aaa77210 */ /* 0x000fe2000783e0a7 */
[----:B------:R-:W-:Y:S01]  /*1a430*/  ULDC.64 UR4, c[0x0][0x220] ;  /* 0x0000880000047ab9 */ /* 0x000fe20000000a00 */
[C---:B------:R-:W-:Y:S01]  /*1a440*/  IADD3 R170, P2, R5.reuse, R170, RZ ;  /* 0x000000aa05aa7210 */ /* 0x040fe20007f5e0ff */
[----:B------:R-:W-:Y:S01]  /*1a450*/  USHF.L.U32 UR11, UR8, 0x5, URZ ;  /* 0x00000005080b7899 */ /* 0x000fe2000800063f */
[----:B------:R-:W-:Y:S01]  /*1a460*/  LEA R252, P4, R5, R252, 0x1 ;  /* 0x000000fc05fc7211 */ /* 0x000fe200078808ff */
[----:B------:R-:W-:Y:S01]  /*1a470*/  ULDC UR9, c[0x0][0x254] ;  /* 0x0000950000097ab9 */ /* 0x000fe20000000800 */
[----:B------:R-:W-:Y:S01]  /*1a480*/  IADD3.X R168, R165, R0, R168, P1, P0 ;  /* 0x00000000a5a87210 */ /* 0x000fe20000fe04a8 */
[----:B------:R-:W-:Y:S01]  /*1a490*/  IMAD.X R165, R0, 0x1, R165, P2 ;  /* 0x0000000100a57824 */ /* 0x000fe200010e06a5 */
[C---:B------:R-:W-:Y:S01]  /*1a4a0*/  LEA R4, P1, R170.reuse, UR4, 0x1 ;  /* 0x00000004aa047c11 */ /* 0x040fe2000f8208ff */
[----:B------:R-:W-:Y:S01]  /*1a4b0*/  USHF.L.U64.HI UR9, UR8, 0x5, UR9 ;  /* 0x0000000508097899 */ /* 0x000fe20008010209 */
[----:B------:R-:W-:Y:S01]  /*1a4c0*/  LEA.HI.X R251, R5, R251, R0, 0x1, P4 ;  /* 0x000000fb05fb7211 */ /* 0x000fe200020f0c00 */
[----:B------:R-:W-:Y:S01]  /*1a4d0*/  IMAD.MOV.U32 R12, RZ, RZ, R252 ;  /* 0x000000ffff0c7224 */ /* 0x000fe200078e00fc */
[----:B------:R-:W-:-:S02]  /*1a4e0*/  LEA.HI.X R5, R170, UR5, R165, 0x1, P1 ;  /* 0x00000005aa057c11 */ /* 0x000fc400088f0ca5 */
        /* <DEDUP_REMOVED lines=9> */
[----:B------:R-:W-:Y:S02]  /*1a580*/  IADD3 R10, P1, R6, UR11, RZ ;  /* 0x0000000b060a7c10 */ /* 0x000fe4000ff3e0ff */
[----:B------:R-:W-:Y:S01]  /*1a590*/  IADD3 R16, P0, R8, UR11, RZ ;  /* 0x0000000b08107c10 */ /* 0x000fe2000ff1e0ff */
[----:B------:R-:W-:Y:S01]  /*1a5a0*/  LDGSTS.E.BYPASS.LTC128B.128 [R245+0x12000], desc[UR6][R4.64+0x80] ;  /* 0x1200008004f57fae */ /* 0x000fe2000b901d46 */
[----:B------:R-:W-:-:S02]  /*1a5b0*/  IADD3.X R11, R7, UR9, RZ, P1, !PT ;  /* 0x00000009070b7c10 */ /* 0x000fc40008ffe4ff */
[----:B------:R-:W-:Y:S01]  /*1a5c0*/  IADD3.X R17, R9, UR9, RZ, P0, !PT ;  /* 0x0000000909117c10 */ /* 0x000fe200087fe4ff */
[----:B------:R-:W-:Y:S01]  /*1a5d0*/  LDGSTS.E.BYPASS.LTC128B.128 [R245+0x14000], desc[UR6][R4.64+0x100] ;  /* 0x1400010004f57fae */ /* 0x000fe2000b901d46 */
[----:B------:R-:W-:Y:S02]  /*1a5e0*/  IADD3 R18, P1, R10, UR11, RZ ;  /* 0x0000000b0a127c10 */ /* 0x000fe4000ff3e0ff */
[----:B------:R-:W-:Y:S01]  /*1a5f0*/  IADD3 R24, P0, R16, UR11, RZ ;  /* 0x0000000b10187c10 */ /* 0x000fe2000ff1e0ff */
[----:B------:R-:W-:Y:S01]  /*1a600*/  LDGSTS.E.BYPASS.LTC128B.128 [R245+0x16000], desc[UR6][R4.64+0x180] ;  /* 0x1600018004f57fae */ /* 0x000fe2000b901d46 */
[----:B------:R-:W-:Y:S02]  /*1a610*/  IADD3.X R19, R11, UR9, RZ, P1, !PT ;  /* 0x000000090b137c10 */ /* 0x000fe40008ffe4ff */
[----:B------:R-:W-:Y:S01]  /*1a620*/  IADD3.X R25, R17, UR9, RZ, P0, !PT ;  /* 0x0000000911197c10 */ /* 0x000fe200087fe4ff */
[----:B------:R1:W-:Y:S01]  /*1a630*/  LDGSTS.E.BYPASS.LTC128B.128 [R245+0x10800], desc[UR6][R6.64] ;  /* 0x1080000006f57fae */ /* 0x0003e2000b901d46 */
[----:B------:R-:W-:-:S03]  /*1a640*/  ISETP.GE.AND P0, PT, R166, 0x3, PT ;  /* 0x00000003a600780c */ /* 0x000fc60003f06270 */
        /* <DEDUP_REMOVED lines=10> */
[----:B------:R3:W-:Y:S04]  /*1a6f0*/  LDGSTS.E.BYPASS.LTC128B.128 [R245+0x17800], desc[UR6][R24.64+0x180] ;  /* 0x1780018018f57fae */ /* 0x0007e8000b901d46 */
[----:B------:R-:W-:Y:S04]  /*1a700*/  LDSM.16.M88.4 R188, [R242] ;  /* 0x00000000f2bc783b */ /* 0x000fe80000000200 */
[----:B-1----:R-:W1:Y:S04]  /*1a710*/  LDSM.16.M88.4 R4, [R241+0x8000] ;  /* 0x00800000f104783b */ /* 0x002e680000000200 */
[----:B------:R-:W3:Y:S04]  /*1a720*/  LDSM.16.M88.4 R20, [R241+0x8800] ;  /* 0x00880000f114783b */ /* 0x000ee80000000200 */
[----:B------:R-:W4:Y:S04]  /*1a730*/  LDSM.16.M88.4 R172, [R241+0x9000] ;  /* 0x00900000f1ac783b */ /* 0x000f280000000200 */
[----:B------:R-:W5:Y:S04]  /*1a740*/  LDSM.16.M88.4 R184, [R241+0x9800] ;  /* 0x00980000f1b8783b */ /* 0x000f680000000200 */
[----:B------:R-:W-:Y:S04]  /*1a750*/  LDSM.16.M88.4 R12, [R240] ;  /* 0x00000000f00c783b */ /* 0x000fe80000000200 */
[----:B------:R-:W5:Y:S04]  /*1a760*/  LDSM.16.M88.4 R180, [R239] ;  /* 0x00000000efb4783b */ /* 0x000f680000000200 */
[----:B------:R-:W5:Y:S04]  /*1a770*/  LDSM.16.M88.4 R168, [R231] ;  /* 0x00000000e7a8783b */ /* 0x000f680000000200 */
[----:B------:R-:W5:Y:S04]  /*1a780*/  LDSM.16.M88.4 R32, [R230] ;  /* 0x00000000e620783b */ /* 0x000f680000000200 */
[----:B--2---:R-:W2:Y:S04]  /*1a790*/  LDSM.16.M88.4 R16, [R229] ;  /* 0x00000000e510783b */ /* 0x004ea80000000200 */
[----:B------:R-:W-:Y:S01]  /*1a7a0*/  LDSM.16.M88.4 R28, [R238] ;  /* 0x00000000ee1c783b */ /* 0x000fe20000000200 */
[C---:B-1----:R-:W-:Y:S03]  /*1a7b0*/  HMMA.16816.F32 R8, R188.reuse, R4, RZ ;  /* 0x00000004bc08723c */ /* 0x042fe600000018ff */
[----:B------:R-:W1:Y:S04]  /*1a7c0*/  LDSM.16.M88.4 R196, [R235+0x8000] ;  /* 0x00800000ebc4783b */ /* 0x000e680000000200 */
[----:B------:R-:W-:Y:S01]  /*1a7d0*/  LDSM.16.M88.4 R200, [R235+0xd800] ;  /* 0x00d80000ebc8783b */ /* 0x000fe20000000200 */
[C---:B------:R-:W-:Y:S03]  /*1a7e0*/  HMMA.16816.F32 R4, R188.reuse, R6, RZ ;  /* 0x00000006bc04723c */ /* 0x040fe600000018ff */
[----:B------:R-:W0:Y:S03]  /*1a7f0*/  LDGDEPBAR ;  /* 0x00000000000079af */ /* 0x000e260000000000 */
[C---:B---3--:R-:W-:Y:S06]  /*1a800*/  HMMA.16816.F32 R24, R188.reuse, R20, RZ ;  /* 0x00000014bc18723c */ /* 0x048fec00000018ff */
[C---:B----4-:R-:W-:Y:S06]  /*1a810*/  HMMA.16816.F32 R176, R188.reuse, R172, RZ ;  /* 0x000000acbcb0723c */ /* 0x050fec00000018ff */
[C---:B------:R-:W-:Y:S06]  /*1a820*/  HMMA.16816.F32 R20, R188.reuse, R22, RZ ;  /* 0x00000016bc14723c */ /* 0x040fec00000018ff */
[C---:B------:R-:W-:Y:S06]  /*1a830*/  HMMA.16816.F32 R172, R188.reuse, R174, RZ ;  /* 0x000000aebcac723c */ /* 0x040fec00000018ff */
[C---:B-----5:R-:W-:Y:S06]  /*1a840*/  HMMA.16816.F32 R192, R188.reuse, R184, RZ ;  /* 0x000000b8bcc0723c */ /* 0x060fec00000018ff */
[----:B------:R-:W-:Y:S01]  /*1a850*/  HMMA.16816.F32 R188, R188, R186, RZ ;  /* 0x000000babcbc723c */ /* 0x000fe200000018ff */
[----:B------:R-:W3:Y:S05]  /*1a860*/  LDSM.16.M88.4 R184, [R235+0x8800] ;  /* 0x00880000ebb8783b */ /* 0x000eea0000000200 */
[C---:B------:R-:W-:Y:S06]  /*1a870*/  HMMA.16816.F32 R8, R12.reuse, R180, R8 ;  /* 0x000000b40c08723c */ /* 0x040fec0000001808 */
[C---:B------:R-:W-:Y:S01]  /*1a880*/  HMMA.16816.F32 R4, R12.reuse, R182, R4 ;  /* 0x000000b60c04723c */ /* 0x040fe20000001804 */
[----:B------:R-:W4:Y:S05]  /*1a890*/  LDSM.16.M88.4 R180, [R235+0x9000] ;  /* 0x00900000ebb4783b */ /* 0x000f2a0000000200 */
        /* <DEDUP_REMOVED lines=8> */
[----:B------:R-:W-:Y:S04]  /*1a920*/  LDSM.16.M88.4 R12, [R237] ;  /* 0x00000000ed0c783b */ /* 0x000fe80000000200 */
[----:B------:R-:W2:Y:S01]  /*1a930*/  LDSM.16.M88.4 R16, [R228] ;  /* 0x00000000e410783b */ /* 0x000ea20000000200 */
        /* <DEDUP_REMOVED lines=21> */
[----:B------:R-:W-:Y:S05]  /*1aa90*/  LDSM.16.M88.4 R196, [R227] ;  /* 0x00000000e3c4783b */ /* 0x000fea0000000200 */
[C---:B---3--:R-:W-:Y:S06]  /*1aaa0*/  HMMA.16816.F32 R192, R12.reuse, R184, R192 ;  /* 0x000000b80cc0723c */ /* 0x048fec00000018c0 */
[----:B------:R-:W-:Y:S01]  /*1aab0*/  HMMA.16816.F32 R188, R12, R186, R188 ;  /* 0x000000ba0cbc723c */ /* 0x000fe200000018bc */
[----:B------:R-:W1:Y:S04]  /*1aac0*/  LDSM.16.M88.4 R12, [R240+0x2000] ;  /* 0x00200000f00c783b */ /* 0x000e680000000200 */
[----:B------:R-:W3:Y:S01]  /*1aad0*/  LDSM.16.M88.4 R184, [R226] ;  /* 0x00000000e2b8783b */ /* 0x000ee20000000200 */
[C---:B----4-:R-:W-:Y:S06]  /*1aae0*/  HMMA.16816.F32 R8, R28.reuse, R168, R8 ;  /* 0x000000a81c08723c */ /* 0x050fec0000001808 */
[C---:B------:R-:W-:Y:S01]  /*1aaf0*/  HMMA.16816.F32 R4, R28.reuse, R170, R4 ;  /* 0x000000aa1c04723c */ /* 0x040fe20000001804 */
[----:B------:R-:W4:Y:S05]  /*1ab00*/  LDSM.16.M88.4 R168, [R225] ;  /* 0x00000000e1a8783b */ /* 0x000f2a0000000200 */
[C---:B--2---:R-:W-:Y:S06]  /*1ab10*/  HMMA.16816.F32 R24, R28.reuse, R16, R24 ;  /* 0x000000101c18723c */ /* 0x044fec0000001818 */
[C---:B------:R-:W-:Y:S01]  /*1ab20*/  HMMA.16816.F32 R20, R28.reuse, R18, R20 ;  /* 0x000000121c14723c */ /* 0x040fe20000001814 */
[----:B------:R-:W2:Y:S05]  /*1ab30*/  LDSM.16.M88.4 R16, [R224] ;  /* 0x00000000e010783b */ /* 0x000eaa0000000200 */
[C---:B------:R-:W-:Y:S06]  /*1ab40*/  HMMA.16816.F32 R176, R28.reuse, R180, R176 ;  /* 0x000000b41cb0723c */ /* 0x040fec00000018b0 */
[C---:B------:R-:W-:Y:S01]  /*1ab50*/  HMMA.16816.F32 R172, R28.reuse, R182, R172 ;  /* 0x000000b61cac723c */ /* 0x040fe200000018ac */
[----:B------:R-:W-:Y:S05]  /*1ab60*/  LDSM.16.M88.4 R180, [R235+0xa000] ;  /* 0x00a00000ebb4783b */ /* 0x000fea0000000200 */
[C---:B-----5:R-:W-:Y:S06]  /*1ab70*/  HMMA.16816.F32 R192, R28.reuse, R32, R192 ;  /* 0x000000201cc0723c */ /* 0x060fec00000018c0 */
[----:B------:R-:W-:Y:S01]  /*1ab80*/  HMMA.16816.F32 R188, R28, R34, R188 ;  /* 0x000000221cbc723c */ /* 0x000fe200000018bc */
[----:B------:R-:W5:Y:S04]  /*1ab90*/  LDSM.16.M88.4 R32, [R238+0x2000] ;  /* 0x00200000ee20783b */ /* 0x000f680000000200 */
[----:B------:R-:W5:Y:S01]  /*1aba0*/  LDSM.16.M88.4 R28, [R235+0xa800] ;  /* 0x00a80000eb1c783b */ /* 0x000f620000000200 */
[C---:B-1----:R-:W-:Y:S06]  /*1abb0*/  HMMA.16816.F32 R8, R12.reuse, R196, R8 ;  /* 0x000000c40c08723c */ /* 0x042fec0000001808 */
[C---:B------:R-:W-:Y:S01]  /*1abc0*/  HMMA.16816.F32 R4, R12.reuse, R198, R4 ;  /* 0x000000c60c04723c */ /* 0x040fe20000001804 */
[----:B------:R-:W-:Y:S05]  /*1abd0*/  LDSM.16.M88.4 R196, [R228+0x2800] ;  /* 0x00280000e4c4783b */ /* 0x000fea0000000200 */
[C---:B---3--:R-:W-:Y:S06]  /*1abe0*/  HMMA.16816.F32 R24, R12.reuse, R184, R24 ;  /* 0x000000b80c18723c */ /* 0x048fec0000001818 */
[C---:B------:R-:W-:Y:S01]  /*1abf0*/  HMMA.16816.F32 R20, R12.reuse, R186, R20 ;  /* 0x000000ba0c14723c */ /* 0x040fe20000001814 */
[----:B------:R-:W1:Y:S05]  /*1ac00*/  LDSM.16.M88.4 R184, [R235+0xb000] ;  /* 0x00b00000ebb8783b */ /* 0x000e6a0000000200 */
[C---:B----4-:R-:W-:Y:S06]  /*1ac10*/  HMMA.16816.F32 R176, R12.reuse, R168, R176 ;  /* 0x000000a80cb0723c */ /* 0x050fec00000018b0 */
[C---:B------:R-:W-:Y:S01]  /*1ac20*/  HMMA.16816.F32 R172, R12.reuse, R170, R172 ;  /* 0x000000aa0cac723c */ /* 0x040fe200000018ac */
[----:B------:R-:W3:Y:S05]  /*1ac30*/  LDSM.16.M88.4 R168, [R235+0xb800] ;  /* 0x00b80000eba8783b */ /* 0x000eea0000000200 */
[C---:B--2---:R-:W-:Y:S06]  /*1ac40*/  HMMA.16816.F32 R192, R12.reuse, R16, R192 ;  /* 0x000000100cc0723c */ /* 0x044fec00000018c0 */
[----:B------:R-:W-:Y:S01]  /*1ac50*/  HMMA.16816.F32 R188, R12, R18, R188 ;  /* 0x000000120cbc723c */ /* 0x000fe200000018bc */
[----:B------:R-:W-:Y:S04]  /*1ac60*/  LDSM.16.M88.4 R12, [R237+0x2000] ;  /* 0x00200000ed0c783b */ /* 0x000fe80000000200 */
[----:B------:R-:W2:Y:S01]  /*1ac70*/  LDSM.16.M88.4 R16, [R228+0x2000] ;  /* 0x00200000e410783b */ /* 0x000ea20000000200 */
        /* <DEDUP_REMOVED lines=21> */
[----:B------:R-:W3:Y:S05]  /*1add0*/  LDSM.16.M88.4 R180, [R241+0xd800] ;  /* 0x00d80000f1b4783b */ /* 0x000eea0000000200 */
[C---:B-----5:R-:W-:Y:S06]  /*1ade0*/  HMMA.16816.F32 R192, R12.reuse, R28, R192 ;  /* 0x0000001c0cc0723c */ /* 0x060fec00000018c0 */
        /* <DEDUP_REMOVED lines=9> */
[C---:B------:R-:W-:Y:S06]  /*1ae80*/  HMMA.16816.F32 R176, R168.reuse, R184, R176 ;  /* 0x000000b8a8b0723c */ /* 0x040fec00000018b0 */
[C---:B------:R-:W-:Y:S01]  /*1ae90*/  HMMA.16816.F32 R172, R168.reuse, R186, R172 ;  /* 0x000000baa8ac723c */ /* 0x040fe200000018ac */
[----:B------:R-:W-:Y:S05]  /*1aea0*/  LDSM.16.M88.4 R184, [R238+0x4000] ;  /* 0x00400000eeb8783b */ /* 0x000fea0000000200 */
[C---:B---3--:R-:W-:Y:S06]  /*1aeb0*/  HMMA.16816.F32 R192, R168.reuse, R180, R192 ;  /* 0x000000b4a8c0723c */ /* 0x048fec00000018c0 */
        /* <DEDUP_REMOVED lines=30> */
[----:B------:R-:W-:Y:S05]  /*1b0a0*/  LDSM.16.M88.4 R184, [R240+0x6000] ;  /* 0x00600000f0b8783b */ /* 0x000fea0000000200 */
[C---:B--2---:R-:W-:Y:S06]  /*1b0b0*/  HMMA.16816.F32 R24, R32.reuse, R12, R24 ;  /* 0x0000000c2018723c */ /* 0x044fec0000001818 */
[----:B------:R-:W-:Y:S01]  /*1b0c0*/  HMMA.16816.F32 R20, R32, R14, R20 ;  /* 0x0000000e2014723c */ /* 0x000fe20000001814 */
[----:B------:R-:W1:Y:S05]  /*1b0d0*/  LDSM.16.M88.4 R12, [R219] ;  /* 0x00000000db0c783b */ /* 0x000e6a0000000200 */
[C---:B---3--:R-:W-:Y:S06]  /*1b0e0*/  HMMA.16816.F32 R8, R196.reuse, R28, R8 ;  /* 0x0000001cc408723c */ /* 0x048fec0000001808 */
[----:B------:R-:W-:Y:S01]  /*1b0f0*/  HMMA.16816.F32 R4, R196, R30, R4 ;  /* 0x0000001ec404723c */ /* 0x000fe20000001804 */
[----:B------:R-:W-:Y:S05]  /*1b100*/  LDSM.16.M88.4 R28, [R228+0x6000] ;  /* 0x00600000e41c783b */ /* 0x000fea0000000200 */
[C---:B------:R-:W-:Y:S06]  /*1b110*/  HMMA.16816.F32 R176, R32.reuse, R180, R176 ;  /* 0x000000b420b0723c */ /* 0x040fec00000018b0 */
[C---:B------:R-:W-:Y:S01]  /*1b120*/  HMMA.16816.F32 R172, R32.reuse, R182, R172 ;  /* 0x000000b620ac723c */ /* 0x040fe200000018ac */
[----:B------:R-:W-:Y:S05]  /*1b130*/  LDSM.16.M88.4 R180, [R235+0xe000] ;  /* 0x00e00000ebb4783b */ /* 0x000fea0000000200 */
[C---:B------:R-:W-:Y:S06]  /*1b140*/  HMMA.16816.F32 R192, R32.reuse, R168, R192 ;  /* 0x000000a820c0723c */ /* 0x040fec00000018c0 */
[----:B------:R-:W-:Y:S01]  /*1b150*/  HMMA.16816.F32 R188, R32, R170, R188 ;  /* 0x000000aa20bc723c */ /* 0x000fe200000018bc */
[----:B------:R-:W2:Y:S04]  /*1b160*/  LDSM.16.M88.4 R32, [R241+0xf000] ;  /* 0x00f00000f120783b */ /* 0x000ea80000000200 */
[----:B------:R-:W-:Y:S01]  /*1b170*/  LDSM.16.M88.4 R168, [R238+0x6000] ;  /* 0x00600000eea8783b */ /* 0x000fe20000000200 */
[C---:B-1----:R-:W-:Y:S06]  /*1b180*/  HMMA.16816.F32 R8, R184.reuse, R12, R8 ;  /* 0x0000000cb808723c */ /* 0x042fec0000001808 */
[----:B------:R-:W-:Y:S01]  /*1b190*/  HMMA.16816.F32 R4, R184, R14, R4 ;  /* 0x0000000eb804723c */ /* 0x000fe20000001804 */
[----:B------:R-:W1:Y:S05]  /*1b1a0*/  LDSM.16.M88.4 R12, [R218] ;  /* 0x00000000da0c783b */ /* 0x000e6a0000000200 */
[C---:B------:R-:W-:Y:S06]  /*1b1b0*/  HMMA.16816.F32 R24, R196.reuse, R16, R24 ;  /* 0x00000010c418723c */ /* 0x040fec0000001818 */
[C---:B------:R-:W-:Y:S01]  /*1b1c0*/  HMMA.16816.F32 R20, R196.reuse, R18, R20 ;  /* 0x00000012c414723c */ /* 0x040fe20000001814 */
[----:B------:R-:W-:Y:S05]  /*1b1d0*/  LDSM.16.M88.4 R16, [R237+0x6000] ;  /* 0x00600000ed10783b */ /* 0x000fea0000000200 */
[C---:B--2---:R-:W-:Y:S06]  /*1b1e0*/  HMMA.16816.F32 R176, R196.reuse, R32, R176 ;  /* 0x00000020c4b0723c */ /* 0x044fec00000018b0 */
[----:B------:R-:W-:Y:S01]  /*1b1f0*/  HMMA.16816.F32 R172, R196, R34, R172 ;  /* 0x00000022c4ac723c */ /* 0x000fe200000018ac */
[----:B------:R-:W2:Y:S05]  /*1b200*/  LDSM.16.M88.4 R32, [R235+0xe800] ;  /* 0x00e80000eb20783b */ /* 0x000eaa0000000200 */
[C---:B-1----:R-:W-:Y:S06]  /*1b210*/  HMMA.16816.F32 R24, R184.reuse, R12, R24 ;  /* 0x0000000cb818723c */ /* 0x042fec0000001818 */
[----:B------:R-:W-:Y:S01]  /*1b220*/  HMMA.16816.F32 R20, R184, R14, R20 ;  /* 0x0000000eb814723c */ /* 0x000fe20000001814 */
[----:B------:R-:W-:Y:S05]  /*1b230*/  LDSM.16.M88.4 R12, [R228+0x6800] ;  /* 0x00680000e40c783b */ /* 0x000fea0000000200 */
[C---:B------:R-:W-:Y:S06]  /*1b240*/  HMMA.16816.F32 R8, R168.reuse, R180, R8 ;  /* 0x000000b4a808723c */ /* 0x040fec0000001808 */
[C---:B------:R-:W-:Y:S01]  /*1b250*/  HMMA.16816.F32 R4, R168.reuse, R182, R4 ;  /* 0x000000b6a804723c */ /* 0x040fe20000001804 */
[----:B------:R-:W1:Y:S05]  /*1b260*/  LDSM.16.M88.4 R180, [R217] ;  /* 0x00000000d9b4783b */ /* 0x000e6a0000000200 */
[C---:B--2---:R-:W-:Y:S06]  /*1b270*/  HMMA.16816.F32 R24, R168.reuse, R32, R24 ;  /* 0x00000020a818723c */ /* 0x044fec0000001818 */
[----:B------:R-:W-:Y:S01]  /*1b280*/  HMMA.16816.F32 R20, R168, R34, R20 ;  /* 0x00000022a814723c */ /* 0x000fe20000001814 */
[----:B------:R-:W2:Y:S05]  /*1b290*/  LDSM.16.M88.4 R32, [R241+0xf800] ;  /* 0x00f80000f120783b */ /* 0x000eaa0000000200 */
[C---:B------:R-:W-:Y:S06]  /*1b2a0*/  HMMA.16816.F32 R8, R16.reuse, R28, R8 ;  /* 0x0000001c1008723c */ /* 0x040fec0000001808 */
[----:B------:R-:W-:Y:S01]  /*1b2b0*/  HMMA.16816.F32 R4, R16, R30, R4 ;  /* 0x0000001e1004723c */ /* 0x000fe20000001804 */
[----:B------:R-:W3:Y:S05]  /*1b2c0*/  LDSM.16.M88.4 R28, [R235+0xf000] ;  /* 0x00f00000eb1c783b */ /* 0x000eea0000000200 */
[----:B-1----:R-:W-:Y:S06]  /*1b2d0*/  HMMA.16816.F32 R176, R184, R180, R176 ;  /* 0x000000b4b8b0723c */ /* 0x002fec00000018b0 */
[C---:B------:R-:W-:Y:S06]  /*1b2e0*/  HMMA.16816.F32 R24, R16.reuse, R12, R24 ;  /* 0x0000000c1018723c */ /* 0x040fec0000001818 */
[----:B------:R-:W-:Y:S01]  /*1b2f0*/  HMMA.16816.F32 R20, R16, R14, R20 ;  /* 0x0000000e1014723c */ /* 0x000fe20000001814 */
[----:B------:R-:W1:Y:S01]  /*1b300*/  LDSM.16.M88.4 R12, [R216] ;  /* 0x00000000d80c783b */ /* 0x000e620000000200 */
[----:B------:R-:W-:Y:S01]  /*1b310*/  FMUL.FTZ R9, R9, UR15 ;  /* 0x0000000f09097c20 */ /* 0x000fe20008410000 */
[----:B------:R-:W-:Y:S01]  /*1b320*/  FMUL.FTZ R0, R8, UR15 ;  /* 0x0000000f08007c20 */ /* 0x000fe20008410000 */
[----:B------:R-:W-:Y:S01]  /*1b330*/  FMUL.FTZ R165, R10, UR15 ;  /* 0x0000000f0aa57c20 */ /* 0x000fe20008410000 */
[----:B------:R-:W-:Y:S01]  /*1b340*/  FMUL.FTZ R180, R11, UR15 ;  /* 0x0000000f0bb47c20 */ /* 0x000fe20008410000 */
[----:B------:R-:W-:Y:S01]  /*1b350*/  FMUL.FTZ R4, R4, UR15 ;  /* 0x0000000f04047c20 */ /* 0x000fe20008410000 */
[----:B------:R-:W-:Y:S01]  /*1b360*/  FMUL.FTZ R5, R5, UR15 ;  /* 0x0000000f05057c20 */ /* 0x000fe20008410000 */
[----:B------:R-:W-:Y:S01]  /*1b370*/  HMMA.16816.F32 R172, R184, R182, R172 ;  /* 0x000000b6b8ac723c */ /* 0x000fe200000018ac */
[----:B------:R4:W5:Y:S05]  /*1b380*/  MUFU.TANH R167, R9 ;  /* 0x0000000900a77308 */ /* 0x00096a0000002400 */
[----:B--2---:R-:W-:Y:S01]  /*1b390*/  HMMA.16816.F32 R192, R196, R32, R192 ;  /* 0x00000020c4c0723c */ /* 0x004fe200000018c0 */
[----:B------:R-:W-:-:S02]  /*1b3a0*/  FMUL.FTZ R182, R7, UR15 ;  /* 0x0000000f07b67c20 */ /* 0x000fc40008410000 */
[----:B------:R-:W-:Y:S01]  /*1b3b0*/  MUFU.TANH R181, R4 ;  /* 0x0000000400b57308 */ /* 0x000fe20000002400 */
[----:B------:R-:W-:Y:S01]  /*1b3c0*/  FMUL.FTZ R24, R24, UR15 ;  /* 0x0000000f18187c20 */ /* 0x000fe20008410000 */
[----:B------:R-:W-:Y:S01]  /*1b3d0*/  FMUL.FTZ R25, R25, UR15 ;  /* 0x0000000f19197c20 */ /* 0x000fe20008410000 */
[----:B------:R-:W-:Y:S01]  /*1b3e0*/  HMMA.16816.F32 R188, R196, R34, R188 ;  /* 0x00000022c4bc723c */ /* 0x000fe200000018bc */
[----:B------:R-:W-:-:S03]  /*1b3f0*/  FMUL.FTZ R26, R26, UR15 ;  /* 0x0000000f1a1a7c20 */ /* 0x000fc60008410000 */
[----:B------:R-:W-:Y:S01]  /*1b400*/  FMUL.FTZ R22, R22, UR15 ;  /* 0x0000000f16167c20 */ /* 0x000fe20008410000 */
[----:B------:R-:W-:Y:S01]  /*1b410*/  MUFU.TANH R183, R24 ;  /* 0x0000001800b77308 */ /* 0x000fe20000002400 */
[C---:B---3--:R-:W-:Y:S01]  /*1b420*/  HMMA.16816.F32 R176, R168.reuse, R28, R176 ;  /* 0x0000001ca8b0723c */ /* 0x048fe200000018b0 */
[----:B----4-:R-:W2:Y:S05]  /*1b430*/  LDSM.16.M88.4 R8, [R228+0x7000] ;  /* 0x00700000e408783b */ /* 0x010eaa0000000200 */
[----:B------:R-:W-:Y:S01]  /*1b440*/  HMMA.16816.F32 R172, R168, R30, R172 ;  /* 0x0000001ea8ac723c */ /* 0x000fe200000018ac */
[----:B------:R3:W-:Y:S01]  /*1b450*/  MUFU.TANH R28, R5 ;  /* 0x00000005001c7308 */ /* 0x0007e20000002400 */
[----:B------:R-:W-:-:S05]  /*1b460*/  FMUL.FTZ R29, R6, UR15 ;  /* 0x0000000f061d7c20 */ /* 0x000fca0008410000 */
[----:B------:R-:W-:Y:S01]  /*1b470*/  FMUL.FTZ R31, R27, UR15 ;  /* 0x0000000f1b1f7c20 */ /* 0x000fe20008410000 */
[C---:B-1----:R-:W-:Y:S01]  /*1b480*/  HMMA.16816.F32 R192, R184.reuse, R12, R192 ;  /* 0x0000000cb8c0723c */ /* 0x042fe200000018c0 */
[----:B------:R-:W1:Y:S01]  /*1b490*/  S2R R13, SR_TID.X ;  /* 0x00000000000d7919 */ /* 0x000e620000002100 */
[----:B------:R-:W-:Y:S04]  /*1b4a0*/  MUFU.TANH R32, R25 ;  /* 0x0000001900207308 */ /* 0x000fe80000002400 */
[----:B------:R-:W-:Y:S01]  /*1b4b0*/  HMMA.16816.F32 R188, R184, R14, R188 ;  /* 0x0000000eb8bc723c */ /* 0x000fe200000018bc */
[----:B------:R-:W-:Y:S01]  /*1b4c0*/  FMUL.FTZ R12, R23, UR15 ;  /* 0x0000000f170c7c20 */ /* 0x000fe20008410000 */
[----:B---3--:R-:W3:Y:S02]  /*1b4d0*/  LDSM.16.M88.4 R4, [R235+0xf800] ;  /* 0x00f80000eb04783b */ /* 0x008ee40000000200 */
[----:B------:R4:W-:Y:S08]  /*1b4e0*/  MUFU.TANH R33, R26 ;  /* 0x0000001a00217308 */ /* 0x0009f00000002400 */
[----:B------:R-:W5:Y:S01]  /*1b4f0*/  MUFU.TANH R180, R180 ;  /* 0x000000b400b47308 */ /* 0x000f620000002400 */
[----:B--2---:R-:W-:Y:S01]  /*1b500*/  HMMA.16816.F32 R176, R16, R8, R176 ;  /* 0x0000000810b0723c */ /* 0x004fe200000018b0 */
[----:B----4-:R-:W2:Y:S06]  /*1b510*/  LDSM.16.M88.4 R24, [R228+0x7800] ;  /* 0x00780000e418783b */ /* 0x010eac0000000200 */
[----:B------:R-:W4:Y:S01]  /*1b520*/  MUFU.TANH R29, R29 ;  /* 0x0000001d001d7308 */ /* 0x000f220000002400 */
[----:B------:R-:W-:-:S04]  /*1b530*/  DEPBAR.LE SB0, 0x0 ;  /* 0x000080000000791a */ /* 0x000fc80000000000 */
[----:B------:R-:W-:Y:S01]  /*1b540*/  HMMA.16816.F32 R172, R16, R10, R172 ;  /* 0x0000000a10ac723c */ /* 0x000fe200000018ac */
[----:B------:R-:W-:Y:S01]  /*1b550*/  FMUL.FTZ R8, R20, UR15 ;  /* 0x0000000f14087c20 */ /* 0x000fe20008410000 */
[----:B------:R-:W-:Y:S01]  /*1b560*/  FMUL.FTZ R9, R21, UR15 ;  /* 0x0000000f15097c20 */ /* 0x000fe20008410000 */
[----:B------:R-:W4:Y:S08]  /*1b570*/  MUFU.TANH R182, R182 ;  /* 0x000000b600b67308 */ /* 0x000f300000002400 */
[----:B------:R-:W4:Y:S01]  /*1b580*/  MUFU.TANH R31, R31 ;  /* 0x0000001f001f7308 */ /* 0x000f220000002400 */
[----:B---3--:R-:W-:Y:S01]  /*1b590*/  HMMA.16816.F32 R192, R168, R4, R192 ;  /* 0x00000004a8c0723c */ /* 0x008fe200000018c0 */
[----:B------:R-:W-:Y:S01]  /*1b5a0*/  FMUL.FTZ R176, R176, UR15 ;  /* 0x0000000fb0b07c20 */ /* 0x000fe20008410000 */
[----:B------:R-:W-:-:S05]  /*1b5b0*/  FMUL.FTZ R178, R178, UR15 ;  /* 0x0000000fb2b27c20 */ /* 0x000fca0008410000 */
[----:B------:R-:W3:Y:S01]  /*1b5c0*/  MUFU.TANH R8, R8 ;  /* 0x0000000800087308 */ /* 0x000ee20000002400 */
[----:B------:R-:W-:Y:S01]  /*1b5d0*/  FMUL.FTZ R179, R179, UR15 ;  /* 0x0000000fb3b37c20 */ /* 0x000fe20008410000 */
[----:B------:R-:W-:Y:S01]  /*1b5e0*/  HMMA.16816.F32 R188, R168, R6, R188 ;  /* 0x00000006a8bc723c */ /* 0x000fe200000018bc */
[----:B-1----:R-:W-:Y:S02]  /*1b5f0*/  IMAD.SHL.U32 R5, R13, 0x2, RZ ;  /* 0x000000020d057824 */ /* 0x002fe400078e00ff */
[----:B------:R-:W-:Y:S01]  /*1b600*/  FMUL.FTZ R4, R177, UR15 ;  /* 0x0000000fb1047c20 */ /* 0x000fe20008410000 */
[----:B------:R-:W-:Y:S01]  /*1b610*/  FMUL.FTZ R173, R173, UR15 ;  /* 0x0000000fadad7c20 */ /* 0x000fe20008410000 */
[----:B------:R-:W-:Y:S01]  /*1b620*/  FMUL.FTZ R172, R172, UR15 ;  /* 0x0000000facac7c20 */ /* 0x000fe20008410000 */
[----:B------:R-:W-:Y:S01]  /*1b630*/  MUFU.TANH R9, R9 ;  /* 0x0000000900097308 */ /* 0x000fe20000002400 */
[----:B------:R-:W-:Y:S01]  /*1b640*/  LOP3.LUT R5, R5, 0x6, RZ, 0xc0, !PT ;  /* 0x0000000605057812 */ /* 0x000fe200078ec0ff */
[----:B------:R-:W-:-:S04]  /*1b650*/  FMUL.FTZ R15, R175, UR15 ;  /* 0x0000000faf0f7c20 */ /* 0x000fc80008410000 */
[----:B------:R-:W-:Y:S02]  /*1b660*/  IMAD R5, R250, 0x40, R5 ;  /* 0x00000040fa057824 */ /* 0x000fe400078e0205 */
[----:B------:R-:W1:Y:S02]  /*1b670*/  MUFU.TANH R35, R22 ;  /* 0x0000001600237308 */ /* 0x000e640000002400 */
[C---:B------:R-:W-:Y:S02]  /*1b680*/  VIADD R11, R5.reuse, 0x1 ;  /* 0x00000001050b7836 */ /* 0x040fe40000000000 */
[C---:B------:R-:W-:Y:S01]  /*1b690*/  VIADD R13, R5.reuse, 0x8 ;  /* 0x00000008050d7836 */ /* 0x040fe20000000000 */
[C---:B--2---:R-:W-:Y:S01]  /*1b6a0*/  HMMA.16816.F32 R192, R16.reuse, R24, R192 ;  /* 0x0000001810c0723c */ /* 0x044fe200000018c0 */
[----:B------:R-:W-:Y:S01]  /*1b6b0*/  VIADD R7, R5, 0x10 ;  /* 0x0000001005077836 */ /* 0x000fe20000000000 */
[----:B------:R-:W-:Y:S01]  /*1b6c0*/  ISETP.GE.AND P5, PT, R11, R2, PT ;  /* 0x000000020b00720c */ /* 0x000fe20003fa6270 */
[----:B------:R-:W-:Y:S01]  /*1b6d0*/  VIADD R21, R5, 0x18 ;  /* 0x0000001805157836 */ /* 0x000fe20000000000 */
[----:B------:R-:W-:Y:S01]  /*1b6e0*/  ISETP.GE.AND P6, PT, R11, R204, PT ;  /* 0x000000cc0b00720c */ /* 0x000fe20003fc6270 */
[----:B------:R-:W-:Y:S01]  /*1b6f0*/  VIADD R11, R5, 0x9 ;  /* 0x00000009050b7836 */ /* 0x000fe20000000000 */
[----:B------:R-:W-:Y:S01]  /*1b700*/  HMMA.16816.F32 R188, R16, R26, R188 ;  /* 0x0000001a10bc723c */ /* 0x000fe200000018bc */
[----:B------:R-:W-:Y:S01]  /*1b710*/  ISETP.GE.AND P4, PT, R13, R2, PT ;  /* 0x000000020d00720c */ /* 0x000fe20003f86270 */
[----:B------:R-:W-:Y:S01]  /*1b720*/  MUFU.TANH R12, R12 ;  /* 0x0000000c000c7308 */ /* 0x000fe20000002400 */
[----:B-----5:R-:W-:-:S02]  /*1b730*/  FSEL R6, R167, -INF , !P5 ;  /* 0xff800000a7067808 */ /* 0x020fc40006800000 */
[C---:B------:R-:W-:Y:S02]  /*1b740*/  ISETP.GE.AND P2, PT, R11.reuse, R2, PT ;  /* 0x000000020b00720c */ /* 0x040fe40003f46270 */
[----:B------:R-:W-:Y:S01]  /*1b750*/  ISETP.GE.AND P5, PT, R11, R204, PT ;  /* 0x000000cc0b00720c */ /* 0x000fe20003fa6270 */
[----:B------:R-:W-:Y:S01]  /*1b760*/  VIADD R17, R5, 0x20 ;  /* 0x0000002005117836 */ /* 0x000fe20000000000 */
[----:B------:R-:W-:Y:S01]  /*1b770*/  FSEL R11, R180, -INF , !P6 ;  /* 0xff800000b40b7808 */ /* 0x000fe20007000000 */
[----:B------:R-:W2:Y:S01]  /*1b780*/  MUFU.TANH R202, R176 ;  /* 0x000000b000ca7308 */ /* 0x000ea20000002400 */
[----:B------:R-:W-:Y:S01]  /*1b790*/  FSEL R10, R181, -INF , !P4 ;  /* 0xff800000b50a7808 */ /* 0x000fe20006000000 */
[----:B------:R-:W-:Y:S01]  /*1b7a0*/  VIADD R19, R5, 0x19 ;  /* 0x0000001905137836 */ /* 0x000fe20000000000 */
[C---:B------:R-:W-:Y:S02]  /*1b7b0*/  ISETP.GE.AND P6, PT, R7.reuse, R2, PT ;  /* 0x000000020700720c */ /* 0x040fe40003fc6270 */
[-C--:B------:R-:W-:Y:S01]  /*1b7c0*/  ISETP.GE.AND P4, PT, R7, R204.reuse, PT ;  /* 0x000000cc0700720c */ /* 0x080fe20003f86270 */
[----:B------:R-:W-:Y:S01]  /*1b7d0*/  VIADD R7, R5, 0x11 ;  /* 0x0000001105077836 */ /* 0x000fe20000000000 */
[----:B------:R-:W-:Y:S01]  /*1b7e0*/  ISETP.GE.AND P1, PT, R13, R204, PT ;  /* 0x000000cc0d00720c */ /* 0x000fe20003f26270 */
[----:B------:R-:W-:Y:S01]  /*1b7f0*/  MUFU.TANH R4, R4 ;  /* 0x0000000400047308 */ /* 0x000fe20000002400 */
[----:B------:R-:W-:Y:S01]  /*1b800*/  FSEL R14, R28, -INF , !P2 ;  /* 0xff8000001c0e7808 */ /* 0x000fe20005000000 */
[----:B------:R-:W-:Y:S01]  /*1b810*/  FMUL.FTZ R13, R174, UR15 ;  /* 0x0000000fae0d7c20 */ /* 0x000fe20008410000 */
[----:B----4-:R-:W-:Y:S01]  /*1b820*/  FSEL R29, R29, -INF , !P1 ;  /* 0xff8000001d1d7808 */ /* 0x010fe20004800000 */
[----:B------:R-:W-:Y:S01]  /*1b830*/  FMUL.FTZ R20, R192, UR15 ;  /* 0x0000000fc0147c20 */ /* 0x000fe20008410000 */
[----:B------:R-:W-:Y:S01]  /*1b840*/  ISETP.GE.AND P1, PT, R7, R2, PT ;  /* 0x000000020700720c */ /* 0x000fe20003f26270 */
[----:B------:R-:W-:Y:S01]  /*1b850*/  FMUL.FTZ R186, R193, UR15 ;  /* 0x0000000fc1ba7c20 */ /* 0x000fe20008410000 */
[----:B------:R-:W-:Y:S01]  /*1b860*/  ISETP.GE.AND P2, PT, R7, R204, PT ;  /* 0x000000cc0700720c */ /* 0x000fe20003f46270 */
[----:B------:R-:W4:Y:S01]  /*1b870*/  MUFU.TANH R199, R178 ;  /* 0x000000b200c77308 */ /* 0x000f220000002400 */
[----:B------:R-:W-:Y:S01]  /*1b880*/  FSEL R7, R182, -INF , !P5 ;  /* 0xff800000b6077808 */ /* 0x000fe20006800000 */
[----:B------:R-:W-:Y:S01]  /*1b890*/  FMUL.FTZ R181, R195, UR15 ;  /* 0x0000000fc3b57c20 */ /* 0x000fe20008410000 */
[-C--:B------:R-:W-:Y:S01]  /*1b8a0*/  ISETP.GE.AND P5, PT, R21, R2.reuse, PT ;  /* 0x000000021500720c */ /* 0x080fe20003fa6270 */
[----:B------:R-:W-:Y:S01]  /*1b8b0*/  FMUL.FTZ R182, R188, UR15 ;  /* 0x0000000fbcb67c20 */ /* 0x000fe20008410000 */
[----:B------:R-:W-:Y:S01]  /*1b8c0*/  FSEL R30, R183, -INF , !P6 ;  /* 0xff800000b71e7808 */ /* 0x000fe20007000000 */
[----:B------:R-:W-:Y:S01]  /*1b8d0*/  FMUL.FTZ R183, R194, UR15 ;  /* 0x0000000fc2b77c20 */ /* 0x000fe20008410000 */
[----:B------:R-:W-:Y:S01]  /*1b8e0*/  FSEL R25, R31, -INF , !P2 ;  /* 0xff8000001f197808 */ /* 0x000fe20005000000 */
[----:B------:R5:W4:Y:S01]  /*1b8f0*/  MUFU.TANH R197, R179 ;  /* 0x000000b300c57308 */ /* 0x000b220000002400 */
[----:B---3--:R-:W-:Y:S01]  /*1b900*/  FSEL R26, R8, -INF , !P5 ;  /* 0xff800000081a7808 */ /* 0x008fe20006800000 */
[----:B------:R-:W-:Y:S01]  /*1b910*/  FMUL.FTZ R184, R189, UR15 ;  /* 0x0000000fbdb87c20 */ /* 0x000fe20008410000 */
[----:B------:R-:W-:Y:S01]  /*1b920*/  FSEL R27, R33, -INF , !P4 ;  /* 0xff800000211b7808 */ /* 0x000fe20006000000 */
[----:B------:R-:W-:Y:S01]  /*1b930*/  FMUL.FTZ R177, R191, UR15 ;  /* 0x0000000fbfb17c20 */ /* 0x000fe20008410000 */
[----:B------:R-:W-:-:S02]  /*1b940*/  ISETP.GE.AND P2, PT, R17, R2, PT ;  /* 0x000000021100720c */ /* 0x000fc40003f46270 */
[-C--:B------:R-:W-:Y:S01]  /*1b950*/  ISETP.GE.AND P5, PT, R17, R204.reuse, PT ;  /* 0x000000cc1100720c */ /* 0x080fe20003fa6270 */
[----:B------:R-:W-:Y:S01]  /*1b960*/  MUFU.TANH R198, R173 ;  /* 0x000000ad00c67308 */ /* 0x000fe20000002400 */
[----:B------:R-:W-:Y:S01]  /*1b970*/  ISETP.GE.AND P6, PT, R21, R204, PT ;  /* 0x000000cc1500720c */ /* 0x000fe20003fc6270 */
[----:B------:R-:W-:Y:S01]  /*1b980*/  VIADD R17, R5, 0x21 ;  /* 0x0000002105117836 */ /* 0x000fe20000000000 */
[-C--:B------:R-:W-:Y:S02]  /*1b990*/  ISETP.GE.AND P4, PT, R19, R2.reuse, PT ;  /* 0x000000021300720c */ /* 0x080fe40003f86270 */
[----:B-1----:R-:W-:Y:S02]  /*1b9a0*/  FSEL R35, R35, -INF , !P6 ;  /* 0xff80000023237808 */ /* 0x002fe40007000000 */
[----:B------:R-:W-:Y:S01]  /*1b9b0*/  FSEL R24, R9, -INF , !P4 ;  /* 0xff80000009187808 */ /* 0x000fe20006000000 */
[----:B------:R-:W1:Y:S01]  /*1b9c0*/  MUFU.TANH R13, R13 ;  /* 0x0000000d000d7308 */ /* 0x000e620000002400 */
[----:B------:R-:W-:Y:S01]  /*1b9d0*/  FSEL R28, R32, -INF , !P1 ;  /* 0xff800000201c7808 */ /* 0x000fe20004800000 */
[----:B------:R-:W-:Y:S01]  /*1b9e0*/  VIADD R9, R5, 0x29 ;  /* 0x0000002905097836 */ /* 0x000fe20000000000 */
[C---:B------:R-:W-:Y:S01]  /*1b9f0*/  ISETP.GE.AND P6, PT, R17.reuse, R2, PT ;  /* 0x000000021100720c */ /* 0x040fe20003fc6270 */
[----:B-----5:R-:W-:Y:S01]  /*1ba00*/  FMUL.FTZ R179, R190, UR15 ;  /* 0x0000000fbeb37c20 */ /* 0x020fe20008410000 */
[-C--:B------:R-:W-:Y:S01]  /*1ba10*/  ISETP.GE.AND P4, PT, R17, R204.reuse, PT ;  /* 0x000000cc1100720c */ /* 0x080fe20003f86270 */
[----:B------:R-:W-:Y:S01]  /*1ba20*/  VIADD R17, R5, 0x28 ;  /* 0x0000002805117836 */ /* 0x000fe20000000000 */
[----:B------:R-:W-:Y:S01]  /*1ba30*/  ISETP.GE.AND P1, PT, R19, R204, PT ;  /* 0x000000cc1300720c */ /* 0x000fe20003f26270 */
[----:B------:R-:W3:Y:S01]  /*1ba40*/  MUFU.TANH R200, R172 ;  /* 0x000000ac00c87308 */ /* 0x000ee20000002400 */
[----:B--2---:R-:W-:-:S02]  /*1ba50*/  FSEL R202, R202, -INF , !P2 ;  /* 0xff800000caca7808 */ /* 0x004fc40005000000 */
[----:B------:R-:W-:Y:S02]  /*1ba60*/  FSEL R33, R12, -INF , !P1 ;  /* 0xff8000000c217808 */ /* 0x000fe40004800000 */
[----:B----4-:R-:W-:Y:S02]  /*1ba70*/  FSEL R199, R199, -INF , !P5 ;  /* 0xff800000c7c77808 */ /* 0x010fe40006800000 */
[----:B------:R-:W-:Y:S01]  /*1ba80*/  FSEL R166, R4, -INF , !P6 ;  /* 0xff80000004a67808 */ /* 0x000fe20007000000 */
[----:B------:R-:W2:Y:S01]  /*1ba90*/  MUFU.TANH R15, R15 ;  /* 0x0000000f000f7308 */ /* 0x000ea20000002400 */
[C---:B------:R-:W-:Y:S02]  /*1baa0*/  ISETP.GE.AND P1, PT, R17.reuse, R2, PT ;  /* 0x000000021100720c */ /* 0x040fe40003f26270 */
[----:B------:R-:W-:Y:S01]  /*1bab0*/  ISETP.GE.AND P2, PT, R17, R204, PT ;  /* 0x000000cc1100720c */ /* 0x000fe20003f46270 */
[----:B------:R-:W-:Y:S01]  /*1bac0*/  VIADD R17, R5, 0x30 ;  /* 0x0000003005117836 */ /* 0x000fe20000000000 */
[----:B------:R-:W-:-:S02]  /*1bad0*/  ISETP.GE.AND P5, PT, R9, R2, PT ;  /* 0x000000020900720c */ /* 0x000fc40003fa6270 */
[----:B------:R-:W-:Y:S01]  /*1bae0*/  ISETP.GE.AND P6, PT, R9, R204, PT ;  /* 0x000000cc0900720c */ /* 0x000fe20003fc6270 */
[----:B------:R-:W4:Y:S01]  /*1baf0*/  MUFU.TANH R20, R20 ;  /* 0x0000001400147308 */ /* 0x000f220000002400 */
[----:B------:R-:W-:Y:S01]  /*1bb00*/  VIADD R9, R5, 0x31 ;  /* 0x0000003105097836 */ /* 0x000fe20000000000 */
[----:B------:R-:W-:Y:S02]  /*1bb10*/  FSEL R197, R197, -INF , !P4 ;  /* 0xff800000c5c57808 */ /* 0x000fe40006000000 */
[----:B-1----:R-:W-:Y:S02]  /*1bb20*/  FSEL R195, R13, -INF , !P2 ;  /* 0xff8000000dc37808 */ /* 0x002fe40005000000 */
[----:B------:R-:W-:Y:S02]  /*1bb30*/  FSEL R198, R198, -INF , !P5 ;  /* 0xff800000c6c67808 */ /* 0x000fe40006800000 */
[----:B------:R-:W1:Y:S01]  /*1bb40*/  MUFU.TANH R183, R183 ;  /* 0x000000b700b77308 */ /* 0x000e620000002400 */
[----:B------:R-:W-:-:S02]  /*1bb50*/  ISETP.GE.AND P4, PT, R17, R2, PT ;  /* 0x000000021100720c */ /* 0x000fc40003f86270 */
[----:B---3--:R-:W-:Y:S02]  /*1bb60*/  FSEL R200, R200, -INF , !P1 ;  /* 0xff800000c8c87808 */ /* 0x008fe40004800000 */
[C---:B------:R-:W-:Y:S02]  /*1bb70*/  ISETP.GE.AND P2, PT, R9.reuse, R2, PT ;  /* 0x000000020900720c */ /* 0x040fe40003f46270 */
[-C--:B------:R-:W-:Y:S01]  /*1bb80*/  ISETP.GE.AND P5, PT, R9, R204.reuse, PT ;  /* 0x000000cc0900720c */ /* 0x080fe20003fa6270 */
[----:B------:R-:W3:Y:S01]  /*1bb90*/  MUFU.TANH R186, R186 ;  /* 0x000000ba00ba7308 */ /* 0x000ee20000002400 */
[----:B------:R-:W-:Y:S01]  /*1bba0*/  ISETP.GE.AND P1, PT, R17, R204, PT ;  /* 0x000000cc1100720c */ /* 0x000fe20003f26270 */
[----:B------:R-:W-:Y:S01]  /*1bbb0*/  VIADD R9, R5, 0x38 ;  /* 0x0000003805097836 */ /* 0x000fe20000000000 */
[----:B--2---:R-:W-:Y:S02]  /*1bbc0*/  FSEL R193, R15, -INF , !P6 ;  /* 0xff8000000fc17808 */ /* 0x004fe40007000000 */
[----:B----4-:R-:W-:-:S02]  /*1bbd0*/  FSEL R188, R20, -INF , !P4 ;  /* 0xff80000014bc7808 */ /* 0x010fc40006000000 */
[C---:B------:R-:W-:Y:S01]  /*1bbe0*/  ISETP.GE.AND P6, PT, R5.reuse, R2, PT ;  /* 0x000000020500720c */ /* 0x040fe20003fc6270 */
[----:B------:R-:W2:Y:S01]  /*1bbf0*/  MUFU.TANH R181, R181 ;  /* 0x000000b500b57308 */ /* 0x000ea20000002400 */
[C---:B------:R-:W-:Y:S01]  /*1bc00*/  ISETP.GE.AND P4, PT, R5.reuse, R204, PT ;  /* 0x000000cc0500720c */ /* 0x040fe20003f86270 */
[----:B------:R-:W-:Y:S01]  /*1bc10*/  VIADD R5, R5, 0x39 ;  /* 0x0000003905057836 */ /* 0x000fe20000000000 */
[----:B-1----:R-:W-:Y:S02]  /*1bc20*/  FSEL R183, R183, -INF , !P1 ;  /* 0xff800000b7b77808 */ /* 0x002fe40004800000 */
[----:B------:R-:W-:-:S03]  /*1bc30*/  ISETP.GE.AND P1, PT, R9, R2, PT ;  /* 0x000000020900720c */ /* 0x000fc60003f26270 */
[----:B------:R-:W1:Y:S01]  /*1bc40*/  MUFU.TANH R182, R182 ;  /* 0x000000b600b67308 */ /* 0x000e620000002400 */
[----:B---3--:R-:W-:Y:S02]  /*1bc50*/  FSEL R186, R186, -INF , !P2 ;  /* 0xff800000baba7808 */ /* 0x008fe40005000000 */
[----:B------:R-:W-:-:S05]  /*1bc60*/  ISETP.GE.AND P2, PT, R9, R204, PT ;  /* 0x000000cc0900720c */ /* 0x000fca0003f46270 */
        /* <DEDUP_REMOVED lines=8> */
[----:B---3--:R-:W-:-:S07]  /*1bcf0*/  FSEL R0, R0, -INF , !P6 ;  /* 0xff80000000007808 */ /* 0x008fce0007000000 */
        /* <DEDUP_REMOVED lines=61> */
[----:B--2---:R-:W-:-:S05]  /*1c0d0*/  IMAD.IADD R8, R8, 0x1, -R9 ;  /* 0x0000000108087824 */ /* 0x004fca00078e0a09 */
[----:B------:R-:W-:-:S05]  /*1c0e0*/  SHF.R.S32.HI R4, RZ, 0x1f, R8 ;  /* 0x0000001fff047819 */ /* 0x000fca0000011408 */
[----:B------:R-:W-:-:S04]  /*1c0f0*/  IMAD R5, R4, UR4, RZ ;  /* 0x0000000404057c24 */ /* 0x000fc8000f8e02ff */
[C---:B------:R-:W-:Y:S02]  /*1c100*/  IMAD R5, R8.reuse, UR5, R5 ;  /* 0x0000000508057c24 */ /* 0x040fe4000f8e0205 */
[----:B------:R-:W-:-:S04]  /*1c110*/  IMAD.WIDE.U32 R8, R8, UR4, R12 ;  /* 0x0000000408087c25 */ /* 0x000fc8000f8e000c */
[----:B------:R-:W-:Y:S01]  /*1c120*/  IMAD.IADD R2, R9, 0x1, R5 ;  /* 0x0000000109027824 */ /* 0x000fe200078e0205 */
[----:B------:R-:W-:Y:S06]  /*1c130*/  BRA `(.L_x_2925) ;  /* 0x0000000000107947 */ /* 0x000fec0003800000 */
.L_x_2924:
[----:B------:R-:W-:Y:S02]  /*1c140*/  ULDC UR8, c[0x0][0x248] ;  /* 0x0000920000087ab9 */ /* 0x000fe40000000800 */
[----:B------:R-:W-:-:S06]  /*1c150*/  USHF.L.U32 UR4, UR8, 0x6, URZ ;  /* 0x0000000608047899 */ /* 0x000fcc000800063f */
[----:B------:R-:W-:-:S04]  /*1c160*/  IADD3 R8, RZ, -UR4, RZ ;  /* 0x80000004ff087c10 */ /* 0x000fc8000fffe0ff */
[----:B------:R-:W-:-:S07]  /*1c170*/  SHF.R.S32.HI R2, RZ, 0x1f, R8 ;  /* 0x0000001fff027819 */ /* 0x000fce0000011408 */
.L_x_2925:
        /* <DEDUP_REMOVED lines=31> */
.L_x_2923:
        /* <DEDUP_REMOVED lines=55> */
[----:B------:R-:W-:Y:S01]  /*1c6e0*/  FADD.FTZ R4, R164, -R5 ;  /* 0x80000005a4047221 */ /* 0x000fe20000010000 */
[----:B------:R-:W2:Y:S01]  /*1c6f0*/  LDSM.16.MT88.4 R8, [R234+0x10000] ;  /* 0x01000000ea08783b */ /* 0x000ea20000004200 */
[--C-:B------:R-:W-:Y:S01]  /*1c700*/  FFMA.FTZ R173, R0, UR10, -R185.reuse ;  /* 0x0000000a00ad7c23 */ /* 0x100fe200080108b9 */
[----:B------:R-:W-:Y:S01]  /*1c710*/  FFMA.FTZ R169, R165, UR10, -R180 ;  /* 0x0000000aa5a97c23 */ /* 0x000fe200080108b4 */
[----:B------:R-:W-:Y:S01]  /*1c720*/  FADD.FTZ R6, R3, -R6 ;  /* 0x8000000603067221 */ /* 0x000fe20000010000 */
[--C-:B------:R-:W-:Y:S01]  /*1c730*/  FFMA.FTZ R0, R29, UR10, -R180.reuse ;  /* 0x0000000a1d007c23 */ /* 0x100fe200080108b4 */
[--C-:B------:R-:W-:Y:S01]  /*1c740*/  FFMA.FTZ R175, R7, UR10, -R180.reuse ;  /* 0x0000000a07af7c23 */ /* 0x100fe200080108b4 */
[----:B------:R-:W-:Y:S01]  /*1c750*/  FMUL.FTZ R178, R4, UR10 ;  /* 0x0000000a04b27c20 */ /* 0x000fe20008410000 */
[----:B------:R-:W-:Y:S01]  /*1c760*/  FMUL.FTZ R176, R6, UR10 ;  /* 0x0000000a06b07c20 */ /* 0x000fe20008410000 */
        /* <DEDUP_REMOVED lines=56> */
[-C--:B------:R-:W-:Y:S01]  /*1caf0*/  FMUL.FTZ R155, R155, R176.reuse ;  /* 0x000000b09b9b7220 */ /* 0x080fe20000410000 */
[-C--:B------:R-:W-:Y:S01]  /*1cb00*/  FMUL.FTZ R150, R150, R176.reuse ;  /* 0x000000b096967220 */ /* 0x080fe20000410000 */
[----:B------:R-:W-:Y:S01]  /*1cb10*/  FMUL.FTZ R151, R151, R176 ;  /* 0x000000b097977220 */ /* 0x000fe20000410000 */
[C---:B-1----:R-:W-:Y:S01]  /*1cb20*/  HMMA.16816.F32 R160, R4.reuse, R12, R160 ;  /* 0x0000000c04a0723c */ /* 0x042fe200000018a0 */
        /* <DEDUP_REMOVED lines=11> */
[C---:B--2---:R-:W-:Y:S01]  /*1cbe0*/  HMMA.16816.F32 R152, R4.reuse, R8, R152 ;  /* 0x000000080498723c */ /* 0x044fe20000001898 */
[-C--:B------:R-:W-:Y:S01]  /*1cbf0*/  FMUL.FTZ R137, R137, R178.reuse ;  /* 0x000000b289897220 */ /* 0x080fe20000410000 */
[-C--:B------:R-:W-:Y:S01]  /*1cc00*/  FMUL.FTZ R132, R132, R178.reuse ;  /* 0x000000b284847220 */ /* 0x080fe20000410000 */
[----:B------:R-:W-:Y:S01]  /*1cc10*/  FMUL.FTZ R133, R133, R178 ;  /* 0x000000b285857220 */ /* 0x000fe20000410000 */
[-C--:B------:R-:W-:Y:S01]  /*1cc20*/  FMUL.FTZ R138, R138, R176.reuse ;  /* 0x000000b08a8a7220 */ /* 0x080fe20000410000 */
[-C--:B------:R-:W-:Y:S01]  /*1cc30*/  FMUL.FTZ R139, R139, R176.reuse ;  /* 0x000000b08b8b7220 */ /* 0x080fe20000410000 */
[C---:B------:R-:W-:Y:S01]  /*1cc40*/  HMMA.16816.F32 R148, R4.reuse, R10, R148 ;  /* 0x0000000a0494723c */ /* 0x040fe20000001894 */
[----:B------:R-:W2:Y:S01]  /*1cc50*/  LDSM.16.MT88.4 R8, [R236+0x12000] ;  /* 0x01200000ec08783b */ /* 0x000ea20000004200 */
        /* <DEDUP_REMOVED lines=39> */
[C---:B--2---:R-:W-:Y:S01]  /*1ced0*/  HMMA.16816.F32 R36, R4.reuse, R8, R36 ;  /* 0x000000080424723c */ /* 0x044fe20000001824 */
[----:B------:R-:W-:Y:S01]  /*1cee0*/  FMUL.FTZ R67, R67, R176 ;  /* 0x000000b043437220 */ /* 0x000fe20000410000 */
[-C--:B------:R-:W-:Y:S01]  /*1cef0*/  FMUL.FTZ R68, R68, R178.reuse ;  /* 0x000000b244447220 */ /* 0x080fe20000410000 */
[-C--:B------:R-:W-:Y:S01]  /*1cf00*/  FMUL.FTZ R69, R69, R178.reuse ;  /* 0x000000b245457220 */ /* 0x080fe20000410000 */
        /* <DEDUP_REMOVED lines=61> */
[C---:B---3--:R-:W-:Y:S01]  /*1d2e0*/  HMMA.16816.F32 R68, R4.reuse, R16, R68 ;  /* 0x000000100444723c */ /* 0x048fe20000001844 */
[----:B------:R-:W-:Y:S01]  /*1d2f0*/  FMUL.FTZ R119, R119, R176 ;  /* 0x000000b077777220 */ /* 0x000fe20000410000 */
[-C--:B------:R-:W-:Y:S01]  /*1d300*/  FMUL.FTZ R120, R120, R178.reuse ;  /* 0x000000b278787220 */ /* 0x080fe20000410000 */
[----:B------:R-:W-:Y:S01]  /*1d310*/  FMUL.FTZ R121, R121, R178 ;  /* 0x000000b279797220 */ /* 0x000fe20000410000 */
[-C--:B------:R-:W-:Y:S01]  /*1d320*/  FMUL.FTZ R122, R122, R176.reuse ;  /* 0x000000b07a7a7220 */ /* 0x080fe20000410000 */
[----:B------:R-:W-:Y:S01]  /*1d330*/  FMUL.FTZ R123, R123, R176 ;  /* 0x000000b07b7b7220 */ /* 0x000fe20000410000 */
[C---:B------:R-:W-:Y:S01]  /*1d340*/  HMMA.16816.F32 R72, R4.reuse, R18, R72 ;  /* 0x000000120448723c */ /* 0x040fe20000001848 */
[----:B------:R-:W3:Y:S01]  /*1d350*/  LDSM.16.MT88.4 R16, [R232+0x14000] ;  /* 0x01400000e810783b */ /* 0x000ee20000004200 */
        /* <DEDUP_REMOVED lines=10> */
[----:B-1----:R-:W-:Y:S01]  /*1d400*/  HMMA.16816.F32 R76, R4, R12, R76 ;  /* 0x0000000c044c723c */ /* 0x002fe2000000184c */
[----:B------:R-:W1:Y:S01]  /*1d410*/  MUFU.EX2 R190, R190 ;  /* 0x000000be00be7308 */ /* 0x000e620000000800 */
[----:B------:R-:W-:Y:S01]  /*1d420*/  FFMA.FTZ R173, R206, R178, R173 ;  /* 0x000000b2cead7223 */ /* 0x000fe200000100ad */
[----:B------:R-:W-:-:S03]  /*1d430*/  FFMA.FTZ R169, R205, R176, R169 ;  /* 0x000000b0cda97223 */ /* 0x000fc600000100a9 */
[C---:B------:R-:W-:Y:S01]  /*1d440*/  HMMA.16816.F32 R80, R4.reuse, R14, R80 ;  /* 0x0000000e0450723c */ /* 0x040fe20000001850 */
[----:B------:R-:W5:Y:S01]  /*1d450*/  LDSM.16.MT88.4 R12, [R234+0x16000] ;  /* 0x01600000ea0c783b */ /* 0x000f620000004200 */
        /* <DEDUP_REMOVED lines=11> */
[----:B------:R-:W-:Y:S01]  /*1d510*/  MUFU.EX2 R189, R189 ;  /* 0x000000bd00bd7308 */ /* 0x000fe20000000800 */
[C---:B---3--:R-:W-:Y:S07]  /*1d520*/  HMMA.16816.F32 R92, R4.reuse, R16, R92 ;  /* 0x00000010045c723c */ /* 0x048fee000000185c */
[----:B------:R-:W3:Y:S01]  /*1d530*/  MUFU.EX2 R194, R194 ;  /* 0x000000c200c27308 */ /* 0x000ee20000000800 */
[C---:B------:R-:W-:Y:S01]  /*1d540*/  HMMA.16816.F32 R96, R4.reuse, R18, R96 ;  /* 0x000000120460723c */ /* 0x040fe20000001860 */
[----:B------:R-:W3:Y:S05]  /*1d550*/  LDSM.16.MT88.4 R16, [R233+0x10800] ;  /* 0x01080000e910783b */ /* 0x000eea0000004200 */
[C---:B----4-:R-:W-:Y:S01]  /*1d560*/  HMMA.16816.F32 R124, R4.reuse, R20, R124 ;  /* 0x00000014047c723c */ /* 0x050fe2000000187c */
[----:B------:R-:W-:Y:S05]  /*1d570*/  MUFU.EX2 R191, R191 ;  /* 0x000000bf00bf7308 */ /* 0x000fea0000000800 */
[C---:B-----5:R-:W-:Y:S03]  /*1d580*/  HMMA.16816.F32 R108, R4.reuse, R12, R108 ;  /* 0x0000000c046c723c */ /* 0x060fe6000000186c */
[----:B------:R-:W4:Y:S03]  /*1d590*/  MUFU.EX2 R196, R196 ;  /* 0x000000c400c47308 */ /* 0x000f260000000800 */
[C---:B------:R-:W-:Y:S01]  /*1d5a0*/  HMMA.16816.F32 R112, R4.reuse, R14, R112 ;  /* 0x0000000e0470723c */ /* 0x040fe20000001870 */
[----:B------:R-:W5:Y:S04]  /*1d5b0*/  LDSM.16.MT88.4 R12, [R232+0x10800] ;  /* 0x01080000e80c783b */ /* 0x000f680000004200 */
[----:B------:R-:W-:Y:S01]  /*1d5c0*/  MUFU.EX2 R201, R201 ;  /* 0x000000c900c97308 */ /* 0x000fe20000000800 */
[C---:B--2---:R-:W-:Y:S06]  /*1d5d0*/  HMMA.16816.F32 R116, R4.reuse, R8, R116 ;  /* 0x000000080474723c */ /* 0x044fec0000001874 */
[C---:B------:R-:W-:Y:S01]  /*1d5e0*/  HMMA.16816.F32 R120, R4.reuse, R10, R120 ;  /* 0x0000000a0478723c */ /* 0x040fe20000001878 */
[----:B------:R-:W2:Y:S01]  /*1d5f0*/  LDSM.16.MT88.4 R8, [R236+0x12800] ;  /* 0x01280000ec08783b */ /* 0x000ea20000004200 */
[----:B------:R-:W-:Y:S04]  /*1d600*/  MUFU.EX2 R202, R202 ;  /* 0x000000ca00ca7308 */ /* 0x000fe80000000800 */
[----:B------:R-:W-:Y:S01]  /*1d610*/  HMMA.16816.F32 R128, R4, R22, R128 ;  /* 0x000000160480723c */ /* 0x000fe20000001880 */
[----:B------:R-:W2:Y:S03]  /*1d620*/  LDSM.16.MT88.4 R20, [R234+0x12800] ;  /* 0x01280000ea14783b */ /* 0x000ea60000004200 */
[----:B------:R-:W-:Y:S03]  /*1d630*/  MUFU.EX2 R200, R200 ;  /* 0x000000c800c87308 */ /* 0x000fe60000000800 */
[----:B-1----:R-:W-:Y:S01]  /*1d640*/  F2FP.F16.F32.PACK_AB R4, R190, R3 ;  /* 0x00000003be04723e */ /* 0x002fe200000000ff */
[----:B------:R-:W-:Y:S01]  /*1d650*/  FADD.FTZ R3, R3, R168 ;  /* 0x000000a803037221 */ /* 0x000fe20000010000 */
[----:B---3--:R-:W-:Y:S01]  /*1d660*/  F2FP.F16.F32.PACK_AB R5, R194, R189 ;  /* 0x000000bdc205723e */ /* 0x008fe200000000ff */
[----:B------:R-:W-:Y:S01]  /*1d670*/  FADD.FTZ R189, R189, R0 ;  /* 0x00000000bdbd7221 */ /* 0x000fe20000010000 */
[----:B------:R-:W-:Y:S01]  /*1d680*/  F2FP.F16.F32.PACK_AB R6, R192, R187 ;  /* 0x000000bbc006723e */ /* 0x000fe200000000ff */
[----:B------:R-:W-:Y:S01]  /*1d690*/  MUFU.EX2 R203, R203 ;  /* 0x000000cb00cb7308 */ /* 0x000fe20000000800 */
[----:B----4-:R-:W-:Y:S01]  /*1d6a0*/  F2FP.F16.F32.PACK_AB R7, R196, R191 ;  /* 0x000000bfc407723e */ /* 0x010fe200000000ff */
[----:B------:R-:W-:Y:S01]  /*1d6b0*/  FADD.FTZ R190, R190, R3 ;  /* 0x00000003bebe7221 */ /* 0x000fe20000010000 */
[----:B------:R-:W-:-:S03]  /*1d6c0*/  FADD.FTZ R194, R194, R189 ;  /* 0x000000bdc2c27221 */ /* 0x000fc60000010000 */
[----:B------:R-:W-:Y:S01]  /*1d6d0*/  FADD.FTZ R187, R187, R190 ;  /* 0x000000bebbbb7221 */ /* 0x000fe20000010000 */
[----:B------:R-:W-:Y:S01]  /*1d6e0*/  FADD.FTZ R3, R191, R194 ;  /* 0x000000c2bf037221 */ /* 0x000fe20000010000 */
[----:B------:R-:W-:Y:S01]  /*1d6f0*/  HMMA.16816.F32 R152, R4, R24, R152 ;  /* 0x000000180498723c */ /* 0x000fe20000001898 */
[----:B------:R-:W1:Y:S01]  /*1d700*/  MUFU.EX2 R198, R198 ;  /* 0x000000c600c67308 */ /* 0x000e620000000800 */
[----:B------:R-:W-:Y:S01]  /*1d710*/  FADD.FTZ R192, R192, R187 ;  /* 0x000000bbc0c07221 */ /* 0x000fe20000010000 */
[----:B------:R-:W-:-:S03]  /*1d720*/  FADD.FTZ R3, R196, R3 ;  /* 0x00000003c4037221 */ /* 0x000fc60000010000 */
[C---:B------:R-:W-:Y:S01]  /*1d730*/  HMMA.16816.F32 R148, R4.reuse, R26, R148 ;  /* 0x0000001a0494723c */ /* 0x040fe20000001894 */
[----:B------:R-:W3:Y:S02]  /*1d740*/  LDSM.16.MT88.4 R24, [R236+0x14800] ;  /* 0x01480000ec18783b */ /* 0x000ee40000004200 */
[----:B------:R-:W4:Y:S03]  /*1d750*/  MUFU.EX2 R197, R197 ;  /* 0x000000c500c57308 */ /* 0x000f260000000800 */
[C---:B------:R-:W-:Y:S05]  /*1d760*/  HMMA.16816.F32 R144, R4.reuse, R16, R144 ;  /* 0x000000100490723c */ /* 0x040fea0000001890 */
[----:B------:R-:W-:Y:S01]  /*1d770*/  MUFU.EX2 R195, R195 ;  /* 0x000000c300c37308 */ /* 0x000fe20000000800 */
[----:B------:R-:W-:Y:S01]  /*1d780*/  HMMA.16816.F32 R140, R4, R18, R140 ;  /* 0x00000012048c723c */ /* 0x000fe2000000188c */
[----:B------:R-:W3:Y:S01]  /*1d790*/  LDSM.16.MT88.4 R16, [R234+0x14800] ;  /* 0x01480000ea10783b */ /* 0x000ee20000004200 */
[----:B-1----:R-:W-:-:S04]  /*1d7a0*/  FADD.FTZ R0, R198, R3 ;  /* 0x00000003c6007221 */ /* 0x002fc80000010000 */
[----:B-----5:R-:W-:Y:S01]  /*1d7b0*/  HMMA.16816.F32 R136, R4, R12, R136 ;  /* 0x0000000c0488723c */ /* 0x020fe20000001888 */
[----:B------:R-:W1:Y:S01]  /*1d7c0*/  MUFU.EX2 R204, R204 ;  /* 0x000000cc00cc7308 */ /* 0x000e620000000800 */
[----:B----4-:R-:W-:-:S04]  /*1d7d0*/  FADD.FTZ R0, R197, R0 ;  /* 0x00000000c5007221 */ /* 0x010fc80000010000 */
[C---:B------:R-:W-:Y:S01]  /*1d7e0*/  HMMA.16816.F32 R132, R4.reuse, R14, R132 ;  /* 0x0000000e0484723c */ /* 0x040fe20000001884 */
[----:B------:R-:W4:Y:S02]  /*1d7f0*/  LDSM.16.MT88.4 R12, [R233+0x14800] ;  /* 0x01480000e90c783b */ /* 0x000f240000004200 */
[----:B------:R-:W-:Y:S03]  /*1d800*/  MUFU.EX2 R188, R188 ;  /* 0x000000bc00bc7308 */ /* 0x000fe60000000800 */
[C---:B--2---:R-:W-:Y:S05]  /*1d810*/  HMMA.16816.F32 R36, R4.reuse, R8, R36 ;  /* 0x000000080424723c */ /* 0x044fea0000001824 */
[----:B------:R-:W2:Y:S01]  /*1d820*/  MUFU.EX2 R193, R193 ;  /* 0x000000c100c17308 */ /* 0x000ea20000000800 */
[C---:B------:R-:W-:Y:S01]  /*1d830*/  HMMA.16816.F32 R40, R4.reuse, R10, R40 ;  /* 0x0000000a0428723c */ /* 0x040fe20000001828 */
[----:B------:R-:W5:Y:S05]  /*1d840*/  LDSM.16.MT88.4 R8, [R232+0x14800] ;  /* 0x01480000e808783b */ /* 0x000f6a0000004200 */
        /* <DEDUP_REMOVED lines=14> */
[C---:B---3--:R-:W-:Y:S05]  /*1d930*/  HMMA.16816.F32 R68, R4.reuse, R24, R68 ;  /* 0x000000180444723c */ /* 0x048fea0000001844 */
[----:B------:R-:W3:Y:S01]  /*1d940*/  MUFU.EX2 R180, R180 ;  /* 0x000000b400b47308 */ /* 0x000ee20000000800 */
        /* <DEDUP_REMOVED lines=99> */
[----:B------:R-:W1:Y:S04]  /*1df80*/  LDSM.16.MT88.4 R20, [R232+0x15800] ;  /* 0x01580000e814783b */ /* 0x000e680000004200 */
[----:B------:R-:W-:Y:S01]  /*1df90*/  STL [R1+0x4], R2 ;  /* 0x0000040201007387 */ /* 0x000fe20000100800 */
[C---:B------:R-:W-:Y:S03]  /*1dfa0*/  HMMA.16816.F32 R160, R4.reuse, R32, R160 ;  /* 0x0000002004a0723c */ /* 0x040fe600000018a0 */
[----:B------:R-:W-:Y:S03]  /*1dfb0*/  STL [R1], R0 ;  /* 0x0000000001007387 */ /* 0x000fe60000100800 */
        /* <DEDUP_REMOVED lines=31> */
[C---:B-----5:R-:W-:Y:S06]  /*1e1b0*/  HMMA.16816.F32 R116, R4.reuse, R8, R116 ;  /* 0x000000080474723c */ /* 0x060fec0000001874 */
[C---:B------:R-:W-:Y:S06]  /*1e1c0*/  HMMA.16816.F32 R120, R4.reuse, R10, R120 ;  /* 0x0000000a0478723c */ /* 0x040fec0000001878 */
[C---:B-1----:R-:W-:Y:S06]  /*1e1d0*/  HMMA.16816.F32 R124, R4.reuse, R20, R124 ;  /* 0x00000014047c723c */ /* 0x042fec000000187c */
[C---:B------:R-:W-:Y:S06]  /*1e1e0*/  HMMA.16816.F32 R128, R4.reuse, R22, R128 ;  /* 0x000000160480723c */ /* 0x040fec0000001880 */
[----:B------:R-:W-:Y:S07]  /*1e1f0*/  HMMA.16816.F32 R68, R4, R164, R68 ;  /* 0x000000a40444723c */ /* 0x000fee0000001844 */
[----:B------:R-:W-:-:S15]  /*1e200*/  MOV R164, R174 ;  /* 0x000000ae00a47202 */ /* 0x000fde0000000f00 */
[----:B------:R-:W-:-:S02]  /*1e210*/  NOP ;  /* 0x0000000000007918 */ /* 0x000fc40000000000 */
.L_x_2920:
[----:B------:R-:W-:-:S13]  /*1e220*/  ISETP.GE.AND P0, PT, R250, 0x1, PT ;  /* 0x00000001fa00780c */ /* 0x000fda0003f06270 */
[----:B------:R-:W-:Y:S05]  /*1e230*/  @!P0 BRA `(.L_x_2926) ;  /* 0x0000003c00508947 */ /* 0x000fea0003800000 */
[----:B------:R-:W-:Y:S01]  /*1e240*/  ULDC.64 UR6, c[0x0][0x250] ;  /* 0x0000940000067ab9 */ /* 0x000fe20000000a00 */
[----:B------:R-:W-:Y:S01]  /*1e250*/  IMAD.MOV.U32 R0, RZ, RZ, R3 ;  /* 0x000000ffff007224 */ /* 0x000fe200078e0003 */
[----:B------:R-:W-:Y:S01]  /*1e260*/  ULEA UR9, -UR6, URZ, 0x6 ;  /* 0x0000003f06097291 */ /* 0x000fe2000f8e313f */
[----:B------:R-:W-:Y:S01]  /*1e270*/  IMAD.MOV.U32 R167, RZ, RZ, R164 ;  /* 0x000000ffffa77224 */ /* 0x000fe200078e00a4 */
[----:B------:R-:W-:Y:S01]  /*1e280*/  ULDC.64 UR4, c[0x0][0x248] ;  /* 0x0000920000047ab9 */ /* 0x000fe20000000a00 */
[----:B------:R-:W-:Y:S02]  /*1e290*/  USHF.L.U64.HI UR7, UR6, 0x5, UR7 ;  /* 0x0000000506077899 */ /* 0x000fe40008010207 */
[----:B------:R-:W-:Y:S01]  /*1e2a0*/  USHF.R.S32.HI UR12, URZ, 0x1f, UR9 ;  /* 0x0000001f3f0c7899 */ /* 0x000fe20008011409 */
[----:B------:R-:W-:Y:S01]  /*1e2b0*/  MOV R3, UR9 ;  /* 0x0000000900037c02 */ /* 0x000fe20008000f00 */
[----:B------:R-:W-:Y:S02]  /*1e2c0*/  ULEA UR8, -UR4, URZ, 0x6 ;  /* 0x0000003f04087291 */ /* 0x000fe4000f8e313f */
[----:B------:R-:W-:-:S02]  /*1e2d0*/  USHF.L.U64.HI UR5, UR4, 0x5, UR5 ;  /* 0x0000000504057899 */ /* 0x000fc40008010205 */
[----:B------:R-:W-:Y:S01]  /*1e2e0*/  MOV R2, UR12 ;  /* 0x0000000c00027c02 */ /* 0x000fe20008000f00 */
[----:B------:R1:W-:Y:S01]  /*1e2f0*/  STL [R1+0xc], R3 ;  /* 0x00000c0301007387 */ /* 0x0003e20000100800 */
[----:B------:R-:W-:Y:S02]  /*1e300*/  USHF.L.U32 UR11, UR4, 0x5, URZ ;  /* 0x00000005040b7899 */ /* 0x000fe4000800063f */
[----:B------:R-:W-:Y:S01]  /*1e310*/  USHF.L.U32 UR6, UR6, 0x5, URZ ;  /* 0x0000000506067899 */ /* 0x000fe2000800063f */
[----:B------:R1:W-:Y:S01]  /*1e320*/  STL [R1+0x8], R2 ;  /* 0x0000080201007387 */ /* 0x0003e20000100800 */
[----:B------:R-:W-:Y:S01]  /*1e330*/  USHF.R.S32.HI UR10, URZ, 0x1f, UR8 ;  /* 0x0000001f3f0a7899 */ /* 0x000fe20008011408 */
[----:B------:R-:W-:Y:S01]  /*1e340*/  ULDC UR4, c[0x0][0x2ec] ;  /* 0x0000bb0000047ab9 */ /* 0x000fe20000000800 */
[----:B------:R-:W-:Y:S01]  /*1e350*/  ULDC UR9, c[0x0][0x39c] ;  /* 0x0000e70000097ab9 */ /* 0x000fe20000000800 */
[----:B------:R-:W-:Y:S02]  /*1e360*/  ULDC.64 UR12, c[0x0][0x208] ;  /* 0x00008200000c7ab9 */ /* 0x000fe40000000a00 */
.L_x_2930:
[----:B--2---:R2:W5:Y:S01]  /*1e370*/  LDL R10, [R1+0xc] ;  /* 0x00000c00010a7983 */ /* 0x0045620000100800 */
[----:B------:R-:W-:Y:S04]  /*1e380*/  DEPBAR.LE SB0, 0x0 ;  /* 0x000080000000791a */ /* 0x000fe80000000000 */
[----:B------:R2:W5:Y:S01]  /*1e390*/  LDL R4, [R1+0x8] ;  /* 0x0000080001047983 */ /* 0x0005620000100800 */
[----:B------:R-:W-:Y:S06]  /*1e3a0*/  BAR.SYNC.DEFER_BLOCKING 0x0 ;  /* 0x0000000000007b1d */ /* 0x000fec0000010000 */
        /* <DEDUP_REMOVED lines=11> */
[----:B-----5:R-:W-:Y:S02]  /*1e460*/  IABS R4, R3 ;  /* 0x0000000300047213 */ /* 0x020fe40000000000 */
        /* <DEDUP_REMOVED lines=35> */
[----:B------:R-:W3:Y:S01]  /*1e6a0*/  LDG.E R7, desc[UR12][R14.64] ;  /* 0x0000000c0e077981 */ /* 0x000ee2000c1e1900 */
[----:B------:R-:W4:Y:S01]  /*1e6b0*/  LDC.64 R2, c[0x0][0x238] ;  /* 0x00008e00ff027b82 */ /* 0x000f220000000a00 */
[----:B------:R-:W-:Y:S02]  /*1e6c0*/  IMAD R9, R9, R6, -0x40 ;  /* 0xffffffc009097424 */ /* 0x000fe400078e0206 */
[----:B------:R-:W3:Y:S03]  /*1e6d0*/  LDG.E R8, desc[UR12][R12.64] ;  /* 0x0000000c0c087981 */ /* 0x000ee6000c1e1900 */
[----:B------:R-:W-:Y:S05]  /*1e6e0*/  SHF.R.S32.HI R11, RZ, 0x1f, R9 ;  /* 0x0000001fff0b7819 */ /* 0x000fea0000011409 */
[-C--:B-1----:R-:W-:Y:S02]  /*1e6f0*/  IMAD R6, R11, R4.reuse, RZ ;  /* 0x000000040b067224 */ /* 0x082fe400078e02ff */
[C---:B------:R-:W-:Y:S04]  /*1e700*/  IMAD.WIDE.U32 R10, R9.reuse, R4, RZ ;  /* 0x00000004090a7225 */ /* 0x040fe800078e00ff */
[----:B------:R-:W-:Y:S04]  /*1e710*/  IMAD R6, R9, R5, R6 ;  /* 0x0000000509067224 */ /* 0x000fe800078e0206 */
[----:B------:R-:W-:Y:S01]  /*1e720*/  IMAD.IADD R11, R11, 0x1, R6 ;  /* 0x000000010b0b7824 */ /* 0x000fe200078e0206 */
[----:B---3--:R-:W-:Y:S04]  /*1e730*/  IADD3 R7, -R8, R7, RZ ;  /* 0x0000000708077210 */ /* 0x008fe80007ffe1ff */
[----:B------:R-:W-:Y:S01]  /*1e740*/  SHF.R.S32.HI R5, RZ, 0x1f, R7 ;  /* 0x0000001fff057819 */ /* 0x000fe20000011407 */
[-C--:B----4-:R-:W-:Y:S04]  /*1e750*/  IMAD.WIDE.U32 R10, R7, R2.reuse, R10 ;  /* 0x00000002070a7225 */ /* 0x090fe800078e000a */
[----:B------:R-:W-:Y:S04]  /*1e760*/  IMAD R4, R5, R2, RZ ;  /* 0x0000000205047224 */ /* 0x000fe800078e02ff */
[----:B------:R-:W-:Y:S05]  /*1e770*/  IMAD R4, R7, R3, R4 ;  /* 0x0000000307047224 */ /* 0x000fea00078e0204 */
[----:B------:R-:W-:Y:S07]  /*1e780*/  IADD3 R4, R11, R4, RZ ;  /* 0x000000040b047210 */ /* 0x000fee0007ffe0ff */
.L_x_2927:
[C---:B-----5:R-:W-:Y:S04]  /*1e790*/  LEA R252, P0, R10.reuse, R252, 0x1 ;  /* 0x000000fc0afc7211 */ /* 0x060fe800078008ff */
[----:B------:R-:W-:Y:S02]  /*1e7a0*/  LEA.HI.X R251, R10, R251, R4, 0x1, P0 ;  /* 0x000000fb0afb7211 */ /* 0x000fe400000f0c04 */
[----:B------:R-:W-:Y:S02]  /*1e7b0*/  MOV R8, R252 ;  /* 0x000000fc00087202 */ /* 0x000fe40000000f00 */
[----:B------:R-:W-:Y:S02]  /*1e7c0*/  MOV R9, R251 ;  /* 0x000000fb00097202 */ /* 0x000fe40000000f00 */
[----:B------:R-:W-:Y:S03]  /*1e7d0*/  IADD3 R6, P0, R252, UR6, RZ ;  /* 0x00000006fc067c10 */ /* 0x000fe6000ff1e0ff */
[----:B------:R-:W-:Y:S01]  /*1e7e0*/  @!PT LDS RZ, [RZ] ;  /* 0x00000000fffff984 */ /* 0x000fe20000000800 */
[----:B------:R-:W-:Y:S01]  /*1e7f0*/  @!PT LDS RZ, [RZ] ;  /* 0x00000000fffff984 */ /* 0x000fe20000000800 */
[----:B------:R-:W-:Y:S01]  /*1e800*/  @!PT LDS RZ, [RZ] ;  /* 0x00000000fffff984 */ /* 0x000fe20000000800 */
[----:B------:R-:W-:Y:S01]  /*1e810*/  LDGSTS.E.BYPASS.LTC128B.128 [R245+0x10000], desc[UR12][R8.64] ;  /* 0x1000000008f57fae */ /* 0x000fe2000b901d4c */
[----:B------:R-:W-:Y:S02]  /*1e820*/  IADD3.X R7, R251, UR7, RZ, P0, !PT ;  /* 0x00000007fb077c10 */ /* 0x000fe400087fe4ff */
[----:B------:R-:W-:Y:S01]  /*1e830*/  IADD3 R4, P0, R6, UR6, RZ ;  /* 0x0000000606047c10 */ /* 0x000fe2000ff1e0ff */
[----:B------:R-:W-:Y:S03]  /*1e840*/  LDGSTS.E.BYPASS.LTC128B.128 [R245+0x12000], desc[UR12][R8.64+0x80] ;  /* 0x1200008008f57fae */ /* 0x000fe6000b901d4c */
[----:B------:R-:W-:Y:S01]  /*1e850*/  IADD3.X R5, R7, UR7, RZ, P0, !PT ;  /* 0x0000000707057c10 */ /* 0x000fe200087fe4ff */
[----:B------:R-:W-:Y:S01]  /*1e860*/  LDGSTS.E.BYPASS.LTC128B.128 [R245+0x14000], desc[UR12][R8.64+0x100] ;  /* 0x1400010008f57fae */ /* 0x000fe2000b901d4c */
[----:B-1----:R-:W-:Y:S03]  /*1e870*/  IADD3 R2, P0, R4, UR6, RZ ;  /* 0x0000000604027c10 */ /* 0x002fe6000ff1e0ff */
[----:B------:R1:W-:Y:S01]  /*1e880*/  LDGSTS.E.BYPASS.LTC128B.128 [R245+0x16000], desc[UR12][R8.64+0x180] ;  /* 0x1600018008f57fae */ /* 0x0003e2000b901d4c */
        /* <DEDUP_REMOVED lines=15> */
[----:B-1----:R-:W3:Y:S04]  /*1e980*/  LDSM.16.M88.4 R8, [R241+0x8000] ;  /* 0x00800000f108783b */ /* 0x002ee80000000200 */
[----:B------:R-:W1:Y:S04]  /*1e990*/  LDSM.16.M88.4 R16, [R241+0x8800] ;  /* 0x00880000f110783b */ /* 0x000e680000000200 */
[----:B------:R-:W2:Y:S04]  /*1e9a0*/  LDSM.16.M88.4 R24, [R241+0x9000] ;  /* 0x00900000f118783b */ /* 0x000ea80000000200 */
[----:B------:R-:W4:Y:S04]  /*1e9b0*/  LDSM.16.M88.4 R168, [R241+0x9800] ;  /* 0x00980000f1a8783b */ /* 0x000f280000000200 */
[----:B------:R-:W0:Y:S04]  /*1e9c0*/  LDGDEPBAR ;  /* 0x00000000000079af */ /* 0x000e280000000000 */
[----:B------:R-:W-:Y:S04]  /*1e9d0*/  LDSM.16.M88.4 R172, [R240] ;  /* 0x00000000f0ac783b */ /* 0x000fe80000000200 */
[----:B------:R-:W4:Y:S04]  /*1e9e0*/  LDSM.16.M88.4 R176, [R239] ;  /* 0x00000000efb0783b */ /* 0x000f280000000200 */
[----:B------:R-:W4:Y:S04]  /*1e9f0*/  LDSM.16.M88.4 R180, [R231] ;  /* 0x00000000e7b4783b */ /* 0x000f280000000200 */
[----:B------:R-:W4:Y:S04]  /*1ea00*/  LDSM.16.M88.4 R184, [R230] ;  /* 0x00000000e6b8783b */ /* 0x000f280000000200 */
[----:B------:R-:W4:Y:S01]  /*1ea10*/  LDSM.16.M88.4 R188, [R229] ;  /* 0x00000000e5bc783b */ /* 0x000f220000000200 */
[C---:B---3--:R-:W-:Y:S03]  /*1ea20*/  HMMA.16816.F32 R4, R32.reuse, R8, RZ ;  /* 0x000000082004723c */ /* 0x048fe600000018ff */
[----:B------:R-:W-:Y:S04]  /*1ea30*/  LDSM.16.M88.4 R192, [R238] ;  /* 0x00000000eec0783b */ /* 0x000fe80000000200 */
[----:B------:R-:W3:Y:S01]  /*1ea40*/  LDSM.16.M88.4 R196, [R235+0x8000] ;  /* 0x00800000ebc4783b */ /* 0x000ee20000000200 */
[C---:B------:R-:W-:Y:S03]  /*1ea50*/  HMMA.16816.F32 R8, R32.reuse, R10, RZ ;  /* 0x0000000a2008723c */ /* 0x040fe600000018ff */
[----:B------:R-:W-:Y:S03]  /*1ea60*/  LDSM.16.M88.4 R200, [R235+0x9000] ;  /* 0x00900000ebc8783b */ /* 0x000fe60000000200 */
[C---:B-1----:R-:W-:Y:S01]  /*1ea70*/  HMMA.16816.F32 R12, R32.reuse, R16, RZ ;  /* 0x00000010200c723c */ /* 0x042fe200000018ff */
[----:B------:R-:W-:Y:S04]  /*1ea80*/  LDSM.16.M88.4 R204, [R235+0x9800] ;  /* 0x00980000ebcc783b */ /* 0x000fe80000000200 */
[----:B------:R-:W-:Y:S01]  /*1ea90*/  LDSM.16.M88.4 R208, [R237] ;  /* 0x00000000edd0783b */ /* 0x000fe20000000200 */
[C---:B------:R-:W-:Y:S03]  /*1eaa0*/  HMMA.16816.F32 R16, R32.reuse, R18, RZ ;  /* 0x000000122010723c */ /* 0x040fe600000018ff */
[----:B------:R-:W-:Y:S03]  /*1eab0*/  LDSM.16.M88.4 R212, [R228] ;  /* 0x00000000e4d4783b */ /* 0x000fe60000000200 */
[C---:B--2---:R-:W-:Y:S06]  /*1eac0*/  HMMA.16816.F32 R20, R32.reuse, R24, RZ ;  /* 0x000000182014723c */ /* 0x044fec00000018ff */
[C---:B------:R-:W-:Y:S06]  /*1ead0*/  HMMA.16816.F32 R24, R32.reuse, R26, RZ ;  /* 0x0000001a2018723c */ /* 0x040fec00000018ff */
[C---:B----4-:R-:W-:Y:S06]  /*1eae0*/  HMMA.16816.F32 R28, R32.reuse, R168, RZ ;  /* 0x000000a8201c723c */ /* 0x050fec00000018ff */
[----:B------:R-:W-:Y:S01]  /*1eaf0*/  HMMA.16816.F32 R32, R32, R170, RZ ;  /* 0x000000aa2020723c */ /* 0x000fe200000018ff */
[----:B------:R-:W1:Y:S05]  /*1eb00*/  LDSM.16.M88.4 R168, [R235+0x8800] ;  /* 0x00880000eba8783b */ /* 0x000e6a0000000200 */
[C---:B------:R-:W-:Y:S06]  /*1eb10*/  HMMA.16816.F32 R4, R172.reuse, R176, R4 ;  /* 0x000000b0ac04723c */ /* 0x040fec0000001804 */
        /* <DEDUP_REMOVED lines=10> */
[----:B------:R-:W2:Y:S04]  /*1ebc0*/  LDSM.16.M88.4 R172, [R228+0x800] ;  /* 0x00080000e4ac783b */ /* 0x000ea80000000200 */
[----:B------:R-:W4:Y:S01]  /*1ebd0*/  LDSM.16.M88.4 R188, [R241+0xa000] ;  /* 0x00a00000f1bc783b */ /* 0x000f220000000200 */
[C---:B---3--:R-:W-:Y:S06]  /*1ebe0*/  HMMA.16816.F32 R4, R192.reuse, R196, R4 ;  /* 0x000000c4c004723c */ /* 0x048fec0000001804 */
[C---:B------:R-:W-:Y:S01]  /*1ebf0*/  HMMA.16816.F32 R8, R192.reuse, R198, R8 ;  /* 0x000000c6c008723c */ /* 0x040fe20000001808 */
[----:B------:R-:W-:Y:S05]  /*1ec00*/  LDSM.16.M88.4 R196, [R241+0xb800] ;  /* 0x00b80000f1c4783b */ /* 0x000fea0000000200 */
[C---:B-1----:R-:W-:Y:S06]  /*1ec10*/  HMMA.16816.F32 R12, R192.reuse, R168, R12 ;  /* 0x000000a8c00c723c */ /* 0x042fec000000180c */
[C---:B------:R-:W-:Y:S01]  /*1ec20*/  HMMA.16816.F32 R16, R192.reuse, R170, R16 ;  /* 0x000000aac010723c */ /* 0x040fe20000001810 */
[----:B------:R-:W1:Y:S05]  /*1ec30*/  LDSM.16.M88.4 R168, [R241+0xa800] ;  /* 0x00a80000f1a8783b */ /* 0x000e6a0000000200 */
[C---:B------:R-:W-:Y:S06]  /*1ec40*/  HMMA.16816.F32 R20, R192.reuse, R200, R20 ;  /* 0x000000c8c014723c */ /* 0x040fec0000001814 */
[C---:B------:R-:W-:Y:S01]  /*1ec50*/  HMMA.16816.F32 R24, R192.reuse, R202, R24 ;  /* 0x000000cac018723c */ /* 0x040fe20000001818 */
[----:B------:R-:W-:Y:S05]  /*1ec60*/  LDSM.16.M88.4 R200, [R240+0x2000] ;  /* 0x00200000f0c8783b */ /* 0x000fea0000000200 */
[C---:B------:R-:W-:Y:S06]  /*1ec70*/  HMMA.16816.F32 R28, R192.reuse, R204, R28 ;  /* 0x000000ccc01c723c */ /* 0x040fec000000181c */
[----:B------:R-:W-:Y:S01]  /*1ec80*/  HMMA.16816.F32 R32, R192, R206, R32 ;  /* 0x000000cec020723c */ /* 0x000fe20000001820 */
[----:B------:R-:W3:Y:S04]  /*1ec90*/  LDSM.16.M88.4 R192, [R241+0xb000] ;  /* 0x00b00000f1c0783b */ /* 0x000ee80000000200 */
[----:B------:R-:W3:Y:S01]  /*1eca0*/  LDSM.16.M88.4 R204, [R227] ;  /* 0x00000000e3cc783b */ /* 0x000ee20000000200 */
[C---:B------:R-:W-:Y:S06]  /*1ecb0*/  HMMA.16816.F32 R4, R208.reuse, R212, R4 ;  /* 0x000000d4d004723c */ /* 0x040fec0000001804 */
[C---:B------:R-:W-:Y:S01]  /*1ecc0*/  HMMA.16816.F32 R8, R208.reuse, R214, R8 ;  /* 0x000000d6d008723c */ /* 0x040fe20000001808 */
[----:B------:R-:W-:Y:S05]  /*1ecd0*/  LDSM.16.M88.4 R212, [R235+0xa000] ;  /* 0x00a00000ebd4783b */ /* 0x000fea0000000200 */
[C---:B--2---:R-:W-:Y:S06]  /*1ece0*/  HMMA.16816.F32 R12, R208.reuse, R172, R12 ;  /* 0x000000acd00c723c */ /* 0x044fec000000180c */
[C---:B------:R-:W-:Y:S01]  /*1ecf0*/  HMMA.16816.F32 R16, R208.reuse, R174, R16 ;  /* 0x000000aed010723c */ /* 0x040fe20000001810 */
[----:B------:R-:W2:Y:S05]  /*1ed00*/  LDSM.16.M88.4 R172, [R226] ;  /* 0x00000000e2ac783b */ /* 0x000eaa0000000200 */
[C---:B------:R-:W-:Y:S06]  /*1ed10*/  HMMA.16816.F32 R20, R208.reuse, R176, R20 ;  /* 0x000000b0d014723c */ /* 0x040fec0000001814 */
[C---:B------:R-:W-:Y:S01]  /*1ed20*/  HMMA.16816.F32 R24, R208.reuse, R178, R24 ;  /* 0x000000b2d018723c */ /* 0x040fe20000001818 */
[----:B------:R-:W2:Y:S05]  /*1ed30*/  LDSM.16.M88.4 R176, [R225] ;  /* 0x00000000e1b0783b */ /* 0x000eaa0000000200 */
[C---:B------:R-:W-:Y:S06]  /*1ed40*/  HMMA.16816.F32 R28, R208.reuse, R180, R28 ;  /* 0x000000b4d01c723c */ /* 0x040fec000000181c */
[----:B------:R-:W-:Y:S01]  /*1ed50*/  HMMA.16816.F32 R32, R208, R182, R32 ;  /* 0x000000b6d020723c */ /* 0x000fe20000001820 */
[----:B------:R-:W2:Y:S04]  /*1ed60*/  LDSM.16.M88.4 R180, [R224] ;  /* 0x00000000e0b4783b */ /* 0x000ea80000000200 */
[----:B------:R-:W2:Y:S01]  /*1ed70*/  LDSM.16.M88.4 R208, [R238+0x2000] ;  /* 0x00200000eed0783b */ /* 0x000ea20000000200 */
[C---:B----4-:R-:W-:Y:S06]  /*1ed80*/  HMMA.16816.F32 R4, R184.reuse, R188, R4 ;  /* 0x000000bcb804723c */ /* 0x050fec0000001804 */
[C---:B------:R-:W-:Y:S01]  /*1ed90*/  HMMA.16816.F32 R8, R184.reuse, R190, R8 ;  /* 0x000000beb808723c */ /* 0x040fe20000001808 */
[----:B------:R-:W-:Y:S05]  /*1eda0*/  LDSM.16.M88.4 R188, [R235+0xb800] ;  /* 0x00b80000ebbc783b */ /* 0x000fea0000000200 */
[C---:B-1----:R-:W-:Y:S06]  /*1edb0*/  HMMA.16816.F32 R12, R184.reuse, R168, R12 ;  /* 0x000000a8b80c723c */ /* 0x042fec000000180c */
[C---:B------:R-:W-:Y:S01]  /*1edc0*/  HMMA.16816.F32 R16, R184.reuse, R170, R16 ;  /* 0x000000aab810723c */ /* 0x040fe20000001810 */
[----:B------:R-:W1:Y:S05]  /*1edd0*/  LDSM.16.M88.4 R168, [R235+0xa800] ;  /* 0x00a80000eba8783b */ /* 0x000e6a0000000200 */
[C---:B---3--:R-:W-:Y:S06]  /*1ede0*/  HMMA.16816.F32 R20, R184.reuse, R192, R20 ;  /* 0x000000c0b814723c */ /* 0x048fec0000001814 */
[C---:B------:R-:W-:Y:S01]  /*1edf0*/  HMMA.16816.F32 R24, R184.reuse, R194, R24 ;  /* 0x000000c2b818723c */ /* 0x040fe20000001818 */
[----:B------:R-:W-:Y:S05]  /*1ee00*/  LDSM.16.M88.4 R192, [R237+0x2000] ;  /* 0x00200000edc0783b */ /* 0x000fea0000000200 */
[C---:B------:R-:W-:Y:S06]  /*1ee10*/  HMMA.16816.F32 R28, R184.reuse, R196, R28 ;  /* 0x000000c4b81c723c */ /* 0x040fec000000181c */
[----:B------:R-:W-:Y:S01]  /*1ee20*/  HMMA.16816.F32 R32, R184, R198, R32 ;  /* 0x000000c6b820723c */ /* 0x000fe20000001820 */
[----:B------:R-:W3:Y:S04]  /*1ee30*/  LDSM.16.M88.4 R184, [R235+0xb000] ;  /* 0x00b00000ebb8783b */ /* 0x000ee80000000200 */
[----:B------:R-:W4:Y:S01]  /*1ee40*/  LDSM.16.M88.4 R196, [R228+0x2000] ;  /* 0x00200000e4c4783b */ /* 0x000f220000000200 */
[C---:B------:R-:W-:Y:S06]  /*1ee50*/  HMMA.16816.F32 R4, R200.reuse, R204, R4 ;  /* 0x000000ccc804723c */ /* 0x040fec0000001804 */
[C---:B------:R-:W-:Y:S01]  /*1ee60*/  HMMA.16816.F32 R8, R200.reuse, R206, R8 ;  /* 0x000000cec808723c */ /* 0x040fe20000001808 */
[----:B------:R-:W-:Y:S05]  /*1ee70*/  LDSM.16.M88.4 R204, [R241+0xc000] ;  /* 0x00c00000f1cc783b */ /* 0x000fea0000000200 */
[C---:B--2---:R-:W-:Y:S06]  /*1ee80*/  HMMA.16816.F32 R12, R200.reuse, R172, R12 ;  /* 0x000000acc80c723c */ /* 0x044fec000000180c */
[C---:B------:R-:W-:Y:S01]  /*1ee90*/  HMMA.16816.F32 R16, R200.reuse, R174, R16 ;  /* 0x000000aec810723c */ /* 0x040fe20000001810 */
[----:B------:R-:W2:Y:S05]  /*1eea0*/  LDSM.16.M88.4 R172, [R228+0x2800] ;  /* 0x00280000e4ac783b */ /* 0x000eaa0000000200 */
[C---:B------:R-:W-:Y:S06]  /*1eeb0*/  HMMA.16816.F32 R20, R200.reuse, R176, R20 ;  /* 0x000000b0c814723c */ /* 0x040fec0000001814 */
        /* <DEDUP_REMOVED lines=8> */
[----:B------:R-:W-:Y:S05]  /*1ef40*/  LDSM.16.M88.4 R212, [R223] ;  /* 0x00000000dfd4783b */ /* 0x000fea0000000200 */
[C---:B-1----:R-:W-:Y:S06]  /*1ef50*/  HMMA.16816.F32 R12, R208.reuse, R168, R12 ;  /* 0x000000a8d00c723c */ /* 0x042fec000000180c */
[C---:B------:R-:W-:Y:S01]  /*1ef60*/  HMMA.16816.F32 R16, R208.reuse, R170, R16 ;  /* 0x000000aad010723c */ /* 0x040fe20000001810 */
[----:B------:R-:W1:Y:S05]  /*1ef70*/  LDSM.16.M88.4 R168, [R241+0xc800] ;  /* 0x00c80000f1a8783b */ /* 0x000e6a0000000200 */
[C---:B---3--:R-:W-:Y:S06]  /*1ef80*/  HMMA.16816.F32 R20, R208.reuse, R184, R20 ;  /* 0x000000b8d014723c */ /* 0x048fec0000001814 */
[C---:B------:R-:W-:Y:S01]  /*1ef90*/  HMMA.16816.F32 R24, R208.reuse, R186, R24 ;  /* 0x000000bad018723c */ /* 0x040fe20000001818 */
[----:B------:R-:W3:Y:S05]  /*1efa0*/  LDSM.16.M88.4 R184, [R241+0xd000] ;  /* 0x00d00000f1b8783b */ /* 0x000eea0000000200 */
[C---:B------:R-:W-:Y:S06]  /*1efb0*/  HMMA.16816.F32 R28, R208.reuse, R188, R28 ;  /* 0x000000bcd01c723c */ /* 0x040fec000000181c */
[----:B------:R-:W-:Y:S01]  /*1efc0*/  HMMA.16816.F32 R32, R208, R190, R32 ;  /* 0x000000bed020723c */ /* 0x000fe20000001820 */
[----:B------:R-:W3:Y:S04]  /*1efd0*/  LDSM.16.M88.4 R188, [R241+0xd800] ;  /* 0x00d80000f1bc783b */ /* 0x000ee80000000200 */
[----:B------:R-:W3:Y:S01]  /*1efe0*/  LDSM.16.M88.4 R208, [R240+0x4000] ;  /* 0x00400000f0d0783b */ /* 0x000ee20000000200 */
[C---:B----4-:R-:W-:Y:S06]  /*1eff0*/  HMMA.16816.F32 R4, R192.reuse, R196, R4 ;  /* 0x000000c4c004723c */ /* 0x050fec0000001804 */
[C---:B------:R-:W-:Y:S01]  /*1f000*/  HMMA.16816.F32 R8, R192.reuse, R198, R8 ;  /* 0x000000c6c008723c */ /* 0x040fe20000001808 */
[----:B------:R-:W-:Y:S05]  /*1f010*/  LDSM.16.M88.4 R196, [R235+0xc000] ;  /* 0x00c00000ebc4783b */ /* 0x000fea0000000200 */
[C---:B--2---:R-:W-:Y:S06]  /*1f020*/  HMMA.16816.F32 R12, R192.reuse, R172, R12 ;  /* 0x000000acc00c723c */ /* 0x044fec000000180c */
[C---:B------:R-:W-:Y:S01]  /*1f030*/  HMMA.16816.F32 R16, R192.reuse, R174, R16 ;  /* 0x000000aec010723c */ /* 0x040fe20000001810 */
[----:B------:R-:W2:Y:S05]  /*1f040*/  LDSM.16.M88.4 R172, [R222] ;  /* 0x00000000deac783b */ /* 0x000eaa0000000200 */
[C---:B------:R-:W-:Y:S06]  /*1f050*/  HMMA.16816.F32 R20, R192.reuse, R176, R20 ;  /* 0x000000b0c014723c */ /* 0x040fec0000001814 */
[C---:B------:R-:W-:Y:S01]  /*1f060*/  HMMA.16816.F32 R24, R192.reuse, R178, R24 ;  /* 0x000000b2c018723c */ /* 0x040fe20000001818 */
[----:B------:R-:W4:Y:S05]  /*1f070*/  LDSM.16.M88.4 R176, [R221] ;  /* 0x00000000ddb0783b */ /* 0x000f2a0000000200 */
[C---:B------:R-:W-:Y:S06]  /*1f080*/  HMMA.16816.F32 R28, R192.reuse, R180, R28 ;  /* 0x000000b4c01c723c */ /* 0x040fec000000181c */
[----:B------:R-:W-:Y:S01]  /*1f090*/  HMMA.16816.F32 R32, R192, R182, R32 ;  /* 0x000000b6c020723c */ /* 0x000fe20000001820 */
[----:B------:R-:W4:Y:S04]  /*1f0a0*/  LDSM.16.M88.4 R180, [R220] ;  /* 0x00000000dcb4783b */ /* 0x000f280000000200 */
[----:B------:R-:W4:Y:S01]  /*1f0b0*/  LDSM.16.M88.4 R192, [R238+0x4000] ;  /* 0x00400000eec0783b */ /* 0x000f220000000200 */
[C---:B------:R-:W-:Y:S06]  /*1f0c0*/  HMMA.16816.F32 R4, R200.reuse, R204, R4 ;  /* 0x000000ccc804723c */ /* 0x040fec0000001804 */
[C---:B------:R-:W-:Y:S01]  /*1f0d0*/  HMMA.16816.F32 R8, R200.reuse, R206, R8 ;  /* 0x000000cec808723c */ /* 0x040fe20000001808 */
[----:B------:R-:W-:Y:S05]  /*1f0e0*/  LDSM.16.M88.4 R204, [R228+0x4000] ;  /* 0x00400000e4cc783b */ /* 0x000fea0000000200 */
        /* <DEDUP_REMOVED lines=10> */
[C---:B------:R-:W-:Y:S06]  /*1f190*/  HMMA.16816.F32 R4, R208.reuse, R212, R4 ;  /* 0x000000d4d004723c */ /* 0x040fec0000001804 */
[C---:B------:R-:W-:Y:S01]  /*1f1a0*/  HMMA.16816.F32 R8, R208.reuse, R214, R8 ;  /* 0x000000d6d008723c */ /* 0x040fe20000001808 */
[----:B------:R-:W-:Y:S05]  /*1f1b0*/  LDSM.16.M88.4 R212, [R241+0xe000] ;  /* 0x00e00000f1d4783b */ /* 0x000fea0000000200 */
[C---:B--2---:R-:W-:Y:S06]  /*1f1c0*/  HMMA.16816.F32 R12, R208.reuse, R172, R12 ;  /* 0x000000acd00c723c */ /* 0x044fec000000180c */
[C---:B------:R-:W-:Y:S01]  /*1f1d0*/  HMMA.16816.F32 R16, R208.reuse, R174, R16 ;  /* 0x000000aed010723c */ /* 0x040fe20000001810 */
[----:B------:R-:W2:Y:S05]  /*1f1e0*/  LDSM.16.M88.4 R172, [R228+0x4800] ;  /* 0x00480000e4ac783b */ /* 0x000eaa0000000200 */
[C---:B----4-:R-:W-:Y:S06]  /*1f1f0*/  HMMA.16816.F32 R20, R208.reuse, R176, R20 ;  /* 0x000000b0d014723c */ /* 0x050fec0000001814 */
[C---:B------:R-:W-:Y:S01]  /*1f200*/  HMMA.16816.F32 R24, R208.reuse, R178, R24 ;  /* 0x000000b2d018723c */ /* 0x040fe20000001818 */
[----:B------:R-:W4:Y:S05]  /*1f210*/  LDSM.16.M88.4 R176, [R228+0x5000] ;  /* 0x00500000e4b0783b */ /* 0x000f2a0000000200 */
[C---:B------:R-:W-:Y:S06]  /*1f220*/  HMMA.16816.F32 R28, R208.reuse, R180, R28 ;  /* 0x000000b4d01c723c */ /* 0x040fec000000181c */
[----:B------:R-:W-:Y:S01]  /*1f230*/  HMMA.16816.F32 R32, R208, R182, R32 ;  /* 0x000000b6d020723c */ /* 0x000fe20000001820 */
[----:B------:R-:W4:Y:S04]  /*1f240*/  LDSM.16.M88.4 R180, [R228+0x5800] ;  /* 0x00580000e4b4783b */ /* 0x000f280000000200 */
[----:B------:R-:W4:Y:S01]  /*1f250*/  LDSM.16.M88.4 R208, [R242+0x6000] ;  /* 0x00600000f2d0783b */ /* 0x000f220000000200 */
        /* <DEDUP_REMOVED lines=18> */
[----:B------:R-:W2:Y:S05]  /*1f380*/  LDSM.16.M88.4 R172, [R218] ;  /* 0x00000000daac783b */ /* 0x000eaa0000000200 */
[C---:B----4-:R-:W-:Y:S06]  /*1f390*/  HMMA.16816.F32 R20, R200.reuse, R176, R20 ;  /* 0x000000b0c814723c */ /* 0x050fec0000001814 */
        /* <DEDUP_REMOVED lines=20> */
[C---:B------:R-:W-:Y:S06]  /*1f4e0*/  HMMA.16816.F32 R8, R192.reuse, R198, R8 ;  /* 0x000000c6c008723c */ /* 0x040fec0000001808 */
[C---:B--2---:R-:W-:Y:S06]  /*1f4f0*/  HMMA.16816.F32 R12, R192.reuse, R172, R12 ;  /* 0x000000acc00c723c */ /* 0x044fec000000180c */
[C---:B------:R-:W-:Y:S06]  /*1f500*/  HMMA.16816.F32 R16, R192.reuse, R174, R16 ;  /* 0x000000aec010723c */ /* 0x040fec0000001810 */
[C---:B----4-:R-:W-:Y:S06]  /*1f510*/  HMMA.16816.F32 R20, R192.reuse, R176, R20 ;  /* 0x000000b0c014723c */ /* 0x050fec0000001814 */
[C---:B------:R-:W-:Y:S06]  /*1f520*/  HMMA.16816.F32 R24, R192.reuse, R178, R24 ;  /* 0x000000b2c018723c */ /* 0x040fec0000001818 */
[C---:B------:R-:W-:Y:S06]  /*1f530*/  HMMA.16816.F32 R28, R192.reuse, R180, R28 ;  /* 0x000000b4c01c723c */ /* 0x040fec000000181c */
[----:B------:R-:W-:Y:S06]  /*1f540*/  HMMA.16816.F32 R32, R192, R182, R32 ;  /* 0x000000b6c020723c */ /* 0x000fec0000001820 */
[C---:B------:R-:W-:Y:S06]  /*1f550*/  HMMA.16816.F32 R4, R200.reuse, R204, R4 ;  /* 0x000000ccc804723c */ /* 0x040fec0000001804 */
[C---:B------:R-:W-:Y:S06]  /*1f560*/  HMMA.16816.F32 R8, R200.reuse, R206, R8 ;  /* 0x000000cec808723c */ /* 0x040fec0000001808 */
[C---:B-1----:R-:W-:Y:S06]  /*1f570*/  HMMA.16816.F32 R12, R200.reuse, R168, R12 ;  /* 0x000000a8c80c723c */ /* 0x042fec000000180c */
[C---:B------:R-:W-:Y:S01]  /*1f580*/  HMMA.16816.F32 R16, R200.reuse, R170, R16 ;  /* 0x000000aac810723c */ /* 0x040fe20000001810 */
[----:B------:R-:W1:Y:S05]  /*1f590*/  LDSM.16.M88.4 R168, [R228+0x6800] ;  /* 0x00680000e4a8783b */ /* 0x000e6a0000000200 */
[C---:B---3--:R-:W-:Y:S06]  /*1f5a0*/  HMMA.16816.F32 R20, R200.reuse, R184, R20 ;  /* 0x000000b8c814723c */ /* 0x048fec0000001814 */
        /* <DEDUP_REMOVED lines=9> */
[----:B------:R-:W-:Y:S03]  /*1f640*/  FMUL.FTZ R189, R6, UR9 ;  /* 0x0000000906bd7c20 */ /* 0x000fe60008410000 */
[----:B------:R-:W-:Y:S01]  /*1f650*/  FMUL.FTZ R172, R7, UR9 ;  /* 0x0000000907ac7c20 */ /* 0x000fe20008410000 */
[----:B------:R-:W1:Y:S01]  /*1f660*/  MUFU.TANH R193, R193 ;  /* 0x000000c100c17308 */ /* 0x000e620000002400 */
[----:B------:R-:W2:Y:S01]  /*1f670*/  LDSM.16.M88.4 R4, [R228+0x7000] ;  /* 0x00700000e404783b */ /* 0x000ea20000000200 */
[----:B------:R-:W-:Y:S01]  /*1f680*/  FMUL.FTZ R8, R8, UR9 ;  /* 0x0000000908087c20 */ /* 0x000fe20008410000 */
[----:B------:R-:W-:Y:S01]  /*1f690*/  FMUL.FTZ R9, R9, UR9 ;  /* 0x0000000909097c20 */ /* 0x000fe20008410000 */
[----:B------:R-:W-:Y:S01]  /*1f6a0*/  FMUL.FTZ R10, R10, UR9 ;  /* 0x000000090a0a7c20 */ /* 0x000fe20008410000 */
[----:B------:R-:W-:Y:S01]  /*1f6b0*/  FMUL.FTZ R11, R11, UR9 ;  /* 0x000000090b0b7c20 */ /* 0x000fe20008410000 */
[----:B------:R-:W-:Y:S01]  /*1f6c0*/  FMUL.FTZ R12, R12, UR9 ;  /* 0x000000090c0c7c20 */ /* 0x000fe20008410000 */
[----:B------:R-:W-:Y:S03]  /*1f6d0*/  FMUL.FTZ R13, R13, UR9 ;  /* 0x000000090d0d7c20 */ /* 0x000fe60008410000 */
[----:B------:R-:W3:Y:S01]  /*1f6e0*/  MUFU.TANH R168, R8 ;  /* 0x0000000800a87308 */ /* 0x000ee20000002400 */
[----:B------:R-:W-:Y:S01]  /*1f6f0*/  FMUL.FTZ R14, R14, UR9 ;  /* 0x000000090e0e7c20 */ /* 0x000fe20008410000 */
[----:B------:R-:W-:Y:S01]  /*1f700*/  FMUL.FTZ R15, R15, UR9 ;  /* 0x000000090f0f7c20 */ /* 0x000fe20008410000 */
[----:B------:R-:W-:Y:S01]  /*1f710*/  FMUL.FTZ R16, R16, UR9 ;  /* 0x0000000910107c20 */ /* 0x000fe20008410000 */
[----:B------:R-:W-:Y:S01]  /*1f720*/  FMUL.FTZ R17, R17, UR9 ;  /* 0x0000000911117c20 */ /* 0x000fe20008410000 */
[----:B------:R-:W-:Y:S01]  /*1f730*/  FMUL.FTZ R18, R18, UR9 ;  /* 0x0000000912127c20 */ /* 0x000fe20008410000 */
[----:B------:R-:W-:Y:S04]  /*1f740*/  FMUL.FTZ R19, R19, UR9 ;  /* 0x0000000913137c20 */ /* 0x000fe80008410000 */
[----:B------:R-:W4:Y:S10]  /*1f750*/  MUFU.TANH R207, R9 ;  /* 0x0000000900cf7308 */ /* 0x000f340000002400 */
[----:B------:R-:W1:Y:S10]  /*1f760*/  MUFU.TANH R205, R10 ;  /* 0x0000000a00cd7308 */ /* 0x000e740000002400 */
[----:B------:R3:W1:Y:S10]  /*1f770*/  MUFU.TANH R170, R11 ;  /* 0x0000000b00aa7308 */ /* 0x0006740000002400 */
[----:B------:R-:W1:Y:S01]  /*1f780*/  MUFU.TANH R191, R191 ;  /* 0x000000bf00bf7308 */ /* 0x000e620000002400 */
[C---:B--2---:R-:W-:Y:S06]  /*1f790*/  HMMA.16816.F32 R20, R208.reuse, R4, R20 ;  /* 0x00000004d014723c */ /* 0x044fec0000001814 */
[C---:B------:R-:W-:Y:S03]  /*1f7a0*/  HMMA.16816.F32 R24, R208.reuse, R6, R24 ;  /* 0x00000006d018723c */ /* 0x040fe60000001818 */
[----:B------:R-:W2:Y:S01]  /*1f7b0*/  MUFU.TANH R189, R189 ;  /* 0x000000bd00bd7308 */ /* 0x000ea20000002400 */
[----:B---3--:R-:W3:Y:S02]  /*1f7c0*/  LDSM.16.M88.4 R8, [R228+0x7800] ;  /* 0x00780000e408783b */ /* 0x008ee40000000200 */
[----:B------:R-:W-:Y:S07]  /*1f7d0*/  DEPBAR.LE SB0, 0x0 ;  /* 0x000080000000791a */ /* 0x000fee0000000000 */
[----:B------:R-:W1:Y:S01]  /*1f7e0*/  MUFU.TANH R172, R172 ;  /* 0x000000ac00ac7308 */ /* 0x000e620000002400 */
[----:B------:R-:W-:Y:S09]  /*1f7f0*/  BAR.SYNC.DEFER_BLOCKING 0x0 ;  /* 0x0000000000007b1d */ /* 0x000ff20000010000 */
[----:B------:R1:W1:Y:S01]  /*1f800*/  MUFU.TANH R203, R12 ;  /* 0x0000000c00cb7308 */ /* 0x0002620000002400 */
[----:B------:R-:W-:Y:S01]  /*1f810*/  FMUL.FTZ R20, R20, UR9 ;  /* 0x0000000914147c20 */ /* 0x000fe20008410000 */
[----:B------:R-:W-:Y:S01]  /*1f820*/  FMUL.FTZ R21, R21, UR9 ;  /* 0x0000000915157c20 */ /* 0x000fe20008410000 */
[----:B------:R-:W-:Y:S01]  /*1f830*/  FMUL.FTZ R22, R22, UR9 ;  /* 0x0000000916167c20 */ /* 0x000fe20008410000 */
[----:B------:R-:W-:Y:S01]  /*1f840*/  FMUL.FTZ R23, R23, UR9 ;  /* 0x0000000917177c20 */ /* 0x000fe20008410000 */
[----:B------:R-:W-:Y:S01]  /*1f850*/  FMUL.FTZ R24, R24, UR9 ;  /* 0x0000000918187c20 */ /* 0x000fe20008410000 */
[----:B------:R-:W-:Y:S04]  /*1f860*/  FMUL.FTZ R25, R25, UR9 ;  /* 0x0000000919197c20 */ /* 0x000fe80008410000 */
[----:B------:R1:W1:Y:S01]  /*1f870*/  MUFU.TANH R201, R13 ;  /* 0x0000000d00c97308 */ /* 0x0002620000002400 */
[----:B------:R-:W-:Y:S01]  /*1f880*/  FMUL.FTZ R26, R26, UR9 ;  /* 0x000000091a1a7c20 */ /* 0x000fe20008410000 */
[----:B------:R-:W-:Y:S08]  /*1f890*/  FMUL.FTZ R27, R27, UR9 ;  /* 0x000000091b1b7c20 */ /* 0x000ff00008410000 */
[----:B------:R1:W1:Y:S10]  /*1f8a0*/  MUFU.TANH R177, R14 ;  /* 0x0000000e00b17308 */ /* 0x0002740000002400 */
[----:B------:R1:W1:Y:S01]  /*1f8b0*/  MUFU.TANH R179, R15 ;  /* 0x0000000f00b37308 */ /* 0x0002620000002400 */
[C---:B---3--:R-:W-:Y:S06]  /*1f8c0*/  HMMA.16816.F32 R28, R208.reuse, R8, R28 ;  /* 0x00000008d01c723c */ /* 0x048fec000000181c */
[----:B------:R-:W-:Y:S03]  /*1f8d0*/  HMMA.16816.F32 R32, R208, R10, R32 ;  /* 0x0000000ad020723c */ /* 0x000fe60000001820 */
[----:B------:R3:W1:Y:S10]  /*1f8e0*/  MUFU.TANH R175, R16 ;  /* 0x0000001000af7308 */ /* 0x0006740000002400 */
        /* <DEDUP_REMOVED lines=27> */
[----:B--2-4-:R-:W-:Y:S05]  /*1faa0*/  @!P0 BRA `(.L_x_2928) ;  /* 0x0000000400748947 */ /* 0x014fea0003800000 */
[----:B------:R-:W-:Y:S02]  /*1fab0*/  MOV R10, UR8 ;  /* 0x00000008000a7c02 */ /* 0x000fe40008000f00 */
[----:B------:R-:W-:Y:S01]  /*1fac0*/  MOV R4, UR10 ;  /* 0x0000000a00047c02 */ /* 0x000fe20008000f00 */
[----:B------:R-:W-:Y:S06]  /*1fad0*/  @!P3 BRA `(.L_x_2929) ;  /* 0x0000000000f8b947 */ /* 0x000fec0003800000 */
[----:B------:R-:W2:Y:S01]  /*1fae0*/  LDC R6, c[0x0][0x380] ;  /* 0x0000e000ff067b82 */ /* 0x000ea20000000800 */
[----:B------:R-:W-:Y:S05]  /*1faf0*/  SHF.L.U32 R11, R250, 0x6, RZ ;  /* 0x00000006fa0b7819 */ /* 0x000fea00000006ff */
[C---:B------:R-:W-:Y:S02]  /*1fb00*/  VIADD R9, R11.reuse, 0xffffff80 ;  /* 0xffffff800b097836 */ /* 0x040fe40000000000 */
[----:B------:R-:W-:Y:S03]  /*1fb10*/  VIADD R11, R11, 0xffffffc0 ;  /* 0xffffffc00b0b7836 */ /* 0x000fe60000000000 */
[----:B------:R-:W-:Y:S02]  /*1fb20*/  IABS R4, R9 ;  /* 0x0000000900047213 */ /* 0x000fe40000000000 */
[----:B------:R-:W-:Y:S02]  /*1fb30*/  IABS R7, R11 ;  /* 0x0000000b00077213 */ /* 0x000fe40000000000 */
[-C--:B--2---:R-:W-:Y:S02]  /*1fb40*/  IABS R2, R6.reuse ;  /* 0x0000000600027213 */ /* 0x084fe40000000000 */
[-C--:B------:R-:W-:Y:S02]  /*1fb50*/  LOP3.LUT R9, R9, R6.reuse, RZ, 0x3c, !PT ;  /* 0x0000000609097212 */ /* 0x080fe400078e3cff */
[----:B------:R-:W2:Y:S01]  /*1fb60*/  I2F.RP R5, R2 ;  /* 0x0000000200057306 */ /* 0x000ea20000209400 */
[-C--:B------:R-:W-:Y:S02]  /*1fb70*/  LOP3.LUT R11, R11, R6.reuse, RZ, 0x3c, !PT ;  /* 0x000000060b0b7212 */ /* 0x080fe400078e3cff */
[----:B------:R-:W-:Y:S02]  /*1fb80*/  ISETP.GE.AND P0, PT, R9, RZ, PT ;  /* 0x000000ff0900720c */ /* 0x000fe40003f06270 */
[----:B------:R-:W-:Y:S02]  /*1fb90*/  ISETP.GE.AND P2, PT, R11, RZ, PT ;  /* 0x000000ff0b00720c */ /* 0x000fe40003f46270 */
[----:B------:R-:W-:Y:S03]  /*1fba0*/  LOP3.LUT R9, RZ, R6, RZ, 0x33, !PT ;  /* 0x00000006ff097212 */ /* 0x000fe600078e33ff */
[----:B--2---:R-:W1:Y:S02]  /*1fbb0*/  MUFU.RCP R3, R5 ;  /* 0x0000000500037308 */ /* 0x004e640000001000 */
        /* <DEDUP_REMOVED lines=34> */
[----:B------:R-:W4:Y:S01]  /*1fde0*/  LDC.64 R2, c[0x0][0x230] ;  /* 0x00008c00ff027b82 */ /* 0x000f220000000a00 */
        /* <DEDUP_REMOVED lines=9> */
[-C--:B----4-:R-:W-:Y:S04]  /*1fe80*/  IMAD.WIDE.U32 R10, R7, R2.reuse, R10 ;  /* 0x00000002070a7225 */ /* 0x090fe800078e000a */
[----:B------:R-:W-:Y:S04]  /*1fe90*/  IMAD R4, R5, R2, RZ ;  /* 0x0000000205047224 */ /* 0x000fe800078e02ff */
[----:B------:R-:W-:Y:S05]  /*1fea0*/  IMAD R4, R7, R3, R4 ;  /* 0x0000000307047224 */ /* 0x000fea00078e0204 */
[----:B------:R-:W-:Y:S07]  /*1feb0*/  IADD3 R4, R11, R4, RZ ;  /* 0x000000040b047210 */ /* 0x000fee0007ffe0ff */
.L_x_2929:
        /* <DEDUP_REMOVED lines=28> */
.L_x_2928:
[----:B-12---:R-:W-:Y:S01]  /*20080*/  FMNMX.FTZ R2, R193, R167, !PT ;  /* 0x000000a7c1027209 */ /* 0x006fe20007810000 */
[----:B------:R-:W-:Y:S01]  /*20090*/  LDSM.16.MT88.4 R12, [R236+0x10000] ;  /* 0x01000000ec0c783b */ /* 0x000fe20000004200 */
[----:B------:R-:W-:Y:S02]  /*200a0*/  FMNMX.FTZ R3, R189, R0, !PT ;  /* 0x00000000bd037209 */ /* 0x000fe40007810000 */
[----:B------:R-:W-:Y:S02]  /*200b0*/  FMNMX.FTZ R5, R191, R2, !PT ;  /* 0x00000002bf057209 */ /* 0x000fe40007810000 */
[----:B------:R-:W-:Y:S02]  /*200c0*/  FMNMX.FTZ R2, R172, R3, !PT ;  /* 0x00000003ac027209 */ /* 0x000fe40007810000 */
[----:B------:R-:W-:Y:S01]  /*200d0*/  FMNMX.FTZ R4, R168, R5, !PT ;  /* 0x00000005a8047209 */ /* 0x000fe20007810000 */
[----:B---3--:R-:W-:Y:S01]  /*200e0*/  LDSM.16.MT88.4 R20, [R234+0x10000] ;  /* 0x01000000ea14783b */ /* 0x008fe20000004200 */
        /* <DEDUP_REMOVED lines=37> */
[C---:B------:R-:W-:Y:S01]  /*20340*/  FADD.FTZ R0, -R3.reuse, R0 ;  /* 0x0000000003007221 */ /* 0x040fe20000010100 */
        /* <DEDUP_REMOVED lines=17> */
[--C-:B------:R-:W-:Y:S01]  /*20460*/  FFMA.FTZ R189, R205, UR4, -R180.reuse ;  /* 0x00000004cdbd7c23 */ /* 0x100fe200080108b4 */
[----:B------:R-:W2:Y:S01]  /*20470*/  MUFU.EX2 R2, R5 ;  /* 0x0000000500027308 */ /* 0x000ea20000000800 */
[--C-:B------:R-:W-:Y:S01]  /*20480*/  FFMA.FTZ R196, R177, UR4, -R180.reuse ;  /* 0x00000004b1c47c23 */ /* 0x100fe200080108b4 */
[----:B------:R-:W-:Y:S01]  /*20490*/  FFMA.FTZ R203, R179, UR4, -R180 ;  /* 0x00000004b3cb7c23 */ /* 0x000fe200080108b4 */
[--C-:B------:R-:W-:Y:S01]  /*204a0*/  FFMA.FTZ R198, R175, UR4, -R184.reuse ;  /* 0x00000004afc67c23 */ /* 0x100fe200080108b8 */
[----:B------:R-:W-:Y:S01]  /*204b0*/  FFMA.FTZ R205, R173, UR4, -R184 ;  /* 0x00000004adcd7c23 */ /* 0x000fe200080108b8 */
        /* <DEDUP_REMOVED lines=41> */
[----:B------:R-:W-:Y:S01]  /*20750*/  FMUL.FTZ R48, R2, R48 ;  /* 0x0000003002307220 */ /* 0x000fe20000410000 */
[----:B------:R-:W5:Y:S03]  /*20760*/  LDSM.16.MT88.4 R132, [R233+0x12000] ;  /* 0x01200000e984783b */ /* 0x000f660000004200 */
[----:B------:R-:W2:Y:S01]  /*20770*/  MUFU.EX2 R191, R191 ;  /* 0x000000bf00bf7308 */ /* 0x000ea20000000800 */
[----:B----4-:R-:W-:Y:S01]  /*20780*/  F2FP.F16.F32.PACK_AB R161, R190, R195 ;  /* 0x000000c3bea1723e */ /* 0x010fe200000000ff */
        /* <DEDUP_REMOVED lines=14> */
[----:B------:R-:W4:Y:S01]  /*20870*/  MUFU.EX2 R188, R188 ;  /* 0x000000bc00bc7308 */ /* 0x000f220000000800 */
        /* <DEDUP_REMOVED lines=16> */
[----:B----4-:R-:W-:Y:S01]  /*20980*/  F2FP.F16.F32.PACK_AB R163, R188, R189 ;  /* 0x000000bdbca3723e */ /* 0x010fe200000000ff */
[----:B------:R-:W-:Y:S01]  /*20990*/  LDSM.16.MT88.4 R172, [R236+0x14800] ;  /* 0x01480000ecac783b */ /* 0x000fe20000004200 */
[--C-:B------:R-:W-:Y:S01]  /*209a0*/  FFMA.FTZ R200, R171, UR4, -R180.reuse ;  /* 0x00000004abc87c23 */ /* 0x100fe200080108b4 */
[----:B------:R-:W-:Y:S01]  /*209b0*/  FFMA.FTZ R207, R169, UR4, -R180 ;  /* 0x00000004a9cf7c23 */ /* 0x000fe200080108b4 */
[--C-:B------:R-:W-:Y:S01]  /*209c0*/  FFMA.FTZ R182, R182, UR4, -R184.reuse ;  /* 0x00000004b6b67c23 */ /* 0x100fe200080108b8 */
[----:B------:R-:W-:Y:S01]  /*209d0*/  FMUL.FTZ R77, R2, R77 ;  /* 0x0000004d024d7220 */ /* 0x000fe20000410000 */
[C---:B------:R-:W-:Y:S01]  /*209e0*/  FMUL.FTZ R78, R0.reuse, R78 ;  /* 0x0000004e004e7220 */ /* 0x040fe20000410000 */
[C---:B------:R-:W-:Y:S01]  /*209f0*/  HMMA.16816.F32 R4, R160.reuse, R12, R4 ;  /* 0x0000000ca004723c */ /* 0x040fe20000001804 */
[----:B------:R-:W-:Y:S01]  /*20a00*/  MUFU.EX2 R167, R182 ;  /* 0x000000b600a77308 */ /* 0x000fe20000000800 */
[----:B------:R-:W-:Y:S03]  /*20a10*/  LDSM.16.MT88.4 R168, [R234+0x12800] ;  /* 0x01280000eaa8783b */ /* 0x000fe60000004200 */
[----:B------:R-:W-:Y:S01]  /*20a20*/  FMUL.FTZ R79, R0, R79 ;  /* 0x0000004f004f7220 */ /* 0x000fe20000410000 */
[C---:B------:R-:W-:Y:S05]  /*20a30*/  HMMA.16816.F32 R8, R160.reuse, R14, R8 ;  /* 0x0000000ea008723c */ /* 0x040fea0000001808 */
[----:B------:R-:W-:Y:S01]  /*20a40*/  MUFU.EX2 R194, R194 ;  /* 0x000000c200c27308 */ /* 0x000fe20000000800 */
[----:B------:R-:W-:Y:S01]  /*20a50*/  LDSM.16.MT88.4 R176, [R232+0x14800] ;  /* 0x01480000e8b0783b */ /* 0x000fe20000004200 */
[C---:B------:R-:W-:Y:S01]  /*20a60*/  FMUL.FTZ R12, R2.reuse, R152 ;  /* 0x00000098020c7220 */ /* 0x040fe20000410000 */
[----:B------:R-:W-:Y:S03]  /*20a70*/  FMUL.FTZ R13, R2, R153 ;  /* 0x00000099020d7220 */ /* 0x000fe60000410000 */
[C---:B------:R-:W-:Y:S01]  /*20a80*/  FMUL.FTZ R14, R0.reuse, R154 ;  /* 0x0000009a000e7220 */ /* 0x040fe20000410000 */
[----:B------:R-:W-:Y:S01]  /*20a90*/  FMUL.FTZ R15, R0, R155 ;  /* 0x0000009b000f7220 */ /* 0x000fe20000410000 */
[----:B------:R-:W-:Y:S01]  /*20aa0*/  ISETP.GT.AND P0, PT, R250, 0x1, PT ;  /* 0x00000001fa00780c */ /* 0x000fe20003f04270 */
[C---:B------:R-:W-:Y:S01]  /*20ab0*/  FMUL.FTZ R80, R2.reuse, R80 ;  /* 0x0000005002507220 */ /* 0x040fe20000410000 */
[----:B------:R-:W-:Y:S01]  /*20ac0*/  LDSM.16.MT88.4 R152, [R232+0x10800] ;  /* 0x01080000e898783b */ /* 0x000fe20000004200 */
[----:B------:R-:W-:Y:S01]  /*20ad0*/  FMUL.FTZ R81, R2, R81 ;  /* 0x0000005102517220 */ /* 0x000fe20000410000 */
[C---:B------:R-:W-:Y:S02]  /*20ae0*/  FMUL.FTZ R82, R0.reuse, R82 ;  /* 0x0000005200527220 */ /* 0x040fe40000410000 */
[C---:B------:R-:W-:Y:S01]  /*20af0*/  HMMA.16816.F32 R12, R160.reuse, R20, R12 ;  /* 0x00000014a00c723c */ /* 0x040fe2000000180c */
[----:B------:R-:W-:Y:S02]  /*20b00*/  MUFU.EX2 R196, R196 ;  /* 0x000000c400c47308 */ /* 0x000fe40000000800 */
[----:B------:R-:W-:Y:S01]  /*20b10*/  FMUL.FTZ R83, R0, R83 ;  /* 0x0000005300537220 */ /* 0x000fe20000410000 */
[C---:B------:R-:W-:Y:S01]  /*20b20*/  FMUL.FTZ R84, R2.reuse, R84 ;  /* 0x0000005402547220 */ /* 0x040fe20000410000 */
[C---:B------:R-:W-:Y:S01]  /*20b30*/  FMUL.FTZ R85, R2.reuse, R85 ;  /* 0x0000005502557220 */ /* 0x040fe20000410000 */
[C---:B------:R-:W-:Y:S05]  /*20b40*/  HMMA.16816.F32 R16, R160.reuse, R22, R16 ;  /* 0x00000016a010723c */ /* 0x040fea0000001810 */
[----:B------:R-:W-:Y:S01]  /*20b50*/  MUFU.EX2 R203, R203 ;  /* 0x000000cb00cb7308 */ /* 0x000fe20000000800 */
[C---:B------:R-:W-:Y:S01]  /*20b60*/  FMUL.FTZ R20, R2.reuse, R144 ;  /* 0x0000009002147220 */ /* 0x040fe20000410000 */
[----:B------:R-:W-:Y:S01]  /*20b70*/  FMUL.FTZ R21, R2, R145 ;  /* 0x0000009102157220 */ /* 0x000fe20000410000 */
[C---:B------:R-:W-:Y:S03]  /*20b80*/  FMUL.FTZ R22, R0.reuse, R146 ;  /* 0x0000009200167220 */ /* 0x040fe60000410000 */
        /* <DEDUP_REMOVED lines=12> */
[----:B------:R-:W-:Y:S01]  /*20c50*/  MUFU.EX2 R205, R205 ;  /* 0x000000cd00cd7308 */ /* 0x000fe20000000800 */
[C---:B------:R-:W-:Y:S01]  /*20c60*/  FMUL.FTZ R28, R2.reuse, R136 ;  /* 0x00000088021c7220 */ /* 0x040fe20000410000 */
[----:B------:R-:W-:Y:S01]  /*20c70*/  FMUL.FTZ R29, R2, R137 ;  /* 0x00000089021d7220 */ /* 0x000fe20000410000 */
[C---:B------:R-:W-:Y:S03]  /*20c80*/  FMUL.FTZ R30, R0.reuse, R138 ;  /* 0x0000008a001e7220 */ /* 0x040fe60000410000 */
[----:B------:R-:W-:Y:S02]  /*20c90*/  FMUL.FTZ R31, R0, R139 ;  /* 0x0000008b001f7220 */ /* 0x000fe40000410000 */
        /* <DEDUP_REMOVED lines=12> */
[----:B------:R-:W-:Y:S01]  /*20d60*/  MUFU.EX2 R207, R207 ;  /* 0x000000cf00cf7308 */ /* 0x000fe20000000800 */
        /* <DEDUP_REMOVED lines=33> */
[----:B------:R-:W-:Y:S01]  /*20f80*/  FFMA.FTZ R201, R201, UR4, -R184 ;  /* 0x00000004c9c97c23 */ /* 0x000fe200080108b8 */
[C---:B------:R-:W-:Y:S01]  /*20f90*/  HMMA.16816.F32 R72, R160.reuse, R142, R72 ;  /* 0x0000008ea048723c */ /* 0x040fe20000001848 */
[----:B------:R-:W1:Y:S04]  /*20fa0*/  LDSM.16.MT88.4 R140, [R232+0x14000] ;  /* 0x01400000e88c783b */ /* 0x000e680000004200 */
[C---:B------:R-:W-:Y:S01]  /*20fb0*/  FMUL.FTZ R120, R2.reuse, R120 ;  /* 0x0000007802787220 */ /* 0x040fe20000410000 */
[C---:B---3--:R-:W-:Y:S01]  /*20fc0*/  HMMA.16816.F32 R76, R160.reuse, R132, R76 ;  /* 0x00000084a04c723c */ /* 0x048fe2000000184c */
[----:B------:R-:W3:Y:S04]  /*20fd0*/  MUFU.EX2 R201, R201 ;  /* 0x000000c900c97308 */ /* 0x000ee80000000800 */
[----:B------:R-:W-:Y:S01]  /*20fe0*/  FMUL.FTZ R121, R2, R121 ;  /* 0x0000007902797220 */ /* 0x000fe20000410000 */
[C---:B------:R-:W-:Y:S01]  /*20ff0*/  HMMA.16816.F32 R80, R160.reuse, R134, R80 ;  /* 0x00000086a050723c */ /* 0x040fe20000001850 */
[----:B------:R-:W4:Y:S04]  /*21000*/  LDSM.16.MT88.4 R132, [R236+0x16000] ;  /* 0x01600000ec84783b */ /* 0x000f280000004200 */
        /* <DEDUP_REMOVED lines=13> */
[----:B------:R-:W-:Y:S01]  /*210e0*/  FFMA.FTZ R211, R202, UR4, -R180 ;  /* 0x00000004cad37c23 */ /* 0x000fe200080108b4 */
[--C-:B------:R-:W-:Y:S01]  /*210f0*/  FFMA.FTZ R202, R204, UR4, -R184.reuse ;  /* 0x00000004ccca7c23 */ /* 0x100fe200080108b8 */
[C---:B-1----:R-:W-:Y:S03]  /*21100*/  HMMA.16816.F32 R92, R160.reuse, R140, R92 ;  /* 0x0000008ca05c723c */ /* 0x042fe6000000185c */
[--C-:B------:R-:W-:Y:S01]  /*21110*/  FFMA.FTZ R204, R186, UR4, -R184.reuse ;  /* 0x00000004bacc7c23 */ /* 0x100fe200080108b8 */
[----:B------:R-:W-:Y:S01]  /*21120*/  FFMA.FTZ R208, R214, UR4, -R184 ;  /* 0x00000004d6d07c23 */ /* 0x000fe200080108b8 */
[----:B------:R-:W-:Y:S01]  /*21130*/  FFMA.FTZ R214, R185, UR4, -R180 ;  /* 0x00000004b9d67c23 */ /* 0x000fe200080108b4 */
[C---:B------:R-:W-:Y:S01]  /*21140*/  HMMA.16816.F32 R96, R160.reuse, R142, R96 ;  /* 0x0000008ea060723c */ /* 0x040fe20000001860 */
[----:B------:R-:W1:Y:S01]  /*21150*/  LDSM.16.MT88.4 R140, [R233+0x16000] ;  /* 0x01600000e98c783b */ /* 0x000e620000004200 */
[----:B------:R-:W-:Y:S03]  /*21160*/  MUFU.EX2 R211, R211 ;  /* 0x000000d300d37308 */ /* 0x000fe60000000800 */
[--C-:B------:R-:W-:Y:S01]  /*21170*/  FFMA.FTZ R209, R212, UR4, -R184.reuse ;  /* 0x00000004d4d17c23 */ /* 0x100fe200080108b8 */
[C---:B----4-:R-:W-:Y:S06]  /*21180*/  HMMA.16816.F32 R100, R160.reuse, R132, R100 ;  /* 0x00000084a064723c */ /* 0x050fec0000001864 */
[----:B------:R-:W-:Y:S01]  /*21190*/  MUFU.EX2 R208, R208 ;  /* 0x000000d000d07308 */ /* 0x000fe20000000800 */
[----:B------:R-:W-:Y:S01]  /*211a0*/  FFMA.FTZ R212, R187, UR4, -R184 ;  /* 0x00000004bbd47c23 */ /* 0x000fe200080108b8 */
[C---:B------:R-:W-:Y:S01]  /*211b0*/  HMMA.16816.F32 R104, R160.reuse, R134, R104 ;  /* 0x00000086a068723c */ /* 0x040fe20000001868 */
[----:B------:R-:W4:Y:S02]  /*211c0*/  LDSM.16.MT88.4 R132, [R232+0x16000] ;  /* 0x01600000e884783b */ /* 0x000f240000004200 */
[--C-:B------:R-:W-:Y:S03]  /*211d0*/  FFMA.FTZ R206, R206, UR4, -R180.reuse ;  /* 0x00000004cece7c23 */ /* 0x100fe600080108b4 */
[C---:B--2---:R-:W-:Y:S02]  /*211e0*/  HMMA.16816.F32 R108, R160.reuse, R136, R108 ;  /* 0x00000088a06c723c */ /* 0x044fe4000000186c */
[----:B------:R-:W2:Y:S03]  /*211f0*/  MUFU.EX2 R209, R209 ;  /* 0x000000d100d17308 */ /* 0x000ea60000000800 */
[--C-:B------:R-:W-:Y:S01]  /*21200*/  FFMA.FTZ R210, R215, UR4, -R180.reuse ;  /* 0x00000004d7d27c23 */ /* 0x100fe200080108b4 */
[C---:B------:R-:W-:Y:S06]  /*21210*/  HMMA.16816.F32 R112, R160.reuse, R138, R112 ;  /* 0x0000008aa070723c */ /* 0x040fec0000001870 */
[----:B------:R-:W5:Y:S01]  /*21220*/  MUFU.EX2 R206, R206 ;  /* 0x000000ce00ce7308 */ /* 0x000f620000000800 */
[----:B---3--:R-:W-:Y:S01]  /*21230*/  F2FP.F16.F32.PACK_AB R136, R201, R194 ;  /* 0x000000c2c988723e */ /* 0x008fe200000000ff */
[--C-:B------:R-:W-:Y:S03]  /*21240*/  FFMA.FTZ R215, R183, UR4, -R180.reuse ;  /* 0x00000004b7d77c23 */ /* 0x100fe600080108b4 */
[----:B------:R-:W-:Y:S01]  /*21250*/  F2FP.F16.F32.PACK_AB R137, R203, R196 ;  /* 0x000000c4cb89723e */ /* 0x000fe200000000ff */
[----:B------:R-:W-:Y:S01]  /*21260*/  FFMA.FTZ R213, R213, UR4, -R180 ;  /* 0x00000004d5d57c23 */ /* 0x000fe200080108b4 */
[----:B------:R-:W-:Y:S01]  /*21270*/  F2FP.F16.F32.PACK_AB R138, R205, R198 ;  /* 0x000000c6cd8a723e */ /* 0x000fe200000000ff */
[--C-:B------:R-:W-:Y:S01]  /*21280*/  FFMA.FTZ R199, R199, UR4, -R184.reuse ;  /* 0x00000004c7c77c23 */ /* 0x100fe200080108b8 */
[----:B------:R-:W-:Y:S01]  /*21290*/  F2FP.F16.F32.PACK_AB R139, R207, R200 ;  /* 0x000000c8cf8b723e */ /* 0x000fe200000000ff */
[----:B------:R-:W-:Y:S01]  /*212a0*/  FFMA.FTZ R184, R181, UR4, -R184 ;  /* 0x00000004b5b87c23 */ /* 0x000fe200080108b8 */
[--C-:B------:R-:W-:Y:S01]  /*212b0*/  FFMA.FTZ R166, R166, UR4, -R180.reuse ;  /* 0x00000004a6a67c23 */ /* 0x100fe200080108b4 */
[----:B------:R-:W-:Y:S01]  /*212c0*/  FFMA.FTZ R180, R165, UR4, -R180 ;  /* 0x00000004a5b47c23 */ /* 0x000fe200080108b4 */
[C---:B-1----:R-:W-:Y:S01]  /*212d0*/  HMMA.16816.F32 R116, R160.reuse, R140, R116 ;  /* 0x0000008ca074723c */ /* 0x042fe20000001874 */
[----:B------:R-:W-:Y:S05]  /*212e0*/  MUFU.EX2 R202, R202 ;  /* 0x000000ca00ca7308 */ /* 0x000fea0000000800 */
[C---:B------:R-:W-:Y:S01]  /*212f0*/  HMMA.16816.F32 R120, R160.reuse, R142, R120 ;  /* 0x0000008ea078723c */ /* 0x040fe20000001878 */
[----:B------:R-:W1:Y:S04]  /*21300*/  LDSM.16.MT88.4 R140, [R233+0x10800] ;  /* 0x01080000e98c783b */ /* 0x000e680000004200 */
[----:B------:R3:W-:Y:S01]  /*21310*/  MUFU.EX2 R165, R180 ;  /* 0x000000b400a57308 */ /* 0x0007e20000000800 */
[C---:B----4-:R-:W-:Y:S09]  /*21320*/  HMMA.16816.F32 R124, R160.reuse, R132, R124 ;  /* 0x00000084a07c723c */ /* 0x050ff2000000187c */
[----:B------:R-:W4:Y:S01]  /*21330*/  MUFU.EX2 R204, R204 ;  /* 0x000000cc00cc7308 */ /* 0x000f220000000800 */
[----:B------:R-:W-:Y:S01]  /*21340*/  HMMA.16816.F32 R128, R160, R134, R128 ;  /* 0x00000086a080723c */ /* 0x000fe20000001880 */
[----:B------:R-:W2:Y:S05]  /*21350*/  LDSM.16.MT88.4 R132, [R233+0x12800] ;  /* 0x01280000e984783b */ /* 0x000eaa0000004200 */
[C---:B------:R-:W-:Y:S03]  /*21360*/  HMMA.16816.F32 R4, R136.reuse, R144, R4 ;  /* 0x000000908804723c */ /* 0x040fe60000001804 */
[----:B------:R-:W-:Y:S01]  /*21370*/  MUFU.EX2 R210, R210 ;  /* 0x000000d200d27308 */ /* 0x000fe20000000800 */
[----:B------:R-:W5:Y:S02]  /*21380*/  LDSM.16.MT88.4 R160, [R232+0x12800] ;  /* 0x01280000e8a0783b */ /* 0x000f640000004200 */
[C---:B------:R-:W-:Y:S07]  /*21390*/  HMMA.16816.F32 R8, R136.reuse, R146, R8 ;  /* 0x000000928808723c */ /* 0x040fee0000001808 */
[----:B------:R-:W4:Y:S01]  /*213a0*/  MUFU.EX2 R213, R213 ;  /* 0x000000d500d57308 */ /* 0x000f220000000800 */
[----:B------:R-:W4:Y:S01]  /*213b0*/  LDSM.16.MT88.4 R144, [R234+0x14800] ;  /* 0x01480000ea90783b */ /* 0x000f220000004200 */
[C---:B------:R-:W-:Y:S08]  /*213c0*/  HMMA.16816.F32 R12, R136.reuse, R148, R12 ;  /* 0x00000094880c723c */ /* 0x040ff0000000180c */
[----:B------:R-:W-:Y:S01]  /*213d0*/  MUFU.EX2 R199, R199 ;  /* 0x000000c700c77308 */ /* 0x000fe20000000800 */
[C---:B------:R-:W-:Y:S01]  /*213e0*/  HMMA.16816.F32 R16, R136.reuse, R150, R16 ;  /* 0x000000968810723c */ /* 0x040fe20000001810 */
[----:B------:R-:W4:Y:S05]  /*213f0*/  LDSM.16.MT88.4 R148, [R233+0x14800] ;  /* 0x01480000e994783b */ /* 0x000f2a0000004200 */
[C---:B-1----:R-:W-:Y:S03]  /*21400*/  HMMA.16816.F32 R20, R136.reuse, R140, R20 ;  /* 0x0000008c8814723c */ /* 0x042fe60000001814 */
[----:B------:R-:W1:Y:S01]  /*21410*/  MUFU.EX2 R212, R212 ;  /* 0x000000d400d47308 */ /* 0x000e620000000800 */
[----:B---3--:R-:W-:Y:S02]  /*21420*/  LDSM.16.MT88.4 R180, [R234+0x13800] ;  /* 0x01380000eab4783b */ /* 0x008fe40000004200 */
[C---:B------:R-:W-:Y:S07]  /*21430*/  HMMA.16816.F32 R24, R136.reuse, R142, R24 ;  /* 0x0000008e8818723c */ /* 0x040fee0000001818 */
[----:B------:R-:W-:Y:S01]  /*21440*/  MUFU.EX2 R214, R214 ;  /* 0x000000d600d67308 */ /* 0x000fe20000000800 */
[----:B------:R-:W3:Y:S01]  /*21450*/  LDSM.16.MT88.4 R140, [R236+0x16800] ;  /* 0x01680000ec8c783b */ /* 0x000ee20000004200 */
[C---:B------:R-:W-:Y:S08]  /*21460*/  HMMA.16816.F32 R28, R136.reuse, R152, R28 ;  /* 0x00000098881c723c */ /* 0x040ff0000000181c */
[----:B------:R-:W1:Y:S01]  /*21470*/  MUFU.EX2 R215, R215 ;  /* 0x000000d700d77308 */ /* 0x000e620000000800 */
[C---:B------:R-:W-:Y:S01]  /*21480*/  HMMA.16816.F32 R32, R136.reuse, R154, R32 ;  /* 0x0000009a8820723c */ /* 0x040fe20000001820 */
[----:B------:R-:W-:Y:S05]  /*21490*/  LDSM.16.MT88.4 R152, [R234+0x11000] ;  /* 0x01100000ea98783b */ /* 0x000fea0000004200 */
[C---:B------:R-:W-:Y:S03]  /*214a0*/  HMMA.16816.F32 R36, R136.reuse, R156, R36 ;  /* 0x0000009c8824723c */ /* 0x040fe60000001824 */
[----:B------:R-:W1:Y:S03]  /*214b0*/  MUFU.EX2 R166, R166 ;  /* 0x000000a600a67308 */ /* 0x000e660000000800 */
        /* <DEDUP_REMOVED lines=19> */
[----:B------:R-:W5:Y:S05]  /*215f0*/  LDSM.16.MT88.4 R148, [R232+0x16800] ;  /* 0x01680000e894783b */ /* 0x000f6a0000004200 */
[C---:B------:R-:W-:Y:S01]  /*21600*/  HMMA.16816.F32 R92, R136.reuse, R176, R92 ;  /* 0x000000b0885c723c */ /* 0x040fe2000000185c */
[----:B------:R1:W5:Y:S05]  /*21610*/  MUFU.EX2 R177, R184 ;  /* 0x000000b800b17308 */ /* 0x00036a0000000800 */
[C---:B------:R-:W-:Y:S06]  /*21620*/  HMMA.16816.F32 R96, R136.reuse, R178, R96 ;  /* 0x000000b28860723c */ /* 0x040fec0000001860 */
[C---:B---3--:R-:W-:Y:S06]  /*21630*/  HMMA.16816.F32 R100, R136.reuse, R140, R100 ;  /* 0x0000008c8864723c */ /* 0x048fec0000001864 */
[C---:B------:R-:W-:Y:S01]  /*21640*/  HMMA.16816.F32 R104, R136.reuse, R142, R104 ;  /* 0x0000008e8868723c */ /* 0x040fe20000001868 */
[----:B------:R-:W3:Y:S05]  /*21650*/  LDSM.16.MT88.4 R140, [R236+0x11000] ;  /* 0x01100000ec8c783b */ /* 0x000eea0000004200 */
[C---:B--2---:R-:W-:Y:S03]  /*21660*/  HMMA.16816.F32 R108, R136.reuse, R132, R108 ;  /* 0x00000084886c723c */ /* 0x044fe6000000186c */
[----:B-1----:R-:W-:Y:S03]  /*21670*/  LDSM.16.MT88.4 R184, [R233+0x13800] ;  /* 0x01380000e9b8783b */ /* 0x002fe60000004200 */
[C---:B------:R-:W-:Y:S05]  /*21680*/  HMMA.16816.F32 R112, R136.reuse, R134, R112 ;  /* 0x000000868870723c */ /* 0x040fea0000001870 */
[----:B------:R-:W-:Y:S01]  /*21690*/  F2FP.F16.F32.PACK_AB R132, R209, R208 ;  /* 0x000000d0d184723e */ /* 0x000fe200000000ff */
[C---:B----4-:R-:W-:Y:S05]  /*216a0*/  HMMA.16816.F32 R116, R136.reuse, R144, R116 ;  /* 0x000000908874723c */ /* 0x050fea0000001874 */
[----:B------:R-:W-:Y:S01]  /*216b0*/  F2FP.F16.F32.PACK_AB R133, R211, R206 ;  /* 0x000000ced385723e */ /* 0x000fe200000000ff */
[C---:B------:R-:W-:Y:S01]  /*216c0*/  HMMA.16816.F32 R120, R136.reuse, R146, R120 ;  /* 0x000000928878723c */ /* 0x040fe20000001878 */
[----:B------:R-:W1:Y:S04]  /*216d0*/  LDSM.16.MT88.4 R144, [R233+0x11000] ;  /* 0x01100000e990783b */ /* 0x000e680000004200 */
[----:B------:R-:W-:Y:S01]  /*216e0*/  F2FP.F16.F32.PACK_AB R134, R204, R202 ;  /* 0x000000cacc86723e */ /* 0x000fe200000000ff */
[C---:B-----5:R-:W-:Y:S05]  /*216f0*/  HMMA.16816.F32 R124, R136.reuse, R148, R124 ;  /* 0x00000094887c723c */ /* 0x060fea000000187c */
[----:B------:R-:W-:Y:S01]  /*21700*/  F2FP.F16.F32.PACK_AB R135, R213, R210 ;  /* 0x000000d2d587723e */ /* 0x000fe200000000ff */
[----:B------:R-:W-:Y:S01]  /*21710*/  HMMA.16816.F32 R128, R136, R150, R128 ;  /* 0x000000968880723c */ /* 0x000fe20000001880 */
[----:B------:R-:W2:Y:S05]  /*21720*/  LDSM.16.MT88.4 R136, [R232+0x13000] ;  /* 0x01300000e888783b */ /* 0x000eaa0000004200 */
[C---:B---3--:R-:W-:Y:S03]  /*21730*/  HMMA.16816.F32 R4, R132.reuse, R140, R4 ;  /* 0x0000008c8404723c */ /* 0x048fe60000001804 */
[----:B------:R-:W3:Y:S03]  /*21740*/  LDSM.16.MT88.4 R148, [R236+0x15000] ;  /* 0x01500000ec94783b */ /* 0x000ee60000004200 */
[C---:B------:R-:W-:Y:S05]  /*21750*/  HMMA.16816.F32 R8, R132.reuse, R142, R8 ;  /* 0x0000008e8408723c */ /* 0x040fea0000001808 */
[----:B------:R-:W4:Y:S01]  /*21760*/  LDSM.16.MT88.4 R140, [R234+0x15000] ;  /* 0x01500000ea8c783b */ /* 0x000f220000004200 */
        /* <DEDUP_REMOVED lines=19> */
[C---:B--2---:R-:W-:Y:S06]  /*218a0*/  HMMA.16816.F32 R60, R132.reuse, R136, R60 ;  /* 0x00000088843c723c */ /* 0x044fec000000183c */
[C---:B------:R-:W-:Y:S01]  /*218b0*/  HMMA.16816.F32 R64, R132.reuse, R138, R64 ;  /* 0x0000008a8440723c */ /* 0x040fe20000001840 */
[----:B------:R-:W2:Y:S05]  /*218c0*/  LDSM.16.MT88.4 R136, [R234+0x17000] ;  /* 0x01700000ea88783b */ /* 0x000eaa0000004200 */
[C---:B---3--:R-:W-:Y:S06]  /*218d0*/  HMMA.16816.F32 R68, R132.reuse, R148, R68 ;  /* 0x000000948444723c */ /* 0x048fec0000001844 */
[C---:B------:R-:W-:Y:S01]  /*218e0*/  HMMA.16816.F32 R72, R132.reuse, R150, R72 ;  /* 0x000000968448723c */ /* 0x040fe20000001848 */
[----:B------:R-:W-:Y:S05]  /*218f0*/  LDSM.16.MT88.4 R148, [R234+0x11800] ;  /* 0x01180000ea94783b */ /* 0x000fea0000004200 */
[C---:B----4-:R-:W-:Y:S06]  /*21900*/  HMMA.16816.F32 R76, R132.reuse, R140, R76 ;  /* 0x0000008c844c723c */ /* 0x050fec000000184c */
[C---:B------:R-:W-:Y:S01]  /*21910*/  HMMA.16816.F32 R80, R132.reuse, R142, R80 ;  /* 0x0000008e8450723c */ /* 0x040fe20000001850 */
[----:B------:R-:W3:Y:S05]  /*21920*/  LDSM.16.MT88.4 R140, [R233+0x17000] ;  /* 0x01700000e98c783b */ /* 0x000eea0000004200 */
[C---:B-----5:R-:W-:Y:S06]  /*21930*/  HMMA.16816.F32 R84, R132.reuse, R152, R84 ;  /* 0x000000988454723c */ /* 0x060fec0000001854 */
[C---:B------:R-:W-:Y:S06]  /*21940*/  HMMA.16816.F32 R88, R132.reuse, R154, R88 ;  /* 0x0000009a8458723c */ /* 0x040fec0000001858 */
        /* <DEDUP_REMOVED lines=10> */
[C---:B------:R-:W-:Y:S06]  /*219f0*/  HMMA.16816.F32 R120, R132.reuse, R142, R120 ;  /* 0x0000008e8478723c */ /* 0x040fec0000001878 */
[C---:B-1----:R-:W-:Y:S06]  /*21a00*/  HMMA.16816.F32 R124, R132.reuse, R144, R124 ;  /* 0x00000090847c723c */ /* 0x042fec000000187c */
[----:B------:R-:W-:Y:S07]  /*21a10*/  HMMA.16816.F32 R128, R132, R146, R128 ;  /* 0x000000928480723c */ /* 0x000fee0000001880 */
[----:B------:R-:W-:Y:S02]  /*21a20*/  MOV R135, R177 ;  /* 0x000000b100877202 */ /* 0x000fe40000000f00 */
[----:B------:R-:W1:Y:S02]  /*21a30*/  LDSM.16.MT88.4 R176, [R236+0x13800] ;  /* 0x01380000ecb0783b */ /* 0x000e640000004200 */
[----:B------:R-:W-:Y:S07]  /*21a40*/  F2FP.F16.F32.PACK_AB R170, R135, R167 ;  /* 0x000000a787aa723e */ /* 0x000fee00000000ff */
[C---:B----4-:R-:W-:Y:S01]  /*21a50*/  HMMA.16816.F32 R160, R168.reuse, R156, R4 ;  /* 0x0000009ca8a0723c */ /* 0x050fe20000001804 */
[----:B------:R-:W3:Y:S05]  /*21a60*/  LDSM.16.MT88.4 R4, [R232+0x13800] ;  /* 0x01380000e804783b */ /* 0x000eea0000004200 */
[C---:B------:R-:W-:Y:S03]  /*21a70*/  HMMA.16816.F32 R156, R168.reuse, R158, R8 ;  /* 0x0000009ea89c723c */ /* 0x040fe60000001808 */
[----:B------:R-:W4:Y:S03]  /*21a80*/  LDSM.16.MT88.4 R8, [R236+0x15800] ;  /* 0x01580000ec08783b */ /* 0x000f260000004200 */
[C---:B------:R-:W-:Y:S05]  /*21a90*/  HMMA.16816.F32 R152, R168.reuse, R148, R12 ;  /* 0x00000094a898723c */ /* 0x040fea000000180c */
[----:B------:R-:W5:Y:S01]  /*21aa0*/  LDSM.16.MT88.4 R12, [R234+0x15800] ;  /* 0x01580000ea0c783b */ /* 0x000f620000004200 */
[C---:B------:R-:W-:Y:S06]  /*21ab0*/  HMMA.16816.F32 R148, R168.reuse, R150, R16 ;  /* 0x00000096a894723c */ /* 0x040fec0000001810 */
[C---:B--2---:R-:W-:Y:S01]  /*21ac0*/  HMMA.16816.F32 R144, R168.reuse, R136, R20 ;  /* 0x00000088a890723c */ /* 0x044fe20000001814 */
[----:B------:R-:W2:Y:S05]  /*21ad0*/  LDSM.16.MT88.4 R16, [R233+0x15800] ;  /* 0x01580000e910783b */ /* 0x000eaa0000004200 */
[C---:B------:R-:W-:Y:S03]  /*21ae0*/  HMMA.16816.F32 R140, R168.reuse, R138, R24 ;  /* 0x0000008aa88c723c */ /* 0x040fe60000001818 */
[----:B------:R-:W2:Y:S03]  /*21af0*/  LDSM.16.MT88.4 R20, [R232+0x15800] ;  /* 0x01580000e814783b */ /* 0x000ea60000004200 */
[C---:B------:R-:W-:Y:S05]  /*21b00*/  HMMA.16816.F32 R136, R168.reuse, R172, R28 ;  /* 0x000000aca888723c */ /* 0x040fea000000181c */
[----:B------:R-:W2:Y:S02]  /*21b10*/  LDL.LU R172, [R1] ;  /* 0x0000000001ac7983 */ /* 0x000ea40000300800 */
[----:B------:R-:W-:Y:S02]  /*21b20*/  MOV R173, R135 ;  /* 0x0000008700ad7202 */ /* 0x000fe40000000f00 */
[C---:B------:R-:W-:Y:S01]  /*21b30*/  HMMA.16816.F32 R132, R168.reuse, R174, R32 ;  /* 0x000000aea884723c */ /* 0x040fe20000001820 */
[----:B------:R-:W2:Y:S04]  /*21b40*/  LDL.LU R35, [R1+0x4] ;  /* 0x0000040001237983 */ /* 0x000ea80000300800 */
[----:B------:R-:W2:Y:S01]  /*21b50*/  LDSM.16.MT88.4 R24, [R236+0x17800] ;  /* 0x01780000ec18783b */ /* 0x000ea20000004200 */
[C---:B-1----:R-:W-:Y:S06]  /*21b60*/  HMMA.16816.F32 R36, R168.reuse, R176, R36 ;  /* 0x000000b0a824723c */ /* 0x042fec0000001824 */
[C---:B------:R-:W-:Y:S01]  /*21b70*/  HMMA.16816.F32 R40, R168.reuse, R178, R40 ;  /* 0x000000b2a828723c */ /* 0x040fe20000001828 */
[----:B------:R-:W1:Y:S05]  /*21b80*/  LDSM.16.MT88.4 R28, [R234+0x17800] ;  /* 0x01780000ea1c783b */ /* 0x000e6a0000004200 */
        /* <DEDUP_REMOVED lines=10> */
[C---:B-----5:R-:W-:Y:S06]  /*21c30*/  HMMA.16816.F32 R76, R168.reuse, R12, R76 ;  /* 0x0000000ca84c723c */ /* 0x060fec000000184c */
[C---:B------:R-:W-:Y:S06]  /*21c40*/  HMMA.16816.F32 R80, R168.reuse, R14, R80 ;  /* 0x0000000ea850723c */ /* 0x040fec0000001850 */
[C---:B--2---:R-:W-:Y:S06]  /*21c50*/  HMMA.16816.F32 R84, R168.reuse, R16, R84 ;  /* 0x00000010a854723c */ /* 0x044fec0000001854 */
[C---:B------:R-:W-:Y:S06]  /*21c60*/  HMMA.16816.F32 R88, R168.reuse, R18, R88 ;  /* 0x00000012a858723c */ /* 0x040fec0000001858 */
[C---:B------:R-:W-:Y:S06]  /*21c70*/  HMMA.16816.F32 R92, R168.reuse, R20, R92 ;  /* 0x00000014a85c723c */ /* 0x040fec000000185c */
[C---:B------:R-:W-:Y:S06]  /*21c80*/  HMMA.16816.F32 R96, R168.reuse, R22, R96 ;  /* 0x00000016a860723c */ /* 0x040fec0000001860 */
[C---:B------:R-:W-:Y:S06]  /*21c90*/  HMMA.16816.F32 R100, R168.reuse, R24, R100 ;  /* 0x00000018a864723c */ /* 0x040fec0000001864 */
[C---:B------:R-:W-:Y:S06]  /*21ca0*/  HMMA.16816.F32 R104, R168.reuse, R26, R104 ;  /* 0x0000001aa868723c */ /* 0x040fec0000001868 */
[C---:B-1----:R-:W-:Y:S06]  /*21cb0*/  HMMA.16816.F32 R108, R168.reuse, R28, R108 ;  /* 0x0000001ca86c723c */ /* 0x042fec000000186c */
[C---:B------:R-:W-:Y:S06]  /*21cc0*/  HMMA.16816.F32 R112, R168.reuse, R30, R112 ;  /* 0x0000001ea870723c */ /* 0x040fec0000001870 */
[C---:B---3--:R-:W-:Y:S06]  /*21cd0*/  HMMA.16816.F32 R116, R168.reuse, R4, R116 ;  /* 0x00000004a874723c */ /* 0x048fec0000001874 */
[C---:B------:R-:W-:Y:S06]  /*21ce0*/  HMMA.16816.F32 R120, R168.reuse, R6, R120 ;  /* 0x00000006a878723c */ /* 0x040fec0000001878 */
[C---:B----4-:R-:W-:Y:S06]  /*21cf0*/  HMMA.16816.F32 R124, R168.reuse, R8, R124 ;  /* 0x00000008a87c723c */ /* 0x050fec000000187c */
[----:B------:R-:W-:Y:S05]  /*21d00*/  HMMA.16816.F32 R128, R168, R10, R128 ;  /* 0x0000000aa880723c */ /* 0x000fea0000001880 */
[----:B------:R-:W-:Y:S01]  /*21d10*/  FFMA.FTZ R195, R0, R172, R195 ;  /* 0x000000ac00c37223 */ /* 0x000fe200000100c3 */
[----:B------:R-:W-:Y:S05]  /*21d20*/  IADD3 R0, R250, -0x1, RZ ;  /* 0xfffffffffa007810 */ /* 0x000fea0007ffe0ff */
[----:B------:R-:W-:Y:S01]  /*21d30*/  FADD.FTZ R190, R190, R195 ;  /* 0x000000c3bebe7221 */ /* 0x000fe20000010000 */
[----:B------:R-:W-:Y:S01]  /*21d40*/  FFMA.FTZ R197, R2, R35, R197 ;  /* 0x0000002302c57223 */ /* 0x000fe200000100c5 */
[----:B------:R-:W-:Y:S02]  /*21d50*/  MOV R250, R0 ;  /* 0x0000000000fa7202 */ /* 0x000fe40000000f00 */
[----:B------:R-:W-:Y:S01]  /*21d60*/  FADD.FTZ R189, R189, R190 ;  /* 0x000000bebdbd7221 */ /* 0x000fe20000010000 */
[----:B------:R-:W-:Y:S01]  /*21d70*/  FADD.FTZ R197, R193, R197 ;  /* 0x000000c5c1c57221 */ /* 0x000fe20000010000 */
[----:B------:R-:W-:Y:S02]  /*21d80*/  MOV R0, R3 ;  /* 0x0000000300007202 */ /* 0x000fe40000000f00 */
        /* <DEDUP_REMOVED lines=25> */
[----:B------:R-:W-:Y:S01]  /*21f20*/  FADD.FTZ R212, R167, R212 ;  /* 0x000000d4a7d47221 */ /* 0x000fe20000010000 */
[----:B------:R-:W-:Y:S03]  /*21f30*/  MOV R167, R164 ;  /* 0x000000a400a77202 */ /* 0x000fe60000000f00 */
[----:B------:R-:W-:Y:S05]  /*21f40*/  FADD.FTZ R4, R173, R212 ;  /* 0x000000d4ad047221 */ /* 0x000fea0000010000 */
[----:B------:R2:W-:Y:S04]  /*21f50*/  STL [R1+0x4], R4 ;  /* 0x0000040401007387 */ /* 0x0005e80000100800 */
[----:B------:R2:W-:Y:S01]  /*21f60*/  STL [R1], R2 ;  /* 0x0000000201007387 */ /* 0x0005e20000100800 */
[----:B------:R-:W-:Y:S05]  /*21f70*/  @P0 BRA `(.L_x_2930) ;  /* 0xffffffc000fc0947 */ /* 0x000fea000383ffff */
.L_x_2926:
[----:B--2---:R-:W2:Y:S04]  /*21f80*/  LDL.LU R2, [R1+0x4] ;  /* 0x0000040001027983 */ /* 0x004ea80000300800 */
[----:B------:R-:W3:Y:S01]  /*21f90*/  LDL.LU R4, [R1] ;  /* 0x0000000001047983 */ /* 0x000ee20000300800 */
[----:B------:R-:W-:Y:S01]  /*21fa0*/  MOV R5, 0x3f800000 ;  /* 0x3f80000000057802 */ /* 0x000fe20000000f00 */
[----:B------:R-:W1:Y:S01]  /*21fb0*/  S2UR UR4, SR_CgaCtaId ;  /* 0x00000000000479c3 */ /* 0x000e620000008800 */
[----:B------:R-:W-:Y:S02]  /*21fc0*/  UMOV UR5, 0x400 ;  /* 0x0000040000057882 */ /* 0x000fe40000000000 */
        /* <DEDUP_REMOVED lines=325> */
.L_x_2931:
[----:B------:R-:W2:Y:S01]  /*23420*/  S2R R42, SR_CTAID.Z ;  /* 0x00000000002a7919 */ /* 0x000ea20000002700 */
[----:B------:R-:W2:Y:S01]  /*23430*/  LDC R0, c[0x0][0x270] ;  /* 0x00009c00ff007b82 */ /* 0x000ea20000000800 */
[----:B------:R-:W2:Y:S07]  /*23440*/  S2R R11, SR_CTAID.Y ;  /* 0x00000000000b7919 */ /* 0x000eae0000002600 */
[----:B------:R-:W3:Y:S01]  /*23450*/  LDC R3, c[0x0][0x2c4] ;  /* 0x0000b100ff037b82 */ /* 0x000ee20000000800 */
[----:B--2---:R-:W-:-:S04]  /*23460*/  IMAD R0, R11, R0, R42 ;  /* 0x000000000b007224 */ /* 0x004fc800078e022a */
[----:B---3--:R-:W-:-:S07]  /*23470*/  IMAD R3, R0, R3, RZ ;  /* 0x0000000300037224 */ /* 0x008fce00078e02ff */
.L_x_2932:
        /* <DEDUP_REMOVED lines=34> */
.L_x_2934:
[----:B------:R-:W-:Y:S05]  /*236a0*/  BSYNC B0 ;  /* 0x0000000000007941 */ /* 0x000fea0003800000 */
.L_x_2933:
        /* <DEDUP_REMOVED lines=64> */
.L_x_2936:
[----:B------:R-:W-:Y:S05]  /*23ab0*/  BSYNC B0 ;  /* 0x0000000000007941 */ /* 0x000fea0003800000 */
.L_x_2935:
        /* <DEDUP_REMOVED lines=21> */
.L_x_2938:
[----:B------:R-:W-:Y:S05]  /*23c10*/  BSYNC B0 ;  /* 0x0000000000007941 */ /* 0x000fea0003800000 */
.L_x_2937:
        /* <DEDUP_REMOVED lines=21> */
.L_x_2940:
[----:B------:R-:W-:Y:S05]  /*23d70*/  BSYNC B0 ;  /* 0x0000000000007941 */ /* 0x000fea0003800000 */
.L_x_2939:
        /* <DEDUP_REMOVED lines=17> */
.L_x_2941:
        /* <DEDUP_REMOVED lines=15> */
.L_x_4910:


//--------------------- .text._ZN5flash24flash_fwd_splitkv_kernelI23Flash_fwd_kernel_traitsILi256ELi64ELi64ELi4ELb0ELb0EN7cutlass6half_tE19Flash_kernel_traitsILi256ELi64ELi64ELi4ES3_EELb1ELb0ELb1ELb0ELb0ELb0ELb0ELb1EEEvNS_16Flash_fwd_paramsE --------------------------
	.section	.text._ZN5flash24flash_fwd_splitkv_kernelI23Flash_fwd_kernel_traitsILi256ELi64ELi64ELi4ELb0ELb0EN7cutlass6half_tE19Flash_kernel_traitsILi256ELi64ELi64ELi4ES3_EELb1ELb0ELb1ELb0ELb0ELb0ELb0ELb1EEEvNS_16Flash_fwd_paramsE,"ax",@progbits
	.align	128
        .global         _ZN5flash24flash_fwd_splitkv_kernelI23Flash_fwd_kernel_traitsILi256ELi64ELi64ELi4ELb0ELb0EN7cutlass6half_tE19Flash_kernel_traitsILi256ELi64ELi64ELi4ES3_EELb1ELb0ELb1ELb0ELb0ELb0ELb0ELb1EEEvNS_16Flash_fwd_paramsE
        .type           _ZN5flash24flash_fwd_splitkv_kernelI23Flash_fwd_kernel_traitsILi256ELi64ELi64ELi4ELb0ELb0EN7cutlass6half_tE19Flash_kernel_traitsILi256ELi64ELi64ELi4ES3_EELb1ELb0ELb1ELb0ELb0ELb0ELb0ELb1EEEvNS_16Flash_fwd_paramsE,@function
        .size           _ZN5flash24flash_fwd_splitkv_kernelI23Flash_fwd_kernel_traitsILi256ELi64ELi64ELi4ELb0ELb0EN7cutlass6half_tE19Flash_kernel_traitsILi256ELi64ELi64ELi4ES3_EELb1ELb0ELb1ELb0ELb0ELb0ELb0ELb1EEEvNS_16Flash_fwd_paramsE,(.L_x_4878 - _ZN5flash24flash_fwd_splitkv_kernelI23Flash_fwd_kernel_traitsILi256ELi64ELi64ELi4ELb0ELb0EN7cutlass6half_tE19Flash_kernel_traitsILi256ELi64ELi64ELi4ES3_EELb1ELb0ELb1ELb0ELb0ELb0ELb0ELb1EEEvNS_16Flash_fwd_paramsE)
        .other          _ZN5flash24flash_fwd_splitkv_kernelI23Flash_fwd_kernel_traitsILi256ELi64ELi64ELi4ELb0ELb0EN7cutlass6half_tE19Flash_kernel_traitsILi256ELi64ELi64ELi4ES3_EELb1ELb0ELb1ELb0ELb0ELb0ELb0ELb1EEEvNS_16Flash_fwd_paramsE,@"STO_CUDA_ENTRY STV_DEFAULT"
_ZN5flash24flash_fwd_splitkv_kernelI23Flash_fwd_kernel_traitsILi256ELi64ELi64ELi4ELb0ELb0EN7cutlass6half_tE19Flash_kernel_traitsILi256ELi64ELi64ELi4ES3_EELb1ELb0ELb1ELb0ELb0ELb0ELb0ELb1EEEvNS_16Flash_fwd_paramsE:
.text._ZN5flash24flash_fwd_splitkv_kernelI23Flash_fwd_kernel_traitsILi256ELi64ELi64ELi4ELb0ELb0EN7cutlass6half_tE19Flash_kernel_traitsILi256ELi64ELi64ELi4ES3_EELb1ELb0ELb1ELb0ELb0ELb0ELb0ELb1EEEvNS_16Flash_fwd_paramsE:
[----:B------:R-:W-:Y:S01]  /*0000*/  LDC R1, c[0x0][0x28] ;  /* 0x00000a00ff017b82 */ /* 0x000fe20000000800 */
[----:B------:R-:W1:Y:S07]  /*0010*/  S2R R240, SR_CTAID.X ;  /* 0x0000000000f07919 */ /* 0x000e6e0000002500 */
[----:B------:R-:W2:Y:S01]  /*0020*/  LDC.64 R10, c[0x0][0x198] ;  /* 0x00006600ff0a7b82 */ /* 0x000ea20000000a00 */
[----:B------:R-:W-:Y:S01]  /*0030*/  BSSY B4, `(.L_x_2942) ;  /* 0x0000005000047945 */ /* 0x000fe20003800000 */
[----:B------:R-:W-:Y:S01]  /*0040*/  MOV R237, 0x80 ;  /* 0x0000008000ed7802 */ /* 0x000fe20000000f00 */
[----:B------:R-:W3:Y:S01]  /*0050*/  S2R R239, SR_CTAID.Y ;  /* 0x0000000000ef7919 */ /* 0x000ee20000002600 */
[----:B------:R-:W4:Y:S05]  /*0060*/  S2R R238, SR_CTAID.Z ;  /* 0x0000000000ee7919 */ /* 0x000f2a0000002700 */
[----:B-1234-:R-:W-:Y:S05]  /*0070*/  CALL.REL.NOINC `($_ZN5flash24flash_fwd_splitkv_kernelI23Flash_fwd_kernel_traitsILi256ELi64ELi64ELi4ELb0ELb0EN7cutlass6half_tE19Flash_kernel_traitsILi256ELi64ELi64ELi4ES3_EELb1ELb0ELb1ELb0ELb0ELb0ELb0ELb1EEEvNS_16Flash_fwd_paramsE$_ZN5flash30compute_attn_1rowblock_splitkvI23Flash_fwd_kernel_traitsILi256ELi64ELi64ELi4ELb0ELb0EN7cutlass6half_tE19Flash_kernel_traitsILi256ELi64ELi64ELi4ES3_EELb1ELb0ELb1ELb0ELb0ELb0ELb0ELb1ENS_16Flash_fwd_paramsEEEvRKT8_iiiii) ;  /* 0x0000000000087944 */ /* 0x01efea0003c00000 */
[----:B------:R-:W-:Y:S05]  /*0080*/  BSYNC B4 ;  /* 0x0000000000047941 */ /* 0x000fea0003800000 */
.L_x_2942:
[----:B------:R-:W-:Y:S05]  /*0090*/  EXIT ;  /* 0x000000000000794d */ /* 0x000fea0003800000 */
        .type           $_ZN5flash24flash_fwd_splitkv_kernelI23Flash_fwd_kernel_traitsILi256ELi64ELi64ELi4ELb0ELb0EN7cutlass6half_tE19Flash_kernel_traitsILi256ELi64ELi64ELi4ES3_EELb1ELb0ELb1ELb0ELb0ELb0ELb0ELb1EEEvNS_16Flash_fwd_paramsE$_ZN5flash30compute_attn_1rowblock_splitkvI23Flash_fwd_kernel_traitsILi256ELi64ELi64ELi4ELb0ELb0EN7cutlass6half_tE19Flash_kernel_traitsILi256ELi64ELi64ELi4ES3_EELb1ELb0ELb1ELb0ELb0ELb0ELb0ELb1ENS_16Flash_fwd_paramsEEEvRKT8_iiiii,@function
        .size           $_ZN5flash24flash_fwd_splitkv_kernelI23Flash_fwd_kernel_traitsILi256ELi64ELi64ELi4ELb0ELb0EN7cutlass6half_tE19Flash_kernel_traitsILi256ELi64ELi64ELi4ES3_EELb1ELb0ELb1ELb0ELb0ELb0ELb0ELb1EEEvNS_16Flash_fwd_paramsE$_ZN5flash30compute_attn_1rowblock_splitkvI23Flash_fwd_kernel_traitsILi256ELi64ELi64ELi4ELb0ELb0EN7cutlass6half_tE19Flash_kernel_traitsILi256ELi64ELi64ELi4ES3_EELb1ELb0ELb1ELb0ELb0ELb0ELb0ELb1ENS_16Flash_fwd_paramsEEEvRKT8_iiiii,(.L_x_4878 - $_ZN5flash24flash_fwd_splitkv_kernelI23Flash_fwd_kernel_traitsILi256ELi64ELi64ELi4ELb0ELb0EN7cutlass6half_tE19Flash_kernel_traitsILi256ELi64ELi64ELi4ES3_EELb1ELb0ELb1ELb0ELb0ELb0ELb0ELb1EEEvNS_16Flash_fwd_paramsE$_ZN5flash30compute_attn_1rowblock_splitkvI23Flash_fwd_kernel_traitsILi256ELi64ELi64ELi4ELb0ELb0EN7cutlass6half_tE19Flash_kernel_traitsILi256ELi64ELi64ELi4ES3_EELb1ELb0ELb1ELb0ELb0ELb0ELb0ELb1ENS_16Flash_fwd_paramsEEEvRKT8_iiiii)
$_ZN5flash24flash_fwd_splitkv_kernelI23Flash_fwd_kernel_traitsILi256ELi64ELi64ELi4ELb0ELb0EN7cutlass6half_tE19Flash_kernel_traitsILi256ELi64ELi64ELi4ES3_EELb1ELb0ELb1ELb0ELb0ELb0ELb0ELb1EEEvNS_16Flash_fwd_paramsE$_ZN5flash30compute_attn_1rowblock_splitkvI23Flash_fwd_kernel_traitsILi256ELi64ELi64ELi4ELb0ELb0EN7cutlass6half_tE19Flash_kernel_traitsILi256ELi64ELi64ELi4ES3_EELb1ELb0ELb1ELb0ELb0ELb0ELb0ELb1ENS_16Flash_fwd_paramsEEEvRKT8_iiiii:
        /* <DEDUP_REMOVED lines=27> */
.L_x_2944:
[----:B------:R-:W-:Y:S05]  /*0250*/  BSYNC B0 ;  /* 0x0000000000007941 */ /* 0x000fea0003800000 */
.L_x_2943:
        /* <DEDUP_REMOVED lines=8> */
.L_x_2946:
[----:B------:R2:W5:Y:S02]  /*02e0*/  LD.E R84, desc[UR6][R10.64+0xb8] ;  /* 0x0000b8060a547980 */ /* 0x000564000c101900 */
.L_x_2947:
[----:B------:R-:W-:Y:S05]  /*02f0*/  BSYNC B0 ;  /* 0x0000000000007941 */ /* 0x000fea0003800000 */
.L_x_2945:
        /* <DEDUP_REMOVED lines=10> */
.L_x_2949:
[----:B------:R-:W3:Y:S01]  /*03a0*/  LD.E.64 R2, desc[UR6][R10.64+0x108] ;  /* 0x000108060a027980 */ /* 0x000ee2000c101b00 */
[----:B------:R-:W-:Y:S01]  /*03b0*/  BSSY B0, `(.L_x_2951) ;  /* 0x0000006000007945 */ /* 0x000fe20003800000 */
[----:B------:R-:W-:Y:S01]  /*03c0*/  IMAD.MOV.U32 R45, RZ, RZ, RZ ;  /* 0x000000ffff2d7224 */ /* 0x000fe200078e00ff */
[----:B---3--:R-:W-:-:S04]  /*03d0*/  ISETP.NE.U32.AND P0, PT, R2, RZ, PT ;  /* 0x000000ff0200720c */ /* 0x008fc80003f05070 */
[----:B------:R-:W-:-:S13]  /*03e0*/  ISETP.NE.AND.EX P0, PT, R3, RZ, PT, P0 ;  /* 0x000000ff0300720c */ /* 0x000fda0003f05300 */
[----:B------:R-:W-:Y:S05]  /*03f0*/  @!P0 BRA `(.L_x_2952) ;  /* 0x0000000000048947 */ /* 0x000fea0003800000 */
[----:B------:R1:W5:Y:S02]  /*0400*/  LD.E R45, desc[UR6][R10.64+0xbc] ;  /* 0x0000bc060a2d7980 */ /* 0x000364000c101900 */
.L_x_2952:
[----:B------:R-:W-:Y:S05]  /*0410*/  BSYNC B0 ;  /* 0x0000000000007941 */ /* 0x000fea0003800000 */
.L_x_2951:
[----:B-----5:R-:W-:Y:S02]  /*0420*/  IADD3 R45, R84, R45, RZ ;  /* 0x0000002d542d7210 */ /* 0x020fe40007ffe0ff */
.L_x_2950:
[----:B------:R-:W-:Y:S05]  /*0430*/  BSYNC B1 ;  /* 0x0000000000017941 */ /* 0x000fea0003800000 */
.L_x_2948:
[----:B------:R-:W-:Y:S01]  /*0440*/  IMAD.SHL.U32 R53, R240, 0x40, RZ ;  /* 0x00000040f0357824 */ /* 0x000fe200078e00ff */
[----:B------:R-:W-:Y:S01]  /*0450*/  MOV R2, R237 ;  /* 0x000000ed00027202 */ /* 0x000fe20000000f00 */
[----:B------:R-:W-:-:S03]  /*0460*/  IMAD.MOV.U32 R3, RZ, RZ, 0x0 ;  /* 0x00000000ff037424 */ /* 0x000fc600078e00ff */
[----:B------:R-:W-:-:S13]  /*0470*/  ISETP.GT.AND P0, PT, R241, R53, PT ;  /* 0x00000035f100720c */ /* 0x000fda0003f04270 */
[----:B-12---:R-:W-:Y:S05]  /*0480*/  @!P0 RET.REL.NODEC R2 `(_ZN5flash24flash_fwd_splitkv_kernelI23Flash_fwd_kernel_traitsILi256ELi64ELi64ELi4ELb0ELb0EN7cutlass6half_tE19Flash_kernel_traitsILi256ELi64ELi64ELi4ES3_EELb1ELb0ELb1ELb0ELb0ELb0ELb0ELb1EEEvNS_16Flash_fwd_paramsE) ;  /* 0xfffffff802dc8950 */ /* 0x006fea0003c3ffff */
        /* <DEDUP_REMOVED lines=32> */
[----:B------:R-:W-:-:S05]  /*0690*/  IMAD.SHL.U32 R20, R50, 0x8, RZ ;  /* 0x0000000832147824 */ /* 0x000fca00078e00ff */
[----:B------:R-:W-:Y:S02]  /*06a0*/  SHF.R.S32.HI R21, RZ, 0x1f, R20 ;  /* 0x0000001fff157819 */ /* 0x000fe40000011414 */
[----:B------:R-:W-:Y:S02]  /*06b0*/  SHF.R.S32.HI R8, RZ, 0x3, R8 ;  /* 0x00000003ff087819 */ /* 0x000fe40000011408 */
[----:B------:R-:W-:Y:S02]  /*06c0*/  IADD3 R241, -R53, R241, RZ ;  /* 0x000000f135f17210 */ /* 0x000fe40007ffe1ff */
[----:B-1----:R-:W-:Y:S01]  /*06d0*/  @!P0 SHF.R.S32.HI R10, RZ, 0x1f, R239 ;  /* 0x0000001fff0a8819 */ /* 0x002fe200000114ef */
        /* <DEDUP_REMOVED lines=45> */
.L_x_2955:
[----:B------:R-:W-:Y:S05]  /*09b0*/  BSYNC B0 ;  /* 0x0000000000007941 */ /* 0x000fea0003800000 */
.L_x_2954:
        /* <DEDUP_REMOVED lines=21> */
.L_x_2957:
[----:B------:R-:W-:Y:S05]  /*0b10*/  BSYNC B0 ;  /* 0x0000000000007941 */ /* 0x000fea0003800000 */
.L_x_2956:
        /* <DEDUP_REMOVED lines=23> */
.L_x_2959:
[----:B------:R-:W-:Y:S05]  /*0c90*/  BSYNC B0 ;  /* 0x0000000000007941 */ /* 0x000fea0003800000 */
.L_x_2958:
[C---:B------:R-:W-:Y:S01]  /*0ca0*/  VIADD R3, R8.reuse, 0x30 ;  /* 0x0000003008037836 */ /* 0x040fe20000000000 */
[-C--:B------:R-:W-:Y:S01]  /*0cb0*/  ISETP.GE.OR P6, PT, R8, R241.reuse, P3 ;  /* 0x000000f10800720c */ /* 0x080fe20001fc6670 */
[----:B------:R-:W-:Y:S01]  /*0cc0*/  BSSY B0, `(.L_x_2960) ;  /* 0x000001e000007945 */ /* 0x000fe20003800000 */
[-C--:B------:R-:W-:Y:S02]  /*0cd0*/  ISETP.GE.OR P4, PT, R12, R241.reuse, P3 ;  /* 0x000000f10c00720c */ /* 0x080fe40001f86670 */
[-C--:B------:R-:W-:Y:S02]  /*0ce0*/  ISETP.GE.AND P1, PT, R3, R241.reuse, PT ;  /* 0x000000f10300720c */ /* 0x080fe40003f26270 */
[----:B------:R-:W-:Y:S02]  /*0cf0*/  IADD3 R0, P0, R53, R8, RZ ;  /* 0x0000000835007210 */ /* 0x000fe40007f1e0ff */
        /* <DEDUP_REMOVED lines=26> */
.L_x_2961:
[----:B------:R-:W-:Y:S05]  /*0ea0*/  BSYNC B0 ;  /* 0x0000000000007941 */ /* 0x000fea0003800000 */
.L_x_2960:
[----:B------:R5:W-:Y:S01]  /*0eb0*/  @!P5 ST.E desc[UR6][R12.64+0x40], R3 ;  /* 0x000040030c00d985 */ /* 0x000be2000c101906 */
[----:B------:R-:W-:-:S03]  /*0ec0*/  MOV R2, R237 ;  /* 0x000000ed00027202 */ /* 0x000fc60000000f00 */
[----:B------:R-:W-:Y:S04]  /*0ed0*/  @!P6 ST.E desc[UR6][R12.64], R4 ;  /* 0x000000040c00e985 */ /* 0x000fe8000c101906 */
[----:B------:R1:W-:Y:S01]  /*0ee0*/  @!P4 ST.E desc[UR6][R12.64+0x80], R0 ;  /* 0x000080000c00c985 */ /* 0x0003e2000c101906 */
[----:B-----5:R-:W-:-:S04]  /*0ef0*/  MOV R3, 0x0 ;  /* 0x0000000000037802 */ /* 0x020fc80000000f00 */
[----:B-1234-:R-:W-:Y:S05]  /*0f00*/  @P3 RET.REL.NODEC R2 `(_ZN5flash24flash_fwd_splitkv_kernelI23Flash_fwd_kernel_traitsILi256ELi64ELi64ELi4ELb0ELb0EN7cutlass6half_tE19Flash_kernel_traitsILi256ELi64ELi64ELi4ES3_EELb1ELb0ELb1ELb0ELb0ELb0ELb0ELb1EEEvNS_16Flash_fwd_paramsE) ;  /* 0xfffffff0023c3950 */ /* 0x01efea0003c3ffff */
[----:B------:R-:W-:Y:S02]  /*0f10*/  MOV R0, 0x7f800000 ;  /* 0x7f80000000007802 */ /* 0x000fe40000000f00 */
[----:B------:R-:W-:Y:S02]  /*0f20*/  MOV R2, R237 ;  /* 0x000000ed00027202 */ /* 0x000fe40000000f00 */
[----:B------:R-:W-:Y:S01]  /*0f30*/  MOV R3, 0x0 ;  /* 0x0000000000037802 */ /* 0x000fe20000000f00 */
[----:B------:R1:W-:Y:S03]  /*0f40*/  ST.E desc[UR6][R12.64+0xc0], R0 ;  /* 0x0000c0000c007985 */ /* 0x0003e6000c101906 */
[----:B-1----:R-:W-:Y:S05]  /*0f50*/  RET.REL.NODEC R2 `(_ZN5flash24flash_fwd_splitkv_kernelI23Flash_fwd_kernel_traitsILi256ELi64ELi64ELi4ELb0ELb0EN7cutlass6half_tE19Flash_kernel_traitsILi256ELi64ELi64ELi4ES3_EELb1ELb0ELb1ELb0ELb0ELb0ELb0ELb1EEEvNS_16Flash_fwd_paramsE) ;  /* 0xfffffff002287950 */ /* 0x002fea0003c3ffff */
.L_x_2953:
        /* <DEDUP_REMOVED lines=31> */
[----:B-----5:R-:W4:Y:S04]  /*1150*/  LD.E.64 R14, desc[UR6][R10.64+0x50] ;  /* 0x000050060a0e7980 */ /* 0x020f28000c101b00 */
        /* <DEDUP_REMOVED lines=26> */
[----:B------:R-:W-:-:S05]  /*1300*/  IMAD.WIDE R12, R9, 0x4, R244 ;  /* 0x00000004090c7825 */ /* 0x000fca00078e02f4 */
[----:B------:R-:W2:Y:S04]  /*1310*/  LD.E R3, desc[UR6][R12.64] ;  /* 0x000000060c037980 */ /* 0x000ea8000c101900 */
[----:B------:R-:W4:Y:S01]  /*1320*/  LD.E.64 R12, desc[UR6][R10.64+0x28] ;  /* 0x000028060a0c7980 */ /* 0x000f22000c101b00 */
        /* <DEDUP_REMOVED lines=22> */
[----:B------:R-:W-:-:S05]  /*1490*/  IMAD R17, R17, R9, R2 ;  /* 0x0000000911117224 */ /* 0x000fca00078e0202 */
[----:B------:R-:W-:Y:S02]  /*14a0*/  SHF.R.S32.HI R9, RZ, 0x1f, R17 ;  /* 0x0000001fff097819 */ /* 0x000fe40000011411 */
[----:B------:R-:W-:-:S05]  /*14b0*/  @P2 IADD3 R16, R16, 0x1, RZ ;  /* 0x0000000110102810 */ /* 0x000fca0007ffe0ff */
[----:B------:R-:W-:Y:S02]  /*14c0*/  @!P0 IADD3 R16, -R16, RZ, RZ ;  /* 0x000000ff10108210 */ /* 0x000fe40007ffe1ff */
[----:B------:R-:W-:-:S04]  /*14d0*/  @!P1 LOP3.LUT R16, RZ, R6, RZ, 0x33, !PT ;  /* 0x00000006ff109212 */ /* 0x000fc800078e33ff */
[----:B------:R-:W-:Y:S02]  /*14e0*/  SHF.R.S32.HI R8, RZ, 0x1f, R16 ;  /* 0x0000001fff087819 */ /* 0x000fe40000011410 */
[----:B--2---:R-:W-:Y:S01]  /*14f0*/  SHF.R.S32.HI R0, RZ, 0x1f, R3 ;  /* 0x0000001fff007819 */ /* 0x004fe20000011403 */
[----:B----4-:R-:W-:-:S04]  /*1500*/  IMAD R7, R19, R3, RZ ;  /* 0x0000000313077224 */ /* 0x010fc800078e02ff */
[C---:B------:R-:W-:Y:S02]  /*1510*/  IMAD R7, R18.reuse, R0, R7 ;  /* 0x0000000012077224 */ /* 0x040fe400078e0207 */
[----:B------:R-:W-:-:S04]  /*1520*/  IMAD.WIDE.U32 R18, R18, R3, RZ ;  /* 0x0000000312127225 */ /* 0x000fc800078e00ff */
[----:B------:R-:W-:Y:S02]  /*1530*/  IMAD.IADD R19, R19, 0x1, R7 ;  /* 0x0000000113137824 */ /* 0x000fe400078e0207 */
[----:B------:R-:W-:Y:S02]  /*1540*/  IMAD R7, R49, R17, RZ ;  /* 0x0000001131077224 */ /* 0x000fe400078e02ff */
[----:B------:R-:W-:-:S04]  /*1550*/  IMAD.WIDE.U32 R18, R17, R48, R18 ;  /* 0x0000003011127225 */ /* 0x000fc800078e0012 */
[----:B------:R-:W-:-:S04]  /*1560*/  IMAD R7, R48, R9, R7 ;  /* 0x0000000930077224 */ /* 0x000fc800078e0207 */
[----:B------:R-:W-:Y:S02]  /*1570*/  IMAD.IADD R19, R19, 0x1, R7 ;  /* 0x0000000113137824 */ /* 0x000fe400078e0207 */
[----:B------:R-:W-:Y:S02]  /*1580*/  IMAD R7, R15, R16, RZ ;  /* 0x000000100f077224 */ /* 0x000fe400078e02ff */
[-C--:B------:R-:W-:Y:S02]  /*1590*/  IMAD R6, R13, R3.reuse, RZ ;  /* 0x000000030d067224 */ /* 0x080fe400078e02ff */
[----:B------:R-:W-:Y:S02]  /*15a0*/  IMAD R7, R14, R8, R7 ;  /* 0x000000080e077224 */ /* 0x000fe400078e0207 */
[----:B------:R-:W-:-:S04]  /*15b0*/  IMAD.WIDE.U32 R20, R12, R3, RZ ;  /* 0x000000030c147225 */ /* 0x000fc800078e00ff */
[----:B------:R-:W-:-:S04]  /*15c0*/  IMAD.WIDE.U32 R14, R16, R14, R18 ;  /* 0x0000000e100e7225 */ /* 0x000fc800078e0012 */
[----:B------:R-:W-:Y:S01]  /*15d0*/  IMAD R6, R12, R0, R6 ;  /* 0x000000000c067224 */ /* 0x000fe200078e0206 */
[----:B------:R-:W-:Y:S02]  /*15e0*/  MOV R19, R20 ;  /* 0x0000001400137202 */ /* 0x000fe40000000f00 */
[----:B------:R-:W-:Y:S01]  /*15f0*/  IADD3 R0, R15, R7, RZ ;  /* 0x000000070f007210 */ /* 0x000fe20007ffe0ff */
[----:B------:R-:W-:Y:S01]  /*1600*/  IMAD.IADD R21, R21, 0x1, R6 ;  /* 0x0000000115157824 */ /* 0x000fe200078e0206 */
[----:B------:R-:W-:Y:S01]  /*1610*/  MOV R3, R14 ;  /* 0x0000000e00037202 */ /* 0x000fe20000000f00 */
[----:B-1----:R-:W-:Y:S05]  /*1620*/  BRA `(.L_x_2964) ;  /* 0x0000000400447947 */ /* 0x002fea0003800000 */
.L_x_2963:
        /* <DEDUP_REMOVED lines=34> */
[----:B------:R-:W-:Y:S02]  /*1850*/  ISETP.GE.U32.AND P2, PT, R0, R3, PT ;  /* 0x000000030000720c */ /* 0x000fe40003f46070 */
[----:B------:R-:W-:Y:S01]  /*1860*/  LOP3.LUT R3, R238, R7, RZ, 0x3c, !PT ;  /* 0x00000007ee037212 */ /* 0x000fe200078e3cff */
[C---:B------:R-:W-:Y:S02]  /*1870*/  @!P4 IMAD R2, R22.reuse, R8, R2 ;  /* 0x000000081602c224 */ /* 0x040fe400078e0202 */
[----:B------:R-:W-:Y:S01]  /*1880*/  @!P4 IMAD.WIDE.U32 R22, R22, R15, R24 ;  /* 0x0000000f1616c225 */ /* 0x000fe200078e0018 */
[----:B------:R-:W-:-:S02]  /*1890*/  @P4 IADD3 R13, R27, R13, RZ ;  /* 0x0000000d1b0d4210 */ /* 0x000fc40007ffe0ff */
[----:B------:R-:W-:Y:S01]  /*18a0*/  ISETP.GE.AND P1, PT, R3, RZ, PT ;  /* 0x000000ff0300720c */ /* 0x000fe20003f26270 */
[----:B------:R-:W-:Y:S01]  /*18b0*/  @P4 IMAD.MOV.U32 R14, RZ, RZ, R26 ;  /* 0x000000ffff0e4224 */ /* 0x000fe200078e001a */
[----:B------:R-:W-:Y:S01]  /*18c0*/  @!P4 IADD3 R13, R23, R2, RZ ;  /* 0x00000002170dc210 */ /* 0x000fe20007ffe0ff */
[----:B------:R-:W-:Y:S01]  /*18d0*/  @!P0 VIADD R6, R6, 0x1 ;  /* 0x0000000106068836 */ /* 0x000fe20000000000 */
[----:B------:R-:W-:Y:S01]  /*18e0*/  ISETP.NE.AND P0, PT, R7, RZ, PT ;  /* 0x000000ff0700720c */ /* 0x000fe20003f05270 */
[----:B------:R-:W-:Y:S01]  /*18f0*/  @!P4 IMAD.MOV.U32 R14, RZ, RZ, R22 ;  /* 0x000000ffff0ec224 */ /* 0x000fe200078e0016 */
[----:B------:R-:W-:Y:S01]  /*1900*/  LEA R2, R166, 0xffffffc0, 0x6 ;  /* 0xffffffc0a6027811 */ /* 0x000fe200078e30ff */
[----:B------:R-:W-:Y:S01]  /*1910*/  @!P4 IMAD R8, R47, R16, RZ ;  /* 0x000000102f08c224 */ /* 0x000fe200078e02ff */
[----:B------:R-:W-:Y:S02]  /*1920*/  @!P4 SHF.R.S32.HI R0, RZ, 0x1f, R16 ;  /* 0x0000001fff00c819 */ /* 0x000fe40000011410 */
[----:B------:R-:W-:Y:S01]  /*1930*/  SHF.R.S32.HI R9, RZ, 0x1f, R2 ;  /* 0x0000001fff097819 */ /* 0x000fe20000011402 */
[----:B------:R-:W-:Y:S01]  /*1940*/  IMAD R12, R49, R2, RZ ;  /* 0x00000002310c7224 */ /* 0x000fe200078e02ff */
[----:B------:R-:W-:-:S02]  /*1950*/  MOV R24, R14 ;  /* 0x0000000e00187202 */ /* 0x000fc40000000f00 */
[----:B------:R-:W-:Y:S01]  /*1960*/  MOV R25, R13 ;  /* 0x0000000d00197202 */ /* 0x000fe20000000f00 */
[----:B------:R-:W-:Y:S01]  /*1970*/  @!P4 IMAD R0, R0, R46, R8 ;  /* 0x0000002e0000c224 */ /* 0x000fe200078e0208 */
[----:B------:R-:W-:Y:S01]  /*1980*/  @P2 IADD3 R6, R6, 0x1, RZ ;  /* 0x0000000106062810 */ /* 0x000fe20007ffe0ff */
[----:B------:R-:W-:Y:S01]  /*1990*/  @!P4 IMAD.WIDE.U32 R22, R46, R16, RZ ;  /* 0x000000102e16c225 */ /* 0x000fe200078e00ff */
[----:B------:R-:W-:-:S03]  /*19a0*/  @P4 IADD3 R16, R16, R17, RZ ;  /* 0x0000001110104210 */ /* 0x000fc60007ffe0ff */
[----:B------:R-:W-:Y:S02]  /*19b0*/  IMAD R12, R9, R48, R12 ;  /* 0x00000030090c7224 */ /* 0x000fe400078e020c */
[----:B------:R-:W-:-:S04]  /*19c0*/  IMAD.WIDE.U32 R24, R48, R2, R24 ;  /* 0x0000000230187225 */ /* 0x000fc800078e0018 */
[----:B------:R-:W-:Y:S01]  /*19d0*/  @!P4 IMAD.IADD R23, R23, 0x1, R0 ;  /* 0x000000011717c824 */ /* 0x000fe200078e0200 */
[----:B------:R-:W-:Y:S01]  /*19e0*/  @!P4 SHF.R.S32.HI R0, RZ, 0x1f, R15 ;  /* 0x0000001fff00c819 */ /* 0x000fe2000001140f */
[----:B------:R-:W-:Y:S01]  /*19f0*/  @!P1 IMAD.MOV R6, RZ, RZ, -R6 ;  /* 0x000000ffff069224 */ /* 0x000fe200078e0a06 */
[----:B------:R-:W-:Y:S01]  /*1a00*/  @!P0 LOP3.LUT R6, RZ, R7, RZ, 0x33, !PT ;  /* 0x00000007ff068212 */ /* 0x000fe200078e33ff */
[----:B------:R-:W-:Y:S01]  /*1a10*/  @!P4 IMAD R3, R21, R15, RZ ;  /* 0x0000000f1503c224 */ /* 0x000fe200078e02ff */
[----:B------:R-:W-:Y:S02]  /*1a20*/  IADD3 R13, R25, R12, RZ ;  /* 0x0000000c190d7210 */ /* 0x000fe40007ffe0ff */
[----:B------:R-:W-:Y:S01]  /*1a30*/  MOV R12, R24 ;  /* 0x00000018000c7202 */ /* 0x000fe20000000f00 */
[----:B------:R-:W-:Y:S01]  /*1a40*/  @!P4 IMAD R0, R20, R0, R3 ;  /* 0x000000001400c224 */ /* 0x000fe200078e0203 */
[----:B------:R-:W-:Y:S01]  /*1a50*/  SHF.R.S32.HI R8, RZ, 0x1f, R6 ;  /* 0x0000001fff087819 */ /* 0x000fe20000011406 */
[----:B------:R-:W-:-:S02]  /*1a60*/  @P4 IMAD R21, R47, R16, RZ ;  /* 0x000000102f154224 */ /* 0x000fc400078e02ff */
[----:B------:R-:W-:Y:S02]  /*1a70*/  IMAD R3, R19, R6, RZ ;  /* 0x0000000613037224 */ /* 0x000fe400078e02ff */
[----:B------:R-:W-:-:S04]  /*1a80*/  @P4 IMAD.WIDE.U32 R16, R46, R16, RZ ;  /* 0x000000102e104225 */ /* 0x000fc800078e00ff */
        /* <DEDUP_REMOVED lines=11> */
.L_x_2964:
[----:B------:R-:W-:Y:S05]  /*1b40*/  BSYNC B0 ;  /* 0x0000000000007941 */ /* 0x000fea0003800000 */
.L_x_2962:
[----:B------:R-:W-:Y:S01]  /*1b50*/  ISETP.NE.AND P0, PT, R242, -0x1, PT ;  /* 0xfffffffff200780c */ /* 0x000fe20003f05270 */
[----:B------:R-:W2:Y:S04]  /*1b60*/  LD.E.64 R14, desc[UR6][R10.64+0x30] ;  /* 0x000030060a0e7980 */ /* 0x000ea8000c101b00 */
[----:B------:R-:W3:Y:S04]  /*1b70*/  LD.E.64 R12, desc[UR6][R10.64+0x10] ;  /* 0x000010060a0c7980 */ /* 0x000ee8000c101b00 */
[----:B------:R-:W4:Y:S04]  /*1b80*/  LD.E R154, desc[UR6][R10.64+0xc0] ;  /* 0x0000c0060a9a7980 */ /* 0x000f28000c101900 */
[----:B------:R-:W4:Y:S04]  /*1b90*/  @!P0 LD.E.64 R26, desc[UR6][R10.64+0x18] ;  /* 0x000018060a1a8980 */ /* 0x000f28000c101b00 */
[----:B------:R-:W4:Y:S04]  /*1ba0*/  LD.E.64 R6, desc[UR6][R10.64+0x48] ;  /* 0x000048060a067980 */ /* 0x000f28000c101b00 */
[----:B------:R-:W4:Y:S04]  /*1bb0*/  LD.E.64 R164, desc[UR6][R10.64+0x8] ;  /* 0x000008060aa47980 */ /* 0x000f28000c101b00 */
[----:B------:R1:W5:Y:S04]  /*1bc0*/  @P3 LD.E R20, desc[UR6][R4.64] ;  /* 0x0000000604143980 */ /* 0x000368000c101900 */
[----:B------:R2:W5:Y:S01]  /*1bd0*/  LD.E.64 R174, desc[UR6][R10.64] ;  /* 0x000000060aae7980 */ /* 0x000562000c101b00 */
[----:B------:R-:W-:-:S04]  /*1be0*/  SHF.R.S32.HI R52, RZ, 0x1f, R50 ;  /* 0x0000001fff347819 */ /* 0x000fc80000011432 */
[----:B------:R-:W-:-:S04]  /*1bf0*/  LEA.HI R22, R52, R50, RZ, 0x4 ;  /* 0x0000003234167211 */ /* 0x000fc800078f20ff */
[----:B------:R-:W-:-:S05]  /*1c00*/  LOP3.LUT R18, R22, 0xfffffff0, RZ, 0xc0, !PT ;  /* 0xfffffff016127812 */ /* 0x000fca00078ec0ff */
[----:B------:R-:W-:Y:S01]  /*1c10*/  IMAD.IADD R18, R50, 0x1, -R18 ;  /* 0x0000000132127824 */ /* 0x000fe200078e0a12 */
[----:B------:R-:W-:-:S04]  /*1c20*/  LEA.HI R162, R52, R50, RZ, 0x3 ;  /* 0x0000003234a27211 */ /* 0x000fc800078f18ff */
[----:B-1----:R-:W-:Y:S02]  /*1c30*/  SHF.R.S32.HI R4, RZ, 0x1f, R18 ;  /* 0x0000001fff047819 */ /* 0x002fe40000011412 */
[----:B------:R-:W-:Y:S02]  /*1c40*/  LOP3.LUT R54, R162, 0xfffffff8, RZ, 0xc0, !PT ;  /* 0xfffffff8a2367812 */ /* 0x000fe400078ec0ff */
[----:B------:R-:W-:-:S04]  /*1c50*/  LEA.HI R4, R4, R18, RZ, 0x3 ;  /* 0x0000001204047211 */ /* 0x000fc800078f18ff */
[----:B------:R-:W-:Y:S01]  /*1c60*/  LOP3.LUT R5, R4, 0xfffffff8, RZ, 0xc0, !PT ;  /* 0xfffffff804057812 */ /* 0x000fe200078ec0ff */
[----:B------:R-:W-:Y:S01]  /*1c70*/  IMAD.IADD R54, R50, 0x1, -R54 ;  /* 0x0000000132367824 */ /* 0x000fe200078e0a36 */
[----:B------:R-:W-:-:S03]  /*1c80*/  SHF.R.S32.HI R162, RZ, 0x3, R162 ;  /* 0x00000003ffa27819 */ /* 0x000fc600000114a2 */
[----:B------:R-:W-:Y:S02]  /*1c90*/  IMAD.IADD R5, R18, 0x1, -R5 ;  /* 0x0000000112057824 */ /* 0x000fe400078e0a05 */
[----:B------:R-:W-:Y:S02]  /*1ca0*/  IMAD.SHL.U32 R18, R54, 0x8, RZ ;  /* 0x0000000836127824 */ /* 0x000fe400078e00ff */
[----:B------:R-:W-:-:S03]  /*1cb0*/  IMAD.SHL.U32 R23, R162, 0x40, RZ ;  /* 0x00000040a2177824 */ /* 0x000fc600078e00ff */
[----:B------:R-:W-:Y:S02]  /*1cc0*/  IADD3 R30, P1, R18, R19, RZ ;  /* 0x00000013121e7210 */ /* 0x000fe40007f3e0ff */
[----:B------:R-:W-:Y:S01]  /*1cd0*/  SHF.R.S32.HI R19, RZ, 0x1f, R18 ;  /* 0x0000001fff137819 */ /* 0x000fe20000011412 */
[----:B-----5:R-:W-:Y:S01]  /*1ce0*/  IMAD R9, R9, R46, RZ ;  /* 0x0000002e09097224 */ /* 0x020fe200078e02ff */
[----:B------:R-:W-:Y:S02]  /*1cf0*/  SHF.R.S32.HI R55, RZ, 0x4, R22 ;  /* 0x00000004ff377819 */ /* 0x000fe40000011416 */
[----:B------:R-:W-:Y:S01]  /*1d00*/  LOP3.LUT R23, R23, 0x1c0, RZ, 0xc0, !PT ;  /* 0x000001c017177812 */ /* 0x000fe200078ec0ff */
[----:B------:R-:W-:Y:S01]  /*1d10*/  IMAD.X R31, R19, 0x1, R21, P1 ;  /* 0x00000001131f7824 */ /* 0x000fe200008e0615 */
[----:B------:R-:W-:Y:S01]  /*1d20*/  LEA.HI R21, R52, R50, RZ, 0x6 ;  /* 0x0000003234157211 */ /* 0x000fe200078f30ff */
[C---:B------:R-:W-:Y:S01]  /*1d30*/  IMAD R9, R17.reuse, R47, R9 ;  /* 0x0000002f11097224 */ /* 0x040fe200078e0209 */
[----:B------:R-:W-:Y:S01]  /*1d40*/  LEA.HI R22, R22, R55, RZ, 0x1 ;  /* 0x0000003716167211 */ /* 0x000fe200078f08ff */
[----:B------:R-:W-:Y:S01]  /*1d50*/  IMAD.WIDE.U32 R30, R17, R46, R30 ;  /* 0x0000002e111e7225 */ /* 0x000fe200078e001e */
[----:B------:R-:W-:-:S02]  /*1d60*/  LOP3.LUT R24, R23, 0x38, R18, 0xf8, !PT ;  /* 0x0000003817187812 */ /* 0x000fc400078ef812 */
[----:B------:R-:W-:Y:S01]  /*1d70*/  SHF.R.U32.HI R23, RZ, 0x3, R23 ;  /* 0x00000003ff177819 */ /* 0x000fe20000011617 */
[----:B------:R-:W-:Y:S01]  /*1d80*/  IMAD.SHL.U32 R21, R21, 0x8, RZ ;  /* 0x0000000815157824 */ /* 0x000fe200078e00ff */
[----:B------:R-:W-:Y:S01]  /*1d90*/  LOP3.LUT R22, R22, 0xfffffffe, RZ, 0xc0, !PT ;  /* 0xfffffffe16167812 */ /* 0x000fe200078ec0ff */
[----:B------:R-:W-:Y:S01]  /*1da0*/  IMAD.IADD R31, R31, 0x1, R9 ;  /* 0x000000011f1f7824 */ /* 0x000fe200078e0209 */
[----:B------:R-:W-:Y:S01]  /*1db0*/  LOP3.LUT R23, R24, R23, RZ, 0x3c, !PT ;  /* 0x0000001718177212 */ /* 0x000fe200078e3cff */
[----:B------:R-:W-:Y:S02]  /*1dc0*/  IMAD R9, R29, R16, RZ ;  /* 0x000000101d097224 */ /* 0x000fe400078e02ff */
[----:B------:R-:W-:Y:S01]  /*1dd0*/  IMAD.IADD R55, R55, 0x1, -R22 ;  /* 0x0000000137377824 */ /* 0x000fe200078e0a16 */
[----:B------:R-:W-:Y:S01]  /*1de0*/  LOP3.LUT R155, R23, 0xfffffe00, R21, 0xf8, !PT ;  /* 0xfffffe00179b7812 */ /* 0x000fe200078ef815 */
[-C--:B------:R-:W-:Y:S02]  /*1df0*/  IMAD R9, R8, R28.reuse, R9 ;  /* 0x0000001c08097224 */ /* 0x080fe400078e0209 */
[----:B------:R-:W-:Y:S01]  /*1e00*/  IMAD.WIDE.U32 R22, R16, R28, R30 ;  /* 0x0000001c10167225 */ /* 0x000fe200078e001e */
[----:B------:R-:W-:-:S02]  /*1e10*/  SHF.R.S32.HI R163, RZ, 0x1f, R162 ;  /* 0x0000001fffa37819 */ /* 0x000fc400000114a2 */
[----:B------:R-:W-:Y:S01]  /*1e20*/  SHF.R.S32.HI R59, RZ, 0x1f, R239 ;  /* 0x0000001fff3b7819 */ /* 0x000fe200000114ef */
[----:B------:R-:W-:Y:S02]  /*1e30*/  IMAD.SHL.U32 R17, R5, 0x40, RZ ;  /* 0x0000004005117824 */ /* 0x000fe400078e00ff */
[----:B------:R-:W-:Y:S02]  /*1e40*/  IMAD.IADD R23, R23, 0x1, R9 ;  /* 0x0000000117177824 */ /* 0x000fe400078e0209 */
[----:B------:R-:W-:Y:S01]  /*1e50*/  IMAD R184, R47, R162, RZ ;  /* 0x000000a22fb87224 */ /* 0x000fe200078e02ff */
[----:B------:R-:W-:Y:S01]  /*1e60*/  LOP3.LUT R17, R17, 0x1c0, RZ, 0xc0, !PT ;  /* 0x000001c011117812 */ /* 0x000fe200078ec0ff */
[----:B------:R-:W-:Y:S02]  /*1e70*/  IMAD.SHL.U32 R21, R55, 0x8, RZ ;  /* 0x0000000837157824 */ /* 0x000fe400078e00ff */
[-C--:B------:R-:W-:Y:S02]  /*1e80*/  IMAD R184, R163, R46.reuse, R184 ;  /* 0x0000002ea3b87224 */ /* 0x080fe400078e02b8 */
[----:B------:R-:W-:Y:S01]  /*1e90*/  IMAD.WIDE.U32 R22, R162, R46, R22 ;  /* 0x0000002ea2167225 */ /* 0x000fe200078e0016 */
[----:B------:R-:W-:-:S02]  /*1ea0*/  LOP3.LUT R21, R17, 0x8, R21, 0xf8, !PT ;  /* 0x0000000811157812 */ /* 0x000fc400078ef815 */
[----:B------:R-:W-:Y:S01]  /*1eb0*/  SHF.R.U32.HI R35, RZ, 0x3, R17 ;  /* 0x00000003ff237819 */ /* 0x000fe20000011611 */
[----:B------:R-:W-:Y:S01]  /*1ec0*/  IMAD.IADD R184, R23, 0x1, R184 ;  /* 0x0000000117b87824 */ /* 0x000fe200078e02b8 */
[C---:B------:R-:W-:Y:S02]  /*1ed0*/  LOP3.LUT P5, RZ, R5.reuse, 0x4, RZ, 0xc0, !PT ;  /* 0x0000000405ff7812 */ /* 0x040fe400078ac0ff */
[----:B------:R-:W-:Y:S01]  /*1ee0*/  LOP3.LUT P4, RZ, R5, 0x2, RZ, 0xc0, !PT ;  /* 0x0000000205ff7812 */ /* 0x000fe2000788c0ff */
[----:B------:R-:W-:Y:S01]  /*1ef0*/  IMAD.SHL.U32 R4, R4, 0x40, RZ ;  /* 0x0000004004047824 */ /* 0x000fe200078e00ff */
[----:B------:R-:W-:Y:S02]  /*1f00*/  LOP3.LUT R35, R21, R35, RZ, 0x3c, !PT ;  /* 0x0000002315237212 */ /* 0x000fe400078e3cff */
[----:B------:R-:W-:Y:S02]  /*1f10*/  SHF.R.S32.HI R83, RZ, 0x1f, R84 ;  /* 0x0000001fff537819 */ /* 0x000fe40000011454 */
[----:B------:R-:W-:-:S02]  /*1f20*/  LOP3.LUT R35, R35, 0xfffffe00, R4, 0xf8, !PT ;  /* 0xfffffe0023237812 */ /* 0x000fc400078ef804 */
[----:B------:R-:W-:Y:S02]  /*1f30*/  SHF.R.S32.HI R159, RZ, 0x1f, R238 ;  /* 0x0000001fff9f7819 */ /* 0x000fe400000114ee */
[----:B------:R-:W-:-:S04]  /*1f40*/  LEA.HI R83, R83, R84, RZ, 0x6 ;  /* 0x0000005453537211 */ /* 0x000fc800078f30ff */
[----:B------:R-:W-:-:S04]  /*1f50*/  SHF.R.S32.HI R83, RZ, 0x6, R83 ;  /* 0x00000006ff537819 */ /* 0x000fc80000011453 */
[----:B------:R-:W-:Y:S01]  /*1f60*/  VIMNMX R83, RZ, R83, !PT ;  /* 0x00000053ff537248 */ /* 0x000fe20007fe0100 */
[----:B------:R-:W-:-:S04]  /*1f70*/  IMAD.WIDE R168, R240, 0x40, R162 ;  /* 0x00000040f0a87825 */ /* 0x000fc800078e02a2 */
        /* <DEDUP_REMOVED lines=15> */
[----:B--2---:R-:W-:Y:S01]  /*2070*/  @P0 IMAD.WIDE.U32 R24, R14, R242, RZ ;  /* 0x000000f20e180225 */ /* 0x004fe200078e00ff */
[----:B---3--:R-:W-:-:S03]  /*2080*/  LEA R185, P1, R22, R12, 0x1 ;  /* 0x0000000c16b97211 */ /* 0x008fc600078208ff */
[----:B----4-:R-:W-:-:S04]  /*2090*/  @!P0 IMAD R9, R27, R239, RZ ;  /* 0x000000ef1b098224 */ /* 0x010fc800078e02ff */
[C---:B------:R-:W-:Y:S02]  /*20a0*/  @!P0 IMAD R9, R26.reuse, R59, R9 ;  /* 0x0000003b1a098224 */ /* 0x040fe400078e0209 */
[----:B------:R-:W-:Y:S01]  /*20b0*/  @!P0 IMAD.WIDE.U32 R26, R26, R239, RZ ;  /* 0x000000ef1a1a8225 */ /* 0x000fe200078e00ff */
[----:B------:R-:W-:-:S03]  /*20c0*/  @P0 MOV R17, R24 ;  /* 0x0000001800110202 */ /* 0x000fc60000000f00 */
[----:B------:R-:W-:Y:S01]  /*20d0*/  @!P0 IMAD.MOV.U32 R17, RZ, RZ, R26 ;  /* 0x000000ffff118224 */ /* 0x000fe200078e001a */
[----:B------:R-:W-:Y:S01]  /*20e0*/  LEA.HI.X R184, R22, R13, R184, 0x1, P1 ;  /* 0x0000000d16b87211 */ /* 0x000fe200008f0cb8 */
[----:B------:R-:W-:Y:S02]  /*20f0*/  @P0 IMAD R5, R15, R242, RZ ;  /* 0x000000f20f050224 */ /* 0x000fe400078e02ff */
[C---:B------:R-:W-:Y:S01]  /*2100*/  VIADD R13, R18.reuse, 0x40 ;  /* 0x00000040120d7836 */ /* 0x040fe20000000000 */
[----:B------:R-:W-:Y:S01]  /*2110*/  IADD3 R24, P2, R18, R17, RZ ;  /* 0x0000001112187210 */ /* 0x000fe20007f5e0ff */
[----:B------:R-:W-:Y:S02]  /*2120*/  @P0 IMAD.IADD R5, R25, 0x1, R5 ;  /* 0x0000000119050824 */ /* 0x000fe400078e0205 */
[----:B------:R-:W-:Y:S02]  /*2130*/  @!P0 IMAD.IADD R5, R27, 0x1, R9 ;  /* 0x000000011b058824 */ /* 0x000fe400078e0209 */
[----:B------:R-:W-:Y:S01]  /*2140*/  @P0 IMAD.MOV.U32 R172, RZ, RZ, R14 ;  /* 0x000000ffffac0224 */ /* 0x000fe200078e000e */
[----:B------:R-:W-:Y:S01]  /*2150*/  @!P0 MOV R172, R14 ;  /* 0x0000000e00ac8202 */ /* 0x000fe20000000f00 */
[----:B------:R-:W-:-:S02]  /*2160*/  @P0 IMAD.MOV.U32 R173, RZ, RZ, R15 ;  /* 0x000000ffffad0224 */ /* 0x000fc400078e000f */
[----:B------:R-:W-:Y:S01]  /*2170*/  @!P0 IMAD.MOV.U32 R173, RZ, RZ, R15 ;  /* 0x000000ffffad8224 */ /* 0x000fe200078e000f */
[-C--:B------:R-:W-:Y:S01]  /*2180*/  ISETP.GE.AND P0, PT, R13, R154.reuse, PT ;  /* 0x0000009a0d00720c */ /* 0x080fe20003f06270 */
[C---:B------:R-:W-:Y:S01]  /*2190*/  VIADD R9, R18.reuse, 0xc0 ;  /* 0x000000c012097836 */ /* 0x040fe20000000000 */
[C---:B------:R-:W-:Y:S01]  /*21a0*/  ISETP.GE.AND P1, PT, R18.reuse, R154, PT ;  /* 0x0000009a1200720c */ /* 0x040fe20003f26270 */
[----:B------:R-:W-:Y:S02]  /*21b0*/  IMAD R4, R7, R238, RZ ;  /* 0x000000ee07047224 */ /* 0x000fe400078e02ff */
[----:B------:R-:W-:Y:S01]  /*21c0*/  IMAD.X R25, R19, 0x1, R5, P2 ;  /* 0x0000000113197824 */ /* 0x000fe200010e0605 */
[----:B------:R-:W-:Y:S01]  /*21d0*/  SEL R5, RZ, 0xffffffff, P0 ;  /* 0xffffffffff057807 */ /* 0x000fe20000000000 */
[----:B------:R-:W-:Y:S01]  /*21e0*/  VIADD R12, R18, 0x80 ;  /* 0x00000080120c7836 */ /* 0x000fe20000000000 */
[----:B------:R-:W-:Y:S01]  /*21f0*/  ISETP.GE.AND P0, PT, R9, R154, PT ;  /* 0x0000009a0900720c */ /* 0x000fe20003f06270 */
[----:B------:R-:W-:-:S02]  /*2200*/  IMAD R4, R6, R159, R4 ;  /* 0x0000009f06047224 */ /* 0x000fc400078e0204 */
[----:B------:R-:W-:Y:S01]  /*2210*/  IMAD.WIDE.U32 R14, R238, R6, R24 ;  /* 0x00000006ee0e7225 */ /* 0x000fe200078e0018 */
[----:B------:R-:W-:Y:S02]  /*2220*/  SEL R6, RZ, 0x1, P1 ;  /* 0x00000001ff067807 */ /* 0x000fe40000800000 */
[----:B------:R-:W-:Y:S02]  /*2230*/  ISETP.GE.AND P1, PT, R12, R154, PT ;  /* 0x0000009a0c00720c */ /* 0x000fe40003f26270 */
[----:B------:R-:W-:Y:S01]  /*2240*/  SEL R153, RZ, 0x8, P0 ;  /* 0x00000008ff997807 */ /* 0x000fe20000000000 */
[----:B------:R-:W-:Y:S01]  /*2250*/  IMAD.IADD R15, R15, 0x1, R4 ;  /* 0x000000010f0f7824 */ /* 0x000fe200078e0204 */
[----:B------:R-:W-:Y:S02]  /*2260*/  IADD3 R156, P0, R18, R3, RZ ;  /* 0x00000003129c7210 */ /* 0x000fe40007f1e0ff */
[----:B------:R-:W-:Y:S02]  /*2270*/  SEL R4, RZ, 0x4, P1 ;  /* 0x00000004ff047807 */ /* 0x000fe40000800000 */
[----:B------:R-:W-:Y:S01]  /*2280*/  ISETP.GT.AND P1, PT, R166, R83, PT ;  /* 0x00000053a600720c */ /* 0x000fe20003f24270 */
[----:B------:R-:W-:-:S02]  /*2290*/  IMAD.X R157, R19, 0x1, R0, P0 ;  /* 0x00000001139d7824 */ /* 0x000fc400000e0600 */
[----:B------:R-:W-:Y:S02]  /*22a0*/  IMAD.SHL.U32 R5, R5, 0x2, RZ ;  /* 0x0000000205057824 */ /* 0x000fe400078e00ff */
[----:B------:R-:W-:Y:S02]  /*22b0*/  IMAD R170, R169, R172, RZ ;  /* 0x000000aca9aa7224 */ /* 0x000fe400078e02ff */
[----:B------:R-:W-:Y:S01]  /*22c0*/  IMAD.WIDE.U32 R156, R162, R48, R156 ;  /* 0x00000030a29c7225 */ /* 0x000fe200078e009c */
[----:B------:R-:W-:-:S03]  /*22d0*/  LOP3.LUT R5, R5, 0x2, R6, 0xe2, !PT ;  /* 0x0000000205057812 */ /* 0x000fc600078ee206 */
[----:B------:R-:W-:Y:S01]  /*22e0*/  IMAD R170, R168, R173, R170 ;  /* 0x000000ada8aa7224 */ /* 0x000fe200078e02aa */
[----:B------:R-:W-:Y:S01]  /*22f0*/  LEA R236, P0, R156, R164, 0x1 ;  /* 0x000000a49cec7211 */ /* 0x000fe200078008ff */
[----:B------:R-:W-:Y:S02]  /*2300*/  IMAD.IADD R161, R157, 0x1, R160 ;  /* 0x000000019da17824 */ /* 0x000fe400078e02a0 */
[----:B------:R-:W-:Y:S01]  /*2310*/  IMAD.WIDE.U32 R168, R168, R172, R14 ;  /* 0x000000aca8a87225 */ /* 0x000fe200078e000e */
[----:B------:R-:W-:Y:S02]  /*2320*/  LOP3.LUT R153, R153, R5, R4, 0xfe, !PT ;  /* 0x0000000599997212 */ /* 0x000fe400078efe04 */
[----:B------:R-:W-:Y:S01]  /*2330*/  LEA.HI.X R235, R156, R165, R161, 0x1, P0 ;  /* 0x000000a59ceb7211 */ /* 0x000fe200000f0ca1 */
[----:B------:R-:W-:Y:S02]  /*2340*/  @!P3 IMAD.MOV.U32 R20, RZ, RZ, RZ ;  /* 0x000000ffff14b224 */ /* 0x000fe400078e00ff */
[----:B------:R-:W-:Y:S01]  /*2350*/  IMAD.IADD R171, R169, 0x1, R170 ;  /* 0x00000001a9ab7824 */ /* 0x000fe200078e02aa */
        /* <DEDUP_REMOVED lines=173> */
.L_x_3083:
        /* <DEDUP_REMOVED lines=33> */
.L_x_2967:
[----:B------:R-:W-:Y:S05]  /*3040*/  BSYNC B0 ;  /* 0x0000000000007941 */ /* 0x000fea0003800000 */
.L_x_2966:
        /* <DEDUP_REMOVED lines=18> */
.L_x_2969:
[----:B------:R-:W-:Y:S05]  /*3170*/  BSYNC B0 ;  /* 0x0000000000007941 */ /* 0x000fea0003800000 */
.L_x_2968:
        /* <DEDUP_REMOVED lines=21> */
.L_x_2971:
[----:B------:R-:W-:Y:S05]  /*32d0*/  BSYNC B0 ;  /* 0x0000000000007941 */ /* 0x000fea0003800000 */
.L_x_2970:
        /* <DEDUP_REMOVED lines=18> */
.L_x_2973:
[----:B------:R-:W-:Y:S05]  /*3400*/  BSYNC B0 ;  /* 0x0000000000007941 */ /* 0x000fea0003800000 */
.L_x_2972:
        /* <DEDUP_REMOVED lines=72> */
.L_x_2980:
[----:B------:R-:W-:Y:S05]  /*3890*/  BSYNC B0 ;  /* 0x0000000000007941 */ /* 0x000fea0003800000 */
.L_x_2979:
        /* <DEDUP_REMOVED lines=53> */
.L_x_2982:
[----:B------:R-:W-:Y:S05]  /*3bf0*/  BSYNC B0 ;  /* 0x0000000000007941 */ /* 0x000fea0003800000 */
.L_x_2981:
        /* <DEDUP_REMOVED lines=53> */
.L_x_2984:
[----:B------:R-:W-:Y:S05]  /*3f50*/  BSYNC B0 ;  /* 0x0000000000007941 */ /* 0x000fea0003800000 */
.L_x_2983:
        /* <DEDUP_REMOVED lines=52> */
.L_x_2978:
[----:B------:R-:W-:Y:S05]  /*42a0*/  BSYNC B1 ;  /* 0x0000000000017941 */ /* 0x000fea0003800000 */
.L_x_2977:
        /* <DEDUP_REMOVED lines=70> */
.L_x_2988:
[----:B------:R-:W-:Y:S05]  /*4710*/  BSYNC B0 ;  /* 0x0000000000007941 */ /* 0x000fea0003800000 */
.L_x_2987:
        /* <DEDUP_REMOVED lines=55> */
.L_x_2990:
[----:B------:R-:W-:Y:S05]  /*4a90*/  BSYNC B0 ;  /* 0x0000000000007941 */ /* 0x000fea0003800000 */
.L_x_2989:
        /* <DEDUP_REMOVED lines=55> */
.L_x_2992:
[----:B------:R-:W-:Y:S05]  /*4e10*/  BSYNC B0 ;  /* 0x0000000000007941 */ /* 0x000fea0003800000 */
.L_x_2991:
        /* <DEDUP_REMOVED lines=54> */
.L_x_2986:
[----:B------:R-:W-:Y:S05]  /*5180*/  BSYNC B1 ;  /* 0x0000000000017941 */ /* 0x000fea0003800000 */
.L_x_2985:
        /* <DEDUP_REMOVED lines=70> */
.L_x_2996:
[----:B------:R-:W-:Y:S05]  /*55f0*/  BSYNC B0 ;  /* 0x0000000000007941 */ /* 0x000fea0003800000 */
.L_x_2995:
        /* <DEDUP_REMOVED lines=55> */
.L_x_2998:
[----:B------:R-:W-:Y:S05]  /*5970*/  BSYNC B0 ;  /* 0x0000000000007941 */ /* 0x000fea0003800000 */
.L_x_2997:
        /* <DEDUP_REMOVED lines=55> */
.L_x_3000:
[----:B------:R-:W-:Y:S05]  /*5cf0*/  BSYNC B0 ;  /* 0x0000000000007941 */ /* 0x000fea0003800000 */
.L_x_2999:
        /* <DEDUP_REMOVED lines=54> */
.L_x_2994:
[----:B------:R-:W-:Y:S05]  /*6060*/  BSYNC B1 ;  /* 0x0000000000017941 */ /* 0x000fea0003800000 */
.L_x_2993:
        /* <DEDUP_REMOVED lines=74> */
.L_x_3004:
[----:B------:R-:W-:Y:S05]  /*6510*/  BSYNC B0 ;  /* 0x0000000000007941 */ /* 0x000fea0003800000 */
.L_x_3003:
        /* <DEDUP_REMOVED lines=55> */
.L_x_3006:
[----:B------:R-:W-:Y:S05]  /*6890*/  BSYNC B0 ;  /* 0x0000000000007941 */ /* 0x000fea0003800000 */
.L_x_3005:
        /* <DEDUP_REMOVED lines=55> */
.L_x_3008:
[----:B------:R-:W-:Y:S05]  /*6c10*/  BSYNC B0 ;  /* 0x0000000000007941 */ /* 0x000fea0003800000 */
.L_x_3007:
        /* <DEDUP_REMOVED lines=54> */
.L_x_3002:
[----:B------:R-:W-:Y:S05]  /*6f80*/  BSYNC B1 ;  /* 0x0000000000017941 */ /* 0x000fea0003800000 */
.L_x_3001:
[----:B------:R-:W2:Y:S02]  /*6f90*/  LD.E R0, desc[UR6][R10.64+0xd0] ;  /* 0x0000d0060a007980 */ /* 0x000ea4000c101900 */
[----:B--2---:R-:W-:Y:S05]  /*6fa0*/  IMAD.U32 R0, R0, -0x20, RZ ;  /* 0xffffffe000007824 */ /* 0x004fea00078e00ff */
[C---:B------:R-:W-:Y:S02]  /*6fb0*/  LEA R20, P1, R0.reuse, R20, 0x1 ;  /* 0x0000001400147211 */ /* 0x040fe400078208ff */
[C---:B------:R-:W-:Y:S02]  /*6fc0*/  LEA R36, P0, R0.reuse, R36, 0x1 ;  /* 0x0000002400247211 */ /* 0x040fe400078008ff */
[C---:B------:R-:W-:Y:S02]  /*6fd0*/  LEA.HI.X.SX32 R21, R0.reuse, R21, 0x1, P1 ;  /* 0x0000001500157211 */ /* 0x040fe400008f0eff */
[----:B------:R-:W-:Y:S01]  /*6fe0*/  LEA.HI.X.SX32 R37, R0, R37, 0x1, P0 ;  /* 0x0000002500257211 */ /* 0x000fe200000f0eff */
[----:B------:R-:W-:Y:S05]  /*6ff0*/  BRA `(.L_x_3009) ;  /* 0x0000007000487947 */ /* 0x000fea0003800000 */
.L_x_2976:
        /* <DEDUP_REMOVED lines=101> */
.L_x_3015:
[----:B------:R-:W-:Y:S05]  /*7650*/  BSYNC B0 ;  /* 0x0000000000007941 */ /* 0x000fea0003800000 */
.L_x_3014:
[----:B-----5:R2:W-:Y:S02]  /*7660*/  ST.E.128 desc[UR6][R120.64], R28 ;  /* 0x0000001c78007985 */ /* 0x0205e4000c101d06 */
.L_x_3013:
[----:B------:R-:W-:Y:S05]  /*7670*/  BSYNC B1 ;  /* 0x0000000000017941 */ /* 0x000fea0003800000 */
.L_x_3012:
        /* <DEDUP_REMOVED lines=99> */
.L_x_3019:
[----:B------:R-:W-:Y:S05]  /*7cb0*/  BSYNC B0 ;  /* 0x0000000000007941 */ /* 0x000fea0003800000 */
.L_x_3018:
[----:B-----5:R3:W-:Y:S02]  /*7cc0*/  ST.E.128 desc[UR6][R120.64+0x80], R28 ;  /* 0x0000801c78007985 */ /* 0x0207e4000c101d06 */
.L_x_3017:
[----:B------:R-:W-:Y:S05]  /*7cd0*/  BSYNC B1 ;  /* 0x0000000000017941 */ /* 0x000fea0003800000 */
.L_x_3016:
        /* <DEDUP_REMOVED lines=99> */
.L_x_3023:
[----:B------:R-:W-:Y:S05]  /*8310*/  BSYNC B0 ;  /* 0x0000000000007941 */ /* 0x000fea0003800000 */
.L_x_3022:
[----:B-----5:R3:W-:Y:S02]  /*8320*/  ST.E.128 desc[UR6][R120.64+0x100], R28 ;  /* 0x0001001c78007985 */ /* 0x0207e4000c101d06 */
.L_x_3021:
[----:B------:R-:W-:Y:S05]  /*8330*/  BSYNC B1 ;  /* 0x0000000000017941 */ /* 0x000fea0003800000 */
.L_x_3020:
        /* <DEDUP_REMOVED lines=98> */
.L_x_3025:
[----:B------:R-:W-:Y:S05]  /*8960*/  BSYNC B0 ;  /* 0x0000000000007941 */ /* 0x000fea0003800000 */
.L_x_3024:
[----:B-----5:R3:W-:Y:S02]  /*8970*/  ST.E.128 desc[UR6][R120.64+0x180], R28 ;  /* 0x0001801c78007985 */ /* 0x0207e4000c101d06 */
.L_x_3011:
[----:B------:R-:W-:Y:S05]  /*8980*/  BSYNC B2 ;  /* 0x0000000000027941 */ /* 0x000fea0003800000 */
.L_x_3010:
        /* <DEDUP_REMOVED lines=106> */
.L_x_3031:
[----:B------:R-:W-:Y:S05]  /*9030*/  BSYNC B0 ;  /* 0x0000000000007941 */ /* 0x000fea0003800000 */
.L_x_3030:
[----:B-----5:R3:W-:Y:S02]  /*9040*/  ST.E.128 desc[UR6][R186.64], R28 ;  /* 0x0000001cba007985 */ /* 0x0207e4000c101d06 */
.L_x_3029:
[----:B------:R-:W-:Y:S05]  /*9050*/  BSYNC B1 ;  /* 0x0000000000017941 */ /* 0x000fea0003800000 */
.L_x_3028:
        /* <DEDUP_REMOVED lines=101> */
.L_x_3035:
[----:B------:R-:W-:Y:S05]  /*96b0*/  BSYNC B0 ;  /* 0x0000000000007941 */ /* 0x000fea0003800000 */
.L_x_3034:
[----:B-----5:R3:W-:Y:S02]  /*96c0*/  ST.E.128 desc[UR6][R186.64], R28 ;  /* 0x0000001cba007985 */ /* 0x0207e4000c101d06 */
.L_x_3033:
[----:B------:R-:W-:Y:S05]  /*96d0*/  BSYNC B1 ;  /* 0x0000000000017941 */ /* 0x000fea0003800000 */
.L_x_3032:
        /* <DEDUP_REMOVED lines=101> */
.L_x_3039:
[----:B------:R-:W-:Y:S05]  /*9d30*/  BSYNC B0 ;  /* 0x0000000000007941 */ /* 0x000fea0003800000 */
.L_x_3038:
[----:B-----5:R3:W-:Y:S02]  /*9d40*/  ST.E.128 desc[UR6][R186.64], R28 ;  /* 0x0000001cba007985 */ /* 0x0207e4000c101d06 */
.L_x_3037:
[----:B------:R-:W-:Y:S05]  /*9d50*/  BSYNC B1 ;  /* 0x0000000000017941 */ /* 0x000fea0003800000 */
.L_x_3036:
        /* <DEDUP_REMOVED lines=100> */
.L_x_3041:
[----:B------:R-:W-:Y:S05]  /*a3a0*/  BSYNC B0 ;  /* 0x0000000000007941 */ /* 0x000fea0003800000 */
.L_x_3040:
[----:B-----5:R3:W-:Y:S02]  /*a3b0*/  ST.E.128 desc[UR6][R186.64], R28 ;  /* 0x0000001cba007985 */ /* 0x0207e4000c101d06 */
.L_x_3027:
[----:B------:R-:W-:Y:S05]  /*a3c0*/  BSYNC B2 ;  /* 0x0000000000027941 */ /* 0x000fea0003800000 */
.L_x_3026:
        /* <DEDUP_REMOVED lines=106> */
.L_x_3047:
[----:B------:R-:W-:Y:S05]  /*aa70*/  BSYNC B0 ;  /* 0x0000000000007941 */ /* 0x000fea0003800000 */
.L_x_3046:
[----:B-----5:R3:W-:Y:S02]  /*aa80*/  ST.E.128 desc[UR6][R186.64], R28 ;  /* 0x0000001cba007985 */ /* 0x0207e4000c101d06 */
.L_x_3045:
[----:B------:R-:W-:Y:S05]  /*aa90*/  BSYNC B1 ;  /* 0x0000000000017941 */ /* 0x000fea0003800000 */
.L_x_3044:
        /* <DEDUP_REMOVED lines=101> */
.L_x_3051:
[----:B------:R-:W-:Y:S05]  /*b0f0*/  BSYNC B0 ;  /* 0x0000000000007941 */ /* 0x000fea0003800000 */
.L_x_3050:
[----:B-----5:R3:W-:Y:S02]  /*b100*/  ST.E.128 desc[UR6][R186.64], R28 ;  /* 0x0000001cba007985 */ /* 0x0207e4000c101d06 */
.L_x_3049:
[----:B------:R-:W-:Y:S05]  /*b110*/  BSYNC B1 ;  /* 0x0000000000017941 */ /* 0x000fea0003800000 */
.L_x_3048:
        /* <DEDUP_REMOVED lines=101> */
.L_x_3055:
[----:B------:R-:W-:Y:S05]  /*b770*/  BSYNC B0 ;  /* 0x0000000000007941 */ /* 0x000fea0003800000 */
.L_x_3054:
[----:B-----5:R3:W-:Y:S02]  /*b780*/  ST.E.128 desc[UR6][R186.64], R28 ;  /* 0x0000001cba007985 */ /* 0x0207e4000c101d06 */
.L_x_3053:
[----:B------:R-:W-:Y:S05]  /*b790*/  BSYNC B1 ;  /* 0x0000000000017941 */ /* 0x000fea0003800000 */
.L_x_3052:
        /* <DEDUP_REMOVED lines=100> */
.L_x_3057:
[----:B------:R-:W-:Y:S05]  /*bde0*/  BSYNC B0 ;  /* 0x0000000000007941 */ /* 0x000fea0003800000 */
.L_x_3056:
[----:B-----5:R3:W-:Y:S02]  /*bdf0*/  ST.E.128 desc[UR6][R186.64], R28 ;  /* 0x0000001cba007985 */ /* 0x0207e4000c101d06 */
.L_x_3043:
[----:B------:R-:W-:Y:S05]  /*be00*/  BSYNC B2 ;  /* 0x0000000000027941 */ /* 0x000fea0003800000 */
.L_x_3042:
        /* <DEDUP_REMOVED lines=110> */
.L_x_3063:
[----:B------:R-:W-:Y:S05]  /*c4f0*/  BSYNC B0 ;  /* 0x0000000000007941 */ /* 0x000fea0003800000 */
.L_x_3062:
[----:B-----5:R3:W-:Y:S02]  /*c500*/  ST.E.128 desc[UR6][R182.64], R28 ;  /* 0x0000001cb6007985 */ /* 0x0207e4000c101d06 */
.L_x_3061:
[----:B------:R-:W-:Y:S05]  /*c510*/  BSYNC B1 ;  /* 0x0000000000017941 */ /* 0x000fea0003800000 */
.L_x_3060:
        /* <DEDUP_REMOVED lines=101> */
.L_x_3067:
[----:B------:R-:W-:Y:S05]  /*cb70*/  BSYNC B0 ;  /* 0x0000000000007941 */ /* 0x000fea0003800000 */
.L_x_3066:
[----:B-----5:R3:W-:Y:S02]  /*cb80*/  ST.E.128 desc[UR6][R182.64], R28 ;  /* 0x0000001cb6007985 */ /* 0x0207e4000c101d06 */
.L_x_3065:
[----:B------:R-:W-:Y:S05]  /*cb90*/  BSYNC B1 ;  /* 0x0000000000017941 */ /* 0x000fea0003800000 */
.L_x_3064:
        /* <DEDUP_REMOVED lines=101> */
.L_x_3071:
[----:B------:R-:W-:Y:S05]  /*d1f0*/  BSYNC B0 ;  /* 0x0000000000007941 */ /* 0x000fea0003800000 */
.L_x_3070:
[----:B-----5:R3:W-:Y:S02]  /*d200*/  ST.E.128 desc[UR6][R182.64], R28 ;  /* 0x0000001cb6007985 */ /* 0x0207e4000c101d06 */
.L_x_3069:
[----:B------:R-:W-:Y:S05]  /*d210*/  BSYNC B1 ;  /* 0x0000000000017941 */ /* 0x000fea0003800000 */
.L_x_3068:
        /* <DEDUP_REMOVED lines=101> */
.L_x_3073:
[----:B------:R-:W-:Y:S05]  /*d870*/  BSYNC B0 ;  /* 0x0000000000007941 */ /* 0x000fea0003800000 */
.L_x_3072:
[----:B-----5:R3:W-:Y:S02]  /*d880*/  ST.E.128 desc[UR6][R182.64], R40 ;  /* 0x00000028b6007985 */ /* 0x0207e4000c101d06 */
.L_x_3059:
[----:B------:R-:W-:Y:S05]  /*d890*/  BSYNC B2 ;  /* 0x0000000000027941 */ /* 0x000fea0003800000 */
.L_x_3058:
        /* <DEDUP_REMOVED lines=11> */
.L_x_2975:
        /* <DEDUP_REMOVED lines=29> */
.L_x_3075:
[----:B------:R-:W-:Y:S05]  /*db20*/  BSYNC B0 ;  /* 0x0000000000007941 */ /* 0x000fea0003800000 */
.L_x_3074:
        /* <DEDUP_REMOVED lines=30> */
.L_x_3077:
[----:B------:R-:W-:Y:S05]  /*dd10*/  BSYNC B0 ;  /* 0x0000000000007941 */ /* 0x000fea0003800000 */
.L_x_3076:
        /* <DEDUP_REMOVED lines=30> */
.L_x_3079:
[----:B------:R-:W-:Y:S05]  /*df00*/  BSYNC B0 ;  /* 0x0000000000007941 */ /* 0x000fea0003800000 */
.L_x_3078:
        /* <DEDUP_REMOVED lines=33> */
.L_x_3009:
[----:B------:R-:W-:Y:S05]  /*e120*/  BSYNC B3 ;  /* 0x0000000000037941 */ /* 0x000fea0003800000 */
.L_x_2974:
        /* <DEDUP_REMOVED lines=91> */
.L_x_3081:
        /* <DEDUP_REMOVED lines=10> */
.L_x_3082:
[----:B------:R-:W-:Y:S05]  /*e780*/  BSYNC B0 ;  /* 0x0000000000007941 */ /* 0x000fea0003800000 */
.L_x_3080:
[----:B------:R-:W-:Y:S04]  /*e790*/  IADD3 R14, R14, -0x1, RZ ;  /* 0xffffffff0e0e7810 */ /* 0x000fe80007ffe0ff */
[----:B------:R-:W-:Y:S11]  /*e7a0*/  ISETP.GT.AND P0, PT, R14, R83, PT ;  /* 0x000000530e00720c */ /* 0x000ff60003f04270 */
[----:B------:R-:W-:Y:S02]  /*e7b0*/  @!UPT UIADD3 URZ, URZ, URZ, URZ ;  /* 0x0000003f3f3ff290 */ /* 0x000fe4000fffe03f */
[----:B------:R-:W-:Y:S05]  /*e7c0*/  @P0 BRA `(.L_x_3083) ;  /* 0xffffff4400980947 */ /* 0x000fea000383ffff */
.L_x_2965:
        /* <DEDUP_REMOVED lines=44> */
[----:B------:R-:W-:Y:S01]  /*ea90*/  LEA R30, P1, R170, R174, 0x1 ;  /* 0x000000aeaa1e7211 */ /* 0x000fe200078208ff */
        /* <DEDUP_REMOVED lines=72> */
.L_x_3092:
[----:B------:R-:W-:Y:S05]  /*ef20*/  BSYNC B0 ;  /* 0x0000000000007941 */ /* 0x000fea0003800000 */
.L_x_3091:
[----:B-----5:R3:W-:Y:S02]  /*ef30*/  STS.128 [R243], R40 ;  /* 0x00000028f3007388 */ /* 0x0207e40000000c00 */
.L_x_3090:
[----:B------:R-:W-:Y:S05]  /*ef40*/  BSYNC B1 ;  /* 0x0000000000017941 */ /* 0x000fea0003800000 */
.L_x_3089:
        /* <DEDUP_REMOVED lines=53> */
.L_x_3096:
[----:B------:R-:W-:Y:S05]  /*f2a0*/  BSYNC B0 ;  /* 0x0000000000007941 */ /* 0x000fea0003800000 */
.L_x_3095:
[----:B-----5:R1:W-:Y:S02]  /*f2b0*/  STS.128 [R243+0x2000], R40 ;  /* 0x00200028f3007388 */ /* 0x0203e40000000c00 */
.L_x_3094:
[----:B------:R-:W-:Y:S05]  /*f2c0*/  BSYNC B1 ;  /* 0x0000000000017941 */ /* 0x000fea0003800000 */
.L_x_3093:
        /* <DEDUP_REMOVED lines=53> */
.L_x_3100:
[----:B------:R-:W-:Y:S05]  /*f620*/  BSYNC B0 ;  /* 0x0000000000007941 */ /* 0x000fea0003800000 */
.L_x_3099:
[----:B-----5:R3:W-:Y:S02]  /*f630*/  STS.128 [R243+0x4000], R40 ;  /* 0x00400028f3007388 */ /* 0x0207e40000000c00 */
.L_x_3098:
[----:B------:R-:W-:Y:S05]  /*f640*/  BSYNC B1 ;  /* 0x0000000000017941 */ /* 0x000fea0003800000 */
.L_x_3097:
        /* <DEDUP_REMOVED lines=51> */
.L_x_3102:
[----:B------:R-:W-:Y:S05]  /*f980*/  BSYNC B0 ;  /* 0x0000000000007941 */ /* 0x000fea0003800000 */
.L_x_3101:
[----:B-----5:R3:W-:Y:S02]  /*f990*/  STS.128 [R243+0x6000], R40 ;  /* 0x00600028f3007388 */ /* 0x0207e40000000c00 */
.L_x_3088:
[----:B------:R-:W-:Y:S05]  /*f9a0*/  BSYNC B2 ;  /* 0x0000000000027941 */ /* 0x000fea0003800000 */
.L_x_3087:
        /* <DEDUP_REMOVED lines=67> */
.L_x_3108:
[----:B------:R-:W-:Y:S05]  /*fde0*/  BSYNC B0 ;  /* 0x0000000000007941 */ /* 0x000fea0003800000 */
.L_x_3107:
[----:B-----5:R3:W-:Y:S02]  /*fdf0*/  STS.128 [R243+0x800], R40 ;  /* 0x00080028f3007388 */ /* 0x0207e40000000c00 */
.L_x_3106:
[----:B------:R-:W-:Y:S05]  /*fe00*/  BSYNC B1 ;  /* 0x0000000000017941 */ /* 0x000fea0003800000 */
.L_x_3105:
        /* <DEDUP_REMOVED lines=54> */
.L_x_3112:
[----:B------:R-:W-:Y:S05]  /*10170*/  BSYNC B0 ;  /* 0x0000000000007941 */ /* 0x000fea0003800000 */
.L_x_3111:
[----:B-----5:R3:W-:Y:S02]  /*10180*/  STS.128 [R243+0x2800], R40 ;  /* 0x00280028f3007388 */ /* 0x0207e40000000c00 */
.L_x_3110:
[----:B------:R-:W-:Y:S05]  /*10190*/  BSYNC B1 ;  /* 0x0000000000017941 */ /* 0x000fea0003800000 */
.L_x_3109:
        /* <DEDUP_REMOVED lines=54> */
.L_x_3116:
[----:B------:R-:W-:Y:S05]  /*10500*/  BSYNC B0 ;  /* 0x0000000000007941 */ /* 0x000fea0003800000 */
.L_x_3115:
[----:B-----5:R3:W-:Y:S02]  /*10510*/  STS.128 [R243+0x4800], R40 ;  /* 0x00480028f3007388 */ /* 0x0207e40000000c00 */
.L_x_3114:
[----:B------:R-:W-:Y:S05]  /*10520*/  BSYNC B1 ;  /* 0x0000000000017941 */ /* 0x000fea0003800000 */
.L_x_3113:
        /* <DEDUP_REMOVED lines=53> */
.L_x_3118:
[----:B------:R-:W-:Y:S05]  /*10880*/  BSYNC B0 ;  /* 0x0000000000007941 */ /* 0x000fea0003800000 */
.L_x_3117:
[----:B-----5:R1:W-:Y:S02]  /*10890*/  STS.128 [R243+0x6800], R36 ;  /* 0x00680024f3007388 */ /* 0x0203e40000000c00 */
.L_x_3104:
[----:B------:R-:W-:Y:S05]  /*108a0*/  BSYNC B2 ;  /* 0x0000000000027941 */ /* 0x000fea0003800000 */
.L_x_3103:
        /* <DEDUP_REMOVED lines=67> */
.L_x_3124:
[----:B------:R-:W-:Y:S05]  /*10ce0*/  BSYNC B0 ;  /* 0x0000000000007941 */ /* 0x000fea0003800000 */
.L_x_3123:
[----:B-----5:R3:W-:Y:S02]  /*10cf0*/  STS.128 [R243+0x1000], R36 ;  /* 0x00100024f3007388 */ /* 0x0207e40000000c00 */
.L_x_3122:
[----:B------:R-:W-:Y:S05]  /*10d00*/  BSYNC B1 ;  /* 0x0000000000017941 */ /* 0x000fea0003800000 */
.L_x_3121:
        /* <DEDUP_REMOVED lines=53> */
.L_x_3128:
[----:B------:R-:W-:Y:S05]  /*11060*/  BSYNC B0 ;  /* 0x0000000000007941 */ /* 0x000fea0003800000 */
.L_x_3127:
[----:B-----5:R3:W-:Y:S02]  /*11070*/  STS.128 [R243+0x3000], R36 ;  /* 0x00300024f3007388 */ /* 0x0207e40000000c00 */
.L_x_3126:
[----:B------:R-:W-:Y:S05]  /*11080*/  BSYNC B1 ;  /* 0x0000000000017941 */ /* 0x000fea0003800000 */
.L_x_3125:
        /* <DEDUP_REMOVED lines=53> */
.L_x_3132:
[----:B------:R-:W-:Y:S05]  /*113e0*/  BSYNC B0 ;  /* 0x0000000000007941 */ /* 0x000fea0003800000 */
.L_x_3131:
[----:B-----5:R3:W-:Y:S02]  /*113f0*/  STS.128 [R243+0x5000], R36 ;  /* 0x00500024f3007388 */ /* 0x0207e40000000c00 */
.L_x_3130:
[----:B------:R-:W-:Y:S05]  /*11400*/  BSYNC B1 ;  /* 0x0000000000017941 */ /* 0x000fea0003800000 */
.L_x_3129:
        /* <DEDUP_REMOVED lines=16> */
[----:B---3--:R-:W-:Y:S02]  /*11510*/  HADD2.F32 R40, -RZ, R8.H0_H0 ;  /* 0x20000008ff287230 */ /* 0x008fe40000004100 */
[----:B----4-:R-:W-:Y:S02]  /*11520*/  HADD2.F32 R16, -RZ, R5.H1_H1 ;  /* 0x30000005ff107230 */ /* 0x010fe40000004100 */
[----:B------:R-:W-:Y:S02]  /*11530*/  HADD2.F32 R17, -RZ, R4.H1_H1 ;  /* 0x30000004ff117230 */ /* 0x000fe40000004100 */
[----:B------:R-:W-:Y:S02]  /*11540*/  HADD2.F32 R22, -RZ, R7.H1_H1 ;  /* 0x30000007ff167230 */ /* 0x000fe40000004100 */
        /* <DEDUP_REMOVED lines=33> */
.L_x_3134:
[----:B------:R-:W-:Y:S05]  /*11760*/  BSYNC B0 ;  /* 0x0000000000007941 */ /* 0x000fea0003800000 */
.L_x_3133:
[----:B-----5:R3:W-:Y:S02]  /*11770*/  STS.128 [R243+0x7000], R36 ;  /* 0x00700024f3007388 */ /* 0x0207e40000000c00 */
.L_x_3120:
[----:B------:R-:W-:Y:S05]  /*11780*/  BSYNC B2 ;  /* 0x0000000000027941 */ /* 0x000fea0003800000 */
.L_x_3119:
[----:B-1-3--:R-:W-:-:S05]  /*11790*/  VIADD R40, R162, 0x30 ;  /* 0x00000030a2287836 */ /* 0x00afca0000000000 */
        /* <DEDUP_REMOVED lines=20> */
[----:B------:R-:W4:Y:S04]  /*118e0*/  LD.E.64 R4, desc[UR6][R24.64] ;  /* 0x0000000618047980 */ /* 0x000f28000c101b00 */
[----:B------:R-:W3:Y:S01]  /*118f0*/  LD.E.64 R6, desc[UR6][R14.64] ;  /* 0x000000060e067980 */ /* 0x000ee2000c101b00 */
        /* <DEDUP_REMOVED lines=8> */
[----:B----4-:R-:W-:Y:S02]  /*11980*/  HADD2.F32 R16, -RZ, R5.H1_H1 ;  /* 0x30000005ff107230 */ /* 0x010fe40000004100 */
        /* <DEDUP_REMOVED lines=35> */
.L_x_3139:
[----:B------:R-:W-:Y:S05]  /*11bc0*/  BSYNC B0 ;  /* 0x0000000000007941 */ /* 0x000fea0003800000 */
.L_x_3138:
[----:B-----5:R1:W-:Y:S02]  /*11bd0*/  STS.128 [R243+0x1800], R20 ;  /* 0x00180014f3007388 */ /* 0x0203e40000000c00 */
.L_x_3137:
[----:B------:R-:W-:Y:S05]  /*11be0*/  BSYNC B1 ;  /* 0x0000000000017941 */ /* 0x000fea0003800000 */
.L_x_3136:
        /* <DEDUP_REMOVED lines=53> */
.L_x_3143:
[----:B------:R-:W-:Y:S05]  /*11f40*/  BSYNC B0 ;  /* 0x0000000000007941 */ /* 0x000fea0003800000 */
.L_x_3142:
[----:B-----5:R1:W-:Y:S02]  /*11f50*/  STS.128 [R243+0x3800], R16 ;  /* 0x00380010f3007388 */ /* 0x0203e40000000c00 */
.L_x_3141:
[----:B------:R-:W-:Y:S05]  /*11f60*/  BSYNC B1 ;  /* 0x0000000000017941 */ /* 0x000fea0003800000 */
.L_x_3140:
[----:B------:R-:W-:Y:S01]  /*11f70*/  ISETP.GE.AND P0, PT, R12, R2, PT ;  /* 0x000000020c00720c */ /* 0x000fe20003f06270 */
[----:B------:R-:W-:-:S12]  /*11f80*/  BSSY B1, `(.L_x_3144) ;  /* 0x0000036000017945 */ /* 0x000fd80003800000 */
[----:B------:R1:W-:Y:S01]  /*11f90*/  @P0 STS.128 [R243+0x5800], RZ ;  /* 0x005800fff3000388 */ /* 0x0003e20000000c00 */
[----:B------:R-:W-:Y:S05]  /*11fa0*/  @P0 BRA `(.L_x_3145) ;  /* 0x0000000000cc0947 */ /* 0x000fea0003800000 */
[----:B-12---:R1:W5:Y:S01]  /*11fb0*/  LD.E.128 R16, desc[UR6][R30.64+0x100] ;  /* 0x000100061e107980 */ /* 0x006362000c101d00 */
        /* <DEDUP_REMOVED lines=48> */
.L_x_3147:
[----:B------:R-:W-:Y:S05]  /*122c0*/  BSYNC B0 ;  /* 0x0000000000007941 */ /* 0x000fea0003800000 */
.L_x_3146:
[----:B-----5:R2:W-:Y:S02]  /*122d0*/  STS.128 [R243+0x5800], R16 ;  /* 0x00580010f3007388 */ /* 0x0205e40000000c00 */
.L_x_3145:
[----:B------:R-:W-:Y:S05]  /*122e0*/  BSYNC B1 ;  /* 0x0000000000017941 */ /* 0x000fea0003800000 */
.L_x_3144:
        /* <DEDUP_REMOVED lines=10> */
[----:B------:R-:W-:Y:S02]  /*12390*/  MOV R0, R31 ;  /* 0x0000001f00007202 */ /* 0x000fe40000000f00 */
[----:B------:R-:W-:-:S03]  /*123a0*/  MOV R6, R28 ;  /* 0x0000001c00067202 */ /* 0x000fc60000000f00 */
[--C-:B------:R-:W-:Y:S02]  /*123b0*/  HADD2.F32 R13, -RZ, R0.reuse.H1_H1 ;  /* 0x30000000ff0d7230 */ /* 0x100fe40000004100 */
[----:B------:R-:W-:Y:S02]  /*123c0*/  HADD2.F32 R18, -RZ, R0.H0_H0 ;  /* 0x20000000ff127230 */ /* 0x000fe40000004100 */
[--C-:B-1----:R-:W-:Y:S01]  /*123d0*/  HADD2.F32 R15, -RZ, R16.reuse.H0_H0 ;  /* 0x20000010ff0f7230 */ /* 0x102fe20000004100 */
[----:B------:R-:W-:Y:S01]  /*123e0*/  MOV R14, R30 ;  /* 0x0000001e000e7202 */ /* 0x000fe20000000f00 */
[----:B------:R-:W-:Y:S02]  /*123f0*/  HADD2.F32 R16, -RZ, R16.H1_H1 ;  /* 0x30000010ff107230 */ /* 0x000fe40000004100 */
[----:B--2---:R-:W-:Y:S02]  /*12400*/  HADD2.F32 R7, -RZ, R3.H1_H1 ;  /* 0x30000003ff077230 */ /* 0x004fe40000004100 */
[----:B------:R-:W-:-:S02]  /*12410*/  HADD2.F32 R8, -RZ, R2.H1_H1 ;  /* 0x30000002ff087230 */ /* 0x000fc40000004100 */
[----:B---3--:R-:W-:Y:S02]  /*12420*/  HADD2.F32 R9, -RZ, R5.H1_H1 ;  /* 0x30000005ff097230 */ /* 0x008fe40000004100 */
        /* <DEDUP_REMOVED lines=32> */
[----:B------:R-:W-:Y:S02]  /*12630*/  MOV R31, R0 ;  /* 0x00000000001f7202 */ /* 0x000fe40000000f00 */
.L_x_3149:
[----:B------:R-:W-:Y:S05]  /*12640*/  BSYNC B0 ;  /* 0x0000000000007941 */ /* 0x000fea0003800000 */
.L_x_3148:
[----:B-----5:R1:W-:Y:S01]  /*12650*/  STS.128 [R243+0x7800], R28 ;  /* 0x0078001cf3007388 */ /* 0x0203e20000000c00 */
[----:B------:R-:W-:Y:S05]  /*12660*/  BRA `(.L_x_3135) ;  /* 0x0000007000187947 */ /* 0x000fea0003800000 */
.L_x_3086:
        /* <DEDUP_REMOVED lines=99> */
.L_x_3155:
[----:B------:R-:W-:Y:S05]  /*12ca0*/  BSYNC B0 ;  /* 0x0000000000007941 */ /* 0x000fea0003800000 */
.L_x_3154:
[----:B-----5:R3:W-:Y:S02]  /*12cb0*/  STS.128 [R243], R60 ;  /* 0x0000003cf3007388 */ /* 0x0207e40000000c00 */
.L_x_3153:
[----:B------:R-:W-:Y:S05]  /*12cc0*/  BSYNC B1 ;  /* 0x0000000000017941 */ /* 0x000fea0003800000 */
.L_x_3152:
        /* <DEDUP_REMOVED lines=97> */
.L_x_3159:
[----:B------:R-:W-:Y:S05]  /*132e0*/  BSYNC B0 ;  /* 0x0000000000007941 */ /* 0x000fea0003800000 */
.L_x_3158:
[----:B-----5:R1:W-:Y:S02]  /*132f0*/  STS.128 [R243+0x2000], R60 ;  /* 0x0020003cf3007388 */ /* 0x0203e40000000c00 */
.L_x_3157:
[----:B------:R-:W-:Y:S05]  /*13300*/  BSYNC B1 ;  /* 0x0000000000017941 */ /* 0x000fea0003800000 */
.L_x_3156:
        /* <DEDUP_REMOVED lines=97> */
.L_x_3163:
[----:B------:R-:W-:Y:S05]  /*13920*/  BSYNC B0 ;  /* 0x0000000000007941 */ /* 0x000fea0003800000 */
.L_x_3162:
[----:B-----5:R3:W-:Y:S02]  /*13930*/  STS.128 [R243+0x4000], R60 ;  /* 0x0040003cf3007388 */ /* 0x0207e40000000c00 */
.L_x_3161:
[----:B------:R-:W-:Y:S05]  /*13940*/  BSYNC B1 ;  /* 0x0000000000017941 */ /* 0x000fea0003800000 */
.L_x_3160:
        /* <DEDUP_REMOVED lines=27> */
[----:B-1----:R-:W-:Y:S02]  /*13b00*/  MOV R38, R60 ;  /* 0x0000003c00267202 */ /* 0x002fe40000000f00 */
        /* <DEDUP_REMOVED lines=68> */
.L_x_3165:
[----:B------:R-:W-:Y:S05]  /*13f50*/  BSYNC B0 ;  /* 0x0000000000007941 */ /* 0x000fea0003800000 */
.L_x_3164:
[----:B-----5:R3:W-:Y:S02]  /*13f60*/  STS.128 [R243+0x6000], R60 ;  /* 0x0060003cf3007388 */ /* 0x0207e40000000c00 */
.L_x_3151:
[----:B------:R-:W-:Y:S05]  /*13f70*/  BSYNC B2 ;  /* 0x0000000000027941 */ /* 0x000fea0003800000 */
.L_x_3150:
        /* <DEDUP_REMOVED lines=104> */
.L_x_3171:
[----:B------:R-:W-:Y:S05]  /*14600*/  BSYNC B0 ;  /* 0x0000000000007941 */ /* 0x000fea0003800000 */
.L_x_3170:
[----:B-----5:R3:W-:Y:S02]  /*14610*/  STS.128 [R243+0x800], R60 ;  /* 0x0008003cf3007388 */ /* 0x0207e40000000c00 */
.L_x_3169:
[----:B------:R-:W-:Y:S05]  /*14620*/  BSYNC B1 ;  /* 0x0000000000017941 */ /* 0x000fea0003800000 */
.L_x_3168:
        /* <DEDUP_REMOVED lines=100> */
.L_x_3175:
[----:B------:R-:W-:Y:S05]  /*14c70*/  BSYNC B0 ;  /* 0x0000000000007941 */ /* 0x000fea0003800000 */
.L_x_3174:
[----:B-----5:R3:W-:Y:S02]  /*14c80*/  STS.128 [R243+0x2800], R60 ;  /* 0x0028003cf3007388 */ /* 0x0207e40000000c00 */
.L_x_3173:
[----:B------:R-:W-:Y:S05]  /*14c90*/  BSYNC B1 ;  /* 0x0000000000017941 */ /* 0x000fea0003800000 */
.L_x_3172:
        /* <DEDUP_REMOVED lines=100> */
.L_x_3179:
[----:B------:R-:W-:Y:S05]  /*152e0*/  BSYNC B0 ;  /* 0x0000000000007941 */ /* 0x000fea0003800000 */
.L_x_3178:
[----:B-----5:R3:W-:Y:S02]  /*152f0*/  STS.128 [R243+0x4800], R60 ;  /* 0x0048003cf3007388 */ /* 0x0207e40000000c00 */
.L_x_3177:
[----:B------:R-:W-:Y:S05]  /*15300*/  BSYNC B1 ;  /* 0x0000000000017941 */ /* 0x000fea0003800000 */
.L_x_3176:
        /* <DEDUP_REMOVED lines=98> */
.L_x_3181:
[----:B------:R-:W-:Y:S05]  /*15930*/  BSYNC B0 ;  /* 0x0000000000007941 */ /* 0x000fea0003800000 */
.L_x_3180:
[----:B-----5:R1:W-:Y:S02]  /*15940*/  STS.128 [R243+0x6800], R40 ;  /* 0x00680028f3007388 */ /* 0x0203e40000000c00 */
.L_x_3167:
[----:B------:R-:W-:Y:S05]  /*15950*/  BSYNC B2 ;  /* 0x0000000000027941 */ /* 0x000fea0003800000 */
.L_x_3166:
        /* <DEDUP_REMOVED lines=103> */
.L_x_3187:
[----:B------:R-:W-:Y:S05]  /*15fd0*/  BSYNC B0 ;  /* 0x0000000000007941 */ /* 0x000fea0003800000 */
.L_x_3186:
[----:B-----5:R1:W-:Y:S02]  /*15fe0*/  STS.128 [R243+0x1000], R40 ;  /* 0x00100028f3007388 */ /* 0x0203e40000000c00 */
.L_x_3185:
[----:B------:R-:W-:Y:S05]  /*15ff0*/  BSYNC B1 ;  /* 0x0000000000017941 */ /* 0x000fea0003800000 */
.L_x_3184:
        /* <DEDUP_REMOVED lines=98> */
.L_x_3191:
[----:B------:R-:W-:Y:S05]  /*16620*/  BSYNC B0 ;  /* 0x0000000000007941 */ /* 0x000fea0003800000 */
.L_x_3190:
[----:B-----5:R1:W-:Y:S02]  /*16630*/  STS.128 [R243+0x3000], R40 ;  /* 0x00300028f3007388 */ /* 0x0203e40000000c00 */
.L_x_3189:
[----:B------:R-:W-:Y:S05]  /*16640*/  BSYNC B1 ;  /* 0x0000000000017941 */ /* 0x000fea0003800000 */
.L_x_3188:
        /* <DEDUP_REMOVED lines=98> */
.L_x_3195:
[----:B------:R-:W-:Y:S05]  /*16c70*/  BSYNC B0 ;  /* 0x0000000000007941 */ /* 0x000fea0003800000 */
.L_x_3194:
[----:B-----5:R1:W-:Y:S02]  /*16c80*/  STS.128 [R243+0x5000], R40 ;  /* 0x00500028f3007388 */ /* 0x0203e40000000c00 */
.L_x_3193:
[----:B------:R-:W-:Y:S05]  /*16c90*/  BSYNC B1 ;  /* 0x0000000000017941 */ /* 0x000fea0003800000 */
.L_x_3192:
        /* <DEDUP_REMOVED lines=101> */
.L_x_3197:
[----:B------:R-:W-:Y:S05]  /*172f0*/  BSYNC B0 ;  /* 0x0000000000007941 */ /* 0x000fea0003800000 */
.L_x_3196:
[----:B-----5:R2:W-:Y:S02]  /*17300*/  STS.128 [R243+0x7000], R36 ;  /* 0x00700024f3007388 */ /* 0x0205e40000000c00 */
.L_x_3183:
[----:B------:R-:W-:Y:S05]  /*17310*/  BSYNC B2 ;  /* 0x0000000000027941 */ /* 0x000fea0003800000 */
.L_x_3182:
[----:B-1----:R-:W-:-:S05]  /*17320*/  VIADD R40, R162, 0x30 ;  /* 0x00000030a2287836 */ /* 0x002fca0000000000 */
[----:B------:R-:W-:-:S04]  /*17330*/  ISETP.GE.AND P0, PT, R40, R14, PT ;  /* 0x0000000e2800720c */ /* 0x000fc80003f06270 */
[----:B------:R-:W-:-:S13]  /*17340*/  ISETP.LT.OR P0, PT, R50, -0x187, P0 ;  /* 0xfffffe793200780c */ /* 0x000fda0000701670 */
[----:B------:R-:W-:Y:S05]  /*17350*/  @P0 BRA `(.L_x_3135) ;  /* 0x0000002000dc0947 */ /* 0x000fea0003800000 */
[----:B-----5:R-:W-:Y:S01]  /*17360*/  ISETP.GE.AND P0, PT, R18, R2, PT ;  /* 0x000000021200720c */ /* 0x020fe20003f06270 */
        /* <DEDUP_REMOVED lines=33> */
[----:B------:R-:W-:Y:S02]  /*17580*/  MOV R36, R37 ;  /* 0x0000002500247202 */ /* 0x000fe40000000f00 */
        /* <DEDUP_REMOVED lines=35> */
[----:B---3--:R-:W-:-:S02]  /*177c0*/  HADD2.F32 R20, -RZ, R16.H0_H0 ;  /* 0x20000010ff147230 */ /* 0x008fc40000004100 */
        /* <DEDUP_REMOVED lines=8> */
[----:B------:R-:W-:Y:S02]  /*17850*/  HADD2.F32 R18, -RZ, R19.H0_H0 ;  /* 0x20000013ff127230 */ /* 0x000fe40000004100 */
[----:B------:R-:W-:Y:S02]  /*17860*/  HADD2.F32 R20, -RZ, R14.H1_H1 ;  /* 0x3000000eff147230 */ /* 0x000fe40000004100 */
[----:B------:R-:W-:Y:S02]  /*17870*/  HADD2.F32 R21, -RZ, R15.H0_H0 ;  /* 0x2000000fff157230 */ /* 0x000fe40000004100 */
[----:B------:R-:W-:Y:S02]  /*17880*/  HADD2.F32 R19, -RZ, R19.H1_H1 ;  /* 0x30000013ff137230 */ /* 0x000fe40000004100 */
[----:B------:R-:W-:Y:S02]  /*17890*/  HADD2.F32 R15, -RZ, R15.H1_H1 ;  /* 0x3000000fff0f7230 */ /* 0x000fe40000004100 */
[----:B------:R-:W-:Y:S01]  /*178a0*/  FFMA.FTZ R20, R20, R39, R36 ;  /* 0x0000002714147223 */ /* 0x000fe20000010024 */
[----:B------:R-:W-:-:S02]  /*178b0*/  HADD2.F32 R14, -RZ, R22.H0_H0 ;  /* 0x20000016ff0e7230 */ /* 0x000fc40000004100 */
[----:B------:R-:W-:Y:S01]  /*178c0*/  FFMA.FTZ R37, R37, R38, R44 ;  /* 0x0000002625257223 */ /* 0x000fe2000001002c */
[----:B------:R-:W-:Y:S02]  /*178d0*/  HADD2.F32 R22, -RZ, R22.H1_H1 ;  /* 0x30000016ff167230 */ /* 0x000fe40000004100 */
[----:B------:R-:W-:Y:S01]  /*178e0*/  FFMA.FTZ R6, R21, R18, R6 ;  /* 0x0000001215067223 */ /* 0x000fe20000010006 */
[----:B------:R-:W-:Y:S01]  /*178f0*/  FFMA.FTZ R7, R15, R19, R7 ;  /* 0x000000130f077223 */ /* 0x000fe20000010007 */
[----:B------:R-:W-:Y:S01]  /*17900*/  FFMA.FTZ R5, R14, R17, R5 ;  /* 0x000000110e057223 */ /* 0x000fe20000010005 */
[----:B------:R-:W-:Y:S01]  /*17910*/  F2FP.F16.F32.PACK_AB R20, R20, R16 ;  /* 0x000000101414723e */ /* 0x000fe200000000ff */
[----:B------:R-:W-:Y:S01]  /*17920*/  FFMA.FTZ R22, R22, R41, R42 ;  /* 0x0000002916167223 */ /* 0x000fe2000001002a */
[----:B------:R-:W-:Y:S02]  /*17930*/  F2FP.F16.F32.PACK_AB R4, R37, R4 ;  /* 0x000000042504723e */ /* 0x000fe400000000ff */
[----:B------:R-:W-:-:S02]  /*17940*/  F2FP.F16.F32.PACK_AB R6, R7, R6 ;  /* 0x000000060706723e */ /* 0x000fc400000000ff */
[----:B------:R-:W-:Y:S02]  /*17950*/  MOV R21, R20 ;  /* 0x0000001400157202 */ /* 0x000fe40000000f00 */
[----:B------:R-:W-:Y:S02]  /*17960*/  F2FP.F16.F32.PACK_AB R22, R22, R5 ;  /* 0x000000051616723e */ /* 0x000fe400000000ff */
[----:B------:R-:W-:Y:S02]  /*17970*/  MOV R20, R4 ;  /* 0x0000000400147202 */ /* 0x000fe40000000f00 */
[----:B------:R-:W-:Y:S02]  /*17980*/  MOV R23, R6 ;  /* 0x0000000600177202 */ /* 0x000fe40000000f00 */
.L_x_3201:
[----:B------:R-:W-:Y:S05]  /*17990*/  BSYNC B0 ;  /* 0x0000000000007941 */ /* 0x000fea0003800000 */
.L_x_3200:
[----:B-----5:R1:W-:Y:S02]  /*179a0*/  STS.128 [R243+0x1800], R20 ;  /* 0x00180014f3007388 */ /* 0x0203e40000000c00 */
.L_x_3199:
[----:B------:R-:W-:Y:S05]  /*179b0*/  BSYNC B1 ;  /* 0x0000000000017941 */ /* 0x000fea0003800000 */
.L_x_3198:
        /* <DEDUP_REMOVED lines=103> */
.L_x_3205:
[----:B------:R-:W-:Y:S05]  /*18030*/  BSYNC B0 ;  /* 0x0000000000007941 */ /* 0x000fea0003800000 */
.L_x_3204:
[----:B-----5:R1:W-:Y:S02]  /*18040*/  STS.128 [R243+0x3800], R20 ;  /* 0x00380014f3007388 */ /* 0x0203e40000000c00 */
.L_x_3203:
[----:B------:R-:W-:Y:S05]  /*18050*/  BSYNC B1 ;  /* 0x0000000000017941 */ /* 0x000fea0003800000 */
.L_x_3202:
        /* <DEDUP_REMOVED lines=20> */
[----:B-1----:R-:W-:-:S03]  /*181a0*/  IMAD.WIDE R20, R6, 0x2, R30 ;  /* 0x0000000206147825 */ /* 0x002fc600078e021e */
[----:B------:R-:W-:-:S03]  /*181b0*/  LEA.HI.X R15, R5, R29, R4, 0x1, P1 ;  /* 0x0000001d050f7211 */ /* 0x000fc600008f0c04 */
[----:B------:R-:W3:Y:S04]  /*181c0*/  LD.E.128 R20, desc[UR6][R20.64+0x100] ;  /* 0x0001000614147980 */ /* 0x000ee8000c101d00 */
[----:B------:R1:W4:Y:S02]  /*181d0*/  LD.E.128 R4, desc[UR6][R14.64] ;  /* 0x000000060e047980 */ /* 0x000324000c101d00 */
[----:B-1----:R-:W-:Y:S02]  /*181e0*/  MOV R14, RZ ;  /* 0x000000ff000e7202 */ /* 0x002fe40000000f00 */
[----:B------:R-:W-:-:S04]  /*181f0*/  @P0 IADD3 R14, -R3, RZ, RZ ;  /* 0x000000ff030e0210 */ /* 0x000fc80007ffe1ff */
[----:B------:R-:W-:-:S04]  /*18200*/  IADD3 R13, P1, R14, R13, RZ ;  /* 0x0000000d0e0d7210 */ /* 0x000fc80007f3e0ff */
[----:B------:R-:W-:Y:S02]  /*18210*/  LEA.HI.X.SX32 R12, R14, R12, 0x1, P1 ;  /* 0x0000000c0e0c7211 */ /* 0x000fe400008f0eff */
[----:B------:R-:W-:-:S04]  /*18220*/  LEA R14, P1, R13, R24, 0x1 ;  /* 0x000000180d0e7211 */ /* 0x000fc800078208ff */
[----:B------:R-:W-:-:S06]  /*18230*/  LEA.HI.X R15, R13, R25, R12, 0x1, P1 ;  /* 0x000000190d0f7211 */ /* 0x000fcc00008f0c0c */
[----:B------:R-:W4:Y:S01]  /*18240*/  LD.E.128 R12, desc[UR6][R14.64] ;  /* 0x000000060e0c7980 */ /* 0x000f22000c101d00 */
[----:B--2--5:R-:W-:Y:S02]  /*18250*/  MOV R36, R16 ;  /* 0x0000001000247202 */ /* 0x024fe40000000f00 */
[----:B------:R-:W-:Y:S02]  /*18260*/  MOV R16, R19 ;  /* 0x0000001300107202 */ /* 0x000fe40000000f00 */
[----:B------:R-:W-:Y:S02]  /*18270*/  MOV R19, R18 ;  /* 0x0000001200137202 */ /* 0x000fe40000000f00 */
[----:B---3--:R-:W-:Y:S02]  /*18280*/  MOV R18, R20 ;  /* 0x0000001400127202 */ /* 0x008fe40000000f00 */
[----:B------:R-:W-:Y:S01]  /*18290*/  MOV R20, R22 ;  /* 0x0000001600147202 */ /* 0x000fe20000000f00 */
[----:B----4-:R-:W-:-:S02]  /*182a0*/  HADD2.F32 R22, -RZ, R4.H0_H0 ;  /* 0x20000004ff167230 */ /* 0x010fc40000004100 */
[----:B------:R-:W-:Y:S02]  /*182b0*/  HADD2.F32 R37, -RZ, R4.H1_H1 ;  /* 0x30000004ff257230 */ /* 0x000fe40000004100 */
[--C-:B------:R-:W-:Y:S02]  /*182c0*/  HADD2.F32 R4, -RZ, R5.reuse.H0_H0 ;  /* 0x20000005ff047230 */ /* 0x100fe40000004100 */
[----:B------:R-:W-:Y:S01]  /*182d0*/  @!P0 FADD.FTZ R22, -R22, -RZ ;  /* 0x800000ff16168221 */ /* 0x000fe20000010100 */
[--C-:B------:R-:W-:Y:S02]  /*182e0*/  HADD2.F32 R41, -RZ, R18.reuse.H0_H0 ;  /* 0x20000012ff297230 */ /* 0x100fe40000004100 */
[----:B------:R-:W-:Y:S01]  /*182f0*/  @!P0 FADD.FTZ R37, -R37, -RZ ;  /* 0x800000ff25258221 */ /* 0x000fe20000010100 */
[----:B------:R-:W-:Y:S02]  /*18300*/  HADD2.F32 R42, -RZ, R18.H1_H1 ;  /* 0x30000012ff2a7230 */ /* 0x000fe40000004100 */
[----:B------:R-:W-:Y:S01]  /*18310*/  @!P0 FADD.FTZ R4, -R4, -RZ ;  /* 0x800000ff04048221 */ /* 0x000fe20000010100 */
[----:B------:R-:W-:-:S02]  /*18320*/  HADD2.F32 R38, -RZ, R5.H1_H1 ;  /* 0x30000005ff267230 */ /* 0x000fc40000004100 */
[----:B------:R-:W-:Y:S01]  /*18330*/  FMUL.FTZ R41, R41, R22 ;  /* 0x0000001629297220 */ /* 0x000fe20000410000 */
[----:B------:R-:W-:Y:S02]  /*18340*/  HADD2.F32 R18, -RZ, R21.H0_H0 ;  /* 0x20000015ff127230 */ /* 0x000fe40000004100 */
[----:B------:R-:W-:Y:S01]  /*18350*/  FMUL.FTZ R42, R42, R37 ;  /* 0x000000252a2a7220 */ /* 0x000fe20000410000 */
[--C-:B------:R-:W-:Y:S02]  /*18360*/  HADD2.F32 R5, -RZ, R6.reuse.H0_H0 ;  /* 0x20000006ff057230 */ /* 0x100fe40000004100 */
[----:B------:R-:W-:Y:S01]  /*18370*/  @!P0 FADD.FTZ R38, -R38, -RZ ;  /* 0x800000ff26268221 */ /* 0x000fe20000010100 */
[----:B------:R-:W-:Y:S02]  /*18380*/  HADD2.F32 R39, -RZ, R6.H1_H1 ;  /* 0x30000006ff277230 */ /* 0x000fe40000004100 */
[----:B------:R-:W-:Y:S01]  /*18390*/  FMUL.FTZ R18, R18, R4 ;  /* 0x0000000412127220 */ /* 0x000fe20000410000 */
[----:B------:R-:W-:-:S02]  /*183a0*/  HADD2.F32 R6, -RZ, R7.H0_H0 ;  /* 0x20000007ff067230 */ /* 0x000fc40000004100 */
[----:B------:R-:W-:Y:S01]  /*183b0*/  @!P0 FADD.FTZ R5, -R5, -RZ ;  /* 0x800000ff05058221 */ /* 0x000fe20000010100 */
[----:B------:R-:W-:Y:S02]  /*183c0*/  HADD2.F32 R7, -RZ, R7.H1_H1 ;  /* 0x30000007ff077230 */ /* 0x000fe40000004100 */
[----:B------:R-:W-:Y:S01]  /*183d0*/  @!P0 FADD.FTZ R39, -R39, -RZ ;  /* 0x800000ff27278221 */ /* 0x000fe20000010100 */
[--C-:B------:R-:W-:Y:S02]  /*183e0*/  HADD2.F32 R22, -RZ, R20.reuse.H0_H0 ;  /* 0x20000014ff167230 */ /* 0x100fe40000004100 */
[----:B------:R-:W-:Y:S01]  /*183f0*/  @!P0 FADD.FTZ R6, -R6, -RZ ;  /* 0x800000ff06068221 */ /* 0x000fe20000010100 */
[----:B------:R-:W-:Y:S02]  /*18400*/  HADD2.F32 R4, -RZ, R23.H0_H0 ;  /* 0x20000017ff047230 */ /* 0x000fe40000004100 */
[----:B------:R-:W-:Y:S01]  /*18410*/  @!P0 FADD.FTZ R7, -R7, -RZ ;  /* 0x800000ff07078221 */ /* 0x000fe20000010100 */
[----:B------:R-:W-:-:S02]  /*18420*/  HADD2.F32 R20, -RZ, R20.H1_H1 ;  /* 0x30000014ff147230 */ /* 0x000fc40000004100 */
[----:B------:R-:W-:Y:S01]  /*18430*/  FMUL.FTZ R5, R22, R5 ;  /* 0x0000000516057220 */ /* 0x000fe20000410000 */
[----:B------:R-:W-:Y:S02]  /*18440*/  HADD2.F32 R23, -RZ, R23.H1_H1 ;  /* 0x30000017ff177230 */ /* 0x000fe40000004100 */
[----:B------:R-:W-:Y:S01]  /*18450*/  FMUL.FTZ R6, R4, R6 ;  /* 0x0000000604067220 */ /* 0x000fe20000410000 */
[----:B------:R-:W-:Y:S02]  /*18460*/  HADD2.F32 R22, -RZ, R17.H0_H0 ;  /* 0x20000011ff167230 */ /* 0x000fe40000004100 */
[----:B------:R-:W-:Y:S01]  /*18470*/  FMUL.FTZ R39, R20, R39 ;  /* 0x0000002714277220 */ /* 0x000fe20000410000 */
[----:B------:R-:W-:Y:S02]  /*18480*/  HADD2.F32 R21, -RZ, R21.H1_H1 ;  /* 0x30000015ff157230 */ /* 0x000fe40000004100 */
[----:B------:R-:W-:Y:S01]  /*18490*/  FMUL.FTZ R7, R23, R7 ;  /* 0x0000000717077220 */ /* 0x000fe20000410000 */
[----:B------:R-:W-:-:S02]  /*184a0*/  HADD2.F32 R4, -RZ, R36.H0_H0 ;  /* 0x20000024ff047230 */ /* 0x000fc40000004100 */
[----:B------:R-:W-:Y:S02]  /*184b0*/  HADD2.F32 R36, -RZ, R36.H1_H1 ;  /* 0x30000024ff247230 */ /* 0x000fe40000004100 */
[----:B------:R-:W-:Y:S01]  /*184c0*/  FMUL.FTZ R21, R21, R38 ;  /* 0x0000002615157220 */ /* 0x000fe20000410000 */
[--C-:B------:R-:W-:Y:S02]  /*184d0*/  HADD2.F32 R20, -RZ, R12.reuse.H0_H0 ;  /* 0x2000000cff147230 */ /* 0x100fe40000004100 */
[----:B------:R-:W-:Y:S02]  /*184e0*/  HADD2.F32 R23, -RZ, R12.H1_H1 ;  /* 0x3000000cff177230 */ /* 0x000fe40000004100 */
[--C-:B------:R-:W-:Y:S02]  /*184f0*/  HADD2.F32 R12, -RZ, R13.reuse.H0_H0 ;  /* 0x2000000dff0c7230 */ /* 0x100fe40000004100 */
[----:B------:R-:W-:Y:S01]  /*18500*/  FFMA.FTZ R4, R4, R20, R41 ;  /* 0x0000001404047223 */ /* 0x000fe20000010029 */
[----:B------:R-:W-:-:S02]  /*18510*/  HADD2.F32 R37, -RZ, R13.H1_H1 ;  /* 0x3000000dff257230 */ /* 0x000fc40000004100 */
[----:B------:R-:W-:Y:S01]  /*18520*/  FFMA.FTZ R23, R36, R23, R42 ;  /* 0x0000001724177223 */ /* 0x000fe2000001002a */
[--C-:B------:R-:W-:Y:S02]  /*18530*/  HADD2.F32 R13, -RZ, R14.reuse.H0_H0 ;  /* 0x2000000eff0d7230 */ /* 0x100fe40000004100 */
[----:B------:R-:W-:Y:S01]  /*18540*/  FFMA.FTZ R12, R22, R12, R18 ;  /* 0x0000000c160c7223 */ /* 0x000fe20000010012 */
[----:B------:R-:W-:Y:S02]  /*18550*/  HADD2.F32 R18, -RZ, R17.H1_H1 ;  /* 0x30000011ff127230 */ /* 0x000fe40000004100 */
[----:B------:R-:W-:Y:S01]  /*18560*/  HADD2.F32 R38, -RZ, R14.H1_H1 ;  /* 0x3000000eff267230 */ /* 0x000fe20000004100 */
[----:B------:R-:W-:Y:S01]  /*18570*/  F2FP.F16.F32.PACK_AB R4, R23, R4 ;  /* 0x000000041704723e */ /* 0x000fe200000000ff */
[--C-:B------:R-:W-:Y:S02]  /*18580*/  HADD2.F32 R17, -RZ, R19.reuse.H0_H0 ;  /* 0x20000013ff117230 */ /* 0x100fe40000004100 */
[----:B------:R-:W-:Y:S01]  /*18590*/  FFMA.FTZ R18, R18, R37, R21 ;  /* 0x0000002512127223 */ /* 0x000fe20000010015 */
[----:B------:R-:W-:-:S02]  /*185a0*/  HADD2.F32 R20, -RZ, R19.H1_H1 ;  /* 0x30000013ff147230 */ /* 0x000fc40000004100 */
[--C-:B------:R-:W-:Y:S02]  /*185b0*/  HADD2.F32 R14, -RZ, R15.reuse.H0_H0 ;  /* 0x2000000fff0e7230 */ /* 0x100fe40000004100 */
[----:B------:R-:W-:Y:S01]  /*185c0*/  FFMA.FTZ R5, R17, R13, R5 ;  /* 0x0000000d11057223 */ /* 0x000fe20000010005 */
[--C-:B------:R-:W-:Y:S02]  /*185d0*/  HADD2.F32 R19, -RZ, R16.reuse.H0_H0 ;  /* 0x20000010ff137230 */ /* 0x100fe40000004100 */
[----:B------:R-:W-:Y:S01]  /*185e0*/  FFMA.FTZ R20, R20, R38, R39 ;  /* 0x0000002614147223 */ /* 0x000fe20000010027 */
[----:B------:R-:W-:Y:S01]  /*185f0*/  HADD2.F32 R15, -RZ, R15.H1_H1 ;  /* 0x3000000fff0f7230 */ /* 0x000fe20000004100 */
[----:B------:R-:W-:Y:S01]  /*18600*/  F2FP.F16.F32.PACK_AB R12, R18, R12 ;  /* 0x0000000c120c723e */ /* 0x000fe200000000ff */
[----:B------:R-:W-:Y:S02]  /*18610*/  HADD2.F32 R16, -RZ, R16.H1_H1 ;  /* 0x30000010ff107230 */ /* 0x000fe40000004100 */
[----:B------:R-:W-:Y:S01]  /*18620*/  FFMA.FTZ R6, R19, R14, R6 ;  /* 0x0000000e13067223 */ /* 0x000fe20000010006 */
[----:B------:R-:W-:-:S02]  /*18630*/  F2FP.F16.F32.PACK_AB R5, R20, R5 ;  /* 0x000000051405723e */ /* 0x000fc400000000ff */
[----:B------:R-:W-:Y:S01]  /*18640*/  MOV R17, R12 ;  /* 0x0000000c00117202 */ /* 0x000fe20000000f00 */
[----:B------:R-:W-:Y:S01]  /*18650*/  FFMA.FTZ R7, R16, R15, R7 ;  /* 0x0000000f10077223 */ /* 0x000fe20000010007 */
[----:B------:R-:W-:Y:S02]  /*18660*/  MOV R16, R4 ;  /* 0x0000000400107202 */ /* 0x000fe40000000f00 */
[----:B------:R-:W-:Y:S02]  /*18670*/  MOV R18, R5 ;  /* 0x0000000500127202 */ /* 0x000fe40000000f00 */
[----:B------:R-:W-:-:S04]  /*18680*/  F2FP.F16.F32.PACK_AB R6, R7, R6 ;  /* 0x000000060706723e */ /* 0x000fc800000000ff */
[----:B------:R-:W-:Y:S02]  /*18690*/  MOV R19, R6 ;  /* 0x0000000600137202 */ /* 0x000fe40000000f00 */
.L_x_3209:
[----:B------:R-:W-:Y:S05]  /*186a0*/  BSYNC B0 ;  /* 0x0000000000007941 */ /* 0x000fea0003800000 */
.L_x_3208:
[----:B-----5:R1:W-:Y:S02]  /*186b0*/  STS.128 [R243+0x5800], R16 ;  /* 0x00580010f3007388 */ /* 0x0203e40000000c00 */
.L_x_3207:
[----:B------:R-:W-:Y:S05]  /*186c0*/  BSYNC B1 ;  /* 0x0000000000017941 */ /* 0x000fea0003800000 */
.L_x_3206:
        /* <DEDUP_REMOVED lines=89> */
[----:B------:R-:W-:Y:S01]  /*18c60*/  HADD2.F32 R0, -RZ, R2.H0_H0 ;  /* 0x20000002ff007230 */ /* 0x000fe20000004100 */
[----:B------:R-:W-:Y:S01]  /*18c70*/  MOV R16, R3 ;  /* 0x0000000300107202 */ /* 0x000fe20000000f00 */
[----:B------:R-:W-:-:S02]  /*18c80*/  HADD2.F32 R15, -RZ, R15.H1_H1 ;  /* 0x3000000fff0f7230 */ /* 0x000fc40000004100 */
[----:B------:R-:W-:Y:S01]  /*18c90*/  FFMA.FTZ R4, R4, R13, R5 ;  /* 0x0000000d04047223 */ /* 0x000fe20000010005 */
[----:B------:R-:W-:Y:S02]  /*18ca0*/  HADD2.F32 R2, -RZ, R2.H1_H1 ;  /* 0x30000002ff027230 */ /* 0x000fe40000004100 */
[----:B------:R-:W-:Y:S01]  /*18cb0*/  FFMA.FTZ R0, R0, R14, R6 ;  /* 0x0000000e00007223 */ /* 0x000fe20000010006 */
[----:B------:R-:W-:Y:S01]  /*18cc0*/  HADD2.F32 R9, -RZ, R9.H1_H1 ;  /* 0x30000009ff097230 */ /* 0x000fe20000004100 */
[----:B------:R-:W-:Y:S01]  /*18cd0*/  F2FP.F16.F32.PACK_AB R8, R12, R8 ;  /* 0x000000080c08723e */ /* 0x000fe200000000ff */
[----:B------:R-:W-:-:S03]  /*18ce0*/  FFMA.FTZ R2, R2, R15, R7 ;  /* 0x0000000f02027223 */ /* 0x000fc60000010007 */
[----:B------:R-:W-:Y:S01]  /*18cf0*/  FFMA.FTZ R9, R9, R21, R22 ;  /* 0x0000001509097223 */ /* 0x000fe20000010016 */
[----:B------:R-:W-:Y:S02]  /*18d00*/  MOV R17, R8 ;  /* 0x0000000800117202 */ /* 0x000fe40000000f00 */
[----:B------:R-:W-:Y:S02]  /*18d10*/  F2FP.F16.F32.PACK_AB R0, R2, R0 ;  /* 0x000000000200723e */ /* 0x000fe400000000ff */
[----:B------:R-:W-:Y:S02]  /*18d20*/  F2FP.F16.F32.PACK_AB R4, R9, R4 ;  /* 0x000000040904723e */ /* 0x000fe400000000ff */
[----:B------:R-:W-:Y:S02]  /*18d30*/  MOV R19, R0 ;  /* 0x0000000000137202 */ /* 0x000fe40000000f00 */
[----:B------:R-:W-:Y:S02]  /*18d40*/  MOV R18, R4 ;  /* 0x0000000400127202 */ /* 0x000fe40000000f00 */
.L_x_3211:
[----:B------:R-:W-:Y:S05]  /*18d50*/  BSYNC B0 ;  /* 0x0000000000007941 */ /* 0x000fea0003800000 */
.L_x_3210:
[----:B-----5:R1:W-:Y:S01]  /*18d60*/  STS.128 [R243+0x7800], R16 ;  /* 0x00780010f3007388 */ /* 0x0203e20000000c00 */
[----:B------:R-:W-:Y:S05]  /*18d70*/  BRA `(.L_x_3135) ;  /* 0x0000000800547947 */ /* 0x000fea0003800000 */
.L_x_3085:
[----:B------:R-:W-:Y:S01]  /*18d80*/  IMAD.IADD R0, R241, 0x1, -R53 ;  /* 0x00000001f1007824 */ /* 0x000fe200078e0a35 */
[----:B------:R-:W-:Y:S01]  /*18d90*/  BSSY B0, `(.L_x_3212) ;  /* 0x0000029000007945 */ /* 0x000fe20003800000 */
[----:B------:R-:W-:Y:S01]  /*18da0*/  VIADD R27, R162, 0x10 ;  /* 0x00000010a21b7836 */ /* 0x000fe20000000000 */
        /* <DEDUP_REMOVED lines=39> */
.L_x_3213:
[----:B------:R-:W-:Y:S05]  /*19020*/  BSYNC B0 ;  /* 0x0000000000007941 */ /* 0x000fea0003800000 */
.L_x_3212:
        /* <DEDUP_REMOVED lines=35> */
.L_x_3215:
[----:B------:R-:W-:Y:S05]  /*19260*/  BSYNC B0 ;  /* 0x0000000000007941 */ /* 0x000fea0003800000 */
.L_x_3214:
        /* <DEDUP_REMOVED lines=34> */
.L_x_3217:
[----:B------:R-:W-:Y:S05]  /*19490*/  BSYNC B0 ;  /* 0x0000000000007941 */ /* 0x000fea0003800000 */
.L_x_3216:
        /* <DEDUP_REMOVED lines=35> */
.L_x_3135:
[----:B------:R-:W-:Y:S05]  /*196d0*/  BSYNC B3 ;  /* 0x0000000000037941 */ /* 0x000fea0003800000 */
.L_x_3084:
[----:B------:R-:W-:Y:S01]  /*196e0*/  VIADD R246, R166, 0xffffffff ;  /* 0xffffffffa6f67836 */ /* 0x000fe20000000000 */
[----:B------:R-:W-:Y:S01]  /*196f0*/  BSSY B0, `(.L_x_3218) ;  /* 0x0000028000007945 */ /* 0x000fe20003800000 */
[----:B------:R-:W-:Y:S02]  /*19700*/  LOP3.LUT R247, R153, 0xff, RZ, 0xc0, !PT ;  /* 0x000000ff99f77812 */ /* 0x000fe400078ec0ff */
[----:B-1-3--:R-:W-:-:S04]  /*19710*/  IMAD.SHL.U32 R8, R246, 0x40, RZ ;  /* 0x00000040f6087824 */ /* 0x00afc800078e00ff */
[----:B------:R-:W-:-:S05]  /*19720*/  IMAD.IADD R0, R45, 0x1, -R8 ;  /* 0x000000012d007824 */ /* 0x000fca00078e0a08 */
[-C--:B------:R-:W-:Y:S02]  /*19730*/  ISETP.GE.AND P1, PT, R162, R0.reuse, PT ;  /* 0x00000000a200720c */ /* 0x080fe40003f26270 */
[-C--:B------:R-:W-:Y:S02]  /*19740*/  ISETP.GE.AND P5, PT, R27, R0.reuse, PT ;  /* 0x000000001b00720c */ /* 0x080fe40003fa6270 */
[-C--:B------:R-:W-:Y:S02]  /*19750*/  ISETP.GE.AND P4, PT, R32, R0.reuse, PT ;  /* 0x000000002000720c */ /* 0x080fe40003f86270 */
[----:B------:R-:W-:-:S07]  /*19760*/  ISETP.GE.AND P0, PT, R40, R0, PT ;  /* 0x000000002800720c */ /* 0x000fce0003f06270 */
[----:B------:R-:W-:Y:S06]  /*19770*/  @P1 BRA `(.L_x_3219) ;  /* 0x00000000007c1947 */ /* 0x000fec0003800000 */
[C---:B----45:R-:W-:Y:S02]  /*19780*/  LOP3.LUT R2, R247.reuse, 0x1, RZ, 0xc0, !PT ;  /* 0x00000001f7027812 */ /* 0x070fe400078ec0ff */
[----:B------:R-:W-:Y:S02]  /*19790*/  R2P PR, R247, 0xe ;  /* 0x0000000ef7007804 */ /* 0x000fe40000000000 */
[----:B------:R-:W-:-:S11]  /*197a0*/  ISETP.NE.U32.AND P6, PT, R2, 0x1, PT ;  /* 0x000000010200780c */ /* 0x000fd60003fc5070 */
[----:B--2---:R-:W-:Y:S01]  /*197b0*/  @P1 IMAD.MOV.U32 R6, RZ, RZ, R236 ;  /* 0x000000ffff061224 */ /* 0x004fe200078e00ec */
[-C--:B------:R-:W-:Y:S01]  /*197c0*/  @P2 MOV R4, R236.reuse ;  /* 0x000000ec00042202 */ /* 0x080fe20000000f00 */
        /* <DEDUP_REMOVED lines=26> */
.L_x_3219:
[----:B------:R-:W-:Y:S05]  /*19970*/  BSYNC B0 ;  /* 0x0000000000007941 */ /* 0x000fea0003800000 */
.L_x_3218:
[----:B------:R-:W-:Y:S04]  /*19980*/  BSSY B0, `(.L_x_3220) ;  /* 0x0000025000007945 */ /* 0x000fe80003800000 */
[----:B------:R-:W-:Y:S05]  /*19990*/  @P5 BRA `(.L_x_3221) ;  /* 0x00000000008c5947 */ /* 0x000fea0003800000 */
[C---:B---345:R-:W-:Y:S02]  /*199a0*/  LOP3.LUT R2, R247.reuse, 0x1, RZ, 0xc0, !PT ;  /* 0x00000001f7027812 */ /* 0x078fe400078ec0ff */
[C---:B------:R-:W-:Y:S02]  /*199b0*/  LOP3.LUT P5, RZ, R247.reuse, 0x2, RZ, 0xc0, !PT ;  /* 0x00000002f7ff7812 */ /* 0x040fe400078ac0ff */
[----:B------:R-:W-:Y:S02]  /*199c0*/  ISETP.NE.U32.AND P6, PT, R2, 0x1, PT ;  /* 0x000000010200780c */ /* 0x000fe40003fc5070 */
[----:B------:R-:W-:Y:S02]  /*199d0*/  LOP3.LUT P3, RZ, R247, 0x4, RZ, 0xc0, !PT ;  /* 0x00000004f7ff7812 */ /* 0x000fe4000786c0ff */
[----:B------:R-:W-:-:S05]  /*199e0*/  IADD3 R3, P1, R233, R156, RZ ;  /* 0x0000009ce9037210 */ /* 0x000fca0007f3e0ff */
[----:B------:R-:W-:Y:S02]  /*199f0*/  IMAD.X R2, R234, 0x1, R161, P1 ;  /* 0x00000001ea027824 */ /* 0x000fe400008e06a1 */
[----:B------:R-:W-:Y:S02]  /*19a00*/  @P5 LEA R12, P1, R3, R164, 0x1 ;  /* 0x000000a4030c5211 */ /* 0x000fe400078208ff */
[----:B------:R-:W-:Y:S02]  /*19a10*/  @!P6 LEA R14, P2, R233, R236, 0x1 ;  /* 0x000000ece90ee211 */ /* 0x000fe400078408ff */
[----:B------:R-:W-:Y:S02]  /*19a20*/  @P5 LEA.HI.X R13, R3, R165, R2, 0x1, P1 ;  /* 0x000000a5030d5211 */ /* 0x000fe400008f0c02 */
[----:B------:R-:W-:Y:S02]  /*19a30*/  @!P6 LEA.HI.X R15, R233, R235, R234, 0x1, P2 ;  /* 0x000000ebe90fe211 */ /* 0x000fe400010f0cea */
[----:B------:R-:W-:-:S02]  /*19a40*/  LOP3.LUT P2, RZ, R247, 0x8, RZ, 0xc0, !PT ;  /* 0x00000008f7ff7812 */ /* 0x000fc4000784c0ff */
[CC--:B--2---:R-:W-:Y:S01]  /*19a50*/  @P3 LEA R6, P1, R3.reuse, R164.reuse, 0x1 ;  /* 0x000000a403063211 */ /* 0x0c4fe200078208ff */
        /* <DEDUP_REMOVED lines=23> */
.L_x_3221:
[----:B------:R-:W-:Y:S05]  /*19bd0*/  BSYNC B0 ;  /* 0x0000000000007941 */ /* 0x000fea0003800000 */
.L_x_3220:
[----:B------:R-:W-:Y:S04]  /*19be0*/  BSSY B0, `(.L_x_3222) ;  /* 0x0000027000007945 */ /* 0x000fe80003800000 */
[----:B------:R-:W-:Y:S05]  /*19bf0*/  @P4 BRA `(.L_x_3223) ;  /* 0x0000000000944947 */ /* 0x000fea0003800000 */
[C---:B---345:R-:W-:Y:S02]  /*19c00*/  LOP3.LUT R2, R247.reuse, 0x1, RZ, 0xc0, !PT ;  /* 0x00000001f7027812 */ /* 0x078fe400078ec0ff */
[C---:B------:R-:W-:Y:S02]  /*19c10*/  LOP3.LUT P5, RZ, R247.reuse, 0x2, RZ, 0xc0, !PT ;  /* 0x00000002f7ff7812 */ /* 0x040fe400078ac0ff */
[----:B------:R-:W-:Y:S01]  /*19c20*/  ISETP.NE.U32.AND P6, PT, R2, 0x1, PT ;  /* 0x000000010200780c */ /* 0x000fe20003fc5070 */
[C---:B------:R-:W-:Y:S01]  /*19c30*/  IMAD.SHL.U32 R2, R48.reuse, 0x20, RZ ;  /* 0x0000002030027824 */ /* 0x040fe200078e00ff */
[C---:B------:R-:W-:Y:S02]  /*19c40*/  LOP3.LUT P4, RZ, R247.reuse, 0x4, RZ, 0xc0, !PT ;  /* 0x00000004f7ff7812 */ /* 0x040fe4000788c0ff */
[----:B------:R-:W-:Y:S02]  /*19c50*/  LOP3.LUT P2, RZ, R247, 0x8, RZ, 0xc0, !PT ;  /* 0x00000008f7ff7812 */ /* 0x000fe4000784c0ff */
[----:B------:R-:W-:-:S02]  /*19c60*/  SHF.L.U64.HI R3, R48, 0x5, R49 ;  /* 0x0000000530037819 */ /* 0x000fc40000010231 */
[----:B-1----:R-:W-:-:S05]  /*19c70*/  LEA R4, P1, R48, R156, 0x5 ;  /* 0x0000009c30047211 */ /* 0x002fca00078228ff */
[----:B--2---:R-:W-:-:S04]  /*19c80*/  @!P6 LEA R6, P3, R2, R236, 0x1 ;  /* 0x000000ec0206e211 */ /* 0x004fc800078608ff */
        /* <DEDUP_REMOVED lines=28> */
.L_x_3223:
[----:B------:R-:W-:Y:S05]  /*19e50*/  BSYNC B0 ;  /* 0x0000000000007941 */ /* 0x000fea0003800000 */
.L_x_3222:
[----:B------:R-:W-:Y:S04]  /*19e60*/  BSSY B0, `(.L_x_3224) ;  /* 0x000002a000007945 */ /* 0x000fe80003800000 */
[----:B------:R-:W-:Y:S05]  /*19e70*/  @P0 BRA `(.L_x_3225) ;  /* 0x0000000000a00947 */ /* 0x000fea0003800000 */
[C---:B---345:R-:W-:Y:S01]  /*19e80*/  LOP3.LUT R2, R247.reuse, 0x1, RZ, 0xc0, !PT ;  /* 0x00000001f7027812 */ /* 0x078fe200078ec0ff */
        /* <DEDUP_REMOVED lines=8> */
[CC--:B-1----:R-:W-:Y:S02]  /*19f10*/  @P4 LEA R12, P6, R160.reuse, R164.reuse, 0x1 ;  /* 0x000000a4a00c4211 */ /* 0x0c2fe400078c08ff */
[----:B------:R-:W-:Y:S02]  /*19f20*/  @!P5 IMAD.MOV.U32 R4, RZ, RZ, R236 ;  /* 0x000000ffff04d224 */ /* 0x000fe400078e00ec */
[----:B------:R-:W-:Y:S01]  /*19f30*/  @!P5 IMAD.MOV.U32 R5, RZ, RZ, R235 ;  /* 0x000000ffff05d224 */ /* 0x000fe200078e00eb */
[CC--:B--2---:R-:W-:Y:S01]  /*19f40*/  @P3 LEA R6, P2, R160.reuse, R164.reuse, 0x1 ;  /* 0x000000a4a0063211 */ /* 0x0c4fe200078408ff */
        /* <DEDUP_REMOVED lines=27> */
.L_x_3225:
[----:B------:R-:W-:Y:S05]  /*1a100*/  BSYNC B0 ;  /* 0x0000000000007941 */ /* 0x000fea0003800000 */
.L_x_3224:
[----:B-1----:R-:W4:Y:S04]  /*1a110*/  LD.E.64 R14, desc[UR6][R10.64+0x1c0] ;  /* 0x0001c0060a0e7980 */ /* 0x002f28000c101b00 */
[----:B--23--:R-:W2:Y:S01]  /*1a120*/  LD.E.64 R6, desc[UR6][R10.64+0x1b8] ;  /* 0x0001b8060a067980 */ /* 0x00cea2000c101b00 */
[----:B------:R-:W-:Y:S01]  /*1a130*/  IMAD.SHL.U32 R4, R54, 0x40, RZ ;  /* 0x0000004036047824 */ /* 0x000fe200078e00ff */
[CC--:B------:R-:W-:Y:S01]  /*1a140*/  ISETP.GE.AND P1, PT, R162.reuse, R0.reuse, PT ;  /* 0x00000000a200720c */ /* 0x0c0fe20003f26270 */
[----:B------:R-:W-:Y:S01]  /*1a150*/  IMAD.MOV.U32 R158, RZ, RZ, R238 ;  /* 0x000000ffff9e7224 */ /* 0x000fe200078e00ee */
[----:B------:R-:W0:Y:S01]  /*1a160*/  LDGDEPBAR ;  /* 0x00000000000079af */ /* 0x000e220000000000 */
[----:B----4-:R-:W-:Y:S01]  /*1a170*/  IMAD.SHL.U32 R3, R162, 0x8, RZ ;  /* 0x00000008a2037824 */ /* 0x010fe200078e00ff */
[----:B------:R-:W-:Y:S01]  /*1a180*/  LOP3.LUT R4, R4, 0x1c0, RZ, 0xc0, !PT ;  /* 0x000001c004047812 */ /* 0x000fe200078ec0ff */
[----:B------:R-:W-:Y:S01]  /*1a190*/  IMAD R230, R52, 0x400, R35 ;  /* 0x0000040034e67824 */ /* 0x000fe200078e0223 */
[----:B------:R1:W5:Y:S01]  /*1a1a0*/  LD.E R9, desc[UR6][R10.64+0xd8] ;  /* 0x0000d8060a097980 */ /* 0x000362000c101900 */
[----:B------:R-:W-:-:S02]  /*1a1b0*/  ISETP.GE.AND P6, PT, R27, R0, PT ;  /* 0x000000001b00720c */ /* 0x000fc40003fc6270 */
[----:B------:R-:W-:Y:S02]  /*1a1c0*/  LOP3.LUT R3, R4, 0x8, R3, 0xf8, !PT ;  /* 0x0000000804037812 */ /* 0x000fe400078ef803 */
[----:B------:R-:W-:Y:S02]  /*1a1d0*/  SHF.R.U32.HI R4, RZ, 0x3, R4 ;  /* 0x00000003ff047819 */ /* 0x000fe40000011604 */
[----:B------:R-:W-:Y:S02]  /*1a1e0*/  ISETP.GE.AND P4, PT, R32, R0, PT ;  /* 0x000000002000720c */ /* 0x000fe40003f86270 */
[----:B------:R-:W-:-:S05]  /*1a1f0*/  LOP3.LUT R3, R3, R4, RZ, 0x3c, !PT ;  /* 0x0000000403037212 */ /* 0x000fca00078e3cff */
[----:B------:R-:W-:Y:S01]  /*1a200*/  IMAD R229, R55, 0x200, R3 ;  /* 0x0000020037e57824 */ /* 0x000fe200078e0203 */
[----:B------:R-:W-:Y:S01]  /*1a210*/  BSSY B0, `(.L_x_3226) ;  /* 0x0000032000007945 */ /* 0x000fe20003800000 */
[----:B------:R-:W-:-:S03]  /*1a220*/  LEA R230, R230, UR4, 0x1 ;  /* 0x00000004e6e67c11 */ /* 0x000fc6000f8e08ff */
[----:B------:R-:W-:Y:S01]  /*1a230*/  LEA R229, R229, UR4, 0x1 ;  /* 0x00000004e5e57c11 */ /* 0x000fe2000f8e08ff */
[----:B-----5:R-:W-:Y:S02]  /*1a240*/  IMAD R2, R15, R239, RZ ;  /* 0x000000ef0f027224 */ /* 0x020fe400078e02ff */
[----:B------:R-:W-:-:S04]  /*1a250*/  IMAD.WIDE.U32 R12, R239, R14, R158 ;  /* 0x0000000eef0c7225 */ /* 0x000fc800078e009e */
[----:B------:R-:W-:Y:S01]  /*1a260*/  IMAD R2, R14, R59, R2 ;  /* 0x0000003b0e027224 */ /* 0x000fe200078e0202 */
[----:B--2---:R-:W-:-:S03]  /*1a270*/  LEA R6, P0, R12, R6, 0x2 ;  /* 0x000000060c067211 */ /* 0x004fc600078010ff */
[----:B------:R-:W-:-:S05]  /*1a280*/  IMAD.IADD R2, R13, 0x1, R2 ;  /* 0x000000010d027824 */ /* 0x000fca00078e0202 */
[----:B------:R-:W-:Y:S02]  /*1a290*/  LEA.HI.X R7, R12, R7, R2, 0x2, P0 ;  /* 0x000000070c077211 */ /* 0x000fe400000f1402 */
[----:B------:R1:W5:Y:S01]  /*1a2a0*/  LD.E R2, desc[UR6][R10.64+0x188] ;  /* 0x000188060a027980 */ /* 0x000362000c101900 */
[----:B------:R-:W-:-:S03]  /*1a2b0*/  ISETP.GE.AND P0, PT, R40, R0, PT ;  /* 0x000000002800720c */ /* 0x000fc60003f06270 */
[----:B------:R1:W5:Y:S01]  /*1a2c0*/  LD.E R3, desc[UR6][R6.64] ;  /* 0x0000000606037980 */ /* 0x000362000c101900 */
        /* <DEDUP_REMOVED lines=10> */
[----:B------:R-:W-:Y:S01]  /*1a370*/  @P1 IMAD.MOV.U32 R12, RZ, RZ, R185 ;  /* 0x000000ffff0c1224 */ /* 0x000fe200078e00b9 */
[-C--:B-1----:R-:W-:Y:S01]  /*1a380*/  @P2 MOV R6, R185.reuse ;  /* 0x000000b900062202 */ /* 0x082fe20000000f00 */
        /* <DEDUP_REMOVED lines=26> */
.L_x_3227:
[----:B------:R-:W-:Y:S05]  /*1a530*/  BSYNC B0 ;  /* 0x0000000000007941 */ /* 0x000fea0003800000 */
.L_x_3226:
        /* <DEDUP_REMOVED lines=11> */
[----:B------:R-:W-:-:S04]  /*1a5f0*/  @!P6 LEA R14, P1, R231, R185, 0x1 ;  /* 0x000000b9e70ee211 */ /* 0x000fc800078208ff */
[C---:B------:R-:W-:Y:S02]  /*1a600*/  @!P6 LEA.HI.X R15, R231.reuse, R184, R232, 0x1, P1 ;  /* 0x000000b8e70fe211 */ /* 0x040fe400008f0ce8 */
[----:B--2---:R-:W-:-:S03]  /*1a610*/  @P5 LEA R12, P1, R231, R185, 0x1 ;  /* 0x000000b9e70c5211 */ /* 0x004fc600078208ff */
[----:B------:R-:W-:Y:S01]  /*1a620*/  @!PT LDS RZ, [RZ] ;  /* 0x00000000fffff984 */ /* 0x000fe20000000800 */
[----:B------:R-:W-:Y:S01]  /*1a630*/  @!PT LDS RZ, [RZ] ;  /* 0x00000000fffff984 */ /* 0x000fe20000000800 */
[----:B------:R-:W-:Y:S01]  /*1a640*/  @!PT LDS RZ, [RZ] ;  /* 0x00000000fffff984 */ /* 0x000fe20000000800 */
[----:B------:R4:W-:Y:S01]  /*1a650*/  @!P6 LDGSTS.E.BYPASS.LTC128B.128 [R243+0x10800], desc[UR6][R14.64] ;  /* 0x108000000ef3efae */ /* 0x0009e2000b901d46 */
[CCC-:B------:R-:W-:Y:S02]  /*1a660*/  @P5 LEA.HI.X R13, R231.reuse, R184.reuse, R232.reuse, 0x1, P1 ;  /* 0x000000b8e70d5211 */ /* 0x1c0fe400008f0ce8 */
[CC--:B-1----:R-:W-:Y:S01]  /*1a670*/  @P3 LEA R6, P1, R231.reuse, R185.reuse, 0x1 ;  /* 0x000000b9e7063211 */ /* 0x0c2fe200078208ff */
        /* <DEDUP_REMOVED lines=19> */
.L_x_3229:
[----:B------:R-:W-:Y:S05]  /*1a7b0*/  BSYNC B0 ;  /* 0x0000000000007941 */ /* 0x000fea0003800000 */
.L_x_3228:
        /* <DEDUP_REMOVED lines=12> */
[----:B--2-4-:R-:W-:-:S05]  /*1a880*/  SHF.L.U64.HI R4, R46, 0x5, R47 ;  /* 0x000000052e047819 */ /* 0x014fca000001022f */
[CC--:B------:R-:W-:Y:S02]  /*1a890*/  @P5 LEA R14, P1, R0.reuse, R185.reuse, 0x1 ;  /* 0x000000b9000e5211 */ /* 0x0c0fe400078208ff */
[CC--:B------:R-:W-:Y:S02]  /*1a8a0*/  @!P6 LEA R16, P3, R0.reuse, R185.reuse, 0x1 ;  /* 0x000000b90010e211 */ /* 0x0c0fe400078608ff */
[CCC-:B------:R-:W-:Y:S02]  /*1a8b0*/  @P5 LEA.HI.X R15, R0.reuse, R184.reuse, R4.reuse, 0x1, P1 ;  /* 0x000000b8000f5211 */ /* 0x1c0fe400008f0c04 */
[CCC-:B------:R-:W-:Y:S02]  /*1a8c0*/  @!P6 LEA.HI.X R17, R0.reuse, R184.reuse, R4.reuse, 0x1, P3 ;  /* 0x000000b80011e211 */ /* 0x1c0fe400018f0c04 */
[CC--:B------:R-:W-:Y:S02]  /*1a8d0*/  @P4 LEA R12, P3, R0.reuse, R185.reuse, 0x1 ;  /* 0x000000b9000c4211 */ /* 0x0c0fe400078608ff */
[C---:B-1----:R-:W-:Y:S01]  /*1a8e0*/  @P2 LEA R6, P1, R0.reuse, R185, 0x1 ;  /* 0x000000b900062211 */ /* 0x042fe200078208ff */
        /* <DEDUP_REMOVED lines=22> */
.L_x_3231:
[----:B------:R-:W-:Y:S05]  /*1aa50*/  BSYNC B0 ;  /* 0x0000000000007941 */ /* 0x000fea0003800000 */
.L_x_3230:
        /* <DEDUP_REMOVED lines=9> */
[----:B-12-4-:R-:W-:Y:S01]  /*1aaf0*/  @P1 MOV R12, R185 ;  /* 0x000000b9000c1202 */ /* 0x016fe20000000f00 */
        /* <DEDUP_REMOVED lines=43> */
.L_x_3233:
[----:B------:R-:W-:Y:S05]  /*1adb0*/  BSYNC B0 ;  /* 0x0000000000007941 */ /* 0x000fea0003800000 */
.L_x_3232:
[----:B-12-4-:R-:W-:Y:S01]  /*1adc0*/  LDSM.16.M88.4 R12, [R230] ;  /* 0x00000000e60c783b */ /* 0x016fe20000000200 */
[----:B------:R-:W-:Y:S01]  /*1add0*/  R2P PR, R54, 0x6 ;  /* 0x0000000636007804 */ /* 0x000fe20000000000 */
[C---:B------:R-:W-:Y:S01]  /*1ade0*/  VIADD R0, R229.reuse, 0x8000 ;  /* 0x00008000e5007836 */ /* 0x040fe20000000000 */
[----:B------:R-:W1:Y:S01]  /*1adf0*/  MUFU.RCP R9, R9 ;  /* 0x0000000900097308 */ /* 0x000e620000001000 */
[----:B------:R-:W2:Y:S01]  /*1ae00*/  LDSM.16.M88.4 R40, [R229+0x8000] ;  /* 0x00800000e528783b */ /* 0x000ea20000000200 */
[----:B------:R-:W-:Y:S01]  /*1ae10*/  VIADD R227, R229, 0x8020 ;  /* 0x00008020e5e37836 */ /* 0x000fe20000000000 */
[----:B------:R-:W-:Y:S01]  /*1ae20*/  BSSY B1, `(.L_x_3234) ;  /* 0x0000233000017945 */ /* 0x000fe20003800000 */
[--C-:B------:R-:W-:Y:S01]  /*1ae30*/  IMAD R228, R34, 0x2, R230.reuse ;  /* 0x0000000222e47824 */ /* 0x100fe200078e02e6 */
[----:B------:R-:W4:Y:S01]  /*1ae40*/  LDSM.16.M88.4 R28, [R229+0x8800] ;  /* 0x00880000e51c783b */ /* 0x000f220000000200 */
[C---:B------:R-:W-:Y:S02]  /*1ae50*/  IMAD R226, R33.reuse, 0x2, R230 ;  /* 0x0000000221e27824 */ /* 0x040fe400078e02e6 */
[----:B------:R-:W-:Y:S01]  /*1ae60*/  IMAD R225, R33, 0x2, R228 ;  /* 0x0000000221e17824 */ /* 0x000fe200078e02e4 */
[----:B------:R-:W3:Y:S01]  /*1ae70*/  LDSM.16.M88.4 R20, [R229+0x9000] ;  /* 0x00900000e514783b */ /* 0x000ee20000000200 */
[----:B------:R-:W-:-:S02]  /*1ae80*/  IMAD.SHL.U32 R50, R50, 0x2, RZ ;  /* 0x0000000232327824 */ /* 0x000fc400078e00ff */
[----:B------:R-:W-:Y:S01]  /*1ae90*/  @P1 VIADD R227, R0, 0xffffffe0 ;  /* 0xffffffe000e31836 */ /* 0x000fe20000000000 */
[----:B------:R-:W3:Y:S01]  /*1aea0*/  LDSM.16.M88.4 R64, [R229+0x9800] ;  /* 0x00980000e540783b */ /* 0x000ee20000000200 */
[----:B------:R-:W-:Y:S02]  /*1aeb0*/  IMAD.MOV.U32 R0, RZ, RZ, 0x40 ;  /* 0x00000040ff007424 */ /* 0x000fe400078e00ff */
[----:B------:R-:W-:Y:S01]  /*1aec0*/  VIADD R219, R227, 0x800 ;  /* 0x00000800e3db7836 */ /* 0x000fe20000000000 */
[----:B------:R-:W-:Y:S01]  /*1aed0*/  LDSM.16.M88.4 R16, [R228] ;  /* 0x00000000e410783b */ /* 0x000fe20000000200 */
[----:B-1---5:R-:W-:Y:S01]  /*1aee0*/  FMUL.FTZ R3, R3, R9 ;  /* 0x0000000903037220 */ /* 0x022fe20000410000 */
[----:B------:R-:W-:Y:S01]  /*1aef0*/  SEL R0, R0, 0xffffffc0, !P2 ;  /* 0xffffffc000007807 */ /* 0x000fe20005000000 */
[C---:B------:R-:W-:Y:S01]  /*1af00*/  VIADD R218, R227.reuse, 0x1000 ;  /* 0x00001000e3da7836 */ /* 0x040fe20000000000 */
[----:B------:R-:W1:Y:S01]  /*1af10*/  LDSM.16.M88.4 R60, [R227] ;  /* 0x00000000e33c783b */ /* 0x000e620000000200 */
[----:B------:R-:W-:-:S02]  /*1af20*/  VIADD R217, R227, 0x1800 ;  /* 0x00001800e3d97836 */ /* 0x000fc40000000000 */
[----:B------:R-:W-:Y:S01]  /*1af30*/  IMAD.IADD R223, R229, 0x1, R0 ;  /* 0x00000001e5df7824 */ /* 0x000fe200078e0200 */
[----:B------:R-:W1:Y:S01]  /*1af40*/  LDSM.16.M88.4 R76, [R227+0x800] ;  /* 0x00080000e34c783b */ /* 0x000e620000000200 */
[----:B------:R-:W-:Y:S01]  /*1af50*/  IMAD.IADD R216, R0, 0x1, R227 ;  /* 0x0000000100d87824 */ /* 0x000fe200078e02e3 */
[----:B------:R-:W-:Y:S01]  /*1af60*/  SHF.R.S32.HI R0, RZ, 0x1f, R51 ;  /* 0x0000001fff007819 */ /* 0x000fe20000011433 */
[C---:B------:R-:W-:Y:S01]  /*1af70*/  VIADD R215, R227.reuse, 0x2000 ;  /* 0x00002000e3d77836 */ /* 0x040fe20000000000 */
[----:B------:R-:W1:Y:S01]  /*1af80*/  LDSM.16.M88.4 R72, [R227+0x1000] ;  /* 0x00100000e348783b */ /* 0x000e620000000200 */
[C---:B------:R-:W-:Y:S01]  /*1af90*/  VIADD R214, R227.reuse, 0x2800 ;  /* 0x00002800e3d67836 */ /* 0x040fe20000000000 */
[----:B------:R-:W-:Y:S01]  /*1afa0*/  LEA.HI R0, R0, R51, RZ, 0x2 ;  /* 0x0000003300007211 */ /* 0x000fe200078f10ff */
[C---:B------:R-:W-:Y:S01]  /*1afb0*/  VIADD R213, R227.reuse, 0x3000 ;  /* 0x00003000e3d57836 */ /* 0x040fe20000000000 */
[----:B------:R-:W1:Y:S01]  /*1afc0*/  LDSM.16.M88.4 R68, [R227+0x1800] ;  /* 0x00180000e344783b */ /* 0x000e620000000200 */
[C---:B------:R-:W-:Y:S01]  /*1afd0*/  VIADD R212, R227.reuse, 0x3800 ;  /* 0x00003800e3d47836 */ /* 0x040fe20000000000 */
[----:B------:R-:W-:Y:S01]  /*1afe0*/  SHF.R.S32.HI R0, RZ, 0x2, R0 ;  /* 0x00000002ff007819 */ /* 0x000fe20000011400 */
[C---:B------:R-:W-:Y:S01]  /*1aff0*/  VIADD R211, R227.reuse, 0x4000 ;  /* 0x00004000e3d37836 */ /* 0x040fe20000000000 */
[----:B------:R-:W-:Y:S01]  /*1b000*/  LDSM.16.M88.4 R80, [R226] ;  /* 0x00000000e250783b */ /* 0x000fe20000000200 */
[----:B------:R-:W-:-:S02]  /*1b010*/  VIADD R210, R227, 0x4800 ;  /* 0x00004800e3d27836 */ /* 0x000fc40000000000 */
[----:B------:R-:W-:Y:S01]  /*1b020*/  IMAD R52, R52, 0x10, R0 ;  /* 0x0000001034347824 */ /* 0x000fe200078e0200 */
[C---:B--2---:R-:W-:Y:S01]  /*1b030*/  HMMA.16816.F32 R56, R12.reuse, R40, RZ ;  /* 0x000000280c38723c */ /* 0x044fe200000018ff */
[----:B------:R-:W2:Y:S01]  /*1b040*/  LDSM.16.M88.4 R4, [R223+0x8000] ;  /* 0x00800000df04783b */ /* 0x000ea20000000200 */
[C---:B------:R-:W-:Y:S02]  /*1b050*/  VIADD R209, R227.reuse, 0x5000 ;  /* 0x00005000e3d17836 */ /* 0x040fe40000000000 */
[----:B------:R-:W-:Y:S01]  /*1b060*/  IADD3 R52, R52, 0x1, R53 ;  /* 0x0000000134347810 */ /* 0x000fe20007ffe035 */
[----:B------:R-:W-:Y:S01]  /*1b070*/  LDSM.16.M88.4 R92, [R223+0x9800] ;  /* 0x00980000df5c783b */ /* 0x000fe20000000200 */
[----:B------:R-:W-:Y:S01]  /*1b080*/  HMMA.16816.F32 R40, R12, R42, RZ ;  /* 0x0000002a0c28723c */ /* 0x000fe200000018ff */
[----:B------:R-:W-:Y:S01]  /*1b090*/  VIADD R208, R227, 0x5800 ;  /* 0x00005800e3d07836 */ /* 0x000fe20000000000 */
[----:B------:R-:W-:Y:S01]  /*1b0a0*/  IADD3 R52, R45, R52, -R241 ;  /* 0x000000342d347210 */ /* 0x000fe20007ffe8f1 */
[----:B------:R-:W-:Y:S01]  /*1b0b0*/  LDSM.16.M88.4 R88, [R216] ;  /* 0x00000000d858783b */ /* 0x000fe20000000200 */
[----:B------:R-:W-:-:S02]  /*1b0c0*/  VIADD R207, R227, 0x6000 ;  /* 0x00006000e3cf7836 */ /* 0x000fc40000000000 */
[C---:B----4-:R-:W-:Y:S01]  /*1b0d0*/  HMMA.16816.F32 R36, R12.reuse, R28, RZ ;  /* 0x0000001c0c24723c */ /* 0x050fe200000018ff */
[----:B------:R-:W-:Y:S01]  /*1b0e0*/  IMAD.IADD R2, R2, 0x1, R52 ;  /* 0x0000000102027824 */ /* 0x000fe200078e0234 */
[----:B------:R-:W0:Y:S01]  /*1b0f0*/  LDGDEPBAR ;  /* 0x00000000000079af */ /* 0x000e220000000000 */
[C---:B------:R-:W-:Y:S02]  /*1b100*/  VIADD R206, R227.reuse, 0x6800 ;  /* 0x00006800e3ce7836 */ /* 0x040fe40000000000 */
[C---:B------:R-:W-:Y:S01]  /*1b110*/  VIADD R205, R227.reuse, 0x7000 ;  /* 0x00007000e3cd7836 */ /* 0x040fe20000000000 */
[----:B---3--:R-:W-:Y:S01]  /*1b120*/  HMMA.16816.F32 R24, R12, R20, RZ ;  /* 0x000000140c18723c */ /* 0x008fe200000018ff */
[C---:B------:R-:W-:Y:S01]  /*1b130*/  VIMNMX R0, R2.reuse, R45, PT ;  /* 0x0000002d02007248 */ /* 0x040fe20003fe0100 */
[----:B------:R-:W-:Y:S01]  /*1b140*/  VIADD R204, R227, 0x7800 ;  /* 0x00007800e3cc7836 */ /* 0x000fe20000000000 */
[----:B------:R-:W-:-:S03]  /*1b150*/  VIADDMNMX R2, R2, 0x8, R45, PT ;  /* 0x0000000802027846 */ /* 0x000fc6000380012d */
[C---:B------:R-:W-:Y:S06]  /*1b160*/  HMMA.16816.F32 R28, R12.reuse, R30, RZ ;  /* 0x0000001e0c1c723c */ /* 0x040fec00000018ff */
[C---:B------:R-:W-:Y:S06]  /*1b170*/  HMMA.16816.F32 R20, R12.reuse, R22, RZ ;  /* 0x000000160c14723c */ /* 0x040fec00000018ff */
[C---:B------:R-:W-:Y:S06]  /*1b180*/  HMMA.16816.F32 R84, R12.reuse, R64, RZ ;  /* 0x000000400c54723c */ /* 0x040fec00000018ff */
[----:B------:R-:W-:Y:S01]  /*1b190*/  HMMA.16816.F32 R12, R12, R66, RZ ;  /* 0x000000420c0c723c */ /* 0x000fe200000018ff */
[----:B------:R-:W3:Y:S05]  /*1b1a0*/  LDSM.16.M88.4 R64, [R223+0x8800] ;  /* 0x00880000df40783b */ /* 0x000eea0000000200 */
        /* <DEDUP_REMOVED lines=8> */
[----:B------:R-:W4:Y:S05]  /*1b230*/  LDSM.16.M88.4 R72, [R225] ;  /* 0x00000000e148783b */ /* 0x000f2a0000000200 */
[C---:B------:R-:W-:Y:S06]  /*1b240*/  HMMA.16816.F32 R84, R16.reuse, R68, R84 ;  /* 0x000000441054723c */ /* 0x040fec0000001854 */
[----:B------:R-:W-:Y:S01]  /*1b250*/  HMMA.16816.F32 R12, R16, R70, R12 ;  /* 0x00000046100c723c */ /* 0x000fe2000000180c */
[----:B------:R-:W4:Y:S04]  /*1b260*/  LDSM.16.M88.4 R16, [R216+0x800] ;  /* 0x00080000d810783b */ /* 0x000f280000000200 */
[----:B------:R-:W-:Y:S01]  /*1b270*/  LDSM.16.M88.4 R68, [R229+0xa000] ;  /* 0x00a00000e544783b */ /* 0x000fe20000000200 */
[C---:B--2---:R-:W-:Y:S06]  /*1b280*/  HMMA.16816.F32 R56, R80.reuse, R4, R56 ;  /* 0x000000045038723c */ /* 0x044fec0000001838 */
[C---:B------:R-:W-:Y:S01]  /*1b290*/  HMMA.16816.F32 R40, R80.reuse, R6, R40 ;  /* 0x000000065028723c */ /* 0x040fe20000001828 */
[----:B------:R-:W2:Y:S05]  /*1b2a0*/  LDSM.16.M88.4 R4, [R216+0x1000] ;  /* 0x00100000d804783b */ /* 0x000eaa0000000200 */
        /* <DEDUP_REMOVED lines=22> */
[----:B------:R-:W2:Y:S01]  /*1b410*/  LDSM.16.M88.4 R72, [R227+0x3000] ;  /* 0x00300000e348783b */ /* 0x000ea20000000200 */
        /* <DEDUP_REMOVED lines=41> */
[----:B------:R-:W-:Y:S05]  /*1b6b0*/  LDSM.16.M88.4 R88, [R227+0x5800] ;  /* 0x00580000e358783b */ /* 0x000fea0000000200 */
        /* <DEDUP_REMOVED lines=15> */
[----:B------:R-:W-:Y:S05]  /*1b7b0*/  LDSM.16.M88.4 R16, [R223+0xc000] ;  /* 0x00c00000df10783b */ /* 0x000fea0000000200 */
[C---:B------:R-:W-:Y:S06]  /*1b7c0*/  HMMA.16816.F32 R24, R60.reuse, R12, R24 ;  /* 0x0000000c3c18723c */ /* 0x040fec0000001818 */
[C---:B------:R-:W-:Y:S01]  /*1b7d0*/  HMMA.16816.F32 R20, R60.reuse, R14, R20 ;  /* 0x0000000e3c14723c */ /* 0x040fe20000001814 */
[----:B------:R-:W2:Y:S05]  /*1b7e0*/  LDSM.16.M88.4 R12, [R226+0x4000] ;  /* 0x00400000e20c783b */ /* 0x000eaa0000000200 */
[C---:B------:R-:W-:Y:S06]  /*1b7f0*/  HMMA.16816.F32 R84, R60.reuse, R92, R84 ;  /* 0x0000005c3c54723c */ /* 0x040fec0000001854 */
[----:B------:R-:W-:Y:S01]  /*1b800*/  HMMA.16816.F32 R80, R60, R94, R80 ;  /* 0x0000005e3c50723c */ /* 0x000fe20000001850 */
[----:B------:R-:W4:Y:S04]  /*1b810*/  LDSM.16.M88.4 R60, [R223+0xd000] ;  /* 0x00d00000df3c783b */ /* 0x000f280000000200 */
[----:B------:R-:W-:Y:S01]  /*1b820*/  LDSM.16.M88.4 R92, [R228+0x6000] ;  /* 0x00600000e45c783b */ /* 0x000fe20000000200 */
[C---:B-1----:R-:W-:Y:S06]  /*1b830*/  HMMA.16816.F32 R56, R76.reuse, R68, R56 ;  /* 0x000000444c38723c */ /* 0x042fec0000001838 */
[C---:B------:R-:W-:Y:S01]  /*1b840*/  HMMA.16816.F32 R40, R76.reuse, R70, R40 ;  /* 0x000000464c28723c */ /* 0x040fe20000001828 */
[----:B------:R-:W1:Y:S05]  /*1b850*/  LDSM.16.M88.4 R68, [R223+0xd800] ;  /* 0x00d80000df44783b */ /* 0x000e6a0000000200 */
[C---:B---3--:R-:W-:Y:S06]  /*1b860*/  HMMA.16816.F32 R36, R76.reuse, R64, R36 ;  /* 0x000000404c24723c */ /* 0x048fec0000001824 */
        /* <DEDUP_REMOVED lines=17> */
[----:B------:R-:W-:Y:S05]  /*1b980*/  LDSM.16.M88.4 R60, [R230+0x6000] ;  /* 0x00600000e63c783b */ /* 0x000fea0000000200 */
[C---:B-1----:R-:W-:Y:S06]  /*1b990*/  HMMA.16816.F32 R84, R12.reuse, R68, R84 ;  /* 0x000000440c54723c */ /* 0x042fec0000001854 */
[----:B------:R-:W-:Y:S01]  /*1b9a0*/  HMMA.16816.F32 R80, R12, R70, R80 ;  /* 0x000000460c50723c */ /* 0x000fe20000001850 */
[----:B------:R-:W1:Y:S04]  /*1b9b0*/  LDSM.16.M88.4 R12, [R229+0xe800] ;  /* 0x00e80000e50c783b */ /* 0x000e680000000200 */
[----:B------:R-:W4:Y:S01]  /*1b9c0*/  LDSM.16.M88.4 R68, [R229+0xf000] ;  /* 0x00f00000e544783b */ /* 0x000f220000000200 */
[C---:B---3--:R-:W-:Y:S06]  /*1b9d0*/  HMMA.16816.F32 R36, R4.reuse, R88, R36 ;  /* 0x000000580424723c */ /* 0x048fec0000001824 */
[C---:B------:R-:W-:Y:S01]  /*1b9e0*/  HMMA.16816.F32 R28, R4.reuse, R90, R28 ;  /* 0x0000005a041c723c */ /* 0x040fe2000000181c */
[----:B------:R-:W-:Y:S05]  /*1b9f0*/  LDSM.16.M88.4 R88, [R227+0x7800] ;  /* 0x00780000e358783b */ /* 0x000fea0000000200 */
[C---:B------:R-:W-:Y:S06]  /*1ba00*/  HMMA.16816.F32 R56, R4.reuse, R64, R56 ;  /* 0x000000400438723c */ /* 0x040fec0000001838 */
[C---:B------:R-:W-:Y:S01]  /*1ba10*/  HMMA.16816.F32 R40, R4.reuse, R66, R40 ;  /* 0x000000420428723c */ /* 0x040fe20000001828 */
[----:B------:R-:W3:Y:S05]  /*1ba20*/  LDSM.16.M88.4 R64, [R229+0xf800] ;  /* 0x00f80000e540783b */ /* 0x000eea0000000200 */
[C---:B--2---:R-:W-:Y:S06]  /*1ba30*/  HMMA.16816.F32 R24, R4.reuse, R16, R24 ;  /* 0x000000100418723c */ /* 0x044fec0000001818 */
[C---:B------:R-:W-:Y:S01]  /*1ba40*/  HMMA.16816.F32 R20, R4.reuse, R18, R20 ;  /* 0x000000120414723c */ /* 0x040fe20000001814 */
[----:B------:R-:W2:Y:S05]  /*1ba50*/  LDSM.16.M88.4 R16, [R227+0x6000] ;  /* 0x00600000e310783b */ /* 0x000eaa0000000200 */
[C---:B------:R-:W-:Y:S06]  /*1ba60*/  HMMA.16816.F32 R84, R4.reuse, R76, R84 ;  /* 0x0000004c0454723c */ /* 0x040fec0000001854 */
        /* <DEDUP_REMOVED lines=8> */
[----:B------:R-:W1:Y:S05]  /*1baf0*/  LDSM.16.M88.4 R72, [R223+0xe000] ;  /* 0x00e00000df48783b */ /* 0x000e6a0000000200 */
[C---:B----4-:R-:W-:Y:S06]  /*1bb00*/  HMMA.16816.F32 R24, R60.reuse, R68, R24 ;  /* 0x000000443c18723c */ /* 0x050fec0000001818 */
[C---:B------:R-:W-:Y:S01]  /*1bb10*/  HMMA.16816.F32 R20, R60.reuse, R70, R20 ;  /* 0x000000463c14723c */ /* 0x040fe20000001814 */
[----:B------:R-:W4:Y:S05]  /*1bb20*/  LDSM.16.M88.4 R68, [R223+0xe800] ;  /* 0x00e80000df44783b */ /* 0x000f2a0000000200 */
[C---:B---3--:R-:W-:Y:S06]  /*1bb30*/  HMMA.16816.F32 R84, R60.reuse, R64, R84 ;  /* 0x000000403c54723c */ /* 0x048fec0000001854 */
        /* <DEDUP_REMOVED lines=8> */
[----:B------:R-:W2:Y:S05]  /*1bbc0*/  LDSM.16.M88.4 R4, [R225+0x6000] ;  /* 0x00600000e104783b */ /* 0x000eaa0000000200 */
[C---:B-1----:R-:W-:Y:S06]  /*1bbd0*/  HMMA.16816.F32 R24, R92.reuse, R12, R24 ;  /* 0x0000000c5c18723c */ /* 0x042fec0000001818 */
[C---:B------:R-:W-:Y:S01]  /*1bbe0*/  HMMA.16816.F32 R20, R92.reuse, R14, R20 ;  /* 0x0000000e5c14723c */ /* 0x040fe20000001814 */
[----:B------:R-:W1:Y:S05]  /*1bbf0*/  LDSM.16.M88.4 R12, [R216+0x6800] ;  /* 0x00680000d80c783b */ /* 0x000e6a0000000200 */
[C---:B------:R-:W-:Y:S06]  /*1bc00*/  HMMA.16816.F32 R84, R92.reuse, R88, R84 ;  /* 0x000000585c54723c */ /* 0x040fec0000001854 */
[----:B------:R-:W-:Y:S06]  /*1bc10*/  HMMA.16816.F32 R80, R92, R90, R80 ;  /* 0x0000005a5c50723c */ /* 0x000fec0000001850 */
[C---:B------:R-:W-:Y:S06]  /*1bc20*/  HMMA.16816.F32 R56, R76.reuse, R72, R56 ;  /* 0x000000484c38723c */ /* 0x040fec0000001838 */
[C---:B------:R-:W-:Y:S01]  /*1bc30*/  HMMA.16816.F32 R40, R76.reuse, R74, R40 ;  /* 0x0000004a4c28723c */ /* 0x040fe20000001828 */
[----:B------:R-:W1:Y:S05]  /*1bc40*/  LDSM.16.M88.4 R72, [R216+0x7000] ;  /* 0x00700000d848783b */ /* 0x000e6a0000000200 */
[C---:B----4-:R-:W-:Y:S06]  /*1bc50*/  HMMA.16816.F32 R36, R76.reuse, R68, R36 ;  /* 0x000000444c24723c */ /* 0x050fec0000001824 */
[C---:B------:R-:W-:Y:S06]  /*1bc60*/  HMMA.16816.F32 R28, R76.reuse, R70, R28 ;  /* 0x000000464c1c723c */ /* 0x040fec000000181c */
[----:B---3--:R-:W-:Y:S01]  /*1bc70*/  HMMA.16816.F32 R68, R76, R64, R24 ;  /* 0x000000404c44723c */ /* 0x008fe20000001818 */
[----:B------:R-:W3:Y:S01]  /*1bc80*/  LDSM.16.M88.4 R24, [R216+0x7800] ;  /* 0x00780000d818783b */ /* 0x000ee20000000200 */
[----:B------:R-:W-:-:S04]  /*1bc90*/  DEPBAR.LE SB0, 0x0 ;  /* 0x000080000000791a */ /* 0x000fc80000000000 */
[C---:B------:R-:W-:Y:S06]  /*1bca0*/  HMMA.16816.F32 R20, R76.reuse, R66, R20 ;  /* 0x000000424c14723c */ /* 0x040fec0000001814 */
[C---:B------:R-:W-:Y:S06]  /*1bcb0*/  HMMA.16816.F32 R84, R76.reuse, R60, R84 ;  /* 0x0000003c4c54723c */ /* 0x040fec0000001854 */
[----:B------:R-:W-:Y:S06]  /*1bcc0*/  HMMA.16816.F32 R80, R76, R62, R80 ;  /* 0x0000003e4c50723c */ /* 0x000fec0000001850 */
[C---:B--2---:R-:W-:Y:S06]  /*1bcd0*/  HMMA.16816.F32 R56, R4.reuse, R16, R56 ;  /* 0x000000100438723c */ /* 0x044fec0000001838 */
[C---:B------:R-:W-:Y:S06]  /*1bce0*/  HMMA.16816.F32 R40, R4.reuse, R18, R40 ;  /* 0x000000120428723c */ /* 0x040fec0000001828 */
[----:B-1----:R-:W-:Y:S01]  /*1bcf0*/  HMMA.16816.F32 R36, R4, R12, R36 ;  /* 0x0000000c0424723c */ /* 0x002fe20000001824 */
[----:B------:R-:W-:-:S05]  /*1bd00*/  LOP3.LUT R18, R50, 0x6, RZ, 0xc0, !PT ;  /* 0x0000000632127812 */ /* 0x000fca00078ec0ff */
[----:B------:R-:W-:Y:S01]  /*1bd10*/  IMAD.IADD R18, R8, 0x1, R18 ;  /* 0x0000000108127824 */ /* 0x000fe200078e0212 */
[C---:B------:R-:W-:Y:S03]  /*1bd20*/  HMMA.16816.F32 R28, R4.reuse, R14, R28 ;  /* 0x0000000e041c723c */ /* 0x040fe6000000181c */
[C---:B------:R-:W-:Y:S02]  /*1bd30*/  VIADD R9, R18.reuse, 0x1 ;  /* 0x0000000112097836 */ /* 0x040fe40000000000 */
[C---:B------:R-:W-:Y:S01]  /*1bd40*/  VIADD R13, R18.reuse, 0x8 ;  /* 0x00000008120d7836 */ /* 0x040fe20000000000 */
[----:B------:R-:W-:Y:S01]  /*1bd50*/  HMMA.16816.F32 R68, R4, R72, R68 ;  /* 0x000000480444723c */ /* 0x000fe20000001844 */
[C---:B------:R-:W-:Y:S01]  /*1bd60*/  VIADD R14, R18.reuse, 0x10 ;  /* 0x00000010120e7836 */ /* 0x040fe20000000000 */
[C---:B------:R-:W-:Y:S01]  /*1bd70*/  ISETP.GE.AND P6, PT, R9.reuse, R0, PT ;  /* 0x000000000900720c */ /* 0x040fe20003fc6270 */
[----:B------:R-:W-:Y:S01]  /*1bd80*/  VIADD R15, R18, 0x11 ;  /* 0x00000011120f7836 */ /* 0x000fe20000000000 */
[----:B------:R-:W-:-:S02]  /*1bd90*/  ISETP.GE.AND P4, PT, R9, R2, PT ;  /* 0x000000020900720c */ /* 0x000fc40003f86270 */
[----:B------:R-:W-:Y:S01]  /*1bda0*/  I2FP.F32.S32 R12, R9 ;  /* 0x00000009000c7245 */ /* 0x000fe20000201400 */
[C---:B------:R-:W-:Y:S01]  /*1bdb0*/  HMMA.16816.F32 R20, R4.reuse, R74, R20 ;  /* 0x0000004a0414723c */ /* 0x040fe20000001814 */
[----:B------:R-:W-:Y:S02]  /*1bdc0*/  I2FP.F32.S32 R9, R13 ;  /* 0x0000000d00097245 */ /* 0x000fe40000201400 */
[----:B------:R-:W-:Y:S01]  /*1bdd0*/  ISETP.GE.AND P5, PT, R13, R0, PT ;  /* 0x000000000d00720c */ /* 0x000fe20003fa6270 */
[C---:B------:R-:W-:Y:S01]  /*1bde0*/  FFMA.FTZ R17, R3.reuse, R12, R59 ;  /* 0x0000000c03117223 */ /* 0x040fe2000001003b */
[----:B------:R-:W-:Y:S01]  /*1bdf0*/  BAR.SYNC.DEFER_BLOCKING 0x0 ;  /* 0x0000000000007b1d */ /* 0x000fe20000010000 */
[----:B---3--:R-:W-:Y:S01]  /*1be00*/  HMMA.16816.F32 R84, R4, R24, R84 ;  /* 0x000000180454723c */ /* 0x008fe20000001854 */
[CC--:B------:R-:W-:Y:S01]  /*1be10*/  FFMA.FTZ R19, R3.reuse, R9.reuse, R40 ;  /* 0x0000000903137223 */ /* 0x0c0fe20000010028 */
[----:B------:R-:W-:Y:S01]  /*1be20*/  ISETP.GE.AND P3, PT, R14, R0, PT ;  /* 0x000000000e00720c */ /* 0x000fe20003f66270 */
[----:B------:R-:W-:Y:S01]  /*1be30*/  FFMA.FTZ R16, R3, R9, R42 ;  /* 0x0000000903107223 */ /* 0x000fe2000001002a */
[----:B------:R-:W-:-:S02]  /*1be40*/  FSEL R17, R17, -INF , !P4 ;  /* 0xff80000011117808 */ /* 0x000fc40006000000 */
[----:B------:R-:W-:Y:S01]  /*1be50*/  HMMA.16816.F32 R80, R4, R26, R80 ;  /* 0x0000001a0450723c */ /* 0x000fe20000001850 */
[----:B------:R-:W-:Y:S01]  /*1be60*/  FFMA.FTZ R24, R3, R12, R57 ;  /* 0x0000000c03187223 */ /* 0x000fe20000010039 */
[----:B------:R-:W-:Y:S01]  /*1be70*/  FSEL R19, R19, -INF , !P5 ;  /* 0xff80000013137808 */ /* 0x000fe20006800000 */
[----:B------:R-:W-:Y:S01]  /*1be80*/  VIADD R12, R18, 0x19 ;  /* 0x00000019120c7836 */ /* 0x000fe20000000000 */
[----:B------:R-:W-:Y:S02]  /*1be90*/  ISETP.GE.AND P4, PT, R15, R0, PT ;  /* 0x000000000f00720c */ /* 0x000fe40003f86270 */
[----:B------:R-:W-:Y:S01]  /*1bea0*/  FSEL R24, R24, -INF , !P6 ;  /* 0xff80000018187808 */ /* 0x000fe20007000000 */
[----:B------:R-:W-:Y:S01]  /*1beb0*/  VIADD R7, R18, 0x9 ;  /* 0x0000000912077836 */ /* 0x000fe20000000000 */
[----:B------:R-:W-:Y:S01]  /*1bec0*/  ISETP.GE.AND P6, PT, R14, R2, PT ;  /* 0x000000020e00720c */ /* 0x000fe20003fc6270 */
[C---:B------:R-:W-:Y:S01]  /*1bed0*/  VIADD R26, R18.reuse, 0x20 ;  /* 0x00000020121a7836 */ /* 0x040fe20000000000 */
[----:B------:R-:W-:Y:S01]  /*1bee0*/  I2FP.F32.S32 R14, R14 ;  /* 0x0000000e000e7245 */ /* 0x000fe20000201400 */
[----:B------:R-:W-:Y:S01]  /*1bef0*/  VIADD R27, R18, 0x28 ;  /* 0x00000028121b7836 */ /* 0x000fe20000000000 */
[----:B------:R-:W-:-:S02]  /*1bf00*/  ISETP.GE.AND P0, PT, R7, R0, PT ;  /* 0x000000000700720c */ /* 0x000fc40003f06270 */
[----:B------:R-:W-:Y:S01]  /*1bf10*/  ISETP.GE.AND P1, PT, R7, R2, PT ;  /* 0x000000020700720c */ /* 0x000fe20003f26270 */
[CC--:B------:R-:W-:Y:S01]  /*1bf20*/  FFMA.FTZ R6, R3.reuse, R14.reuse, R36 ;  /* 0x0000000e03067223 */ /* 0x0c0fe20000010024 */
[----:B------:R-:W-:Y:S01]  /*1bf30*/  I2FP.F32.S32 R7, R7 ;  /* 0x0000000700077245 */ /* 0x000fe20000201400 */
[----:B------:R-:W-:Y:S01]  /*1bf40*/  FFMA.FTZ R14, R3, R14, R38 ;  /* 0x0000000e030e7223 */ /* 0x000fe20000010026 */
[-C--:B------:R-:W-:Y:S02]  /*1bf50*/  ISETP.GE.AND P5, PT, R15, R2.reuse, PT ;  /* 0x000000020f00720c */ /* 0x080fe40003fa6270 */
[----:B------:R-:W-:Y:S01]  /*1bf60*/  I2FP.F32.S32 R15, R15 ;  /* 0x0000000f000f7245 */ /* 0x000fe20000201400 */
[-C--:B------:R-:W-:Y:S01]  /*1bf70*/  FFMA.FTZ R25, R3, R7.reuse, R41 ;  /* 0x0000000703197223 */ /* 0x080fe20000010029 */
[----:B------:R-:W-:Y:S01]  /*1bf80*/  ISETP.GE.AND P2, PT, R13, R2, PT ;  /* 0x000000020d00720c */ /* 0x000fe20003f46270 */
[----:B------:R-:W-:Y:S01]  /*1bf90*/  FFMA.FTZ R7, R3, R7, R43 ;  /* 0x0000000703077223 */ /* 0x000fe2000001002b */
[----:B------:R-:W-:-:S02]  /*1bfa0*/  VIADD R13, R18, 0x18 ;  /* 0x00000018120d7836 */ /* 0x000fc40000000000 */
[CC--:B------:R-:W-:Y:S01]  /*1bfb0*/  FFMA.FTZ R5, R3.reuse, R15.reuse, R37 ;  /* 0x0000000f03057223 */ /* 0x0c0fe20000010025 */
[----:B------:R-:W-:Y:S01]  /*1bfc0*/  FSEL R16, R16, -INF , !P2 ;  /* 0xff80000010107808 */ /* 0x000fe20005000000 */
[----:B------:R-:W-:Y:S01]  /*1bfd0*/  FFMA.FTZ R15, R3, R15, R39 ;  /* 0x0000000f030f7223 */ /* 0x000fe20000010027 */
[----:B------:R-:W-:Y:S02]  /*1bfe0*/  FSEL R25, R25, -INF , !P0 ;  /* 0xff80000019197808 */ /* 0x000fe40004000000 */
[----:B------:R-:W-:Y:S02]  /*1bff0*/  FSEL R7, R7, -INF , !P1 ;  /* 0xff80000007077808 */ /* 0x000fe40004800000 */
[----:B------:R-:W-:Y:S02]  /*1c000*/  FSEL R6, R6, -INF , !P3 ;  /* 0xff80000006067808 */ /* 0x000fe40005800000 */
[C---:B------:R-:W-:Y:S02]  /*1c010*/  ISETP.GE.AND P2, PT, R13.reuse, R0, PT ;  /* 0x000000000d00720c */ /* 0x040fe40003f46270 */
[----:B------:R-:W-:-:S02]  /*1c020*/  ISETP.GE.AND P0, PT, R13, R2, PT ;  /* 0x000000020d00720c */ /* 0x000fc40003f06270 */
[C---:B------:R-:W-:Y:S02]  /*1c030*/  ISETP.GE.AND P1, PT, R12.reuse, R0, PT ;  /* 0x000000000c00720c */ /* 0x040fe40003f26270 */
[----:B------:R-:W-:Y:S02]  /*1c040*/  ISETP.GE.AND P3, PT, R12, R2, PT ;  /* 0x000000020c00720c */ /* 0x000fe40003f66270 */
[----:B------:R-:W-:Y:S02]  /*1c050*/  FSEL R14, R14, -INF , !P6 ;  /* 0xff8000000e0e7808 */ /* 0x000fe40007000000 */
[----:B------:R-:W-:Y:S02]  /*1c060*/  FSEL R5, R5, -INF , !P4 ;  /* 0xff80000005057808 */ /* 0x000fe40006000000 */
[----:B------:R-:W-:Y:S02]  /*1c070*/  I2FP.F32.S32 R13, R13 ;  /* 0x0000000d000d7245 */ /* 0x000fe40000201400 */
[----:B------:R-:W-:-:S02]  /*1c080*/  I2FP.F32.S32 R12, R12 ;  /* 0x0000000c000c7245 */ /* 0x000fc40000201400 */
[C---:B------:R-:W-:Y:S01]  /*1c090*/  ISETP.GE.AND P6, PT, R26.reuse, R0, PT ;  /* 0x000000001a00720c */ /* 0x040fe20003fc6270 */
[CC--:B------:R-:W-:Y:S01]  /*1c0a0*/  FFMA.FTZ R4, R3.reuse, R13.reuse, R28 ;  /* 0x0000000d03047223 */ /* 0x0c0fe2000001001c */
[----:B------:R-:W-:Y:S01]  /*1c0b0*/  ISETP.GE.AND P4, PT, R26, R2, PT ;  /* 0x000000021a00720c */ /* 0x000fe20003f86270 */
[C---:B------:R-:W-:Y:S01]  /*1c0c0*/  FFMA.FTZ R9, R3.reuse, R12, R29 ;  /* 0x0000000c03097223 */ /* 0x040fe2000001001d */
[----:B------:R-:W-:Y:S01]  /*1c0d0*/  I2FP.F32.S32 R26, R26 ;  /* 0x0000001a001a7245 */ /* 0x000fe20000201400 */
[C---:B------:R-:W-:Y:S01]  /*1c0e0*/  FFMA.FTZ R13, R3.reuse, R13, R30 ;  /* 0x0000000d030d7223 */ /* 0x040fe2000001001e */
[----:B------:R-:W-:Y:S01]  /*1c0f0*/  FFMA.FTZ R12, R3, R12, R31 ;  /* 0x0000000c030c7223 */ /* 0x000fe2000001001f */
[C---:B------:R-:W-:Y:S01]  /*1c100*/  VIADD R28, R18.reuse, 0x21 ;  /* 0x00000021121c7836 */ /* 0x040fe20000000000 */
[----:B------:R-:W-:Y:S01]  /*1c110*/  FSEL R9, R9, -INF , !P1 ;  /* 0xff80000009097808 */ /* 0x000fe20004800000 */
[CC--:B------:R-:W-:Y:S01]  /*1c120*/  FFMA.FTZ R68, R3.reuse, R26.reuse, R68 ;  /* 0x0000001a03447223 */ /* 0x0c0fe20000010044 */
[----:B------:R-:W-:Y:S01]  /*1c130*/  FFMA.FTZ R70, R3, R26, R70 ;  /* 0x0000001a03467223 */ /* 0x000fe20000010046 */
[C---:B------:R-:W-:Y:S01]  /*1c140*/  VIADD R26, R18.reuse, 0x29 ;  /* 0x00000029121a7836 */ /* 0x040fe20000000000 */
[----:B------:R-:W-:Y:S01]  /*1c150*/  FSEL R13, R13, -INF , !P0 ;  /* 0xff8000000d0d7808 */ /* 0x000fe20004000000 */
[----:B------:R-:W-:Y:S01]  /*1c160*/  VIADD R29, R18, 0x30 ;  /* 0x00000030121d7836 */ /* 0x000fe20000000000 */
[----:B------:R-:W-:-:S02]  /*1c170*/  FSEL R12, R12, -INF , !P3 ;  /* 0xff8000000c0c7808 */ /* 0x000fc40005800000 */
[----:B------:R-:W-:Y:S02]  /*1c180*/  FSEL R180, R68, -INF , !P6 ;  /* 0xff80000044b47808 */ /* 0x000fe40007000000 */
[C---:B------:R-:W-:Y:S02]  /*1c190*/  ISETP.GE.AND P0, PT, R27.reuse, R0, PT ;  /* 0x000000001b00720c */ /* 0x040fe40003f06270 */
[----:B------:R-:W-:Y:S02]  /*1c1a0*/  ISETP.GE.AND P1, PT, R27, R2, PT ;  /* 0x000000021b00720c */ /* 0x000fe40003f26270 */
[C---:B------:R-:W-:Y:S02]  /*1c1b0*/  ISETP.GE.AND P3, PT, R26.reuse, R0, PT ;  /* 0x000000001a00720c */ /* 0x040fe40003f66270 */
[----:B------:R-:W-:Y:S02]  /*1c1c0*/  ISETP.GE.AND P6, PT, R26, R2, PT ;  /* 0x000000021a00720c */ /* 0x000fe40003fc6270 */
[----:B------:R-:W-:-:S02]  /*1c1d0*/  I2FP.F32.S32 R27, R27 ;  /* 0x0000001b001b7245 */ /* 0x000fc40000201400 */
[----:B------:R-:W-:Y:S02]  /*1c1e0*/  I2FP.F32.S32 R26, R26 ;  /* 0x0000001a001a7245 */ /* 0x000fe40000201400 */
[----:B------:R-:W-:Y:S01]  /*1c1f0*/  FSEL R15, R15, -INF , !P5 ;  /* 0xff8000000f0f7808 */ /* 0x000fe20006800000 */
[CC--:B------:R-:W-:Y:S01]  /*1c200*/  FFMA.FTZ R183, R3.reuse, R27.reuse, R20 ;  /* 0x0000001b03b77223 */ /* 0x0c0fe20000010014 */
[----:B------:R-:W-:Y:S01]  /*1c210*/  FSEL R4, R4, -INF , !P2 ;  /* 0xff80000004047808 */ /* 0x000fe20005000000 */
[C---:B------:R-:W-:Y:S01]  /*1c220*/  FFMA.FTZ R22, R3.reuse, R27, R22 ;  /* 0x0000001b03167223 */ /* 0x040fe20000010016 */
[C---:B------:R-:W-:Y:S01]  /*1c230*/  ISETP.GE.AND P5, PT, R28.reuse, R0, PT ;  /* 0x000000001c00720c */ /* 0x040fe20003fa6270 */
[C---:B------:R-:W-:Y:S01]  /*1c240*/  FFMA.FTZ R21, R3.reuse, R26, R21 ;  /* 0x0000001a03157223 */ /* 0x040fe20000010015 */
[----:B------:R-:W-:Y:S01]  /*1c250*/  ISETP.GE.AND P2, PT, R28, R2, PT ;  /* 0x000000021c00720c */ /* 0x000fe20003f46270 */
[----:B------:R-:W-:Y:S01]  /*1c260*/  VIADD R20, R18, 0x38 ;  /* 0x0000003812147836 */ /* 0x000fe20000000000 */
[----:B------:R-:W-:Y:S01]  /*1c270*/  I2FP.F32.S32 R28, R28 ;  /* 0x0000001c001c7245 */ /* 0x000fe20000201400 */
[----:B------:R-:W-:Y:S01]  /*1c280*/  FFMA.FTZ R23, R3, R26, R23 ;  /* 0x0000001a03177223 */ /* 0x000fe20000010017 */
[----:B------:R-:W-:-:S02]  /*1c290*/  FSEL R190, R22, -INF , !P1 ;  /* 0xff80000016be7808 */ /* 0x000fc40004800000 */
[----:B------:R-:W-:Y:S01]  /*1c2a0*/  FSEL R186, R21, -INF , !P3 ;  /* 0xff80000015ba7808 */ /* 0x000fe20005800000 */
[C---:B------:R-:W-:Y:S01]  /*1c2b0*/  FFMA.FTZ R69, R3.reuse, R28, R69 ;  /* 0x0000001c03457223 */ /* 0x040fe20000010045 */
[C---:B------:R-:W-:Y:S01]  /*1c2c0*/  ISETP.GE.AND P1, PT, R20.reuse, R0, PT ;  /* 0x000000001400720c */ /* 0x040fe20003f26270 */
[----:B------:R-:W-:Y:S01]  /*1c2d0*/  FFMA.FTZ R71, R3, R28, R71 ;  /* 0x0000001c03477223 */ /* 0x000fe20000010047 */
[----:B------:R-:W-:Y:S01]  /*1c2e0*/  ISETP.GE.AND P3, PT, R20, R2, PT ;  /* 0x000000021400720c */ /* 0x000fe20003f66270 */
[----:B------:R-:W-:Y:S01]  /*1c2f0*/  VIADD R28, R18, 0x31 ;  /* 0x00000031121c7836 */ /* 0x000fe20000000000 */
[----:B------:R-:W-:Y:S02]  /*1c300*/  I2FP.F32.S32 R20, R20 ;  /* 0x0000001400147245 */ /* 0x000fe40000201400 */
[----:B------:R-:W-:Y:S02]  /*1c310*/  FSEL R187, R70, -INF , !P4 ;  /* 0xff80000046bb7808 */ /* 0x000fe40006000000 */
[----:B------:R-:W-:Y:S01]  /*1c320*/  FSEL R181, R69, -INF , !P5 ;  /* 0xff80000045b57808 */ /* 0x000fe20006800000 */
[----:B------:R-:W-:Y:S01]  /*1c330*/  FFMA.FTZ R80, R3, R20, R80 ;  /* 0x0000001403507223 */ /* 0x000fe20000010050 */
[----:B------:R-:W-:Y:S01]  /*1c340*/  ISETP.GE.AND P4, PT, R29, R0, PT ;  /* 0x000000001d00720c */ /* 0x000fe20003f86270 */
[----:B------:R-:W-:Y:S01]  /*1c350*/  FFMA.FTZ R82, R3, R20, R82 ;  /* 0x0000001403527223 */ /* 0x000fe20000010052 */
[----:B------:R-:W-:Y:S01]  /*1c360*/  ISETP.GE.AND P5, PT, R29, R2, PT ;  /* 0x000000021d00720c */ /* 0x000fe20003fa6270 */
[----:B------:R-:W-:Y:S01]  /*1c370*/  VIADD R20, R18, 0x39 ;  /* 0x0000003912147836 */ /* 0x000fe20000000000 */
[----:B------:R-:W-:-:S02]  /*1c380*/  I2FP.F32.S32 R29, R29 ;  /* 0x0000001d001d7245 */ /* 0x000fc40000201400 */
[----:B------:R-:W-:Y:S02]  /*1c390*/  FSEL R188, R71, -INF , !P2 ;  /* 0xff80000047bc7808 */ /* 0x000fe40005000000 */
[----:B------:R-:W-:Y:S01]  /*1c3a0*/  FSEL R183, R183, -INF , !P0 ;  /* 0xff800000b7b77808 */ /* 0x000fe20004000000 */
[CC--:B------:R-:W-:Y:S01]  /*1c3b0*/  FFMA.FTZ R84, R3.reuse, R29.reuse, R84 ;  /* 0x0000001d03547223 */ /* 0x0c0fe20000010054 */
[C---:B------:R-:W-:Y:S01]  /*1c3c0*/  ISETP.GE.AND P2, PT, R28.reuse, R0, PT ;  /* 0x000000001c00720c */ /* 0x040fe20003f46270 */
[----:B------:R-:W-:Y:S01]  /*1c3d0*/  FFMA.FTZ R29, R3, R29, R86 ;  /* 0x0000001d031d7223 */ /* 0x000fe20000010056 */
[----:B------:R-:W-:Y:S02]  /*1c3e0*/  ISETP.GE.AND P0, PT, R28, R2, PT ;  /* 0x000000021c00720c */ /* 0x000fe40003f06270 */
[----:B------:R-:W-:Y:S02]  /*1c3f0*/  I2FP.F32.S32 R28, R28 ;  /* 0x0000001c001c7245 */ /* 0x000fe40000201400 */
[----:B------:R-:W-:-:S02]  /*1c400*/  FSEL R189, R80, -INF , !P1 ;  /* 0xff80000050bd7808 */ /* 0x000fc40004800000 */
[----:B------:R-:W-:Y:S01]  /*1c410*/  ISETP.GE.AND P1, PT, R166, 0x2, PT ;  /* 0x00000002a600780c */ /* 0x000fe20003f26270 */
[-C--:B------:R-:W-:Y:S01]  /*1c420*/  FFMA.FTZ R85, R3, R28.reuse, R85 ;  /* 0x0000001c03557223 */ /* 0x080fe20000010055 */
[----:B------:R-:W-:Y:S01]  /*1c430*/  FSEL R191, R23, -INF , !P6 ;  /* 0xff80000017bf7808 */ /* 0x000fe20007000000 */
[----:B------:R-:W-:Y:S01]  /*1c440*/  FFMA.FTZ R28, R3, R28, R87 ;  /* 0x0000001c031c7223 */ /* 0x000fe20000010057 */
[----:B------:R-:W-:Y:S02]  /*1c450*/  FSEL R193, R84, -INF , !P4 ;  /* 0xff80000054c17808 */ /* 0x000fe40006000000 */
[C---:B------:R-:W-:Y:S02]  /*1c460*/  ISETP.GE.AND P6, PT, R18.reuse, R0, PT ;  /* 0x000000001200720c */ /* 0x040fe40003fc6270 */
[----:B------:R-:W-:Y:S02]  /*1c470*/  ISETP.GE.AND P4, PT, R18, R2, PT ;  /* 0x000000021200720c */ /* 0x000fe40003f86270 */
[----:B------:R-:W-:-:S02]  /*1c480*/  I2FP.F32.S32 R18, R18 ;  /* 0x0000001200127245 */ /* 0x000fc40000201400 */
[----:B------:R-:W-:Y:S02]  /*1c490*/  I2FP.F32.S32 R21, R20 ;  /* 0x0000001400157245 */ /* 0x000fe40000201400 */
[----:B------:R-:W-:Y:S02]  /*1c4a0*/  FSEL R29, R29, -INF , !P5 ;  /* 0xff8000001d1d7808 */ /* 0x000fe40006800000 */
[----:B------:R-:W-:Y:S01]  /*1c4b0*/  FSEL R192, R85, -INF , !P2 ;  /* 0xff80000055c07808 */ /* 0x000fe20005000000 */
[CC--:B------:R-:W-:Y:S01]  /*1c4c0*/  FFMA.FTZ R30, R3.reuse, R21.reuse, R81 ;  /* 0x00000015031e7223 */ /* 0x0c0fe20000010051 */
[C---:B------:R-:W-:Y:S01]  /*1c4d0*/  ISETP.GE.AND P5, PT, R20.reuse, R0, PT ;  /* 0x000000001400720c */ /* 0x040fe20003fa6270 */
[C---:B------:R-:W-:Y:S01]  /*1c4e0*/  FFMA.FTZ R83, R3.reuse, R21, R83 ;  /* 0x0000001503537223 */ /* 0x040fe20000010053 */
[----:B------:R-:W-:Y:S01]  /*1c4f0*/  ISETP.GE.AND P2, PT, R20, R2, PT ;  /* 0x000000021400720c */ /* 0x000fe20003f46270 */
[CC--:B------:R-:W-:Y:S01]  /*1c500*/  FFMA.FTZ R20, R3.reuse, R18.reuse, R56 ;  /* 0x0000001203147223 */ /* 0x0c0fe20000010038 */
[----:B------:R-:W-:Y:S01]  /*1c510*/  FFMA.FTZ R18, R3, R18, R58 ;  /* 0x0000001203127223 */ /* 0x000fe2000001003a */
[----:B------:R-:W-:-:S02]  /*1c520*/  FSEL R28, R28, -INF , !P0 ;  /* 0xff8000001c1c7808 */ /* 0x000fc40004000000 */
[----:B------:R-:W-:Y:S02]  /*1c530*/  ISETP.NE.U32.AND P0, PT, R244, RZ, PT ;  /* 0x000000fff400720c */ /* 0x000fe40003f05070 */
[----:B------:R-:W-:Y:S02]  /*1c540*/  FSEL R182, R82, -INF , !P3 ;  /* 0xff80000052b67808 */ /* 0x000fe40005800000 */
[----:B------:R-:W-:Y:S02]  /*1c550*/  ISETP.NE.AND.EX P0, PT, R245, RZ, PT, P0 ;  /* 0x000000fff500720c */ /* 0x000fe40003f05300 */
[----:B------:R-:W-:Y:S02]  /*1c560*/  FSEL R20, R20, -INF , !P6 ;  /* 0xff80000014147808 */ /* 0x000fe40007000000 */
[----:B------:R-:W-:Y:S02]  /*1c570*/  FSEL R18, R18, -INF , !P4 ;  /* 0xff80000012127808 */ /* 0x000fe40006000000 */
[----:B------:R-:W-:-:S02]  /*1c580*/  FSEL R30, R30, -INF , !P5 ;  /* 0xff8000001e1e7808 */ /* 0x000fc40006800000 */
[----:B------:R-:W-:Y:S01]  /*1c590*/  FSEL R177, R83, -INF , !P2 ;  /* 0xff80000053b17808 */ /* 0x000fe20005000000 */
[----:B------:R-:W-:Y:S06]  /*1c5a0*/  @!P1 BRA `(.L_x_3235) ;  /* 0x0000000800e89947 */ /* 0x000fec0003800000 */
[----:B------:R-:W-:Y:S04]  /*1c5b0*/  BSSY B0, `(.L_x_3236) ;  /* 0x0000042000007945 */ /* 0x000fe80003800000 */
[----:B------:R-:W-:Y:S05]  /*1c5c0*/  @!P0 BRA `(.L_x_3237) ;  /* 0x0000000000f48947 */ /* 0x000fea0003800000 */
[----:B------:R-:W2:Y:S01]  /*1c5d0*/  LD.E R36, desc[UR6][R10.64+0x170] ;  /* 0x000170060a247980 */ /* 0x000ea2000c101900 */
[C---:B------:R-:W-:Y:S02]  /*1c5e0*/  IADD3 R31, R8.reuse, -0x40, RZ ;  /* 0xffffffc0081f7810 */ /* 0x040fe40007ffe0ff */
[----:B------:R-:W-:Y:S02]  /*1c5f0*/  IABS R23, R8 ;  /* 0x0000000800177213 */ /* 0x000fe40000000000 */
[----:B------:R-:W-:Y:S02]  /*1c600*/  IABS R21, R31 ;  /* 0x0000001f00157213 */ /* 0x000fe40000000000 */
[-C--:B--2---:R-:W-:Y:S02]  /*1c610*/  IABS R26, R36.reuse ;  /* 0x00000024001a7213 */ /* 0x084fe40000000000 */
[-C--:B------:R-:W-:Y:S02]  /*1c620*/  IABS R22, R36.reuse ;  /* 0x0000002400167213 */ /* 0x080fe40000000000 */
[----:B------:R-:W1:Y:S01]  /*1c630*/  I2F.RP R38, R26 ;  /* 0x0000001a00267306 */ /* 0x000e620000209400 */
[----:B------:R-:W-:-:S02]  /*1c640*/  LOP3.LUT R8, R8, R36, RZ, 0x3c, !PT ;  /* 0x0000002408087212 */ /* 0x000fc400078e3cff */
[----:B------:R-:W-:Y:S02]  /*1c650*/  IADD3 R22, RZ, -R22, RZ ;  /* 0x80000016ff167210 */ /* 0x000fe40007ffe0ff */
[-C--:B------:R-:W-:Y:S02]  /*1c660*/  LOP3.LUT R31, R31, R36.reuse, RZ, 0x3c, !PT ;  /* 0x000000241f1f7212 */ /* 0x080fe400078e3cff */
[----:B------:R-:W-:Y:S02]  /*1c670*/  ISETP.GE.AND P4, PT, R8, RZ, PT ;  /* 0x000000ff0800720c */ /* 0x000fe40003f86270 */
[----:B------:R-:W-:Y:S01]  /*1c680*/  LOP3.LUT R8, RZ, R36, RZ, 0x33, !PT ;  /* 0x00000024ff087212 */ /* 0x000fe200078e33ff */
        /* <DEDUP_REMOVED lines=23> */
[----:B------:R-:W-:Y:S02]  /*1c800*/  IMAD.MOV.U32 R22, RZ, RZ, R32 ;  /* 0x000000ffff167224 */ /* 0x000fe400078e0020 */
[----:B------:R-:W-:Y:S02]  /*1c810*/  MOV R23, R27 ;  /* 0x0000001b00177202 */ /* 0x000fe40000000f00 */
[----:B------:R-:W-:Y:S01]  /*1c820*/  @!P4 IMAD.MOV R22, RZ, RZ, -R22 ;  /* 0x000000ffff16c224 */ /* 0x000fe200078e0a16 */
[----:B------:R-:W2:Y:S01]  /*1c830*/  LD.E.64 R26, desc[UR6][R10.64+0x38] ;  /* 0x000038060a1a7980 */ /* 0x000ea2000c101b00 */
[----:B------:R-:W-:-:S03]  /*1c840*/  @!P2 IADD3 R23, -R23, RZ, RZ ;  /* 0x000000ff1717a210 */ /* 0x000fc60007ffe1ff */
[C---:B------:R-:W-:Y:S02]  /*1c850*/  SEL R22, R8.reuse, R22, !P3 ;  /* 0x0000001608167207 */ /* 0x040fe40005800000 */
[----:B------:R-:W-:-:S03]  /*1c860*/  SEL R23, R8, R23, !P3 ;  /* 0x0000001708177207 */ /* 0x000fc60005800000 */
[----:B------:R-:W-:-:S04]  /*1c870*/  IMAD.WIDE R40, R22, 0x4, R244 ;  /* 0x0000000416287825 */ /* 0x000fc800078e02f4 */
[----:B------:R-:W-:Y:S01]  /*1c880*/  IMAD.WIDE R38, R23, 0x4, R244 ;  /* 0x0000000417267825 */ /* 0x000fe200078e02f4 */
        /* <DEDUP_REMOVED lines=8> */
[----:B------:R-:W-:-:S04]  /*1c910*/  IMAD R22, R26, R23, R22 ;  /* 0x000000171a167224 */ /* 0x000fc800078e0216 */
[----:B------:R-:W-:Y:S01]  /*1c920*/  IMAD.IADD R37, R37, 0x1, R22 ;  /* 0x0000000125257824 */ /* 0x000fe200078e0216 */
[----:B---3--:R-:W-:-:S04]  /*1c930*/  IADD3 R8, -R21, R8, RZ ;  /* 0x0000000815087210 */ /* 0x008fc80007ffe1ff */
[----:B------:R-:W-:Y:S01]  /*1c940*/  SHF.R.S32.HI R23, RZ, 0x1f, R8 ;  /* 0x0000001fff177819 */ /* 0x000fe20000011408 */
[----:B----4-:R-:W-:-:S04]  /*1c950*/  IMAD R21, R39, R8, RZ ;  /* 0x0000000827157224 */ /* 0x010fc800078e02ff */
[----:B------:R-:W-:Y:S02]  /*1c960*/  IMAD R21, R38, R23, R21 ;  /* 0x0000001726157224 */ /* 0x000fe400078e0215 */
[----:B------:R-:W-:-:S05]  /*1c970*/  IMAD.WIDE.U32 R22, R8, R38, R36 ;  /* 0x0000002608167225 */ /* 0x000fca00078e0024 */
[----:B------:R-:W-:Y:S01]  /*1c980*/  IADD3 R8, R23, R21, RZ ;  /* 0x0000001517087210 */ /* 0x000fe20007ffe0ff */
[----:B------:R-:W-:Y:S05]  /*1c990*/  BRA `(.L_x_3238) ;  /* 0x00000000000c7947 */ /* 0x000fea0003800000 */
.L_x_3237:
[----:B------:R-:W2:Y:S02]  /*1c9a0*/  LD.E R22, desc[UR6][R10.64+0x38] ;  /* 0x000038060a167980 */ /* 0x000ea4000c101900 */
[----:B--2---:R-:W-:-:S04]  /*1c9b0*/  LEA R22, -R22, RZ, 0x6 ;  /* 0x000000ff16167211 */ /* 0x004fc800078e31ff */
[----:B------:R-:W-:Y:S02]  /*1c9c0*/  SHF.R.S32.HI R8, RZ, 0x1f, R22 ;  /* 0x0000001fff087819 */ /* 0x000fe40000011416 */
.L_x_3238:
[----:B------:R-:W-:Y:S05]  /*1c9d0*/  BSYNC B0 ;  /* 0x0000000000007941 */ /* 0x000fea0003800000 */
.L_x_3236:
[C---:B------:R-:W-:Y:S02]  /*1c9e0*/  LOP3.LUT P6, RZ, R247.reuse, 0x1, RZ, 0xc0, !PT ;  /* 0x00000001f7ff7812 */ /* 0x040fe400078cc0ff */
[C---:B------:R-:W-:Y:S02]  /*1c9f0*/  LOP3.LUT P5, RZ, R247.reuse, 0x2, RZ, 0xc0, !PT ;  /* 0x00000002f7ff7812 */ /* 0x040fe400078ac0ff */
[C---:B------:R-:W-:Y:S02]  /*1ca00*/  LEA R48, P3, R22.reuse, R236, 0x1 ;  /* 0x000000ec16307211 */ /* 0x040fe400078608ff */
[C---:B------:R-:W-:Y:S02]  /*1ca10*/  IADD3 R21, P2, R22.reuse, R233, RZ ;  /* 0x000000e916157210 */ /* 0x040fe40007f5e0ff */
[C---:B------:R-:W-:Y:S02]  /*1ca20*/  LOP3.LUT P4, RZ, R247.reuse, 0x4, RZ, 0xc0, !PT ;  /* 0x00000004f7ff7812 */ /* 0x040fe4000788c0ff */
[----:B------:R-:W-:Y:S01]  /*1ca30*/  LEA.HI.X R49, R22, R235, R8, 0x1, P3 ;  /* 0x000000eb16317211 */ /* 0x000fe200018f0c08 */
[----:B------:R-:W-:Y:S01]  /*1ca40*/  IMAD.X R8, R8, 0x1, R234, P2 ;  /* 0x0000000108087824 */ /* 0x000fe200010e06ea */
[----:B------:R-:W-:-:S02]  /*1ca50*/  LOP3.LUT P3, RZ, R247, 0x8, RZ, 0xc0, !PT ;  /* 0x00000008f7ff7812 */ /* 0x000fc4000786c0ff */
[CC--:B------:R-:W-:Y:S01]  /*1ca60*/  @P6 LEA R46, P2, R21.reuse, R236.reuse, 0x1 ;  /* 0x000000ec152e6211 */ /* 0x0c0fe200078408ff */
[----:B------:R-:W-:Y:S01]  /*1ca70*/  @!PT LDS RZ, [RZ] ;  /* 0x00000000fffff984 */ /* 0x000fe20000000800 */
[----:B------:R-:W-:Y:S01]  /*1ca80*/  @!PT LDS RZ, [RZ] ;  /* 0x00000000fffff984 */ /* 0x000fe20000000800 */
[----:B------:R-:W-:Y:S01]  /*1ca90*/  @!PT LDS RZ, [RZ] ;  /* 0x00000000fffff984 */ /* 0x000fe20000000800 */
[----:B------:R1:W-:Y:S03]  /*1caa0*/  @P6 LDGSTS.E.BYPASS.LTC128B.128 [R243+0x8000], desc[UR6][R48.64] ;  /* 0x0800000030f36fae */ /* 0x0003e6000b901d46 */
[C---:B------:R-:W-:Y:S01]  /*1cab0*/  @P6 LEA.HI.X R47, R21.reuse, R235, R8, 0x1, P2 ;  /* 0x000000eb152f6211 */ /* 0x040fe200010f0c08 */
[----:B------:R1:W-:Y:S01]  /*1cac0*/  @!P6 STS.128 [R243+0x8000], RZ ;  /* 0x008000fff300e388 */ /* 0x0003e20000000c00 */
[----:B------:R-:W-:-:S03]  /*1cad0*/  @P5 LEA R42, P2, R21, R236, 0x1 ;  /* 0x000000ec152a5211 */ /* 0x000fc600078408ff */
[----:B------:R-:W-:Y:S01]  /*1cae0*/  @!PT LDS RZ, [RZ] ;  /* 0x00000000fffff984 */ /* 0x000fe20000000800 */
[----:B------:R-:W-:Y:S01]  /*1caf0*/  @!PT LDS RZ, [RZ] ;  /* 0x00000000fffff984 */ /* 0x000fe20000000800 */
[----:B------:R-:W-:Y:S01]  /*1cb00*/  @!PT LDS RZ, [RZ] ;  /* 0x00000000fffff984 */ /* 0x000fe20000000800 */
[----:B------:R1:W-:Y:S01]  /*1cb10*/  @P5 LDGSTS.E.BYPASS.LTC128B.128 [R243+0xa000], desc[UR6][R48.64+0x80] ;  /* 0x0a00008030f35fae */ /* 0x0003e2000b901d46 */
[CCC-:B------:R-:W-:Y:S02]  /*1cb20*/  @P5 LEA.HI.X R43, R21.reuse, R235.reuse, R8.reuse, 0x1, P2 ;  /* 0x000000eb152b5211 */ /* 0x1c0fe400010f0c08 */
[CC--:B------:R-:W-:Y:S01]  /*1cb30*/  @P4 LEA R40, P2, R21.reuse, R236.reuse, 0x1 ;  /* 0x000000ec15284211 */ /* 0x0c0fe200078408ff */
[----:B------:R1:W-:Y:S03]  /*1cb40*/  @!P5 STS.128 [R243+0xa000], RZ ;  /* 0x00a000fff300d388 */ /* 0x0003e60000000c00 */
[C---:B------:R-:W-:Y:S01]  /*1cb50*/  @P4 LEA.HI.X R41, R21.reuse, R235, R8, 0x1, P2 ;  /* 0x000000eb15294211 */ /* 0x040fe200010f0c08 */
[----:B------:R-:W-:Y:S01]  /*1cb60*/  @!PT LDS RZ, [RZ] ;  /* 0x00000000fffff984 */ /* 0x000fe20000000800 */
[----:B------:R-:W-:Y:S01]  /*1cb70*/  @!PT LDS RZ, [RZ] ;  /* 0x00000000fffff984 */ /* 0x000fe20000000800 */
[----:B------:R-:W-:Y:S01]  /*1cb80*/  @!PT LDS RZ, [RZ] ;  /* 0x00000000fffff984 */ /* 0x000fe20000000800 */
[----:B------:R1:W-:Y:S01]  /*1cb90*/  @P4 LDGSTS.E.BYPASS.LTC128B.128 [R243+0xc000], desc[UR6][R48.64+0x100] ;  /* 0x0c00010030f34fae */ /* 0x0003e2000b901d46 */
[----:B------:R-:W-:-:S03]  /*1cba0*/  @P3 LEA R38, P2, R21, R236, 0x1 ;  /* 0x000000ec15263211 */ /* 0x000fc600078408ff */
[----:B------:R1:W-:Y:S01]  /*1cbb0*/  @!P4 STS.128 [R243+0xc000], RZ ;  /* 0x00c000fff300c388 */ /* 0x0003e20000000c00 */
[C---:B------:R-:W-:Y:S02]  /*1cbc0*/  @P3 LEA.HI.X R39, R21.reuse, R235, R8, 0x1, P2 ;  /* 0x000000eb15273211 */ /* 0x040fe400010f0c08 */
[----:B------:R-:W-:Y:S01]  /*1cbd0*/  IADD3 R21, P2, R21, R233, RZ ;  /* 0x000000e915157210 */ /* 0x000fe20007f5e0ff */
[----:B------:R-:W-:Y:S01]  /*1cbe0*/  @!PT LDS RZ, [RZ] ;  /* 0x00000000fffff984 */ /* 0x000fe20000000800 */
[----:B------:R-:W-:Y:S01]  /*1cbf0*/  @!PT LDS RZ, [RZ] ;  /* 0x00000000fffff984 */ /* 0x000fe20000000800 */
[----:B------:R-:W-:Y:S01]  /*1cc00*/  @!PT LDS RZ, [RZ] ;  /* 0x00000000fffff984 */ /* 0x000fe20000000800 */
[----:B------:R1:W-:Y:S04]  /*1cc10*/  @P3 LDGSTS.E.BYPASS.LTC128B.128 [R243+0xe000], desc[UR6][R48.64+0x180] ;  /* 0x0e00018030f33fae */ /* 0x0003e8000b901d46 */
[----:B------:R-:W-:Y:S01]  /*1cc20*/  IMAD.X R8, R8, 0x1, R234, P2 ;  /* 0x0000000108087824 */ /* 0x000fe200010e06ea */
        /* <DEDUP_REMOVED lines=9> */
[CCC-:B------:R-:W-:Y:S02]  /*1ccc0*/  @P5 LEA.HI.X R37, R21.reuse, R235.reuse, R8.reuse, 0x1, P2 ;  /* 0x000000eb15255211 */ /* 0x1c0fe400010f0c08 */
        /* <DEDUP_REMOVED lines=12> */
[C---:B------:R-:W-:Y:S02]  /*1cd90*/  @P3 LEA.HI.X R23, R21.reuse, R235, R8, 0x1, P2 ;  /* 0x000000eb15173211 */ /* 0x040fe400010f0c08 */
[----:B------:R-:W-:Y:S01]  /*1cda0*/  IADD3 R21, P2, R21, R233, RZ ;  /* 0x000000e915157210 */ /* 0x000fe20007f5e0ff */
[----:B------:R1:W-:Y:S04]  /*1cdb0*/  @!P4 STS.128 [R243+0xc800], RZ ;  /* 0x00c800fff300c388 */ /* 0x0003e80000000c00 */
[----:B------:R-:W-:Y:S01]  /*1cdc0*/  IMAD.X R8, R8, 0x1, R234, P2 ;  /* 0x0000000108087824 */ /* 0x000fe200010e06ea */
        /* <DEDUP_REMOVED lines=20> */
[----:B------:R-:W-:Y:S01]  /*1cf10*/  @P3 LEA R56, P2, R21, R236, 0x1 ;  /* 0x000000ec15383211 */ /* 0x000fe200078408ff */
[----:B------:R-:W-:-:S02]  /*1cf20*/  IMAD.MOV.U32 R236, RZ, RZ, R48 ;  /* 0x000000ffffec7224 */ /* 0x000fc400078e0030 */
        /* <DEDUP_REMOVED lines=34> */
.L_x_3235:
[----:B------:R-:W-:Y:S05]  /*1d150*/  BSYNC B1 ;  /* 0x0000000000017941 */ /* 0x000fea0003800000 */
.L_x_3234:
[----:B------:R-:W2:Y:S01]  /*1d160*/  LD.E R179, desc[UR6][R10.64+0xdc] ;  /* 0x0000dc060ab37980 */ /* 0x000ea2000c101900 */
[----:B-1----:R-:W-:Y:S02]  /*1d170*/  FMNMX.FTZ R23, R20, R24, !PT ;  /* 0x0000001814177209 */ /* 0x002fe40007810000 */
        /* <DEDUP_REMOVED lines=32> */
[----:B------:R-:W3:Y:S01]  /*1d380*/  SHFL.BFLY PT, R8, R22, 0x2, 0x1f ;  /* 0x0c401f0016087f89 */ /* 0x000ee200000e0000 */
        /* <DEDUP_REMOVED lines=8> */
[----:B---3--:R-:W-:-:S03]  /*1d410*/  FMNMX.FTZ R8, R22, R8, !PT ;  /* 0x0000000816087209 */ /* 0x008fc60007810000 */
[----:B------:R-:W1:Y:S04]  /*1d420*/  SHFL.BFLY PT, R165, R21, 0x1, 0x1f ;  /* 0x0c201f0015a57f89 */ /* 0x000e6800000e0000 */
[----:B------:R-:W3:Y:S04]  /*1d430*/  SHFL.BFLY PT, R164, R8, 0x1, 0x1f ;  /* 0x0c201f0008a47f89 */ /* 0x000ee800000e0000 */
[----:B------:R-:W4:Y:S04]  /*1d440*/  LDSM.16.MT88.4 R72, [R222+0x12000] ;  /* 0x01200000de48783b */ /* 0x000f280000004200 */
[----:B------:R-:W5:Y:S04]  /*1d450*/  LDSM.16.MT88.4 R80, [R221+0x12000] ;  /* 0x01200000dd50783b */ /* 0x000f680000004200 */
[----:B------:R-:W5:Y:S04]  /*1d460*/  LDSM.16.MT88.4 R88, [R220+0x12000] ;  /* 0x01200000dc58783b */ /* 0x000f680000004200 */
[----:B------:R-:W5:Y:S01]  /*1d470*/  LDSM.16.MT88.4 R96, [R224+0x14000] ;  /* 0x01400000e060783b */ /* 0x000f620000004200 */
[----:B-1----:R-:W-:-:S03]  /*1d480*/  FMNMX.FTZ R165, R21, R165, !PT ;  /* 0x000000a515a57209 */ /* 0x002fc60007810000 */
[----:B------:R-:W1:Y:S01]  /*1d490*/  LDSM.16.MT88.4 R104, [R222+0x14000] ;  /* 0x01400000de68783b */ /* 0x000e620000004200 */
[----:B---3--:R-:W-:-:S03]  /*1d4a0*/  FMNMX.FTZ R164, R8, R164, !PT ;  /* 0x000000a408a47209 */ /* 0x008fc60007810000 */
[----:B------:R-:W3:Y:S01]  /*1d4b0*/  LDSM.16.MT88.4 R112, [R221+0x14000] ;  /* 0x01400000dd70783b */ /* 0x000ee20000004200 */
[----:B------:R-:W-:-:S03]  /*1d4c0*/  FSETP.NEU.FTZ.AND P2, PT, R165, -INF , PT ;  /* 0xff800000a500780b */ /* 0x000fc60003f5d000 */
[----:B------:R-:W3:Y:S04]  /*1d4d0*/  LDSM.16.MT88.4 R120, [R220+0x14000] ;  /* 0x01400000dc78783b */ /* 0x000ee80000004200 */
[----:B------:R-:W3:Y:S04]  /*1d4e0*/  LDSM.16.MT88.4 R128, [R224+0x16000] ;  /* 0x01600000e080783b */ /* 0x000ee80000004200 */
[----:B------:R-:W3:Y:S04]  /*1d4f0*/  LDSM.16.MT88.4 R136, [R222+0x16000] ;  /* 0x01600000de88783b */ /* 0x000ee80000004200 */
[----:B------:R-:W3:Y:S01]  /*1d500*/  LDSM.16.MT88.4 R140, [R221+0x16000] ;  /* 0x01600000dd8c783b */ /* 0x000ee20000004200 */
[C---:B--2---:R-:W-:Y:S01]  /*1d510*/  FMUL.FTZ R31, R179.reuse, R165 ;  /* 0x000000a5b31f7220 */ /* 0x044fe20000410000 */
[----:B------:R-:W-:-:S04]  /*1d520*/  FMUL.FTZ R178, R179, R164 ;  /* 0x000000a4b3b27220 */ /* 0x000fc80000410000 */
[----:B------:R-:W-:Y:S02]  /*1d530*/  FSEL R31, R31, RZ, P2 ;  /* 0x000000ff1f1f7208 */ /* 0x000fe40001000000 */
[----:B------:R-:W-:-:S03]  /*1d540*/  FSETP.NEU.FTZ.AND P2, PT, R164, -INF , PT ;  /* 0xff800000a400780b */ /* 0x000fc60003f5d000 */
        /* <DEDUP_REMOVED lines=12> */
[----:B------:R-:W-:Y:S01]  /*1d610*/  MUFU.EX2 R174, R174 ;  /* 0x000000ae00ae7308 */ /* 0x000fe20000000800 */
[----:B------:R-:W2:Y:S01]  /*1d620*/  LDSM.16.MT88.4 R4, [R220+0x16000] ;  /* 0x01600000dc04783b */ /* 0x000ea20000004200 */
[-CC-:B------:R-:W-:Y:S01]  /*1d630*/  FFMA.FTZ R167, R14, R179.reuse, -R178.reuse ;  /* 0x000000b30ea77223 */ /* 0x180fe200000108b2 */
[-CC-:B------:R-:W-:Y:S01]  /*1d640*/  FFMA.FTZ R33, R15, R179.reuse, -R178.reuse ;  /* 0x000000b30f217223 */ /* 0x180fe200000108b2 */
[-CC-:B------:R-:W-:Y:S01]  /*1d650*/  FFMA.FTZ R32, R13, R179.reuse, -R178.reuse ;  /* 0x000000b30d207223 */ /* 0x180fe200000108b2 */
[----:B------:R-:W2:Y:S01]  /*1d660*/  LDSM.16.MT88.4 R16, [R224+0x10800] ;  /* 0x01080000e010783b */ /* 0x000ea20000004200 */
[-CC-:B------:R-:W-:Y:S01]  /*1d670*/  FFMA.FTZ R8, R12, R179.reuse, -R178.reuse ;  /* 0x000000b30c087223 */ /* 0x180fe200000108b2 */
[-CC-:B------:R-:W-:Y:S01]  /*1d680*/  FFMA.FTZ R9, R9, R179.reuse, -R31.reuse ;  /* 0x000000b309097223 */ /* 0x180fe2000001081f */
[----:B------:R-:W4:Y:S01]  /*1d690*/  MUFU.EX2 R173, R173 ;  /* 0x000000ad00ad7308 */ /* 0x000f220000000800 */
[----:B------:R-:W2:Y:S01]  /*1d6a0*/  LDSM.16.MT88.4 R12, [R220+0x10800] ;  /* 0x01080000dc0c783b */ /* 0x000ea20000004200 */
[-CC-:B------:R-:W-:Y:S01]  /*1d6b0*/  FFMA.FTZ R180, R180, R179.reuse, -R31.reuse ;  /* 0x000000b3b4b47223 */ /* 0x180fe2000001081f */
[-CC-:B------:R-:W-:Y:S01]  /*1d6c0*/  FFMA.FTZ R181, R181, R179.reuse, -R31.reuse ;  /* 0x000000b3b5b57223 */ /* 0x180fe2000001081f */
[-CC-:B------:R-:W-:Y:S01]  /*1d6d0*/  FFMA.FTZ R183, R183, R179.reuse, -R31.reuse ;  /* 0x000000b3b7b77223 */ /* 0x180fe2000001081f */
[----:B------:R-:W2:Y:S01]  /*1d6e0*/  LDSM.16.MT88.4 R20, [R222+0x10800] ;  /* 0x01080000de14783b */ /* 0x000ea20000004200 */
[-CC-:B------:R-:W-:Y:S01]  /*1d6f0*/  FFMA.FTZ R186, R186, R179.reuse, -R31.reuse ;  /* 0x000000b3baba7223 */ /* 0x180fe2000001081f */
[-CC-:B------:R-:W-:Y:S01]  /*1d700*/  FFMA.FTZ R187, R187, R179.reuse, -R178.reuse ;  /* 0x000000b3bbbb7223 */ /* 0x180fe200000108b2 */
[----:B------:R-:W5:Y:S01]  /*1d710*/  MUFU.EX2 R171, R171 ;  /* 0x000000ab00ab7308 */ /* 0x000f620000000800 */
[----:B------:R-:W2:Y:S01]  /*1d720*/  LDSM.16.MT88.4 R24, [R221+0x10800] ;  /* 0x01080000dd18783b */ /* 0x000ea20000004200 */
[-CC-:B------:R-:W-:Y:S01]  /*1d730*/  FFMA.FTZ R188, R188, R179.reuse, -R178.reuse ;  /* 0x000000b3bcbc7223 */ /* 0x180fe200000108b2 */
[-CC-:B------:R-:W-:Y:S01]  /*1d740*/  FFMA.FTZ R190, R190, R179.reuse, -R178.reuse ;  /* 0x000000b3bebe7223 */ /* 0x180fe200000108b2 */
[-CC-:B------:R-:W-:Y:S01]  /*1d750*/  FFMA.FTZ R191, R191, R179.reuse, -R178.reuse ;  /* 0x000000b3bfbf7223 */ /* 0x180fe200000108b2 */
[-CC-:B------:R-:W-:Y:S01]  /*1d760*/  FFMA.FTZ R193, R193, R179.reuse, -R31.reuse ;  /* 0x000000b3c1c17223 */ /* 0x180fe2000001081f */
[-CC-:B------:R-:W-:Y:S01]  /*1d770*/  FFMA.FTZ R192, R192, R179.reuse, -R31.reuse ;  /* 0x000000b3c0c07223 */ /* 0x180fe2000001081f */
[-CC-:B------:R-:W-:Y:S01]  /*1d780*/  FFMA.FTZ R189, R189, R179.reuse, -R31.reuse ;  /* 0x000000b3bdbd7223 */ /* 0x180fe2000001081f */
[----:B------:R-:W1:Y:S01]  /*1d790*/  MUFU.EX2 R169, R169 ;  /* 0x000000a900a97308 */ /* 0x000e620000000800 */
[----:B----4-:R-:W-:Y:S01]  /*1d7a0*/  F2FP.F16.F32.PACK_AB R144, R173, R174 ;  /* 0x000000aead90723e */ /* 0x010fe200000000ff */
[-C--:B------:R-:W-:Y:S01]  /*1d7b0*/  FFMA.FTZ R249, R30, R179.reuse, -R31 ;  /* 0x000000b31ef97223 */ /* 0x080fe2000001081f */
[-CC-:B------:R-:W-:Y:S01]  /*1d7c0*/  FFMA.FTZ R194, R29, R179.reuse, -R178.reuse ;  /* 0x000000b31dc27223 */ /* 0x180fe200000108b2 */
[-CC-:B------:R-:W-:Y:S01]  /*1d7d0*/  FFMA.FTZ R195, R28, R179.reuse, -R178.reuse ;  /* 0x000000b31cc37223 */ /* 0x180fe200000108b2 */
[-CC-:B------:R-:W-:Y:S01]  /*1d7e0*/  FFMA.FTZ R182, R182, R179.reuse, -R178.reuse ;  /* 0x000000b3b6b67223 */ /* 0x180fe200000108b2 */
[----:B------:R-:W-:Y:S01]  /*1d7f0*/  FFMA.FTZ R248, R177, R179, -R178 ;  /* 0x000000b3b1f87223 */ /* 0x000fe200000108b2 */
[----:B------:R-:W-:Y:S01]  /*1d800*/  LDSM.16.MT88.4 R28, [R224+0x11800] ;  /* 0x01180000e01c783b */ /* 0x000fe20000004200 */
[----:B------:R-:W-:Y:S01]  /*1d810*/  MUFU.EX2 R175, R175 ;  /* 0x000000af00af7308 */ /* 0x000fe20000000800 */
[----:B------:R-:W-:-:S04]  /*1d820*/  FADD.FTZ R173, R174, R173 ;  /* 0x000000adaead7221 */ /* 0x000fc80000010000 */
[----:B-----5:R-:W-:-:S03]  /*1d830*/  FADD.FTZ R173, R171, R173 ;  /* 0x000000adabad7221 */ /* 0x020fc60000010000 */
[----:B------:R-:W4:Y:S01]  /*1d840*/  MUFU.EX2 R176, R176 ;  /* 0x000000b000b07308 */ /* 0x000f220000000800 */
[C---:B-1----:R-:W-:Y:S01]  /*1d850*/  F2FP.F16.F32.PACK_AB R146, R169.reuse, R171 ;  /* 0x000000aba992723e */ /* 0x042fe200000000ff */
[----:B------:R-:W-:-:S06]  /*1d860*/  FADD.FTZ R173, R169, R173 ;  /* 0x000000ada9ad7221 */ /* 0x000fcc0000010000 */
[----:B------:R-:W1:Y:S08]  /*1d870*/  MUFU.EX2 R172, R172 ;  /* 0x000000ac00ac7308 */ /* 0x000e700000000800 */
[----:B------:R-:W5:Y:S01]  /*1d880*/  MUFU.EX2 R170, R170 ;  /* 0x000000aa00aa7308 */ /* 0x000f620000000800 */
[----:B----4-:R-:W-:Y:S01]  /*1d890*/  F2FP.F16.F32.PACK_AB R145, R176, R175 ;  /* 0x000000afb091723e */ /* 0x010fe200000000ff */
[----:B------:R-:W-:-:S06]  /*1d8a0*/  FADD.FTZ R175, R175, R176 ;  /* 0x000000b0afaf7221 */ /* 0x000fcc0000010000 */
[----:B------:R-:W4:Y:S01]  /*1d8b0*/  MUFU.EX2 R168, R168 ;  /* 0x000000a800a87308 */ /* 0x000f220000000800 */
[----:B-1----:R-:W-:-:S07]  /*1d8c0*/  FADD.FTZ R175, R172, R175 ;  /* 0x000000afacaf7221 */ /* 0x002fce0000010000 */
[----:B------:R-:W1:Y:S01]  /*1d8d0*/  MUFU.EX2 R35, R35 ;  /* 0x0000002300237308 */ /* 0x000e620000000800 */
[C---:B-----5:R-:W-:Y:S01]  /*1d8e0*/  F2FP.F16.F32.PACK_AB R147, R170.reuse, R172 ;  /* 0x000000acaa93723e */ /* 0x060fe200000000ff */
[----:B------:R-:W-:-:S06]  /*1d8f0*/  FADD.FTZ R175, R170, R175 ;  /* 0x000000afaaaf7221 */ /* 0x000fcc0000010000 */
[----:B------:R-:W-:Y:S01]  /*1d900*/  HMMA.16816.F32 R160, R144, R156, RZ ;  /* 0x0000009c90a0723c */ /* 0x000fe200000018ff */
[----:B------:R-:W-:Y:S01]  /*1d910*/  MUFU.EX2 R34, R34 ;  /* 0x0000002200227308 */ /* 0x000fe20000000800 */
[----:B----4-:R-:W-:-:S04]  /*1d920*/  FADD.FTZ R173, R168, R173 ;  /* 0x000000ada8ad7221 */ /* 0x010fc80000010000 */
[C---:B------:R-:W-:Y:S03]  /*1d930*/  HMMA.16816.F32 R156, R144.reuse, R158, RZ ;  /* 0x0000009e909c723c */ /* 0x040fe600000018ff */
[----:B------:R-:W-:Y:S01]  /*1d940*/  MUFU.EX2 R9, R9 ;  /* 0x0000000900097308 */ /* 0x000fe20000000800 */
[----:B-1----:R-:W-:Y:S02]  /*1d950*/  FADD.FTZ R173, R35, R173 ;  /* 0x000000ad23ad7221 */ /* 0x002fe40000010000 */
        /* <DEDUP_REMOVED lines=15> */
[----:B------:R-:W4:Y:S03]  /*1da50*/  MUFU.EX2 R181, R181 ;  /* 0x000000b500b57308 */ /* 0x000f260000000800 */
[C---:B------:R-:W-:Y:S05]  /*1da60*/  HMMA.16816.F32 R92, R144.reuse, R96, RZ ;  /* 0x00000060905c723c */ /* 0x040fea00000018ff */
[----:B------:R-:W-:Y:S01]  /*1da70*/  MUFU.EX2 R183, R183 ;  /* 0x000000b700b77308 */ /* 0x000fe20000000800 */
[C---:B------:R-:W-:Y:S06]  /*1da80*/  HMMA.16816.F32 R100, R144.reuse, R104, RZ ;  /* 0x000000689064723c */ /* 0x040fec00000018ff */
[C---:B---3--:R-:W-:Y:S01]  /*1da90*/  HMMA.16816.F32 R108, R144.reuse, R112, RZ ;  /* 0x00000070906c723c */ /* 0x048fe200000018ff */
[----:B------:R-:W-:Y:S05]  /*1daa0*/  MUFU.EX2 R186, R186 ;  /* 0x000000ba00ba7308 */ /* 0x000fea0000000800 */
        /* <DEDUP_REMOVED lines=29> */
[C---:B--2---:R-:W-:Y:S06]  /*1dc80*/  HMMA.16816.F32 R148, R144.reuse, R4, RZ ;  /* 0x000000049094723c */ /* 0x044fec00000018ff */
        /* <DEDUP_REMOVED lines=53> */
[----:B------:R-:W3:Y:S05]  /*1dfe0*/  LDSM.16.MT88.4 R20, [R222+0x11000] ;  /* 0x01100000de14783b */ /* 0x000eea0000004200 */
[C---:B-1----:R-:W-:Y:S06]  /*1dff0*/  HMMA.16816.F32 R148, R4.reuse, R16, R148 ;  /* 0x000000100494723c */ /* 0x042fec0000001894 */
[----:B------:R-:W-:Y:S01]  /*1e000*/  HMMA.16816.F32 R144, R4, R18, R144 ;  /* 0x000000120490723c */ /* 0x000fe20000001890 */
[----:B------:R-:W1:Y:S06]  /*1e010*/  LDSM.16.MT88.4 R16, [R220+0x11000] ;  /* 0x01100000dc10783b */ /* 0x000e6c0000004200 */
[----:B------:R-:W-:Y:S01]  /*1e020*/  F2FP.F16.F32.PACK_AB R4, R181, R180 ;  /* 0x000000b4b504723e */ /* 0x000fe200000000ff */
[----:B------:R-:W-:Y:S01]  /*1e030*/  FADD.FTZ R180, R180, R34 ;  /* 0x00000022b4b47221 */ /* 0x000fe20000010000 */
[----:B------:R-:W-:Y:S01]  /*1e040*/  F2FP.F16.F32.PACK_AB R5, R188, R187 ;  /* 0x000000bbbc05723e */ /* 0x000fe200000000ff */
[----:B------:R-:W-:Y:S01]  /*1e050*/  FADD.FTZ R187, R187, R32 ;  /* 0x00000020bbbb7221 */ /* 0x000fe20000010000 */
[----:B------:R-:W-:Y:S01]  /*1e060*/  F2FP.F16.F32.PACK_AB R6, R186, R183 ;  /* 0x000000b7ba06723e */ /* 0x000fe200000000ff */
[----:B------:R-:W-:Y:S01]  /*1e070*/  FADD.FTZ R180, R181, R180 ;  /* 0x000000b4b5b47221 */ /* 0x000fe20000010000 */
[----:B-----5:R-:W-:Y:S01]  /*1e080*/  F2FP.F16.F32.PACK_AB R7, R191, R190 ;  /* 0x000000bebf07723e */ /* 0x020fe200000000ff */
        /* <DEDUP_REMOVED lines=11> */
[----:B------:R-:W-:Y:S01]  /*1e140*/  HMMA.16816.F32 R160, R4, R24, R160 ;  /* 0x0000001804a0723c */ /* 0x000fe200000018a0 */
[----:B------:R-:W-:Y:S01]  /*1e150*/  FADD.FTZ R190, R195, R190 ;  /* 0x000000bec3be7221 */ /* 0x000fe20000010000 */
[----:B------:R-:W-:-:S03]  /*1e160*/  FADD.FTZ R183, R189, R183 ;  /* 0x000000b7bdb77221 */ /* 0x000fc60000010000 */
        /* <DEDUP_REMOVED lines=44> */
[----:B------:R-:W1:Y:S06]  /*1e430*/  LDSM.16.MT88.4 R16, [R224+0x13800] ;  /* 0x01380000e010783b */ /* 0x000e6c0000004200 */
[----:B------:R-:W-:-:S02]  /*1e440*/  F2FP.F16.F32.PACK_AB R4, R192, R193 ;  /* 0x000000c1c004723e */ /* 0x000fc400000000ff */
[----:B------:R-:W-:Y:S02]  /*1e450*/  F2FP.F16.F32.PACK_AB R5, R195, R194 ;  /* 0x000000c2c305723e */ /* 0x000fe400000000ff */
[C---:B------:R-:W-:Y:S01]  /*1e460*/  F2FP.F16.F32.PACK_AB R6, R249.reuse, R189 ;  /* 0x000000bdf906723e */ /* 0x040fe200000000ff */
[----:B------:R-:W-:Y:S01]  /*1e470*/  FADD.FTZ R249, R249, R183 ;  /* 0x000000b7f9f97221 */ /* 0x000fe20000010000 */
[C---:B------:R-:W-:Y:S01]  /*1e480*/  F2FP.F16.F32.PACK_AB R7, R248.reuse, R182 ;  /* 0x000000b6f807723e */ /* 0x040fe200000000ff */
[----:B------:R-:W-:-:S06]  /*1e490*/  FADD.FTZ R248, R248, R190 ;  /* 0x000000bef8f87221 */ /* 0x000fcc0000010000 */
        /* <DEDUP_REMOVED lines=34> */
[C---:B------:R-:W-:Y:S06]  /*1e6c0*/  HMMA.16816.F32 R112, R4.reuse, R30, R112 ;  /* 0x0000001e0470723c */ /* 0x040fec0000001870 */
[C---:B----4-:R-:W-:Y:S06]  /*1e6d0*/  HMMA.16816.F32 R124, R4.reuse, R24, R124 ;  /* 0x00000018047c723c */ /* 0x050fec000000187c */
[C---:B------:R-:W-:Y:S06]  /*1e6e0*/  HMMA.16816.F32 R128, R4.reuse, R26, R128 ;  /* 0x0000001a0480723c */ /* 0x040fec0000001880 */
[C---:B---3--:R-:W-:Y:S06]  /*1e6f0*/  HMMA.16816.F32 R132, R4.reuse, R20, R132 ;  /* 0x000000140484723c */ /* 0x048fec0000001884 */
[C---:B------:R-:W-:Y:S06]  /*1e700*/  HMMA.16816.F32 R136, R4.reuse, R22, R136 ;  /* 0x000000160488723c */ /* 0x040fec0000001888 */
[C---:B-1----:R-:W-:Y:S06]  /*1e710*/  HMMA.16816.F32 R152, R4.reuse, R16, R152 ;  /* 0x000000100498723c */ /* 0x042fec0000001898 */
[C---:B------:R-:W-:Y:S06]  /*1e720*/  HMMA.16816.F32 R140, R4.reuse, R18, R140 ;  /* 0x00000012048c723c */ /* 0x040fec000000188c */
[C---:B--2---:R-:W-:Y:S06]  /*1e730*/  HMMA.16816.F32 R148, R4.reuse, R12, R148 ;  /* 0x0000000c0494723c */ /* 0x044fec0000001894 */
[----:B------:R-:W-:Y:S01]  /*1e740*/  HMMA.16816.F32 R144, R4, R14, R144 ;  /* 0x0000000e0490723c */ /* 0x000fe20000001890 */
[----:B------:R-:W-:-:S08]  /*1e750*/  NOP ;  /* 0x0000000000007918 */ /* 0x000fd00000000000 */
[----:B------:R-:W-:-:S15]  /*1e760*/  @!P1 BRA `(.L_x_3239) ;  /* 0x0000005000309947 */ /* 0x000fde0003800000 */
[----:B------:R-:W1:Y:S01]  /*1e770*/  LDC.64 R8, c[0x0][0x208] ;  /* 0x00008200ff087b82 */ /* 0x000e620000000a00 */
[----:B------:R-:W-:-:S04]  /*1e780*/  DEPBAR.LE SB0, 0x0 ;  /* 0x000080000000791a */ /* 0x000fc80000000000 */
[----:B------:R-:W-:Y:S05]  /*1e790*/  WARPSYNC.ALL ;  /* 0x0000000000007948 */ /* 0x000fea0003800000 */
[----:B------:R-:W-:Y:S01]  /*1e7a0*/  BSSY B0, `(.L_x_3240) ;  /* 0x000004e000007945 */ /* 0x000fe20003800000 */
[----:B------:R-:W-:Y:S01]  /*1e7b0*/  IADD3 R246, R166, -0x2, RZ ;  /* 0xfffffffea6f67810 */ /* 0x000fe20007ffe0ff */
[----:B------:R-:W-:Y:S06]  /*1e7c0*/  BAR.SYNC.DEFER_BLOCKING 0x0 ;  /* 0x0000000000007b1d */ /* 0x000fec0000010000 */
[----:B------:R-:W-:Y:S05]  /*1e7d0*/  @!P0 BRA `(.L_x_3241) ;  /* 0x0000000400148947 */ /* 0x000fea0003800000 */
[----:B-1----:R-:W-:Y:S02]  /*1e7e0*/  R2UR UR4, R8 ;  /* 0x00000000080472ca */ /* 0x002fe400000e0000 */
[----:B------:R-:W-:-:S13]  /*1e7f0*/  R2UR UR5, R9 ;  /* 0x00000000090572ca */ /* 0x000fda00000e0000 */
[----:B------:R-:W2:Y:S01]  /*1e800*/  LD.E R15, desc[UR4][R10.64+0x170] ;  /* 0x000170040a0f7980 */ /* 0x000ea2000c101900 */
        /* <DEDUP_REMOVED lines=66> */
.L_x_3241:
[----:B-1----:R-:W-:Y:S02]  /*1ec30*/  R2UR UR4, R8 ;  /* 0x00000000080472ca */ /* 0x002fe400000e0000 */
[----:B------:R-:W-:-:S13]  /*1ec40*/  R2UR UR5, R9 ;  /* 0x00000000090572ca */ /* 0x000fda00000e0000 */
[----:B------:R-:W2:Y:S02]  /*1ec50*/  LD.E R6, desc[UR4][R10.64+0x40] ;  /* 0x000040040a067980 */ /* 0x000ea4000c101900 */
[----:B--2---:R-:W-:-:S05]  /*1ec60*/  IMAD.U32 R6, R6, -0x40, RZ ;  /* 0xffffffc006067824 */ /* 0x004fca00078e00ff */
[----:B------:R-:W-:Y:S02]  /*1ec70*/  SHF.R.S32.HI R5, RZ, 0x1f, R6 ;  /* 0x0000001fff057819 */ /* 0x000fe40000011406 */
.L_x_3242:
[----:B------:R-:W-:Y:S05]  /*1ec80*/  BSYNC B0 ;  /* 0x0000000000007941 */ /* 0x000fea0003800000 */
.L_x_3240:
        /* <DEDUP_REMOVED lines=58> */
[----:B------:R-:W-:Y:S02]  /*1f030*/  @P1 R2UR UR15, R9 ;  /* 0x00000000090f12ca */ /* 0x000fe400000e0000 */
[----:B------:R-:W-:Y:S01]  /*1f040*/  ISETP.GE.AND P4, PT, R166, 0x3, PT ;  /* 0x00000003a600780c */ /* 0x000fe20003f86270 */
[----:B------:R-:W-:Y:S01]  /*1f050*/  @!P3 STS.128 [R243+0x12000], RZ ;  /* 0x012000fff300b388 */ /* 0x000fe20000000c00 */
[----:B--2---:R-:W-:Y:S02]  /*1f060*/  @P2 IMAD.MOV.U32 R4, RZ, RZ, R200 ;  /* 0x000000ffff042224 */ /* 0x004fe400078e00c8 */
[----:B------:R-:W-:-:S05]  /*1f070*/  @P2 IMAD.MOV.U32 R5, RZ, RZ, R201 ;  /* 0x000000ffff052224 */ /* 0x000fca00078e00c9 */
[----:B------:R-:W-:Y:S01]  /*1f080*/  @!PT LDS RZ, [RZ] ;  /* 0x00000000fffff984 */ /* 0x000fe20000000800 */
[----:B------:R-:W-:Y:S01]  /*1f090*/  @!PT LDS RZ, [RZ] ;  /* 0x00000000fffff984 */ /* 0x000fe20000000800 */
[----:B------:R-:W-:Y:S01]  /*1f0a0*/  @!PT LDS RZ, [RZ] ;  /* 0x00000000fffff984 */ /* 0x000fe20000000800 */
[----:B------:R2:W-:Y:S04]  /*1f0b0*/  @P2 LDGSTS.E.BYPASS.LTC128B.128 [R243+0x14000], desc[UR4][R4.64+0x100] ;  /* 0x1400010004f32fae */ /* 0x0005e8000b901d44 */
[----:B------:R-:W-:Y:S01]  /*1f0c0*/  @!P2 STS.128 [R243+0x14000], RZ ;  /* 0x014000fff300a388 */ /* 0x000fe20000000c00 */
[----:B--2---:R-:W-:Y:S02]  /*1f0d0*/  @P1 IMAD.MOV.U32 R4, RZ, RZ, R200 ;  /* 0x000000ffff041224 */ /* 0x004fe400078e00c8 */
        /* <DEDUP_REMOVED lines=75> */
[----:B--2---:R-:W2:Y:S04]  /*1f590*/  LDSM.16.M88.4 R28, [R230] ;  /* 0x00000000e61c783b */ /* 0x004ea80000000200 */
[----:B------:R-:W-:Y:S04]  /*1f5a0*/  LDSM.16.M88.4 R24, [R228] ;  /* 0x00000000e418783b */ /* 0x000fe80000000200 */
[----:B---3--:R-:W3:Y:S04]  /*1f5b0*/  LDSM.16.M88.4 R4, [R229+0x8000] ;  /* 0x00800000e504783b */ /* 0x008ee80000000200 */
[----:B------:R-:W-:Y:S04]  /*1f5c0*/  LDSM.16.M88.4 R16, [R227] ;  /* 0x00000000e310783b */ /* 0x000fe80000000200 */
[----:B------:R-:W5:Y:S04]  /*1f5d0*/  LDSM.16.M88.4 R168, [R229+0x9000] ;  /* 0x00900000e5a8783b */ /* 0x000f680000000200 */
[----:B------:R-:W4:Y:S04]  /*1f5e0*/  LDSM.16.M88.4 R20, [R229+0x9800] ;  /* 0x00980000e514783b */ /* 0x000f280000000200 */
[----:B------:R-:W1:Y:S04]  /*1f5f0*/  LDSM.16.M88.4 R196, [R219] ;  /* 0x00000000dbc4783b */ /* 0x000e680000000200 */
[----:B------:R-:W1:Y:S04]  /*1f600*/  LDSM.16.M88.4 R192, [R218] ;  /* 0x00000000dac0783b */ /* 0x000e680000000200 */
[----:B------:R-:W1:Y:S04]  /*1f610*/  LDSM.16.M88.4 R188, [R217] ;  /* 0x00000000d9bc783b */ /* 0x000e680000000200 */
[----:B------:R-:W-:Y:S01]  /*1f620*/  LDSM.16.M88.4 R184, [R226] ;  /* 0x00000000e2b8783b */ /* 0x000fe20000000200 */
[C---:B--2---:R-:W-:Y:S03]  /*1f630*/  HMMA.16816.F32 R180, R28.reuse, R176, RZ ;  /* 0x000000b01cb4723c */ /* 0x044fe600000018ff */
[----:B------:R-:W0:Y:S03]  /*1f640*/  LDGDEPBAR ;  /* 0x00000000000079af */ /* 0x000e260000000000 */
[C---:B------:R-:W-:Y:S06]  /*1f650*/  HMMA.16816.F32 R176, R28.reuse, R178, RZ ;  /* 0x000000b21cb0723c */ /* 0x040fec00000018ff */
[C---:B---3--:R-:W-:Y:S06]  /*1f660*/  HMMA.16816.F32 R12, R28.reuse, R4, RZ ;  /* 0x000000041c0c723c */ /* 0x048fec00000018ff */
[C---:B------:R-:W-:Y:S06]  /*1f670*/  HMMA.16816.F32 R4, R28.reuse, R6, RZ ;  /* 0x000000061c04723c */ /* 0x040fec00000018ff */
[C---:B-----5:R-:W-:Y:S06]  /*1f680*/  HMMA.16816.F32 R172, R28.reuse, R168, RZ ;  /* 0x000000a81cac723c */ /* 0x060fec00000018ff */
[----:B------:R-:W-:Y:S06]  /*1f690*/  HMMA.16816.F32 R168, R28, R170, RZ ;  /* 0x000000aa1ca8723c */ /* 0x000fec00000018ff */
[C---:B------:R-:W-:Y:S06]  /*1f6a0*/  HMMA.16816.F32 R12, R24.reuse, R16, R12 ;  /* 0x00000010180c723c */ /* 0x040fec000000180c */
[----:B------:R-:W-:Y:S01]  /*1f6b0*/  HMMA.16816.F32 R4, R24, R18, R4 ;  /* 0x000000121804723c */ /* 0x000fe20000001804 */
[----:B------:R-:W2:Y:S05]  /*1f6c0*/  LDSM.16.M88.4 R16, [R223+0x8800] ;  /* 0x00880000df10783b */ /* 0x000eaa0000000200 */
[C---:B----4-:R-:W-:Y:S06]  /*1f6d0*/  HMMA.16816.F32 R32, R28.reuse, R20, RZ ;  /* 0x000000141c20723c */ /* 0x050fec00000018ff */
[----:B------:R-:W-:Y:S01]  /*1f6e0*/  HMMA.16816.F32 R28, R28, R22, RZ ;  /* 0x000000161c1c723c */ /* 0x000fe200000018ff */
[----:B------:R-:W3:Y:S05]  /*1f6f0*/  LDSM.16.M88.4 R20, [R223+0x8000] ;  /* 0x00800000df14783b */ /* 0x000eea0000000200 */
[C---:B-1----:R-:W-:Y:S06]  /*1f700*/  HMMA.16816.F32 R180, R24.reuse, R196, R180 ;  /* 0x000000c418b4723c */ /* 0x042fec00000018b4 */
[C---:B------:R-:W-:Y:S01]  /*1f710*/  HMMA.16816.F32 R176, R24.reuse, R198, R176 ;  /* 0x000000c618b0723c */ /* 0x040fe200000018b0 */
[----:B------:R-:W1:Y:S05]  /*1f720*/  LDSM.16.M88.4 R196, [R223+0x9000] ;  /* 0x00900000dfc4783b */ /* 0x000e6a0000000200 */
[C---:B------:R-:W-:Y:S06]  /*1f730*/  HMMA.16816.F32 R172, R24.reuse, R192, R172 ;  /* 0x000000c018ac723c */ /* 0x040fec00000018ac */
[C---:B------:R-:W-:Y:S01]  /*1f740*/  HMMA.16816.F32 R168, R24.reuse, R194, R168 ;  /* 0x000000c218a8723c */ /* 0x040fe200000018a8 */
[----:B------:R-:W-:Y:S05]  /*1f750*/  LDSM.16.M88.4 R192, [R225] ;  /* 0x00000000e1c0783b */ /* 0x000fea0000000200 */
[C---:B------:R-:W-:Y:S06]  /*1f760*/  HMMA.16816.F32 R32, R24.reuse, R188, R32 ;  /* 0x000000bc1820723c */ /* 0x040fec0000001820 */
[----:B------:R-:W-:Y:S01]  /*1f770*/  HMMA.16816.F32 R28, R24, R190, R28 ;  /* 0x000000be181c723c */ /* 0x000fe2000000181c */
[----:B------:R-:W4:Y:S04]  /*1f780*/  LDSM.16.M88.4 R24, [R216] ;  /* 0x00000000d818783b */ /* 0x000f280000000200 */
[----:B------:R-:W-:Y:S01]  /*1f790*/  LDSM.16.M88.4 R188, [R223+0x9800] ;  /* 0x00980000dfbc783b */ /* 0x000fe20000000200 */
[C---:B--2---:R-:W-:Y:S06]  /*1f7a0*/  HMMA.16816.F32 R180, R184.reuse, R16, R180 ;  /* 0x00000010b8b4723c */ /* 0x044fec00000018b4 */
[C---:B------:R-:W-:Y:S01]  /*1f7b0*/  HMMA.16816.F32 R176, R184.reuse, R18, R176 ;  /* 0x00000012b8b0723c */ /* 0x040fe200000018b0 */
[----:B------:R-:W2:Y:S05]  /*1f7c0*/  LDSM.16.M88.4 R16, [R216+0x1000] ;  /* 0x00100000d810783b */ /* 0x000eaa0000000200 */
[C---:B---3--:R-:W-:Y:S06]  /*1f7d0*/  HMMA.16816.F32 R12, R184.reuse, R20, R12 ;  /* 0x00000014b80c723c */ /* 0x048fec000000180c */
[C---:B------:R-:W-:Y:S01]  /*1f7e0*/  HMMA.16816.F32 R4, R184.reuse, R22, R4 ;  /* 0x00000016b804723c */ /* 0x040fe20000001804 */
[----:B------:R-:W3:Y:S05]  /*1f7f0*/  LDSM.16.M88.4 R20, [R216+0x800] ;  /* 0x00080000d814783b */ /* 0x000eea0000000200 */
[C---:B-1----:R-:W-:Y:S06]  /*1f800*/  HMMA.16816.F32 R172, R184.reuse, R196, R172 ;  /* 0x000000c4b8ac723c */ /* 0x042fec00000018ac */
[----:B------:R-:W-:Y:S01]  /*1f810*/  HMMA.16816.F32 R168, R184, R198, R168 ;  /* 0x000000c6b8a8723c */ /* 0x000fe200000018a8 */
[----:B------:R-:W1:Y:S05]  /*1f820*/  LDSM.16.M88.4 R196, [R216+0x1800] ;  /* 0x00180000d8c4783b */ /* 0x000e6a0000000200 */
[C---:B----4-:R-:W-:Y:S06]  /*1f830*/  HMMA.16816.F32 R12, R192.reuse, R24, R12 ;  /* 0x00000018c00c723c */ /* 0x050fec000000180c */
[C---:B------:R-:W-:Y:S01]  /*1f840*/  HMMA.16816.F32 R4, R192.reuse, R26, R4 ;  /* 0x0000001ac004723c */ /* 0x040fe20000001804 */
[----:B------:R-:W-:Y:S05]  /*1f850*/  LDSM.16.M88.4 R24, [R229+0xb000] ;  /* 0x00b00000e518783b */ /* 0x000fea0000000200 */
[C---:B--2---:R-:W-:Y:S06]  /*1f860*/  HMMA.16816.F32 R172, R192.reuse, R16, R172 ;  /* 0x00000010c0ac723c */ /* 0x044fec00000018ac */
[----:B------:R-:W-:Y:S01]  /*1f870*/  HMMA.16816.F32 R168, R192, R18, R168 ;  /* 0x00000012c0a8723c */ /* 0x000fe200000018a8 */
[----:B------:R-:W2:Y:S05]  /*1f880*/  LDSM.16.M88.4 R16, [R230+0x2000] ;  /* 0x00200000e610783b */ /* 0x000eaa0000000200 */
[C---:B------:R-:W-:Y:S06]  /*1f890*/  HMMA.16816.F32 R32, R184.reuse, R188, R32 ;  /* 0x000000bcb820723c */ /* 0x040fec0000001820 */
[----:B------:R-:W-:Y:S01]  /*1f8a0*/  HMMA.16816.F32 R28, R184, R190, R28 ;  /* 0x000000beb81c723c */ /* 0x000fe2000000181c */
[----:B------:R-:W4:Y:S04]  /*1f8b0*/  LDSM.16.M88.4 R188, [R229+0xa000] ;  /* 0x00a00000e5bc783b */ /* 0x000f280000000200 */
[----:B------:R-:W5:Y:S01]  /*1f8c0*/  LDSM.16.M88.4 R184, [R229+0xa800] ;  /* 0x00a80000e5b8783b */ /* 0x000f620000000200 */
[C---:B---3--:R-:W-:Y:S06]  /*1f8d0*/  HMMA.16816.F32 R180, R192.reuse, R20, R180 ;  /* 0x00000014c0b4723c */ /* 0x048fec00000018b4 */
[C---:B------:R-:W-:Y:S01]  /*1f8e0*/  HMMA.16816.F32 R176, R192.reuse, R22, R176 ;  /* 0x00000016c0b0723c */ /* 0x040fe200000018b0 */
[----:B------:R-:W3:Y:S05]  /*1f8f0*/  LDSM.16.M88.4 R20, [R229+0xb800] ;  /* 0x00b80000e514783b */ /* 0x000eea0000000200 */
[C---:B-1----:R-:W-:Y:S06]  /*1f900*/  HMMA.16816.F32 R32, R192.reuse, R196, R32 ;  /* 0x000000c4c020723c */ /* 0x042fec0000001820 */
[----:B------:R-:W-:Y:S01]  /*1f910*/  HMMA.16816.F32 R28, R192, R198, R28 ;  /* 0x000000c6c01c723c */ /* 0x000fe2000000181c */
[----:B------:R-:W-:Y:S04]  /*1f920*/  LDSM.16.M88.4 R196, [R215] ;  /* 0x00000000d7c4783b */ /* 0x000fe80000000200 */
[----:B------:R-:W-:Y:S01]  /*1f930*/  LDSM.16.M88.4 R192, [R214] ;  /* 0x00000000d6c0783b */ /* 0x000fe20000000200 */
[C---:B--2---:R-:W-:Y:S06]  /*1f940*/  HMMA.16816.F32 R172, R16.reuse, R24, R172 ;  /* 0x0000001810ac723c */ /* 0x044fec00000018ac */
[C---:B------:R-:W-:Y:S01]  /*1f950*/  HMMA.16816.F32 R168, R16.reuse, R26, R168 ;  /* 0x0000001a10a8723c */ /* 0x040fe200000018a8 */
[----:B------:R-:W1:Y:S05]  /*1f960*/  LDSM.16.M88.4 R24, [R228+0x2000] ;  /* 0x00200000e418783b */ /* 0x000e6a0000000200 */
[C---:B----4-:R-:W-:Y:S06]  /*1f970*/  HMMA.16816.F32 R12, R16.reuse, R188, R12 ;  /* 0x000000bc100c723c */ /* 0x050fec000000180c */
[C---:B------:R-:W-:Y:S01]  /*1f980*/  HMMA.16816.F32 R4, R16.reuse, R190, R4 ;  /* 0x000000be1004723c */ /* 0x040fe20000001804 */
[----:B------:R-:W2:Y:S05]  /*1f990*/  LDSM.16.M88.4 R188, [R213] ;  /* 0x00000000d5bc783b */ /* 0x000eaa0000000200 */
[C---:B-----5:R-:W-:Y:S06]  /*1f9a0*/  HMMA.16816.F32 R180, R16.reuse, R184, R180 ;  /* 0x000000b810b4723c */ /* 0x060fec00000018b4 */
[C---:B------:R-:W-:Y:S01]  /*1f9b0*/  HMMA.16816.F32 R176, R16.reuse, R186, R176 ;  /* 0x000000ba10b0723c */ /* 0x040fe200000018b0 */
[----:B------:R-:W4:Y:S05]  /*1f9c0*/  LDSM.16.M88.4 R184, [R212] ;  /* 0x00000000d4b8783b */ /* 0x000f2a0000000200 */
        /* <DEDUP_REMOVED lines=38> */
[----:B------:R-:W-:Y:S05]  /*1fc30*/  LDSM.16.M88.4 R192, [R228+0x4000] ;  /* 0x00400000e4c0783b */ /* 0x000fea0000000200 */
[C---:B--2---:R-:W-:Y:S06]  /*1fc40*/  HMMA.16816.F32 R32, R24.reuse, R188, R32 ;  /* 0x000000bc1820723c */ /* 0x044fec0000001820 */
[----:B------:R-:W-:Y:S01]  /*1fc50*/  HMMA.16816.F32 R28, R24, R190, R28 ;  /* 0x000000be181c723c */ /* 0x000fe2000000181c */
[----:B------:R-:W1:Y:S04]  /*1fc60*/  LDSM.16.M88.4 R188, [R229+0xd800] ;  /* 0x00d80000e5bc783b */ /* 0x000e680000000200 */
[----:B------:R-:W-:Y:S01]  /*1fc70*/  LDSM.16.M88.4 R24, [R211] ;  /* 0x00000000d318783b */ /* 0x000fe20000000200 */
[C---:B----4-:R-:W-:Y:S06]  /*1fc80*/  HMMA.16816.F32 R12, R184.reuse, R20, R12 ;  /* 0x00000014b80c723c */ /* 0x050fec000000180c */
[C---:B------:R-:W-:Y:S01]  /*1fc90*/  HMMA.16816.F32 R4, R184.reuse, R22, R4 ;  /* 0x00000016b804723c */ /* 0x040fe20000001804 */
[----:B------:R-:W2:Y:S05]  /*1fca0*/  LDSM.16.M88.4 R20, [R210] ;  /* 0x00000000d214783b */ /* 0x000eaa0000000200 */
[C---:B---3--:R-:W-:Y:S06]  /*1fcb0*/  HMMA.16816.F32 R180, R184.reuse, R16, R180 ;  /* 0x00000010b8b4723c */ /* 0x048fec00000018b4 */
[C---:B------:R-:W-:Y:S01]  /*1fcc0*/  HMMA.16816.F32 R176, R184.reuse, R18, R176 ;  /* 0x00000012b8b0723c */ /* 0x040fe200000018b0 */
[----:B------:R-:W3:Y:S05]  /*1fcd0*/  LDSM.16.M88.4 R16, [R209] ;  /* 0x00000000d110783b */ /* 0x000eea0000000200 */
[C---:B-----5:R-:W-:Y:S06]  /*1fce0*/  HMMA.16816.F32 R172, R184.reuse, R196, R172 ;  /* 0x000000c4b8ac723c */ /* 0x060fec00000018ac */
[C---:B------:R-:W-:Y:S01]  /*1fcf0*/  HMMA.16816.F32 R168, R184.reuse, R198, R168 ;  /* 0x000000c6b8a8723c */ /* 0x040fe200000018a8 */
[----:B------:R-:W4:Y:S05]  /*1fd00*/  LDSM.16.M88.4 R196, [R208] ;  /* 0x00000000d0c4783b */ /* 0x000f2a0000000200 */
[C---:B-1----:R-:W-:Y:S06]  /*1fd10*/  HMMA.16816.F32 R32, R184.reuse, R188, R32 ;  /* 0x000000bcb820723c */ /* 0x042fec0000001820 */
[----:B------:R-:W-:Y:S01]  /*1fd20*/  HMMA.16816.F32 R28, R184, R190, R28 ;  /* 0x000000beb81c723c */ /* 0x000fe2000000181c */
[----:B------:R-:W-:Y:S04]  /*1fd30*/  LDSM.16.M88.4 R188, [R223+0xc000] ;  /* 0x00c00000dfbc783b */ /* 0x000fe80000000200 */
[----:B------:R-:W-:Y:S01]  /*1fd40*/  LDSM.16.M88.4 R184, [R223+0xc800] ;  /* 0x00c80000dfb8783b */ /* 0x000fe20000000200 */
[C---:B--2---:R-:W-:Y:S06]  /*1fd50*/  HMMA.16816.F32 R180, R192.reuse, R20, R180 ;  /* 0x00000014c0b4723c */ /* 0x044fec00000018b4 */
[C---:B------:R-:W-:Y:S01]  /*1fd60*/  HMMA.16816.F32 R176, R192.reuse, R22, R176 ;  /* 0x00000016c0b0723c */ /* 0x040fe200000018b0 */
[----:B------:R-:W-:Y:S05]  /*1fd70*/  LDSM.16.M88.4 R20, [R223+0xd000] ;  /* 0x00d00000df14783b */ /* 0x000fea0000000200 */
[C---:B---3--:R-:W-:Y:S06]  /*1fd80*/  HMMA.16816.F32 R172, R192.reuse, R16, R172 ;  /* 0x00000010c0ac723c */ /* 0x048fec00000018ac */
        /* <DEDUP_REMOVED lines=21> */
[----:B------:R-:W5:Y:S01]  /*1fee0*/  LDSM.16.M88.4 R16, [R229+0xe000] ;  /* 0x00e00000e510783b */ /* 0x000f620000000200 */
        /* <DEDUP_REMOVED lines=13> */
[C---:B-----5:R-:W-:Y:S06]  /*1ffc0*/  HMMA.16816.F32 R12, R196.reuse, R16, R12 ;  /* 0x00000010c40c723c */ /* 0x060fec000000180c */
[C---:B------:R-:W-:Y:S01]  /*1ffd0*/  HMMA.16816.F32 R4, R196.reuse, R18, R4 ;  /* 0x00000012c404723c */ /* 0x040fe20000001804 */
[----:B------:R-:W5:Y:S05]  /*1ffe0*/  LDSM.16.M88.4 R16, [R206] ;  /* 0x00000000ce10783b */ /* 0x000f6a0000000200 */
[C---:B-1----:R-:W-:Y:S06]  /*1fff0*/  HMMA.16816.F32 R180, R196.reuse, R192, R180 ;  /* 0x000000c0c4b4723c */ /* 0x042fec00000018b4 */
[C---:B------:R-:W-:Y:S01]  /*20000*/  HMMA.16816.F32 R176, R196.reuse, R194, R176 ;  /* 0x000000c2c4b0723c */ /* 0x040fe200000018b0 */
[----:B------:R-:W-:Y:S05]  /*20010*/  LDSM.16.M88.4 R192, [R226+0x6000] ;  /* 0x00600000e2c0783b */ /* 0x000fea0000000200 */
[C---:B---3--:R-:W-:Y:S06]  /*20020*/  HMMA.16816.F32 R172, R196.reuse, R188, R172 ;  /* 0x000000bcc4ac723c */ /* 0x048fec00000018ac */
[C---:B------:R-:W-:Y:S01]  /*20030*/  HMMA.16816.F32 R168, R196.reuse, R190, R168 ;  /* 0x000000bec4a8723c */ /* 0x040fe200000018a8 */
[----:B------:R-:W1:Y:S05]  /*20040*/  LDSM.16.M88.4 R188, [R223+0xe000] ;  /* 0x00e00000dfbc783b */ /* 0x000e6a0000000200 */
[C---:B----4-:R-:W-:Y:S06]  /*20050*/  HMMA.16816.F32 R32, R196.reuse, R184, R32 ;  /* 0x000000b8c420723c */ /* 0x050fec0000001820 */
[----:B------:R-:W-:Y:S01]  /*20060*/  HMMA.16816.F32 R28, R196, R186, R28 ;  /* 0x000000bac41c723c */ /* 0x000fe2000000181c */
[----:B------:R-:W3:Y:S04]  /*20070*/  LDSM.16.M88.4 R196, [R204] ;  /* 0x00000000ccc4783b */ /* 0x000ee80000000200 */
[----:B------:R-:W-:Y:S01]  /*20080*/  LDSM.16.M88.4 R184, [R223+0xe800] ;  /* 0x00e80000dfb8783b */ /* 0x000fe20000000200 */
[C---:B--2---:R-:W-:Y:S06]  /*20090*/  HMMA.16816.F32 R12, R24.reuse, R20, R12 ;  /* 0x00000014180c723c */ /* 0x044fec000000180c */
[C---:B------:R-:W-:Y:S01]  /*200a0*/  HMMA.16816.F32 R4, R24.reuse, R22, R4 ;  /* 0x000000161804723c */ /* 0x040fe20000001804 */
[----:B------:R-:W2:Y:S05]  /*200b0*/  LDSM.16.M88.4 R20, [R205] ;  /* 0x00000000cd14783b */ /* 0x000eaa0000000200 */
[C---:B-----5:R-:W-:Y:S06]  /*200c0*/  HMMA.16816.F32 R180, R24.reuse, R16, R180 ;  /* 0x0000001018b4723c */ /* 0x060fec00000018b4 */
[----:B------:R-:W-:Y:S01]  /*200d0*/  HMMA.16816.F32 R176, R24, R18, R176 ;  /* 0x0000001218b0723c */ /* 0x000fe200000018b0 */
[----:B------:R-:W-:Y:S05]  /*200e0*/  LDSM.16.M88.4 R16, [R216+0x6800] ;  /* 0x00680000d810783b */ /* 0x000fea0000000200 */
[C---:B-1----:R-:W-:Y:S06]  /*200f0*/  HMMA.16816.F32 R12, R192.reuse, R188, R12 ;  /* 0x000000bcc00c723c */ /* 0x042fec000000180c */
[----:B------:R-:W-:Y:S01]  /*20100*/  HMMA.16816.F32 R4, R192, R190, R4 ;  /* 0x000000bec004723c */ /* 0x000fe20000001804 */
[----:B------:R-:W1:Y:S05]  /*20110*/  LDSM.16.M88.4 R188, [R223+0xf000] ;  /* 0x00f00000dfbc783b */ /* 0x000e6a0000000200 */
[C---:B---3--:R-:W-:Y:S06]  /*20120*/  HMMA.16816.F32 R32, R24.reuse, R196, R32 ;  /* 0x000000c41820723c */ /* 0x048fec0000001820 */
[C---:B------:R-:W-:Y:S06]  /*20130*/  HMMA.16816.F32 R28, R24.reuse, R198, R28 ;  /* 0x000000c6181c723c */ /* 0x040fec000000181c */
[C---:B--2---:R-:W-:Y:S06]  /*20140*/  HMMA.16816.F32 R172, R24.reuse, R20, R172 ;  /* 0x0000001418ac723c */ /* 0x044fec00000018ac */
[----:B------:R-:W-:Y:S01]  /*20150*/  HMMA.16816.F32 R168, R24, R22, R168 ;  /* 0x0000001618a8723c */ /* 0x000fe200000018a8 */
[----:B------:R-:W2:Y:S04]  /*20160*/  LDSM.16.M88.4 R24, [R225+0x6000] ;  /* 0x00600000e118783b */ /* 0x000ea80000000200 */
[----:B------:R-:W3:Y:S01]  /*20170*/  LDSM.16.M88.4 R20, [R216+0x6000] ;  /* 0x00600000d814783b */ /* 0x000ee20000000200 */
[C---:B------:R-:W-:Y:S06]  /*20180*/  HMMA.16816.F32 R180, R192.reuse, R184, R180 ;  /* 0x000000b8c0b4723c */ /* 0x040fec00000018b4 */
[C---:B------:R-:W-:Y:S01]  /*20190*/  HMMA.16816.F32 R176, R192.reuse, R186, R176 ;  /* 0x000000bac0b0723c */ /* 0x040fe200000018b0 */
[----:B------:R-:W4:Y:S05]  /*201a0*/  LDSM.16.M88.4 R184, [R223+0xf800] ;  /* 0x00f80000dfb8783b */ /* 0x000f2a0000000200 */
[C---:B-1----:R-:W-:Y:S06]  /*201b0*/  HMMA.16816.F32 R172, R192.reuse, R188, R172 ;  /* 0x000000bcc0ac723c */ /* 0x042fec00000018ac */
[----:B------:R-:W-:Y:S06]  /*201c0*/  HMMA.16816.F32 R168, R192, R190, R168 ;  /* 0x000000bec0a8723c */ /* 0x000fec00000018a8 */
[C---:B--2---:R-:W-:Y:S06]  /*201d0*/  HMMA.16816.F32 R180, R24.reuse, R16, R180 ;  /* 0x0000001018b4723c */ /* 0x044fec00000018b4 */
[C---:B---3--:R-:W-:Y:S06]  /*201e0*/  HMMA.16816.F32 R4, R24.reuse, R22, R4 ;  /* 0x000000161804723c */ /* 0x048fec0000001804 */
[C---:B------:R-:W-:Y:S01]  /*201f0*/  HMMA.16816.F32 R176, R24.reuse, R18, R176 ;  /* 0x0000001218b0723c */ /* 0x040fe200000018b0 */
[----:B------:R-:W-:Y:S01]  /*20200*/  IMAD.SHL.U32 R22, R167, 0x2, RZ ;  /* 0x00000002a7167824 */ /* 0x000fe200078e00ff */
[----:B------:R-:W1:Y:S04]  /*20210*/  LDSM.16.M88.4 R16, [R216+0x7000] ;  /* 0x00700000d810783b */ /* 0x000e680000000200 */
[----:B------:R-:W-:Y:S01]  /*20220*/  HMMA.16816.F32 R12, R24, R20, R12 ;  /* 0x00000014180c723c */ /* 0x000fe2000000180c */
[----:B------:R-:W-:-:S05]  /*20230*/  LOP3.LUT R22, R22, 0x6, RZ, 0xc0, !PT ;  /* 0x0000000616167812 */ /* 0x000fca00078ec0ff */
[----:B------:R-:W-:Y:S01]  /*20240*/  IMAD R22, R246, 0x40, R22 ;  /* 0x00000040f6167824 */ /* 0x000fe200078e0216 */
[C---:B----4-:R-:W-:Y:S03]  /*20250*/  HMMA.16816.F32 R32, R192.reuse, R184, R32 ;  /* 0x000000b8c020723c */ /* 0x050fe60000001820 */
[C---:B------:R-:W-:Y:S02]  /*20260*/  VIADD R23, R22.reuse, 0x1 ;  /* 0x0000000116177836 */ /* 0x040fe40000000000 */
[C---:B------:R-:W-:Y:S01]  /*20270*/  VIADD R20, R22.reuse, 0x8 ;  /* 0x0000000816147836 */ /* 0x040fe20000000000 */
[----:B------:R-:W-:Y:S01]  /*20280*/  HMMA.16816.F32 R28, R192, R186, R28 ;  /* 0x000000bac01c723c */ /* 0x000fe2000000181c */
[----:B------:R-:W-:Y:S01]  /*20290*/  VIADD R167, R22, 0x21 ;  /* 0x0000002116a77836 */ /* 0x000fe20000000000 */
[C---:B------:R-:W-:Y:S01]  /*202a0*/  ISETP.GE.AND P6, PT, R23.reuse, R0, PT ;  /* 0x000000001700720c */ /* 0x040fe20003fc6270 */
[----:B------:R-:W-:Y:S01]  /*202b0*/  IMAD.MOV.U32 R185, RZ, RZ, R200 ;  /* 0x000000ffffb97224 */ /* 0x000fe200078e00c8 */
[----:B------:R-:W-:Y:S01]  /*202c0*/  ISETP.GE.AND P5, PT, R23, R2, PT ;  /* 0x000000021700720c */ /* 0x000fe20003fa6270 */
[----:B------:R-:W-:Y:S01]  /*202d0*/  IMAD.MOV.U32 R184, RZ, RZ, R201 ;  /* 0x000000ffffb87224 */ /* 0x000fe200078e00c9 */
[----:B------:R-:W-:-:S02]  /*202e0*/  I2FP.F32.S32 R23, R23 ;  /* 0x0000001700177245 */ /* 0x000fc40000201400 */
[----:B------:R-:W-:-:S03]  /*202f0*/  I2FP.F32.S32 R21, R20 ;  /* 0x0000001400157245 */ /* 0x000fc60000201400 */
[CC--:B------:R-:W-:Y:S01]  /*20300*/  FFMA.FTZ R197, R3.reuse, R23.reuse, R13 ;  /* 0x0000001703c57223 */ /* 0x0c0fe2000001000d */
[C---:B------:R-:W-:Y:S01]  /*20310*/  FFMA.FTZ R15, R3.reuse, R23, R15 ;  /* 0x00000017030f7223 */ /* 0x040fe2000001000f */
[CC--:B------:R-:W-:Y:S01]  /*20320*/  FFMA.FTZ R13, R3.reuse, R21.reuse, R6 ;  /* 0x00000015030d7223 */ /* 0x0c0fe20000010006 */
[----:B------:R-:W-:Y:S02]  /*20330*/  VIADD R6, R22, 0x9 ;  /* 0x0000000916067836 */ /* 0x000fe40000000000 */
[----:B------:R-:W-:Y:S01]  /*20340*/  FFMA.FTZ R23, R3, R21, R4 ;  /* 0x0000001503177223 */ /* 0x000fe20000010004 */
[----:B------:R-:W-:Y:S02]  /*20350*/  FSEL R197, R197, -INF , !P6 ;  /* 0xff800000c5c57808 */ /* 0x000fe40007000000 */
[----:B------:R-:W-:Y:S02]  /*20360*/  FSEL R15, R15, -INF , !P5 ;  /* 0xff8000000f0f7808 */ /* 0x000fe40006800000 */
[----:B------:R-:W-:-:S02]  /*20370*/  ISETP.GE.AND P6, PT, R20, R0, PT ;  /* 0x000000001400720c */ /* 0x000fc40003fc6270 */
[----:B------:R-:W-:Y:S01]  /*20380*/  ISETP.GE.AND P5, PT, R20, R2, PT ;  /* 0x000000021400720c */ /* 0x000fe20003fa6270 */
[----:B------:R-:W-:Y:S01]  /*20390*/  VIADD R20, R22, 0x11 ;  /* 0x0000001116147836 */ /* 0x000fe20000000000 */
[----:B------:R-:W-:Y:S01]  /*203a0*/  I2FP.F32.S32 R4, R6 ;  /* 0x0000000600047245 */ /* 0x000fe20000201400 */
[C---:B-1----:R-:W-:Y:S01]  /*203b0*/  HMMA.16816.F32 R172, R24.reuse, R16, R172 ;  /* 0x0000001018ac723c */ /* 0x042fe200000018ac */
[----:B------:R-:W-:Y:S02]  /*203c0*/  FSEL R23, R23, -INF , !P6 ;  /* 0xff80000017177808 */ /* 0x000fe40007000000 */
[----:B------:R-:W-:Y:S01]  /*203d0*/  FSEL R13, R13, -INF , !P5 ;  /* 0xff8000000d0d7808 */ /* 0x000fe20006800000 */
[C---:B------:R-:W-:Y:S01]  /*203e0*/  FFMA.FTZ R5, R3.reuse, R4, R5 ;  /* 0x0000000403057223 */ /* 0x040fe20000010005 */
[C---:B------:R-:W-:Y:S01]  /*203f0*/  ISETP.GE.AND P6, PT, R6.reuse, R0, PT ;  /* 0x000000000600720c */ /* 0x040fe20003fc6270 */
[----:B------:R-:W-:Y:S01]  /*20400*/  FFMA.FTZ R7, R3, R4, R7 ;  /* 0x0000000403077223 */ /* 0x000fe20000010007 */
[----:B------:R-:W-:Y:S01]  /*20410*/  ISETP.GE.AND P5, PT, R6, R2, PT ;  /* 0x000000020600720c */ /* 0x000fe20003fa6270 */
[----:B------:R-:W-:Y:S01]  /*20420*/  VIADD R6, R22, 0x10 ;  /* 0x0000001016067836 */ /* 0x000fe20000000000 */
[----:B------:R-:W-:Y:S01]  /*20430*/  FSEL R17, R5, -INF , !P6 ;  /* 0xff80000005117808 */ /* 0x000fe20007000000 */
[----:B------:R-:W-:Y:S01]  /*20440*/  HMMA.16816.F32 R168, R24, R18, R168 ;  /* 0x0000001218a8723c */ /* 0x000fe200000018a8 */
[----:B------:R-:W-:-:S02]  /*20450*/  I2FP.F32.S32 R4, R20 ;  /* 0x0000001400047245 */ /* 0x000fc40000201400 */
[----:B------:R-:W-:Y:S02]  /*20460*/  I2FP.F32.S32 R5, R6 ;  /* 0x0000000600057245 */ /* 0x000fe40000201400 */
[----:B------:R-:W-:Y:S01]  /*20470*/  FSEL R16, R7, -INF , !P5 ;  /* 0xff80000007107808 */ /* 0x000fe20006800000 */
[C---:B------:R-:W-:Y:S01]  /*20480*/  FFMA.FTZ R166, R3.reuse, R4, R181 ;  /* 0x0000000403a67223 */ /* 0x040fe200000100b5 */
[C---:B------:R-:W-:Y:S01]  /*20490*/  ISETP.GE.AND P6, PT, R6.reuse, R0, PT ;  /* 0x000000000600720c */ /* 0x040fe20003fc6270 */
[CC--:B------:R-:W-:Y:S01]  /*204a0*/  FFMA.FTZ R21, R3.reuse, R5.reuse, R180 ;  /* 0x0000000503157223 */ /* 0x0c0fe200000100b4 */
[----:B------:R-:W-:Y:S01]  /*204b0*/  ISETP.GE.AND P5, PT, R6, R2, PT ;  /* 0x000000020600720c */ /* 0x000fe20003fa6270 */
[C---:B------:R-:W-:Y:S01]  /*204c0*/  FFMA.FTZ R182, R3.reuse, R5, R182 ;  /* 0x0000000503b67223 */ /* 0x040fe200000100b6 */
[----:B------:R-:W-:Y:S01]  /*204d0*/  FFMA.FTZ R183, R3, R4, R183 ;  /* 0x0000000403b77223 */ /* 0x000fe200000100b7 */
[C---:B------:R-:W-:Y:S01]  /*204e0*/  VIADD R19, R22.reuse, 0x18 ;  /* 0x0000001816137836 */ /* 0x040fe20000000000 */
[----:B------:R-:W1:Y:S01]  /*204f0*/  LDSM.16.M88.4 R4, [R216+0x7800] ;  /* 0x00780000d804783b */ /* 0x000e620000000200 */
[----:B------:R-:W-:Y:S01]  /*20500*/  FSEL R21, R21, -INF , !P6 ;  /* 0xff80000015157808 */ /* 0x000fe20007000000 */
[----:B------:R-:W-:Y:S01]  /*20510*/  VIADD R18, R22, 0x19 ;  /* 0x0000001916127836 */ /* 0x000fe20000000000 */
[----:B------:R-:W-:Y:S01]  /*20520*/  FSEL R181, R182, -INF , !P5 ;  /* 0xff800000b6b57808 */ /* 0x000fe20006800000 */
[----:B------:R-:W-:-:S04]  /*20530*/  DEPBAR.LE SB0, 0x0 ;  /* 0x000080000000791a */ /* 0x000fc80000000000 */
[----:B------:R-:W-:Y:S01]  /*20540*/  BAR.SYNC.DEFER_BLOCKING 0x0 ;  /* 0x0000000000007b1d */ /* 0x000fe20000010000 */
[C---:B------:R-:W-:Y:S02]  /*20550*/  ISETP.GE.AND P6, PT, R20.reuse, R0, PT ;  /* 0x000000001400720c */ /* 0x040fe40003fc6270 */
[----:B------:R-:W-:Y:S02]  /*20560*/  ISETP.GE.AND P5, PT, R20, R2, PT ;  /* 0x000000021400720c */ /* 0x000fe40003fa6270 */
[----:B------:R-:W-:Y:S02]  /*20570*/  FSEL R20, R166, -INF , !P6 ;  /* 0xff800000a6147808 */ /* 0x000fe40007000000 */
[----:B------:R-:W-:Y:S02]  /*20580*/  FSEL R183, R183, -INF , !P5 ;  /* 0xff800000b7b77808 */ /* 0x000fe40006800000 */
[C---:B------:R-:W-:Y:S02]  /*20590*/  ISETP.GE.AND P6, PT, R19.reuse, R0, PT ;  /* 0x000000001300720c */ /* 0x040fe40003fc6270 */
[----:B------:R-:W-:-:S02]  /*205a0*/  ISETP.GE.AND P5, PT, R19, R2, PT ;  /* 0x000000021300720c */ /* 0x000fc40003fa6270 */
[----:B------:R-:W-:Y:S02]  /*205b0*/  I2FP.F32.S32 R19, R19 ;  /* 0x0000001300137245 */ /* 0x000fe40000201400 */
[----:B------:R-:W-:Y:S02]  /*205c0*/  I2FP.F32.S32 R196, R18 ;  /* 0x0000001200c47245 */ /* 0x000fe40000201400 */
[----:B------:R-:W-:Y:S01]  /*205d0*/  I2FP.F32.S32 R166, R167 ;  /* 0x000000a700a67245 */ /* 0x000fe20000201400 */
[CC--:B------:R-:W-:Y:S01]  /*205e0*/  FFMA.FTZ R176, R3.reuse, R19.reuse, R176 ;  /* 0x0000001303b07223 */ /* 0x0c0fe200000100b0 */
[C---:B------:R-:W-:Y:S01]  /*205f0*/  FFMA.FTZ R178, R3.reuse, R19, R178 ;  /* 0x0000001303b27223 */ /* 0x040fe200000100b2 */
[----:B------:R-:W-:Y:S02]  /*20600*/  VIADD R19, R22, 0x20 ;  /* 0x0000002016137836 */ /* 0x000fe40000000000 */
[CC--:B------:R-:W-:Y:S01]  /*20610*/  FFMA.FTZ R177, R3.reuse, R196.reuse, R177 ;  /* 0x000000c403b17223 */ /* 0x0c0fe200000100b1 */
[C---:B------:R-:W-:Y:S01]  /*20620*/  FFMA.FTZ R196, R3.reuse, R196, R179 ;  /* 0x000000c403c47223 */ /* 0x040fe200000100b3 */
[----:B------:R-:W-:Y:S01]  /*20630*/  FSEL R179, R176, -INF , !P6 ;  /* 0xff800000b0b37808 */ /* 0x000fe20007000000 */
[CC--:B------:R-:W-:Y:S01]  /*20640*/  FFMA.FTZ R173, R3.reuse, R166.reuse, R173 ;  /* 0x000000a603ad7223 */ /* 0x0c0fe200000100ad */
[----:B------:R-:W-:Y:S01]  /*20650*/  FSEL R182, R178, -INF , !P5 ;  /* 0xff800000b2b67808 */ /* 0x000fe20006800000 */
[----:B------:R-:W-:Y:S01]  /*20660*/  FFMA.FTZ R175, R3, R166, R175 ;  /* 0x000000a603af7223 */ /* 0x000fe200000100af */
[----:B------:R-:W-:-:S02]  /*20670*/  ISETP.GE.AND P6, PT, R18, R0, PT ;  /* 0x000000001200720c */ /* 0x000fc40003fc6270 */
[----:B------:R-:W-:Y:S02]  /*20680*/  ISETP.GE.AND P5, PT, R18, R2, PT ;  /* 0x000000021200720c */ /* 0x000fe40003fa6270 */
[----:B------:R-:W-:Y:S01]  /*20690*/  I2FP.F32.S32 R18, R19 ;  /* 0x0000001300127245 */ /* 0x000fe20000201400 */
[C---:B-1----:R-:W-:Y:S01]  /*206a0*/  HMMA.16816.F32 R32, R24.reuse, R4, R32 ;  /* 0x000000041820723c */ /* 0x042fe20000001820 */
[----:B------:R-:W-:Y:S02]  /*206b0*/  FSEL R180, R177, -INF , !P6 ;  /* 0xff800000b1b47808 */ /* 0x000fe40007000000 */
[----:B------:R-:W-:Y:S01]  /*206c0*/  FSEL R196, R196, -INF , !P5 ;  /* 0xff800000c4c47808 */ /* 0x000fe20006800000 */
[CC--:B------:R-:W-:Y:S01]  /*206d0*/  FFMA.FTZ R172, R3.reuse, R18.reuse, R172 ;  /* 0x0000001203ac7223 */ /* 0x0c0fe200000100ac */
[----:B------:R-:W-:Y:S01]  /*206e0*/  FFMA.FTZ R174, R3, R18, R174 ;  /* 0x0000001203ae7223 */ /* 0x000fe200000100ae */
[C---:B------:R-:W-:Y:S01]  /*206f0*/  VIADD R18, R22.reuse, 0x28 ;  /* 0x0000002816127836 */ /* 0x040fe20000000000 */
[C---:B------:R-:W-:Y:S01]  /*20700*/  ISETP.GE.AND P6, PT, R19.reuse, R0, PT ;  /* 0x000000001300720c */ /* 0x040fe20003fc6270 */
[----:B------:R-:W-:Y:S01]  /*20710*/  VIADD R4, R22, 0x29 ;  /* 0x0000002916047836 */ /* 0x000fe20000000000 */
[----:B------:R-:W-:Y:S01]  /*20720*/  ISETP.GE.AND P5, PT, R19, R2, PT ;  /* 0x000000021300720c */ /* 0x000fe20003fa6270 */
[----:B------:R-:W-:Y:S01]  /*20730*/  HMMA.16816.F32 R28, R24, R6, R28 ;  /* 0x00000006181c723c */ /* 0x000fe2000000181c */
[----:B------:R-:W-:-:S02]  /*20740*/  FSEL R192, R172, -INF , !P6 ;  /* 0xff800000acc07808 */ /* 0x000fc40007000000 */
[----:B------:R-:W-:Y:S02]  /*20750*/  I2FP.F32.S32 R19, R18 ;  /* 0x0000001200137245 */ /* 0x000fe40000201400 */
[----:B------:R-:W-:Y:S02]  /*20760*/  FSEL R188, R174, -INF , !P5 ;  /* 0xff800000aebc7808 */ /* 0x000fe40006800000 */
[----:B------:R-:W-:Y:S01]  /*20770*/  ISETP.GE.AND P6, PT, R167, R0, PT ;  /* 0x00000000a700720c */ /* 0x000fe20003fc6270 */
[-C--:B------:R-:W-:Y:S01]  /*20780*/  FFMA.FTZ R168, R3, R19.reuse, R168 ;  /* 0x0000001303a87223 */ /* 0x080fe200000100a8 */
[----:B------:R-:W-:Y:S01]  /*20790*/  ISETP.GE.AND P5, PT, R167, R2, PT ;  /* 0x00000002a700720c */ /* 0x000fe20003fa6270 */
[----:B------:R-:W-:Y:S01]  /*207a0*/  FFMA.FTZ R170, R3, R19, R170 ;  /* 0x0000001303aa7223 */ /* 0x000fe200000100aa */
[----:B------:R-:W-:Y:S02]  /*207b0*/  FSEL R194, R173, -INF , !P6 ;  /* 0xff800000adc27808 */ /* 0x000fe40007000000 */
[----:B------:R-:W-:-:S02]  /*207c0*/  FSEL R189, R175, -INF , !P5 ;  /* 0xff800000afbd7808 */ /* 0x000fc40006800000 */
[C---:B------:R-:W-:Y:S02]  /*207d0*/  ISETP.GE.AND P6, PT, R18.reuse, R0, PT ;  /* 0x000000001200720c */ /* 0x040fe40003fc6270 */
[----:B------:R-:W-:Y:S02]  /*207e0*/  ISETP.GE.AND P5, PT, R18, R2, PT ;  /* 0x000000021200720c */ /* 0x000fe40003fa6270 */
[----:B------:R-:W-:Y:S02]  /*207f0*/  FSEL R191, R168, -INF , !P6 ;  /* 0xff800000a8bf7808 */ /* 0x000fe40007000000 */
[----:B------:R-:W-:Y:S02]  /*20800*/  FSEL R187, R170, -INF , !P5 ;  /* 0xff800000aabb7808 */ /* 0x000fe40006800000 */
[----:B------:R-:W-:Y:S02]  /*20810*/  I2FP.F32.S32 R5, R4 ;  /* 0x0000000400057245 */ /* 0x000fe40000201400 */
[----:B------:R-:W-:-:S02]  /*20820*/  ISETP.GE.AND P6, PT, R4, R0, PT ;  /* 0x000000000400720c */ /* 0x000fc40003fc6270 */
[----:B------:R-:W-:Y:S01]  /*20830*/  ISETP.GE.AND P5, PT, R4, R2, PT ;  /* 0x000000020400720c */ /* 0x000fe20003fa6270 */
[C---:B------:R-:W-:Y:S02]  /*20840*/  VIADD R4, R22.reuse, 0x30 ;  /* 0x0000003016047836 */ /* 0x040fe40000000000 */
[CC--:B------:R-:W-:Y:S01]  /*20850*/  FFMA.FTZ R169, R3.reuse, R5.reuse, R169 ;  /* 0x0000000503a97223 */ /* 0x0c0fe200000100a9 */
[----:B------:R-:W-:Y:S01]  /*20860*/  FFMA.FTZ R171, R3, R5, R171 ;  /* 0x0000000503ab7223 */ /* 0x000fe200000100ab */
[----:B------:R-:W-:Y:S01]  /*20870*/  VIADD R5, R22, 0x31 ;  /* 0x0000003116057836 */ /* 0x000fe20000000000 */
[----:B------:R-:W-:Y:S02]  /*20880*/  I2FP.F32.S32 R7, R4 ;  /* 0x0000000400077245 */ /* 0x000fe40000201400 */
[----:B------:R-:W-:Y:S02]  /*20890*/  FSEL R193, R169, -INF , !P6 ;  /* 0xff800000a9c17808 */ /* 0x000fe40007000000 */
[----:B------:R-:W-:Y:S01]  /*208a0*/  FSEL R190, R171, -INF , !P5 ;  /* 0xff800000abbe7808 */ /* 0x000fe20006800000 */
[CC--:B------:R-:W-:Y:S01]  /*208b0*/  FFMA.FTZ R32, R3.reuse, R7.reuse, R32 ;  /* 0x0000000703207223 */ /* 0x0c0fe20000010020 */
[----:B------:R-:W-:Y:S01]  /*208c0*/  FFMA.FTZ R34, R3, R7, R34 ;  /* 0x0000000703227223 */ /* 0x000fe20000010022 */
[----:B------:R-:W-:-:S02]  /*208d0*/  ISETP.GE.AND P6, PT, R4, R0, PT ;  /* 0x000000000400720c */ /* 0x000fc40003fc6270 */
        /* <DEDUP_REMOVED lines=8> */
[----:B------:R-:W-:-:S02]  /*20960*/  ISETP.GE.AND P5, PT, R5, R2, PT ;  /* 0x000000020500720c */ /* 0x000fc40003fa6270 */
[----:B------:R-:W-:Y:S02]  /*20970*/  I2FP.F32.S32 R5, R4 ;  /* 0x0000000400057245 */ /* 0x000fe40000201400 */
[----:B------:R-:W-:Y:S02]  /*20980*/  I2FP.F32.S32 R6, R22 ;  /* 0x0000001600067245 */ /* 0x000fe40000201400 */
[----:B------:R-:W-:Y:S01]  /*20990*/  FSEL R175, R33, -INF , !P6 ;  /* 0xff80000021af7808 */ /* 0x000fe20007000000 */
[CC--:B------:R-:W-:Y:S01]  /*209a0*/  FFMA.FTZ R28, R3.reuse, R5.reuse, R28 ;  /* 0x00000005031c7223 */ /* 0x0c0fe2000001001c */
[----:B------:R-:W-:Y:S01]  /*209b0*/  FFMA.FTZ R30, R3, R5, R30 ;  /* 0x00000005031e7223 */ /* 0x000fe2000001001e */
[----:B------:R-:W-:Y:S01]  /*209c0*/  ISETP.GE.AND P6, PT, R4, R0, PT ;  /* 0x000000000400720c */ /* 0x000fe20003fc6270 */
[----:B------:R-:W-:Y:S01]  /*209d0*/  VIADD R5, R22, 0x39 ;  /* 0x0000003916057836 */ /* 0x000fe20000000000 */
[----:B------:R-:W-:Y:S01]  /*209e0*/  FSEL R170, R35, -INF , !P5 ;  /* 0xff80000023aa7808 */ /* 0x000fe20006800000 */
[C---:B------:R-:W-:Y:S01]  /*209f0*/  FFMA.FTZ R14, R3.reuse, R6, R14 ;  /* 0x00000006030e7223 */ /* 0x040fe2000001000e */
[----:B------:R-:W-:Y:S01]  /*20a00*/  ISETP.GE.AND P5, PT, R4, R2, PT ;  /* 0x000000020400720c */ /* 0x000fe20003fa6270 */
[----:B------:R-:W-:Y:S01]  /*20a10*/  FFMA.FTZ R4, R3, R6, R12 ;  /* 0x0000000603047223 */ /* 0x000fe2000001000c */
[----:B------:R-:W-:-:S02]  /*20a20*/  FSEL R173, R28, -INF , !P6 ;  /* 0xff8000001cad7808 */ /* 0x000fc40007000000 */
[----:B------:R-:W-:Y:S02]  /*20a30*/  ISETP.GE.AND P6, PT, R22, R0, PT ;  /* 0x000000001600720c */ /* 0x000fe40003fc6270 */
[----:B------:R-:W-:Y:S02]  /*20a40*/  I2FP.F32.S32 R6, R5 ;  /* 0x0000000500067245 */ /* 0x000fe40000201400 */
[----:B------:R-:W-:Y:S02]  /*20a50*/  FSEL R28, R30, -INF , !P5 ;  /* 0xff8000001e1c7808 */ /* 0x000fe40006800000 */
[----:B------:R-:W-:Y:S01]  /*20a60*/  ISETP.GE.AND P5, PT, R22, R2, PT ;  /* 0x000000021600720c */ /* 0x000fe20003fa6270 */
[CC--:B------:R-:W-:Y:S01]  /*20a70*/  FFMA.FTZ R29, R3.reuse, R6.reuse, R29 ;  /* 0x00000006031d7223 */ /* 0x0c0fe2000001001d */
[----:B------:R-:W-:Y:S01]  /*20a80*/  FSEL R4, R4, -INF , !P6 ;  /* 0xff80000004047808 */ /* 0x000fe20007000000 */
[----:B------:R-:W-:Y:S01]  /*20a90*/  FFMA.FTZ R31, R3, R6, R31 ;  /* 0x00000006031f7223 */ /* 0x000fe2000001001f */
[----:B------:R-:W-:-:S02]  /*20aa0*/  ISETP.GE.AND P6, PT, R5, R0, PT ;  /* 0x000000000500720c */ /* 0x000fc40003fc6270 */
[----:B------:R-:W-:Y:S02]  /*20ab0*/  FSEL R0, R14, -INF , !P5 ;  /* 0xff8000000e007808 */ /* 0x000fe40006800000 */
        /* <DEDUP_REMOVED lines=10> */
[C---:B------:R-:W-:Y:S02]  /*20b60*/  R2UR UR12, R8.reuse ;  /* 0x00000000080c72ca */ /* 0x040fe400000e0000 */
        /* <DEDUP_REMOVED lines=29> */
[----:B------:R-:W-:Y:S02]  /*20d40*/  ISETP.GE.AND P5, PT, R5, RZ, PT ;  /* 0x000000ff0500720c */ /* 0x000fe40003fa6270 */
[-C--:B------:R-:W-:Y:S02]  /*20d50*/  ISETP.GE.U32.AND P0, PT, R7, R12.reuse, PT ;  /* 0x0000000c0700720c */ /* 0x080fe40003f06070 */
[-C--:B------:R-:W-:Y:S02]  /*20d60*/  @!P4 IADD3 R2, R2, -R12.reuse, RZ ;  /* 0x8000000c0202c210 */ /* 0x080fe40007ffe0ff */
[----:B------:R-:W-:Y:S02]  /*20d70*/  @!P4 IADD3 R19, R19, 0x1, RZ ;  /* 0x000000011313c810 */ /* 0x000fe40007ffe0ff */
[----:B------:R-:W-:-:S02]  /*20d80*/  ISETP.GE.U32.AND P6, PT, R2, R12, PT ;  /* 0x0000000c0200720c */ /* 0x000fc40003fc6070 */
[----:B------:R-:W-:Y:S02]  /*20d90*/  ISETP.NE.AND P4, PT, R22, RZ, PT ;  /* 0x000000ff1600720c */ /* 0x000fe40003f85270 */
[----:B------:R-:W-:-:S03]  /*20da0*/  LOP3.LUT R2, RZ, R22, RZ, 0x33, !PT ;  /* 0x00000016ff027212 */ /* 0x000fc600078e33ff */
[----:B------:R-:W-:Y:S01]  /*20db0*/  @P0 VIADD R18, R18, 0x1 ;  /* 0x0000000112120836 */ /* 0x000fe20000000000 */
[----:B------:R-:W-:-:S03]  /*20dc0*/  ISETP.GE.AND P0, PT, R14, RZ, PT ;  /* 0x000000ff0e00720c */ /* 0x000fc60003f06270 */
[----:B------:R-:W-:Y:S02]  /*20dd0*/  IMAD.MOV.U32 R6, RZ, RZ, R18 ;  /* 0x000000ffff067224 */ /* 0x000fe400078e0012 */
[----:B------:R-:W-:Y:S02]  /*20de0*/  @P6 VIADD R19, R19, 0x1 ;  /* 0x0000000113136836 */ /* 0x000fe40000000000 */
[----:B------:R-:W-:-:S03]  /*20df0*/  @!P5 IMAD.MOV R6, RZ, RZ, -R6 ;  /* 0x000000ffff06d224 */ /* 0x000fc600078e0a06 */
[----:B------:R-:W-:Y:S02]  /*20e00*/  MOV R7, R19 ;  /* 0x0000001300077202 */ /* 0x000fe40000000f00 */
[----:B------:R-:W-:Y:S01]  /*20e10*/  SEL R6, R2, R6, !P4 ;  /* 0x0000000602067207 */ /* 0x000fe20006000000 */
[----:B------:R-:W2:Y:S02]  /*20e20*/  LD.E.64 R18, desc[UR4][R10.64+0x38] ;  /* 0x000038040a127980 */ /* 0x000ea4000c101b00 */
[----:B------:R-:W-:Y:S02]  /*20e30*/  @!P0 IMAD.MOV R7, RZ, RZ, -R7 ;  /* 0x000000ffff078224 */ /* 0x000fe400078e0a07 */
[----:B------:R-:W-:-:S03]  /*20e40*/  IMAD.WIDE R26, R6, 0x4, R244 ;  /* 0x00000004061a7825 */ /* 0x000fc600078e02f4 */
[----:B------:R-:W-:Y:S02]  /*20e50*/  SEL R7, R2, R7, !P4 ;  /* 0x0000000702077207 */ /* 0x000fe40006000000 */
[----:B------:R1:W3:Y:S03]  /*20e60*/  LD.E R5, desc[UR12][R26.64] ;  /* 0x0000000c1a057980 */ /* 0x0002e6000c101900 */
[----:B------:R-:W-:-:S05]  /*20e70*/  IMAD.WIDE R24, R7, 0x4, R244 ;  /* 0x0000000407187825 */ /* 0x000fca00078e02f4 */
[----:B------:R-:W3:Y:S04]  /*20e80*/  LD.E R2, desc[UR10][R24.64] ;  /* 0x0000000a18027980 */ /* 0x000ee8000c101900 */
[----:B------:R-:W4:Y:S01]  /*20e90*/  LD.E.64 R24, desc[UR8][R10.64+0x20] ;  /* 0x000020080a187980 */ /* 0x000f22000c101b00 */
[----:B------:R-:W-:-:S05]  /*20ea0*/  IADD3 R6, R6, -R7, RZ ;  /* 0x8000000706067210 */ /* 0x000fca0007ffe0ff */
[----:B------:R-:W-:-:S05]  /*20eb0*/  IMAD R22, R22, R6, -0x40 ;  /* 0xffffffc016167424 */ /* 0x000fca00078e0206 */
[----:B------:R-:W-:Y:S01]  /*20ec0*/  SHF.R.S32.HI R7, RZ, 0x1f, R22 ;  /* 0x0000001fff077819 */ /* 0x000fe20000011416 */
[-C--:B--2---:R-:W-:Y:S02]  /*20ed0*/  IMAD R6, R19, R22.reuse, RZ ;  /* 0x0000001613067224 */ /* 0x084fe400078e02ff */
[----:B-1----:R-:W-:-:S04]  /*20ee0*/  IMAD.WIDE.U32 R26, R18, R22, RZ ;  /* 0x00000016121a7225 */ /* 0x002fc800078e00ff */
        /* <DEDUP_REMOVED lines=10> */
.L_x_3246:
[----:B------:R-:W-:Y:S02]  /*20f90*/  R2UR UR4, R8 ;  /* 0x00000000080472ca */ /* 0x000fe400000e0000 */
[----:B------:R-:W-:-:S13]  /*20fa0*/  R2UR UR5, R9 ;  /* 0x00000000090572ca */ /* 0x000fda00000e0000 */
[----:B------:R-:W2:Y:S02]  /*20fb0*/  LD.E R12, desc[UR4][R10.64+0x38] ;  /* 0x000038040a0c7980 */ /* 0x000ea4000c101900 */
[----:B--2---:R-:W-:-:S05]  /*20fc0*/  IMAD.U32 R12, R12, -0x40, RZ ;  /* 0xffffffc00c0c7824 */ /* 0x004fca00078e00ff */
[----:B------:R-:W-:Y:S02]  /*20fd0*/  SHF.R.S32.HI R7, RZ, 0x1f, R12 ;  /* 0x0000001fff077819 */ /* 0x000fe4000001140c */
.L_x_3247:
[----:B------:R-:W-:Y:S05]  /*20fe0*/  BSYNC B0 ;  /* 0x0000000000007941 */ /* 0x000fea0003800000 */
.L_x_3245:
[----:B------:R-:W-:Y:S02]  /*20ff0*/  LOP3.LUT R5, R247, 0x1, RZ, 0xc0, !PT ;  /* 0x00000001f7057812 */ /* 0x000fe400078ec0ff */
[-C--:B------:R-:W-:Y:S02]  /*21000*/  @P3 IADD3 R6, P0, R12, R233.reuse, RZ ;  /* 0x000000e90c063210 */ /* 0x080fe40007f1e0ff */
[----:B------:R-:W-:Y:S02]  /*21010*/  ISETP.NE.U32.AND P6, PT, R5, 0x1, PT ;  /* 0x000000010500780c */ /* 0x000fe40003fc5070 */
[----:B------:R-:W-:Y:S01]  /*21020*/  @P3 LEA R34, P5, R6, R236, 0x1 ;  /* 0x000000ec06223211 */ /* 0x000fe200078a08ff */
[----:B------:R-:W-:Y:S01]  /*21030*/  @P3 IMAD.X R2, R7, 0x1, R234, P0 ;  /* 0x0000000107023824 */ /* 0x000fe200000e06ea */
[CC--:B------:R-:W-:Y:S02]  /*21040*/  @P2 IADD3 R14, P0, R12.reuse, R233.reuse, RZ ;  /* 0x000000e90c0e2210 */ /* 0x0c0fe40007f1e0ff */
[----:B------:R-:W-:-:S02]  /*21050*/  @P1 IADD3 R5, P4, R12, R233, RZ ;  /* 0x000000e90c051210 */ /* 0x000fc40007f9e0ff */
[-C--:B------:R-:W-:Y:S01]  /*21060*/  @P3 LEA.HI.X R35, R6, R235.reuse, R2, 0x1, P5 ;  /* 0x000000eb06233211 */ /* 0x080fe200028f0c02 */
[C-C-:B------:R-:W-:Y:S01]  /*21070*/  @P2 IMAD.X R6, R7.reuse, 0x1, R234.reuse, P0 ;  /* 0x0000000107062824 */ /* 0x140fe200000e06ea */
[CC--:B------:R-:W-:Y:S01]  /*21080*/  @P2 LEA R32, P0, R14.reuse, R236.reuse, 0x1 ;  /* 0x000000ec0e202211 */ /* 0x0c0fe200078008ff */
[----:B------:R-:W-:Y:S01]  /*21090*/  @P1 IMAD.X R2, R7, 0x1, R234, P4 ;  /* 0x0000000107021824 */ /* 0x000fe200020e06ea */
[----:B------:R-:W-:Y:S02]  /*210a0*/  @P1 LEA R30, P4, R5, R236, 0x1 ;  /* 0x000000ec051e1211 */ /* 0x000fe400078808ff */
[----:B------:R-:W-:Y:S02]  /*210b0*/  @P2 LEA.HI.X R33, R14, R235, R6, 0x1, P0 ;  /* 0x000000eb0e212211 */ /* 0x000fe400000f0c06 */
[----:B------:R-:W-:Y:S02]  /*210c0*/  @!P6 R2UR UR8, R8 ;  /* 0x000000000808e2ca */ /* 0x000fe400000e0000 */
[----:B------:R-:W-:-:S02]  /*210d0*/  @!P6 R2UR UR9, R9 ;  /* 0x000000000909e2ca */ /* 0x000fc400000e0000 */
[----:B------:R-:W-:Y:S02]  /*210e0*/  IADD3 R6, P5, P0, R233, R233, R12 ;  /* 0x000000e9e9067210 */ /* 0x000fe400078be00c */
[----:B------:R-:W-:Y:S02]  /*210f0*/  @P1 LEA.HI.X R31, R5, R235, R2, 0x1, P4 ;  /* 0x000000eb051f1211 */ /* 0x000fe400020f0c02 */
[----:B------:R-:W-:Y:S02]  /*21100*/  LEA R168, P4, R12, R236, 0x1 ;  /* 0x000000ec0ca87211 */ /* 0x000fe400078808ff */
[----:B------:R-:W-:Y:S02]  /*21110*/  @P3 R2UR UR4, R8 ;  /* 0x00000000080432ca */ /* 0x000fe400000e0000 */
[----:B------:R-:W-:Y:S02]  /*21120*/  @P3 R2UR UR5, R9 ;  /* 0x00000000090532ca */ /* 0x000fe400000e0000 */
[----:B------:R-:W-:-:S02]  /*21130*/  IADD3.X R5, R234, R234, R7, P5, P0 ;  /* 0x000000eaea057210 */ /* 0x000fc40002fe0407 */
[CC--:B------:R-:W-:Y:S02]  /*21140*/  @!P6 LEA R166, P0, R6.reuse, R236.reuse, 0x1 ;  /* 0x000000ec06a6e211 */ /* 0x0c0fe400078008ff */
[-C--:B------:R-:W-:Y:S02]  /*21150*/  @P3 LEA R26, P5, R6, R236.reuse, 0x1 ;  /* 0x000000ec061a3211 */ /* 0x080fe400078a08ff */
[-C--:B------:R-:W-:Y:S02]  /*21160*/  LEA.HI.X R169, R12, R235.reuse, R7, 0x1, P4 ;  /* 0x000000eb0ca97211 */ /* 0x080fe400020f0c07 */
[CCC-:B------:R-:W-:Y:S02]  /*21170*/  @!P6 LEA.HI.X R167, R6.reuse, R235.reuse, R5.reuse, 0x1, P0 ;  /* 0x000000eb06a7e211 */ /* 0x1c0fe400000f0c05 */
[C---:B------:R-:W-:Y:S01]  /*21180*/  @P3 LEA.HI.X R27, R6.reuse, R235, R5, 0x1, P5 ;  /* 0x000000eb061b3211 */ /* 0x040fe200028f0c05 */
[----:B------:R-:W-:Y:S01]  /*21190*/  @!PT LDS RZ, [RZ] ;  /* 0x00000000fffff984 */ /* 0x000fe20000000800 */
[----:B------:R-:W-:Y:S01]  /*211a0*/  @!PT LDS RZ, [RZ] ;  /* 0x00000000fffff984 */ /* 0x000fe20000000800 */
[----:B------:R-:W-:Y:S01]  /*211b0*/  @!PT LDS RZ, [RZ] ;  /* 0x00000000fffff984 */ /* 0x000fe20000000800 */
[----:B------:R1:W-:Y:S01]  /*211c0*/  @!P6 LDGSTS.E.BYPASS.LTC128B.128 [R243+0x8000], desc[UR8][R168.64] ;  /* 0x08000000a8f3efae */ /* 0x0003e2000b901d48 */
[----:B------:R-:W-:-:S02]  /*211d0*/  @P2 LEA R24, P4, R6, R236, 0x1 ;  /* 0x000000ec06182211 */ /* 0x000fc400078808ff */
[C---:B------:R-:W-:Y:S01]  /*211e0*/  @P1 LEA R18, P0, R6.reuse, R236, 0x1 ;  /* 0x000000ec06121211 */ /* 0x040fe200078008ff */
[----:B------:R1:W-:Y:S01]  /*211f0*/  @P6 STS.128 [R243+0x8000], RZ ;  /* 0x008000fff3006388 */ /* 0x0003e20000000c00 */
[----:B------:R-:W-:Y:S02]  /*21200*/  IADD3 R2, P5, R6, R233, RZ ;  /* 0x000000e906027210 */ /* 0x000fe40007fbe0ff */
[----:B------:R-:W-:Y:S01]  /*21210*/  @P2 R2UR UR8, R8 ;  /* 0x00000000080822ca */ /* 0x000fe200000e0000 */
[----:B------:R-:W-:Y:S01]  /*21220*/  @!PT LDS RZ, [RZ] ;  /* 0x00000000fffff984 */ /* 0x000fe20000000800 */
[----:B------:R-:W-:Y:S01]  /*21230*/  @!PT LDS RZ, [RZ] ;  /* 0x00000000fffff984 */ /* 0x000fe20000000800 */
[----:B------:R-:W-:Y:S01]  /*21240*/  @!PT LDS RZ, [RZ] ;  /* 0x00000000fffff984 */ /* 0x000fe20000000800 */
[----:B------:R1:W-:Y:S01]  /*21250*/  @P3 LDGSTS.E.BYPASS.LTC128B.128 [R243+0xa000], desc[UR4][R168.64+0x80] ;  /* 0x0a000080a8f33fae */ /* 0x0003e2000b901d44 */
[----:B------:R-:W-:Y:S02]  /*21260*/  @P2 R2UR UR9, R9 ;  /* 0x00000000090922ca */ /* 0x000fe400000e0000 */
[CCC-:B------:R-:W-:Y:S01]  /*21270*/  @P2 LEA.HI.X R25, R6.reuse, R235.reuse, R5.reuse, 0x1, P4 ;  /* 0x000000eb06192211 */ /* 0x1c0fe200020f0c05 */
[----:B------:R1:W-:Y:S01]  /*21280*/  @!P3 STS.128 [R243+0xa000], RZ ;  /* 0x00a000fff300b388 */ /* 0x0003e20000000c00 */
[----:B------:R-:W-:Y:S01]  /*21290*/  @P1 LEA.HI.X R19, R6, R235, R5, 0x1, P0 ;  /* 0x000000eb06131211 */ /* 0x000fe200000f0c05 */
[----:B------:R-:W-:Y:S01]  /*212a0*/  IMAD.X R5, R5, 0x1, R234, P5 ;  /* 0x0000000105057824 */ /* 0x000fe200028e06ea */
[----:B------:R-:W-:-:S02]  /*212b0*/  @!P6 IADD3 R12, P4, R12, R233, RZ ;  /* 0x000000e90c0ce210 */ /* 0x000fc40007f9e0ff */
[----:B------:R-:W-:Y:S02]  /*212c0*/  @P1 R2UR UR10, R8 ;  /* 0x00000000080a12ca */ /* 0x000fe400000e0000 */
[----:B------:R-:W-:Y:S01]  /*212d0*/  @P1 R2UR UR11, R9 ;  /* 0x00000000090b12ca */ /* 0x000fe200000e0000 */
[----:B------:R-:W-:Y:S01]  /*212e0*/  @!P6 IMAD.X R7, R7, 0x1, R234, P4 ;  /* 0x000000010707e824 */ /* 0x000fe200020e06ea */
[----:B------:R-:W-:Y:S01]  /*212f0*/  @P3 LEA R202, P5, R2, R236, 0x1 ;  /* 0x000000ec02ca3211 */ /* 0x000fe200078a08ff */
[----:B------:R-:W-:Y:S01]  /*21300*/  @!PT LDS RZ, [RZ] ;  /* 0x00000000fffff984 */ /* 0x000fe20000000800 */
[----:B------:R-:W-:Y:S01]  /*21310*/  @!PT LDS RZ, [RZ] ;  /* 0x00000000fffff984 */ /* 0x000fe20000000800 */
[----:B------:R-:W-:Y:S01]  /*21320*/  @!PT LDS RZ, [RZ] ;  /* 0x00000000fffff984 */ /* 0x000fe20000000800 */
[----:B------:R1:W-:Y:S01]  /*21330*/  @P2 LDGSTS.E.BYPASS.LTC128B.128 [R243+0xc000], desc[UR8][R168.64+0x100] ;  /* 0x0c000100a8f32fae */ /* 0x0003e2000b901d48 */
[----:B------:R-:W-:Y:S02]  /*21340*/  @!P6 R2UR UR4, R8 ;  /* 0x000000000804e2ca */ /* 0x000fe400000e0000 */
[----:B------:R-:W-:Y:S01]  /*21350*/  @!P6 R2UR UR5, R9 ;  /* 0x000000000905e2ca */ /* 0x000fe200000e0000 */
[----:B------:R1:W-:Y:S01]  /*21360*/  @!P2 STS.128 [R243+0xc000], RZ ;  /* 0x00c000fff300a388 */ /* 0x0003e20000000c00 */
[----:B------:R-:W-:-:S02]  /*21370*/  @P3 LEA.HI.X R203, R2, R235, R5, 0x1, P5 ;  /* 0x000000eb02cb3211 */ /* 0x000fc400028f0c05 */
[----:B------:R-:W-:Y:S02]  /*21380*/  @!P6 LEA R6, P5, R12, R236, 0x1 ;  /* 0x000000ec0c06e211 */ /* 0x000fe400078a08ff */
[----:B------:R-:W-:Y:S01]  /*21390*/  @P3 R2UR UR8, R8 ;  /* 0x00000000080832ca */ /* 0x000fe200000e0000 */
[----:B------:R-:W-:Y:S01]  /*213a0*/  @!PT LDS RZ, [RZ] ;  /* 0x00000000fffff984 */ /* 0x000fe20000000800 */
[----:B------:R-:W-:Y:S01]  /*213b0*/  @!PT LDS RZ, [RZ] ;  /* 0x00000000fffff984 */ /* 0x000fe20000000800 */
[----:B------:R-:W-:Y:S01]  /*213c0*/  @!PT LDS RZ, [RZ] ;  /* 0x00000000fffff984 */ /* 0x000fe20000000800 */
[----:B------:R1:W-:Y:S01]  /*213d0*/  @P1 LDGSTS.E.BYPASS.LTC128B.128 [R243+0xe000], desc[UR10][R168.64+0x180] ;  /* 0x0e000180a8f31fae */ /* 0x0003e2000b901d4a */
[----:B------:R-:W-:Y:S02]  /*213e0*/  @!P6 LEA.HI.X R7, R12, R235, R7, 0x1, P5 ;  /* 0x000000eb0c07e211 */ /* 0x000fe400028f0c07 */
[C---:B------:R-:W-:Y:S01]  /*213f0*/  @P3 R2UR UR9, R9.reuse ;  /* 0x00000000090932ca */ /* 0x040fe200000e0000 */
[----:B------:R1:W-:Y:S01]  /*21400*/  @!P1 STS.128 [R243+0xe000], RZ ;  /* 0x00e000fff3009388 */ /* 0x0003e20000000c00 */
[C---:B------:R-:W-:Y:S02]  /*21410*/  @P1 R2UR UR12, R8.reuse ;  /* 0x00000000080c12ca */ /* 0x040fe400000e0000 */
[----:B------:R-:W-:Y:S01]  /*21420*/  @P1 R2UR UR13, R9 ;  /* 0x00000000090d12ca */ /* 0x000fe200000e0000 */
[----:B------:R-:W-:Y:S01]  /*21430*/  @!PT LDS RZ, [RZ] ;  /* 0x00000000fffff984 */ /* 0x000fe20000000800 */
[----:B------:R-:W-:Y:S01]  /*21440*/  @!PT LDS RZ, [RZ] ;  /* 0x00000000fffff984 */ /* 0x000fe20000000800 */
[----:B------:R-:W-:Y:S01]  /*21450*/  @!PT LDS RZ, [RZ] ;  /* 0x00000000fffff984 */ /* 0x000fe20000000800 */
[----:B------:R1:W-:Y:S01]  /*21460*/  @!P6 LDGSTS.E.BYPASS.LTC128B.128 [R243+0x8800], desc[UR4][R6.64] ;  /* 0x0880000006f3efae */ /* 0x0003e2000b901d44 */
[----:B------:R-:W-:-:S02]  /*21470*/  @P2 R2UR UR4, R8 ;  /* 0x00000000080422ca */ /* 0x000fc400000e0000 */
[C---:B------:R-:W-:Y:S01]  /*21480*/  @P2 R2UR UR5, R9.reuse ;  /* 0x00000000090522ca */ /* 0x040fe200000e0000 */
[----:B------:R1:W-:Y:S01]  /*21490*/  @P6 STS.128 [R243+0x8800], RZ ;  /* 0x008800fff3006388 */ /* 0x0003e20000000c00 */
[C---:B------:R-:W-:Y:S02]  /*214a0*/  @!P6 R2UR UR10, R8.reuse ;  /* 0x00000000080ae2ca */ /* 0x040fe400000e0000 */
[C---:B------:R-:W-:Y:S01]  /*214b0*/  @!P6 R2UR UR11, R9.reuse ;  /* 0x00000000090be2ca */ /* 0x040fe200000e0000 */
[----:B------:R-:W-:Y:S01]  /*214c0*/  @!PT LDS RZ, [RZ] ;  /* 0x00000000fffff984 */ /* 0x000fe20000000800 */
[----:B------:R-:W-:Y:S01]  /*214d0*/  @!PT LDS RZ, [RZ] ;  /* 0x00000000fffff984 */ /* 0x000fe20000000800 */
[----:B------:R-:W-:Y:S01]  /*214e0*/  @!PT LDS RZ, [RZ] ;  /* 0x00000000fffff984 */ /* 0x000fe20000000800 */
[----:B------:R1:W-:Y:S01]  /*214f0*/  @P3 LDGSTS.E.BYPASS.LTC128B.128 [R243+0xa800], desc[UR8][R34.64+0x80] ;  /* 0x0a80008022f33fae */ /* 0x0003e2000b901d48 */
[----:B------:R-:W-:Y:S02]  /*21500*/  @P1 R2UR UR14, R8 ;  /* 0x00000000080e12ca */ /* 0x000fe400000e0000 */
[----:B------:R-:W-:Y:S01]  /*21510*/  @P1 R2UR UR15, R9 ;  /* 0x00000000090f12ca */ /* 0x000fe200000e0000 */
[----:B------:R1:W-:Y:S01]  /*21520*/  @!P3 STS.128 [R243+0xa800], RZ ;  /* 0x00a800fff300b388 */ /* 0x0003e20000000c00 */
[----:B------:R-:W-:-:S02]  /*21530*/  @!P6 LEA R250, P0, R2, R236, 0x1 ;  /* 0x000000ec02fae211 */ /* 0x000fc400078008ff */
[CC--:B------:R-:W-:Y:S01]  /*21540*/  @P2 LEA R200, P4, R2.reuse, R236.reuse, 0x1 ;  /* 0x000000ec02c82211 */ /* 0x0c0fe200078808ff */
[----:B------:R-:W-:Y:S01]  /*21550*/  @!PT LDS RZ, [RZ] ;  /* 0x00000000fffff984 */ /* 0x000fe20000000800 */
[----:B------:R-:W-:Y:S01]  /*21560*/  @!PT LDS RZ, [RZ] ;  /* 0x00000000fffff984 */ /* 0x000fe20000000800 */
[----:B------:R-:W-:Y:S01]  /*21570*/  @!PT LDS RZ, [RZ] ;  /* 0x00000000fffff984 */ /* 0x000fe20000000800 */
[----:B------:R1:W-:Y:S01]  /*21580*/  @P2 LDGSTS.E.BYPASS.LTC128B.128 [R243+0xc800], desc[UR4][R32.64+0x100] ;  /* 0x0c80010020f32fae */ /* 0x0003e2000b901d44 */
[CCC-:B------:R-:W-:Y:S02]  /*21590*/  @!P6 LEA.HI.X R251, R2.reuse, R235.reuse, R5.reuse, 0x1, P0 ;  /* 0x000000eb02fbe211 */ /* 0x1c0fe400000f0c05 */
[C---:B------:R-:W-:Y:S01]  /*215a0*/  @P1 LEA R198, P0, R2.reuse, R236, 0x1 ;  /* 0x000000ec02c61211 */ /* 0x040fe200078008ff */
[----:B------:R1:W-:Y:S01]  /*215b0*/  @!P2 STS.128 [R243+0xc800], RZ ;  /* 0x00c800fff300a388 */ /* 0x0003e20000000c00 */
[CCC-:B------:R-:W-:Y:S01]  /*215c0*/  @P2 LEA.HI.X R201, R2.reuse, R235.reuse, R5.reuse, 0x1, P4 ;  /* 0x000000eb02c92211 */ /* 0x1c0fe200020f0c05 */
[----:B------:R-:W-:Y:S01]  /*215d0*/  IMAD.MOV.U32 R236, RZ, RZ, R168 ;  /* 0x000000ffffec7224 */ /* 0x000fe200078e00a8 */
[----:B------:R-:W-:Y:S01]  /*215e0*/  @P1 LEA.HI.X R199, R2, R235, R5, 0x1, P0 ;  /* 0x000000eb02c71211 */ /* 0x000fe200000f0c05 */
[----:B------:R-:W-:Y:S01]  /*215f0*/  @!PT LDS RZ, [RZ] ;  /* 0x00000000fffff984 */ /* 0x000fe20000000800 */
[----:B------:R-:W-:Y:S01]  /*21600*/  @!PT LDS RZ, [RZ] ;  /* 0x00000000fffff984 */ /* 0x000fe20000000800 */
[----:B------:R-:W-:Y:S01]  /*21610*/  @!PT LDS RZ, [RZ] ;  /* 0x00000000fffff984 */ /* 0x000fe20000000800 */
[----:B------:R1:W-:Y:S01]  /*21620*/  @P1 LDGSTS.E.BYPASS.LTC128B.128 [R243+0xe800], desc[UR12][R30.64+0x180] ;  /* 0x0e8001801ef31fae */ /* 0x0003e2000b901d4c */
[C---:B------:R-:W-:Y:S01]  /*21630*/  @!P6 R2UR UR12, R8.reuse ;  /* 0x00000000080ce2ca */ /* 0x040fe200000e0000 */
[----:B------:R-:W-:Y:S01]  /*21640*/  IMAD.MOV.U32 R235, RZ, RZ, R169 ;  /* 0x000000ffffeb7224 */ /* 0x000fe200078e00a9 */
        /* <DEDUP_REMOVED lines=49> */
.L_x_3244:
[----:B------:R-:W-:Y:S05]  /*21960*/  BSYNC B1 ;  /* 0x0000000000017941 */ /* 0x000fea0003800000 */
.L_x_3243:
[----:B------:R-:W-:Y:S01]  /*21970*/  R2UR UR4, R8 ;  /* 0x00000000080472ca */ /* 0x000fe200000e0000 */
[----:B-1----:R-:W-:Y:S01]  /*21980*/  LDSM.16.MT88.4 R24, [R221+0x12800] ;  /* 0x01280000dd18783b */ /* 0x002fe20000004200 */
[----:B------:R-:W-:-:S13]  /*21990*/  R2UR UR5, R9 ;  /* 0x00000000090572ca */ /* 0x000fda00000e0000 */
[----:B------:R1:W2:Y:S01]  /*219a0*/  LD.E R31, desc[UR4][R10.64+0xdc] ;  /* 0x0000dc040a1f7980 */ /* 0x0002a2000c101900 */
        /* <DEDUP_REMOVED lines=12> */
[----:B------:R-:W-:Y:S01]  /*21a70*/  FMNMX.FTZ R6, R182, R6, !PT ;  /* 0x00000006b6067209 */ /* 0x000fe20007810000 */
[----:B-1----:R-:W-:Y:S01]  /*21a80*/  LDSM.16.MT88.4 R8, [R222+0x10000] ;  /* 0x01000000de08783b */ /* 0x002fe20000004200 */
        /* <DEDUP_REMOVED lines=29> */
[----:B------:R-:W-:-:S05]  /*21c60*/  FSEL R5, R167, RZ, P0 ;  /* 0x000000ffa7057208 */ /* 0x000fca0000000000 */
[----:B------:R-:W-:Y:S01]  /*21c70*/  FADD.FTZ R5, R164, -R5 ;  /* 0x80000005a4057221 */ /* 0x000fe20000010000 */
[C---:B--2---:R-:W-:Y:S01]  /*21c80*/  FMUL.FTZ R30, R31.reuse, R167 ;  /* 0x000000a71f1e7220 */ /* 0x044fe20000410000 */
[C---:B------:R-:W-:Y:S02]  /*21c90*/  FMUL.FTZ R174, R31.reuse, R168 ;  /* 0x000000a81fae7220 */ /* 0x040fe40000410000 */
[----:B------:R-:W-:Y:S02]  /*21ca0*/  FMUL.FTZ R5, R31, R5 ;  /* 0x000000051f057220 */ /* 0x000fe40000410000 */
[----:B------:R-:W-:Y:S02]  /*21cb0*/  FSEL R30, R30, RZ, P0 ;  /* 0x000000ff1e1e7208 */ /* 0x000fe40000000000 */
[----:B------:R-:W1:Y:S01]  /*21cc0*/  MUFU.EX2 R164, R5 ;  /* 0x0000000500a47308 */ /* 0x000e620000000800 */
[----:B------:R-:W-:Y:S02]  /*21cd0*/  FSEL R174, R174, RZ, P1 ;  /* 0x000000ffaeae7208 */ /* 0x000fe40000800000 */
[-CC-:B------:R-:W-:Y:S01]  /*21ce0*/  FFMA.FTZ R32, R0, R31.reuse, -R30.reuse ;  /* 0x0000001f00207223 */ /* 0x180fe2000001081e */
[-CC-:B------:R-:W-:Y:S01]  /*21cf0*/  FFMA.FTZ R2, R15, R31.reuse, -R30.reuse ;  /* 0x0000001f0f027223 */ /* 0x180fe2000001081e */
[-C--:B------:R-:W-:Y:S01]  /*21d00*/  FFMA.FTZ R0, R13, R31.reuse, -R30 ;  /* 0x0000001f0d007223 */ /* 0x080fe2000001081e */
[-CC-:B------:R-:W-:Y:S01]  /*21d10*/  FFMA.FTZ R166, R4, R31.reuse, -R174.reuse ;  /* 0x0000001f04a67223 */ /* 0x180fe200000108ae */
[----:B------:R-:W2:Y:S01]  /*21d20*/  LDSM.16.MT88.4 R12, [R224+0x10000] ;  /* 0x01000000e00c783b */ /* 0x000ea20000004200 */
[----:B------:R-:W-:Y:S01]  /*21d30*/  FSEL R4, R168, RZ, P1 ;  /* 0x000000ffa8047208 */ /* 0x000fe20000800000 */
[-CC-:B------:R-:W-:Y:S01]  /*21d40*/  FFMA.FTZ R35, R197, R31.reuse, -R174.reuse ;  /* 0x0000001fc5237223 */ /* 0x180fe200000108ae */
[-CC-:B------:R-:W-:Y:S01]  /*21d50*/  FFMA.FTZ R34, R23, R31.reuse, -R174.reuse ;  /* 0x0000001f17227223 */ /* 0x180fe200000108ae */
[-C--:B------:R-:W-:Y:S01]  /*21d60*/  FFMA.FTZ R33, R17, R31.reuse, -R174 ;  /* 0x0000001f11217223 */ /* 0x080fe200000108ae */
[----:B------:R-:W-:Y:S01]  /*21d70*/  MUFU.EX2 R166, R166 ;  /* 0x000000a600a67308 */ /* 0x000fe20000000800 */
[----:B------:R-:W-:Y:S01]  /*21d80*/  FADD.FTZ R4, R165, -R4 ;  /* 0x80000004a5047221 */ /* 0x000fe20000010000 */
[-C--:B------:R-:W-:Y:S01]  /*21d90*/  FFMA.FTZ R165, R16, R31.reuse, -R30 ;  /* 0x0000001f10a57223 */ /* 0x080fe2000001081e */
[-CC-:B------:R-:W-:Y:S01]  /*21da0*/  FFMA.FTZ R177, R21, R31.reuse, -R174.reuse ;  /* 0x0000001f15b17223 */ /* 0x180fe200000108ae */
[----:B------:R-:W3:Y:S01]  /*21db0*/  LDSM.16.MT88.4 R16, [R221+0x10000] ;  /* 0x01000000dd10783b */ /* 0x000ee20000004200 */
[----:B------:R-:W-:Y:S01]  /*21dc0*/  FMUL.FTZ R4, R31, R4 ;  /* 0x000000041f047220 */ /* 0x000fe20000410000 */
[-C--:B-1----:R-:W-:Y:S01]  /*21dd0*/  FMUL.FTZ R162, R162, R164.reuse ;  /* 0x000000a4a2a27220 */ /* 0x082fe20000410000 */
        /* <DEDUP_REMOVED lines=56> */
[-CC-:B------:R-:W-:Y:S01]  /*22160*/  FFMA.FTZ R178, R20, R31.reuse, -R174.reuse ;  /* 0x0000001f14b27223 */ /* 0x180fe200000108ae */
[----:B------:R4:W5:Y:S01]  /*22170*/  MUFU.EX2 R169, R4 ;  /* 0x0000000400a97308 */ /* 0x0009620000000800 */
[----:B------:R-:W-:Y:S01]  /*22180*/  LDSM.16.MT88.4 R20, [R221+0x16000] ;  /* 0x01600000dd14783b */ /* 0x000fe20000004200 */
[-C--:B------:R-:W-:Y:S01]  /*22190*/  FMUL.FTZ R126, R126, R164.reuse ;  /* 0x000000a47e7e7220 */ /* 0x080fe20000410000 */
[-C--:B------:R-:W-:Y:S01]  /*221a0*/  FMUL.FTZ R127, R127, R164.reuse ;  /* 0x000000a47f7f7220 */ /* 0x080fe20000410000 */
[-C--:B------:R-:W-:Y:S01]  /*221b0*/  FMUL.FTZ R130, R130, R164.reuse ;  /* 0x000000a482827220 */ /* 0x080fe20000410000 */
[----:B------:R-:W-:Y:S01]  /*221c0*/  FMUL.FTZ R131, R131, R164 ;  /* 0x000000a483837220 */ /* 0x000fe20000410000 */
[-CC-:B------:R-:W-:Y:S01]  /*221d0*/  FFMA.FTZ R179, R179, R31.reuse, -R174.reuse ;  /* 0x0000001fb3b37223 */ /* 0x180fe200000108ae */
[-C--:B------:R-:W-:Y:S01]  /*221e0*/  FFMA.FTZ R180, R180, R31.reuse, -R174 ;  /* 0x0000001fb4b47223 */ /* 0x080fe200000108ae */
[-CC-:B------:R-:W-:Y:S01]  /*221f0*/  FFMA.FTZ R181, R181, R31.reuse, -R30.reuse ;  /* 0x0000001fb5b57223 */ /* 0x180fe2000001081e */
[----:B-1----:R-:W-:Y:S01]  /*22200*/  F2FP.F16.F32.PACK_AB R7, R165, R0 ;  /* 0x00000000a507723e */ /* 0x002fe200000000ff */
[-CC-:B------:R-:W-:Y:S01]  /*22210*/  FFMA.FTZ R183, R183, R31.reuse, -R30.reuse ;  /* 0x0000001fb7b77223 */ /* 0x180fe2000001081e */
[-CC-:B------:R-:W-:Y:S01]  /*22220*/  FFMA.FTZ R182, R182, R31.reuse, -R30.reuse ;  /* 0x0000001fb6b67223 */ /* 0x180fe2000001081e */
[----:B------:R-:W-:Y:S01]  /*22230*/  FFMA.FTZ R186, R196, R31, -R30 ;  /* 0x0000001fc4ba7223 */ /* 0x000fe2000001081e */
[----:B------:R-:W1:Y:S01]  /*22240*/  MUFU.EX2 R177, R177 ;  /* 0x000000b100b17308 */ /* 0x000e620000000800 */
[-C--:B------:R-:W-:Y:S01]  /*22250*/  FMUL.FTZ R134, R134, R164.reuse ;  /* 0x000000a486867220 */ /* 0x080fe20000410000 */
[-C--:B------:R-:W-:Y:S01]  /*22260*/  FMUL.FTZ R135, R135, R164.reuse ;  /* 0x000000a487877220 */ /* 0x080fe20000410000 */
[----:B------:R-:W-:Y:S01]  /*22270*/  FMUL.FTZ R138, R138, R164 ;  /* 0x000000a48a8a7220 */ /* 0x000fe20000410000 */
[----:B----4-:R-:W-:Y:S01]  /*22280*/  F2FP.F16.F32.PACK_AB R4, R35, R166 ;  /* 0x000000a62304723e */ /* 0x010fe200000000ff */
        /* <DEDUP_REMOVED lines=64> */
[----:B------:R-:W-:Y:S01]  /*22690*/  MUFU.EX2 R178, R178 ;  /* 0x000000b200b27308 */ /* 0x000fe20000000800 */
[-C--:B------:R-:W-:Y:S01]  /*226a0*/  FMUL.FTZ R132, R132, R169.reuse ;  /* 0x000000a984847220 */ /* 0x080fe20000410000 */
[-C--:B------:R-:W-:Y:S01]  /*226b0*/  FMUL.FTZ R133, R133, R169.reuse ;  /* 0x000000a985857220 */ /* 0x080fe20000410000 */
[C---:B----4-:R-:W-:Y:S01]  /*226c0*/  HMMA.16816.F32 R60, R4.reuse, R8, R60 ;  /* 0x00000008043c723c */ /* 0x050fe2000000183c */
[-C--:B------:R-:W-:Y:S01]  /*226d0*/  FMUL.FTZ R136, R136, R169.reuse ;  /* 0x000000a988887220 */ /* 0x080fe20000410000 */
[-C--:B------:R-:W-:Y:S01]  /*226e0*/  FMUL.FTZ R137, R137, R169.reuse ;  /* 0x000000a989897220 */ /* 0x080fe20000410000 */
[-C--:B------:R-:W-:Y:S01]  /*226f0*/  FMUL.FTZ R139, R139, R164.reuse ;  /* 0x000000a48b8b7220 */ /* 0x080fe20000410000 */
[-C--:B------:R-:W-:Y:S01]  /*22700*/  FMUL.FTZ R152, R152, R169.reuse ;  /* 0x000000a998987220 */ /* 0x080fe20000410000 */
[----:B------:R-:W-:Y:S01]  /*22710*/  MUFU.EX2 R179, R179 ;  /* 0x000000b300b37308 */ /* 0x000fe20000000800 */
[C---:B------:R-:W-:Y:S01]  /*22720*/  HMMA.16816.F32 R64, R4.reuse, R10, R64 ;  /* 0x0000000a0440723c */ /* 0x040fe20000001840 */
[----:B------:R-:W4:Y:S01]  /*22730*/  LDSM.16.MT88.4 R8, [R220+0x12000] ;  /* 0x01200000dc08783b */ /* 0x000f220000004200 */
[-C--:B------:R-:W-:Y:S01]  /*22740*/  FMUL.FTZ R153, R153, R169.reuse ;  /* 0x000000a999997220 */ /* 0x080fe20000410000 */
[-C--:B------:R-:W-:Y:S01]  /*22750*/  FMUL.FTZ R154, R154, R164.reuse ;  /* 0x000000a49a9a7220 */ /* 0x080fe20000410000 */
[-C--:B------:R-:W-:Y:S01]  /*22760*/  FMUL.FTZ R155, R155, R164.reuse ;  /* 0x000000a49b9b7220 */ /* 0x080fe20000410000 */
[-C--:B------:R-:W-:Y:S01]  /*22770*/  FMUL.FTZ R140, R140, R169.reuse ;  /* 0x000000a98c8c7220 */ /* 0x080fe20000410000 */
[C---:B---3--:R-:W-:Y:S01]  /*22780*/  HMMA.16816.F32 R68, R4.reuse, R16, R68 ;  /* 0x000000100444723c */ /* 0x048fe20000001844 */
[----:B------:R-:W-:Y:S01]  /*22790*/  MUFU.EX2 R180, R180 ;  /* 0x000000b400b47308 */ /* 0x000fe20000000800 */
[-C--:B------:R-:W-:Y:S01]  /*227a0*/  FMUL.FTZ R141, R141, R169.reuse ;  /* 0x000000a98d8d7220 */ /* 0x080fe20000410000 */
[-C--:B------:R-:W-:Y:S01]  /*227b0*/  FMUL.FTZ R142, R142, R164.reuse ;  /* 0x000000a48e8e7220 */ /* 0x080fe20000410000 */
[-C--:B------:R-:W-:Y:S01]  /*227c0*/  FMUL.FTZ R143, R143, R164.reuse ;  /* 0x000000a48f8f7220 */ /* 0x080fe20000410000 */
[-C--:B------:R-:W-:Y:S01]  /*227d0*/  FMUL.FTZ R148, R148, R169.reuse ;  /* 0x000000a994947220 */ /* 0x080fe20000410000 */
[C---:B------:R-:W-:Y:S01]  /*227e0*/  HMMA.16816.F32 R72, R4.reuse, R18, R72 ;  /* 0x000000120448723c */ /* 0x040fe20000001848 */
[----:B------:R-:W3:Y:S01]  /*227f0*/  LDSM.16.MT88.4 R16, [R224+0x14000] ;  /* 0x01400000e010783b */ /* 0x000ee20000004200 */
[-C--:B------:R-:W-:Y:S01]  /*22800*/  FMUL.FTZ R149, R149, R169.reuse ;  /* 0x000000a995957220 */ /* 0x080fe20000410000 */
[----:B------:R-:W5:Y:S01]  /*22810*/  MUFU.EX2 R181, R181 ;  /* 0x000000b500b57308 */ /* 0x000f620000000800 */
[-C--:B------:R-:W-:Y:S01]  /*22820*/  FMUL.FTZ R150, R150, R164.reuse ;  /* 0x000000a496967220 */ /* 0x080fe20000410000 */
[-C--:B------:R-:W-:Y:S01]  /*22830*/  FMUL.FTZ R151, R151, R164.reuse ;  /* 0x000000a497977220 */ /* 0x080fe20000410000 */
[-C--:B------:R-:W-:Y:S01]  /*22840*/  FMUL.FTZ R144, R144, R169.reuse ;  /* 0x000000a990907220 */ /* 0x080fe20000410000 */
[----:B------:R-:W-:Y:S01]  /*22850*/  FMUL.FTZ R145, R145, R169 ;  /* 0x000000a991917220 */ /* 0x000fe20000410000 */
[-C--:B------:R-:W-:Y:S01]  /*22860*/  FMUL.FTZ R146, R146, R164.reuse ;  /* 0x000000a492927220 */ /* 0x080fe20000410000 */
[-C--:B------:R-:W-:Y:S01]  /*22870*/  FMUL.FTZ R147, R147, R164.reuse ;  /* 0x000000a493937220 */ /* 0x080fe20000410000 */
[C---:B------:R-:W-:Y:S01]  /*22880*/  HMMA.16816.F32 R152, R4.reuse, R20, R152 ;  /* 0x000000140498723c */ /* 0x040fe20000001898 */
[----:B------:R-:W5:Y:S01]  /*22890*/  MUFU.EX2 R183, R183 ;  /* 0x000000b700b77308 */ /* 0x000f620000000800 */
[-CC-:B------:R-:W-:Y:S01]  /*228a0*/  FFMA.FTZ R192, R192, R31.reuse, -R174.reuse ;  /* 0x0000001fc0c07223 */ /* 0x180fe200000108ae */
[-CC-:B------:R-:W-:Y:S01]  /*228b0*/  FFMA.FTZ R194, R194, R31.reuse, -R174.reuse ;  /* 0x0000001fc2c27223 */ /* 0x180fe200000108ae */
[-CC-:B------:R-:W-:Y:S01]  /*228c0*/  FFMA.FTZ R191, R191, R31.reuse, -R174.reuse ;  /* 0x0000001fbfbf7223 */ /* 0x180fe200000108ae */
[-C--:B------:R-:W-:Y:S01]  /*228d0*/  FFMA.FTZ R193, R193, R31.reuse, -R174 ;  /* 0x0000001fc1c17223 */ /* 0x080fe200000108ae */
[C---:B------:R-:W-:Y:S01]  /*228e0*/  HMMA.16816.F32 R140, R4.reuse, R22, R140 ;  /* 0x00000016048c723c */ /* 0x040fe2000000188c */
[----:B------:R-:W-:Y:S01]  /*228f0*/  LDSM.16.MT88.4 R20, [R221+0x10800] ;  /* 0x01080000dd14783b */ /* 0x000fe20000004200 */
[-CC-:B------:R-:W-:Y:S01]  /*22900*/  FFMA.FTZ R188, R188, R31.reuse, -R30.reuse ;  /* 0x0000001fbcbc7223 */ /* 0x180fe2000001081e */
[----:B------:R-:W-:Y:S01]  /*22910*/  MUFU.EX2 R182, R182 ;  /* 0x000000b600b67308 */ /* 0x000fe20000000800 */
[-CC-:B------:R-:W-:Y:S01]  /*22920*/  FFMA.FTZ R189, R189, R31.reuse, -R30.reuse ;  /* 0x0000001fbdbd7223 */ /* 0x180fe2000001081e */
[-CC-:B------:R-:W-:Y:S01]  /*22930*/  FFMA.FTZ R187, R187, R31.reuse, -R30.reuse ;  /* 0x0000001fbbbb7223 */ /* 0x180fe2000001081e */
[C---:B--2---:R-:W-:Y:S01]  /*22940*/  HMMA.16816.F32 R76, R4.reuse, R12, R76 ;  /* 0x0000000c044c723c */ /* 0x044fe2000000184c */
[-C--:B------:R-:W-:Y:S01]  /*22950*/  FFMA.FTZ R190, R190, R31.reuse, -R30 ;  /* 0x0000001fbebe7223 */ /* 0x080fe2000001081e */
[-CC-:B------:R-:W-:Y:S01]  /*22960*/  FFMA.FTZ R176, R176, R31.reuse, -R174.reuse ;  /* 0x0000001fb0b07223 */ /* 0x180fe200000108ae */
[-CC-:B------:R-:W-:Y:S01]  /*22970*/  FFMA.FTZ R175, R175, R31.reuse, -R174.reuse ;  /* 0x0000001fafaf7223 */ /* 0x180fe200000108ae */
[-CC-:B------:R-:W-:Y:S01]  /*22980*/  FFMA.FTZ R173, R173, R31.reuse, -R174.reuse ;  /* 0x0000001fadad7223 */ /* 0x180fe200000108ae */
[----:B------:R-:W2:Y:S01]  /*22990*/  MUFU.EX2 R186, R186 ;  /* 0x000000ba00ba7308 */ /* 0x000ea20000000800 */
[C---:B------:R-:W-:Y:S01]  /*229a0*/  HMMA.16816.F32 R80, R4.reuse, R14, R80 ;  /* 0x0000000e0450723c */ /* 0x040fe20000001850 */
[----:B------:R-:W2:Y:S01]  /*229b0*/  LDSM.16.MT88.4 R12, [R222+0x14000] ;  /* 0x01400000de0c783b */ /* 0x000ea20000004200 */
[-C--:B------:R-:W-:Y:S01]  /*229c0*/  FFMA.FTZ R172, R172, R31.reuse, -R174 ;  /* 0x0000001facac7223 */ /* 0x080fe200000108ae */
[-CC-:B------:R-:W-:Y:S01]  /*229d0*/  FFMA.FTZ R171, R171, R31.reuse, -R30.reuse ;  /* 0x0000001fabab7223 */ /* 0x180fe2000001081e */
[-CC-:B------:R-:W-:Y:S01]  /*229e0*/  FFMA.FTZ R170, R170, R31.reuse, -R30.reuse ;  /* 0x0000001faaaa7223 */ /* 0x180fe2000001081e */
[-CC-:B------:R-:W-:Y:S01]  /*229f0*/  FFMA.FTZ R174, R28, R31.reuse, -R30.reuse ;  /* 0x0000001f1cae7223 */ /* 0x180fe2000001081e */
[C---:B----4-:R-:W-:Y:S01]  /*22a00*/  HMMA.16816.F32 R84, R4.reuse, R8, R84 ;  /* 0x000000080454723c */ /* 0x050fe20000001854 */
[----:B------:R-:W4:Y:S01]  /*22a10*/  MUFU.EX2 R192, R192 ;  /* 0x000000c000c07308 */ /* 0x000f220000000800 */
[----:B------:R-:W-:Y:S01]  /*22a20*/  FFMA.FTZ R195, R29, R31, -R30 ;  /* 0x0000001f1dc37223 */ /* 0x000fe2000001081e */
[----:B------:R-:W-:Y:S01]  /*22a30*/  FFMA.FTZ R166, R249, R169, R166 ;  /* 0x000000a9f9a67223 */ /* 0x000fe200000100a6 */
[----:B------:R-:W-:Y:S01]  /*22a40*/  LDSM.16.MT88.4 R28, [R221+0x13800] ;  /* 0x01380000dd1c783b */ /* 0x000fe20000004200 */
[----:B------:R-:W-:Y:S01]  /*22a50*/  FFMA.FTZ R32, R248, R164, R32 ;  /* 0x000000a4f8207223 */ /* 0x000fe20000010020 */
[C---:B------:R-:W-:Y:S01]  /*22a60*/  HMMA.16816.F32 R88, R4.reuse, R10, R88 ;  /* 0x0000000a0458723c */ /* 0x040fe20000001858 */
[----:B------:R-:W-:Y:S01]  /*22a70*/  FADD.FTZ R166, R35, R166 ;  /* 0x000000a623a67221 */ /* 0x000fe20000010000 */
[----:B------:R-:W4:Y:S01]  /*22a80*/  LDSM.16.MT88.4 R8, [R221+0x14000] ;  /* 0x01400000dd08783b */ /* 0x000f220000004200 */
[----:B------:R-:W-:Y:S01]  /*22a90*/  MUFU.EX2 R194, R194 ;  /* 0x000000c200c27308 */ /* 0x000fe20000000800 */
[----:B------:R-:W-:Y:S01]  /*22aa0*/  FADD.FTZ R32, R2, R32 ;  /* 0x0000002002207221 */ /* 0x000fe20000010000 */
[----:B------:R-:W-:Y:S01]  /*22ab0*/  FADD.FTZ R166, R34, R166 ;  /* 0x000000a622a67221 */ /* 0x000fe20000010000 */
[----:B---3--:R-:W-:Y:S01]  /*22ac0*/  HMMA.16816.F32 R92, R4, R16, R92 ;  /* 0x00000010045c723c */ /* 0x008fe2000000185c */
[----:B------:R-:W-:Y:S01]  /*22ad0*/  MOV R164, R167 ;  /* 0x000000a700a47202 */ /* 0x000fe20000000f00 */
[----:B------:R-:W-:Y:S01]  /*22ae0*/  FADD.FTZ R32, R0, R32 ;  /* 0x0000002000207221 */ /* 0x000fe20000010000 */
[----:B------:R-:W-:-:S02]  /*22af0*/  FADD.FTZ R166, R33, R166 ;  /* 0x000000a621a67221 */ /* 0x000fc40000010000 */
[----:B------:R-:W-:Y:S01]  /*22b00*/  MUFU.EX2 R191, R191 ;  /* 0x000000bf00bf7308 */ /* 0x000fe20000000800 */
[C---:B------:R-:W-:Y:S01]  /*22b10*/  HMMA.16816.F32 R96, R4.reuse, R18, R96 ;  /* 0x000000120460723c */ /* 0x040fe20000001860 */
[----:B------:R-:W3:Y:S01]  /*22b20*/  LDSM.16.MT88.4 R16, [R220+0x14000] ;  /* 0x01400000dc10783b */ /* 0x000ee20000004200 */
[----:B------:R-:W-:Y:S01]  /*22b30*/  FADD.FTZ R32, R165, R32 ;  /* 0x00000020a5207221 */ /* 0x000fe20000010000 */
[----:B-1----:R-:W-:Y:S01]  /*22b40*/  FADD.FTZ R166, R177, R166 ;  /* 0x000000a6b1a67221 */ /* 0x002fe20000010000 */
[----:B------:R-:W-:Y:S02]  /*22b50*/  MOV R165, R168 ;  /* 0x000000a800a57202 */ /* 0x000fe40000000f00 */
[----:B-----5:R-:W-:Y:S01]  /*22b60*/  FADD.FTZ R32, R181, R32 ;  /* 0x00000020b5207221 */ /* 0x020fe20000010000 */
[----:B------:R-:W-:Y:S08]  /*22b70*/  MUFU.EX2 R193, R193 ;  /* 0x000000c100c17308 */ /* 0x000ff00000000800 */
[----:B------:R-:W1:Y:S01]  /*22b80*/  MUFU.EX2 R188, R188 ;  /* 0x000000bc00bc7308 */ /* 0x000e620000000800 */
[C---:B--2---:R-:W-:Y:S06]  /*22b90*/  HMMA.16816.F32 R100, R4.reuse, R12, R100 ;  /* 0x0000000c0464723c */ /* 0x044fec0000001864 */
[C---:B------:R-:W-:Y:S01]  /*22ba0*/  HMMA.16816.F32 R104, R4.reuse, R14, R104 ;  /* 0x0000000e0468723c */ /* 0x040fe20000001868 */
[----:B------:R-:W2:Y:S01]  /*22bb0*/  LDSM.16.MT88.4 R12, [R224+0x16000] ;  /* 0x01600000e00c783b */ /* 0x000ea20000004200 */
[----:B------:R-:W5:Y:S04]  /*22bc0*/  MUFU.EX2 R189, R189 ;  /* 0x000000bd00bd7308 */ /* 0x000f680000000800 */
[C---:B----4-:R-:W-:Y:S04]  /*22bd0*/  HMMA.16816.F32 R108, R4.reuse, R8, R108 ;  /* 0x00000008046c723c */ /* 0x050fe8000000186c */
[----:B------:R-:W-:Y:S02]  /*22be0*/  MUFU.EX2 R187, R187 ;  /* 0x000000bb00bb7308 */ /* 0x000fe40000000800 */
[C---:B------:R-:W-:Y:S01]  /*22bf0*/  HMMA.16816.F32 R112, R4.reuse, R10, R112 ;  /* 0x0000000a0470723c */ /* 0x040fe20000001870 */
[----:B------:R-:W4:Y:S05]  /*22c00*/  LDSM.16.MT88.4 R8, [R222+0x16000] ;  /* 0x01600000de08783b */ /* 0x000f2a0000004200 */
[----:B------:R-:W5:Y:S01]  /*22c10*/  MUFU.EX2 R190, R190 ;  /* 0x000000be00be7308 */ /* 0x000f620000000800 */
[C---:B---3--:R-:W-:Y:S06]  /*22c20*/  HMMA.16816.F32 R116, R4.reuse, R16, R116 ;  /* 0x000000100474723c */ /* 0x048fec0000001874 */
[C---:B------:R-:W-:Y:S01]  /*22c30*/  HMMA.16816.F32 R120, R4.reuse, R18, R120 ;  /* 0x000000120478723c */ /* 0x040fe20000001878 */
[----:B------:R-:W3:Y:S01]  /*22c40*/  LDSM.16.MT88.4 R16, [R220+0x16000] ;  /* 0x01600000dc10783b */ /* 0x000ee20000004200 */
[----:B------:R-:W5:Y:S08]  /*22c50*/  MUFU.EX2 R176, R176 ;  /* 0x000000b000b07308 */ /* 0x000f700000000800 */
[----:B------:R-:W-:Y:S01]  /*22c60*/  MUFU.EX2 R175, R175 ;  /* 0x000000af00af7308 */ /* 0x000fe20000000800 */
[C---:B--2---:R-:W-:Y:S07]  /*22c70*/  HMMA.16816.F32 R124, R4.reuse, R12, R124 ;  /* 0x0000000c047c723c */ /* 0x044fee000000187c */
[----:B------:R-:W-:Y:S01]  /*22c80*/  MUFU.EX2 R173, R173 ;  /* 0x000000ad00ad7308 */ /* 0x000fe20000000800 */
[C---:B------:R-:W-:Y:S01]  /*22c90*/  HMMA.16816.F32 R128, R4.reuse, R14, R128 ;  /* 0x0000000e0480723c */ /* 0x040fe20000001880 */
[----:B------:R-:W2:Y:S06]  /*22ca0*/  LDSM.16.MT88.4 R12, [R224+0x10800] ;  /* 0x01080000e00c783b */ /* 0x000eac0000004200 */
[----:B------:R-:W-:Y:S01]  /*22cb0*/  MUFU.EX2 R172, R172 ;  /* 0x000000ac00ac7308 */ /* 0x000fe20000000800 */
[C---:B----4-:R-:W-:Y:S07]  /*22cc0*/  HMMA.16816.F32 R132, R4.reuse, R8, R132 ;  /* 0x000000080484723c */ /* 0x050fee0000001884 */
[----:B------:R-:W4:Y:S01]  /*22cd0*/  MUFU.EX2 R171, R171 ;  /* 0x000000ab00ab7308 */ /* 0x000f220000000800 */
[C---:B------:R-:W-:Y:S01]  /*22ce0*/  HMMA.16816.F32 R136, R4.reuse, R10, R136 ;  /* 0x0000000a0488723c */ /* 0x040fe20000001888 */
[----:B------:R-:W5:Y:S05]  /*22cf0*/  LDSM.16.MT88.4 R8, [R222+0x10800] ;  /* 0x01080000de08783b */ /* 0x000f6a0000004200 */
[C---:B---3--:R-:W-:Y:S01]  /*22d00*/  HMMA.16816.F32 R148, R4.reuse, R16, R148 ;  /* 0x000000100494723c */ /* 0x048fe20000001894 */
[----:B------:R-:W3:Y:S05]  /*22d10*/  MUFU.EX2 R170, R170 ;  /* 0x000000aa00aa7308 */ /* 0x000eea0000000800 */
[----:B------:R-:W-:Y:S01]  /*22d20*/  HMMA.16816.F32 R144, R4, R18, R144 ;  /* 0x000000120490723c */ /* 0x000fe20000001890 */
[----:B------:R-:W4:Y:S02]  /*22d30*/  LDSM.16.MT88.4 R16, [R220+0x10800] ;  /* 0x01080000dc10783b */ /* 0x000f240000004200 */
[----:B------:R-:W3:Y:S04]  /*22d40*/  MUFU.EX2 R174, R174 ;  /* 0x000000ae00ae7308 */ /* 0x000ee80000000800 */
[C---:B------:R-:W-:Y:S01]  /*22d50*/  F2FP.F16.F32.PACK_AB R4, R178.reuse, R177 ;  /* 0x000000b1b204723e */ /* 0x040fe200000000ff */
[----:B------:R-:W-:Y:S01]  /*22d60*/  FADD.FTZ R178, R178, R166 ;  /* 0x000000a6b2b27221 */ /* 0x000fe20000010000 */
[C---:B------:R-:W-:Y:S01]  /*22d70*/  F2FP.F16.F32.PACK_AB R5, R183.reuse, R181 ;  /* 0x000000b5b705723e */ /* 0x040fe200000000ff */
[----:B------:R-:W-:Y:S01]  /*22d80*/  FADD.FTZ R183, R183, R32 ;  /* 0x00000020b7b77221 */ /* 0x000fe20000010000 */
[----:B------:R-:W-:Y:S01]  /*22d90*/  F2FP.F16.F32.PACK_AB R6, R180, R179 ;  /* 0x000000b3b406723e */ /* 0x000fe200000000ff */
[----:B------:R-:W3:Y:S01]  /*22da0*/  MUFU.EX2 R195, R195 ;  /* 0x000000c300c37308 */ /* 0x000ee20000000800 */
[----:B------:R-:W-:Y:S01]  /*22db0*/  F2FP.F16.F32.PACK_AB R7, R186, R182 ;  /* 0x000000b6ba07723e */ /* 0x000fe200000000ff */
[----:B------:R-:W-:Y:S01]  /*22dc0*/  FADD.FTZ R178, R179, R178 ;  /* 0x000000b2b3b27221 */ /* 0x000fe20000010000 */
[----:B------:R-:W-:-:S03]  /*22dd0*/  FADD.FTZ R183, R182, R183 ;  /* 0x000000b7b6b77221 */ /* 0x000fc60000010000 */
[----:B------:R-:W-:Y:S01]  /*22de0*/  FADD.FTZ R180, R180, R178 ;  /* 0x000000b2b4b47221 */ /* 0x000fe20000010000 */
[----:B------:R-:W-:Y:S01]  /*22df0*/  FADD.FTZ R186, R186, R183 ;  /* 0x000000b7baba7221 */ /* 0x000fe20000010000 */
[----:B--2---:R-:W-:Y:S02]  /*22e00*/  HMMA.16816.F32 R160, R4, R12, R160 ;  /* 0x0000000c04a0723c */ /* 0x004fe400000018a0 */
[----:B------:R-:W-:Y:S01]  /*22e10*/  FADD.FTZ R180, R192, R180 ;  /* 0x000000b4c0b47221 */ /* 0x000fe20000010000 */
[----:B-1----:R-:W-:-:S03]  /*22e20*/  FADD.FTZ R186, R188, R186 ;  /* 0x000000babcba7221 */ /* 0x002fc60000010000 */
[C---:B------:R-:W-:Y:S01]  /*22e30*/  HMMA.16816.F32 R156, R4.reuse, R14, R156 ;  /* 0x0000000e049c723c */ /* 0x040fe2000000189c */
[----:B------:R-:W1:Y:S05]  /*22e40*/  LDSM.16.MT88.4 R12, [R224+0x12800] ;  /* 0x01280000e00c783b */ /* 0x000e6a0000004200 */
[C---:B-----5:R-:W-:Y:S06]  /*22e50*/  HMMA.16816.F32 R36, R4.reuse, R8, R36 ;  /* 0x000000080424723c */ /* 0x060fec0000001824 */
        /* <DEDUP_REMOVED lines=41> */
[C---:B----4-:R-:W-:Y:S06]  /*230f0*/  HMMA.16816.F32 R148, R4.reuse, R16, R148 ;  /* 0x000000100494723c */ /* 0x050fec0000001894 */
[----:B------:R-:W-:Y:S01]  /*23100*/  HMMA.16816.F32 R144, R4, R18, R144 ;  /* 0x000000120490723c */ /* 0x000fe20000001890 */
[----:B------:R-:W4:Y:S06]  /*23110*/  LDSM.16.MT88.4 R16, [R220+0x11000] ;  /* 0x01100000dc10783b */ /* 0x000f2c0000004200 */
        /* <DEDUP_REMOVED lines=16> */
[----:B---3--:R-:W-:Y:S01]  /*23220*/  FADD.FTZ R190, R170, R190 ;  /* 0x000000beaabe7221 */ /* 0x008fe20000010000 */
[----:B------:R-:W-:-:S03]  /*23230*/  FADD.FTZ R193, R173, R193 ;  /* 0x000000c1adc17221 */ /* 0x000fc60000010000 */
[----:B------:R-:W-:Y:S01]  /*23240*/  HMMA.16816.F32 R36, R4, R20, R36 ;  /* 0x000000140424723c */ /* 0x000fe20000001824 */
[----:B------:R-:W-:Y:S01]  /*23250*/  FADD.FTZ R190, R174, R190 ;  /* 0x000000beaebe7221 */ /* 0x000fe20000010000 */
[----:B------:R-:W-:-:S03]  /*23260*/  FADD.FTZ R249, R172, R193 ;  /* 0x000000c1acf97221 */ /* 0x000fc60000010000 */
[----:B------:R-:W-:Y:S01]  /*23270*/  FADD.FTZ R248, R195, R190 ;  /* 0x000000bec3f87221 */ /* 0x000fe20000010000 */
        /* <DEDUP_REMOVED lines=16> */
[----:B------:R-:W-:Y:S05]  /*23380*/  LDSM.16.MT88.4 R8, [R222+0x17000] ;  /* 0x01700000de08783b */ /* 0x000fea0000004200 */
[C---:B----4-:R-:W-:Y:S06]  /*23390*/  HMMA.16816.F32 R84, R4.reuse, R16, R84 ;  /* 0x000000100454723c */ /* 0x050fec0000001854 */
        /* <DEDUP_REMOVED lines=61> */
[C---:B------:R-:W-:Y:S06]  /*23770*/  HMMA.16816.F32 R104, R4.reuse, R26, R104 ;  /* 0x0000001a0468723c */ /* 0x040fec0000001868 */
[C---:B--2---:R-:W-:Y:S06]  /*23780*/  HMMA.16816.F32 R108, R4.reuse, R28, R108 ;  /* 0x0000001c046c723c */ /* 0x044fec000000186c */
[C---:B------:R-:W-:Y:S06]  /*23790*/  HMMA.16816.F32 R112, R4.reuse, R30, R112 ;  /* 0x0000001e0470723c */ /* 0x040fec0000001870 */
[C---:B------:R-:W-:Y:S06]  /*237a0*/  HMMA.16816.F32 R124, R4.reuse, R16, R124 ;  /* 0x00000010047c723c */ /* 0x040fec000000187c */
[C---:B------:R-:W-:Y:S06]  /*237b0*/  HMMA.16816.F32 R128, R4.reuse, R18, R128 ;  /* 0x000000120480723c */ /* 0x040fec0000001880 */
[C---:B-1----:R-:W-:Y:S06]  /*237c0*/  HMMA.16816.F32 R132, R4.reuse, R12, R132 ;  /* 0x0000000c0484723c */ /* 0x042fec0000001884 */
[C---:B------:R-:W-:Y:S06]  /*237d0*/  HMMA.16816.F32 R136, R4.reuse, R14, R136 ;  /* 0x0000000e0488723c */ /* 0x040fec0000001888 */
[C---:B-----5:R-:W-:Y:S06]  /*237e0*/  HMMA.16816.F32 R152, R4.reuse, R8, R152 ;  /* 0x000000080498723c */ /* 0x060fec0000001898 */
[C---:B------:R-:W-:Y:S06]  /*237f0*/  HMMA.16816.F32 R140, R4.reuse, R10, R140 ;  /* 0x0000000a048c723c */ /* 0x040fec000000188c */
[C---:B---3--:R-:W-:Y:S06]  /*23800*/  HMMA.16816.F32 R148, R4.reuse, R20, R148 ;  /* 0x000000140494723c */ /* 0x048fec0000001894 */
[----:B------:R-:W-:-:S15]  /*23810*/  HMMA.16816.F32 R144, R4, R22, R144 ;  /* 0x000000160490723c */ /* 0x000fde0000001890 */
[----:B------:R-:W-:-:S09]  /*23820*/  NOP ;  /* 0x0000000000007918 */ /* 0x000fd20000000000 */
.L_x_3239:
[----:B------:R-:W-:-:S13]  /*23830*/  ISETP.GE.AND P0, PT, R246, 0x1, PT ;  /* 0x00000001f600780c */ /* 0x000fda0003f06270 */
[----:B------:R-:W-:Y:S05]  /*23840*/  @!P0 BRA `(.L_x_3248) ;  /* 0x0000004c00508947 */ /* 0x000fea0003800000 */
[----:B------:R-:W-:Y:S02]  /*23850*/  MOV R2, R164 ;  /* 0x000000a400027202 */ /* 0x000fe40000000f00 */
[----:B------:R-:W-:-:S07]  /*23860*/  MOV R0, R165 ;  /* 0x000000a500007202 */ /* 0x000fce0000000f00 */
.L_x_3257:
        /* <DEDUP_REMOVED lines=11> */
[----:B--2---:R-:W-:Y:S02]  /*23920*/  R2UR UR4, R164 ;  /* 0x00000000a40472ca */ /* 0x004fe400000e0000 */
        /* <DEDUP_REMOVED lines=8> */
[----:B-1----:R-:W2:Y:S01]  /*239b0*/  LD.E R11, desc[UR4][R166.64+0x170] ;  /* 0x00017004a60b7980 */ /* 0x002ea2000c101900 */
[----:B------:R-:W-:Y:S02]  /*239c0*/  R2UR UR8, R164 ;  /* 0x00000000a40872ca */ /* 0x000fe400000e0000 */
[----:B------:R-:W-:Y:S02]  /*239d0*/  R2UR UR9, R165 ;  /* 0x00000000a50972ca */ /* 0x000fe400000e0000 */
[-C--:B--2---:R-:W-:Y:S02]  /*239e0*/  IABS R8, R11.reuse ;  /* 0x0000000b00087213 */ /* 0x084fe40000000000 */
[-C--:B------:R-:W-:Y:S02]  /*239f0*/  IABS R6, R11.reuse ;  /* 0x0000000b00067213 */ /* 0x080fe40000000000 */
[----:B------:R-:W1:Y:S01]  /*23a00*/  I2F.RP R14, R8 ;  /* 0x00000008000e7306 */ /* 0x000e620000209400 */
[-C--:B------:R-:W-:Y:S02]  /*23a10*/  LOP3.LUT R12, R12, R11.reuse, RZ, 0x3c, !PT ;  /* 0x0000000b0c0c7212 */ /* 0x080fe400078e3cff */
[----:B------:R-:W-:Y:S01]  /*23a20*/  IMAD.MOV R6, RZ, RZ, -R6 ;  /* 0x000000ffff067224 */ /* 0x000fe200078e0a06 */
[-C--:B------:R-:W-:Y:S04]  /*23a30*/  LOP3.LUT R4, R4, R11.reuse, RZ, 0x3c, !PT ;  /* 0x0000000b04047212 */ /* 0x080fe800078e3cff */
[----:B------:R-:W-:Y:S02]  /*23a40*/  ISETP.GE.AND P0, PT, R4, RZ, PT ;  /* 0x000000ff0400720c */ /* 0x000fe40003f06270 */
[----:B------:R-:W-:Y:S01]  /*23a50*/  LOP3.LUT R4, RZ, R11, RZ, 0x33, !PT ;  /* 0x0000000bff047212 */ /* 0x000fe200078e33ff */
        /* <DEDUP_REMOVED lines=22> */
[----:B------:R-:W-:Y:S06]  /*23bc0*/  ISETP.NE.AND P2, PT, R11, RZ, PT ;  /* 0x000000ff0b00720c */ /* 0x000fec0003f45270 */
        /* <DEDUP_REMOVED lines=12> */
[----:B------:R-:W-:Y:S01]  /*23c90*/  IMAD R11, R11, R9, -0x40 ;  /* 0xffffffc00b0b7424 */ /* 0x000fe200078e0209 */
[----:B------:R1:W4:Y:S04]  /*23ca0*/  LD.E R5, desc[UR12][R6.64] ;  /* 0x0000000c06057980 */ /* 0x000328000c101900 */
[----:B-1----:R-:W-:Y:S01]  /*23cb0*/  SHF.R.S32.HI R7, RZ, 0x1f, R11 ;  /* 0x0000001fff077819 */ /* 0x002fe2000001140b */
        /* <DEDUP_REMOVED lines=11> */
.L_x_3250:
[----:B--2---:R-:W-:Y:S02]  /*23d70*/  R2UR UR4, R164 ;  /* 0x00000000a40472ca */ /* 0x004fe400000e0000 */
[----:B------:R-:W-:Y:S11]  /*23d80*/  R2UR UR5, R165 ;  /* 0x00000000a50572ca */ /* 0x000ff600000e0000 */
[----:B------:R-:W-:Y:S02]  /*23d90*/  @!UPT UIADD3 URZ, URZ, URZ, URZ ;  /* 0x0000003f3f3ff290 */ /* 0x000fe4000fffe03f */
[----:B-1----:R-:W2:Y:S02]  /*23da0*/  LD.E R8, desc[UR4][R166.64+0x40] ;  /* 0x00004004a6087980 */ /* 0x002ea4000c101900 */
[----:B--2---:R-:W-:Y:S05]  /*23db0*/  IMAD.U32 R8, R8, -0x40, RZ ;  /* 0xffffffc008087824 */ /* 0x004fea00078e00ff */
[----:B------:R-:W-:Y:S02]  /*23dc0*/  SHF.R.S32.HI R5, RZ, 0x1f, R8 ;  /* 0x0000001fff057819 */ /* 0x000fe40000011408 */
.L_x_3251:
[----:B------:R-:W-:Y:S05]  /*23dd0*/  BSYNC B0 ;  /* 0x0000000000007941 */ /* 0x000fea0003800000 */
.L_x_3249:
        /* <DEDUP_REMOVED lines=8> */
[C---:B------:R-:W-:Y:S02]  /*23e60*/  @P6 R2UR UR4, R164.reuse ;  /* 0x00000000a40462ca */ /* 0x040fe400000e0000 */
[----:B------:R-:W-:Y:S01]  /*23e70*/  @P6 R2UR UR5, R165 ;  /* 0x00000000a50562ca */ /* 0x000fe200000e0000 */
        /* <DEDUP_REMOVED lines=92> */
[C---:B------:R-:W-:Y:S01]  /*24440*/  @P4 R2UR UR9, R165.reuse ;  /* 0x00000000a50942ca */ /* 0x040fe200000e0000 */
[----:B------:R-:W-:Y:S01]  /*24450*/  @!P5 STS.128 [R243+0x13000], RZ ;  /* 0x013000fff300d388 */ /* 0x000fe20000000c00 */
[----:B------:R-:W-:Y:S02]  /*24460*/  @P3 LEA.HI.X R29, R4, R184, R5, 0x1, P0 ;  /* 0x000000b8041d3211 */ /* 0x000fe400000f0c05 */
[----:B------:R-:W-:Y:S01]  /*24470*/  ISETP.GE.AND P0, PT, R246, 0x2, PT ;  /* 0x00000002f600780c */ /* 0x000fe20003f06270 */
        /* <DEDUP_REMOVED lines=44> */
[----:B------:R-:W-:Y:S04]  /*24740*/  LDSM.16.M88.4 R192, [R223+0x8000] ;  /* 0x00800000dfc0783b */ /* 0x000fe80000000200 */
[----:B------:R-:W-:Y:S01]  /*24750*/  LDSM.16.M88.4 R196, [R225] ;  /* 0x00000000e1c4783b */ /* 0x000fe20000000200 */
[C---:B------:R-:W-:Y:S03]  /*24760*/  HMMA.16816.F32 R8, R32.reuse, R10, RZ ;  /* 0x0000000a2008723c */ /* 0x040fe600000018ff */
[----:B------:R-:W-:Y:S03]  /*24770*/  LDSM.16.M88.4 R200, [R216] ;  /* 0x00000000d8c8783b */ /* 0x000fe60000000200 */
[C---:B-1----:R-:W-:Y:S06]  /*24780*/  HMMA.16816.F32 R12, R32.reuse, R16, RZ ;  /* 0x00000010200c723c */ /* 0x042fec00000018ff */
[C---:B------:R-:W-:Y:S06]  /*24790*/  HMMA.16816.F32 R16, R32.reuse, R18, RZ ;  /* 0x000000122010723c */ /* 0x040fec00000018ff */
[C---:B--2---:R-:W-:Y:S06]  /*247a0*/  HMMA.16816.F32 R20, R32.reuse, R24, RZ ;  /* 0x000000182014723c */ /* 0x044fec00000018ff */
[C---:B------:R-:W-:Y:S06]  /*247b0*/  HMMA.16816.F32 R24, R32.reuse, R26, RZ ;  /* 0x0000001a2018723c */ /* 0x040fec00000018ff */
[C---:B-----5:R-:W-:Y:S06]  /*247c0*/  HMMA.16816.F32 R28, R32.reuse, R168, RZ ;  /* 0x000000a8201c723c */ /* 0x060fec00000018ff */
        /* <DEDUP_REMOVED lines=23> */
[----:B------:R-:W-:Y:S05]  /*24940*/  LDSM.16.M88.4 R180, [R229+0xa800] ;  /* 0x00a80000e5b4783b */ /* 0x000fea0000000200 */
[C---:B----4-:R-:W-:Y:S06]  /*24950*/  HMMA.16816.F32 R28, R168.reuse, R184, R28 ;  /* 0x000000b8a81c723c */ /* 0x050fec000000181c */
[----:B------:R-:W-:Y:S01]  /*24960*/  HMMA.16816.F32 R32, R168, R186, R32 ;  /* 0x000000baa820723c */ /* 0x000fe20000001820 */
[----:B------:R-:W2:Y:S04]  /*24970*/  LDSM.16.M88.4 R168, [R230+0x2000] ;  /* 0x00200000e6a8783b */ /* 0x000ea80000000200 */
[----:B------:R-:W-:Y:S01]  /*24980*/  LDSM.16.M88.4 R184, [R229+0xb800] ;  /* 0x00b80000e5b8783b */ /* 0x000fe20000000200 */
[C---:B------:R-:W-:Y:S06]  /*24990*/  HMMA.16816.F32 R4, R196.reuse, R200, R4 ;  /* 0x000000c8c404723c */ /* 0x040fec0000001804 */
[C---:B------:R-:W-:Y:S01]  /*249a0*/  HMMA.16816.F32 R8, R196.reuse, R202, R8 ;  /* 0x000000cac408723c */ /* 0x040fe20000001808 */
[----:B------:R-:W-:Y:S05]  /*249b0*/  LDSM.16.M88.4 R200, [R215] ;  /* 0x00000000d7c8783b */ /* 0x000fea0000000200 */
[C---:B-----5:R-:W-:Y:S06]  /*249c0*/  HMMA.16816.F32 R12, R196.reuse, R172, R12 ;  /* 0x000000acc40c723c */ /* 0x060fec000000180c */
[C---:B------:R-:W-:Y:S01]  /*249d0*/  HMMA.16816.F32 R16, R196.reuse, R174, R16 ;  /* 0x000000aec410723c */ /* 0x040fe20000001810 */
[----:B------:R-:W3:Y:S05]  /*249e0*/  LDSM.16.M88.4 R172, [R229+0xb000] ;  /* 0x00b00000e5ac783b */ /* 0x000eea0000000200 */
[C---:B------:R-:W-:Y:S06]  /*249f0*/  HMMA.16816.F32 R20, R196.reuse, R188, R20 ;  /* 0x000000bcc414723c */ /* 0x040fec0000001814 */
[C---:B------:R-:W-:Y:S01]  /*24a00*/  HMMA.16816.F32 R24, R196.reuse, R190, R24 ;  /* 0x000000bec418723c */ /* 0x040fe20000001818 */
[----:B------:R-:W4:Y:S05]  /*24a10*/  LDSM.16.M88.4 R188, [R228+0x2000] ;  /* 0x00200000e4bc783b */ /* 0x000f2a0000000200 */
[C---:B-1----:R-:W-:Y:S06]  /*24a20*/  HMMA.16816.F32 R28, R196.reuse, R192, R28 ;  /* 0x000000c0c41c723c */ /* 0x042fec000000181c */
[----:B------:R-:W-:Y:S01]  /*24a30*/  HMMA.16816.F32 R32, R196, R194, R32 ;  /* 0x000000c2c420723c */ /* 0x000fe20000001820 */
[----:B------:R-:W1:Y:S04]  /*24a40*/  LDSM.16.M88.4 R192, [R214] ;  /* 0x00000000d6c0783b */ /* 0x000e680000000200 */
[----:B------:R-:W-:Y:S01]  /*24a50*/  LDSM.16.M88.4 R196, [R223+0xb000] ;  /* 0x00b00000dfc4783b */ /* 0x000fe20000000200 */
[C---:B--2---:R-:W-:Y:S06]  /*24a60*/  HMMA.16816.F32 R4, R168.reuse, R176, R4 ;  /* 0x000000b0a804723c */ /* 0x044fec0000001804 */
[C---:B------:R-:W-:Y:S01]  /*24a70*/  HMMA.16816.F32 R8, R168.reuse, R178, R8 ;  /* 0x000000b2a808723c */ /* 0x040fe20000001808 */
[----:B------:R-:W2:Y:S05]  /*24a80*/  LDSM.16.M88.4 R176, [R213] ;  /* 0x00000000d5b0783b */ /* 0x000eaa0000000200 */
[C---:B------:R-:W-:Y:S06]  /*24a90*/  HMMA.16816.F32 R12, R168.reuse, R180, R12 ;  /* 0x000000b4a80c723c */ /* 0x040fec000000180c */
[C---:B------:R-:W-:Y:S01]  /*24aa0*/  HMMA.16816.F32 R16, R168.reuse, R182, R16 ;  /* 0x000000b6a810723c */ /* 0x040fe20000001810 */
[----:B------:R-:W5:Y:S05]  /*24ab0*/  LDSM.16.M88.4 R180, [R212] ;  /* 0x00000000d4b4783b */ /* 0x000f6a0000000200 */
[C---:B---3--:R-:W-:Y:S06]  /*24ac0*/  HMMA.16816.F32 R20, R168.reuse, R172, R20 ;  /* 0x000000aca814723c */ /* 0x048fec0000001814 */
[C---:B------:R-:W-:Y:S01]  /*24ad0*/  HMMA.16816.F32 R24, R168.reuse, R174, R24 ;  /* 0x000000aea818723c */ /* 0x040fe20000001818 */
[----:B------:R-:W-:Y:S05]  /*24ae0*/  LDSM.16.M88.4 R172, [R223+0xa000] ;  /* 0x00a00000dfac783b */ /* 0x000fea0000000200 */
[C---:B------:R-:W-:Y:S06]  /*24af0*/  HMMA.16816.F32 R28, R168.reuse, R184, R28 ;  /* 0x000000b8a81c723c */ /* 0x040fec000000181c */
[----:B------:R-:W-:Y:S01]  /*24b00*/  HMMA.16816.F32 R32, R168, R186, R32 ;  /* 0x000000baa820723c */ /* 0x000fe20000001820 */
[----:B------:R-:W3:Y:S04]  /*24b10*/  LDSM.16.M88.4 R168, [R226+0x2000] ;  /* 0x00200000e2a8783b */ /* 0x000ee80000000200 */
[----:B------:R-:W3:Y:S01]  /*24b20*/  LDSM.16.M88.4 R184, [R223+0xa800] ;  /* 0x00a80000dfb8783b */ /* 0x000ee20000000200 */
[C---:B----4-:R-:W-:Y:S06]  /*24b30*/  HMMA.16816.F32 R4, R188.reuse, R200, R4 ;  /* 0x000000c8bc04723c */ /* 0x050fec0000001804 */
[C---:B------:R-:W-:Y:S01]  /*24b40*/  HMMA.16816.F32 R8, R188.reuse, R202, R8 ;  /* 0x000000cabc08723c */ /* 0x040fe20000001808 */
[----:B------:R-:W4:Y:S05]  /*24b50*/  LDSM.16.M88.4 R200, [R223+0xb800] ;  /* 0x00b80000dfc8783b */ /* 0x000f2a0000000200 */
[C---:B-1----:R-:W-:Y:S06]  /*24b60*/  HMMA.16816.F32 R12, R188.reuse, R192, R12 ;  /* 0x000000c0bc0c723c */ /* 0x042fec000000180c */
        /* <DEDUP_REMOVED lines=17> */
[----:B------:R-:W5:Y:S05]  /*24c80*/  LDSM.16.M88.4 R196, [R229+0xc000] ;  /* 0x00c00000e5c4783b */ /* 0x000f6a0000000200 */
[C---:B----4-:R-:W-:Y:S06]  /*24c90*/  HMMA.16816.F32 R28, R168.reuse, R200, R28 ;  /* 0x000000c8a81c723c */ /* 0x050fec000000181c */
[----:B------:R-:W-:Y:S01]  /*24ca0*/  HMMA.16816.F32 R32, R168, R202, R32 ;  /* 0x000000caa820723c */ /* 0x000fe20000001820 */
[----:B------:R-:W4:Y:S04]  /*24cb0*/  LDSM.16.M88.4 R168, [R229+0xc800] ;  /* 0x00c80000e5a8783b */ /* 0x000f280000000200 */
[----:B------:R-:W-:Y:S01]  /*24cc0*/  LDSM.16.M88.4 R200, [R208] ;  /* 0x00000000d0c8783b */ /* 0x000fe20000000200 */
        /* <DEDUP_REMOVED lines=8> */
[----:B------:R-:W-:Y:S05]  /*24d50*/  LDSM.16.M88.4 R172, [R228+0x4000] ;  /* 0x00400000e4ac783b */ /* 0x000fea0000000200 */
[C---:B-----5:R-:W-:Y:S06]  /*24d60*/  HMMA.16816.F32 R28, R176.reuse, R184, R28 ;  /* 0x000000b8b01c723c */ /* 0x060fec000000181c */
[----:B------:R-:W-:Y:S01]  /*24d70*/  HMMA.16816.F32 R32, R176, R186, R32 ;  /* 0x000000bab020723c */ /* 0x000fe20000001820 */
[----:B------:R-:W3:Y:S04]  /*24d80*/  LDSM.16.M88.4 R176, [R211] ;  /* 0x00000000d3b0783b */ /* 0x000ee80000000200 */
[----:B------:R-:W5:Y:S01]  /*24d90*/  LDSM.16.M88.4 R184, [R210] ;  /* 0x00000000d2b8783b */ /* 0x000f620000000200 */
[C---:B------:R-:W-:Y:S06]  /*24da0*/  HMMA.16816.F32 R4, R188.reuse, R196, R4 ;  /* 0x000000c4bc04723c */ /* 0x040fec0000001804 */
[C---:B------:R-:W-:Y:S01]  /*24db0*/  HMMA.16816.F32 R8, R188.reuse, R198, R8 ;  /* 0x000000c6bc08723c */ /* 0x040fe20000001808 */
[----:B------:R-:W5:Y:S05]  /*24dc0*/  LDSM.16.M88.4 R196, [R209] ;  /* 0x00000000d1c4783b */ /* 0x000f6a0000000200 */
[C---:B----4-:R-:W-:Y:S06]  /*24dd0*/  HMMA.16816.F32 R12, R188.reuse, R168, R12 ;  /* 0x000000a8bc0c723c */ /* 0x050fec000000180c */
[C---:B------:R-:W-:Y:S01]  /*24de0*/  HMMA.16816.F32 R16, R188.reuse, R170, R16 ;  /* 0x000000aabc10723c */ /* 0x040fe20000001810 */
[----:B------:R-:W-:Y:S05]  /*24df0*/  LDSM.16.M88.4 R168, [R226+0x4000] ;  /* 0x00400000e2a8783b */ /* 0x000fea0000000200 */
[C---:B-1----:R-:W-:Y:S06]  /*24e00*/  HMMA.16816.F32 R20, R188.reuse, R192, R20 ;  /* 0x000000c0bc14723c */ /* 0x042fec0000001814 */
[C---:B------:R-:W-:Y:S01]  /*24e10*/  HMMA.16816.F32 R24, R188.reuse, R194, R24 ;  /* 0x000000c2bc18723c */ /* 0x040fe20000001818 */
[----:B------:R-:W1:Y:S05]  /*24e20*/  LDSM.16.M88.4 R192, [R223+0xc000] ;  /* 0x00c00000dfc0783b */ /* 0x000e6a0000000200 */
[C---:B--2---:R-:W-:Y:S06]  /*24e30*/  HMMA.16816.F32 R28, R188.reuse, R180, R28 ;  /* 0x000000b4bc1c723c */ /* 0x044fec000000181c */
[----:B------:R-:W-:Y:S01]  /*24e40*/  HMMA.16816.F32 R32, R188, R182, R32 ;  /* 0x000000b6bc20723c */ /* 0x000fe20000001820 */
[----:B------:R-:W2:Y:S04]  /*24e50*/  LDSM.16.M88.4 R180, [R223+0xc800] ;  /* 0x00c80000dfb4783b */ /* 0x000ea80000000200 */
[----:B------:R-:W-:Y:S01]  /*24e60*/  LDSM.16.M88.4 R188, [R225+0x4000] ;  /* 0x00400000e1bc783b */ /* 0x000fe20000000200 */
[C---:B---3--:R-:W-:Y:S06]  /*24e70*/  HMMA.16816.F32 R4, R172.reuse, R176, R4 ;  /* 0x000000b0ac04723c */ /* 0x048fec0000001804 */
[C---:B------:R-:W-:Y:S01]  /*24e80*/  HMMA.16816.F32 R8, R172.reuse, R178, R8 ;  /* 0x000000b2ac08723c */ /* 0x040fe20000001808 */
[----:B------:R-:W3:Y:S05]  /*24e90*/  LDSM.16.M88.4 R176, [R223+0xd000] ;  /* 0x00d00000dfb0783b */ /* 0x000eea0000000200 */
[C---:B-----5:R-:W-:Y:S06]  /*24ea0*/  HMMA.16816.F32 R12, R172.reuse, R184, R12 ;  /* 0x000000b8ac0c723c */ /* 0x060fec000000180c */
[C---:B------:R-:W-:Y:S01]  /*24eb0*/  HMMA.16816.F32 R16, R172.reuse, R186, R16 ;  /* 0x000000baac10723c */ /* 0x040fe20000001810 */
[----:B------:R-:W4:Y:S05]  /*24ec0*/  LDSM.16.M88.4 R184, [R223+0xd800] ;  /* 0x00d80000dfb8783b */ /* 0x000f2a0000000200 */
[C---:B------:R-:W-:Y:S06]  /*24ed0*/  HMMA.16816.F32 R20, R172.reuse, R196, R20 ;  /* 0x000000c4ac14723c */ /* 0x040fec0000001814 */
[C---:B------:R-:W-:Y:S01]  /*24ee0*/  HMMA.16816.F32 R24, R172.reuse, R198, R24 ;  /* 0x000000c6ac18723c */ /* 0x040fe20000001818 */
[----:B------:R-:W5:Y:S05]  /*24ef0*/  LDSM.16.M88.4 R196, [R216+0x4000] ;  /* 0x00400000d8c4783b */ /* 0x000f6a0000000200 */
[C---:B------:R-:W-:Y:S06]  /*24f00*/  HMMA.16816.F32 R28, R172.reuse, R200, R28 ;  /* 0x000000c8ac1c723c */ /* 0x040fec000000181c */
[----:B------:R-:W-:Y:S01]  /*24f10*/  HMMA.16816.F32 R32, R172, R202, R32 ;  /* 0x000000caac20723c */ /* 0x000fe20000001820 */
[----:B------:R-:W5:Y:S04]  /*24f20*/  LDSM.16.M88.4 R172, [R216+0x4800] ;  /* 0x00480000d8ac783b */ /* 0x000f680000000200 */
        /* <DEDUP_REMOVED lines=13> */
[----:B------:R-:W3:Y:S01]  /*25000*/  LDSM.16.M88.4 R184, [R229+0xf000] ;  /* 0x00f00000e5b8783b */ /* 0x000ee20000000200 */
[C---:B-----5:R-:W-:Y:S06]  /*25010*/  HMMA.16816.F32 R4, R188.reuse, R196, R4 ;  /* 0x000000c4bc04723c */ /* 0x060fec0000001804 */
[C---:B------:R-:W-:Y:S01]  /*25020*/  HMMA.16816.F32 R8, R188.reuse, R198, R8 ;  /* 0x000000c6bc08723c */ /* 0x040fe20000001808 */
[----:B------:R-:W4:Y:S05]  /*25030*/  LDSM.16.M88.4 R196, [R229+0xf800] ;  /* 0x00f80000e5c4783b */ /* 0x000f2a0000000200 */
[C---:B------:R-:W-:Y:S06]  /*25040*/  HMMA.16816.F32 R12, R188.reuse, R172, R12 ;  /* 0x000000acbc0c723c */ /* 0x040fec000000180c */
[C---:B------:R-:W-:Y:S01]  /*25050*/  HMMA.16816.F32 R16, R188.reuse, R174, R16 ;  /* 0x000000aebc10723c */ /* 0x040fe20000001810 */
[----:B------:R-:W-:Y:S05]  /*25060*/  LDSM.16.M88.4 R172, [R228+0x6000] ;  /* 0x00600000e4ac783b */ /* 0x000fea0000000200 */
[C---:B-1----:R-:W-:Y:S06]  /*25070*/  HMMA.16816.F32 R20, R188.reuse, R192, R20 ;  /* 0x000000c0bc14723c */ /* 0x042fec0000001814 */
[C---:B------:R-:W-:Y:S01]  /*25080*/  HMMA.16816.F32 R24, R188.reuse, R194, R24 ;  /* 0x000000c2bc18723c */ /* 0x040fe20000001818 */
[----:B------:R-:W1:Y:S05]  /*25090*/  LDSM.16.M88.4 R192, [R207] ;  /* 0x00000000cfc0783b */ /* 0x000e6a0000000200 */
[C---:B------:R-:W-:Y:S06]  /*250a0*/  HMMA.16816.F32 R28, R188.reuse, R200, R28 ;  /* 0x000000c8bc1c723c */ /* 0x040fec000000181c */
[----:B------:R-:W-:Y:S01]  /*250b0*/  HMMA.16816.F32 R32, R188, R202, R32 ;  /* 0x000000cabc20723c */ /* 0x000fe20000001820 */
[----:B------:R-:W5:Y:S04]  /*250c0*/  LDSM.16.M88.4 R188, [R206] ;  /* 0x00000000cebc783b */ /* 0x000f680000000200 */
[----:B------:R-:W-:Y:S01]  /*250d0*/  LDSM.16.M88.4 R200, [R223+0xe000] ;  /* 0x00e00000dfc8783b */ /* 0x000fe20000000200 */
[C---:B--2---:R-:W-:Y:S06]  /*250e0*/  HMMA.16816.F32 R4, R168.reuse, R176, R4 ;  /* 0x000000b0a804723c */ /* 0x044fec0000001804 */
[C---:B------:R-:W-:Y:S01]  /*250f0*/  HMMA.16816.F32 R8, R168.reuse, R178, R8 ;  /* 0x000000b2a808723c */ /* 0x040fe20000001808 */
[----:B------:R-:W2:Y:S05]  /*25100*/  LDSM.16.M88.4 R176, [R205] ;  /* 0x00000000cdb0783b */ /* 0x000eaa0000000200 */
[C---:B------:R-:W-:Y:S06]  /*25110*/  HMMA.16816.F32 R12, R168.reuse, R180, R12 ;  /* 0x000000b4a80c723c */ /* 0x040fec000000180c */
[C---:B------:R-:W-:Y:S01]  /*25120*/  HMMA.16816.F32 R16, R168.reuse, R182, R16 ;  /* 0x000000b6a810723c */ /* 0x040fe20000001810 */
[----:B------:R-:W2:Y:S05]  /*25130*/  LDSM.16.M88.4 R180, [R204] ;  /* 0x00000000ccb4783b */ /* 0x000eaa0000000200 */
[C---:B---3--:R-:W-:Y:S06]  /*25140*/  HMMA.16816.F32 R20, R168.reuse, R184, R20 ;  /* 0x000000b8a814723c */ /* 0x048fec0000001814 */
[C---:B------:R-:W-:Y:S01]  /*25150*/  HMMA.16816.F32 R24, R168.reuse, R186, R24 ;  /* 0x000000baa818723c */ /* 0x040fe20000001818 */
[----:B------:R-:W3:Y:S05]  /*25160*/  LDSM.16.M88.4 R184, [R226+0x6000] ;  /* 0x00600000e2b8783b */ /* 0x000eea0000000200 */
[C---:B----4-:R-:W-:Y:S06]  /*25170*/  HMMA.16816.F32 R28, R168.reuse, R196, R28 ;  /* 0x000000c4a81c723c */ /* 0x050fec000000181c */
[----:B------:R-:W-:Y:S01]  /*25180*/  HMMA.16816.F32 R32, R168, R198, R32 ;  /* 0x000000c6a820723c */ /* 0x000fe20000001820 */
[----:B------:R-:W4:Y:S04]  /*25190*/  LDSM.16.M88.4 R168, [R223+0xe800] ;  /* 0x00e80000dfa8783b */ /* 0x000f280000000200 */
        /* <DEDUP_REMOVED lines=10> */
[C---:B------:R-:W-:Y:S06]  /*25240*/  HMMA.16816.F32 R28, R172.reuse, R180, R28 ;  /* 0x000000b4ac1c723c */ /* 0x040fec000000181c */
[----:B------:R-:W-:Y:S01]  /*25250*/  HMMA.16816.F32 R32, R172, R182, R32 ;  /* 0x000000b6ac20723c */ /* 0x000fe20000001820 */
[----:B------:R-:W2:Y:S04]  /*25260*/  LDSM.16.M88.4 R172, [R225+0x6000] ;  /* 0x00600000e1ac783b */ /* 0x000ea80000000200 */
[----:B------:R-:W5:Y:S01]  /*25270*/  LDSM.16.M88.4 R180, [R216+0x6800] ;  /* 0x00680000d8b4783b */ /* 0x000f620000000200 */
[C---:B---3--:R-:W-:Y:S06]  /*25280*/  HMMA.16816.F32 R4, R184.reuse, R200, R4 ;  /* 0x000000c8b804723c */ /* 0x048fec0000001804 */
[C---:B------:R-:W-:Y:S01]  /*25290*/  HMMA.16816.F32 R8, R184.reuse, R202, R8 ;  /* 0x000000cab808723c */ /* 0x040fe20000001808 */
[----:B------:R-:W3:Y:S01]  /*252a0*/  LDSM.16.M88.4 R200, [R216+0x7800] ;  /* 0x00780000d8c8783b */ /* 0x000ee20000000200 */
[----:B------:R-:W-:Y:S04]  /*252b0*/  DEPBAR.LE SB0, 0x0 ;  /* 0x000080000000791a */ /* 0x000fe80000000000 */
[C---:B----4-:R-:W-:Y:S01]  /*252c0*/  HMMA.16816.F32 R12, R184.reuse, R168, R12 ;  /* 0x000000a8b80c723c */ /* 0x050fe2000000180c */
[----:B------:R-:W-:Y:S05]  /*252d0*/  BAR.SYNC.DEFER_BLOCKING 0x0 ;  /* 0x0000000000007b1d */ /* 0x000fea0000010000 */
[C---:B------:R-:W-:Y:S06]  /*252e0*/  HMMA.16816.F32 R16, R184.reuse, R170, R16 ;  /* 0x000000aab810723c */ /* 0x040fec0000001810 */
[C---:B-1----:R-:W-:Y:S06]  /*252f0*/  HMMA.16816.F32 R20, R184.reuse, R192, R20 ;  /* 0x000000c0b814723c */ /* 0x042fec0000001814 */
[C---:B------:R-:W-:Y:S06]  /*25300*/  HMMA.16816.F32 R24, R184.reuse, R194, R24 ;  /* 0x000000c2b818723c */ /* 0x040fec0000001818 */
[C---:B------:R-:W-:Y:S06]  /*25310*/  HMMA.16816.F32 R28, R184.reuse, R196, R28 ;  /* 0x000000c4b81c723c */ /* 0x040fec000000181c */
[----:B------:R-:W-:Y:S06]  /*25320*/  HMMA.16816.F32 R32, R184, R198, R32 ;  /* 0x000000c6b820723c */ /* 0x000fec0000001820 */
[C---:B--2---:R-:W-:Y:S05]  /*25330*/  HMMA.16816.F32 R4, R172.reuse, R176, R4 ;  /* 0x000000b0ac04723c */ /* 0x044fea0000001804 */
[----:B------:R-:W-:Y:S01]  /*25340*/  IMAD.MOV.U32 R185, RZ, RZ, R250 ;  /* 0x000000ffffb97224 */ /* 0x000fe200078e00fa */
[C---:B------:R-:W-:Y:S05]  /*25350*/  HMMA.16816.F32 R8, R172.reuse, R178, R8 ;  /* 0x000000b2ac08723c */ /* 0x040fea0000001808 */
[----:B------:R-:W-:Y:S01]  /*25360*/  IMAD.MOV.U32 R184, RZ, RZ, R251 ;  /* 0x000000ffffb87224 */ /* 0x000fe200078e00fb */
[C---:B-----5:R-:W-:Y:S06]  /*25370*/  HMMA.16816.F32 R12, R172.reuse, R180, R12 ;  /* 0x000000b4ac0c723c */ /* 0x060fec000000180c */
[C---:B------:R-:W-:Y:S06]  /*25380*/  HMMA.16816.F32 R16, R172.reuse, R182, R16 ;  /* 0x000000b6ac10723c */ /* 0x040fec0000001810 */
[C---:B------:R-:W-:Y:S06]  /*25390*/  HMMA.16816.F32 R20, R172.reuse, R188, R20 ;  /* 0x000000bcac14723c */ /* 0x040fec0000001814 */
[C---:B------:R-:W-:Y:S06]  /*253a0*/  HMMA.16816.F32 R24, R172.reuse, R190, R24 ;  /* 0x000000beac18723c */ /* 0x040fec0000001818 */
[C---:B---3--:R-:W-:Y:S06]  /*253b0*/  HMMA.16816.F32 R28, R172.reuse, R200, R28 ;  /* 0x000000c8ac1c723c */ /* 0x048fec000000181c */
        /* <DEDUP_REMOVED lines=13> */
[----:B------:R-:W-:Y:S01]  /*25490*/  R2UR UR10, R164 ;  /* 0x00000000a40a72ca */ /* 0x000fe200000e0000 */
        /* <DEDUP_REMOVED lines=39> */
[----:B------:R-:W3:Y:S01]  /*25710*/  LD.E.64 R176, desc[UR4][R166.64+0x38] ;  /* 0x00003804a6b07980 */ /* 0x000ee2000c101b00 */
[----:B------:R-:W-:Y:S02]  /*25720*/  @!P0 IMAD.MOV R172, RZ, RZ, -R172 ;  /* 0x000000ffffac8224 */ /* 0x000fe400078e0aac */
[----:B------:R-:W-:Y:S01]  /*25730*/  @P2 VIADD R174, R174, 0x1 ;  /* 0x00000001aeae2836 */ /* 0x000fe20000000000 */
[C---:B------:R-:W-:Y:S04]  /*25740*/  ISETP.NE.AND P2, PT, R175.reuse, RZ, PT ;  /* 0x000000ffaf00720c */ /* 0x040fe80003f45270 */
[C---:B------:R-:W-:Y:S03]  /*25750*/  SEL R172, R168.reuse, R172, !P2 ;  /* 0x000000aca8ac7207 */ /* 0x040fe60005000000 */
[----:B------:R-:W-:Y:S05]  /*25760*/  @!P1 IMAD.MOV R174, RZ, RZ, -R174 ;  /* 0x000000ffffae9224 */ /* 0x000fea00078e0aae */
        /* <DEDUP_REMOVED lines=21> */
.L_x_3255:
[----:B------:R-:W-:Y:S02]  /*258c0*/  R2UR UR4, R164 ;  /* 0x00000000a40472ca */ /* 0x000fe400000e0000 */
[----:B------:R-:W-:Y:S11]  /*258d0*/  R2UR UR5, R165 ;  /* 0x00000000a50572ca */ /* 0x000ff600000e0000 */
[----:B------:R-:W-:Y:S02]  /*258e0*/  @!UPT UIADD3 URZ, URZ, URZ, URZ ;  /* 0x0000003f3f3ff290 */ /* 0x000fe4000fffe03f */
[----:B------:R-:W2:Y:S02]  /*258f0*/  LD.E R172, desc[UR4][R166.64+0x38] ;  /* 0x00003804a6ac7980 */ /* 0x000ea4000c101900 */
[----:B--2---:R-:W-:Y:S05]  /*25900*/  IMAD.U32 R172, R172, -0x40, RZ ;  /* 0xffffffc0acac7824 */ /* 0x004fea00078e00ff */
[----:B------:R-:W-:Y:S02]  /*25910*/  SHF.R.S32.HI R169, RZ, 0x1f, R172 ;  /* 0x0000001fffa97819 */ /* 0x000fe400000114ac */
.L_x_3256:
[----:B------:R-:W-:Y:S05]  /*25920*/  BSYNC B0 ;  /* 0x0000000000007941 */ /* 0x000fea0003800000 */
.L_x_3254:
        /* <DEDUP_REMOVED lines=135> */
.L_x_3253:
[----:B------:R-:W-:Y:S05]  /*261a0*/  BSYNC B1 ;  /* 0x0000000000017941 */ /* 0x000fea0003800000 */
.L_x_3252:
[----:B------:R-:W-:Y:S01]  /*261b0*/  R2UR UR4, R164 ;  /* 0x00000000a40472ca */ /* 0x000fe200000e0000 */
[----:B-1----:R-:W-:Y:S01]  /*261c0*/  LDSM.16.MT88.4 R172, [R222+0x10000] ;  /* 0x01000000deac783b */ /* 0x002fe20000004200 */
[----:B------:R-:W-:Y:S02]  /*261d0*/  R2UR UR5, R165 ;  /* 0x00000000a50572ca */ /* 0x000fe400000e0000 */
[----:B------:R-:W-:Y:S01]  /*261e0*/  IADD3 R186, R246, -0x1, RZ ;  /* 0xfffffffff6ba7810 */ /* 0x000fe20007ffe0ff */
[----:B------:R-:W1:Y:S04]  /*261f0*/  S2R R164, SR_TID.X ;  /* 0x0000000000a47919 */ /* 0x000e680000002100 */
[----:B------:R-:W-:Y:S08]  /*26200*/  LDSM.16.MT88.4 R176, [R221+0x10000] ;  /* 0x01000000ddb0783b */ /* 0x000ff00000004200 */
[----:B------:R2:W3:Y:S04]  /*26210*/  LD.E R166, desc[UR4][R166.64+0xdc] ;  /* 0x0000dc04a6a67980 */ /* 0x0004e8000c101900 */
[----:B------:R-:W-:Y:S01]  /*26220*/  LDSM.16.MT88.4 R180, [R220+0x12800] ;  /* 0x01280000dcb4783b */ /* 0x000fe20000004200 */
[----:B-1----:R-:W-:Y:S04]  /*26230*/  SHF.L.U32 R164, R164, 0x1, RZ ;  /* 0x00000001a4a47819 */ /* 0x002fe800000006ff */
[----:B------:R-:W-:Y:S04]  /*26240*/  LOP3.LUT R164, R164, 0x6, RZ, 0xc0, !PT ;  /* 0x00000006a4a47812 */ /* 0x000fe800078ec0ff */
[----:B------:R-:W-:Y:S04]  /*26250*/  LEA R164, R186, R164, 0x6 ;  /* 0x000000a4baa47211 */ /* 0x000fe800078e30ff */
[C---:B------:R-:W-:Y:S02]  /*26260*/  IADD3 R168, R164.reuse, 0x1, RZ ;  /* 0x00000001a4a87810 */ /* 0x040fe40007ffe0ff */
[----:B------:R-:W-:Y:S02]  /*26270*/  I2FP.F32.S32 R165, R164 ;  /* 0x000000a400a57245 */ /* 0x000fe40000201400 */
[----:B------:R-:W-:Y:S02]  /*26280*/  I2FP.F32.S32 R168, R168 ;  /* 0x000000a800a87245 */ /* 0x000fe40000201400 */
[C---:B--2---:R-:W-:Y:S01]  /*26290*/  IADD3 R167, R164.reuse, 0x8, RZ ;  /* 0x00000008a4a77810 */ /* 0x044fe20007ffe0ff */
[CC--:B------:R-:W-:Y:S01]  /*262a0*/  FFMA.FTZ R6, R3.reuse, R165.reuse, R6 ;  /* 0x000000a503067223 */ /* 0x0c0fe20000010006 */
[C---:B------:R-:W-:Y:S01]  /*262b0*/  FFMA.FTZ R4, R3.reuse, R165, R4 ;  /* 0x000000a503047223 */ /* 0x040fe20000010004 */
[CC--:B------:R-:W-:Y:S01]  /*262c0*/  FFMA.FTZ R7, R3.reuse, R168.reuse, R7 ;  /* 0x000000a803077223 */ /* 0x0c0fe20000010007 */
[C---:B------:R-:W-:Y:S01]  /*262d0*/  FFMA.FTZ R5, R3.reuse, R168, R5 ;  /* 0x000000a803057223 */ /* 0x040fe20000010005 */
[C---:B------:R-:W-:Y:S02]  /*262e0*/  IADD3 R168, R164.reuse, 0x10, RZ ;  /* 0x00000010a4a87810 */ /* 0x040fe40007ffe0ff */
[C---:B------:R-:W-:Y:S02]  /*262f0*/  IADD3 R165, R164.reuse, 0x9, RZ ;  /* 0x00000009a4a57810 */ /* 0x040fe40007ffe0ff */
[----:B------:R-:W-:Y:S02]  /*26300*/  I2FP.F32.S32 R168, R168 ;  /* 0x000000a800a87245 */ /* 0x000fe40000201400 */
[----:B------:R-:W-:Y:S02]  /*26310*/  I2FP.F32.S32 R167, R167 ;  /* 0x000000a700a77245 */ /* 0x000fe40000201400 */
[----:B------:R-:W-:Y:S01]  /*26320*/  I2FP.F32.S32 R165, R165 ;  /* 0x000000a500a57245 */ /* 0x000fe20000201400 */
[CC--:B------:R-:W-:Y:S01]  /*26330*/  FFMA.FTZ R14, R3.reuse, R168.reuse, R14 ;  /* 0x000000a8030e7223 */ /* 0x0c0fe2000001000e */
[C---:B------:R-:W-:Y:S01]  /*26340*/  FFMA.FTZ R12, R3.reuse, R168, R12 ;  /* 0x000000a8030c7223 */ /* 0x040fe2000001000c */
[----:B------:R-:W-:Y:S01]  /*26350*/  IADD3 R168, R164, 0x19, RZ ;  /* 0x00000019a4a87810 */ /* 0x000fe20007ffe0ff */
[CC--:B------:R-:W-:Y:S01]  /*26360*/  FFMA.FTZ R10, R3.reuse, R167.reuse, R10 ;  /* 0x000000a7030a7223 */ /* 0x0c0fe2000001000a */
[C---:B------:R-:W-:Y:S01]  /*26370*/  FFMA.FTZ R8, R3.reuse, R167, R8 ;  /* 0x000000a703087223 */ /* 0x040fe20000010008 */
[----:B------:R-:W-:Y:S01]  /*26380*/  FMNMX.FTZ R169, R4, R0, !PT ;  /* 0x0000000004a97209 */ /* 0x000fe20007810000 */
[CC--:B------:R-:W-:Y:S01]  /*26390*/  FFMA.FTZ R11, R3.reuse, R165.reuse, R11 ;  /* 0x000000a5030b7223 */ /* 0x0c0fe2000001000b */
[----:B------:R-:W-:Y:S01]  /*263a0*/  I2FP.F32.S32 R168, R168 ;  /* 0x000000a800a87245 */ /* 0x000fe20000201400 */
[C---:B------:R-:W-:Y:S01]  /*263b0*/  FFMA.FTZ R9, R3.reuse, R165, R9 ;  /* 0x000000a503097223 */ /* 0x040fe20000010009 */
[C---:B------:R-:W-:Y:S02]  /*263c0*/  IADD3 R167, R164.reuse, 0x11, RZ ;  /* 0x00000011a4a77810 */ /* 0x040fe40007ffe0ff */
[----:B------:R-:W-:Y:S01]  /*263d0*/  IADD3 R165, R164, 0x18, RZ ;  /* 0x00000018a4a57810 */ /* 0x000fe20007ffe0ff */
[CC--:B------:R-:W-:Y:S01]  /*263e0*/  FFMA.FTZ R19, R3.reuse, R168.reuse, R19 ;  /* 0x000000a803137223 */ /* 0x0c0fe20000010013 */
[----:B------:R-:W-:Y:S01]  /*263f0*/  FFMA.FTZ R17, R3, R168, R17 ;  /* 0x000000a803117223 */ /* 0x000fe20000010011 */
[----:B------:R-:W-:Y:S02]  /*26400*/  FMNMX.FTZ R168, R6, R2, !PT ;  /* 0x0000000206a87209 */ /* 0x000fe40007810000 */
[----:B------:R-:W-:Y:S02]  /*26410*/  FMNMX.FTZ R169, R5, R169, !PT ;  /* 0x000000a905a97209 */ /* 0x000fe40007810000 */
[----:B------:R-:W-:Y:S02]  /*26420*/  FMNMX.FTZ R168, R7, R168, !PT ;  /* 0x000000a807a87209 */ /* 0x000fe40007810000 */
[----:B------:R-:W-:Y:S02]  /*26430*/  I2FP.F32.S32 R167, R167 ;  /* 0x000000a700a77245 */ /* 0x000fe40000201400 */
[----:B------:R-:W-:Y:S02]  /*26440*/  FMNMX.FTZ R168, R10, R168, !PT ;  /* 0x000000a80aa87209 */ /* 0x000fe40007810000 */
[----:B------:R-:W-:Y:S01]  /*26450*/  I2FP.F32.S32 R165, R165 ;  /* 0x000000a500a57245 */ /* 0x000fe20000201400 */
[-C--:B------:R-:W-:Y:S01]  /*26460*/  FFMA.FTZ R15, R3, R167.reuse, R15 ;  /* 0x000000a7030f7223 */ /* 0x080fe2000001000f */
[----:B------:R-:W-:Y:S01]  /*26470*/  FMNMX.FTZ R168, R11, R168, !PT ;  /* 0x000000a80ba87209 */ /* 0x000fe20007810000 */
[C---:B------:R-:W-:Y:S01]  /*26480*/  FFMA.FTZ R13, R3.reuse, R167, R13 ;  /* 0x000000a7030d7223 */ /* 0x040fe2000001000d */
[----:B------:R-:W-:Y:S01]  /*26490*/  FMNMX.FTZ R169, R8, R169, !PT ;  /* 0x000000a908a97209 */ /* 0x000fe20007810000 */
[CC--:B------:R-:W-:Y:S01]  /*264a0*/  FFMA.FTZ R18, R3.reuse, R165.reuse, R18 ;  /* 0x000000a503127223 */ /* 0x0c0fe20000010012 */
[----:B------:R-:W-:Y:S01]  /*264b0*/  FMNMX.FTZ R168, R14, R168, !PT ;  /* 0x000000a80ea87209 */ /* 0x000fe20007810000 */
[----:B------:R-:W-:Y:S01]  /*264c0*/  FFMA.FTZ R16, R3, R165, R16 ;  /* 0x000000a503107223 */ /* 0x000fe20000010010 */
[----:B------:R-:W-:Y:S02]  /*264d0*/  FMNMX.FTZ R169, R9, R169, !PT ;  /* 0x000000a909a97209 */ /* 0x000fe40007810000 */
[C---:B------:R-:W-:Y:S02]  /*264e0*/  IADD3 R167, R164.reuse, 0x20, RZ ;  /* 0x00000020a4a77810 */ /* 0x040fe40007ffe0ff */
[----:B------:R-:W-:Y:S02]  /*264f0*/  IADD3 R165, R164, 0x21, RZ ;  /* 0x00000021a4a57810 */ /* 0x000fe40007ffe0ff */
[----:B------:R-:W-:Y:S02]  /*26500*/  FMNMX.FTZ R168, R15, R168, !PT ;  /* 0x000000a80fa87209 */ /* 0x000fe40007810000 */
[----:B------:R-:W-:Y:S02]  /*26510*/  FMNMX.FTZ R169, R12, R169, !PT ;  /* 0x000000a90ca97209 */ /* 0x000fe40007810000 */
[----:B------:R-:W-:Y:S02]  /*26520*/  IADD3 R170, R164, 0x28, RZ ;  /* 0x00000028a4aa7810 */ /* 0x000fe40007ffe0ff */
[----:B------:R-:W-:Y:S02]  /*26530*/  I2FP.F32.S32 R167, R167 ;  /* 0x000000a700a77245 */ /* 0x000fe40000201400 */
[----:B------:R-:W-:Y:S02]  /*26540*/  I2FP.F32.S32 R165, R165 ;  /* 0x000000a500a57245 */ /* 0x000fe40000201400 */
[----:B------:R-:W-:Y:S01]  /*26550*/  FMNMX.FTZ R168, R18, R168, !PT ;  /* 0x000000a812a87209 */ /* 0x000fe20007810000 */
[----:B------:R-:W-:Y:S01]  /*26560*/  FFMA.FTZ R22, R3, R167, R22 ;  /* 0x000000a703167223 */ /* 0x000fe20000010016 */
[----:B------:R-:W-:Y:S01]  /*26570*/  FMNMX.FTZ R169, R13, R169, !PT ;  /* 0x000000a90da97209 */ /* 0x000fe20007810000 */
[CC--:B------:R-:W-:Y:S01]  /*26580*/  FFMA.FTZ R23, R3.reuse, R165.reuse, R23 ;  /* 0x000000a503177223 */ /* 0x0c0fe20000010017 */
[----:B------:R-:W-:Y:S01]  /*26590*/  I2FP.F32.S32 R170, R170 ;  /* 0x000000aa00aa7245 */ /* 0x000fe20000201400 */
[C---:B------:R-:W-:Y:S01]  /*265a0*/  FFMA.FTZ R21, R3.reuse, R165, R21 ;  /* 0x000000a503157223 */ /* 0x040fe20000010015 */
[----:B------:R-:W-:Y:S01]  /*265b0*/  IADD3 R165, R164, 0x30, RZ ;  /* 0x00000030a4a57810 */ /* 0x000fe20007ffe0ff */
[----:B------:R-:W-:Y:S01]  /*265c0*/  FFMA.FTZ R20, R3, R167, R20 ;  /* 0x000000a703147223 */ /* 0x000fe20000010014 */
[----:B------:R-:W-:Y:S01]  /*265d0*/  FMNMX.FTZ R168, R19, R168, !PT ;  /* 0x000000a813a87209 */ /* 0x000fe20007810000 */
[CC--:B------:R-:W-:Y:S01]  /*265e0*/  FFMA.FTZ R26, R3.reuse, R170.reuse, R26 ;  /* 0x000000aa031a7223 */ /* 0x0c0fe2000001001a */
[----:B------:R-:W-:Y:S01]  /*265f0*/  FMNMX.FTZ R169, R16, R169, !PT ;  /* 0x000000a910a97209 */ /* 0x000fe20007810000 */
[----:B------:R-:W-:Y:S01]  /*26600*/  FFMA.FTZ R24, R3, R170, R24 ;  /* 0x000000aa03187223 */ /* 0x000fe20000010018 */
[----:B------:R-:W-:Y:S02]  /*26610*/  IADD3 R167, R164, 0x29, RZ ;  /* 0x00000029a4a77810 */ /* 0x000fe40007ffe0ff */
[----:B------:R-:W-:Y:S02]  /*26620*/  I2FP.F32.S32 R165, R165 ;  /* 0x000000a500a57245 */ /* 0x000fe40000201400 */
[----:B------:R-:W-:Y:S02]  /*26630*/  FMNMX.FTZ R170, R22, R168, !PT ;  /* 0x000000a816aa7209 */ /* 0x000fe40007810000 */
[----:B------:R-:W-:Y:S01]  /*26640*/  FMNMX.FTZ R169, R17, R169, !PT ;  /* 0x000000a911a97209 */ /* 0x000fe20007810000 */
[C---:B------:R-:W-:Y:S01]  /*26650*/  FFMA.FTZ R30, R3.reuse, R165, R30 ;  /* 0x000000a5031e7223 */ /* 0x040fe2000001001e */
[----:B------:R-:W-:Y:S01]  /*26660*/  I2FP.F32.S32 R167, R167 ;  /* 0x000000a700a77245 */ /* 0x000fe20000201400 */
[----:B------:R-:W-:Y:S01]  /*26670*/  FFMA.FTZ R28, R3, R165, R28 ;  /* 0x000000a5031c7223 */ /* 0x000fe2000001001c */
[----:B------:R-:W-:Y:S02]  /*26680*/  FMNMX.FTZ R170, R23, R170, !PT ;  /* 0x000000aa17aa7209 */ /* 0x000fe40007810000 */
[----:B------:R-:W-:Y:S01]  /*26690*/  FMNMX.FTZ R168, R20, R169, !PT ;  /* 0x000000a914a87209 */ /* 0x000fe20007810000 */
[CC--:B------:R-:W-:Y:S01]  /*266a0*/  FFMA.FTZ R27, R3.reuse, R167.reuse, R27 ;  /* 0x000000a7031b7223 */ /* 0x0c0fe2000001001b */
[----:B------:R-:W-:Y:S01]  /*266b0*/  IADD3 R165, R164, 0x31, RZ ;  /* 0x00000031a4a57810 */ /* 0x000fe20007ffe0ff */
[----:B------:R-:W-:Y:S01]  /*266c0*/  FFMA.FTZ R25, R3, R167, R25 ;  /* 0x000000a703197223 */ /* 0x000fe20000010019 */
[----:B------:R-:W-:Y:S02]  /*266d0*/  FMNMX.FTZ R170, R26, R170, !PT ;  /* 0x000000aa1aaa7209 */ /* 0x000fe40007810000 */
[----:B------:R-:W-:Y:S02]  /*266e0*/  FMNMX.FTZ R168, R21, R168, !PT ;  /* 0x000000a815a87209 */ /* 0x000fe40007810000 */
[----:B------:R-:W-:Y:S02]  /*266f0*/  I2FP.F32.S32 R169, R165 ;  /* 0x000000a500a97245 */ /* 0x000fe40000201400 */
[C---:B------:R-:W-:Y:S02]  /*26700*/  IADD3 R167, R164.reuse, 0x38, RZ ;  /* 0x00000038a4a77810 */ /* 0x040fe40007ffe0ff */
[----:B------:R-:W-:Y:S01]  /*26710*/  IADD3 R165, R164, 0x39, RZ ;  /* 0x00000039a4a57810 */ /* 0x000fe20007ffe0ff */
[-C--:B------:R-:W-:Y:S01]  /*26720*/  FFMA.FTZ R31, R3, R169.reuse, R31 ;  /* 0x000000a9031f7223 */ /* 0x080fe2000001001f */
[----:B------:R-:W-:Y:S01]  /*26730*/  FMNMX.FTZ R164, R27, R170, !PT ;  /* 0x000000aa1ba47209 */ /* 0x000fe20007810000 */
[----:B------:R-:W-:Y:S01]  /*26740*/  FFMA.FTZ R29, R3, R169, R29 ;  /* 0x000000a9031d7223 */ /* 0x000fe2000001001d */
[----:B------:R-:W-:Y:S02]  /*26750*/  FMNMX.FTZ R168, R24, R168, !PT ;  /* 0x000000a818a87209 */ /* 0x000fe40007810000 */
        /* <DEDUP_REMOVED lines=9> */
[----:B------:R-:W-:Y:S01]  /*267f0*/  FMNMX.FTZ R164, R34, R164, !PT ;  /* 0x000000a422a47209 */ /* 0x000fe20007810000 */
[----:B------:R-:W-:Y:S01]  /*26800*/  FFMA.FTZ R33, R3, R165, R33 ;  /* 0x000000a503217223 */ /* 0x000fe20000010021 */
[----:B------:R-:W-:Y:S02]  /*26810*/  FMNMX.FTZ R168, R29, R168, !PT ;  /* 0x000000a81da87209 */ /* 0x000fe40007810000 */
[----:B------:R-:W-:Y:S02]  /*26820*/  FMNMX.FTZ R164, R35, R164, !PT ;  /* 0x000000a423a47209 */ /* 0x000fe40007810000 */
[----:B------:R-:W-:Y:S03]  /*26830*/  FMNMX.FTZ R167, R32, R168, !PT ;  /* 0x000000a820a77209 */ /* 0x000fe60007810000 */
[----:B------:R-:W1:Y:S01]  /*26840*/  SHFL.BFLY PT, R165, R164, 0x2, 0x1f ;  /* 0x0c401f00a4a57f89 */ /* 0x000e6200000e0000 */
[----:B------:R-:W-:Y:S07]  /*26850*/  FMNMX.FTZ R167, R33, R167, !PT ;  /* 0x000000a721a77209 */ /* 0x000fee0007810000 */
[----:B------:R-:W2:Y:S01]  /*26860*/  SHFL.BFLY PT, R168, R167, 0x2, 0x1f ;  /* 0x0c401f00a7a87f89 */ /* 0x000ea200000e0000 */
[----:B-1----:R-:W-:Y:S07]  /*26870*/  FMNMX.FTZ R165, R164, R165, !PT ;  /* 0x000000a5a4a57209 */ /* 0x002fee0007810000 */
[----:B------:R-:W1:Y:S01]  /*26880*/  SHFL.BFLY PT, R164, R165, 0x1, 0x1f ;  /* 0x0c201f00a5a47f89 */ /* 0x000e6200000e0000 */
[----:B--2---:R-:W-:Y:S07]  /*26890*/  FMNMX.FTZ R168, R167, R168, !PT ;  /* 0x000000a8a7a87209 */ /* 0x004fee0007810000 */
[----:B------:R-:W2:Y:S01]  /*268a0*/  SHFL.BFLY PT, R167, R168, 0x1, 0x1f ;  /* 0x0c201f00a8a77f89 */ /* 0x000ea200000e0000 */
[----:B-1----:R-:W-:Y:S04]  /*268b0*/  FMNMX.FTZ R164, R165, R164, !PT ;  /* 0x000000a4a5a47209 */ /* 0x002fe80007810000 */
[C---:B------:R-:W-:Y:S01]  /*268c0*/  FSETP.NEU.FTZ.AND P0, PT, R164.reuse, -INF , PT ;  /* 0xff800000a400780b */ /* 0x040fe20003f1d000 */
[----:B------:R-:W-:Y:S01]  /*268d0*/  FADD.FTZ R2, -R164, R2 ;  /* 0x00000002a4027221 */ /* 0x000fe20000010100 */
[----:B--2---:R-:W-:Y:S02]  /*268e0*/  FMNMX.FTZ R165, R168, R167, !PT ;  /* 0x000000a7a8a57209 */ /* 0x004fe40007810000 */
[----:B------:R-:W1:Y:S03]  /*268f0*/  LDSM.16.MT88.4 R168, [R224+0x10000] ;  /* 0x01000000e0a8783b */ /* 0x000e660000004200 */
[C---:B------:R-:W-:Y:S01]  /*26900*/  FADD.FTZ R167, -R165.reuse, R0 ;  /* 0x00000000a5a77221 */ /* 0x040fe20000010100 */
[C---:B---3--:R-:W-:Y:S01]  /*26910*/  FMUL.FTZ R194, R166.reuse, R164 ;  /* 0x000000a4a6c27220 */ /* 0x048fe20000410000 */
[C---:B------:R-:W-:Y:S01]  /*26920*/  FMUL.FTZ R195, R166.reuse, R165 ;  /* 0x000000a5a6c37220 */ /* 0x040fe20000410000 */
[C---:B------:R-:W-:Y:S01]  /*26930*/  FMUL.FTZ R0, R166.reuse, R2 ;  /* 0x00000002a6007220 */ /* 0x040fe20000410000 */
[----:B------:R-:W-:Y:S02]  /*26940*/  FMUL.FTZ R2, R166, R167 ;  /* 0x000000a7a6027220 */ /* 0x000fe40000410000 */
[----:B------:R-:W-:Y:S02]  /*26950*/  FSEL R194, R194, RZ, P0 ;  /* 0x000000ffc2c27208 */ /* 0x000fe40000000000 */
[----:B------:R-:W-:Y:S01]  /*26960*/  FSETP.NEU.FTZ.AND P0, PT, R165, -INF , PT ;  /* 0xff800000a500780b */ /* 0x000fe20003f1d000 */
[----:B------:R-:W2:Y:S02]  /*26970*/  MUFU.EX2 R0, R0 ;  /* 0x0000000000007308 */ /* 0x000ea40000000800 */
        /* <DEDUP_REMOVED lines=10> */
[----:B------:R-:W3:Y:S01]  /*26a20*/  MUFU.EX2 R2, R2 ;  /* 0x0000000200027308 */ /* 0x000ee20000000800 */
[-CC-:B------:R-:W-:Y:S01]  /*26a30*/  FFMA.FTZ R24, R24, R166.reuse, -R195.reuse ;  /* 0x000000a618187223 */ /* 0x180fe200000108c3 */
[-CC-:B------:R-:W-:Y:S01]  /*26a40*/  FFMA.FTZ R196, R14, R166.reuse, -R194.reuse ;  /* 0x000000a60ec47223 */ /* 0x180fe200000108c2 */
[-CC-:B------:R-:W-:Y:S01]  /*26a50*/  FFMA.FTZ R198, R15, R166.reuse, -R194.reuse ;  /* 0x000000a60fc67223 */ /* 0x180fe200000108c2 */
[--C-:B------:R-:W-:Y:S01]  /*26a60*/  FFMA.FTZ R200, R12, R166, -R195.reuse ;  /* 0x000000a60cc87223 */ /* 0x100fe200000108c3 */
        /* <DEDUP_REMOVED lines=83> */
[C---:B-1----:R-:W-:Y:S01]  /*26fa0*/  HMMA.16816.F32 R4, R160.reuse, R168, R4 ;  /* 0x000000a8a004723c */ /* 0x042fe20000001804 */
[----:B------:R-:W-:Y:S04]  /*26fb0*/  MUFU.EX2 R196, R196 ;  /* 0x000000c400c47308 */ /* 0x000fe80000000800 */
[----:B------:R-:W-:Y:S01]  /*26fc0*/  FMUL.FTZ R93, R2, R93 ;  /* 0x0000005d025d7220 */ /* 0x000fe20000410000 */
[C---:B------:R-:W-:Y:S01]  /*26fd0*/  HMMA.16816.F32 R8, R160.reuse, R170, R8 ;  /* 0x000000aaa008723c */ /* 0x040fe20000001808 */
[----:B------:R-:W1:Y:S04]  /*26fe0*/  LDSM.16.MT88.4 R168, [R224+0x12000] ;  /* 0x01200000e0a8783b */ /* 0x000e680000004200 */
[----:B------:R-:W-:Y:S01]  /*26ff0*/  MUFU.EX2 R198, R198 ;  /* 0x000000c600c67308 */ /* 0x000fe20000000800 */
[----:B------:R-:W-:Y:S01]  /*27000*/  ISETP.GT.AND P0, PT, R246, 0x1, PT ;  /* 0x00000001f600780c */ /* 0x000fe20003f04270 */
[C---:B------:R-:W-:Y:S01]  /*27010*/  FMUL.FTZ R98, R0.reuse, R98 ;  /* 0x0000006200627220 */ /* 0x040fe20000410000 */
[C---:B------:R-:W-:Y:S03]  /*27020*/  HMMA.16816.F32 R36, R160.reuse, R172, R36 ;  /* 0x000000aca024723c */ /* 0x040fe60000001824 */
[----:B------:R-:W-:Y:S03]  /*27030*/  FMUL.FTZ R99, R0, R99 ;  /* 0x0000006300637220 */ /* 0x000fe60000410000 */
[C---:B------:R-:W-:Y:S01]  /*27040*/  HMMA.16816.F32 R40, R160.reuse, R174, R40 ;  /* 0x000000aea028723c */ /* 0x040fe20000001828 */
[----:B------:R-:W2:Y:S01]  /*27050*/  LDSM.16.MT88.4 R172, [R222+0x12000] ;  /* 0x01200000deac783b */ /* 0x000ea20000004200 */
[----:B------:R-:W-:Y:S03]  /*27060*/  MUFU.EX2 R200, R200 ;  /* 0x000000c800c87308 */ /* 0x000fe60000000800 */
[C---:B------:R-:W-:Y:S01]  /*27070*/  FMUL.FTZ R96, R2.reuse, R96 ;  /* 0x0000006002607220 */ /* 0x040fe20000410000 */
[C---:B------:R-:W-:Y:S05]  /*27080*/  HMMA.16816.F32 R44, R160.reuse, R176, R44 ;  /* 0x000000b0a02c723c */ /* 0x040fea000000182c */
[----:B------:R-:W-:Y:S01]  /*27090*/  FMUL.FTZ R97, R2, R97 ;  /* 0x0000006102617220 */ /* 0x000fe20000410000 */
[C---:B------:R-:W-:Y:S01]  /*270a0*/  HMMA.16816.F32 R48, R160.reuse, R178, R48 ;  /* 0x000000b2a030723c */ /* 0x040fe20000001830 */
[----:B------:R-:W-:Y:S04]  /*270b0*/  LDSM.16.MT88.4 R176, [R221+0x12800] ;  /* 0x01280000ddb0783b */ /* 0x000fe80000004200 */
        /* <DEDUP_REMOVED lines=54> */
[C---:B------:R-:W-:Y:S01]  /*27420*/  FMUL.FTZ R133, R2.reuse, R133 ;  /* 0x0000008502857220 */ /* 0x040fe20000410000 */
[C---:B------:R-:W-:Y:S01]  /*27430*/  HMMA.16816.F32 R104, R160.reuse, R158, R104 ;  /* 0x0000009ea068723c */ /* 0x040fe20000001868 */
[----:B------:R-:W3:Y:S04]  /*27440*/  LDSM.16.MT88.4 R156, [R224+0x16000] ;  /* 0x01600000e09c783b */ /* 0x000ee80000004200 */
[--C-:B------:R-:W-:Y:S01]  /*27450*/  FFMA.FTZ R201, R13, R166, -R195.reuse ;  /* 0x000000a60dc97223 */ /* 0x100fe200000108c3 */
[C---:B-1----:R-:W-:Y:S05]  /*27460*/  HMMA.16816.F32 R108, R160.reuse, R168, R108 ;  /* 0x000000a8a06c723c */ /* 0x042fea000000186c */
[----:B------:R-:W-:Y:S01]  /*27470*/  FMUL.FTZ R13, R2, R153 ;  /* 0x00000099020d7220 */ /* 0x000fe20000410000 */
[C---:B------:R-:W-:Y:S01]  /*27480*/  HMMA.16816.F32 R112, R160.reuse, R170, R112 ;  /* 0x000000aaa070723c */ /* 0x040fe20000001870 */
[----:B------:R-:W1:Y:S01]  /*27490*/  LDSM.16.MT88.4 R168, [R222+0x16000] ;  /* 0x01600000dea8783b */ /* 0x000e620000004200 */
[----:B------:R-:W4:Y:S03]  /*274a0*/  MUFU.EX2 R201, R201 ;  /* 0x000000c900c97308 */ /* 0x000f260000000800 */
[C---:B------:R-:W-:Y:S01]  /*274b0*/  FMUL.FTZ R138, R0.reuse, R138 ;  /* 0x0000008a008a7220 */ /* 0x040fe20000410000 */
[C---:B--2---:R-:W-:Y:S03]  /*274c0*/  HMMA.16816.F32 R116, R160.reuse, R172, R116 ;  /* 0x000000aca074723c */ /* 0x044fe60000001874 */
[----:B------:R-:W-:Y:S02]  /*274d0*/  LDSM.16.MT88.4 R152, [R224+0x10800] ;  /* 0x01080000e098783b */ /* 0x000fe40000004200 */
[----:B------:R-:W-:Y:S01]  /*274e0*/  FMUL.FTZ R139, R0, R139 ;  /* 0x0000008b008b7220 */ /* 0x000fe20000410000 */
[C---:B------:R-:W-:Y:S05]  /*274f0*/  HMMA.16816.F32 R120, R160.reuse, R174, R120 ;  /* 0x000000aea078723c */ /* 0x040fea0000001878 */
[----:B------:R-:W2:Y:S01]  /*27500*/  LDSM.16.MT88.4 R172, [R221+0x16000] ;  /* 0x01600000ddac783b */ /* 0x000ea20000004200 */
[C---:B------:R-:W-:Y:S01]  /*27510*/  FMUL.FTZ R136, R2.reuse, R136 ;  /* 0x0000008802887220 */ /* 0x040fe20000410000 */
[----:B------:R-:W-:Y:S01]  /*27520*/  FMUL.FTZ R137, R2, R137 ;  /* 0x0000008902897220 */ /* 0x000fe20000410000 */
[-CC-:B------:R-:W-:Y:S03]  /*27530*/  FFMA.FTZ R197, R18, R166.reuse, -R194.reuse ;  /* 0x000000a612c57223 */ /* 0x180fe600000108c2 */
[-CC-:B------:R-:W-:Y:S01]  /*27540*/  FFMA.FTZ R199, R19, R166.reuse, -R194.reuse ;  /* 0x000000a613c77223 */ /* 0x180fe200000108c2 */
[-CC-:B------:R-:W-:Y:S01]  /*27550*/  FFMA.FTZ R202, R16, R166.reuse, -R195.reuse ;  /* 0x000000a610ca7223 */ /* 0x180fe200000108c3 */
[--C-:B------:R-:W-:Y:S01]  /*27560*/  FFMA.FTZ R203, R17, R166, -R195.reuse ;  /* 0x000000a611cb7223 */ /* 0x100fe200000108c3 */
[C---:B------:R-:W-:Y:S01]  /*27570*/  FMUL.FTZ R142, R0.reuse, R142 ;  /* 0x0000008e008e7220 */ /* 0x040fe20000410000 */
[----:B------:R-:W-:Y:S01]  /*27580*/  FMUL.FTZ R143, R0, R143 ;  /* 0x0000008f008f7220 */ /* 0x000fe20000410000 */
[C---:B------:R-:W-:Y:S01]  /*27590*/  FMUL.FTZ R140, R2.reuse, R140 ;  /* 0x0000008c028c7220 */ /* 0x040fe20000410000 */
[C---:B---3--:R-:W-:Y:S01]  /*275a0*/  HMMA.16816.F32 R124, R160.reuse, R156, R124 ;  /* 0x0000009ca07c723c */ /* 0x048fe2000000187c */
[----:B------:R-:W-:Y:S02]  /*275b0*/  MUFU.EX2 R197, R197 ;  /* 0x000000c500c57308 */ /* 0x000fe40000000800 */
[----:B------:R-:W-:Y:S01]  /*275c0*/  FMUL.FTZ R141, R2, R141 ;  /* 0x0000008d028d7220 */ /* 0x000fe20000410000 */
[C---:B------:R-:W-:Y:S01]  /*275d0*/  FMUL.FTZ R18, R0.reuse, R150 ;  /* 0x0000009600127220 */ /* 0x040fe20000410000 */
[----:B------:R-:W-:Y:S01]  /*275e0*/  FMUL.FTZ R19, R0, R151 ;  /* 0x0000009700137220 */ /* 0x000fe20000410000 */
[C---:B------:R-:W-:Y:S01]  /*275f0*/  HMMA.16816.F32 R128, R160.reuse, R158, R128 ;  /* 0x0000009ea080723c */ /* 0x040fe20000001880 */
[----:B------:R-:W3:Y:S04]  /*27600*/  LDSM.16.MT88.4 R156, [R220+0x16000] ;  /* 0x01600000dc9c783b */ /* 0x000ee80000004200 */
[----:B------:R-:W5:Y:S01]  /*27610*/  MUFU.EX2 R199, R199 ;  /* 0x000000c700c77308 */ /* 0x000f620000000800 */
[C---:B------:R-:W-:Y:S01]  /*27620*/  FMUL.FTZ R16, R2.reuse, R148 ;  /* 0x0000009402107220 */ /* 0x040fe20000410000 */
[C---:B-1----:R-:W-:Y:S04]  /*27630*/  HMMA.16816.F32 R132, R160.reuse, R168, R132 ;  /* 0x000000a8a084723c */ /* 0x042fe80000001884 */
[----:B----4-:R-:W-:Y:S02]  /*27640*/  F2FP.F16.F32.PACK_AB R148, R201, R200 ;  /* 0x000000c8c994723e */ /* 0x010fe400000000ff */
[C---:B------:R-:W-:Y:S01]  /*27650*/  HMMA.16816.F32 R136, R160.reuse, R170, R136 ;  /* 0x000000aaa088723c */ /* 0x040fe20000001888 */
[----:B------:R-:W1:Y:S01]  /*27660*/  LDSM.16.MT88.4 R168, [R222+0x10800] ;  /* 0x01080000dea8783b */ /* 0x000e620000004200 */
[----:B------:R-:W-:Y:S03]  /*27670*/  MUFU.EX2 R202, R202 ;  /* 0x000000ca00ca7308 */ /* 0x000fe60000000800 */
[----:B------:R-:W-:Y:S01]  /*27680*/  FMUL.FTZ R17, R2, R149 ;  /* 0x0000009502117220 */ /* 0x000fe20000410000 */
[----:B------:R-:W-:Y:S01]  /*27690*/  F2FP.F16.F32.PACK_AB R149, R198, R196 ;  /* 0x000000c4c695723e */ /* 0x000fe200000000ff */
[C---:B------:R-:W-:Y:S01]  /*276a0*/  FMUL.FTZ R146, R0.reuse, R146 ;  /* 0x0000009200927220 */ /* 0x040fe20000410000 */
[----:B-----5:R-:W-:Y:S01]  /*276b0*/  F2FP.F16.F32.PACK_AB R151, R199, R197 ;  /* 0x000000c5c797723e */ /* 0x020fe200000000ff */
[C---:B--2---:R-:W-:Y:S03]  /*276c0*/  HMMA.16816.F32 R12, R160.reuse, R172, R12 ;  /* 0x000000aca00c723c */ /* 0x044fe6000000180c */
[----:B------:R-:W2:Y:S01]  /*276d0*/  MUFU.EX2 R203, R203 ;  /* 0x000000cb00cb7308 */ /* 0x000ea20000000800 */
[----:B------:R-:W-:Y:S01]  /*276e0*/  FMUL.FTZ R147, R0, R147 ;  /* 0x0000009300937220 */ /* 0x000fe20000410000 */
[C---:B------:R-:W-:Y:S01]  /*276f0*/  FMUL.FTZ R144, R2.reuse, R144 ;  /* 0x0000009002907220 */ /* 0x040fe20000410000 */
[----:B------:R-:W-:Y:S01]  /*27700*/  FMUL.FTZ R145, R2, R145 ;  /* 0x0000009102917220 */ /* 0x000fe20000410000 */
[C---:B------:R-:W-:Y:S01]  /*27710*/  HMMA.16816.F32 R140, R160.reuse, R174, R140 ;  /* 0x000000aea08c723c */ /* 0x040fe2000000188c */
[----:B------:R-:W4:Y:S03]  /*27720*/  LDSM.16.MT88.4 R172, [R221+0x10800] ;  /* 0x01080000ddac783b */ /* 0x000f260000004200 */
[-CC-:B------:R-:W-:Y:S01]  /*27730*/  FFMA.FTZ R20, R20, R166.reuse, -R195.reuse ;  /* 0x000000a614147223 */ /* 0x180fe200000108c3 */
[-CC-:B------:R-:W-:Y:S01]  /*27740*/  FFMA.FTZ R251, R23, R166.reuse, -R194.reuse ;  /* 0x000000a617fb7223 */ /* 0x180fe200000108c2 */
[-C--:B------:R-:W-:Y:S01]  /*27750*/  FFMA.FTZ R21, R21, R166.reuse, -R195 ;  /* 0x000000a615157223 */ /* 0x080fe200000108c3 */
[-CC-:B------:R-:W-:Y:S01]  /*27760*/  FFMA.FTZ R252, R26, R166.reuse, -R194.reuse ;  /* 0x000000a61afc7223 */ /* 0x180fe200000108c2 */
[----:B------:R5:W-:Y:S03]  /*27770*/  MUFU.EX2 R23, R20 ;  /* 0x0000001400177308 */ /* 0x000be60000000800 */
[----:B------:R-:W-:Y:S01]  /*27780*/  FFMA.FTZ R250, R22, R166, -R194 ;  /* 0x000000a616fa7223 */ /* 0x000fe200000108c2 */
[----:B--2---:R-:W-:Y:S01]  /*27790*/  F2FP.F16.F32.PACK_AB R150, R203, R202 ;  /* 0x000000cacb96723e */ /* 0x004fe200000000ff */
[C---:B---3--:R-:W-:Y:S03]  /*277a0*/  HMMA.16816.F32 R16, R160.reuse, R156, R16 ;  /* 0x0000009ca010723c */ /* 0x048fe60000001810 */
[----:B------:R-:W-:Y:S02]  /*277b0*/  FFMA.FTZ R193, R2, R249, R193 ;  /* 0x000000f902c17223 */ /* 0x000fe400000100c1 */
[----:B------:R-:W-:Y:S01]  /*277c0*/  MUFU.EX2 R26, R21 ;  /* 0x00000015001a7308 */ /* 0x000fe20000000800 */
[----:B------:R-:W-:Y:S01]  /*277d0*/  MOV R246, R186 ;  /* 0x000000ba00f67202 */ /* 0x000fe20000000f00 */
[----:B------:R-:W-:Y:S01]  /*277e0*/  HMMA.16816.F32 R144, R160, R158, R144 ;  /* 0x0000009ea090723c */ /* 0x000fe20000001890 */
[----:B------:R-:W2:Y:S03]  /*277f0*/  LDSM.16.MT88.4 R156, [R220+0x10800] ;  /* 0x01080000dc9c783b */ /* 0x000ea60000004200 */
[----:B------:R-:W-:Y:S02]  /*27800*/  FFMA.FTZ R192, R0, R248, R192 ;  /* 0x000000f800c07223 */ /* 0x000fe400000100c0 */
[C---:B------:R-:W-:Y:S02]  /*27810*/  HMMA.16816.F32 R4, R148.reuse, R152, R4 ;  /* 0x000000989404723c */ /* 0x040fe40000001804 */
[----:B------:R-:W-:Y:S01]  /*27820*/  MUFU.EX2 R22, R27 ;  /* 0x0000001b00167308 */ /* 0x000fe20000000800 */
[----:B------:R-:W-:Y:S02]  /*27830*/  LDSM.16.MT88.4 R160, [R222+0x12800] ;  /* 0x01280000dea0783b */ /* 0x000fe40000004200 */
[----:B-----5:R-:W-:Y:S01]  /*27840*/  FFMA.FTZ R20, R25, R166, -R195 ;  /* 0x000000a619147223 */ /* 0x020fe200000108c3 */
[C---:B------:R-:W-:Y:S06]  /*27850*/  HMMA.16816.F32 R8, R148.reuse, R154, R8 ;  /* 0x0000009a9408723c */ /* 0x040fec0000001808 */
[----:B------:R-:W-:Y:S01]  /*27860*/  MUFU.EX2 R21, R20 ;  /* 0x0000001400157308 */ /* 0x000fe20000000800 */
[----:B------:R-:W3:Y:S01]  /*27870*/  LDSM.16.MT88.4 R152, [R224+0x12800] ;  /* 0x01280000e098783b */ /* 0x000ee20000004200 */
[C---:B-1----:R-:W-:Y:S08]  /*27880*/  HMMA.16816.F32 R36, R148.reuse, R168, R36 ;  /* 0x000000a89424723c */ /* 0x042ff00000001824 */
[----:B------:R-:W1:Y:S01]  /*27890*/  MUFU.EX2 R250, R250 ;  /* 0x000000fa00fa7308 */ /* 0x000e620000000800 */
[C---:B------:R-:W-:Y:S01]  /*278a0*/  HMMA.16816.F32 R40, R148.reuse, R170, R40 ;  /* 0x000000aa9428723c */ /* 0x040fe20000001828 */
[----:B------:R-:W5:Y:S02]  /*278b0*/  LDSM.16.MT88.4 R168, [R224+0x14800] ;  /* 0x01480000e0a8783b */ /* 0x000f640000004200 */
[----:B------:R-:W-:Y:S03]  /*278c0*/  FADD.FTZ R193, R191, R193 ;  /* 0x000000c1bfc17221 */ /* 0x000fe60000010000 */
[C---:B----4-:R-:W-:Y:S03]  /*278d0*/  HMMA.16816.F32 R44, R148.reuse, R172, R44 ;  /* 0x000000ac942c723c */ /* 0x050fe6000000182c */
[----:B------:R-:W4:Y:S02]  /*278e0*/  MUFU.EX2 R251, R251 ;  /* 0x000000fb00fb7308 */ /* 0x000f240000000800 */
[----:B------:R-:W-:Y:S01]  /*278f0*/  FADD.FTZ R192, R188, R192 ;  /* 0x000000c0bcc07221 */ /* 0x000fe20000010000 */
[C---:B------:R-:W-:Y:S01]  /*27900*/  HMMA.16816.F32 R48, R148.reuse, R174, R48 ;  /* 0x000000ae9430723c */ /* 0x040fe20000001830 */
[----:B------:R-:W4:Y:S06]  /*27910*/  LDSM.16.MT88.4 R172, [R222+0x14800] ;  /* 0x01480000deac783b */ /* 0x000f2c0000004200 */
[----:B------:R-:W-:Y:S01]  /*27920*/  MUFU.EX2 R252, R252 ;  /* 0x000000fc00fc7308 */ /* 0x000fe20000000800 */
[----:B------:R-:W-:Y:S01]  /*27930*/  FADD.FTZ R193, R190, R193 ;  /* 0x000000c1bec17221 */ /* 0x000fe20000010000 */
[C---:B--2---:R-:W-:Y:S03]  /*27940*/  HMMA.16816.F32 R52, R148.reuse, R156, R52 ;  /* 0x0000009c9434723c */ /* 0x044fe60000001834 */
[----:B------:R-:W-:Y:S03]  /*27950*/  FADD.FTZ R192, R187, R192 ;  /* 0x000000c0bbc07221 */ /* 0x000fe60000010000 */
[C---:B------:R-:W-:Y:S01]  /*27960*/  HMMA.16816.F32 R56, R148.reuse, R158, R56 ;  /* 0x0000009e9438723c */ /* 0x040fe20000001838 */
[----:B------:R-:W2:Y:S04]  /*27970*/  LDSM.16.MT88.4 R156, [R221+0x14800] ;  /* 0x01480000dd9c783b */ /* 0x000ea80000004200 */
[----:B------:R-:W-:Y:S01]  /*27980*/  FADD.FTZ R189, R189, R193 ;  /* 0x000000c1bdbd7221 */ /* 0x000fe20000010000 */
[----:B------:R-:W-:Y:S01]  /*27990*/  FADD.FTZ R192, R167, R192 ;  /* 0x000000c0a7c07221 */ /* 0x000fe20000010000 */
[----:B------:R-:W-:Y:S01]  /*279a0*/  MOV R2, R164 ;  /* 0x000000a400027202 */ /* 0x000fe20000000f00 */
[C---:B---3--:R-:W-:Y:S03]  /*279b0*/  HMMA.16816.F32 R60, R148.reuse, R152, R60 ;  /* 0x00000098943c723c */ /* 0x048fe6000000183c */
[----:B------:R-:W-:Y:S01]  /*279c0*/  FADD.FTZ R189, R200, R189 ;  /* 0x000000bdc8bd7221 */ /* 0x000fe20000010000 */
[----:B------:R-:W-:Y:S02]  /*279d0*/  FADD.FTZ R196, R196, R192 ;  /* 0x000000c0c4c47221 */ /* 0x000fe40000010000 */
[C---:B------:R-:W-:Y:S01]  /*279e0*/  HMMA.16816.F32 R64, R148.reuse, R154, R64 ;  /* 0x0000009a9440723c */ /* 0x040fe20000001840 */
[----:B------:R-:W3:Y:S04]  /*279f0*/  LDSM.16.MT88.4 R152, [R220+0x14800] ;  /* 0x01480000dc98783b */ /* 0x000ee80000004200 */
[----:B------:R-:W-:Y:S01]  /*27a00*/  FADD.FTZ R189, R201, R189 ;  /* 0x000000bdc9bd7221 */ /* 0x000fe20000010000 */
[C---:B------:R-:W-:Y:S05]  /*27a10*/  HMMA.16816.F32 R68, R148.reuse, R160, R68 ;  /* 0x000000a09444723c */ /* 0x040fea0000001844 */
[----:B------:R-:W-:Y:S01]  /*27a20*/  FADD.FTZ R196, R198, R196 ;  /* 0x000000c4c6c47221 */ /* 0x000fe20000010000 */
[C---:B------:R-:W-:Y:S01]  /*27a30*/  HMMA.16816.F32 R72, R148.reuse, R162, R72 ;  /* 0x000000a29448723c */ /* 0x040fe20000001848 */
[----:B------:R-:W3:Y:S04]  /*27a40*/  LDSM.16.MT88.4 R160, [R224+0x16800] ;  /* 0x01680000e0a0783b */ /* 0x000ee80000004200 */
        /* <DEDUP_REMOVED lines=10> */
[----:B-1----:R-:W-:Y:S01]  /*27af0*/  FADD.FTZ R199, R250, R199 ;  /* 0x000000c7fac77221 */ /* 0x002fe20000010000 */
[C---:B-----5:R-:W-:Y:S05]  /*27b00*/  HMMA.16816.F32 R92, R148.reuse, R168, R92 ;  /* 0x000000a8945c723c */ /* 0x060fea000000185c */
[C---:B----4-:R-:W-:Y:S01]  /*27b10*/  FADD.FTZ R199, R251.reuse, R199 ;  /* 0x000000c7fbc77221 */ /* 0x050fe20000010000 */
        /* <DEDUP_REMOVED lines=11> */
[C---:B------:R-:W-:Y:S06]  /*27bd0*/  HMMA.16816.F32 R124, R148.reuse, R160, R124 ;  /* 0x000000a0947c723c */ /* 0x040fec000000187c */
[C---:B------:R-:W-:Y:S05]  /*27be0*/  HMMA.16816.F32 R128, R148.reuse, R162, R128 ;  /* 0x000000a29480723c */ /* 0x040fea0000001880 */
[----:B------:R-:W-:Y:S01]  /*27bf0*/  MOV R161, R23 ;  /* 0x0000001700a17202 */ /* 0x000fe20000000f00 */
[C---:B-1----:R-:W-:Y:S01]  /*27c00*/  HMMA.16816.F32 R132, R148.reuse, R168, R132 ;  /* 0x000000a89484723c */ /* 0x042fe20000001884 */
[----:B------:R1:W5:Y:S04]  /*27c10*/  MUFU.EX2 R23, R24 ;  /* 0x0000001800177308 */ /* 0x0003680000000800 */
[----:B------:R-:W-:Y:S01]  /*27c20*/  MOV R160, R26 ;  /* 0x0000001a00a07202 */ /* 0x000fe20000000f00 */
[C---:B------:R-:W-:Y:S05]  /*27c30*/  HMMA.16816.F32 R136, R148.reuse, R170, R136 ;  /* 0x000000aa9488723c */ /* 0x040fea0000001888 */
[----:B------:R-:W-:Y:S01]  /*27c40*/  MOV R168, R160 ;  /* 0x000000a000a87202 */ /* 0x000fe20000000f00 */
[C---:B----4-:R-:W-:Y:S05]  /*27c50*/  HMMA.16816.F32 R12, R148.reuse, R172, R12 ;  /* 0x000000ac940c723c */ /* 0x050fea000000180c */
[----:B------:R-:W-:Y:S01]  /*27c60*/  MOV R169, R161 ;  /* 0x000000a100a97202 */ /* 0x000fe20000000f00 */
[C---:B------:R-:W-:Y:S01]  /*27c70*/  HMMA.16816.F32 R140, R148.reuse, R174, R140 ;  /* 0x000000ae948c723c */ /* 0x040fe2000000188c */
[----:B-1----:R-:W1:Y:S04]  /*27c80*/  LDSM.16.MT88.4 R24, [R220+0x11000] ;  /* 0x01100000dc18783b */ /* 0x002e680000004200 */
[----:B------:R-:W-:Y:S01]  /*27c90*/  MOV R170, R21 ;  /* 0x0000001500aa7202 */ /* 0x000fe20000000f00 */
[C---:B------:R-:W-:Y:S03]  /*27ca0*/  HMMA.16816.F32 R16, R148.reuse, R176, R16 ;  /* 0x000000b09410723c */ /* 0x040fe60000001810 */
[----:B------:R-:W4:Y:S02]  /*27cb0*/  LDSM.16.MT88.4 R160, [R224+0x13000] ;  /* 0x01300000e0a0783b */ /* 0x000f240000004200 */
[----:B-----5:R-:W-:Y:S01]  /*27cc0*/  MOV R171, R23 ;  /* 0x0000001700ab7202 */ /* 0x020fe20000000f00 */
[----:B------:R-:W-:Y:S05]  /*27cd0*/  HMMA.16816.F32 R144, R148, R178, R144 ;  /* 0x000000b29490723c */ /* 0x000fea0000001890 */
[----:B------:R-:W-:Y:S01]  /*27ce0*/  MOV R173, R22 ;  /* 0x0000001600ad7202 */ /* 0x000fe20000000f00 */
[----:B------:R-:W5:Y:S01]  /*27cf0*/  LDSM.16.MT88.4 R148, [R222+0x13000] ;  /* 0x01300000de94783b */ /* 0x000f620000004200 */
[----:B------:R-:W-:Y:S01]  /*27d00*/  F2FP.F16.F32.PACK_AB R21, R251, R250 ;  /* 0x000000fafb15723e */ /* 0x000fe200000000ff */
[----:B------:R-:W-:Y:S03]  /*27d10*/  FFMA.FTZ R176, R32, R166, -R195 ;  /* 0x000000a620b07223 */ /* 0x000fe600000108c3 */
[----:B------:R-:W-:Y:S01]  /*27d20*/  F2FP.F16.F32.PACK_AB R23, R173, R252 ;  /* 0x000000fcad17723e */ /* 0x000fe200000000ff */
[----:B------:R-:W-:Y:S01]  /*27d30*/  FFMA.FTZ R177, R34, R166, -R194 ;  /* 0x000000a622b17223 */ /* 0x000fe200000108c2 */
[----:B------:R-:W-:Y:S01]  /*27d40*/  F2FP.F16.F32.PACK_AB R20, R168, R169 ;  /* 0x000000a9a814723e */ /* 0x000fe200000000ff */
[----:B------:R-:W-:Y:S01]  /*27d50*/  MUFU.EX2 R176, R176 ;  /* 0x000000b000b07308 */ /* 0x000fe20000000800 */
[----:B------:R-:W-:Y:S01]  /*27d60*/  F2FP.F16.F32.PACK_AB R22, R170, R171 ;  /* 0x000000abaa16723e */ /* 0x000fe200000000ff */
[----:B------:R-:W-:Y:S01]  /*27d70*/  FADD.FTZ R252, R252, R199 ;  /* 0x000000c7fcfc7221 */ /* 0x000fe20000010000 */
[----:B------:R-:W-:Y:S02]  /*27d80*/  MOV R178, R170 ;  /* 0x000000aa00b27202 */ /* 0x000fe40000000f00 */
[----:B------:R-:W-:Y:S02]  /*27d90*/  MOV R179, R173 ;  /* 0x000000ad00b37202 */ /* 0x000fe40000000f00 */
[----:B------:R-:W-:Y:S01]  /*27da0*/  LDSM.16.MT88.4 R172, [R222+0x15000] ;  /* 0x01500000deac783b */ /* 0x000fe20000004200 */
[C---:B--2---:R-:W-:Y:S02]  /*27db0*/  HMMA.16816.F32 R4, R20.reuse, R156, R4 ;  /* 0x0000009c1404723c */ /* 0x044fe40000001804 */
[----:B------:R-:W-:Y:S03]  /*27dc0*/  MUFU.EX2 R177, R177 ;  /* 0x000000b100b17308 */ /* 0x000fe60000000800 */
[----:B------:R-:W-:Y:S01]  /*27dd0*/  FADD.FTZ R252, R179, R252 ;  /* 0x000000fcb3fc7221 */ /* 0x000fe20000010000 */
[C---:B------:R-:W-:Y:S01]  /*27de0*/  HMMA.16816.F32 R8, R20.reuse, R158, R8 ;  /* 0x0000009e1408723c */ /* 0x040fe20000001808 */
[----:B------:R-:W2:Y:S05]  /*27df0*/  LDSM.16.MT88.4 R156, [R221+0x13000] ;  /* 0x01300000dd9c783b */ /* 0x000eaa0000004200 */
[C---:B------:R-:W-:Y:S06]  /*27e00*/  HMMA.16816.F32 R36, R20.reuse, R180, R36 ;  /* 0x000000b41424723c */ /* 0x040fec0000001824 */
[C---:B------:R-:W-:Y:S05]  /*27e10*/  HMMA.16816.F32 R40, R20.reuse, R182, R40 ;  /* 0x000000b61428723c */ /* 0x040fea0000001828 */
[----:B------:R-:W-:Y:S01]  /*27e20*/  MOV R181, R171 ;  /* 0x000000ab00b57202 */ /* 0x000fe20000000f00 */
[C---:B---3--:R-:W-:Y:S05]  /*27e30*/  HMMA.16816.F32 R44, R20.reuse, R152, R44 ;  /* 0x00000098142c723c */ /* 0x048fea000000182c */
[----:B------:R-:W-:Y:S01]  /*27e40*/  MOV R180, R168 ;  /* 0x000000a800b47202 */ /* 0x000fe20000000f00 */
[C---:B------:R-:W-:Y:S01]  /*27e50*/  HMMA.16816.F32 R48, R20.reuse, R154, R48 ;  /* 0x0000009a1430723c */ /* 0x040fe20000001830 */
[----:B------:R-:W3:Y:S04]  /*27e60*/  LDSM.16.MT88.4 R152, [R220+0x13000] ;  /* 0x01300000dc98783b */ /* 0x000ee80000004200 */
[----:B------:R-:W-:Y:S01]  /*27e70*/  MOV R183, R169 ;  /* 0x000000a900b77202 */ /* 0x000fe20000000f00 */
[C---:B-1----:R-:W-:Y:S03]  /*27e80*/  HMMA.16816.F32 R52, R20.reuse, R24, R52 ;  /* 0x000000181434723c */ /* 0x042fe60000001834 */
[----:B------:R-:W1:Y:S02]  /*27e90*/  LDSM.16.MT88.4 R168, [R224+0x15000] ;  /* 0x01500000e0a8783b */ /* 0x000e640000004200 */
[----:B------:R-:W-:Y:S01]  /*27ea0*/  FADD.FTZ R0, R183, R202 ;  /* 0x000000cab7007221 */ /* 0x000fe20000010000 */
[C---:B------:R-:W-:Y:S05]  /*27eb0*/  HMMA.16816.F32 R56, R20.reuse, R26, R56 ;  /* 0x0000001a1438723c */ /* 0x040fea0000001838 */
[----:B------:R-:W1:Y:S01]  /*27ec0*/  LDSM.16.MT88.4 R24, [R221+0x15000] ;  /* 0x01500000dd18783b */ /* 0x000e620000004200 */
[C---:B----4-:R-:W-:Y:S05]  /*27ed0*/  HMMA.16816.F32 R60, R20.reuse, R160, R60 ;  /* 0x000000a0143c723c */ /* 0x050fea000000183c */
[----:B------:R-:W-:Y:S01]  /*27ee0*/  FADD.FTZ R0, R180, R0 ;  /* 0x00000000b4007221 */ /* 0x000fe20000010000 */
[C---:B------:R-:W-:Y:S01]  /*27ef0*/  HMMA.16816.F32 R64, R20.reuse, R162, R64 ;  /* 0x000000a21440723c */ /* 0x040fe20000001840 */
[----:B------:R-:W4:Y:S04]  /*27f00*/  LDSM.16.MT88.4 R160, [R220+0x15000] ;  /* 0x01500000dca0783b */ /* 0x000f280000004200 */
[----:B------:R-:W-:Y:S01]  /*27f10*/  FADD.FTZ R0, R181, R0 ;  /* 0x00000000b5007221 */ /* 0x000fe20000010000 */
[C---:B-----5:R-:W-:Y:S05]  /*27f20*/  HMMA.16816.F32 R68, R20.reuse, R148, R68 ;  /* 0x000000941444723c */ /* 0x060fea0000001844 */
[----:B------:R-:W-:Y:S01]  /*27f30*/  FADD.FTZ R0, R178, R0 ;  /* 0x00000000b2007221 */ /* 0x000fe20000010000 */
        /* <DEDUP_REMOVED lines=8> */
[C---:B-1----:R-:W-:Y:S06]  /*27fc0*/  HMMA.16816.F32 R92, R20.reuse, R168, R92 ;  /* 0x000000a8145c723c */ /* 0x042fec000000185c */
[C---:B------:R-:W-:Y:S01]  /*27fd0*/  HMMA.16816.F32 R96, R20.reuse, R170, R96 ;  /* 0x000000aa1460723c */ /* 0x040fe20000001860 */
[----:B------:R-:W-:Y:S05]  /*27fe0*/  LDSM.16.MT88.4 R168, [R224+0x13800] ;  /* 0x01380000e0a8783b */ /* 0x000fea0000004200 */
[C---:B------:R-:W-:Y:S06]  /*27ff0*/  HMMA.16816.F32 R100, R20.reuse, R172, R100 ;  /* 0x000000ac1464723c */ /* 0x040fec0000001864 */
[C---:B------:R-:W-:Y:S05]  /*28000*/  HMMA.16816.F32 R104, R20.reuse, R174, R104 ;  /* 0x000000ae1468723c */ /* 0x040fea0000001868 */
[-CC-:B------:R-:W-:Y:S01]  /*28010*/  FFMA.FTZ R172, R30, R166.reuse, -R194.reuse ;  /* 0x000000a61eac7223 */ /* 0x180fe200000108c2 */
[C---:B------:R-:W-:Y:S05]  /*28020*/  HMMA.16816.F32 R108, R20.reuse, R24, R108 ;  /* 0x00000018146c723c */ /* 0x040fea000000186c */
[-CC-:B------:R-:W-:Y:S01]  /*28030*/  FFMA.FTZ R173, R31, R166.reuse, -R194.reuse ;  /* 0x000000a61fad7223 */ /* 0x180fe200000108c2 */
[C---:B------:R-:W-:Y:S01]  /*28040*/  HMMA.16816.F32 R112, R20.reuse, R26, R112 ;  /* 0x0000001a1470723c */ /* 0x040fe20000001870 */
[----:B------:R-:W1:Y:S01]  /*28050*/  LDSM.16.MT88.4 R24, [R221+0x17000] ;  /* 0x01700000dd18783b */ /* 0x000e620000004200 */
[----:B------:R-:W3:Y:S03]  /*28060*/  MUFU.EX2 R172, R172 ;  /* 0x000000ac00ac7308 */ /* 0x000ee60000000800 */
[-CC-:B------:R-:W-:Y:S01]  /*28070*/  FFMA.FTZ R174, R28, R166.reuse, -R195.reuse ;  /* 0x000000a61cae7223 */ /* 0x180fe200000108c3 */
[C---:B----4-:R-:W-:Y:S06]  /*28080*/  HMMA.16816.F32 R116, R20.reuse, R160, R116 ;  /* 0x000000a01474723c */ /* 0x050fec0000001874 */
[----:B------:R-:W4:Y:S01]  /*28090*/  MUFU.EX2 R173, R173 ;  /* 0x000000ad00ad7308 */ /* 0x000f220000000800 */
[-CC-:B------:R-:W-:Y:S01]  /*280a0*/  FFMA.FTZ R175, R29, R166.reuse, -R195.reuse ;  /* 0x000000a61daf7223 */ /* 0x180fe200000108c3 */
[C---:B------:R-:W-:Y:S01]  /*280b0*/  HMMA.16816.F32 R120, R20.reuse, R162, R120 ;  /* 0x000000a21478723c */ /* 0x040fe20000001878 */
[----:B------:R-:W4:Y:S02]  /*280c0*/  LDSM.16.MT88.4 R28, [R220+0x17000] ;  /* 0x01700000dc1c783b */ /* 0x000f240000004200 */
[-C--:B------:R-:W-:Y:S03]  /*280d0*/  FFMA.FTZ R195, R33, R166.reuse, -R195 ;  /* 0x000000a621c37223 */ /* 0x080fe600000108c3 */
[C---:B-----5:R-:W-:Y:S02]  /*280e0*/  HMMA.16816.F32 R124, R20.reuse, R148, R124 ;  /* 0x00000094147c723c */ /* 0x060fe4000000187c */
[----:B------:R-:W-:Y:S03]  /*280f0*/  MUFU.EX2 R174, R174 ;  /* 0x000000ae00ae7308 */ /* 0x000fe60000000800 */
[----:B------:R-:W-:Y:S01]  /*28100*/  FFMA.FTZ R194, R35, R166, -R194 ;  /* 0x000000a623c27223 */ /* 0x000fe200000108c2 */
[C---:B------:R-:W-:Y:S01]  /*28110*/  HMMA.16816.F32 R128, R20.reuse, R150, R128 ;  /* 0x000000961480723c */ /* 0x040fe20000001880 */
[----:B------:R-:W5:Y:S05]  /*28120*/  LDSM.16.MT88.4 R148, [R222+0x11800] ;  /* 0x01180000de94783b */ /* 0x000f6a0000004200 */
[----:B------:R-:W4:Y:S01]  /*28130*/  MUFU.EX2 R175, R175 ;  /* 0x000000af00af7308 */ /* 0x000f220000000800 */
[----:B---3--:R-:W-:Y:S01]  /*28140*/  FADD.FTZ R252, R172, R252 ;  /* 0x000000fcacfc7221 */ /* 0x008fe20000010000 */
[C---:B--2---:R-:W-:Y:S01]  /*28150*/  HMMA.16816.F32 R132, R20.reuse, R152, R132 ;  /* 0x000000981484723c */ /* 0x044fe20000001884 */
[----:B------:R-:W2:Y:S07]  /*28160*/  LDSM.16.MT88.4 R32, [R221+0x11800] ;  /* 0x01180000dd20783b */ /* 0x000eae0000004200 */
[----:B------:R-:W3:Y:S01]  /*28170*/  MUFU.EX2 R195, R195 ;  /* 0x000000c300c37308 */ /* 0x000ee20000000800 */
[C---:B------:R-:W-:Y:S01]  /*28180*/  HMMA.16816.F32 R136, R20.reuse, R154, R136 ;  /* 0x0000009a1488723c */ /* 0x040fe20000001888 */
[----:B------:R-:W2:Y:S05]  /*28190*/  LDSM.16.MT88.4 R152, [R220+0x11800] ;  /* 0x01180000dc98783b */ /* 0x000eaa0000004200 */
[C---:B-1----:R-:W-:Y:S03]  /*281a0*/  HMMA.16816.F32 R12, R20.reuse, R24, R12 ;  /* 0x00000018140c723c */ /* 0x042fe6000000180c */
[----:B------:R-:W1:Y:S02]  /*281b0*/  MUFU.EX2 R194, R194 ;  /* 0x000000c200c27308 */ /* 0x000e640000000800 */
[C---:B----4-:R-:W-:Y:S01]  /*281c0*/  FADD.FTZ R252, R173.reuse, R252 ;  /* 0x000000fcadfc7221 */ /* 0x050fe20000010000 */
[C---:B------:R-:W-:Y:S05]  /*281d0*/  HMMA.16816.F32 R140, R20.reuse, R26, R140 ;  /* 0x0000001a148c723c */ /* 0x040fea000000188c */
[----:B------:R-:W-:Y:S01]  /*281e0*/  F2FP.F16.F32.PACK_AB R25, R173, R172 ;  /* 0x000000acad19723e */ /* 0x000fe200000000ff */
[C---:B------:R-:W-:Y:S05]  /*281f0*/  HMMA.16816.F32 R16, R20.reuse, R28, R16 ;  /* 0x0000001c1410723c */ /* 0x040fea0000001810 */
[----:B------:R-:W-:Y:S01]  /*28200*/  F2FP.F16.F32.PACK_AB R24, R175, R174 ;  /* 0x000000aeaf18723e */ /* 0x000fe200000000ff */
[----:B------:R-:W-:Y:S01]  /*28210*/  HMMA.16816.F32 R144, R20, R30, R144 ;  /* 0x0000001e1490723c */ /* 0x000fe20000001890 */
[----:B------:R-:W-:Y:S04]  /*28220*/  LDSM.16.MT88.4 R20, [R220+0x13800] ;  /* 0x01380000dc14783b */ /* 0x000fe80000004200 */
[----:B---3--:R-:W-:Y:S01]  /*28230*/  F2FP.F16.F32.PACK_AB R26, R195, R176 ;  /* 0x000000b0c31a723e */ /* 0x008fe200000000ff */
[----:B------:R-:W-:Y:S01]  /*28240*/  FADD.FTZ R174, R174, R0 ;  /* 0x00000000aeae7221 */ /* 0x000fe20000010000 */
[C---:B-1----:R-:W-:Y:S01]  /*28250*/  F2FP.F16.F32.PACK_AB R27, R194.reuse, R177 ;  /* 0x000000b1c21b723e */ /* 0x042fe200000000ff */
[----:B------:R-:W-:Y:S01]  /*28260*/  FADD.FTZ R252, R177, R252 ;  /* 0x000000fcb1fc7221 */ /* 0x000fe20000010000 */
[----:B------:R-:W-:Y:S02]  /*28270*/  LDSM.16.MT88.4 R28, [R224+0x15800] ;  /* 0x01580000e01c783b */ /* 0x000fe40000004200 */
[----:B------:R-:W-:Y:S01]  /*28280*/  MOV R0, R165 ;  /* 0x000000a500007202 */ /* 0x000fe20000000f00 */
[----:B------:R-:W-:Y:S01]  /*28290*/  FADD.FTZ R174, R175, R174 ;  /* 0x000000aeafae7221 */ /* 0x000fe20000010000 */
[----:B------:R-:W-:Y:S01]  /*282a0*/  FADD.FTZ R248, R194, R252 ;  /* 0x000000fcc2f87221 */ /* 0x000fe20000010000 */
[C---:B------:R-:W-:Y:S03]  /*282b0*/  HMMA.16816.F32 R160, R24.reuse, R156, R4 ;  /* 0x0000009c18a0723c */ /* 0x040fe60000001804 */
[----:B------:R-:W1:Y:S02]  /*282c0*/  LDSM.16.MT88.4 R4, [R222+0x13800] ;  /* 0x01380000de04783b */ /* 0x000e640000004200 */
[----:B------:R-:W-:Y:S01]  /*282d0*/  FADD.FTZ R174, R176, R174 ;  /* 0x000000aeb0ae7221 */ /* 0x000fe20000010000 */
[C---:B------:R-:W-:Y:S05]  /*282e0*/  HMMA.16816.F32 R156, R24.reuse, R158, R8 ;  /* 0x0000009e189c723c */ /* 0x040fea0000001808 */
[----:B------:R-:W3:Y:S01]  /*282f0*/  LDSM.16.MT88.4 R8, [R221+0x13800] ;  /* 0x01380000dd08783b */ /* 0x000ee20000004200 */
[C---:B-----5:R-:W-:Y:S05]  /*28300*/  HMMA.16816.F32 R36, R24.reuse, R148, R36 ;  /* 0x000000941824723c */ /* 0x060fea0000001824 */
[----:B------:R-:W-:Y:S01]  /*28310*/  FADD.FTZ R249, R195, R174 ;  /* 0x000000aec3f97221 */ /* 0x000fe20000010000 */
        /* <DEDUP_REMOVED lines=20> */
[C---:B------:R-:W-:Y:S06]  /*28460*/  HMMA.16816.F32 R92, R24.reuse, R28, R92 ;  /* 0x0000001c185c723c */ /* 0x040fec000000185c */
[C---:B------:R-:W-:Y:S06]  /*28470*/  HMMA.16816.F32 R96, R24.reuse, R30, R96 ;  /* 0x0000001e1860723c */ /* 0x040fec0000001860 */
[C---:B----4-:R-:W-:Y:S06]  /*28480*/  HMMA.16816.F32 R100, R24.reuse, R148, R100 ;  /* 0x000000941864723c */ /* 0x050fec0000001864 */
[C---:B------:R-:W-:Y:S06]  /*28490*/  HMMA.16816.F32 R104, R24.reuse, R150, R104 ;  /* 0x000000961868723c */ /* 0x040fec0000001868 */
        /* <DEDUP_REMOVED lines=15> */
.L_x_3248:
        /* <DEDUP_REMOVED lines=14> */
.L_x_3274:
        /* <DEDUP_REMOVED lines=17> */
[C---:B------:R-:W-:Y:S01]  /*28780*/  FMUL.FTZ R156, R2.reuse, R156 ;  /* 0x0000009c029c7220 */ /* 0x040fe20000410000 */
        /* <DEDUP_REMOVED lines=15> */
[C---:B------:R-:W-:Y:S01]  /*28880*/  FMUL.FTZ R38, R3.reuse, R38 ;  /* 0x0000002603267220 */ /* 0x040fe20000410000 */
[C---:B------:R-:W-:Y:S01]  /*28890*/  FMUL.FTZ R40, R2.reuse, R40 ;  /* 0x0000002802287220 */ /* 0x040fe20000410000 */
[----:B------:R-:W-:Y:S01]  /*288a0*/  FMUL.FTZ R41, R2, R41 ;  /* 0x0000002902297220 */ /* 0x000fe20000410000 */
[----:B------:R-:W-:Y:S01]  /*288b0*/  IADD3 R14, R14, -R13, RZ ;  /* 0x8000000d0e0e7210 */ /* 0x000fe20007ffe0ff */
[----:B------:R-:W-:Y:S01]  /*288c0*/  FMUL.FTZ R43, R3, R43 ;  /* 0x0000002b032b7220 */ /* 0x000fe20000410000 */
[----:B------:R-:W-:Y:S01]  /*288d0*/  LEA.HI R13, R9, R5, RZ, 0x5 ;  /* 0x00000005090d7211 */ /* 0x000fe200078f28ff */
[C---:B------:R-:W-:Y:S01]  /*288e0*/  FMUL.FTZ R42, R3.reuse, R42 ;  /* 0x0000002a032a7220 */ /* 0x040fe20000410000 */
        /* <DEDUP_REMOVED lines=9> */
[----:B------:R-:W-:Y:S01]  /*28980*/  FMUL.FTZ R48, R2, R48 ;  /* 0x0000003002307220 */ /* 0x000fe20000410000 */
[----:B------:R-:W-:Y:S01]  /*28990*/  LEA.HI R16, R16, R16, RZ, 0x1d ;  /* 0x0000001010107211 */ /* 0x000fe200078fe8ff */
[----:B------:R-:W-:Y:S01]  /*289a0*/  FMUL.FTZ R49, R2, R49 ;  /* 0x0000003102317220 */ /* 0x000fe20000410000 */
[----:B------:R-:W-:Y:S01]  /*289b0*/  ISETP.NE.U32.AND P0, PT, R17, 0x1, PT ;  /* 0x000000011100780c */ /* 0x000fe20003f05070 */
[C---:B------:R-:W-:Y:S01]  /*289c0*/  FMUL.FTZ R51, R3.reuse, R51 ;  /* 0x0000003303337220 */ /* 0x040fe20000410000 */
[----:B------:R-:W-:Y:S01]  /*289d0*/  LEA R12, R12, R16, 0x1 ;  /* 0x000000100c0c7211 */ /* 0x000fe200078e08ff */
[C---:B------:R-:W-:Y:S01]  /*289e0*/  FMUL.FTZ R50, R3.reuse, R50 ;  /* 0x0000003203327220 */ /* 0x040fe20000410000 */
[----:B------:R-:W-:Y:S01]  /*289f0*/  R2P PR, R14, 0x6 ;  /* 0x000000060e007804 */ /* 0x000fe20000000000 */
[----:B------:R-:W-:Y:S01]  /*28a00*/  FMUL.FTZ R52, R2, R52 ;  /* 0x0000003402347220 */ /* 0x000fe20000410000 */
[----:B------:R-:W-:Y:S01]  /*28a10*/  LEA R12, R12, UR4, 0x1 ;  /* 0x000000040c0c7c11 */ /* 0x000fe2000f8e08ff */
[----:B------:R-:W-:Y:S01]  /*28a20*/  FMUL.FTZ R53, R2, R53 ;  /* 0x0000003502357220 */ /* 0x000fe20000410000 */
[----:B------:R-:W-:Y:S01]  /*28a30*/  MOV R14, 0x20 ;  /* 0x00000020000e7802 */ /* 0x000fe20000000f00 */
[C---:B------:R-:W-:Y:S01]  /*28a40*/  FMUL.FTZ R55, R3.reuse, R55 ;  /* 0x0000003703377220 */ /* 0x040fe20000410000 */
[----:B------:R-:W-:Y:S01]  /*28a50*/  MOV R17, 0x40 ;  /* 0x0000004000117802 */ /* 0x000fe20000000f00 */
[C---:B------:R-:W-:Y:S01]  /*28a60*/  FMUL.FTZ R54, R3.reuse, R54 ;  /* 0x0000003603367220 */ /* 0x040fe20000410000 */
[----:B------:R-:W-:Y:S01]  /*28a70*/  IADD3 R16, R12, -0x10, RZ ;  /* 0xfffffff00c107810 */ /* 0x000fe20007ffe0ff */
[----:B------:R-:W-:Y:S01]  /*28a80*/  FMUL.FTZ R56, R2, R56 ;  /* 0x0000003802387220 */ /* 0x000fe20000410000 */
[----:B------:R-:W-:Y:S01]  /*28a90*/  SEL R14, R14, 0xffffffe0, !P1 ;  /* 0xffffffe00e0e7807 */ /* 0x000fe20004800000 */
[----:B------:R-:W-:Y:S01]  /*28aa0*/  FMUL.FTZ R57, R2, R57 ;  /* 0x0000003902397220 */ /* 0x000fe20000410000 */
[----:B------:R-:W-:Y:S01]  /*28ab0*/  @P0 IADD3 R16, R12, 0x10, RZ ;  /* 0x000000100c100810 */ /* 0x000fe20007ffe0ff */
[----:B------:R-:W-:Y:S01]  /*28ac0*/  FMUL.FTZ R59, R3, R59 ;  /* 0x0000003b033b7220 */ /* 0x000fe20000410000 */
[----:B------:R-:W-:Y:S01]  /*28ad0*/  F2FP.F16.F32.PACK_AB R160, R161, R160 ;  /* 0x000000a0a1a0723e */ /* 0x000fe200000000ff */
[----:B------:R-:W-:Y:S01]  /*28ae0*/  FMUL.FTZ R58, R3, R58 ;  /* 0x0000003a033a7220 */ /* 0x000fe20000410000 */
[----:B------:R-:W-:Y:S01]  /*28af0*/  F2FP.F16.F32.PACK_AB R162, R163, R162 ;  /* 0x000000a2a3a2723e */ /* 0x000fe200000000ff */
[C---:B------:R-:W-:Y:S01]  /*28b00*/  FMUL.FTZ R60, R2.reuse, R60 ;  /* 0x0000003c023c7220 */ /* 0x040fe20000410000 */
[----:B------:R-:W-:Y:S01]  /*28b10*/  SEL R17, R17, 0xffffffc0, !P2 ;  /* 0xffffffc011117807 */ /* 0x000fe20005000000 */
[C---:B------:R-:W-:Y:S01]  /*28b20*/  FMUL.FTZ R61, R2.reuse, R61 ;  /* 0x0000003d023d7220 */ /* 0x040fe20000410000 */
[----:B------:R-:W-:Y:S01]  /*28b30*/  F2FP.F16.F32.PACK_AB R156, R157, R156 ;  /* 0x0000009c9d9c723e */ /* 0x000fe200000000ff */
[----:B------:R-:W-:Y:S01]  /*28b40*/  FMUL.FTZ R63, R3, R63 ;  /* 0x0000003f033f7220 */ /* 0x000fe20000410000 */
[----:B------:R-:W-:Y:S01]  /*28b50*/  F2FP.F16.F32.PACK_AB R158, R159, R158 ;  /* 0x0000009e9f9e723e */ /* 0x000fe200000000ff */
[----:B------:R-:W-:Y:S01]  /*28b60*/  FMUL.FTZ R62, R3, R62 ;  /* 0x0000003e033e7220 */ /* 0x000fe20000410000 */
[----:B------:R-:W-:Y:S01]  /*28b70*/  F2FP.F16.F32.PACK_AB R36, R37, R36 ;  /* 0x000000242524723e */ /* 0x000fe200000000ff */
[C---:B------:R-:W-:Y:S01]  /*28b80*/  FMUL.FTZ R64, R2.reuse, R64 ;  /* 0x0000004002407220 */ /* 0x040fe20000410000 */
[----:B------:R-:W-:Y:S01]  /*28b90*/  F2FP.F16.F32.PACK_AB R38, R39, R38 ;  /* 0x000000262726723e */ /* 0x000fe200000000ff */
[----:B------:R-:W-:Y:S01]  /*28ba0*/  FMUL.FTZ R65, R2, R65 ;  /* 0x0000004102417220 */ /* 0x000fe20000410000 */
[----:B------:R-:W-:Y:S01]  /*28bb0*/  IADD3 R18, R12, R14, RZ ;  /* 0x0000000e0c127210 */ /* 0x000fe20007ffe0ff */
[----:B------:R-:W-:Y:S01]  /*28bc0*/  FMUL.FTZ R67, R3, R67 ;  /* 0x0000004303437220 */ /* 0x000fe20000410000 */
[----:B------:R-:W-:Y:S01]  /*28bd0*/  F2FP.F16.F32.PACK_AB R40, R41, R40 ;  /* 0x000000282928723e */ /* 0x000fe200000000ff */
[----:B------:R-:W-:Y:S01]  /*28be0*/  FMUL.FTZ R66, R3, R66 ;  /* 0x0000004203427220 */ /* 0x000fe20000410000 */
        /* <DEDUP_REMOVED lines=9> */
[----:B------:R-:W-:Y:S01]  /*28c80*/  STS [R12], R160 ;  /* 0x000000a00c007388 */ /* 0x000fe20000000800 */
[----:B------:R-:W-:Y:S01]  /*28c90*/  F2FP.F16.F32.PACK_AB R48, R49, R48 ;  /* 0x000000303130723e */ /* 0x000fe200000000ff */
[C---:B------:R-:W-:Y:S01]  /*28ca0*/  FMUL.FTZ R72, R2.reuse, R72 ;  /* 0x0000004802487220 */ /* 0x040fe20000410000 */
        /* <DEDUP_REMOVED lines=20> */
[C---:B------:R-:W-:Y:S01]  /*28df0*/  FMUL.FTZ R81, R2.reuse, R81 ;  /* 0x0000005102517220 */ /* 0x040fe20000410000 */
[----:B------:R-:W-:Y:S01]  /*28e00*/  STS [R18+0x400], R38 ;  /* 0x0004002612007388 */ /* 0x000fe20000000800 */
[----:B------:R-:W-:Y:S01]  /*28e10*/  F2FP.F16.F32.PACK_AB R60, R61, R60 ;  /* 0x0000003c3d3c723e */ /* 0x000fe200000000ff */
[C---:B------:R-:W-:Y:S01]  /*28e20*/  FMUL.FTZ R83, R3.reuse, R83 ;  /* 0x0000005303537220 */ /* 0x040fe20000410000 */
[----:B------:R-:W-:Y:S01]  /*28e30*/  FMUL.FTZ R82, R3, R82 ;  /* 0x0000005203527220 */ /* 0x000fe20000410000 */
[----:B------:R-:W-:Y:S01]  /*28e40*/  F2FP.F16.F32.PACK_AB R62, R63, R62 ;  /* 0x0000003e3f3e723e */ /* 0x000fe200000000ff */
[----:B------:R-:W-:Y:S01]  /*28e50*/  STS [R14], R40 ;  /* 0x000000280e007388 */ /* 0x000fe20000000800 */
[C---:B------:R-:W-:Y:S01]  /*28e60*/  FMUL.FTZ R84, R2.reuse, R84 ;  /* 0x0000005402547220 */ /* 0x040fe20000410000 */
[C---:B------:R-:W-:Y:S01]  /*28e70*/  FMUL.FTZ R85, R2.reuse, R85 ;  /* 0x0000005502557220 */ /* 0x040fe20000410000 */
[----:B------:R-:W-:Y:S01]  /*28e80*/  F2FP.F16.F32.PACK_AB R64, R65, R64 ;  /* 0x000000404140723e */ /* 0x000fe200000000ff */
[----:B------:R-:W-:Y:S01]  /*28e90*/  STS [R14+0x400], R42 ;  /* 0x0004002a0e007388 */ /* 0x000fe20000000800 */
        /* <DEDUP_REMOVED lines=35> */
[----:B------:R-:W-:Y:S01]  /*290d0*/  STS [R12+0x2000], R60 ;  /* 0x0020003c0c007388 */ /* 0x000fe20000000800 */
        /* <DEDUP_REMOVED lines=18> */
[C---:B------:R-:W-:Y:S01]  /*29200*/  FMUL.FTZ R113, R2.reuse, R113 ;  /* 0x0000007102717220 */ /* 0x040fe20000410000 */
[----:B------:R-:W-:Y:S01]  /*29210*/  STS [R18+0x2400], R70 ;  /* 0x0024004612007388 */ /* 0x000fe20000000800 */
[----:B------:R-:W-:Y:S01]  /*29220*/  F2FP.F16.F32.PACK_AB R92, R93, R92 ;  /* 0x0000005c5d5c723e */ /* 0x000fe200000000ff */
        /* <DEDUP_REMOVED lines=72> */
[C---:B------:R-:W-:Y:S01]  /*296b0*/  FMUL.FTZ R144, R2.reuse, R144 ;  /* 0x0000009002907220 */ /* 0x040fe20000410000 */
        /* <DEDUP_REMOVED lines=43> */
[----:B------:R2:W-:Y:S04]  /*29970*/  STS [R17+0x6000], R2 ;  /* 0x0060000211007388 */ /* 0x0005e80000000800 */
[----:B------:R3:W-:Y:S04]  /*29980*/  STS [R17+0x6400], R3 ;  /* 0x0064000311007388 */ /* 0x0007e80000000800 */
[----:B-1----:R-:W4:Y:S04]  /*29990*/  @!P0 LD.E.64 R18, desc[UR8][R10.64+0x80] ;  /* 0x000080080a128980 */ /* 0x002f28000c101b00 */
[----:B------:R-:W4:Y:S01]  /*299a0*/  LD.E.64 R82, desc[UR10][R10.64+0x88] ;  /* 0x0000880a0a527980 */ /* 0x000f22000c101b00 */
[----:B------:R-:W1:Y:S01]  /*299b0*/  @P4 MUFU.LG2 R16, R8 ;  /* 0x0000000800104308 */ /* 0x000e620000000c00 */
[----:B------:R-:W-:Y:S02]  /*299c0*/  BSSY B0, `(.L_x_3259) ;  /* 0x0000028000007945 */ /* 0x000fe40003800000 */
[----:B------:R4:W5:Y:S04]  /*299d0*/  LD.E.64 R80, desc[UR4][R10.64+0x90] ;  /* 0x000090040a507980 */ /* 0x000968000c101b00 */
[----:B--2---:R-:W2:Y:S01]  /*299e0*/  LD.E.U8 R2, desc[UR4][R10.64+0x1c8] ;  /* 0x0001c8040a027980 */ /* 0x004ea2000c101100 */
[----:B------:R3:W3:Y:S01]  /*299f0*/  @P3 MUFU.LG2 R14, R0 ;  /* 0x00000000000e3308 */ /* 0x0006e20000000c00 */
[----:B-1----:R-:W-:Y:S01]  /*29a00*/  @P4 FMUL.FTZ R16, R16, 0.69314718246459960938 ;  /* 0x3f31721810104820 */ /* 0x002fe20000410000 */
[----:B---3--:R-:W-:-:S02]  /*29a10*/  MOV R3, 0x7f800000 ;  /* 0x7f80000000037802 */ /* 0x008fc40000000f00 */
[----:B------:R-:W-:Y:S01]  /*29a20*/  @!P0 SHF.R.S32.HI R0, RZ, 0x1f, R239 ;  /* 0x0000001fff008819 */ /* 0x000fe200000114ef */
[----:B------:R-:W-:Y:S01]  /*29a30*/  @P3 FMUL.FTZ R14, R14, 0.69314718246459960938 ;  /* 0x3f3172180e0e3820 */ /* 0x000fe20000410000 */
[----:B------:R-:W-:Y:S01]  /*29a40*/  MOV R8, 0x7f800000 ;  /* 0x7f80000000087802 */ /* 0x000fe20000000f00 */
[C---:B-----5:R-:W-:Y:S02]  /*29a50*/  @P4 FFMA.FTZ R3, R4.reuse, R165, R16 ;  /* 0x000000a504034223 */ /* 0x060fe40000010010 */
[----:B------:R-:W-:Y:S01]  /*29a60*/  @P3 FFMA.FTZ R8, R4, R164, R14 ;  /* 0x000000a404083223 */ /* 0x000fe2000001000e */
[----:B----4-:R-:W-:-:S04]  /*29a70*/  @!P0 IMAD R12, R19, R239, RZ ;  /* 0x000000ef130c8224 */ /* 0x010fc800078e02ff */
[----:B------:R-:W-:Y:S02]  /*29a80*/  @!P0 IMAD R12, R18, R0, R12 ;  /* 0x00000000120c8224 */ /* 0x000fe400078e020c */
[-C--:B------:R-:W-:Y:S02]  /*29a90*/  @P0 IMAD R0, R83, R242.reuse, RZ ;  /* 0x000000f253000224 */ /* 0x080fe400078e02ff */
[----:B------:R-:W-:Y:S01]  /*29aa0*/  @P0 IMAD.WIDE.U32 R20, R82, R242, RZ ;  /* 0x000000f252140225 */ /* 0x000fe200078e00ff */
[----:B--2---:R-:W-:-:S03]  /*29ab0*/  ISETP.NE.AND P1, PT, R2, RZ, PT ;  /* 0x000000ff0200720c */ /* 0x004fc60003f25270 */
[----:B------:R-:W-:Y:S01]  /*29ac0*/  @!P0 IMAD.WIDE.U32 R18, R18, R239, RZ ;  /* 0x000000ef12128225 */ /* 0x000fe200078e00ff */
[----:B------:R-:W-:Y:S02]  /*29ad0*/  @P0 IADD3 R0, R21, R0, RZ ;  /* 0x0000000015000210 */ /* 0x000fe40007ffe0ff */
[----:B------:R-:W-:Y:S02]  /*29ae0*/  @P0 MOV R2, R20 ;  /* 0x0000001400020202 */ /* 0x000fe40000000f00 */
[----:B------:R-:W-:Y:S02]  /*29af0*/  @!P0 IADD3 R0, R19, R12, RZ ;  /* 0x0000000c13008210 */ /* 0x000fe40007ffe0ff */
[----:B------:R-:W-:-:S03]  /*29b00*/  @!P0 MOV R2, R18 ;  /* 0x0000001200028202 */ /* 0x000fc60000000f00 */
[----:B------:R-:W-:Y:S05]  /*29b10*/  @!P1 BRA `(.L_x_3260) ;  /* 0x0000000000289947 */ /* 0x000fea0003800000 */
        /* <DEDUP_REMOVED lines=10> */
.L_x_3260:
        /* <DEDUP_REMOVED lines=8> */
.L_x_3261:
[----:B------:R-:W-:Y:S05]  /*29c40*/  BSYNC B0 ;  /* 0x0000000000007941 */ /* 0x000fea0003800000 */
.L_x_3259:
        /* <DEDUP_REMOVED lines=58> */
.L_x_3263:
[----:B------:R-:W-:Y:S05]  /*29ff0*/  BSYNC B0 ;  /* 0x0000000000007941 */ /* 0x000fea0003800000 */
.L_x_3262:
[----:B---3--:R-:W-:Y:S02]  /*2a000*/  LEA.HI R3, R9, R5, RZ, 0x3 ;  /* 0x0000000509037211 */ /* 0x008fe400078f18ff */
[----:B------:R-:W-:Y:S02]  /*2a010*/  R2UR UR4, R6 ;  /* 0x00000000060472ca */ /* 0x000fe400000e0000 */
[----:B------:R-:W-:Y:S02]  /*2a020*/  LOP3.LUT R3, R3, 0xfffffff8, RZ, 0xc0, !PT ;  /* 0xfffffff803037812 */ /* 0x000fe400078ec0ff */
[----:B------:R-:W-:-:S03]  /*2a030*/  R2UR UR5, R7 ;  /* 0x00000000070572ca */ /* 0x000fc600000e0000 */
[----:B------:R-:W-:-:S04]  /*2a040*/  IMAD.IADD R3, R5, 0x1, -R3 ;  /* 0x0000000105037824 */ /* 0x000fc800078e0a03 */
[----:B------:R-:W-:Y:S01]  /*2a050*/  IMAD.SHL.U32 R78, R3, 0x8, RZ ;  /* 0x00000008034e7824 */ /* 0x000fe200078e00ff */
[----:B------:R-:W-:Y:S01]  /*2a060*/  LEA.HI R4, R4, R76, RZ, 0x3 ;  /* 0x0000004c04047211 */ /* 0x000fe200078f18ff */
[----:B------:R-:W-:-:S03]  /*2a070*/  IMAD.SHL.U32 R240, R240, 0x40, RZ ;  /* 0x00000040f0f07824 */ /* 0x000fc600078e00ff */
[----:B------:R-:W-:Y:S01]  /*2a080*/  SHF.R.S32.HI R79, RZ, 0x1f, R78 ;  /* 0x0000001fff4f7819 */ /* 0x000fe2000001144e */
[----:B------:R-:W-:Y:S01]  /*2a090*/  IMAD.IADD R241, R241, 0x1, -R240 ;  /* 0x00000001f1f17824 */ /* 0x000fe200078e0af0 */
[----:B------:R-:W-:Y:S01]  /*2a0a0*/  SHF.R.S32.HI R9, RZ, 0x3, R4 ;  /* 0x00000003ff097819 */ /* 0x000fe20000011404 */
[----:B--2---:R2:W5:Y:S01]  /*2a0b0*/  LD.E R10, desc[UR4][R10.64+0xc0] ;  /* 0x0000c0040a0a7980 */ /* 0x004562000c101900 */
[----:B------:R-:W-:Y:S01]  /*2a0c0*/  SHF.R.S32.HI R8, RZ, 0x1f, R240 ;  /* 0x0000001fff087819 */ /* 0x000fe200000114f0 */
[-C--:B-----5:R-:W-:Y:S01]  /*2a0d0*/  IMAD.WIDE.U32 R86, R82, R240.reuse, R78 ;  /* 0x000000f052567225 */ /* 0x0a0fe200078e004e */
[----:B------:R-:W-:Y:S01]  /*2a0e0*/  LOP3.LUT R4, R4, 0xfffffff8, RZ, 0xc0, !PT ;  /* 0xfffffff804047812 */ /* 0x000fe200078ec0ff */
[----:B------:R-:W-:Y:S01]  /*2a0f0*/  BSSY B0, `(.L_x_3264) ;  /* 0x000002f000007945 */ /* 0x000fe20003800000 */
[----:B------:R-:W-:Y:S01]  /*2a100*/  SHF.R.S32.HI R5, RZ, 0x1f, R238 ;  /* 0x0000001fff057819 */ /* 0x000fe200000114ee */
[----:B------:R-:W-:Y:S02]  /*2a110*/  IMAD R240, R83, R240, RZ ;  /* 0x000000f053f07224 */ /* 0x000fe400078e02ff */
[----:B------:R-:W-:Y:S01]  /*2a120*/  IMAD.IADD R4, R76, 0x1, -R4 ;  /* 0x000000014c047824 */ /* 0x000fe200078e0a04 */
[----:B------:R-:W-:Y:S01]  /*2a130*/  IADD3 R76, P1, R2, R86, RZ ;  /* 0x00000056024c7210 */ /* 0x000fe20007f3e0ff */
[----:B------:R-:W-:Y:S01]  /*2a140*/  IMAD R8, R82, R8, R240 ;  /* 0x0000000852087224 */ /* 0x000fe200078e02f0 */
[----:B------:R-:W-:Y:S01]  /*2a150*/  IADD3 R2, R9, 0x20, RZ ;  /* 0x0000002009027810 */ /* 0x000fe20007ffe0ff */
[----:B------:R-:W-:-:S02]  /*2a160*/  IMAD R3, R81, R238, RZ ;  /* 0x000000ee51037224 */ /* 0x000fc400078e02ff */
[----:B------:R-:W-:Y:S01]  /*2a170*/  IMAD.SHL.U32 R4, R4, 0x8, RZ ;  /* 0x0000000804047824 */ /* 0x000fe200078e00ff */
[----:B------:R-:W-:Y:S01]  /*2a180*/  IADD3.X R77, R0, R87, R8, P1, !PT ;  /* 0x00000057004d7210 */ /* 0x000fe20000ffe408 */
[----:B------:R-:W-:Y:S01]  /*2a190*/  IMAD R3, R80, R5, R3 ;  /* 0x0000000550037224 */ /* 0x000fe200078e0203 */
[CC--:B------:R-:W-:Y:S01]  /*2a1a0*/  ISETP.GE.AND P1, PT, R9.reuse, R241.reuse, PT ;  /* 0x000000f10900720c */ /* 0x0c0fe20003f26270 */
[----:B------:R-:W-:Y:S01]  /*2a1b0*/  VIADD R5, R9, 0x10 ;  /* 0x0000001009057836 */ /* 0x000fe20000000000 */
[-C--:B------:R-:W-:Y:S01]  /*2a1c0*/  ISETP.GE.AND P6, PT, R2, R241.reuse, PT ;  /* 0x000000f10200720c */ /* 0x080fe20003fc6270 */
[----:B------:R-:W-:Y:S01]  /*2a1d0*/  IMAD.WIDE.U32 R80, R80, R238, R76 ;  /* 0x000000ee50507225 */ /* 0x000fe200078e004c */
[----:B------:R-:W-:Y:S02]  /*2a1e0*/  IADD3 R0, R4, 0x40, RZ ;  /* 0x0000004004007810 */ /* 0x000fe40007ffe0ff */
[----:B------:R-:W-:Y:S01]  /*2a1f0*/  ISETP.GE.AND P0, PT, R5, R241, PT ;  /* 0x000000f10500720c */ /* 0x000fe20003f06270 */
[----:B------:R-:W-:Y:S01]  /*2a200*/  VIADD R5, R9, 0x30 ;  /* 0x0000003009057836 */ /* 0x000fe20000000000 */
[----:B------:R-:W-:Y:S01]  /*2a210*/  SHF.R.S32.HI R2, RZ, 0x1f, R9 ;  /* 0x0000001fff027819 */ /* 0x000fe20000011409 */
[----:B------:R-:W-:-:S03]  /*2a220*/  IMAD.IADD R77, R81, 0x1, R3 ;  /* 0x00000001514d7824 */ /* 0x000fc600078e0203 */
[----:B------:R-:W-:Y:S01]  /*2a230*/  ISETP.GE.AND P5, PT, R5, R241, PT ;  /* 0x000000f10500720c */ /* 0x000fe20003fa6270 */
[C---:B------:R-:W-:Y:S02]  /*2a240*/  VIADD R5, R4.reuse, 0xc0 ;  /* 0x000000c004057836 */ /* 0x040fe40000000000 */
[----:B------:R-:W-:Y:S01]  /*2a250*/  VIADD R4, R4, 0x80 ;  /* 0x0000008004047836 */ /* 0x000fe20000000000 */
[----:B--2---:R-:W-:Y:S09]  /*2a260*/  @P1 BRA `(.L_x_3265) ;  /* 0x00000000005c1947 */ /* 0x004ff20003800000 */
[----:B------:R-:W-:Y:S01]  /*2a270*/  IMAD R3, R83, R9, RZ ;  /* 0x0000000953037224 */ /* 0x000fe200078e02ff */
[-C--:B------:R-:W-:Y:S01]  /*2a280*/  ISETP.GE.AND P4, PT, R78, R10.reuse, PT ;  /* 0x0000000a4e00720c */ /* 0x080fe20003f86270 */
        /* <DEDUP_REMOVED lines=21> */
.L_x_3265:
[----:B------:R-:W-:Y:S05]  /*2a3e0*/  BSYNC B0 ;  /* 0x0000000000007941 */ /* 0x000fea0003800000 */
.L_x_3264:
[----:B------:R-:W-:Y:S04]  /*2a3f0*/  BSSY B0, `(.L_x_3266) ;  /* 0x000001c000007945 */ /* 0x000fe80003800000 */
[----:B------:R-:W-:Y:S05]  /*2a400*/  @P0 BRA `(.L_x_3267) ;  /* 0x0000000000680947 */ /* 0x000fea0003800000 */
[----:B------:R-:W-:Y:S01]  /*2a410*/  IADD3 R8, P3, R9, 0x10, RZ ;  /* 0x0000001009087810 */ /* 0x000fe20007f7e0ff */
[----:B-12---:R-:W-:Y:S01]  /*2a420*/  IMAD.MOV.U32 R20, RZ, RZ, R80 ;  /* 0x000000ffff147224 */ /* 0x006fe200078e0050 */
[-C--:B------:R-:W-:Y:S01]  /*2a430*/  ISETP.GE.AND P4, PT, R78, R10.reuse, PT ;  /* 0x0000000a4e00720c */ /* 0x080fe20003f86270 */
[----:B------:R-:W-:Y:S01]  /*2a440*/  IMAD.MOV.U32 R21, RZ, RZ, R77 ;  /* 0x000000ffff157224 */ /* 0x000fe200078e004d */
[-C--:B------:R-:W-:Y:S01]  /*2a450*/  ISETP.GE.AND P2, PT, R0, R10.reuse, PT ;  /* 0x0000000a0000720c */ /* 0x080fe20003f46270 */
[----:B------:R-:W-:Y:S01]  /*2a460*/  IMAD.X R3, RZ, RZ, R2, P3 ;  /* 0x000000ffff037224 */ /* 0x000fe200018e0602 */
[----:B------:R-:W-:Y:S01]  /*2a470*/  ISETP.GE.AND P1, PT, R4, R10, PT ;  /* 0x0000000a0400720c */ /* 0x000fe20003f26270 */
        /* <DEDUP_REMOVED lines=19> */
.L_x_3267:
[----:B------:R-:W-:Y:S05]  /*2a5b0*/  BSYNC B0 ;  /* 0x0000000000007941 */ /* 0x000fea0003800000 */
.L_x_3266:
[----:B------:R-:W-:Y:S04]  /*2a5c0*/  BSSY B0, `(.L_x_3268) ;  /* 0x000001c000007945 */ /* 0x000fe80003800000 */
[----:B------:R-:W-:Y:S05]  /*2a5d0*/  @P6 BRA `(.L_x_3269) ;  /* 0x0000000000686947 */ /* 0x000fea0003800000 */
[----:B------:R-:W-:Y:S01]  /*2a5e0*/  IADD3 R8, P3, R9, 0x20, RZ ;  /* 0x0000002009087810 */ /* 0x000fe20007f7e0ff */
[----:B-1-3--:R-:W-:Y:S01]  /*2a5f0*/  IMAD.MOV.U32 R16, RZ, RZ, R80 ;  /* 0x000000ffff107224 */ /* 0x00afe200078e0050 */
        /* <DEDUP_REMOVED lines=24> */
.L_x_3269:
[----:B------:R-:W-:Y:S05]  /*2a780*/  BSYNC B0 ;  /* 0x0000000000007941 */ /* 0x000fea0003800000 */
.L_x_3268:
[----:B-1--4-:R-:W-:Y:S02]  /*2a790*/  MOV R12, R237 ;  /* 0x000000ed000c7202 */ /* 0x012fe40000000f00 */
[----:B------:R-:W-:-:S04]  /*2a7a0*/  MOV R13, 0x0 ;  /* 0x00000000000d7802 */ /* 0x000fc80000000f00 */
[----:B--23--:R-:W-:Y:S05]  /*2a7b0*/  @P5 RET.REL.NODEC R12 `(_ZN5flash24flash_fwd_splitkv_kernelI23Flash_fwd_kernel_traitsILi256ELi64ELi64ELi4ELb0ELb0EN7cutlass6half_tE19Flash_kernel_traitsILi256ELi64ELi64ELi4ES3_EELb1ELb0ELb1ELb0ELb0ELb0ELb0ELb1EEEvNS_16Flash_fwd_paramsE) ;  /* 0xfffffd580c105950 */ /* 0x00cfea0003c3ffff */
        /* <DEDUP_REMOVED lines=10> */
[----:B------:R-:W-:Y:S01]  /*2a860*/  LEA R4, P4, R12, R84, 0x1 ;  /* 0x000000540c047211 */ /* 0x000fe200078808ff */
[----:B------:R-:W-:Y:S02]  /*2a870*/  IMAD.MOV.U32 R3, RZ, RZ, 0x0 ;  /* 0x00000000ff037424 */ /* 0x000fe400078e00ff */
[----:B------:R-:W-:Y:S01]  /*2a880*/  IMAD R2, R83, R9, R2 ;  /* 0x0000000953027224 */ /* 0x000fe200078e0202 */
[C---:B------:R-:W-:Y:S02]  /*2a890*/  @!P3 R2UR UR10, R6.reuse ;  /* 0x00000000060ab2ca */ /* 0x040fe400000e0000 */
[----:B------:R-:W-:Y:S01]  /*2a8a0*/  @!P3 R2UR UR11, R7 ;  /* 0x00000000070bb2ca */ /* 0x000fe200000e0000 */
[----:B------:R-:W-:Y:S01]  /*2a8b0*/  IMAD.IADD R2, R13, 0x1, R2 ;  /* 0x000000010d027824 */ /* 0x000fe200078e0202 */
[----:B------:R-:W-:Y:S02]  /*2a8c0*/  @!P2 R2UR UR8, R6 ;  /* 0x000000000608a2ca */ /* 0x000fe400000e0000 */
[----:B------:R-:W-:-:S02]  /*2a8d0*/  @!P2 R2UR UR9, R7 ;  /* 0x000000000709a2ca */ /* 0x000fc400000e0000 */
[----:B------:R-:W-:Y:S02]  /*2a8e0*/  @!P1 R2UR UR4, R6 ;  /* 0x00000000060492ca */ /* 0x000fe400000e0000 */
[----:B------:R-:W-:Y:S02]  /*2a8f0*/  @!P1 R2UR UR5, R7 ;  /* 0x00000000070592ca */ /* 0x000fe400000e0000 */
[----:B------:R-:W-:Y:S01]  /*2a900*/  LEA.HI.X R5, R12, R85, R2, 0x1, P4 ;  /* 0x000000550c057211 */ /* 0x000fe200020f0c02 */
[----:B------:R-:W-:-:S04]  /*2a910*/  IMAD.MOV.U32 R2, RZ, RZ, R237 ;  /* 0x000000ffff027224 */ /* 0x000fc800078e00ed */
[----:B------:R-:W-:Y:S04]  /*2a920*/  @!P3 ST.E.128 desc[UR10][R4.64], R56 ;  /* 0x000000380400b985 */ /* 0x000fe8000c101d0a */
[----:B------:R-:W-:Y:S04]  /*2a930*/  @!P2 ST.E.128 desc[UR8][R4.64+0x80], R40 ;  /* 0x000080280400a985 */ /* 0x000fe8000c101d08 */
[----:B------:R1:W-:Y:S02]  /*2a940*/  @!P1 ST.E.128 desc[UR4][R4.64+0x100], R24 ;  /* 0x0001001804009985 */ /* 0x0003e4000c101d04 */
[----:B-1----:R-:W-:Y:S05]  /*2a950*/  @P0 RET.REL.NODEC R2 `(_ZN5flash24flash_fwd_splitkv_kernelI23Flash_fwd_kernel_traitsILi256ELi64ELi64ELi4ELb0ELb0EN7cutlass6half_tE19Flash_kernel_traitsILi256ELi64ELi64ELi4ES3_EELb1ELb0ELb1ELb0ELb0ELb0ELb0ELb1EEEvNS_16Flash_fwd_paramsE) ;  /* 0xfffffd5402a80950 */ /* 0x002fea0003c3ffff */
[----:B------:R-:W-:Y:S01]  /*2a960*/  R2UR UR4, R6 ;  /* 0x00000000060472ca */ /* 0x000fe200000e0000 */
[----:B------:R-:W-:Y:S01]  /*2a970*/  IMAD.MOV.U32 R2, RZ, RZ, R237 ;  /* 0x000000ffff027224 */ /* 0x000fe200078e00ed */
[----:B------:R-:W-:Y:S01]  /*2a980*/  R2UR UR5, R7 ;  /* 0x00000000070572ca */ /* 0x000fe200000e0000 */
[----:B------:R-:W-:-:S12]  /*2a990*/  IMAD.MOV.U32 R3, RZ, RZ, 0x0 ;  /* 0x00000000ff037424 */ /* 0x000fd800078e00ff */
[----:B------:R1:W-:Y:S02]  /*2a9a0*/  ST.E.128 desc[UR4][R4.64+0x180], R72 ;  /* 0x0001804804007985 */ /* 0x0003e4000c101d04 */
[----:B-1----:R-:W-:Y:S05]  /*2a9b0*/  RET.REL.NODEC R2 `(_ZN5flash24flash_fwd_splitkv_kernelI23Flash_fwd_kernel_traitsILi256ELi64ELi64ELi4ELb0ELb0EN7cutlass6half_tE19Flash_kernel_traitsILi256ELi64ELi64ELi4ES3_EELb1ELb0ELb1ELb0ELb0ELb0ELb0ELb1EEEvNS_16Flash_fwd_paramsE) ;  /* 0xfffffd5402907950 */ /* 0x002fea0003c3ffff */
.L_x_3258:
[----:B------:R-:W-:Y:S01]  /*2a9c0*/  MOV R0, 0x1f ;  /* 0x0000001f00007802 */ /* 0x000fe20000000f00 */
[----:B------:R-:W-:Y:S01]  /*2a9d0*/  IMAD.MOV.U32 R2, RZ, RZ, 0x2 ;  /* 0x00000002ff027424 */ /* 0x000fe200078e00ff */
[----:B------:R-:W-:Y:S01]  /*2a9e0*/  MOV R5, R249 ;  /* 0x000000f900057202 */ /* 0x000fe20000000f00 */
[----:B------:R-:W-:-:S07]  /*2a9f0*/  IMAD.MOV.U32 R3, RZ, RZ, -0x1 ;  /* 0xffffffffff037424 */ /* 0x000fce00078e00ff */
[----:B-1---5:R-:W-:Y:S05]  /*2aa00*/  WARPSYNC.COLLECTIVE R3, `(.L_x_3270) ;  /* 0x0000000003087348 */ /* 0x022fea0003c00000 */
[----:B------:R2:W3:Y:S02]  /*2aa10*/  SHFL.BFLY P0, R0, R5, R2, R0 ;  /* 0x0c00000205007389 */ /* 0x0004e40000000000 */
[----:B-123-5:R-:W-:Y:S01]  /*2aa20*/  ENDCOLLECTIVE ;  /* 0x000000000000791b */ /* 0x02efe20003800000 */
.L_x_3270:
        /* <DEDUP_REMOVED lines=8> */
.L_x_3271:
        /* <DEDUP_REMOVED lines=8> */
.L_x_3272:
[----:B------:R-:W-:Y:S01]  /*2ab30*/  FADD.FTZ R248, R0, R248 ;  /* 0x000000f800f87221 */ /* 0x000fe20000010000 */
[----:B------:R-:W-:Y:S02]  /*2ab40*/  MOV R0, 0x1f ;  /* 0x0000001f00007802 */ /* 0x000fe40000000f00 */
[----:B------:R-:W-:Y:S01]  /*2ab50*/  MOV R2, 0x1 ;  /* 0x0000000100027802 */ /* 0x000fe20000000f00 */
[----:B------:R-:W-:-:S07]  /*2ab60*/  IMAD.MOV.U32 R5, RZ, RZ, R248 ;  /* 0x000000ffff057224 */ /* 0x000fce00078e00f8 */
[----:B------:R-:W-:Y:S05]  /*2ab70*/  WARPSYNC.COLLECTIVE R3, `(.L_x_3273) ;  /* 0x0000000003087348 */ /* 0x000fea0003c00000 */
[----:B------:R1:W2:Y:S02]  /*2ab80*/  SHFL.BFLY P0, R0, R5, R2, R0 ;  /* 0x0c00000205007389 */ /* 0x0002a40000000000 */
[----:B-12---:R-:W-:Y:S01]  /*2ab90*/  ENDCOLLECTIVE ;  /* 0x000000000000791b */ /* 0x006fe20003800000 */
.L_x_3273:
[----:B------:R-:W-:Y:S05]  /*2aba0*/  BRA `(.L_x_3274) ;  /* 0xffffffd800b07947 */ /* 0x000fea000383ffff */
.L_x_3275:
        /* <DEDUP_REMOVED lines=13> */
.L_x_4878:


//--------------------- .text._ZN5flash24flash_fwd_splitkv_kernelI23Flash_fwd_kernel_traitsILi256ELi64ELi64ELi4ELb0ELb0EN7cutlass6half_tE19Flash_kernel_traitsILi256ELi64ELi64ELi4ES3_EELb1ELb0ELb1ELb0ELb0ELb1ELb0ELb1EEEvNS_16Flash_fwd_paramsE --------------------------
	.section	.text._ZN5flash24flash_fwd_splitkv_kernelI23Flash_fwd_kernel_traitsILi256ELi64ELi64ELi4ELb0ELb0EN7cutlass6half_tE19Flash_kernel_traitsILi256ELi64ELi64ELi4ES3_EELb1ELb0ELb1ELb0ELb0ELb1ELb0ELb1EEEvNS_16Flash_fwd_paramsE,"ax",@progbits
	.align	128
        .global         _ZN5flash24flash_fwd_splitkv_kernelI23Flash_fwd_kernel_traitsILi256ELi64ELi64ELi4ELb0ELb0EN7cutlass6half_tE19Flash_kernel_traitsILi256ELi64ELi64ELi4ES3_EELb1ELb0ELb1ELb0ELb0ELb1ELb0ELb1EEEvNS_16Flash_fwd_paramsE
        .type           _ZN5flash24flash_fwd_splitkv_kernelI23Flash_fwd_kernel_traitsILi256ELi64ELi64ELi4ELb0ELb0EN7cutlass6half_tE19Flash_kernel_traitsILi256ELi64ELi64ELi4ES3_EELb1ELb0ELb1ELb0ELb0ELb1ELb0ELb1EEEvNS_16Flash_fwd_paramsE,@function
        .size           _ZN5flash24flash_fwd_splitkv_kernelI23Flash_fwd_kernel_traitsILi256ELi64ELi64ELi4ELb0ELb0EN7cutlass6half_tE19Flash_kernel_traitsILi256ELi64ELi64ELi4ES3_EELb1ELb0ELb1ELb0ELb0ELb1ELb0ELb1EEEvNS_16Flash_fwd_paramsE,(.L_x_4879 - _ZN5flash24flash_fwd_splitkv_kernelI23Flash_fwd_kernel_traitsILi256ELi64ELi64ELi4ELb0ELb0EN7cutlass6half_tE19Flash_kernel_traitsILi256ELi64ELi64ELi4ES3_EELb1ELb0ELb1ELb0ELb0ELb1ELb0ELb1EEEvNS_16Flash_fwd_paramsE)
        .other          _ZN5flash24flash_fwd_splitkv_kernelI23Flash_fwd_kernel_traitsILi256ELi64ELi64ELi4ELb0ELb0EN7cutlass6half_tE19Flash_kernel_traitsILi256ELi64ELi64ELi4ES3_EELb1ELb0ELb1ELb0ELb0ELb1ELb0ELb1EEEvNS_16Flash_fwd_paramsE,@"STO_CUDA_ENTRY STV_DEFAULT"
_ZN5flash24flash_fwd_splitkv_kernelI23Flash_fwd_kernel_traitsILi256ELi64ELi64ELi4ELb0ELb0EN7cutlass6half_tE19Flash_kernel_traitsILi256ELi64ELi64ELi4ES3_EELb1ELb0ELb1ELb0ELb0ELb1ELb0ELb1EEEvNS_16Flash_fwd_paramsE:
.text._ZN5flash24flash_fwd_splitkv_kernelI23Flash_fwd_kernel_traitsILi256ELi64ELi64ELi4ELb0ELb0EN7cutlass6half_tE19Flash_kernel_traitsILi256ELi64ELi64ELi4ES3_EELb1ELb0ELb1ELb0ELb0ELb1ELb0ELb1EEEvNS_16Flash_fwd_paramsE:
        /* <DEDUP_REMOVED lines=8> */
[----:B-1-34-:R-:W-:Y:S05]  /*0080*/  CALL.REL.NOINC `($_ZN5flash24flash_fwd_splitkv_kernelI23Flash_fwd_kernel_traitsILi256ELi64ELi64ELi4ELb0ELb0EN7cutlass6half_tE19Flash_kernel_traitsILi256ELi64ELi64ELi4ES3_EELb1ELb0ELb1ELb0ELb0ELb1ELb0ELb1EEEvNS_16Flash_fwd_paramsE$_ZN5flash30compute_attn_1rowblock_splitkvI23Flash_fwd_kernel_traitsILi256ELi64ELi64ELi4ELb0ELb0EN7cutlass6half_tE19Flash_kernel_traitsILi256ELi64ELi64ELi4ES3_EELb1ELb0ELb1ELb0ELb0ELb1ELb0ELb1ENS_16Flash_fwd_paramsEEEvRKT8_iiiii) ;  /* 0x0000000000087944 */ /* 0x01afea0003c00000 */
[----:B------:R-:W-:Y:S05]  /*0090*/  BSYNC B4 ;  /* 0x0000000000047941 */ /* 0x000fea0003800000 */
.L_x_3276:
[----:B------:R-:W-:Y:S05]  /*00a0*/  EXIT ;  /* 0x000000000000794d */ /* 0x000fea0003800000 */
        .type           $_ZN5flash24flash_fwd_splitkv_kernelI23Flash_fwd_kernel_traitsILi256ELi64ELi64ELi4ELb0ELb0EN7cutlass6half_tE19Flash_kernel_traitsILi256ELi64ELi64ELi4ES3_EELb1ELb0ELb1ELb0ELb0ELb1ELb0ELb1EEEvNS_16Flash_fwd_paramsE$_ZN5flash30compute_attn_1rowblock_splitkvI23Flash_fwd_kernel_traitsILi256ELi64ELi64ELi4ELb0ELb0EN7cutlass6half_tE19Flash_kernel_traitsILi256ELi64ELi64ELi4ES3_EELb1ELb0ELb1ELb0ELb0ELb1ELb0ELb1ENS_16Flash_fwd_paramsEEEvRKT8_iiiii,@function
        .size           $_ZN5flash24flash_fwd_splitkv_kernelI23Flash_fwd_kernel_traitsILi256ELi64ELi64ELi4ELb0ELb0EN7cutlass6half_tE19Flash_kernel_traitsILi256ELi64ELi64ELi4ES3_EELb1ELb0ELb1ELb0ELb0ELb1ELb0ELb1EEEvNS_16Flash_fwd_paramsE$_ZN5flash30compute_attn_1rowblock_splitkvI23Flash_fwd_kernel_traitsILi256ELi64ELi64ELi4ELb0ELb0EN7cutlass6half_tE19Flash_kernel_traitsILi256ELi64ELi64ELi4ES3_EELb1ELb0ELb1ELb0ELb0ELb1ELb0ELb1ENS_16Flash_fwd_paramsEEEvRKT8_iiiii,(.L_x_4879 - $_ZN5flash24flash_fwd_splitkv_kernelI23Flash_fwd_kernel_traitsILi256ELi64ELi64ELi4ELb0ELb0EN7cutlass6half_tE19Flash_kernel_traitsILi256ELi64ELi64ELi4ES3_EELb1ELb0ELb1ELb0ELb0ELb1ELb0ELb1EEEvNS_16Flash_fwd_paramsE$_ZN5flash30compute_attn_1rowblock_splitkvI23Flash_fwd_kernel_traitsILi256ELi64ELi64ELi4ELb0ELb0EN7cutlass6half_tE19Flash_kernel_traitsILi256ELi64ELi64ELi4ES3_EELb1ELb0ELb1ELb0ELb0ELb1ELb0ELb1ENS_16Flash_fwd_paramsEEEvRKT8_iiiii)
$_ZN5flash24flash_fwd_splitkv_kernelI23Flash_fwd_kernel_traitsILi256ELi64ELi64ELi4ELb0ELb0EN7cutlass6half_tE19Flash_kernel_traitsILi256ELi64ELi64ELi4ES3_EELb1ELb0ELb1ELb0ELb0ELb1ELb0ELb1EEEvNS_16Flash_fwd_paramsE$_ZN5flash30compute_attn_1rowblock_splitkvI23Flash_fwd_kernel_traitsILi256ELi64ELi64ELi4ELb0ELb0EN7cutlass6half_tE19Flash_kernel_traitsILi256ELi64ELi64ELi4ES3_EELb1ELb0ELb1ELb0ELb0ELb1ELb0ELb1ENS_16Flash_fwd_paramsEEEvRKT8_iiiii:
        /* <DEDUP_REMOVED lines=27> */
.L_x_3278:
[----:B------:R-:W-:Y:S05]  /*0260*/  BSYNC B0 ;  /* 0x0000000000007941 */ /* 0x000fea0003800000 */
.L_x_3277:
        /* <DEDUP_REMOVED lines=8> */
.L_x_3280:
[----:B------:R2:W5:Y:S02]  /*02f0*/  LD.E R84, desc[UR6][R10.64+0xb8] ;  /* 0x0000b8060a547980 */ /* 0x000564000c101900 */
.L_x_3281:
[----:B------:R-:W-:Y:S05]  /*0300*/  BSYNC B0 ;  /* 0x0000000000007941 */ /* 0x000fea0003800000 */
.L_x_3279:
[----:B-1-3--:R-:W3:Y:S01]  /*0310*/  LD.E.64 R2, desc[UR6][R10.64+0xf8] ;  /* 0x0000f8060a027980 */ /* 0x00aee2000c101b00 */
[----:B------:R-:W-:Y:S01]  /*0320*/  BSSY B1, `(.L_x_3282) ;  /* 0x0000012000017945 */ /* 0x000fe20003800000 */
[----:B-----5:R-:W-:Y:S01]  /*0330*/  IMAD.IADD R84, R84, 0x1, -R16 ;  /* 0x0000000154547824 */ /* 0x020fe200078e0a10 */
[----:B---3--:R-:W-:-:S04]  /*0340*/  ISETP.NE.U32.AND P0, PT, R2, RZ, PT ;  /* 0x000000ff0200720c */ /* 0x008fc80003f05070 */
[----:B------:R-:W-:-:S13]  /*0350*/  ISETP.NE.AND.EX P0, PT, R3, RZ, PT, P0 ;  /* 0x000000ff0300720c */ /* 0x000fda0003f05300 */
[----:B------:R-:W-:Y:S05]  /*0360*/  @!P0 BRA `(.L_x_3283) ;  /* 0x0000000000108947 */ /* 0x000fea0003800000 */
[----:B------:R-:W-:-:S06]  /*0370*/  IMAD.WIDE R50, R243, 0x4, R2 ;  /* 0x00000004f3327825 */ /* 0x000fcc00078e0202 */
[----:B------:R-:W3:Y:S02]  /*0380*/  LD.E R50, desc[UR6][R50.64] ;  /* 0x0000000632327980 */ /* 0x000ee4000c101900 */
[----:B---3--:R-:W-:Y:S01]  /*0390*/  IADD3 R50, R50, -R16, RZ ;  /* 0x8000001032327210 */ /* 0x008fe20007ffe0ff */
[----:B------:R-:W-:Y:S05]  /*03a0*/  BRA `(.L_x_3284) ;  /* 0x0000000000247947 */ /* 0x000fea0003800000 */
.L_x_3283:
[----:B------:R-:W3:Y:S01]  /*03b0*/  LD.E.64 R2, desc[UR6][R10.64+0x108] ;  /* 0x000108060a027980 */ /* 0x000ee2000c101b00 */
[----:B------:R-:W-:Y:S01]  /*03c0*/  BSSY B0, `(.L_x_3285) ;  /* 0x0000006000007945 */ /* 0x000fe20003800000 */
[----:B------:R-:W-:Y:S01]  /*03d0*/  IMAD.MOV.U32 R50, RZ, RZ, RZ ;  /* 0x000000ffff327224 */ /* 0x000fe200078e00ff */
[----:B---3--:R-:W-:-:S04]  /*03e0*/  ISETP.NE.U32.AND P0, PT, R2, RZ, PT ;  /* 0x000000ff0200720c */ /* 0x008fc80003f05070 */
[----:B------:R-:W-:-:S13]  /*03f0*/  ISETP.NE.AND.EX P0, PT, R3, RZ, PT, P0 ;  /* 0x000000ff0300720c */ /* 0x000fda0003f05300 */
[----:B------:R-:W-:Y:S05]  /*0400*/  @!P0 BRA `(.L_x_3286) ;  /* 0x0000000000048947 */ /* 0x000fea0003800000 */
[----:B------:R1:W5:Y:S02]  /*0410*/  LD.E R50, desc[UR6][R10.64+0xbc] ;  /* 0x0000bc060a327980 */ /* 0x000364000c101900 */
.L_x_3286:
[----:B------:R-:W-:Y:S05]  /*0420*/  BSYNC B0 ;  /* 0x0000000000007941 */ /* 0x000fea0003800000 */
.L_x_3285:
[----:B-----5:R-:W-:Y:S02]  /*0430*/  IADD3 R50, R84, R50, RZ ;  /* 0x0000003254327210 */ /* 0x020fe40007ffe0ff */
.L_x_3284:
[----:B------:R-:W-:Y:S05]  /*0440*/  BSYNC B1 ;  /* 0x0000000000017941 */ /* 0x000fea0003800000 */
.L_x_3282:
[----:B------:R-:W-:Y:S01]  /*0450*/  IMAD.SHL.U32 R53, R244, 0x40, RZ ;  /* 0x00000040f4357824 */ /* 0x000fe200078e00ff */
[----:B------:R-:W-:Y:S01]  /*0460*/  MOV R2, R241 ;  /* 0x000000f100027202 */ /* 0x000fe20000000f00 */
[----:B------:R-:W-:-:S03]  /*0470*/  IMAD.MOV.U32 R3, RZ, RZ, 0x0 ;  /* 0x00000000ff037424 */ /* 0x000fc600078e00ff */
[----:B------:R-:W-:-:S13]  /*0480*/  ISETP.GT.AND P0, PT, R245, R53, PT ;  /* 0x00000035f500720c */ /* 0x000fda0003f04270 */
[----:B-12---:R-:W-:Y:S05]  /*0490*/  @!P0 RET.REL.NODEC R2 `(_ZN5flash24flash_fwd_splitkv_kernelI23Flash_fwd_kernel_traitsILi256ELi64ELi64ELi4ELb0ELb0EN7cutlass6half_tE19Flash_kernel_traitsILi256ELi64ELi64ELi4ES3_EELb1ELb0ELb1ELb0ELb0ELb1ELb0ELb1EEEvNS_16Flash_fwd_paramsE) ;  /* 0xfffffff802d88950 */ /* 0x006fea0003c3ffff */
        /* <DEDUP_REMOVED lines=82> */
.L_x_3289:
[----:B------:R-:W-:Y:S05]  /*09c0*/  BSYNC B0 ;  /* 0x0000000000007941 */ /* 0x000fea0003800000 */
.L_x_3288:
        /* <DEDUP_REMOVED lines=21> */
.L_x_3291:
[----:B------:R-:W-:Y:S05]  /*0b20*/  BSYNC B0 ;  /* 0x0000000000007941 */ /* 0x000fea0003800000 */
.L_x_3290:
        /* <DEDUP_REMOVED lines=23> */
.L_x_3293:
[----:B------:R-:W-:Y:S05]  /*0ca0*/  BSYNC B0 ;  /* 0x0000000000007941 */ /* 0x000fea0003800000 */
.L_x_3292:
        /* <DEDUP_REMOVED lines=32> */
.L_x_3295:
[----:B------:R-:W-:Y:S05]  /*0eb0*/  BSYNC B0 ;  /* 0x0000000000007941 */ /* 0x000fea0003800000 */
.L_x_3294:
[----:B------:R5:W-:Y:S01]  /*0ec0*/  @!P5 ST.E desc[UR6][R12.64+0x40], R3 ;  /* 0x000040030c00d985 */ /* 0x000be2000c101906 */
[----:B------:R-:W-:-:S03]  /*0ed0*/  MOV R2, R241 ;  /* 0x000000f100027202 */ /* 0x000fc60000000f00 */
[----:B------:R-:W-:Y:S04]  /*0ee0*/  @!P6 ST.E desc[UR6][R12.64], R4 ;  /* 0x000000040c00e985 */ /* 0x000fe8000c101906 */
[----:B------:R1:W-:Y:S01]  /*0ef0*/  @!P4 ST.E desc[UR6][R12.64+0x80], R0 ;  /* 0x000080000c00c985 */ /* 0x0003e2000c101906 */
[----:B-----5:R-:W-:-:S04]  /*0f00*/  MOV R3, 0x0 ;  /* 0x0000000000037802 */ /* 0x020fc80000000f00 */
[----:B-1234-:R-:W-:Y:S05]  /*0f10*/  @P3 RET.REL.NODEC R2 `(_ZN5flash24flash_fwd_splitkv_kernelI23Flash_fwd_kernel_traitsILi256ELi64ELi64ELi4ELb0ELb0EN7cutlass6half_tE19Flash_kernel_traitsILi256ELi64ELi64ELi4ES3_EELb1ELb0ELb1ELb0ELb0ELb1ELb0ELb1EEEvNS_16Flash_fwd_paramsE) ;  /* 0xfffffff002383950 */ /* 0x01efea0003c3ffff */
[----:B------:R-:W-:Y:S02]  /*0f20*/  MOV R0, 0x7f800000 ;  /* 0x7f80000000007802 */ /* 0x000fe40000000f00 */
[----:B------:R-:W-:Y:S02]  /*0f30*/  MOV R2, R241 ;  /* 0x000000f100027202 */ /* 0x000fe40000000f00 */
[----:B------:R-:W-:Y:S01]  /*0f40*/  MOV R3, 0x0 ;  /* 0x0000000000037802 */ /* 0x000fe20000000f00 */
[----:B------:R1:W-:Y:S03]  /*0f50*/  ST.E desc[UR6][R12.64+0xc0], R0 ;  /* 0x0000c0000c007985 */ /* 0x0003e6000c101906 */
[----:B-1----:R-:W-:Y:S05]  /*0f60*/  RET.REL.NODEC R2 `(_ZN5flash24flash_fwd_splitkv_kernelI23Flash_fwd_kernel_traitsILi256ELi64ELi64ELi4ELb0ELb0EN7cutlass6half_tE19Flash_kernel_traitsILi256ELi64ELi64ELi4ES3_EELb1ELb0ELb1ELb0ELb0ELb1ELb0ELb1EEEvNS_16Flash_fwd_paramsE) ;  /* 0xfffffff002247950 */ /* 0x002fea0003c3ffff */
.L_x_3287:
        /* <DEDUP_REMOVED lines=109> */
.L_x_3297:
        /* <DEDUP_REMOVED lines=81> */
.L_x_3298:
[----:B------:R-:W-:Y:S05]  /*1b50*/  BSYNC B0 ;  /* 0x0000000000007941 */ /* 0x000fea0003800000 */
.L_x_3296:
        /* <DEDUP_REMOVED lines=25> */
[-C--:B-----5:R-:W-:Y:S01]  /*1cf0*/  IMAD R9, R9, R46.reuse, RZ ;  /* 0x0000002e09097224 */ /* 0x0a0fe200078e02ff */
        /* <DEDUP_REMOVED lines=276> */
.L_x_3417:
        /* <DEDUP_REMOVED lines=33> */
.L_x_3301:
[----:B------:R-:W-:Y:S05]  /*3050*/  BSYNC B0 ;  /* 0x0000000000007941 */ /* 0x000fea0003800000 */
.L_x_3300:
        /* <DEDUP_REMOVED lines=18> */
.L_x_3303:
[----:B------:R-:W-:Y:S05]  /*3180*/  BSYNC B0 ;  /* 0x0000000000007941 */ /* 0x000fea0003800000 */
.L_x_3302:
        /* <DEDUP_REMOVED lines=21> */
.L_x_3305:
[----:B------:R-:W-:Y:S05]  /*32e0*/  BSYNC B0 ;  /* 0x0000000000007941 */ /* 0x000fea0003800000 */
.L_x_3304:
        /* <DEDUP_REMOVED lines=18> */
.L_x_3307:
[----:B------:R-:W-:Y:S05]  /*3410*/  BSYNC B0 ;  /* 0x0000000000007941 */ /* 0x000fea0003800000 */
.L_x_3306:
        /* <DEDUP_REMOVED lines=72> */
.L_x_3314:
[----:B------:R-:W-:Y:S05]  /*38a0*/  BSYNC B0 ;  /* 0x0000000000007941 */ /* 0x000fea0003800000 */
.L_x_3313:
        /* <DEDUP_REMOVED lines=53> */
.L_x_3316:
[----:B------:R-:W-:Y:S05]  /*3c00*/  BSYNC B0 ;  /* 0x0000000000007941 */ /* 0x000fea0003800000 */
.L_x_3315:
        /* <DEDUP_REMOVED lines=53> */
.L_x_3318:
[----:B------:R-:W-:Y:S05]  /*3f60*/  BSYNC B0 ;  /* 0x0000000000007941 */ /* 0x000fea0003800000 */
.L_x_3317:
        /* <DEDUP_REMOVED lines=52> */
.L_x_3312:
[----:B------:R-:W-:Y:S05]  /*42b0*/  BSYNC B1 ;  /* 0x0000000000017941 */ /* 0x000fea0003800000 */
.L_x_3311:
        /* <DEDUP_REMOVED lines=70> */
.L_x_3322:
[----:B------:R-:W-:Y:S05]  /*4720*/  BSYNC B0 ;  /* 0x0000000000007941 */ /* 0x000fea0003800000 */
.L_x_3321:
        /* <DEDUP_REMOVED lines=55> */
.L_x_3324:
[----:B------:R-:W-:Y:S05]  /*4aa0*/  BSYNC B0 ;  /* 0x0000000000007941 */ /* 0x000fea0003800000 */
.L_x_3323:
        /* <DEDUP_REMOVED lines=55> */
.L_x_3326:
[----:B------:R-:W-:Y:S05]  /*4e20*/  BSYNC B0 ;  /* 0x0000000000007941 */ /* 0x000fea0003800000 */
.L_x_3325:
        /* <DEDUP_REMOVED lines=54> */
.L_x_3320:
[----:B------:R-:W-:Y:S05]  /*5190*/  BSYNC B1 ;  /* 0x0000000000017941 */ /* 0x000fea0003800000 */
.L_x_3319:
        /* <DEDUP_REMOVED lines=70> */
.L_x_3330:
[----:B------:R-:W-:Y:S05]  /*5600*/  BSYNC B0 ;  /* 0x0000000000007941 */ /* 0x000fea0003800000 */
.L_x_3329:
        /* <DEDUP_REMOVED lines=55> */
.L_x_3332:
[----:B------:R-:W-:Y:S05]  /*5980*/  BSYNC B0 ;  /* 0x0000000000007941 */ /* 0x000fea0003800000 */
.L_x_3331:
        /* <DEDUP_REMOVED lines=55> */
.L_x_3334:
[----:B------:R-:W-:Y:S05]  /*5d00*/  BSYNC B0 ;  /* 0x0000000000007941 */ /* 0x000fea0003800000 */
.L_x_3333:
        /* <DEDUP_REMOVED lines=54> */
.L_x_3328:
[----:B------:R-:W-:Y:S05]  /*6070*/  BSYNC B1 ;  /* 0x0000000000017941 */ /* 0x000fea0003800000 */
.L_x_3327:
        /* <DEDUP_REMOVED lines=74> */
.L_x_3338:
[----:B------:R-:W-:Y:S05]  /*6520*/  BSYNC B0 ;  /* 0x0000000000007941 */ /* 0x000fea0003800000 */
.L_x_3337:
        /* <DEDUP_REMOVED lines=55> */
.L_x_3340:
[----:B------:R-:W-:Y:S05]  /*68a0*/  BSYNC B0 ;  /* 0x0000000000007941 */ /* 0x000fea0003800000 */
.L_x_3339:
        /* <DEDUP_REMOVED lines=55> */
.L_x_3342:
[----:B------:R-:W-:Y:S05]  /*6c20*/  BSYNC B0 ;  /* 0x0000000000007941 */ /* 0x000fea0003800000 */
.L_x_3341:
        /* <DEDUP_REMOVED lines=54> */
.L_x_3336:
[----:B------:R-:W-:Y:S05]  /*6f90*/  BSYNC B1 ;  /* 0x0000000000017941 */ /* 0x000fea0003800000 */
.L_x_3335:
[----:B------:R-:W2:Y:S02]  /*6fa0*/  LD.E R0, desc[UR6][R10.64+0xd0] ;  /* 0x0000d0060a007980 */ /* 0x000ea4000c101900 */
[----:B--2---:R-:W-:Y:S05]  /*6fb0*/  IMAD.U32 R0, R0, -0x20, RZ ;  /* 0xffffffe000007824 */ /* 0x004fea00078e00ff */
[C---:B------:R-:W-:Y:S02]  /*6fc0*/  LEA R20, P1, R0.reuse, R20, 0x1 ;  /* 0x0000001400147211 */ /* 0x040fe400078208ff */
[C---:B------:R-:W-:Y:S02]  /*6fd0*/  LEA R36, P0, R0.reuse, R36, 0x1 ;  /* 0x0000002400247211 */ /* 0x040fe400078008ff */
[C---:B------:R-:W-:Y:S02]  /*6fe0*/  LEA.HI.X.SX32 R21, R0.reuse, R21, 0x1, P1 ;  /* 0x0000001500157211 */ /* 0x040fe400008f0eff */
[----:B------:R-:W-:Y:S01]  /*6ff0*/  LEA.HI.X.SX32 R37, R0, R37, 0x1, P0 ;  /* 0x0000002500257211 */ /* 0x000fe200000f0eff */
[----:B------:R-:W-:Y:S05]  /*7000*/  BRA `(.L_x_3343) ;  /* 0x0000007000487947 */ /* 0x000fea0003800000 */
.L_x_3310:
        /* <DEDUP_REMOVED lines=101> */
.L_x_3349:
[----:B------:R-:W-:Y:S05]  /*7660*/  BSYNC B0 ;  /* 0x0000000000007941 */ /* 0x000fea0003800000 */
.L_x_3348:
[----:B-----5:R2:W-:Y:S02]  /*7670*/  ST.E.128 desc[UR6][R120.64], R28 ;  /* 0x0000001c78007985 */ /* 0x0205e4000c101d06 */
.L_x_3347:
[----:B------:R-:W-:Y:S05]  /*7680*/  BSYNC B1 ;  /* 0x0000000000017941 */ /* 0x000fea0003800000 */
.L_x_3346:
        /* <DEDUP_REMOVED lines=99> */
.L_x_3353:
[----:B------:R-:W-:Y:S05]  /*7cc0*/  BSYNC B0 ;  /* 0x0000000000007941 */ /* 0x000fea0003800000 */
.L_x_3352:
[----:B-----5:R3:W-:Y:S02]  /*7cd0*/  ST.E.128 desc[UR6][R120.64+0x80], R28 ;  /* 0x0000801c78007985 */ /* 0x0207e4000c101d06 */
.L_x_3351:
[----:B------:R-:W-:Y:S05]  /*7ce0*/  BSYNC B1 ;  /* 0x0000000000017941 */ /* 0x000fea0003800000 */
.L_x_3350:
        /* <DEDUP_REMOVED lines=99> */
.L_x_3357:
[----:B------:R-:W-:Y:S05]  /*8320*/  BSYNC B0 ;  /* 0x0000000000007941 */ /* 0x000fea0003800000 */
.L_x_3356:
[----:B-----5:R3:W-:Y:S02]  /*8330*/  ST.E.128 desc[UR6][R120.64+0x100], R28 ;  /* 0x0001001c78007985 */ /* 0x0207e4000c101d06 */
.L_x_3355:
[----:B------:R-:W-:Y:S05]  /*8340*/  BSYNC B1 ;  /* 0x0000000000017941 */ /* 0x000fea0003800000 */
.L_x_3354:
        /* <DEDUP_REMOVED lines=98> */
.L_x_3359:
[----:B------:R-:W-:Y:S05]  /*8970*/  BSYNC B0 ;  /* 0x0000000000007941 */ /* 0x000fea0003800000 */
.L_x_3358:
[----:B-----5:R3:W-:Y:S02]  /*8980*/  ST.E.128 desc[UR6][R120.64+0x180], R28 ;  /* 0x0001801c78007985 */ /* 0x0207e4000c101d06 */
.L_x_3345:
[----:B------:R-:W-:Y:S05]  /*8990*/  BSYNC B2 ;  /* 0x0000000000027941 */ /* 0x000fea0003800000 */
.L_x_3344:
        /* <DEDUP_REMOVED lines=106> */
.L_x_3365:
[----:B------:R-:W-:Y:S05]  /*9040*/  BSYNC B0 ;  /* 0x0000000000007941 */ /* 0x000fea0003800000 */
.L_x_3364:
[----:B-----5:R3:W-:Y:S02]  /*9050*/  ST.E.128 desc[UR6][R186.64], R28 ;  /* 0x0000001cba007985 */ /* 0x0207e4000c101d06 */
.L_x_3363:
[----:B------:R-:W-:Y:S05]  /*9060*/  BSYNC B1 ;  /* 0x0000000000017941 */ /* 0x000fea0003800000 */
.L_x_3362:
        /* <DEDUP_REMOVED lines=101> */
.L_x_3369:
[----:B------:R-:W-:Y:S05]  /*96c0*/  BSYNC B0 ;  /* 0x0000000000007941 */ /* 0x000fea0003800000 */
.L_x_3368:
[----:B-----5:R3:W-:Y:S02]  /*96d0*/  ST.E.128 desc[UR6][R186.64], R28 ;  /* 0x0000001cba007985 */ /* 0x0207e4000c101d06 */
.L_x_3367:
[----:B------:R-:W-:Y:S05]  /*96e0*/  BSYNC B1 ;  /* 0x0000000000017941 */ /* 0x000fea0003800000 */
.L_x_3366:
        /* <DEDUP_REMOVED lines=101> */
.L_x_3373:
[----:B------:R-:W-:Y:S05]  /*9d40*/  BSYNC B0 ;  /* 0x0000000000007941 */ /* 0x000fea0003800000 */
.L_x_3372:
[----:B-----5:R3:W-:Y:S02]  /*9d50*/  ST.E.128 desc[UR6][R186.64], R28 ;  /* 0x0000001cba007985 */ /* 0x0207e4000c101d06 */
.L_x_3371:
[----:B------:R-:W-:Y:S05]  /*9d60*/  BSYNC B1 ;  /* 0x0000000000017941 */ /* 0x000fea0003800000 */
.L_x_3370:
        /* <DEDUP_REMOVED lines=100> */
.L_x_3375:
[----:B------:R-:W-:Y:S05]  /*a3b0*/  BSYNC B0 ;  /* 0x0000000000007941 */ /* 0x000fea0003800000 */
.L_x_3374:
[----:B-----5:R3:W-:Y:S02]  /*a3c0*/  ST.E.128 desc[UR6][R186.64], R28 ;  /* 0x0000001cba007985 */ /* 0x0207e4000c101d06 */
.L_x_3361:
[----:B------:R-:W-:Y:S05]  /*a3d0*/  BSYNC B2 ;  /* 0x0000000000027941 */ /* 0x000fea0003800000 */
.L_x_3360:
        /* <DEDUP_REMOVED lines=106> */
.L_x_3381:
[----:B------:R-:W-:Y:S05]  /*aa80*/  BSYNC B0 ;  /* 0x0000000000007941 */ /* 0x000fea0003800000 */
.L_x_3380:
[----:B-----5:R3:W-:Y:S02]  /*aa90*/  ST.E.128 desc[UR6][R186.64], R28 ;  /* 0x0000001cba007985 */ /* 0x0207e4000c101d06 */
.L_x_3379:
[----:B------:R-:W-:Y:S05]  /*aaa0*/  BSYNC B1 ;  /* 0x0000000000017941 */ /* 0x000fea0003800000 */
.L_x_3378:
        /* <DEDUP_REMOVED lines=101> */
.L_x_3385:
[----:B------:R-:W-:Y:S05]  /*b100*/  BSYNC B0 ;  /* 0x0000000000007941 */ /* 0x000fea0003800000 */
.L_x_3384:
[----:B-----5:R3:W-:Y:S02]  /*b110*/  ST.E.128 desc[UR6][R186.64], R28 ;  /* 0x0000001cba007985 */ /* 0x0207e4000c101d06 */
.L_x_3383:
[----:B------:R-:W-:Y:S05]  /*b120*/  BSYNC B1 ;  /* 0x0000000000017941 */ /* 0x000fea0003800000 */
.L_x_3382:
        /* <DEDUP_REMOVED lines=101> */
.L_x_3389:
[----:B------:R-:W-:Y:S05]  /*b780*/  BSYNC B0 ;  /* 0x0000000000007941 */ /* 0x000fea0003800000 */
.L_x_3388:
[----:B-----5:R3:W-:Y:S02]  /*b790*/  ST.E.128 desc[UR6][R186.64], R28 ;  /* 0x0000001cba007985 */ /* 0x0207e4000c101d06 */
.L_x_3387:
[----:B------:R-:W-:Y:S05]  /*b7a0*/  BSYNC B1 ;  /* 0x0000000000017941 */ /* 0x000fea0003800000 */
.L_x_3386:
        /* <DEDUP_REMOVED lines=100> */
.L_x_3391:
[----:B------:R-:W-:Y:S05]  /*bdf0*/  BSYNC B0 ;  /* 0x0000000000007941 */ /* 0x000fea0003800000 */
.L_x_3390:
[----:B-----5:R3:W-:Y:S02]  /*be00*/  ST.E.128 desc[UR6][R186.64], R28 ;  /* 0x0000001cba007985 */ /* 0x0207e4000c101d06 */
.L_x_3377:
[----:B------:R-:W-:Y:S05]  /*be10*/  BSYNC B2 ;  /* 0x0000000000027941 */ /* 0x000fea0003800000 */
.L_x_3376:
        /* <DEDUP_REMOVED lines=110> */
.L_x_3397:
[----:B------:R-:W-:Y:S05]  /*c500*/  BSYNC B0 ;  /* 0x0000000000007941 */ /* 0x000fea0003800000 */
.L_x_3396:
[----:B-----5:R3:W-:Y:S02]  /*c510*/  ST.E.128 desc[UR6][R188.64], R28 ;  /* 0x0000001cbc007985 */ /* 0x0207e4000c101d06 */
.L_x_3395:
[----:B------:R-:W-:Y:S05]  /*c520*/  BSYNC B1 ;  /* 0x0000000000017941 */ /* 0x000fea0003800000 */
.L_x_3394:
        /* <DEDUP_REMOVED lines=101> */
.L_x_3401:
[----:B------:R-:W-:Y:S05]  /*cb80*/  BSYNC B0 ;  /* 0x0000000000007941 */ /* 0x000fea0003800000 */
.L_x_3400:
[----:B-----5:R3:W-:Y:S02]  /*cb90*/  ST.E.128 desc[UR6][R188.64], R28 ;  /* 0x0000001cbc007985 */ /* 0x0207e4000c101d06 */
.L_x_3399:
[----:B------:R-:W-:Y:S05]  /*cba0*/  BSYNC B1 ;  /* 0x0000000000017941 */ /* 0x000fea0003800000 */
.L_x_3398:
        /* <DEDUP_REMOVED lines=101> */
.L_x_3405:
[----:B------:R-:W-:Y:S05]  /*d200*/  BSYNC B0 ;  /* 0x0000000000007941 */ /* 0x000fea0003800000 */
.L_x_3404:
[----:B-----5:R3:W-:Y:S02]  /*d210*/  ST.E.128 desc[UR6][R188.64], R28 ;  /* 0x0000001cbc007985 */ /* 0x0207e4000c101d06 */
.L_x_3403:
[----:B------:R-:W-:Y:S05]  /*d220*/  BSYNC B1 ;  /* 0x0000000000017941 */ /* 0x000fea0003800000 */
.L_x_3402:
        /* <DEDUP_REMOVED lines=101> */
.L_x_3407:
[----:B------:R-:W-:Y:S05]  /*d880*/  BSYNC B0 ;  /* 0x0000000000007941 */ /* 0x000fea0003800000 */
.L_x_3406:
[----:B-----5:R3:W-:Y:S02]  /*d890*/  ST.E.128 desc[UR6][R188.64], R40 ;  /* 0x00000028bc007985 */ /* 0x0207e4000c101d06 */
.L_x_3393:
[----:B------:R-:W-:Y:S05]  /*d8a0*/  BSYNC B2 ;  /* 0x0000000000027941 */ /* 0x000fea0003800000 */
.L_x_3392:
        /* <DEDUP_REMOVED lines=11> */
.L_x_3309:
        /* <DEDUP_REMOVED lines=29> */
.L_x_3409:
[----:B------:R-:W-:Y:S05]  /*db30*/  BSYNC B0 ;  /* 0x0000000000007941 */ /* 0x000fea0003800000 */
.L_x_3408:
        /* <DEDUP_REMOVED lines=30> */
.L_x_3411:
[----:B------:R-:W-:Y:S05]  /*dd20*/  BSYNC B0 ;  /* 0x0000000000007941 */ /* 0x000fea0003800000 */
.L_x_3410:
        /* <DEDUP_REMOVED lines=30> */
.L_x_3413:
[----:B------:R-:W-:Y:S05]  /*df10*/  BSYNC B0 ;  /* 0x0000000000007941 */ /* 0x000fea0003800000 */
.L_x_3412:
        /* <DEDUP_REMOVED lines=33> */
.L_x_3343:
[----:B------:R-:W-:Y:S05]  /*e130*/  BSYNC B3 ;  /* 0x0000000000037941 */ /* 0x000fea0003800000 */
.L_x_3308:
        /* <DEDUP_REMOVED lines=91> */
.L_x_3415:
        /* <DEDUP_REMOVED lines=10> */
.L_x_3416:
[----:B------:R-:W-:Y:S05]  /*e790*/  BSYNC B0 ;  /* 0x0000000000007941 */ /* 0x000fea0003800000 */
.L_x_3414:
[----:B------:R-:W-:Y:S04]  /*e7a0*/  IADD3 R14, R14, -0x1, RZ ;  /* 0xffffffff0e0e7810 */ /* 0x000fe80007ffe0ff */
[----:B------:R-:W-:Y:S11]  /*e7b0*/  ISETP.GT.AND P0, PT, R14, R83, PT ;  /* 0x000000530e00720c */ /* 0x000ff60003f04270 */
[----:B------:R-:W-:Y:S02]  /*e7c0*/  @!UPT UIADD3 URZ, URZ, URZ, URZ ;  /* 0x0000003f3f3ff290 */ /* 0x000fe4000fffe03f */
[----:B------:R-:W-:Y:S05]  /*e7d0*/  @P0 BRA `(.L_x_3417) ;  /* 0xffffff4400980947 */ /* 0x000fea000383ffff */
.L_x_3299:
        /* <DEDUP_REMOVED lines=117> */
.L_x_3426:
[----:B------:R-:W-:Y:S05]  /*ef30*/  BSYNC B0 ;  /* 0x0000000000007941 */ /* 0x000fea0003800000 */
.L_x_3425:
[----:B-----5:R3:W-:Y:S02]  /*ef40*/  STS.128 [R247], R40 ;  /* 0x00000028f7007388 */ /* 0x0207e40000000c00 */
.L_x_3424:
[----:B------:R-:W-:Y:S05]  /*ef50*/  BSYNC B1 ;  /* 0x0000000000017941 */ /* 0x000fea0003800000 */
.L_x_3423:
        /* <DEDUP_REMOVED lines=53> */
.L_x_3430:
[----:B------:R-:W-:Y:S05]  /*f2b0*/  BSYNC B0 ;  /* 0x0000000000007941 */ /* 0x000fea0003800000 */
.L_x_3429:
[----:B-----5:R1:W-:Y:S02]  /*f2c0*/  STS.128 [R247+0x2000], R40 ;  /* 0x00200028f7007388 */ /* 0x0203e40000000c00 */
.L_x_3428:
[----:B------:R-:W-:Y:S05]  /*f2d0*/  BSYNC B1 ;  /* 0x0000000000017941 */ /* 0x000fea0003800000 */
.L_x_3427:
        /* <DEDUP_REMOVED lines=53> */
.L_x_3434:
[----:B------:R-:W-:Y:S05]  /*f630*/  BSYNC B0 ;  /* 0x0000000000007941 */ /* 0x000fea0003800000 */
.L_x_3433:
[----:B-----5:R3:W-:Y:S02]  /*f640*/  STS.128 [R247+0x4000], R40 ;  /* 0x00400028f7007388 */ /* 0x0207e40000000c00 */
.L_x_3432:
[----:B------:R-:W-:Y:S05]  /*f650*/  BSYNC B1 ;  /* 0x0000000000017941 */ /* 0x000fea0003800000 */
.L_x_3431:
        /* <DEDUP_REMOVED lines=51> */
.L_x_3436:
[----:B------:R-:W-:Y:S05]  /*f990*/  BSYNC B0 ;  /* 0x0000000000007941 */ /* 0x000fea0003800000 */
.L_x_3435:
[----:B-----5:R3:W-:Y:S02]  /*f9a0*/  STS.128 [R247+0x6000], R40 ;  /* 0x00600028f7007388 */ /* 0x0207e40000000c00 */
.L_x_3422:
[----:B------:R-:W-:Y:S05]  /*f9b0*/  BSYNC B2 ;  /* 0x0000000000027941 */ /* 0x000fea0003800000 */
.L_x_3421:
        /* <DEDUP_REMOVED lines=67> */
.L_x_3442:
[----:B------:R-:W-:Y:S05]  /*fdf0*/  BSYNC B0 ;  /* 0x0000000000007941 */ /* 0x000fea0003800000 */
.L_x_3441:
[----:B-----5:R3:W-:Y:S02]  /*fe00*/  STS.128 [R247+0x800], R40 ;  /* 0x00080028f7007388 */ /* 0x0207e40000000c00 */
.L_x_3440:
[----:B------:R-:W-:Y:S05]  /*fe10*/  BSYNC B1 ;  /* 0x0000000000017941 */ /* 0x000fea0003800000 */
.L_x_3439:
        /* <DEDUP_REMOVED lines=54> */
.L_x_3446:
[----:B------:R-:W-:Y:S05]  /*10180*/  BSYNC B0 ;  /* 0x0000000000007941 */ /* 0x000fea0003800000 */
.L_x_3445:
[----:B-----5:R3:W-:Y:S02]  /*10190*/  STS.128 [R247+0x2800], R40 ;  /* 0x00280028f7007388 */ /* 0x0207e40000000c00 */
.L_x_3444:
[----:B------:R-:W-:Y:S05]  /*101a0*/  BSYNC B1 ;  /* 0x0000000000017941 */ /* 0x000fea0003800000 */
.L_x_3443:
        /* <DEDUP_REMOVED lines=54> */
.L_x_3450:
[----:B------:R-:W-:Y:S05]  /*10510*/  BSYNC B0 ;  /* 0x0000000000007941 */ /* 0x000fea0003800000 */
.L_x_3449:
[----:B-----5:R3:W-:Y:S02]  /*10520*/  STS.128 [R247+0x4800], R40 ;  /* 0x00480028f7007388 */ /* 0x0207e40000000c00 */
.L_x_3448:
[----:B------:R-:W-:Y:S05]  /*10530*/  BSYNC B1 ;  /* 0x0000000000017941 */ /* 0x000fea0003800000 */
.L_x_3447:
        /* <DEDUP_REMOVED lines=53> */
.L_x_3452:
[----:B------:R-:W-:Y:S05]  /*10890*/  BSYNC B0 ;  /* 0x0000000000007941 */ /* 0x000fea0003800000 */
.L_x_3451:
[----:B-----5:R1:W-:Y:S02]  /*108a0*/  STS.128 [R247+0x6800], R36 ;  /* 0x00680024f7007388 */ /* 0x0203e40000000c00 */
.L_x_3438:
[----:B------:R-:W-:Y:S05]  /*108b0*/  BSYNC B2 ;  /* 0x0000000000027941 */ /* 0x000fea0003800000 */
.L_x_3437:
        /* <DEDUP_REMOVED lines=67> */
.L_x_3458:
[----:B------:R-:W-:Y:S05]  /*10cf0*/  BSYNC B0 ;  /* 0x0000000000007941 */ /* 0x000fea0003800000 */
.L_x_3457:
[----:B-----5:R3:W-:Y:S02]  /*10d00*/  STS.128 [R247+0x1000], R36 ;  /* 0x00100024f7007388 */ /* 0x0207e40000000c00 */
.L_x_3456:
[----:B------:R-:W-:Y:S05]  /*10d10*/  BSYNC B1 ;  /* 0x0000000000017941 */ /* 0x000fea0003800000 */
.L_x_3455:
        /* <DEDUP_REMOVED lines=53> */
.L_x_3462:
[----:B------:R-:W-:Y:S05]  /*11070*/  BSYNC B0 ;  /* 0x0000000000007941 */ /* 0x000fea0003800000 */
.L_x_3461:
[----:B-----5:R3:W-:Y:S02]  /*11080*/  STS.128 [R247+0x3000], R36 ;  /* 0x00300024f7007388 */ /* 0x0207e40000000c00 */
.L_x_3460:
[----:B------:R-:W-:Y:S05]  /*11090*/  BSYNC B1 ;  /* 0x0000000000017941 */ /* 0x000fea0003800000 */
.L_x_3459:
        /* <DEDUP_REMOVED lines=53> */
.L_x_3466:
[----:B------:R-:W-:Y:S05]  /*113f0*/  BSYNC B0 ;  /* 0x0000000000007941 */ /* 0x000fea0003800000 */
.L_x_3465:
[----:B-----5:R3:W-:Y:S02]  /*11400*/  STS.128 [R247+0x5000], R36 ;  /* 0x00500024f7007388 */ /* 0x0207e40000000c00 */
.L_x_3464:
[----:B------:R-:W-:Y:S05]  /*11410*/  BSYNC B1 ;  /* 0x0000000000017941 */ /* 0x000fea0003800000 */
.L_x_3463:
        /* <DEDUP_REMOVED lines=53> */
.L_x_3468:
[----:B------:R-:W-:Y:S05]  /*11770*/  BSYNC B0 ;  /* 0x0000000000007941 */ /* 0x000fea0003800000 */
.L_x_3467:
[----:B-----5:R3:W-:Y:S02]  /*11780*/  STS.128 [R247+0x7000], R36 ;  /* 0x00700024f7007388 */ /* 0x0207e40000000c00 */
.L_x_3454:
[----:B------:R-:W-:Y:S05]  /*11790*/  BSYNC B2 ;  /* 0x0000000000027941 */ /* 0x000fea0003800000 */
.L_x_3453:
        /* <DEDUP_REMOVED lines=67> */
.L_x_3473:
[----:B------:R-:W-:Y:S05]  /*11bd0*/  BSYNC B0 ;  /* 0x0000000000007941 */ /* 0x000fea0003800000 */
.L_x_3472:
[----:B-----5:R1:W-:Y:S02]  /*11be0*/  STS.128 [R247+0x1800], R20 ;  /* 0x00180014f7007388 */ /* 0x0203e40000000c00 */
.L_x_3471:
[----:B------:R-:W-:Y:S05]  /*11bf0*/  BSYNC B1 ;  /* 0x0000000000017941 */ /* 0x000fea0003800000 */
.L_x_3470:
        /* <DEDUP_REMOVED lines=53> */
.L_x_3477:
[----:B------:R-:W-:Y:S05]  /*11f50*/  BSYNC B0 ;  /* 0x0000000000007941 */ /* 0x000fea0003800000 */
.L_x_3476:
[----:B-----5:R1:W-:Y:S02]  /*11f60*/  STS.128 [R247+0x3800], R16 ;  /* 0x00380010f7007388 */ /* 0x0203e40000000c00 */
.L_x_3475:
[----:B------:R-:W-:Y:S05]  /*11f70*/  BSYNC B1 ;  /* 0x0000000000017941 */ /* 0x000fea0003800000 */
.L_x_3474:
        /* <DEDUP_REMOVED lines=53> */
.L_x_3481:
[----:B------:R-:W-:Y:S05]  /*122d0*/  BSYNC B0 ;  /* 0x0000000000007941 */ /* 0x000fea0003800000 */
.L_x_3480:
[----:B-----5:R2:W-:Y:S02]  /*122e0*/  STS.128 [R247+0x5800], R16 ;  /* 0x00580010f7007388 */ /* 0x0205e40000000c00 */
.L_x_3479:
[----:B------:R-:W-:Y:S05]  /*122f0*/  BSYNC B1 ;  /* 0x0000000000017941 */ /* 0x000fea0003800000 */
.L_x_3478:
        /* <DEDUP_REMOVED lines=53> */
.L_x_3483:
[----:B------:R-:W-:Y:S05]  /*12650*/  BSYNC B0 ;  /* 0x0000000000007941 */ /* 0x000fea0003800000 */
.L_x_3482:
[----:B-----5:R1:W-:Y:S01]  /*12660*/  STS.128 [R247+0x7800], R28 ;  /* 0x0078001cf7007388 */ /* 0x0203e20000000c00 */
[----:B------:R-:W-:Y:S05]  /*12670*/  BRA `(.L_x_3469) ;  /* 0x0000007000187947 */ /* 0x000fea0003800000 */
.L_x_3420:
        /* <DEDUP_REMOVED lines=99> */
.L_x_3489:
[----:B------:R-:W-:Y:S05]  /*12cb0*/  BSYNC B0 ;  /* 0x0000000000007941 */ /* 0x000fea0003800000 */
.L_x_3488:
[----:B-----5:R3:W-:Y:S02]  /*12cc0*/  STS.128 [R247], R60 ;  /* 0x0000003cf7007388 */ /* 0x0207e40000000c00 */
.L_x_3487:
[----:B------:R-:W-:Y:S05]  /*12cd0*/  BSYNC B1 ;  /* 0x0000000000017941 */ /* 0x000fea0003800000 */
.L_x_3486:
        /* <DEDUP_REMOVED lines=97> */
.L_x_3493:
[----:B------:R-:W-:Y:S05]  /*132f0*/  BSYNC B0 ;  /* 0x0000000000007941 */ /* 0x000fea0003800000 */
.L_x_3492:
[----:B-----5:R1:W-:Y:S02]  /*13300*/  STS.128 [R247+0x2000], R60 ;  /* 0x0020003cf7007388 */ /* 0x0203e40000000c00 */
.L_x_3491:
[----:B------:R-:W-:Y:S05]  /*13310*/  BSYNC B1 ;  /* 0x0000000000017941 */ /* 0x000fea0003800000 */
.L_x_3490:
        /* <DEDUP_REMOVED lines=97> */
.L_x_3497:
[----:B------:R-:W-:Y:S05]  /*13930*/  BSYNC B0 ;  /* 0x0000000000007941 */ /* 0x000fea0003800000 */
.L_x_3496:
[----:B-----5:R3:W-:Y:S02]  /*13940*/  STS.128 [R247+0x4000], R60 ;  /* 0x0040003cf7007388 */ /* 0x0207e40000000c00 */
.L_x_3495:
[----:B------:R-:W-:Y:S05]  /*13950*/  BSYNC B1 ;  /* 0x0000000000017941 */ /* 0x000fea0003800000 */
.L_x_3494:
        /* <DEDUP_REMOVED lines=96> */
.L_x_3499:
[----:B------:R-:W-:Y:S05]  /*13f60*/  BSYNC B0 ;  /* 0x0000000000007941 */ /* 0x000fea0003800000 */
.L_x_3498:
[----:B-----5:R3:W-:Y:S02]  /*13f70*/  STS.128 [R247+0x6000], R60 ;  /* 0x0060003cf7007388 */ /* 0x0207e40000000c00 */
.L_x_3485:
[----:B------:R-:W-:Y:S05]  /*13f80*/  BSYNC B2 ;  /* 0x0000000000027941 */ /* 0x000fea0003800000 */
.L_x_3484:
        /* <DEDUP_REMOVED lines=104> */
.L_x_3505:
[----:B------:R-:W-:Y:S05]  /*14610*/  BSYNC B0 ;  /* 0x0000000000007941 */ /* 0x000fea0003800000 */
.L_x_3504:
[----:B-----5:R3:W-:Y:S02]  /*14620*/  STS.128 [R247+0x800], R60 ;  /* 0x0008003cf7007388 */ /* 0x0207e40000000c00 */
.L_x_3503:
[----:B------:R-:W-:Y:S05]  /*14630*/  BSYNC B1 ;  /* 0x0000000000017941 */ /* 0x000fea0003800000 */
.L_x_3502:
        /* <DEDUP_REMOVED lines=100> */
.L_x_3509:
[----:B------:R-:W-:Y:S05]  /*14c80*/  BSYNC B0 ;  /* 0x0000000000007941 */ /* 0x000fea0003800000 */
.L_x_3508:
[----:B-----5:R3:W-:Y:S02]  /*14c90*/  STS.128 [R247+0x2800], R60 ;  /* 0x0028003cf7007388 */ /* 0x0207e40000000c00 */
.L_x_3507:
[----:B------:R-:W-:Y:S05]  /*14ca0*/  BSYNC B1 ;  /* 0x0000000000017941 */ /* 0x000fea0003800000 */
.L_x_3506:
        /* <DEDUP_REMOVED lines=100> */
.L_x_3513:
[----:B------:R-:W-:Y:S05]  /*152f0*/  BSYNC B0 ;  /* 0x0000000000007941 */ /* 0x000fea0003800000 */
.L_x_3512:
[----:B-----5:R3:W-:Y:S02]  /*15300*/  STS.128 [R247+0x4800], R60 ;  /* 0x0048003cf7007388 */ /* 0x0207e40000000c00 */
.L_x_3511:
[----:B------:R-:W-:Y:S05]  /*15310*/  BSYNC B1 ;  /* 0x0000000000017941 */ /* 0x000fea0003800000 */
.L_x_3510:
        /* <DEDUP_REMOVED lines=98> */
.L_x_3515:
[----:B------:R-:W-:Y:S05]  /*15940*/  BSYNC B0 ;  /* 0x0000000000007941 */ /* 0x000fea0003800000 */
.L_x_3514:
[----:B-----5:R1:W-:Y:S02]  /*15950*/  STS.128 [R247+0x6800], R40 ;  /* 0x00680028f7007388 */ /* 0x0203e40000000c00 */
.L_x_3501:
[----:B------:R-:W-:Y:S05]  /*15960*/  BSYNC B2 ;  /* 0x0000000000027941 */ /* 0x000fea0003800000 */
.L_x_3500:
        /* <DEDUP_REMOVED lines=103> */
.L_x_3521:
[----:B------:R-:W-:Y:S05]  /*15fe0*/  BSYNC B0 ;  /* 0x0000000000007941 */ /* 0x000fea0003800000 */
.L_x_3520:
[----:B-----5:R1:W-:Y:S02]  /*15ff0*/  STS.128 [R247+0x1000], R40 ;  /* 0x00100028f7007388 */ /* 0x0203e40000000c00 */
.L_x_3519:
[----:B------:R-:W-:Y:S05]  /*16000*/  BSYNC B1 ;  /* 0x0000000000017941 */ /* 0x000fea0003800000 */
.L_x_3518:
        /* <DEDUP_REMOVED lines=98> */
.L_x_3525:
[----:B------:R-:W-:Y:S05]  /*16630*/  BSYNC B0 ;  /* 0x0000000000007941 */ /* 0x000fea0003800000 */
.L_x_3524:
[----:B-----5:R1:W-:Y:S02]  /*16640*/  STS.128 [R247+0x3000], R40 ;  /* 0x00300028f7007388 */ /* 0x0203e40000000c00 */
.L_x_3523:
[----:B------:R-:W-:Y:S05]  /*16650*/  BSYNC B1 ;  /* 0x0000000000017941 */ /* 0x000fea0003800000 */
.L_x_3522:
        /* <DEDUP_REMOVED lines=98> */
.L_x_3529:
[----:B------:R-:W-:Y:S05]  /*16c80*/  BSYNC B0 ;  /* 0x0000000000007941 */ /* 0x000fea0003800000 */
.L_x_3528:
[----:B-----5:R1:W-:Y:S02]  /*16c90*/  STS.128 [R247+0x5000], R40 ;  /* 0x00500028f7007388 */ /* 0x0203e40000000c00 */
.L_x_3527:
[----:B------:R-:W-:Y:S05]  /*16ca0*/  BSYNC B1 ;  /* 0x0000000000017941 */ /* 0x000fea0003800000 */
.L_x_3526:
        /* <DEDUP_REMOVED lines=101> */
.L_x_3531:
[----:B------:R-:W-:Y:S05]  /*17300*/  BSYNC B0 ;  /* 0x0000000000007941 */ /* 0x000fea0003800000 */
.L_x_3530:
[----:B-----5:R2:W-:Y:S02]  /*17310*/  STS.128 [R247+0x7000], R36 ;  /* 0x00700024f7007388 */ /* 0x0205e40000000c00 */
.L_x_3517:
[----:B------:R-:W-:Y:S05]  /*17320*/  BSYNC B2 ;  /* 0x0000000000027941 */ /* 0x000fea0003800000 */
.L_x_3516:
        /* <DEDUP_REMOVED lines=103> */
.L_x_3535:
[----:B------:R-:W-:Y:S05]  /*179a0*/  BSYNC B0 ;  /* 0x0000000000007941 */ /* 0x000fea0003800000 */
.L_x_3534:
[----:B-----5:R1:W-:Y:S02]  /*179b0*/  STS.128 [R247+0x1800], R20 ;  /* 0x00180014f7007388 */ /* 0x0203e40000000c00 */
.L_x_3533:
[----:B------:R-:W-:Y:S05]  /*179c0*/  BSYNC B1 ;  /* 0x0000000000017941 */ /* 0x000fea0003800000 */
.L_x_3532:
        /* <DEDUP_REMOVED lines=103> */
.L_x_3539:
[----:B------:R-:W-:Y:S05]  /*18040*/  BSYNC B0 ;  /* 0x0000000000007941 */ /* 0x000fea0003800000 */
.L_x_3538:
[----:B-----5:R1:W-:Y:S02]  /*18050*/  STS.128 [R247+0x3800], R20 ;  /* 0x00380014f7007388 */ /* 0x0203e40000000c00 */
.L_x_3537:
[----:B------:R-:W-:Y:S05]  /*18060*/  BSYNC B1 ;  /* 0x0000000000017941 */ /* 0x000fea0003800000 */
.L_x_3536:
        /* <DEDUP_REMOVED lines=100> */
.L_x_3543:
[----:B------:R-:W-:Y:S05]  /*186b0*/  BSYNC B0 ;  /* 0x0000000000007941 */ /* 0x000fea0003800000 */
.L_x_3542:
[----:B-----5:R1:W-:Y:S02]  /*186c0*/  STS.128 [R247+0x5800], R16 ;  /* 0x00580010f7007388 */ /* 0x0203e40000000c00 */
.L_x_3541:
[----:B------:R-:W-:Y:S05]  /*186d0*/  BSYNC B1 ;  /* 0x0000000000017941 */ /* 0x000fea0003800000 */
.L_x_3540:
        /* <DEDUP_REMOVED lines=104> */
.L_x_3545:
[----:B------:R-:W-:Y:S05]  /*18d60*/  BSYNC B0 ;  /* 0x0000000000007941 */ /* 0x000fea0003800000 */
.L_x_3544:
[----:B-----5:R1:W-:Y:S01]  /*18d70*/  STS.128 [R247+0x7800], R16 ;  /* 0x00780010f7007388 */ /* 0x0203e20000000c00 */
[----:B------:R-:W-:Y:S05]  /*18d80*/  BRA `(.L_x_3469) ;  /* 0x0000000800547947 */ /* 0x000fea0003800000 */
.L_x_3419:
        /* <DEDUP_REMOVED lines=42> */
.L_x_3547:
[----:B------:R-:W-:Y:S05]  /*19030*/  BSYNC B0 ;  /* 0x0000000000007941 */ /* 0x000fea0003800000 */
.L_x_3546:
        /* <DEDUP_REMOVED lines=35> */
.L_x_3549:
[----:B------:R-:W-:Y:S05]  /*19270*/  BSYNC B0 ;  /* 0x0000000000007941 */ /* 0x000fea0003800000 */
.L_x_3548:
        /* <DEDUP_REMOVED lines=34> */
.L_x_3551:
[----:B------:R-:W-:Y:S05]  /*194a0*/  BSYNC B0 ;  /* 0x0000000000007941 */ /* 0x000fea0003800000 */
.L_x_3550:
        /* <DEDUP_REMOVED lines=35> */
.L_x_3469:
[----:B------:R-:W-:Y:S05]  /*196e0*/  BSYNC B3 ;  /* 0x0000000000037941 */ /* 0x000fea0003800000 */
.L_x_3418:
        /* <DEDUP_REMOVED lines=41> */
.L_x_3553:
[----:B------:R-:W-:Y:S05]  /*19980*/  BSYNC B0 ;  /* 0x0000000000007941 */ /* 0x000fea0003800000 */
.L_x_3552:
        /* <DEDUP_REMOVED lines=37> */
.L_x_3555:
[----:B------:R-:W-:Y:S05]  /*19be0*/  BSYNC B0 ;  /* 0x0000000000007941 */ /* 0x000fea0003800000 */
.L_x_3554:
        /* <DEDUP_REMOVED lines=39> */
.L_x_3557:
[----:B------:R-:W-:Y:S05]  /*19e60*/  BSYNC B0 ;  /* 0x0000000000007941 */ /* 0x000fea0003800000 */
.L_x_3556:
        /* <DEDUP_REMOVED lines=42> */
.L_x_3559:
[----:B------:R-:W-:Y:S05]  /*1a110*/  BSYNC B0 ;  /* 0x0000000000007941 */ /* 0x000fea0003800000 */
.L_x_3558:
        /* <DEDUP_REMOVED lines=15> */
[----:B------:R-:W-:Y:S02]  /*1a210*/  IMAD R233, R55, 0x200, R3 ;  /* 0x0000020037e97824 */ /* 0x000fe400078e0203 */
[----:B------:R1:W5:Y:S01]  /*1a220*/  LD.E R3, desc[UR6][R10.64+0x188] ;  /* 0x000188060a037980 */ /* 0x000362000c101900 */
[----:B------:R-:W-:Y:S01]  /*1a230*/  BSSY B0, `(.L_x_3560) ;  /* 0x0000031000007945 */ /* 0x000fe20003800000 */
[----:B------:R-:W-:Y:S02]  /*1a240*/  LEA R234, R234, UR4, 0x1 ;  /* 0x00000004eaea7c11 */ /* 0x000fe4000f8e08ff */
[----:B------:R-:W-:Y:S01]  /*1a250*/  LEA R233, R233, UR4, 0x1 ;  /* 0x00000004e9e97c11 */ /* 0x000fe2000f8e08ff */
[----:B-----5:R-:W-:Y:S02]  /*1a260*/  IMAD R2, R15, R243, RZ ;  /* 0x000000f30f027224 */ /* 0x020fe400078e02ff */
[----:B------:R-:W-:-:S04]  /*1a270*/  IMAD.WIDE.U32 R12, R243, R14, R158 ;  /* 0x0000000ef30c7225 */ /* 0x000fc800078e009e */
[----:B------:R-:W-:Y:S01]  /*1a280*/  IMAD R2, R14, R59, R2 ;  /* 0x0000003b0e027224 */ /* 0x000fe200078e0202 */
[----:B--2---:R-:W-:-:S03]  /*1a290*/  LEA R6, P0, R12, R6, 0x2 ;  /* 0x000000060c067211 */ /* 0x004fc600078010ff */
[----:B------:R-:W-:-:S05]  /*1a2a0*/  IMAD.IADD R2, R13, 0x1, R2 ;  /* 0x000000010d027824 */ /* 0x000fca00078e0202 */
[----:B------:R-:W-:Y:S02]  /*1a2b0*/  LEA.HI.X R7, R12, R7, R2, 0x2, P0 ;  /* 0x000000070c077211 */ /* 0x000fe400000f1402 */
        /* <DEDUP_REMOVED lines=40> */
.L_x_3561:
[----:B------:R-:W-:Y:S05]  /*1a540*/  BSYNC B0 ;  /* 0x0000000000007941 */ /* 0x000fea0003800000 */
.L_x_3560:
        /* <DEDUP_REMOVED lines=39> */
.L_x_3563:
[----:B------:R-:W-:Y:S05]  /*1a7c0*/  BSYNC B0 ;  /* 0x0000000000007941 */ /* 0x000fea0003800000 */
.L_x_3562:
        /* <DEDUP_REMOVED lines=41> */
.L_x_3565:
[----:B------:R-:W-:Y:S05]  /*1aa60*/  BSYNC B0 ;  /* 0x0000000000007941 */ /* 0x000fea0003800000 */
.L_x_3564:
        /* <DEDUP_REMOVED lines=53> */
.L_x_3567:
[----:B------:R-:W-:Y:S05]  /*1adc0*/  BSYNC B0 ;  /* 0x0000000000007941 */ /* 0x000fea0003800000 */
.L_x_3566:
[----:B------:R-:W-:Y:S01]  /*1add0*/  LDSM.16.M88.4 R28, [R234] ;  /* 0x00000000ea1c783b */ /* 0x000fe20000000200 */
[----:B------:R-:W-:Y:S01]  /*1ade0*/  R2P PR, R54, 0x6 ;  /* 0x0000000636007804 */ /* 0x000fe20000000000 */
[C---:B------:R-:W-:Y:S02]  /*1adf0*/  VIADD R0, R233.reuse, 0x8000 ;  /* 0x00008000e9007836 */ /* 0x040fe40000000000 */
[----:B-1----:R-:W1:Y:S01]  /*1ae00*/  LDSM.16.M88.4 R16, [R233+0x8000] ;  /* 0x00800000e910783b */ /* 0x002e620000000200 */
[----:B------:R-:W-:Y:S02]  /*1ae10*/  VIADD R231, R233, 0x8020 ;  /* 0x00008020e9e77836 */ /* 0x000fe40000000000 */
[--C-:B------:R-:W-:Y:S01]  /*1ae20*/  IMAD R232, R34, 0x2, R234.reuse ;  /* 0x0000000222e87824 */ /* 0x100fe200078e02ea */
[----:B------:R-:W3:Y:S01]  /*1ae30*/  LDSM.16.M88.4 R64, [R233+0x8800] ;  /* 0x00880000e940783b */ /* 0x000ee20000000200 */
[C---:B------:R-:W-:Y:S02]  /*1ae40*/  IMAD R230, R33.reuse, 0x2, R234 ;  /* 0x0000000221e67824 */ /* 0x040fe400078e02ea */
[----:B------:R-:W-:Y:S01]  /*1ae50*/  IMAD R229, R33, 0x2, R232 ;  /* 0x0000000221e57824 */ /* 0x000fe200078e02e8 */
[----:B--2-4-:R-:W-:Y:S02]  /*1ae60*/  LDSM.16.M88.4 R12, [R232] ;  /* 0x00000000e80c783b */ /* 0x014fe40000000200 */
[----:B------:R-:W-:Y:S01]  /*1ae70*/  @P1 VIADD R231, R0, 0xffffffe0 ;  /* 0xffffffe000e71836 */ /* 0x000fe20000000000 */
[----:B------:R-:W-:Y:S01]  /*1ae80*/  MOV R0, 0x40 ;  /* 0x0000004000007802 */ /* 0x000fe20000000f00 */
[----:B------:R-:W2:Y:S03]  /*1ae90*/  LDSM.16.M88.4 R88, [R233+0x9000] ;  /* 0x00900000e958783b */ /* 0x000ea60000000200 */
[----:B------:R-:W-:Y:S01]  /*1aea0*/  SEL R0, R0, 0xffffffc0, !P2 ;  /* 0xffffffc000007807 */ /* 0x000fe20005000000 */
[----:B------:R-:W4:Y:S04]  /*1aeb0*/  LDSM.16.M88.4 R24, [R231] ;  /* 0x00000000e718783b */ /* 0x000f280000000200 */
[----:B------:R-:W4:Y:S01]  /*1aec0*/  LDSM.16.M88.4 R36, [R233+0x9800] ;  /* 0x00980000e924783b */ /* 0x000f220000000200 */
[----:B------:R-:W-:-:S02]  /*1aed0*/  IMAD.IADD R227, R233, 0x1, R0 ;  /* 0x00000001e9e37824 */ /* 0x000fc400078e0200 */
[----:B------:R-:W-:Y:S01]  /*1aee0*/  IMAD.IADD R220, R0, 0x1, R231 ;  /* 0x0000000100dc7824 */ /* 0x000fe200078e02e7 */
[----:B------:R-:W-:Y:S04]  /*1aef0*/  LDSM.16.M88.4 R80, [R230] ;  /* 0x00000000e650783b */ /* 0x000fe80000000200 */
[----:B------:R-:W4:Y:S04]  /*1af00*/  LDSM.16.M88.4 R4, [R227+0x8000] ;  /* 0x00800000e304783b */ /* 0x000f280000000200 */
[----:B------:R-:W4:Y:S04]  /*1af10*/  LDSM.16.M88.4 R96, [R231+0x800] ;  /* 0x00080000e760783b */ /* 0x000f280000000200 */
[----:B------:R-:W4:Y:S01]  /*1af20*/  LDSM.16.M88.4 R76, [R231+0x1000] ;  /* 0x00100000e74c783b */ /* 0x000f220000000200 */
[C---:B-1----:R-:W-:Y:S03]  /*1af30*/  HMMA.16816.F32 R20, R28.reuse, R16, RZ ;  /* 0x000000101c14723c */ /* 0x042fe600000018ff */
[----:B------:R-:W1:Y:S04]  /*1af40*/  LDSM.16.M88.4 R56, [R231+0x1800] ;  /* 0x00180000e738783b */ /* 0x000e680000000200 */
[----:B------:R-:W-:Y:S01]  /*1af50*/  LDSM.16.M88.4 R72, [R229] ;  /* 0x00000000e548783b */ /* 0x000fe20000000200 */
[C---:B------:R-:W-:Y:S03]  /*1af60*/  HMMA.16816.F32 R16, R28.reuse, R18, RZ ;  /* 0x000000121c10723c */ /* 0x040fe600000018ff */
[----:B------:R-:W-:Y:S03]  /*1af70*/  LDSM.16.M88.4 R68, [R227+0x8800] ;  /* 0x00880000e344783b */ /* 0x000fe60000000200 */
[C---:B---3--:R-:W-:Y:S01]  /*1af80*/  HMMA.16816.F32 R40, R28.reuse, R64, RZ ;  /* 0x000000401c28723c */ /* 0x048fe200000018ff */
[----:B------:R-:W-:Y:S04]  /*1af90*/  LDSM.16.M88.4 R60, [R227+0x9000] ;  /* 0x00900000e33c783b */ /* 0x000fe80000000200 */
[----:B------:R-:W-:Y:S01]  /*1afa0*/  LDSM.16.M88.4 R100, [R220+0x1800] ;  /* 0x00180000dc64783b */ /* 0x000fe20000000200 */
[----:B--2---:R-:W-:Y:S03]  /*1afb0*/  HMMA.16816.F32 R92, R28, R88, RZ ;  /* 0x000000581c5c723c */ /* 0x004fe600000018ff */
[----:B------:R-:W2:Y:S03]  /*1afc0*/  LD.E R32, desc[UR6][R10.64+0x18c] ;  /* 0x00018c060a207980 */ /* 0x000ea6000c101900 */
[C---:B----4-:R-:W-:Y:S01]  /*1afd0*/  HMMA.16816.F32 R20, R12.reuse, R24, R20 ;  /* 0x000000180c14723c */ /* 0x050fe20000001814 */
[----:B------:R-:W-:Y:S04]  /*1afe0*/  LDSM.16.M88.4 R104, [R229+0x4000] ;  /* 0x00400000e568783b */ /* 0x000fe80000000200 */
[----:B------:R-:W-:Y:S01]  /*1aff0*/  LDSM.16.M88.4 R108, [R233+0xe800] ;  /* 0x00e80000e96c783b */ /* 0x000fe20000000200 */
[----:B------:R-:W-:Y:S03]  /*1b000*/  HMMA.16816.F32 R16, R12, R26, R16 ;  /* 0x0000001a0c10723c */ /* 0x000fe60000001810 */
[----:B------:R-:W3:Y:S03]  /*1b010*/  LDSM.16.M88.4 R24, [R220] ;  /* 0x00000000dc18783b */ /* 0x000ee60000000200 */
[C---:B------:R-:W-:Y:S01]  /*1b020*/  HMMA.16816.F32 R64, R28.reuse, R66, RZ ;  /* 0x000000421c40723c */ /* 0x040fe200000018ff */
[----:B------:R-:W-:Y:S01]  /*1b030*/  IMAD.SHL.U32 R45, R45, 0x2, RZ ;  /* 0x000000022d2d7824 */ /* 0x000fe200078e00ff */
[----:B------:R-:W0:Y:S04]  /*1b040*/  LDGDEPBAR ;  /* 0x00000000000079af */ /* 0x000e280000000000 */
[C---:B------:R-:W-:Y:S06]  /*1b050*/  HMMA.16816.F32 R88, R28.reuse, R90, RZ ;  /* 0x0000005a1c58723c */ /* 0x040fec00000018ff */
[C---:B------:R-:W-:Y:S06]  /*1b060*/  HMMA.16816.F32 R84, R28.reuse, R36, RZ ;  /* 0x000000241c54723c */ /* 0x040fec00000018ff */
[----:B------:R-:W-:Y:S01]  /*1b070*/  HMMA.16816.F32 R28, R28, R38, RZ ;  /* 0x000000261c1c723c */ /* 0x000fe200000018ff */
[----:B------:R-:W4:Y:S05]  /*1b080*/  LDSM.16.M88.4 R36, [R227+0x9800] ;  /* 0x00980000e324783b */ /* 0x000f2a0000000200 */
[C---:B------:R-:W-:Y:S06]  /*1b090*/  HMMA.16816.F32 R20, R80.reuse, R4, R20 ;  /* 0x000000045014723c */ /* 0x040fec0000001814 */
[----:B------:R-:W-:Y:S01]  /*1b0a0*/  HMMA.16816.F32 R16, R80, R6, R16 ;  /* 0x000000065010723c */ /* 0x000fe20000001810 */
[----:B------:R-:W-:Y:S05]  /*1b0b0*/  LDSM.16.M88.4 R4, [R233+0xa000] ;  /* 0x00a00000e904783b */ /* 0x000fea0000000200 */
[C---:B------:R-:W-:Y:S06]  /*1b0c0*/  HMMA.16816.F32 R40, R12.reuse, R96, R40 ;  /* 0x000000600c28723c */ /* 0x040fec0000001828 */
[C---:B------:R-:W-:Y:S01]  /*1b0d0*/  HMMA.16816.F32 R64, R12.reuse, R98, R64 ;  /* 0x000000620c40723c */ /* 0x040fe20000001840 */
[----:B------:R-:W-:Y:S05]  /*1b0e0*/  LDSM.16.M88.4 R96, [R233+0xb800] ;  /* 0x00b80000e960783b */ /* 0x000fea0000000200 */
[C---:B------:R-:W-:Y:S06]  /*1b0f0*/  HMMA.16816.F32 R92, R12.reuse, R76, R92 ;  /* 0x0000004c0c5c723c */ /* 0x040fec000000185c */
[C---:B------:R-:W-:Y:S01]  /*1b100*/  HMMA.16816.F32 R88, R12.reuse, R78, R88 ;  /* 0x0000004e0c58723c */ /* 0x040fe20000001858 */
[----:B------:R-:W4:Y:S05]  /*1b110*/  LDSM.16.M88.4 R76, [R234+0x2000] ;  /* 0x00200000ea4c783b */ /* 0x000f2a0000000200 */
[C---:B-1----:R-:W-:Y:S06]  /*1b120*/  HMMA.16816.F32 R84, R12.reuse, R56, R84 ;  /* 0x000000380c54723c */ /* 0x042fec0000001854 */
[----:B------:R-:W-:Y:S01]  /*1b130*/  HMMA.16816.F32 R28, R12, R58, R28 ;  /* 0x0000003a0c1c723c */ /* 0x000fe2000000181c */
[----:B------:R-:W1:Y:S04]  /*1b140*/  LDSM.16.M88.4 R56, [R220+0x800] ;  /* 0x00080000dc38783b */ /* 0x000e680000000200 */
[----:B------:R-:W1:Y:S01]  /*1b150*/  LDSM.16.M88.4 R12, [R220+0x1000] ;  /* 0x00100000dc0c783b */ /* 0x000e620000000200 */
[C---:B---3--:R-:W-:Y:S06]  /*1b160*/  HMMA.16816.F32 R20, R72.reuse, R24, R20 ;  /* 0x000000184814723c */ /* 0x048fec0000001814 */
[----:B------:R-:W-:Y:S01]  /*1b170*/  HMMA.16816.F32 R16, R72, R26, R16 ;  /* 0x0000001a4810723c */ /* 0x000fe20000001810 */
[----:B------:R-:W-:Y:S05]  /*1b180*/  LDSM.16.M88.4 R24, [R231+0x2000] ;  /* 0x00200000e718783b */ /* 0x000fea0000000200 */
[C---:B------:R-:W-:Y:S06]  /*1b190*/  HMMA.16816.F32 R40, R80.reuse, R68, R40 ;  /* 0x000000445028723c */ /* 0x040fec0000001828 */
[C---:B------:R-:W-:Y:S01]  /*1b1a0*/  HMMA.16816.F32 R64, R80.reuse, R70, R64 ;  /* 0x000000465040723c */ /* 0x040fe20000001840 */
[----:B------:R-:W-:Y:S05]  /*1b1b0*/  LDSM.16.M88.4 R68, [R230+0x2000] ;  /* 0x00200000e644783b */ /* 0x000fea0000000200 */
[C---:B------:R-:W-:Y:S06]  /*1b1c0*/  HMMA.16816.F32 R92, R80.reuse, R60, R92 ;  /* 0x0000003c505c723c */ /* 0x040fec000000185c */
[C---:B------:R-:W-:Y:S01]  /*1b1d0*/  HMMA.16816.F32 R88, R80.reuse, R62, R88 ;  /* 0x0000003e5058723c */ /* 0x040fe20000001858 */
[----:B------:R-:W3:Y:S05]  /*1b1e0*/  LDSM.16.M88.4 R60, [R232+0x2000] ;  /* 0x00200000e83c783b */ /* 0x000eea0000000200 */
[C---:B----4-:R-:W-:Y:S06]  /*1b1f0*/  HMMA.16816.F32 R84, R80.reuse, R36, R84 ;  /* 0x000000245054723c */ /* 0x050fec0000001854 */
[----:B------:R-:W-:Y:S01]  /*1b200*/  HMMA.16816.F32 R80, R80, R38, R28 ;  /* 0x000000265050723c */ /* 0x000fe2000000181c */
[----:B------:R-:W4:Y:S04]  /*1b210*/  LDSM.16.M88.4 R36, [R233+0xa800] ;  /* 0x00a80000e924783b */ /* 0x000f280000000200 */
[----:B------:R-:W4:Y:S01]  /*1b220*/  LDSM.16.M88.4 R28, [R233+0xb000] ;  /* 0x00b00000e91c783b */ /* 0x000f220000000200 */
[C---:B------:R-:W-:Y:S06]  /*1b230*/  HMMA.16816.F32 R20, R76.reuse, R4, R20 ;  /* 0x000000044c14723c */ /* 0x040fec0000001814 */
[----:B------:R-:W-:Y:S01]  /*1b240*/  HMMA.16816.F32 R16, R76, R6, R16 ;  /* 0x000000064c10723c */ /* 0x000fe20000001810 */
[----:B------:R-:W4:Y:S05]  /*1b250*/  LDSM.16.M88.4 R4, [R227+0xa000] ;  /* 0x00a00000e304783b */ /* 0x000f2a0000000200 */
[C---:B-1----:R-:W-:Y:S06]  /*1b260*/  HMMA.16816.F32 R40, R72.reuse, R56, R40 ;  /* 0x000000384828723c */ /* 0x042fec0000001828 */
[C---:B------:R-:W-:Y:S01]  /*1b270*/  HMMA.16816.F32 R64, R72.reuse, R58, R64 ;  /* 0x0000003a4840723c */ /* 0x040fe20000001840 */
[----:B------:R-:W1:Y:S05]  /*1b280*/  LDSM.16.M88.4 R56, [R231+0x2800] ;  /* 0x00280000e738783b */ /* 0x000e6a0000000200 */
[C---:B------:R-:W-:Y:S06]  /*1b290*/  HMMA.16816.F32 R92, R72.reuse, R12, R92 ;  /* 0x0000000c485c723c */ /* 0x040fec000000185c */
[----:B------:R-:W-:Y:S01]  /*1b2a0*/  HMMA.16816.F32 R88, R72, R14, R88 ;  /* 0x0000000e4858723c */ /* 0x000fe20000001858 */
[----:B------:R-:W1:Y:S05]  /*1b2b0*/  LDSM.16.M88.4 R12, [R231+0x3000] ;  /* 0x00300000e70c783b */ /* 0x000e6a0000000200 */
        /* <DEDUP_REMOVED lines=10> */
[C---:B------:R-:W-:Y:S06]  /*1b360*/  HMMA.16816.F32 R92, R76.reuse, R28, R92 ;  /* 0x0000001c4c5c723c */ /* 0x040fec000000185c */
[----:B------:R-:W-:Y:S01]  /*1b370*/  HMMA.16816.F32 R88, R76, R30, R88 ;  /* 0x0000001e4c58723c */ /* 0x000fe20000001858 */
[----:B------:R-:W4:Y:S05]  /*1b380*/  LDSM.16.M88.4 R28, [R227+0xb000] ;  /* 0x00b00000e31c783b */ /* 0x000f2a0000000200 */
[C---:B------:R-:W-:Y:S06]  /*1b390*/  HMMA.16816.F32 R20, R68.reuse, R4, R20 ;  /* 0x000000044414723c */ /* 0x040fec0000001814 */
[----:B------:R-:W-:Y:S01]  /*1b3a0*/  HMMA.16816.F32 R16, R68, R6, R16 ;  /* 0x000000064410723c */ /* 0x000fe20000001810 */
[----:B------:R-:W-:Y:S05]  /*1b3b0*/  LDSM.16.M88.4 R4, [R233+0xc000] ;  /* 0x00c00000e904783b */ /* 0x000fea0000000200 */
        /* <DEDUP_REMOVED lines=23> */
[C---:B--2---:R-:W-:Y:S06]  /*1b530*/  HMMA.16816.F32 R20, R76.reuse, R4, R20 ;  /* 0x000000044c14723c */ /* 0x044fec0000001814 */
        /* <DEDUP_REMOVED lines=17> */
[----:B------:R-:W-:Y:S04]  /*1b650*/  LDSM.16.M88.4 R72, [R231+0x5800] ;  /* 0x00580000e748783b */ /* 0x000fe80000000200 */
[----:B------:R-:W-:Y:S01]  /*1b660*/  LDSM.16.M88.4 R100, [R220+0x5000] ;  /* 0x00500000dc64783b */ /* 0x000fe20000000200 */
[C---:B----4-:R-:W-:Y:S06]  /*1b670*/  HMMA.16816.F32 R40, R76.reuse, R36, R40 ;  /* 0x000000244c28723c */ /* 0x050fec0000001828 */
[C---:B------:R-:W-:Y:S01]  /*1b680*/  HMMA.16816.F32 R64, R76.reuse, R38, R64 ;  /* 0x000000264c40723c */ /* 0x040fe20000001840 */
[----:B------:R-:W3:Y:S05]  /*1b690*/  LDSM.16.M88.4 R36, [R220+0x4000] ;  /* 0x00400000dc24783b */ /* 0x000eea0000000200 */
[C---:B------:R-:W-:Y:S06]  /*1b6a0*/  HMMA.16816.F32 R92, R76.reuse, R28, R92 ;  /* 0x0000001c4c5c723c */ /* 0x040fec000000185c */
[----:B------:R-:W-:Y:S01]  /*1b6b0*/  HMMA.16816.F32 R88, R76, R30, R88 ;  /* 0x0000001e4c58723c */ /* 0x000fe20000001858 */
[----:B------:R-:W-:Y:S05]  /*1b6c0*/  LDSM.16.M88.4 R28, [R227+0xd000] ;  /* 0x00d00000e31c783b */ /* 0x000fea0000000200 */
[C---:B--2---:R-:W-:Y:S06]  /*1b6d0*/  HMMA.16816.F32 R20, R4.reuse, R68, R20 ;  /* 0x000000440414723c */ /* 0x044fec0000001814 */
[----:B------:R-:W-:Y:S01]  /*1b6e0*/  HMMA.16816.F32 R16, R4, R70, R16 ;  /* 0x000000460410723c */ /* 0x000fe20000001810 */
[----:B------:R-:W-:Y:S05]  /*1b6f0*/  LDSM.16.M88.4 R68, [R233+0xe000] ;  /* 0x00e00000e944783b */ /* 0x000fea0000000200 */
[C---:B------:R-:W-:Y:S06]  /*1b700*/  HMMA.16816.F32 R84, R76.reuse, R96, R84 ;  /* 0x000000604c54723c */ /* 0x040fec0000001854 */
[----:B------:R-:W-:Y:S01]  /*1b710*/  HMMA.16816.F32 R80, R76, R98, R80 ;  /* 0x000000624c50723c */ /* 0x000fe20000001850 */
[----:B------:R-:W2:Y:S04]  /*1b720*/  LDSM.16.M88.4 R76, [R234+0x6000] ;  /* 0x00600000ea4c783b */ /* 0x000ea80000000200 */
[----:B------:R-:W-:Y:S01]  /*1b730*/  LDSM.16.M88.4 R96, [R220+0x5800] ;  /* 0x00580000dc60783b */ /* 0x000fe20000000200 */
[C---:B-1----:R-:W-:Y:S06]  /*1b740*/  HMMA.16816.F32 R40, R60.reuse, R56, R40 ;  /* 0x000000383c28723c */ /* 0x042fec0000001828 */
[C---:B------:R-:W-:Y:S01]  /*1b750*/  HMMA.16816.F32 R64, R60.reuse, R58, R64 ;  /* 0x0000003a3c40723c */ /* 0x040fe20000001840 */
[----:B------:R-:W-:Y:S05]  /*1b760*/  LDSM.16.M88.4 R56, [R227+0xd800] ;  /* 0x00d80000e338783b */ /* 0x000fea0000000200 */
        /* <DEDUP_REMOVED lines=12> */
[----:B------:R-:W3:Y:S05]  /*1b830*/  LDSM.16.M88.4 R24, [R231+0x6000] ;  /* 0x00600000e718783b */ /* 0x000eea0000000200 */
[C---:B--2---:R-:W-:Y:S06]  /*1b840*/  HMMA.16816.F32 R20, R76.reuse, R68, R20 ;  /* 0x000000444c14723c */ /* 0x044fec0000001814 */
[----:B------:R-:W-:Y:S01]  /*1b850*/  HMMA.16816.F32 R16, R76, R70, R16 ;  /* 0x000000464c10723c */ /* 0x000fe20000001810 */
        /* <DEDUP_REMOVED lines=9> */
[----:B------:R-:W1:Y:S04]  /*1b8f0*/  LDSM.16.M88.4 R56, [R231+0x6800] ;  /* 0x00680000e738783b */ /* 0x000e680000000200 */
[----:B------:R-:W4:Y:S01]  /*1b900*/  LDSM.16.M88.4 R4, [R229+0x6000] ;  /* 0x00600000e504783b */ /* 0x000f220000000200 */
[C---:B---3--:R-:W-:Y:S06]  /*1b910*/  HMMA.16816.F32 R20, R60.reuse, R24, R20 ;  /* 0x000000183c14723c */ /* 0x048fec0000001814 */
[----:B------:R-:W-:Y:S01]  /*1b920*/  HMMA.16816.F32 R16, R60, R26, R16 ;  /* 0x0000001a3c10723c */ /* 0x000fe20000001810 */
[----:B------:R-:W3:Y:S05]  /*1b930*/  LDSM.16.M88.4 R24, [R227+0xe800] ;  /* 0x00e80000e318783b */ /* 0x000eea0000000200 */
[C---:B------:R-:W-:Y:S06]  /*1b940*/  HMMA.16816.F32 R40, R76.reuse, R108, R40 ;  /* 0x0000006c4c28723c */ /* 0x040fec0000001828 */
[----:B------:R-:W-:Y:S06]  /*1b950*/  HMMA.16816.F32 R64, R76, R110, R64 ;  /* 0x0000006e4c40723c */ /* 0x000fec0000001840 */
[C---:B------:R-:W-:Y:S06]  /*1b960*/  HMMA.16816.F32 R92, R104.reuse, R100, R92 ;  /* 0x00000064685c723c */ /* 0x040fec000000185c */
[----:B------:R-:W-:Y:S06]  /*1b970*/  HMMA.16816.F32 R88, R104, R102, R88 ;  /* 0x000000666858723c */ /* 0x000fec0000001858 */
[----:B--2---:R-:W-:Y:S06]  /*1b980*/  HMMA.16816.F32 R20, R36, R28, R20 ;  /* 0x0000001c2414723c */ /* 0x004fec0000001814 */
[C---:B------:R-:W-:Y:S06]  /*1b990*/  HMMA.16816.F32 R84, R104.reuse, R96, R84 ;  /* 0x000000606854723c */ /* 0x040fec0000001854 */
[----:B------:R-:W-:Y:S01]  /*1b9a0*/  HMMA.16816.F32 R80, R104, R98, R80 ;  /* 0x000000626850723c */ /* 0x000fe20000001850 */
[----:B------:R-:W2:Y:S05]  /*1b9b0*/  LDSM.16.M88.4 R96, [R231+0x7000] ;  /* 0x00700000e760783b */ /* 0x000eaa0000000200 */
[----:B------:R-:W-:Y:S01]  /*1b9c0*/  HMMA.16816.F32 R16, R36, R30, R16 ;  /* 0x0000001e2410723c */ /* 0x000fe20000001810 */
[----:B------:R-:W-:Y:S05]  /*1b9d0*/  LDSM.16.M88.4 R28, [R220+0x6800] ;  /* 0x00680000dc1c783b */ /* 0x000fea0000000200 */
[C---:B-1----:R-:W-:Y:S06]  /*1b9e0*/  HMMA.16816.F32 R40, R60.reuse, R56, R40 ;  /* 0x000000383c28723c */ /* 0x042fec0000001828 */
[----:B------:R-:W-:Y:S01]  /*1b9f0*/  HMMA.16816.F32 R64, R60, R58, R64 ;  /* 0x0000003a3c40723c */ /* 0x000fe20000001840 */
[----:B------:R-:W1:Y:S05]  /*1ba00*/  LDSM.16.M88.4 R56, [R231+0x7800] ;  /* 0x00780000e738783b */ /* 0x000e6a0000000200 */
[C---:B------:R-:W-:Y:S06]  /*1ba10*/  HMMA.16816.F32 R92, R76.reuse, R72, R92 ;  /* 0x000000484c5c723c */ /* 0x040fec000000185c */
[----:B------:R-:W-:Y:S06]  /*1ba20*/  HMMA.16816.F32 R88, R76, R74, R88 ;  /* 0x0000004a4c58723c */ /* 0x000fec0000001858 */
[C---:B----4-:R-:W-:Y:S06]  /*1ba30*/  HMMA.16816.F32 R20, R4.reuse, R12, R20 ;  /* 0x0000000c0414723c */ /* 0x050fec0000001814 */
[----:B------:R-:W-:Y:S01]  /*1ba40*/  HMMA.16816.F32 R16, R4, R14, R16 ;  /* 0x0000000e0410723c */ /* 0x000fe20000001810 */
[----:B------:R-:W4:Y:S05]  /*1ba50*/  LDSM.16.M88.4 R12, [R227+0xf000] ;  /* 0x00f00000e30c783b */ /* 0x000f2a0000000200 */
[C---:B------:R-:W-:Y:S06]  /*1ba60*/  HMMA.16816.F32 R84, R76.reuse, R68, R84 ;  /* 0x000000444c54723c */ /* 0x040fec0000001854 */
[----:B------:R-:W-:Y:S01]  /*1ba70*/  HMMA.16816.F32 R80, R76, R70, R80 ;  /* 0x000000464c50723c */ /* 0x000fe20000001850 */
[----:B------:R-:W-:Y:S05]  /*1ba80*/  LDSM.16.M88.4 R68, [R220+0x7000] ;  /* 0x00700000dc44783b */ /* 0x000fea0000000200 */
[C---:B---3--:R-:W-:Y:S06]  /*1ba90*/  HMMA.16816.F32 R40, R36.reuse, R24, R40 ;  /* 0x000000182428723c */ /* 0x048fec0000001828 */
[----:B------:R-:W-:Y:S01]  /*1baa0*/  HMMA.16816.F32 R64, R36, R26, R64 ;  /* 0x0000001a2440723c */ /* 0x000fe20000001840 */
[----:B------:R-:W3:Y:S05]  /*1bab0*/  LDSM.16.M88.4 R24, [R227+0xf800] ;  /* 0x00f80000e318783b */ /* 0x000eea0000000200 */
[C---:B--2---:R-:W-:Y:S06]  /*1bac0*/  HMMA.16816.F32 R92, R60.reuse, R96, R92 ;  /* 0x000000603c5c723c */ /* 0x044fec000000185c */
[----:B------:R-:W-:Y:S01]  /*1bad0*/  HMMA.16816.F32 R88, R60, R98, R88 ;  /* 0x000000623c58723c */ /* 0x000fe20000001858 */
[-C--:B------:R-:W-:Y:S01]  /*1bae0*/  FMUL.FTZ R16, R16, R32.reuse ;  /* 0x0000002010107220 */ /* 0x080fe20000410000 */
[-C--:B------:R-:W-:Y:S01]  /*1baf0*/  FMUL.FTZ R17, R17, R32.reuse ;  /* 0x0000002011117220 */ /* 0x080fe20000410000 */
[-C--:B------:R-:W-:Y:S01]  /*1bb00*/  FMUL.FTZ R18, R18, R32.reuse ;  /* 0x0000002012127220 */ /* 0x080fe20000410000 */
[----:B------:R-:W-:-:S02]  /*1bb10*/  FMUL.FTZ R19, R19, R32 ;  /* 0x0000002013137220 */ /* 0x000fc40000410000 */
[C---:B-1----:R-:W-:Y:S01]  /*1bb20*/  HMMA.16816.F32 R84, R60.reuse, R56, R84 ;  /* 0x000000383c54723c */ /* 0x042fe20000001854 */
[----:B------:R1:W2:Y:S05]  /*1bb30*/  MUFU.RCP R0, R9 ;  /* 0x0000000900007308 */ /* 0x0002aa0000001000 */
[----:B------:R-:W-:Y:S03]  /*1bb40*/  HMMA.16816.F32 R80, R60, R58, R80 ;  /* 0x0000003a3c50723c */ /* 0x000fe60000001850 */
[----:B------:R-:W-:Y:S03]  /*1bb50*/  MUFU.TANH R44, R19 ;  /* 0x00000013002c7308 */ /* 0x000fe60000002400 */
[----:B------:R-:W-:Y:S01]  /*1bb60*/  HMMA.16816.F32 R40, R4, R28, R40 ;  /* 0x0000001c0428723c */ /* 0x000fe20000001828 */
[-C--:B-1----:R-:W-:Y:S01]  /*1bb70*/  FMUL.FTZ R9, R21, R32.reuse ;  /* 0x0000002015097220 */ /* 0x082fe20000410000 */
[----:B------:R-:W-:-:S03]  /*1bb80*/  FMUL.FTZ R21, R23, R32 ;  /* 0x0000002017157220 */ /* 0x000fc60000410000 */
[----:B------:R-:W-:Y:S01]  /*1bb90*/  MUFU.TANH R28, R17 ;  /* 0x00000011001c7308 */ /* 0x000fe20000002400 */
[C---:B----4-:R-:W-:Y:S07]  /*1bba0*/  HMMA.16816.F32 R92, R36.reuse, R12, R92 ;  /* 0x0000000c245c723c */ /* 0x050fee000000185c */
[----:B------:R-:W-:Y:S08]  /*1bbb0*/  MUFU.TANH R23, R16 ;  /* 0x0000001000177308 */ /* 0x000ff00000002400 */
[----:B------:R1:W-:Y:S01]  /*1bbc0*/  MUFU.TANH R29, R18 ;  /* 0x00000012001d7308 */ /* 0x0003e20000002400 */
[C---:B------:R-:W-:Y:S01]  /*1bbd0*/  HMMA.16816.F32 R88, R36.reuse, R14, R88 ;  /* 0x0000000e2458723c */ /* 0x040fe20000001858 */
[----:B-1----:R-:W1:Y:S06]  /*1bbe0*/  LDSM.16.M88.4 R16, [R220+0x7800] ;  /* 0x00780000dc10783b */ /* 0x002e6c0000000200 */
[----:B------:R-:W-:Y:S01]  /*1bbf0*/  SHF.R.S32.HI R15, RZ, 0x1f, R51 ;  /* 0x0000001fff0f7819 */ /* 0x000fe20000011433 */
[C---:B---3--:R-:W-:Y:S06]  /*1bc00*/  HMMA.16816.F32 R84, R36.reuse, R24, R84 ;  /* 0x000000182454723c */ /* 0x048fec0000001854 */
[----:B------:R-:W-:Y:S01]  /*1bc10*/  HMMA.16816.F32 R80, R36, R26, R80 ;  /* 0x0000001a2450723c */ /* 0x000fe20000001850 */
[----:B------:R-:W-:-:S05]  /*1bc20*/  LEA.HI R51, R15, R51, RZ, 0x2 ;  /* 0x000000330f337211 */ /* 0x000fca00078f10ff */
[----:B------:R-:W-:Y:S01]  /*1bc30*/  HMMA.16816.F32 R64, R4, R30, R64 ;  /* 0x0000001e0440723c */ /* 0x000fe20000001840 */
[----:B------:R-:W-:-:S05]  /*1bc40*/  SHF.R.S32.HI R51, RZ, 0x2, R51 ;  /* 0x00000002ff337819 */ /* 0x000fca0000011433 */
[----:B------:R-:W-:Y:S01]  /*1bc50*/  HMMA.16816.F32 R92, R4, R68, R92 ;  /* 0x00000044045c723c */ /* 0x000fe2000000185c */
[----:B------:R-:W-:Y:S01]  /*1bc60*/  LEA R51, R52, R51, 0x4 ;  /* 0x0000003334337211 */ /* 0x000fe200078e20ff */
[----:B------:R-:W3:Y:S01]  /*1bc70*/  MUFU.TANH R9, R9 ;  /* 0x0000000900097308 */ /* 0x000ee20000002400 */
[----:B--2--5:R-:W-:Y:S01]  /*1bc80*/  FMUL.FTZ R0, R2, R0 ;  /* 0x0000000002007220 */ /* 0x024fe20000410000 */
[-C--:B------:R-:W-:Y:S01]  /*1bc90*/  FMUL.FTZ R13, R42, R32.reuse ;  /* 0x000000202a0d7220 */ /* 0x080fe20000410000 */
[----:B------:R-:W-:Y:S01]  /*1bca0*/  IADD3 R53, R51, 0x1, R53 ;  /* 0x0000000133357810 */ /* 0x000fe20007ffe035 */
[----:B------:R-:W-:Y:S01]  /*1bcb0*/  FMUL.FTZ R27, R22, R32 ;  /* 0x00000020161b7220 */ /* 0x000fe20000410000 */
[----:B------:R-:W-:-:S03]  /*1bcc0*/  LOP3.LUT R22, R45, 0x6, RZ, 0xc0, !PT ;  /* 0x000000062d167812 */ /* 0x000fc600078ec0ff */
[----:B------:R-:W2:Y:S01]  /*1bcd0*/  MUFU.TANH R21, R21 ;  /* 0x0000001500157308 */ /* 0x000ea20000002400 */
[----:B------:R-:W-:Y:S01]  /*1bce0*/  IADD3 R53, R50, R53, -R245 ;  /* 0x0000003532357210 */ /* 0x000fe20007ffe8f5 */
[----:B------:R-:W-:Y:S01]  /*1bcf0*/  IMAD.IADD R22, R8, 0x1, R22 ;  /* 0x0000000108167824 */ /* 0x000fe200078e0216 */
[----:B------:R-:W-:Y:S01]  /*1bd00*/  HMMA.16816.F32 R88, R4, R70, R88 ;  /* 0x000000460458723c */ /* 0x000fe20000001858 */
[-C--:B------:R-:W-:Y:S01]  /*1bd10*/  FMUL.FTZ R12, R41, R32.reuse ;  /* 0x00000020290c7220 */ /* 0x080fe20000410000 */
[-C--:B------:R-:W-:Y:S01]  /*1bd20*/  FMUL.FTZ R14, R43, R32.reuse ;  /* 0x000000202b0e7220 */ /* 0x080fe20000410000 */
[----:B------:R-:W-:Y:S02]  /*1bd30*/  IMAD.IADD R3, R3, 0x1, R53 ;  /* 0x0000000103037824 */ /* 0x000fe400078e0235 */
[-C--:B------:R-:W-:Y:S01]  /*1bd40*/  FMUL.FTZ R30, R40, R32.reuse ;  /* 0x00000020281e7220 */ /* 0x080fe20000410000 */
[----:B------:R-:W-:Y:S01]  /*1bd50*/  FMUL.FTZ R20, R20, R32 ;  /* 0x0000002014147220 */ /* 0x000fe20000410000 */
[----:B------:R-:W-:-:S04]  /*1bd60*/  DEPBAR.LE SB0, 0x0 ;  /* 0x000080000000791a */ /* 0x000fc80000000000 */
[----:B-1----:R-:W-:Y:S01]  /*1bd70*/  HMMA.16816.F32 R84, R4, R16, R84 ;  /* 0x000000100454723c */ /* 0x002fe20000001854 */
[C---:B------:R-:W-:Y:S02]  /*1bd80*/  VIMNMX R2, R3.reuse, R50, PT ;  /* 0x0000003203027248 */ /* 0x040fe40003fe0100 */
[----:B------:R-:W-:-:S03]  /*1bd90*/  VIADDMNMX R3, R3, 0x8, R50, PT ;  /* 0x0000000803037846 */ /* 0x000fc60003800132 */
[----:B------:R-:W-:Y:S01]  /*1bda0*/  HMMA.16816.F32 R80, R4, R18, R80 ;  /* 0x000000120450723c */ /* 0x000fe20000001850 */
[----:B------:R-:W-:Y:S06]  /*1bdb0*/  MUFU.TANH R30, R30 ;  /* 0x0000001e001e7308 */ /* 0x000fec0000002400 */
[C---:B------:R-:W-:Y:S01]  /*1bdc0*/  VIADD R6, R22.reuse, 0x1 ;  /* 0x0000000116067836 */ /* 0x040fe20000000000 */
[----:B------:R-:W-:Y:S01]  /*1bdd0*/  IADD3 R5, R22, 0x8, RZ ;  /* 0x0000000816057810 */ /* 0x000fe20007ffe0ff */
[----:B------:R-:W1:Y:S03]  /*1bde0*/  MUFU.TANH R13, R13 ;  /* 0x0000000d000d7308 */ /* 0x000e660000002400 */
[----:B------:R-:W-:-:S02]  /*1bdf0*/  ISETP.GE.AND P6, PT, R6, R2, PT ;  /* 0x000000020600720c */ /* 0x000fc40003fc6270 */
[-C--:B------:R-:W-:Y:S02]  /*1be00*/  ISETP.GE.AND P4, PT, R6, R3.reuse, PT ;  /* 0x000000030600720c */ /* 0x080fe40003f86270 */
[C---:B------:R-:W-:Y:S02]  /*1be10*/  ISETP.GE.AND P5, PT, R5.reuse, R2, PT ;  /* 0x000000020500720c */ /* 0x040fe40003fa6270 */
[----:B------:R-:W-:Y:S01]  /*1be20*/  ISETP.GE.AND P2, PT, R5, R3, PT ;  /* 0x000000030500720c */ /* 0x000fe20003f46270 */
[----:B------:R-:W4:Y:S01]  /*1be30*/  MUFU.TANH R12, R12 ;  /* 0x0000000c000c7308 */ /* 0x000f220000002400 */
[----:B------:R-:W-:Y:S02]  /*1be40*/  I2FP.F32.S32 R6, R6 ;  /* 0x0000000600067245 */ /* 0x000fe40000201400 */
[----:B------:R-:W-:-:S05]  /*1be50*/  I2FP.F32.S32 R5, R5 ;  /* 0x0000000500057245 */ /* 0x000fca0000201400 */
[----:B------:R-:W4:Y:S01]  /*1be60*/  MUFU.TANH R14, R14 ;  /* 0x0000000e000e7308 */ /* 0x000f220000002400 */
[C---:B---3--:R-:W-:Y:S01]  /*1be70*/  FFMA.FTZ R9, R0.reuse, R6, R9 ;  /* 0x0000000600097223 */ /* 0x048fe20000010009 */
[CC--:B------:R-:W-:Y:S01]  /*1be80*/  FFMA.FTZ R18, R0.reuse, R5.reuse, R23 ;  /* 0x0000000500127223 */ /* 0x0c0fe20000010017 */
[----:B------:R-:W-:Y:S01]  /*1be90*/  FFMA.FTZ R16, R0, R5, R29 ;  /* 0x0000000500107223 */ /* 0x000fe2000001001d */
[----:B------:R-:W-:Y:S02]  /*1bea0*/  VIADD R5, R22, 0x10 ;  /* 0x0000001016057836 */ /* 0x000fe40000000000 */
[-C--:B------:R-:W-:Y:S01]  /*1beb0*/  FMUL.FTZ R24, R64, R32.reuse ;  /* 0x0000002040187220 */ /* 0x080fe20000410000 */
[-C--:B------:R-:W-:Y:S01]  /*1bec0*/  FMUL.FTZ R26, R66, R32.reuse ;  /* 0x00000020421a7220 */ /* 0x080fe20000410000 */
[-C--:B------:R-:W-:Y:S01]  /*1bed0*/  FMUL.FTZ R36, R92, R32.reuse ;  /* 0x000000205c247220 */ /* 0x080fe20000410000 */
[----:B------:R-:W-:Y:S01]  /*1bee0*/  FMUL.FTZ R94, R94, R32 ;  /* 0x000000205e5e7220 */ /* 0x000fe20000410000 */
[----:B--2---:R-:W-:Y:S01]  /*1bef0*/  FFMA.FTZ R17, R0, R6, R21 ;  /* 0x0000000600117223 */ /* 0x004fe20000010015 */
[----:B------:R-:W-:-:S02]  /*1bf00*/  VIADD R7, R22, 0x9 ;  /* 0x0000000916077836 */ /* 0x000fc40000000000 */
[-C--:B------:R-:W-:Y:S01]  /*1bf10*/  FMUL.FTZ R25, R65, R32.reuse ;  /* 0x0000002041197220 */ /* 0x080fe20000410000 */
[----:B------:R-:W-:Y:S02]  /*1bf20*/  VIADD R6, R22, 0x11 ;  /* 0x0000001116067836 */ /* 0x000fe40000000000 */
[----:B------:R-:W-:Y:S01]  /*1bf30*/  FMUL.FTZ R67, R67, R32 ;  /* 0x0000002043437220 */ /* 0x000fe20000410000 */
[----:B------:R-:W-:Y:S02]  /*1bf40*/  FSEL R19, R9, -INF , !P6 ;  /* 0xff80000009137808 */ /* 0x000fe40007000000 */
[CC--:B------:R-:W-:Y:S02]  /*1bf50*/  ISETP.GE.AND P3, PT, R5.reuse, R2.reuse, PT ;  /* 0x000000020500720c */ /* 0x0c0fe40003f66270 */
[----:B------:R-:W-:Y:S01]  /*1bf60*/  ISETP.GE.AND P6, PT, R5, R3, PT ;  /* 0x000000030500720c */ /* 0x000fe20003fc6270 */
[----:B------:R-:W2:Y:S01]  /*1bf70*/  MUFU.TANH R24, R24 ;  /* 0x0000001800187308 */ /* 0x000ea20000002400 */
[----:B------:R-:W-:-:S02]  /*1bf80*/  ISETP.GE.AND P0, PT, R7, R2, PT ;  /* 0x000000020700720c */ /* 0x000fc40003f06270 */
[----:B------:R-:W-:Y:S02]  /*1bf90*/  ISETP.GE.AND P1, PT, R7, R3, PT ;  /* 0x000000030700720c */ /* 0x000fe40003f26270 */
[----:B------:R-:W-:Y:S02]  /*1bfa0*/  I2FP.F32.S32 R5, R5 ;  /* 0x0000000500057245 */ /* 0x000fe40000201400 */
[----:B------:R-:W-:Y:S01]  /*1bfb0*/  I2FP.F32.S32 R7, R7 ;  /* 0x0000000700077245 */ /* 0x000fe20000201400 */
[----:B------:R-:W3:Y:S01]  /*1bfc0*/  MUFU.TANH R26, R26 ;  /* 0x0000001a001a7308 */ /* 0x000ee20000002400 */
[----:B------:R-:W-:Y:S02]  /*1bfd0*/  I2FP.F32.S32 R9, R6 ;  /* 0x0000000600097245 */ /* 0x000fe40000201400 */
[----:B------:R-:W-:Y:S02]  /*1bfe0*/  FSEL R17, R17, -INF , !P4 ;  /* 0xff80000011117808 */ /* 0x000fe40006000000 */
[----:B------:R-:W-:-:S03]  /*1bff0*/  FSEL R18, R18, -INF , !P5 ;  /* 0xff80000012127808 */ /* 0x000fc60006800000 */
[----:B------:R-:W3:Y:S01]  /*1c000*/  MUFU.TANH R36, R36 ;  /* 0x0000002400247308 */ /* 0x000ee20000002400 */
[----:B------:R-:W-:Y:S01]  /*1c010*/  ISETP.GE.AND P4, PT, R6, R2, PT ;  /* 0x000000020600720c */ /* 0x000fe20003f86270 */
[----:B-1----:R-:W-:Y:S01]  /*1c020*/  FFMA.FTZ R13, R0, R5, R13 ;  /* 0x00000005000d7223 */ /* 0x002fe2000001000d */
[----:B------:R-:W-:Y:S01]  /*1c030*/  ISETP.GE.AND P5, PT, R6, R3, PT ;  /* 0x000000030600720c */ /* 0x000fe20003fa6270 */
[----:B------:R-:W-:-:S04]  /*1c040*/  FFMA.FTZ R6, R0, R5, R30 ;  /* 0x0000000500067223 */ /* 0x000fc8000001001e */
[----:B------:R-:W1:Y:S01]  /*1c050*/  MUFU.TANH R94, R94 ;  /* 0x0000005e005e7308 */ /* 0x000e620000002400 */
[C---:B------:R-:W-:Y:S01]  /*1c060*/  FFMA.FTZ R21, R0.reuse, R7, R28 ;  /* 0x0000000700157223 */ /* 0x040fe2000001001c */
[CC--:B----4-:R-:W-:Y:S01]  /*1c070*/  FFMA.FTZ R5, R0.reuse, R9.reuse, R12 ;  /* 0x0000000900057223 */ /* 0x0d0fe2000001000c */
[----:B------:R-:W-:-:S05]  /*1c080*/  FFMA.FTZ R14, R0, R9, R14 ;  /* 0x00000009000e7223 */ /* 0x000fca000001000e */
[----:B------:R-:W4:Y:S01]  /*1c090*/  MUFU.TANH R25, R25 ;  /* 0x0000001900197308 */ /* 0x000f220000002400 */
[----:B------:R-:W-:Y:S01]  /*1c0a0*/  FFMA.FTZ R7, R0, R7, R44 ;  /* 0x0000000700077223 */ /* 0x000fe2000001002c */
[----:B------:R-:W-:-:S06]  /*1c0b0*/  VIADD R12, R22, 0x18 ;  /* 0x00000018160c7836 */ /* 0x000fcc0000000000 */
[----:B------:R-:W4:Y:S01]  /*1c0c0*/  MUFU.TANH R4, R67 ;  /* 0x0000004300047308 */ /* 0x000f220000002400 */
[----:B------:R-:W-:Y:S02]  /*1c0d0*/  VIADD R9, R22, 0x20 ;  /* 0x0000002016097836 */ /* 0x000fe40000000000 */
[-C--:B------:R-:W-:Y:S01]  /*1c0e0*/  FMUL.FTZ R89, R89, R32.reuse ;  /* 0x0000002059597220 */ /* 0x080fe20000410000 */
[-C--:B------:R-:W-:Y:S01]  /*1c0f0*/  FMUL.FTZ R90, R90, R32.reuse ;  /* 0x000000205a5a7220 */ /* 0x080fe20000410000 */
[-C--:B------:R-:W-:Y:S01]  /*1c100*/  FMUL.FTZ R91, R91, R32.reuse ;  /* 0x000000205b5b7220 */ /* 0x080fe20000410000 */
[----:B------:R-:W-:Y:S01]  /*1c110*/  IADD3 R23, R22, 0x19, RZ ;  /* 0x0000001916177810 */ /* 0x000fe20007ffe0ff */
[-C--:B------:R-:W-:Y:S01]  /*1c120*/  FMUL.FTZ R31, R93, R32.reuse ;  /* 0x000000205d1f7220 */ /* 0x080fe20000410000 */
[----:B------:R-:W-:Y:S01]  /*1c130*/  FSEL R16, R16, -INF , !P2 ;  /* 0xff80000010107808 */ /* 0x000fe20005000000 */
[-C--:B------:R-:W-:Y:S01]  /*1c140*/  FMUL.FTZ R95, R95, R32.reuse ;  /* 0x000000205f5f7220 */ /* 0x080fe20000410000 */
[----:B------:R-:W-:Y:S01]  /*1c150*/  FSEL R21, R21, -INF , !P0 ;  /* 0xff80000015157808 */ /* 0x000fe20004000000 */
[----:B------:R-:W-:Y:S01]  /*1c160*/  FMUL.FTZ R88, R88, R32 ;  /* 0x0000002058587220 */ /* 0x000fe20000410000 */
[----:B------:R-:W-:-:S02]  /*1c170*/  FSEL R15, R13, -INF , !P6 ;  /* 0xff8000000d0f7808 */ /* 0x000fc40007000000 */
[----:B------:R-:W-:Y:S02]  /*1c180*/  FSEL R5, R5, -INF , !P4 ;  /* 0xff80000005057808 */ /* 0x000fe40006000000 */
[CC--:B------:R-:W-:Y:S02]  /*1c190*/  ISETP.GE.AND P2, PT, R12.reuse, R2.reuse, PT ;  /* 0x000000020c00720c */ /* 0x0c0fe40003f46270 */
[----:B------:R-:W-:Y:S02]  /*1c1a0*/  ISETP.GE.AND P0, PT, R12, R3, PT ;  /* 0x000000030c00720c */ /* 0x000fe40003f06270 */
[----:B------:R-:W-:Y:S02]  /*1c1b0*/  FSEL R7, R7, -INF , !P1 ;  /* 0xff80000007077808 */ /* 0x000fe40004800000 */
[----:B------:R-:W-:Y:S02]  /*1c1c0*/  FSEL R6, R6, -INF , !P3 ;  /* 0xff80000006067808 */ /* 0x000fe40005800000 */
[----:B------:R-:W-:-:S02]  /*1c1d0*/  ISETP.GE.AND P6, PT, R9, R2, PT ;  /* 0x000000020900720c */ /* 0x000fc40003fc6270 */
[-C--:B------:R-:W-:Y:S01]  /*1c1e0*/  ISETP.GE.AND P4, PT, R9, R3.reuse, PT ;  /* 0x000000030900720c */ /* 0x080fe20003f86270 */
[----:B------:R-:W-:Y:S01]  /*1c1f0*/  MUFU.TANH R89, R89 ;  /* 0x0000005900597308 */ /* 0x000fe20000002400 */
[----:B------:R-:W-:Y:S02]  /*1c200*/  I2FP.F32.S32 R12, R12 ;  /* 0x0000000c000c7245 */ /* 0x000fe40000201400 */
[C---:B------:R-:W-:Y:S02]  /*1c210*/  ISETP.GE.AND P1, PT, R23.reuse, R2, PT ;  /* 0x000000021700720c */ /* 0x040fe40003f26270 */
[----:B------:R-:W-:Y:S02]  /*1c220*/  ISETP.GE.AND P3, PT, R23, R3, PT ;  /* 0x000000031700720c */ /* 0x000fe40003f66270 */
[----:B------:R-:W-:Y:S01]  /*1c230*/  I2FP.F32.S32 R9, R9 ;  /* 0x0000000900097245 */ /* 0x000fe20000201400 */
[----:B------:R-:W4:Y:S01]  /*1c240*/  MUFU.TANH R90, R90 ;  /* 0x0000005a005a7308 */ /* 0x000f220000002400 */
[----:B------:R-:W-:Y:S01]  /*1c250*/  I2FP.F32.S32 R23, R23 ;  /* 0x0000001700177245 */ /* 0x000fe20000201400 */
[CC--:B--2---:R-:W-:Y:S01]  /*1c260*/  FFMA.FTZ R24, R0.reuse, R12.reuse, R24 ;  /* 0x0000000c00187223 */ /* 0x0c4fe20000010018 */
[C---:B---3--:R-:W-:Y:S01]  /*1c270*/  FFMA.FTZ R13, R0.reuse, R12, R26 ;  /* 0x0000000c000d7223 */ /* 0x048fe2000001001a */
[----:B------:R-:W-:-:S04]  /*1c280*/  FFMA.FTZ R36, R0, R9, R36 ;  /* 0x0000000900247223 */ /* 0x000fc80000010024 */
[----:B------:R-:W2:Y:S01]  /*1c290*/  MUFU.TANH R91, R91 ;  /* 0x0000005b005b7308 */ /* 0x000ea20000002400 */
[C---:B-1----:R-:W-:Y:S01]  /*1c2a0*/  FFMA.FTZ R94, R0.reuse, R9, R94 ;  /* 0x00000009005e7223 */ /* 0x042fe2000001005e */
[CC--:B----4-:R-:W-:Y:S01]  /*1c2b0*/  FFMA.FTZ R25, R0.reuse, R23.reuse, R25 ;  /* 0x0000001700197223 */ /* 0x0d0fe20000010019 */
[----:B------:R-:W-:Y:S01]  /*1c2c0*/  FFMA.FTZ R12, R0, R23, R4 ;  /* 0x00000017000c7223 */ /* 0x000fe20000010004 */
[----:B------:R-:W-:Y:S02]  /*1c2d0*/  VIADD R9, R22, 0x21 ;  /* 0x0000002116097836 */ /* 0x000fe40000000000 */
[----:B------:R-:W-:Y:S01]  /*1c2e0*/  FMUL.FTZ R80, R80, R32 ;  /* 0x0000002050507220 */ /* 0x000fe20000410000 */
[C---:B------:R-:W-:Y:S01]  /*1c2f0*/  VIADD R23, R22.reuse, 0x29 ;  /* 0x0000002916177836 */ /* 0x040fe20000000000 */
[----:B------:R-:W1:Y:S01]  /*1c300*/  MUFU.TANH R31, R31 ;  /* 0x0000001f001f7308 */ /* 0x000e620000002400 */
[----:B------:R-:W-:Y:S01]  /*1c310*/  VIADD R26, R22, 0x28 ;  /* 0x00000028161a7836 */ /* 0x000fe20000000000 */
[----:B------:R-:W-:-:S06]  /*1c320*/  FSEL R14, R14, -INF , !P5 ;  /* 0xff8000000e0e7808 */ /* 0x000fcc0006800000 */
[----:B------:R-:W3:Y:S01]  /*1c330*/  MUFU.TANH R95, R95 ;  /* 0x0000005f005f7308 */ /* 0x000ee20000002400 */
[----:B------:R-:W-:Y:S01]  /*1c340*/  FSEL R4, R24, -INF , !P2 ;  /* 0xff80000018047808 */ /* 0x000fe20005000000 */
[----:B------:R-:W-:-:S06]  /*1c350*/  FMUL.FTZ R85, R85, R32 ;  /* 0x0000002055557220 */ /* 0x000fcc0000410000 */
[----:B------:R-:W4:Y:S01]  /*1c360*/  MUFU.TANH R88, R88 ;  /* 0x0000005800587308 */ /* 0x000f220000002400 */
[-C--:B------:R-:W-:Y:S01]  /*1c370*/  FMUL.FTZ R86, R86, R32.reuse ;  /* 0x0000002056567220 */ /* 0x080fe20000410000 */
[----:B------:R-:W-:Y:S01]  /*1c380*/  FMUL.FTZ R82, R82, R32 ;  /* 0x0000002052527220 */ /* 0x000fe20000410000 */
[C---:B------:R-:W-:Y:S02]  /*1c390*/  ISETP.GE.AND P5, PT, R9.reuse, R2, PT ;  /* 0x000000020900720c */ /* 0x040fe40003fa6270 */
[----:B------:R-:W-:Y:S02]  /*1c3a0*/  ISETP.GE.AND P2, PT, R9, R3, PT ;  /* 0x000000030900720c */ /* 0x000fe40003f46270 */
[----:B------:R-:W-:Y:S02]  /*1c3b0*/  I2FP.F32.S32 R24, R9 ;  /* 0x0000000900187245 */ /* 0x000fe40000201400 */
[----:B------:R-:W-:Y:S02]  /*1c3c0*/  FSEL R12, R12, -INF , !P3 ;  /* 0xff8000000c0c7808 */ /* 0x000fe40005800000 */
[----:B------:R-:W-:Y:S01]  /*1c3d0*/  FSEL R182, R36, -INF , !P6 ;  /* 0xff80000024b67808 */ /* 0x000fe20007000000 */
[----:B------:R-:W4:Y:S01]  /*1c3e0*/  MUFU.TANH R80, R80 ;  /* 0x0000005000507308 */ /* 0x000f220000002400 */
[----:B------:R-:W-:-:S02]  /*1c3f0*/  FSEL R9, R25, -INF , !P1 ;  /* 0xff80000019097808 */ /* 0x000fc40004800000 */
[C---:B------:R-:W-:Y:S02]  /*1c400*/  ISETP.GE.AND P3, PT, R23.reuse, R2, PT ;  /* 0x000000021700720c */ /* 0x040fe40003f66270 */
[----:B------:R-:W-:Y:S02]  /*1c410*/  ISETP.GE.AND P6, PT, R23, R3, PT ;  /* 0x000000031700720c */ /* 0x000fe40003fc6270 */
[----:B------:R-:W-:Y:S02]  /*1c420*/  I2FP.F32.S32 R25, R26 ;  /* 0x0000001a00197245 */ /* 0x000fe40000201400 */
[----:B------:R-:W-:Y:S01]  /*1c430*/  I2FP.F32.S32 R23, R23 ;  /* 0x0000001700177245 */ /* 0x000fe20000201400 */
[-C--:B------:R-:W-:Y:S01]  /*1c440*/  FMUL.FTZ R84, R84, R32.reuse ;  /* 0x0000002054547220 */ /* 0x080fe20000410000 */
[----:B------:R-:W-:Y:S01]  /*1c450*/  FMUL.FTZ R87, R87, R32 ;  /* 0x0000002057577220 */ /* 0x000fe20000410000 */
[----:B------:R-:W-:Y:S01]  /*1c460*/  MUFU.TANH R85, R85 ;  /* 0x0000005500557308 */ /* 0x000fe20000002400 */
[C---:B------:R-:W-:Y:S01]  /*1c470*/  FFMA.FTZ R90, R0.reuse, R25, R90 ;  /* 0x00000019005a7223 */ /* 0x040fe2000001005a */
[CC--:B------:R-:W-:Y:S01]  /*1c480*/  FFMA.FTZ R89, R0.reuse, R23.reuse, R89 ;  /* 0x0000001700597223 */ /* 0x0c0fe20000010059 */
[----:B--2---:R-:W-:Y:S01]  /*1c490*/  FFMA.FTZ R91, R0, R23, R91 ;  /* 0x00000017005b7223 */ /* 0x004fe2000001005b */
[----:B------:R-:W-:Y:S01]  /*1c4a0*/  ISETP.GE.AND P1, PT, R26, R3, PT ;  /* 0x000000031a00720c */ /* 0x000fe20003f26270 */
[----:B------:R-:W-:-:S03]  /*1c4b0*/  VIADD R23, R22, 0x38 ;  /* 0x0000003816177836 */ /* 0x000fc60000000000 */
[----:B------:R-:W-:Y:S01]  /*1c4c0*/  MUFU.TANH R86, R86 ;  /* 0x0000005600567308 */ /* 0x000fe20000002400 */
[----:B------:R-:W-:Y:S01]  /*1c4d0*/  FSEL R13, R13, -INF , !P0 ;  /* 0xff8000000d0d7808 */ /* 0x000fe20004000000 */
[CC--:B-1----:R-:W-:Y:S01]  /*1c4e0*/  FFMA.FTZ R31, R0.reuse, R24.reuse, R31 ;  /* 0x00000018001f7223 */ /* 0x0c2fe2000001001f */
[----:B---3--:R-:W-:-:S05]  /*1c4f0*/  FFMA.FTZ R95, R0, R24, R95 ;  /* 0x00000018005f7223 */ /* 0x008fca000001005f */
[----:B------:R-:W1:Y:S01]  /*1c500*/  MUFU.TANH R82, R82 ;  /* 0x0000005200527308 */ /* 0x000e620000002400 */
[----:B----4-:R-:W-:Y:S01]  /*1c510*/  FFMA.FTZ R88, R0, R25, R88 ;  /* 0x0000001900587223 */ /* 0x010fe20000010058 */
[----:B------:R-:W-:Y:S01]  /*1c520*/  FMUL.FTZ R83, R83, R32 ;  /* 0x0000002053537220 */ /* 0x000fe20000410000 */
[----:B------:R-:W-:Y:S01]  /*1c530*/  ISETP.GE.AND P0, PT, R26, R2, PT ;  /* 0x000000021a00720c */ /* 0x000fe20003f06270 */
[----:B------:R-:W-:Y:S01]  /*1c540*/  VIADD R24, R22, 0x31 ;  /* 0x0000003116187836 */ /* 0x000fe20000000000 */
[----:B------:R-:W-:-:S03]  /*1c550*/  FSEL R190, R90, -INF , !P1 ;  /* 0xff8000005abe7808 */ /* 0x000fc60004800000 */
[----:B------:R-:W2:Y:S01]  /*1c560*/  MUFU.TANH R84, R84 ;  /* 0x0000005400547308 */ /* 0x000ea20000002400 */
[----:B------:R-:W-:Y:S01]  /*1c570*/  FSEL R186, R89, -INF , !P3 ;  /* 0xff80000059ba7808 */ /* 0x000fe20005800000 */
[----:B------:R-:W-:Y:S01]  /*1c580*/  FMUL.FTZ R81, R81, R32 ;  /* 0x0000002051517220 */ /* 0x000fe20000410000 */
[----:B------:R-:W-:Y:S02]  /*1c590*/  IADD3 R25, R22, 0x30, RZ ;  /* 0x0000003016197810 */ /* 0x000fe40007ffe0ff */
[----:B------:R-:W-:-:S03]  /*1c5a0*/  ISETP.GE.AND P1, PT, R23, R2, PT ;  /* 0x000000021700720c */ /* 0x000fc60003f26270 */
[----:B------:R-:W3:Y:S01]  /*1c5b0*/  MUFU.TANH R87, R87 ;  /* 0x0000005700577308 */ /* 0x000ee20000002400 */
[----:B------:R-:W-:Y:S02]  /*1c5c0*/  ISETP.GE.AND P3, PT, R23, R3, PT ;  /* 0x000000031700720c */ /* 0x000fe40003f66270 */
[----:B------:R-:W-:Y:S02]  /*1c5d0*/  I2FP.F32.S32 R23, R23 ;  /* 0x0000001700177245 */ /* 0x000fe40000201400 */
[----:B------:R-:W-:Y:S02]  /*1c5e0*/  FSEL R187, R94, -INF , !P4 ;  /* 0xff8000005ebb7808 */ /* 0x000fe40006000000 */
[----:B------:R-:W-:Y:S01]  /*1c5f0*/  FSEL R183, R31, -INF , !P5 ;  /* 0xff8000001fb77808 */ /* 0x000fe20006800000 */
[----:B------:R-:W4:Y:S01]  /*1c600*/  MUFU.TANH R20, R20 ;  /* 0x0000001400147308 */ /* 0x000f220000002400 */
[----:B------:R-:W-:Y:S02]  /*1c610*/  FSEL R188, R95, -INF , !P2 ;  /* 0xff8000005fbc7808 */ /* 0x000fe40005000000 */
[----:B------:R-:W-:-:S02]  /*1c620*/  FSEL R185, R88, -INF , !P0 ;  /* 0xff80000058b97808 */ /* 0x000fc40004000000 */
[CC--:B------:R-:W-:Y:S02]  /*1c630*/  ISETP.GE.AND P4, PT, R25.reuse, R2.reuse, PT ;  /* 0x000000021900720c */ /* 0x0c0fe40003f86270 */
[-C--:B------:R-:W-:Y:S01]  /*1c640*/  ISETP.GE.AND P5, PT, R25, R3.reuse, PT ;  /* 0x000000031900720c */ /* 0x080fe20003fa6270 */
[----:B------:R-:W4:Y:S01]  /*1c650*/  MUFU.TANH R27, R27 ;  /* 0x0000001b001b7308 */ /* 0x000f220000002400 */
[C---:B------:R-:W-:Y:S02]  /*1c660*/  ISETP.GE.AND P2, PT, R24.reuse, R2, PT ;  /* 0x000000021800720c */ /* 0x040fe40003f46270 */
[----:B------:R-:W-:Y:S01]  /*1c670*/  ISETP.GE.AND P0, PT, R24, R3, PT ;  /* 0x000000031800720c */ /* 0x000fe20003f06270 */
[C---:B------:R-:W-:Y:S01]  /*1c680*/  FFMA.FTZ R80, R0.reuse, R23, R80 ;  /* 0x0000001700507223 */ /* 0x040fe20000010050 */
[----:B------:R-:W-:Y:S02]  /*1c690*/  I2FP.F32.S32 R25, R25 ;  /* 0x0000001900197245 */ /* 0x000fe40000201400 */
[----:B------:R-:W-:Y:S01]  /*1c6a0*/  I2FP.F32.S32 R24, R24 ;  /* 0x0000001800187245 */ /* 0x000fe20000201400 */
[----:B------:R-:W4:Y:S01]  /*1c6b0*/  MUFU.TANH R30, R81 ;  /* 0x00000051001e7308 */ /* 0x000f220000002400 */
[C---:B-1----:R-:W-:Y:S01]  /*1c6c0*/  FFMA.FTZ R184, R0.reuse, R23, R82 ;  /* 0x0000001700b87223 */ /* 0x042fe20000010052 */
[----:B------:R-:W-:-:S06]  /*1c6d0*/  FFMA.FTZ R29, R0, R25, R86 ;  /* 0x00000019001d7223 */ /* 0x000fcc0000010056 */
[----:B------:R-:W1:Y:S01]  /*1c6e0*/  MUFU.TANH R83, R83 ;  /* 0x0000005300537308 */ /* 0x000e620000002400 */
[-C--:B------:R-:W-:Y:S01]  /*1c6f0*/  FFMA.FTZ R85, R0, R24.reuse, R85 ;  /* 0x0000001800557223 */ /* 0x080fe20000010055 */
[----:B------:R-:W-:Y:S01]  /*1c700*/  VIADD R23, R22, 0x39 ;  /* 0x0000003916177836 */ /* 0x000fe20000000000 */
[----:B------:R-:W-:Y:S02]  /*1c710*/  FSEL R189, R80, -INF , !P1 ;  /* 0xff80000050bd7808 */ /* 0x000fe40004800000 */
[----:B------:R-:W-:Y:S01]  /*1c720*/  ISETP.GE.AND P1, PT, R166, 0x2, PT ;  /* 0x00000002a600780c */ /* 0x000fe20003f26270 */
[C---:B--2---:R-:W-:Y:S01]  /*1c730*/  FFMA.FTZ R84, R0.reuse, R25, R84 ;  /* 0x0000001900547223 */ /* 0x044fe20000010054 */
[----:B---3--:R-:W-:Y:S01]  /*1c740*/  FFMA.FTZ R28, R0, R24, R87 ;  /* 0x00000018001c7223 */ /* 0x008fe20000010057 */
[----:B------:R-:W-:Y:S02]  /*1c750*/  FSEL R29, R29, -INF , !P5 ;  /* 0xff8000001d1d7808 */ /* 0x000fe40006800000 */
[----:B------:R-:W-:-:S02]  /*1c760*/  FSEL R192, R85, -INF , !P2 ;  /* 0xff80000055c07808 */ /* 0x000fc40005000000 */
[----:B------:R-:W-:Y:S02]  /*1c770*/  I2FP.F32.S32 R24, R22 ;  /* 0x0000001600187245 */ /* 0x000fe40000201400 */
[C---:B------:R-:W-:Y:S02]  /*1c780*/  ISETP.GE.AND P5, PT, R23.reuse, R2, PT ;  /* 0x000000021700720c */ /* 0x040fe40003fa6270 */
[----:B------:R-:W-:Y:S02]  /*1c790*/  ISETP.GE.AND P2, PT, R23, R3, PT ;  /* 0x000000031700720c */ /* 0x000fe40003f46270 */
[----:B------:R-:W-:Y:S02]  /*1c7a0*/  I2FP.F32.S32 R23, R23 ;  /* 0x0000001700177245 */ /* 0x000fe40000201400 */
[----:B------:R-:W-:Y:S02]  /*1c7b0*/  FSEL R191, R91, -INF , !P6 ;  /* 0xff8000005bbf7808 */ /* 0x000fe40007000000 */
[----:B------:R-:W-:-:S02]  /*1c7c0*/  FSEL R193, R84, -INF , !P4 ;  /* 0xff80000054c17808 */ /* 0x000fc40006000000 */
[C---:B------:R-:W-:Y:S02]  /*1c7d0*/  ISETP.GE.AND P6, PT, R22.reuse, R2, PT ;  /* 0x000000021600720c */ /* 0x040fe40003fc6270 */
[----:B------:R-:W-:Y:S01]  /*1c7e0*/  ISETP.GE.AND P4, PT, R22, R3, PT ;  /* 0x000000031600720c */ /* 0x000fe20003f86270 */
[CC--:B----4-:R-:W-:Y:S01]  /*1c7f0*/  FFMA.FTZ R22, R0.reuse, R24.reuse, R20 ;  /* 0x0000001800167223 */ /* 0x0d0fe20000010014 */
[----:B------:R-:W-:Y:S01]  /*1c800*/  FFMA.FTZ R20, R0, R24, R27 ;  /* 0x0000001800147223 */ /* 0x000fe2000001001b */
[----:B------:R-:W-:Y:S01]  /*1c810*/  FSEL R28, R28, -INF , !P0 ;  /* 0xff8000001c1c7808 */ /* 0x000fe20004000000 */
[CC--:B------:R-:W-:Y:S01]  /*1c820*/  FFMA.FTZ R30, R0.reuse, R23.reuse, R30 ;  /* 0x00000017001e7223 */ /* 0x0c0fe2000001001e */
[----:B-1----:R-:W-:Y:S01]  /*1c830*/  FFMA.FTZ R177, R0, R23, R83 ;  /* 0x0000001700b17223 */ /* 0x002fe20000010053 */
[----:B------:R-:W-:Y:S01]  /*1c840*/  ISETP.NE.U32.AND P0, PT, R248, RZ, PT ;  /* 0x000000fff800720c */ /* 0x000fe20003f05070 */
[----:B------:R-:W-:Y:S01]  /*1c850*/  BSSY B1, `(.L_x_3568) ;  /* 0x00000d2000017945 */ /* 0x000fe20003800000 */
[C---:B------:R-:W-:Y:S01]  /*1c860*/  IADD3 R223, R231.reuse, 0x800, RZ ;  /* 0x00000800e7df7810 */ /* 0x040fe20007ffe0ff */
[----:B------:R-:W-:Y:S01]  /*1c870*/  VIADD R222, R231, 0x1000 ;  /* 0x00001000e7de7836 */ /* 0x000fe20000000000 */
[----:B------:R-:W-:Y:S01]  /*1c880*/  ISETP.NE.AND.EX P0, PT, R249, RZ, PT, P0 ;  /* 0x000000fff900720c */ /* 0x000fe20003f05300 */
[C---:B------:R-:W-:Y:S01]  /*1c890*/  VIADD R221, R231.reuse, 0x1800 ;  /* 0x00001800e7dd7836 */ /* 0x040fe20000000000 */
[C---:B------:R-:W-:Y:S01]  /*1c8a0*/  IADD3 R218, R231.reuse, 0x2800, RZ ;  /* 0x00002800e7da7810 */ /* 0x040fe20007ffe0ff */
[C---:B------:R-:W-:Y:S01]  /*1c8b0*/  VIADD R219, R231.reuse, 0x2000 ;  /* 0x00002000e7db7836 */ /* 0x040fe20000000000 */
[C---:B------:R-:W-:Y:S01]  /*1c8c0*/  IADD3 R214, R231.reuse, 0x4800, RZ ;  /* 0x00004800e7d67810 */ /* 0x040fe20007ffe0ff */
[C---:B------:R-:W-:Y:S01]  /*1c8d0*/  VIADD R217, R231.reuse, 0x3000 ;  /* 0x00003000e7d97836 */ /* 0x040fe20000000000 */
[C---:B------:R-:W-:Y:S01]  /*1c8e0*/  IADD3 R210, R231.reuse, 0x6800, RZ ;  /* 0x00006800e7d27810 */ /* 0x040fe20007ffe0ff */
[C---:B------:R-:W-:Y:S01]  /*1c8f0*/  VIADD R216, R231.reuse, 0x3800 ;  /* 0x00003800e7d87836 */ /* 0x040fe20000000000 */
[----:B------:R-:W-:Y:S01]  /*1c900*/  FSEL R184, R184, -INF , !P3 ;  /* 0xff800000b8b87808 */ /* 0x000fe20005800000 */
[C---:B------:R-:W-:Y:S01]  /*1c910*/  VIADD R215, R231.reuse, 0x4000 ;  /* 0x00004000e7d77836 */ /* 0x040fe20000000000 */
[----:B------:R-:W-:Y:S01]  /*1c920*/  FSEL R22, R22, -INF , !P6 ;  /* 0xff80000016167808 */ /* 0x000fe20007000000 */
[C---:B------:R-:W-:Y:S01]  /*1c930*/  VIADD R213, R231.reuse, 0x5000 ;  /* 0x00005000e7d57836 */ /* 0x040fe20000000000 */
[----:B------:R-:W-:Y:S01]  /*1c940*/  FSEL R20, R20, -INF , !P4 ;  /* 0xff80000014147808 */ /* 0x000fe20006000000 */
[C---:B------:R-:W-:Y:S01]  /*1c950*/  VIADD R212, R231.reuse, 0x5800 ;  /* 0x00005800e7d47836 */ /* 0x040fe20000000000 */
[----:B------:R-:W-:Y:S01]  /*1c960*/  FSEL R30, R30, -INF , !P5 ;  /* 0xff8000001e1e7808 */ /* 0x000fe20006800000 */
[----:B------:R-:W-:Y:S01]  /*1c970*/  VIADD R211, R231, 0x6000 ;  /* 0x00006000e7d37836 */ /* 0x000fe20000000000 */
[----:B------:R-:W-:Y:S01]  /*1c980*/  FSEL R177, R177, -INF , !P2 ;  /* 0xff800000b1b17808 */ /* 0x000fe20005000000 */
[----:B------:R-:W-:-:S02]  /*1c990*/  VIADD R209, R231, 0x7000 ;  /* 0x00007000e7d17836 */ /* 0x000fc40000000000 */
[----:B------:R-:W-:Y:S01]  /*1c9a0*/  VIADD R208, R231, 0x7800 ;  /* 0x00007800e7d07836 */ /* 0x000fe20000000000 */
[----:B------:R-:W-:Y:S06]  /*1c9b0*/  BAR.SYNC.DEFER_BLOCKING 0x0 ;  /* 0x0000000000007b1d */ /* 0x000fec0000010000 */
[----:B------:R-:W-:Y:S05]  /*1c9c0*/  @!P1 BRA `(.L_x_3569) ;  /* 0x0000000800e89947 */ /* 0x000fea0003800000 */
        /* <DEDUP_REMOVED lines=63> */
.L_x_3571:
[----:B------:R-:W2:Y:S02]  /*1cdc0*/  LD.E R24, desc[UR6][R10.64+0x38] ;  /* 0x000038060a187980 */ /* 0x000ea4000c101900 */
[----:B--2---:R-:W-:-:S04]  /*1cdd0*/  LEA R24, -R24, RZ, 0x6 ;  /* 0x000000ff18187211 */ /* 0x004fc800078e31ff */
[----:B------:R-:W-:Y:S02]  /*1cde0*/  SHF.R.S32.HI R8, RZ, 0x1f, R24 ;  /* 0x0000001fff087819 */ /* 0x000fe40000011418 */
.L_x_3572:
[----:B------:R-:W-:Y:S05]  /*1cdf0*/  BSYNC B0 ;  /* 0x0000000000007941 */ /* 0x000fea0003800000 */
.L_x_3570:
        /* <DEDUP_REMOVED lines=119> */
.L_x_3569:
[----:B------:R-:W-:Y:S05]  /*1d570*/  BSYNC B1 ;  /* 0x0000000000017941 */ /* 0x000fea0003800000 */
.L_x_3568:
        /* <DEDUP_REMOVED lines=58> */
[----:B------:R-:W3:Y:S04]  /*1d920*/  LDSM.16.MT88.4 R120, [R225+0x16000] ;  /* 0x01600000e178783b */ /* 0x000ee80000004200 */
[----:B------:R-:W-:Y:S01]  /*1d930*/  LDSM.16.MT88.4 R24, [R225+0x10800] ;  /* 0x01080000e118783b */ /* 0x000fe20000004200 */
        /* <DEDUP_REMOVED lines=33> */
[-CC-:B------:R-:W-:Y:S01]  /*1db50*/  FFMA.FTZ R188, R188, R179.reuse, -R178.reuse ;  /* 0x000000b3bcbc7223 */ /* 0x180fe200000108b2 */
[-CC-:B------:R-:W-:Y:S01]  /*1db60*/  FFMA.FTZ R190, R190, R179.reuse, -R178.reuse ;  /* 0x000000b3bebe7223 */ /* 0x180fe200000108b2 */
[-CC-:B------:R-:W-:Y:S01]  /*1db70*/  FFMA.FTZ R191, R191, R179.reuse, -R178.reuse ;  /* 0x000000b3bfbf7223 */ /* 0x180fe200000108b2 */
[-CC-:B------:R-:W-:Y:S01]  /*1db80*/  FFMA.FTZ R193, R193, R179.reuse, -R31.reuse ;  /* 0x000000b3c1c17223 */ /* 0x180fe2000001081f */
[-CC-:B------:R-:W-:Y:S01]  /*1db90*/  FFMA.FTZ R192, R192, R179.reuse, -R31.reuse ;  /* 0x000000b3c0c07223 */ /* 0x180fe2000001081f */
[-CC-:B------:R-:W-:Y:S01]  /*1dba0*/  FFMA.FTZ R189, R189, R179.reuse, -R31.reuse ;  /* 0x000000b3bdbd7223 */ /* 0x180fe2000001081f */
[-C--:B------:R-:W-:Y:S01]  /*1dbb0*/  FFMA.FTZ R194, R30, R179.reuse, -R31 ;  /* 0x000000b31ec27223 */ /* 0x080fe2000001081f */
[----:B------:R-:W1:Y:S01]  /*1dbc0*/  MUFU.EX2 R169, R169 ;  /* 0x000000a900a97308 */ /* 0x000e620000000800 */
[----:B----4-:R-:W-:Y:S01]  /*1dbd0*/  F2FP.F16.F32.PACK_AB R128, R173, R174 ;  /* 0x000000aead80723e */ /* 0x010fe200000000ff */
[-CC-:B------:R-:W-:Y:S01]  /*1dbe0*/  FFMA.FTZ R195, R29, R179.reuse, -R178.reuse ;  /* 0x000000b31dc37223 */ /* 0x180fe200000108b2 */
[-CC-:B------:R-:W-:Y:S01]  /*1dbf0*/  FFMA.FTZ R196, R28, R179.reuse, -R178.reuse ;  /* 0x000000b31cc47223 */ /* 0x180fe200000108b2 */
[-CC-:B------:R-:W-:Y:S01]  /*1dc00*/  FFMA.FTZ R184, R184, R179.reuse, -R178.reuse ;  /* 0x000000b3b8b87223 */ /* 0x180fe200000108b2 */
[----:B------:R-:W-:Y:S01]  /*1dc10*/  FFMA.FTZ R252, R177, R179, -R178 ;  /* 0x000000b3b1fc7223 */ /* 0x000fe200000108b2 */
[----:B------:R-:W-:Y:S01]  /*1dc20*/  LDSM.16.MT88.4 R28, [R228+0x11800] ;  /* 0x01180000e41c783b */ /* 0x000fe20000004200 */
[----:B------:R-:W-:Y:S01]  /*1dc30*/  FADD.FTZ R173, R174, R173 ;  /* 0x000000adaead7221 */ /* 0x000fe20000010000 */
[----:B------:R-:W-:Y:S03]  /*1dc40*/  MUFU.EX2 R175, R175 ;  /* 0x000000af00af7308 */ /* 0x000fe60000000800 */
[----:B-----5:R-:W-:-:S05]  /*1dc50*/  FADD.FTZ R173, R171, R173 ;  /* 0x000000adabad7221 */ /* 0x020fca0000010000 */
        /* <DEDUP_REMOVED lines=148> */
[----:B------:R-:W-:Y:S01]  /*1e5a0*/  HMMA.16816.F32 R156, R4, R26, R156 ;  /* 0x0000001a049c723c */ /* 0x000fe2000000189c */
[----:B------:R-:W4:Y:S01]  /*1e5b0*/  LDSM.16.MT88.4 R24, [R228+0x13000] ;  /* 0x01300000e418783b */ /* 0x000f220000004200 */
[----:B------:R-:W-:-:S03]  /*1e5c0*/  FADD.FTZ R190, R184, R190 ;  /* 0x000000beb8be7221 */ /* 0x000fc60000010000 */
[----:B------:R-:W-:Y:S01]  /*1e5d0*/  STL [R1], R204 ;  /* 0x000000cc01007387 */ /* 0x000fe20000100800 */
        /* <DEDUP_REMOVED lines=44> */
[----:B------:R-:W-:Y:S02]  /*1e8a0*/  F2FP.F16.F32.PACK_AB R6, R194, R189 ;  /* 0x000000bdc206723e */ /* 0x000fe400000000ff */
        /* <DEDUP_REMOVED lines=123> */
.L_x_3575:
[----:B-1----:R-:W-:Y:S02]  /*1f060*/  R2UR UR4, R8 ;  /* 0x00000000080472ca */ /* 0x002fe400000e0000 */
[----:B------:R-:W-:-:S13]  /*1f070*/  R2UR UR5, R9 ;  /* 0x00000000090572ca */ /* 0x000fda00000e0000 */
[----:B------:R-:W2:Y:S02]  /*1f080*/  LD.E R6, desc[UR4][R10.64+0x40] ;  /* 0x000040040a067980 */ /* 0x000ea4000c101900 */
[----:B--2---:R-:W-:-:S05]  /*1f090*/  IMAD.U32 R6, R6, -0x40, RZ ;  /* 0xffffffc006067824 */ /* 0x004fca00078e00ff */
[----:B------:R-:W-:Y:S02]  /*1f0a0*/  SHF.R.S32.HI R5, RZ, 0x1f, R6 ;  /* 0x0000001fff057819 */ /* 0x000fe40000011406 */
.L_x_3576:
[----:B------:R-:W-:Y:S05]  /*1f0b0*/  BSYNC B0 ;  /* 0x0000000000007941 */ /* 0x000fea0003800000 */
.L_x_3574:
        /* <DEDUP_REMOVED lines=144> */
[----:B------:R-:W4:Y:S04]  /*1f9c0*/  LDSM.16.M88.4 R180, [R233+0x9000] ;  /* 0x00900000e9b4783b */ /* 0x000f280000000200 */
[----:B--2---:R-:W2:Y:S04]  /*1f9d0*/  LDSM.16.M88.4 R4, [R233+0x8800] ;  /* 0x00880000e904783b */ /* 0x004ea80000000200 */
[----:B------:R-:W5:Y:S04]  /*1f9e0*/  LDSM.16.M88.4 R192, [R233+0x9800] ;  /* 0x00980000e9c0783b */ /* 0x000f680000000200 */
[----:B------:R-:W-:Y:S04]  /*1f9f0*/  LDSM.16.M88.4 R24, [R232] ;  /* 0x00000000e818783b */ /* 0x000fe80000000200 */
[----:B------:R-:W5:Y:S04]  /*1fa00*/  LDSM.16.M88.4 R188, [R231] ;  /* 0x00000000e7bc783b */ /* 0x000f680000000200 */
[----:B------:R-:W5:Y:S04]  /*1fa10*/  LDSM.16.M88.4 R168, [R223] ;  /* 0x00000000dfa8783b */ /* 0x000f680000000200 */
[----:B------:R-:W5:Y:S04]  /*1fa20*/  LDSM.16.M88.4 R28, [R222] ;  /* 0x00000000de1c783b */ /* 0x000f680000000200 */
[----:B---3--:R-:W3:Y:S04]  /*1fa30*/  LDSM.16.M88.4 R32, [R221] ;  /* 0x00000000dd20783b */ /* 0x008ee80000000200 */
[----:B------:R-:W-:Y:S01]  /*1fa40*/  LDSM.16.M88.4 R196, [R227+0xa000] ;  /* 0x00a00000e3c4783b */ /* 0x000fe20000000200 */
[----:B-1----:R-:W-:Y:S03]  /*1fa50*/  HMMA.16816.F32 R20, R172, R16, RZ ;  /* 0x00000010ac14723c */ /* 0x002fe600000018ff */
[----:B------:R-:W3:Y:S01]  /*1fa60*/  LD.E R167, desc[UR4][R10.64+0x18c] ;  /* 0x00018c040aa77980 */ /* 0x000ee2000c101900 */
[----:B------:R-:W-:-:S03]  /*1fa70*/  ISETP.GE.AND P4, PT, R166, 0x3, PT ;  /* 0x00000003a600780c */ /* 0x000fc60003f86270 */
[----:B------:R-:W0:Y:S01]  /*1fa80*/  LDGDEPBAR ;  /* 0x00000000000079af */ /* 0x000e220000000000 */
[C---:B----4-:R-:W-:Y:S06]  /*1fa90*/  HMMA.16816.F32 R184, R172.reuse, R180, RZ ;  /* 0x000000b4acb8723c */ /* 0x050fec00000018ff */
[C---:B--2---:R-:W-:Y:S06]  /*1faa0*/  HMMA.16816.F32 R12, R172.reuse, R4, RZ ;  /* 0x00000004ac0c723c */ /* 0x044fec00000018ff */
[C---:B------:R-:W-:Y:S06]  /*1fab0*/  HMMA.16816.F32 R16, R172.reuse, R18, RZ ;  /* 0x00000012ac10723c */ /* 0x040fec00000018ff */
[C---:B------:R-:W-:Y:S06]  /*1fac0*/  HMMA.16816.F32 R4, R172.reuse, R6, RZ ;  /* 0x00000006ac04723c */ /* 0x040fec00000018ff */
[C---:B------:R-:W-:Y:S06]  /*1fad0*/  HMMA.16816.F32 R180, R172.reuse, R182, RZ ;  /* 0x000000b6acb4723c */ /* 0x040fec00000018ff */
[C---:B-----5:R-:W-:Y:S06]  /*1fae0*/  HMMA.16816.F32 R176, R172.reuse, R192, RZ ;  /* 0x000000c0acb0723c */ /* 0x060fec00000018ff */
[----:B------:R-:W-:Y:S01]  /*1faf0*/  HMMA.16816.F32 R172, R172, R194, RZ ;  /* 0x000000c2acac723c */ /* 0x000fe200000018ff */
        /* <DEDUP_REMOVED lines=9> */
[----:B------:R-:W1:Y:S05]  /*1fb90*/  LDSM.16.M88.4 R28, [R230] ;  /* 0x00000000e61c783b */ /* 0x000e6a0000000200 */
[C---:B---3--:R-:W-:Y:S06]  /*1fba0*/  HMMA.16816.F32 R176, R24.reuse, R32, R176 ;  /* 0x0000002018b0723c */ /* 0x048fec00000018b0 */
[----:B------:R-:W-:Y:S01]  /*1fbb0*/  HMMA.16816.F32 R172, R24, R34, R172 ;  /* 0x0000002218ac723c */ /* 0x000fe200000018ac */
[----:B------:R-:W2:Y:S04]  /*1fbc0*/  LDSM.16.M88.4 R24, [R227+0x9000] ;  /* 0x00900000e318783b */ /* 0x000ea80000000200 */
[----:B------:R-:W3:Y:S01]  /*1fbd0*/  LDSM.16.M88.4 R32, [R227+0x9800] ;  /* 0x00980000e320783b */ /* 0x000ee20000000200 */
[C---:B-1----:R-:W-:Y:S06]  /*1fbe0*/  HMMA.16816.F32 R20, R28.reuse, R188, R20 ;  /* 0x000000bc1c14723c */ /* 0x042fec0000001814 */
[C---:B------:R-:W-:Y:S01]  /*1fbf0*/  HMMA.16816.F32 R16, R28.reuse, R190, R16 ;  /* 0x000000be1c10723c */ /* 0x040fe20000001810 */
[----:B------:R-:W-:Y:S05]  /*1fc00*/  LDSM.16.M88.4 R188, [R220] ;  /* 0x00000000dcbc783b */ /* 0x000fea0000000200 */
[C---:B------:R-:W-:Y:S06]  /*1fc10*/  HMMA.16816.F32 R12, R28.reuse, R168, R12 ;  /* 0x000000a81c0c723c */ /* 0x040fec000000180c */
[C---:B------:R-:W-:Y:S01]  /*1fc20*/  HMMA.16816.F32 R4, R28.reuse, R170, R4 ;  /* 0x000000aa1c04723c */ /* 0x040fe20000001804 */
[----:B------:R-:W-:Y:S05]  /*1fc30*/  LDSM.16.M88.4 R168, [R220+0x800] ;  /* 0x00080000dca8783b */ /* 0x000fea0000000200 */
[C---:B--2---:R-:W-:Y:S06]  /*1fc40*/  HMMA.16816.F32 R184, R28.reuse, R24, R184 ;  /* 0x000000181cb8723c */ /* 0x044fec00000018b8 */
        /* <DEDUP_REMOVED lines=19> */
[C---:B-1----:R-:W-:Y:S06]  /*1fd80*/  HMMA.16816.F32 R20, R28.reuse, R188, R20 ;  /* 0x000000bc1c14723c */ /* 0x042fec0000001814 */
[C---:B------:R-:W-:Y:S01]  /*1fd90*/  HMMA.16816.F32 R16, R28.reuse, R190, R16 ;  /* 0x000000be1c10723c */ /* 0x040fe20000001810 */
[----:B------:R-:W-:Y:S05]  /*1fda0*/  LDSM.16.M88.4 R188, [R219] ;  /* 0x00000000dbbc783b */ /* 0x000fea0000000200 */
[C---:B--2---:R-:W-:Y:S06]  /*1fdb0*/  HMMA.16816.F32 R184, R28.reuse, R24, R184 ;  /* 0x000000181cb8723c */ /* 0x044fec00000018b8 */
[C---:B------:R-:W-:Y:S01]  /*1fdc0*/  HMMA.16816.F32 R180, R28.reuse, R26, R180 ;  /* 0x0000001a1cb4723c */ /* 0x040fe200000018b4 */
[----:B------:R-:W1:Y:S05]  /*1fdd0*/  LDSM.16.M88.4 R24, [R232+0x2000] ;  /* 0x00200000e818783b */ /* 0x000e6a0000000200 */
[C---:B---3--:R-:W-:Y:S06]  /*1fde0*/  HMMA.16816.F32 R176, R28.reuse, R32, R176 ;  /* 0x000000201cb0723c */ /* 0x048fec00000018b0 */
[C---:B------:R-:W-:Y:S01]  /*1fdf0*/  HMMA.16816.F32 R172, R28.reuse, R34, R172 ;  /* 0x000000221cac723c */ /* 0x040fe200000018ac */
[----:B------:R-:W2:Y:S05]  /*1fe00*/  LDSM.16.M88.4 R32, [R217] ;  /* 0x00000000d920783b */ /* 0x000eaa0000000200 */
[C---:B------:R-:W-:Y:S06]  /*1fe10*/  HMMA.16816.F32 R12, R28.reuse, R168, R12 ;  /* 0x000000a81c0c723c */ /* 0x040fec000000180c */
[----:B------:R-:W-:Y:S01]  /*1fe20*/  HMMA.16816.F32 R4, R28, R170, R4 ;  /* 0x000000aa1c04723c */ /* 0x000fe20000001804 */
[----:B------:R-:W3:Y:S04]  /*1fe30*/  LDSM.16.M88.4 R168, [R218] ;  /* 0x00000000daa8783b */ /* 0x000ee80000000200 */
[----:B------:R-:W4:Y:S01]  /*1fe40*/  LDSM.16.M88.4 R28, [R216] ;  /* 0x00000000d81c783b */ /* 0x000f220000000200 */
[C---:B-1----:R-:W-:Y:S06]  /*1fe50*/  HMMA.16816.F32 R20, R24.reuse, R188, R20 ;  /* 0x000000bc1814723c */ /* 0x042fec0000001814 */
[C---:B------:R-:W-:Y:S01]  /*1fe60*/  HMMA.16816.F32 R16, R24.reuse, R190, R16 ;  /* 0x000000be1810723c */ /* 0x040fe20000001810 */
[----:B------:R-:W-:Y:S05]  /*1fe70*/  LDSM.16.M88.4 R188, [R227+0xb000] ;  /* 0x00b00000e3bc783b */ /* 0x000fea0000000200 */
[C---:B--2---:R-:W-:Y:S06]  /*1fe80*/  HMMA.16816.F32 R184, R24.reuse, R32, R184 ;  /* 0x0000002018b8723c */ /* 0x044fec00000018b8 */
[C---:B------:R-:W-:Y:S01]  /*1fe90*/  HMMA.16816.F32 R180, R24.reuse, R34, R180 ;  /* 0x0000002218b4723c */ /* 0x040fe200000018b4 */
[----:B------:R-:W1:Y:S05]  /*1fea0*/  LDSM.16.M88.4 R32, [R230+0x2000] ;  /* 0x00200000e620783b */ /* 0x000e6a0000000200 */
[C---:B---3--:R-:W-:Y:S06]  /*1feb0*/  HMMA.16816.F32 R12, R24.reuse, R168, R12 ;  /* 0x000000a8180c723c */ /* 0x048fec000000180c */
[C---:B------:R-:W-:Y:S01]  /*1fec0*/  HMMA.16816.F32 R4, R24.reuse, R170, R4 ;  /* 0x000000aa1804723c */ /* 0x040fe20000001804 */
[----:B------:R-:W2:Y:S05]  /*1fed0*/  LDSM.16.M88.4 R168, [R227+0xb800] ;  /* 0x00b80000e3a8783b */ /* 0x000eaa0000000200 */
[C---:B----4-:R-:W-:Y:S06]  /*1fee0*/  HMMA.16816.F32 R176, R24.reuse, R28, R176 ;  /* 0x0000001c18b0723c */ /* 0x050fec00000018b0 */
        /* <DEDUP_REMOVED lines=37> */
[----:B------:R-:W1:Y:S05]  /*20140*/  LDSM.16.M88.4 R188, [R212] ;  /* 0x00000000d4bc783b */ /* 0x000e6a0000000200 */
[C---:B--2---:R-:W-:Y:S06]  /*20150*/  HMMA.16816.F32 R176, R32.reuse, R168, R176 ;  /* 0x000000a820b0723c */ /* 0x044fec00000018b0 */
[----:B------:R-:W-:Y:S01]  /*20160*/  HMMA.16816.F32 R172, R32, R170, R172 ;  /* 0x000000aa20ac723c */ /* 0x000fe200000018ac */
[----:B------:R-:W-:Y:S04]  /*20170*/  LDSM.16.M88.4 R168, [R230+0x4000] ;  /* 0x00400000e6a8783b */ /* 0x000fe80000000200 */
[----:B------:R-:W2:Y:S01]  /*20180*/  LDSM.16.M88.4 R32, [R227+0xc000] ;  /* 0x00c00000e320783b */ /* 0x000ea20000000200 */
[C---:B----4-:R-:W-:Y:S06]  /*20190*/  HMMA.16816.F32 R20, R196.reuse, R28, R20 ;  /* 0x0000001cc414723c */ /* 0x050fec0000001814 */
[C---:B------:R-:W-:Y:S01]  /*201a0*/  HMMA.16816.F32 R16, R196.reuse, R30, R16 ;  /* 0x0000001ec410723c */ /* 0x040fe20000001810 */
[----:B------:R-:W4:Y:S05]  /*201b0*/  LDSM.16.M88.4 R28, [R227+0xc800] ;  /* 0x00c80000e31c783b */ /* 0x000f2a0000000200 */
[C---:B---3--:R-:W-:Y:S06]  /*201c0*/  HMMA.16816.F32 R12, R196.reuse, R24, R12 ;  /* 0x00000018c40c723c */ /* 0x048fec000000180c */
[C---:B------:R-:W-:Y:S01]  /*201d0*/  HMMA.16816.F32 R4, R196.reuse, R26, R4 ;  /* 0x0000001ac404723c */ /* 0x040fe20000001804 */
[----:B------:R-:W3:Y:S05]  /*201e0*/  LDSM.16.M88.4 R24, [R227+0xd000] ;  /* 0x00d00000e318783b */ /* 0x000eea0000000200 */
        /* <DEDUP_REMOVED lines=19> */
[----:B------:R-:W-:Y:S01]  /*20320*/  LDSM.16.M88.4 R188, [R233+0xf000] ;  /* 0x00f00000e9bc783b */ /* 0x000fe20000000200 */
[C---:B--2---:R-:W-:Y:S06]  /*20330*/  HMMA.16816.F32 R12, R196.reuse, R32, R12 ;  /* 0x00000020c40c723c */ /* 0x044fec000000180c */
[C---:B------:R-:W-:Y:S01]  /*20340*/  HMMA.16816.F32 R4, R196.reuse, R34, R4 ;  /* 0x00000022c404723c */ /* 0x040fe20000001804 */
[----:B------:R-:W1:Y:S05]  /*20350*/  LDSM.16.M88.4 R32, [R233+0xe000] ;  /* 0x00e00000e920783b */ /* 0x000e6a0000000200 */
[C---:B----4-:R-:W-:Y:S06]  /*20360*/  HMMA.16816.F32 R184, R196.reuse, R28, R184 ;  /* 0x0000001cc4b8723c */ /* 0x050fec00000018b8 */
[C---:B------:R-:W-:Y:S01]  /*20370*/  HMMA.16816.F32 R180, R196.reuse, R30, R180 ;  /* 0x0000001ec4b4723c */ /* 0x040fe200000018b4 */
[----:B------:R-:W2:Y:S05]  /*20380*/  LDSM.16.M88.4 R28, [R233+0xe800] ;  /* 0x00e80000e91c783b */ /* 0x000eaa0000000200 */
[C---:B------:R-:W-:Y:S06]  /*20390*/  HMMA.16816.F32 R20, R196.reuse, R192, R20 ;  /* 0x000000c0c414723c */ /* 0x040fec0000001814 */
[C---:B------:R-:W-:Y:S01]  /*203a0*/  HMMA.16816.F32 R16, R196.reuse, R194, R16 ;  /* 0x000000c2c410723c */ /* 0x040fe20000001810 */
[----:B------:R-:W-:Y:S05]  /*203b0*/  LDSM.16.M88.4 R192, [R230+0x6000] ;  /* 0x00600000e6c0783b */ /* 0x000fea0000000200 */
[C---:B---3--:R-:W-:Y:S06]  /*203c0*/  HMMA.16816.F32 R176, R196.reuse, R24, R176 ;  /* 0x00000018c4b0723c */ /* 0x048fec00000018b0 */
[----:B------:R-:W-:Y:S01]  /*203d0*/  HMMA.16816.F32 R172, R196, R26, R172 ;  /* 0x0000001ac4ac723c */ /* 0x000fe200000018ac */
[----:B------:R-:W3:Y:S05]  /*203e0*/  LDSM.16.M88.4 R24, [R233+0xf800] ;  /* 0x00f80000e918783b */ /* 0x000eea0000000200 */
[C---:B-1----:R-:W-:Y:S06]  /*203f0*/  HMMA.16816.F32 R20, R168.reuse, R32, R20 ;  /* 0x00000020a814723c */ /* 0x042fec0000001814 */
[C---:B------:R-:W-:Y:S01]  /*20400*/  HMMA.16816.F32 R16, R168.reuse, R34, R16 ;  /* 0x00000022a810723c */ /* 0x040fe20000001810 */
[----:B------:R-:W-:Y:S05]  /*20410*/  LDSM.16.M88.4 R32, [R232+0x6000] ;  /* 0x00600000e820783b */ /* 0x000fea0000000200 */
[C---:B--2---:R-:W-:Y:S06]  /*20420*/  HMMA.16816.F32 R12, R168.reuse, R28, R12 ;  /* 0x0000001ca80c723c */ /* 0x044fec000000180c */
[C---:B------:R-:W-:Y:S01]  /*20430*/  HMMA.16816.F32 R4, R168.reuse, R30, R4 ;  /* 0x0000001ea804723c */ /* 0x040fe20000001804 */
[----:B------:R-:W1:Y:S05]  /*20440*/  LDSM.16.M88.4 R28, [R211] ;  /* 0x00000000d31c783b */ /* 0x000e6a0000000200 */
[C---:B------:R-:W-:Y:S06]  /*20450*/  HMMA.16816.F32 R184, R168.reuse, R188, R184 ;  /* 0x000000bca8b8723c */ /* 0x040fec00000018b8 */
[C---:B------:R-:W-:Y:S01]  /*20460*/  HMMA.16816.F32 R180, R168.reuse, R190, R180 ;  /* 0x000000bea8b4723c */ /* 0x040fe200000018b4 */
[----:B------:R-:W2:Y:S05]  /*20470*/  LDSM.16.M88.4 R188, [R210] ;  /* 0x00000000d2bc783b */ /* 0x000eaa0000000200 */
[C---:B---3--:R-:W-:Y:S06]  /*20480*/  HMMA.16816.F32 R176, R168.reuse, R24, R176 ;  /* 0x00000018a8b0723c */ /* 0x048fec00000018b0 */
[----:B------:R-:W-:Y:S01]  /*20490*/  HMMA.16816.F32 R172, R168, R26, R172 ;  /* 0x0000001aa8ac723c */ /* 0x000fe200000018ac */
[----:B------:R-:W3:Y:S04]  /*204a0*/  LDSM.16.M88.4 R168, [R209] ;  /* 0x00000000d1a8783b */ /* 0x000ee80000000200 */
[----:B------:R-:W4:Y:S01]  /*204b0*/  LDSM.16.M88.4 R24, [R208] ;  /* 0x00000000d018783b */ /* 0x000f220000000200 */
[C---:B-1----:R-:W-:Y:S06]  /*204c0*/  HMMA.16816.F32 R20, R32.reuse, R28, R20 ;  /* 0x0000001c2014723c */ /* 0x042fec0000001814 */
[C---:B------:R-:W-:Y:S01]  /*204d0*/  HMMA.16816.F32 R16, R32.reuse, R30, R16 ;  /* 0x0000001e2010723c */ /* 0x040fe20000001810 */
[----:B------:R-:W1:Y:S05]  /*204e0*/  LDSM.16.M88.4 R28, [R227+0xe000] ;  /* 0x00e00000e31c783b */ /* 0x000e6a0000000200 */
[C---:B--2---:R-:W-:Y:S06]  /*204f0*/  HMMA.16816.F32 R12, R32.reuse, R188, R12 ;  /* 0x000000bc200c723c */ /* 0x044fec000000180c */
[C---:B------:R-:W-:Y:S06]  /*20500*/  HMMA.16816.F32 R4, R32.reuse, R190, R4 ;  /* 0x000000be2004723c */ /* 0x040fec0000001804 */
        /* <DEDUP_REMOVED lines=11> */
[----:B------:R-:W-:Y:S06]  /*205c0*/  HMMA.16816.F32 R4, R192, R170, R4 ;  /* 0x000000aac004723c */ /* 0x000fec0000001804 */
[C---:B---3--:R-:W-:Y:S06]  /*205d0*/  HMMA.16816.F32 R20, R32.reuse, R24, R20 ;  /* 0x000000182014723c */ /* 0x048fec0000001814 */
[C---:B------:R-:W-:Y:S01]  /*205e0*/  HMMA.16816.F32 R16, R32.reuse, R26, R16 ;  /* 0x0000001a2010723c */ /* 0x040fe20000001810 */
[----:B------:R-:W2:Y:S01]  /*205f0*/  LDSM.16.M88.4 R24, [R227+0xf000] ;  /* 0x00f00000e318783b */ /* 0x000ea20000000200 */
[----:B------:R-:W3:Y:S04]  /*20600*/  S2R R189, SR_TID.X ;  /* 0x0000000000bd7919 */ /* 0x000ee80000002100 */
[C---:B-1----:R-:W-:Y:S06]  /*20610*/  HMMA.16816.F32 R12, R32.reuse, R28, R12 ;  /* 0x0000001c200c723c */ /* 0x042fec000000180c */
[----:B------:R-:W-:Y:S01]  /*20620*/  HMMA.16816.F32 R4, R32, R30, R4 ;  /* 0x0000001e2004723c */ /* 0x000fe20000001804 */
[----:B------:R-:W1:Y:S05]  /*20630*/  LDSM.16.M88.4 R28, [R220+0x7000] ;  /* 0x00700000dc1c783b */ /* 0x000e6a0000000200 */
[-C--:B------:R-:W-:Y:S01]  /*20640*/  FMUL.FTZ R20, R20, R167.reuse ;  /* 0x000000a714147220 */ /* 0x080fe20000410000 */
[----:B------:R-:W-:-:S05]  /*20650*/  FMUL.FTZ R21, R21, R167 ;  /* 0x000000a715157220 */ /* 0x000fca0000410000 */
[-C--:B------:R-:W-:Y:S01]  /*20660*/  FMUL.FTZ R16, R16, R167.reuse ;  /* 0x000000a710107220 */ /* 0x080fe20000410000 */
[-C--:B------:R-:W-:Y:S01]  /*20670*/  FMUL.FTZ R17, R17, R167.reuse ;  /* 0x000000a711117220 */ /* 0x080fe20000410000 */
[-C--:B------:R-:W-:Y:S01]  /*20680*/  FMUL.FTZ R18, R18, R167.reuse ;  /* 0x000000a712127220 */ /* 0x080fe20000410000 */
[-C--:B------:R-:W-:Y:S01]  /*20690*/  FMUL.FTZ R19, R19, R167.reuse ;  /* 0x000000a713137220 */ /* 0x080fe20000410000 */
[----:B------:R-:W-:Y:S02]  /*206a0*/  MUFU.TANH R168, R20 ;  /* 0x0000001400a87308 */ /* 0x000fe40000002400 */
[----:B------:R-:W-:-:S06]  /*206b0*/  FMUL.FTZ R14, R14, R167 ;  /* 0x000000a70e0e7220 */ /* 0x000fcc0000410000 */
[----:B------:R-:W-:Y:S01]  /*206c0*/  MUFU.TANH R169, R21 ;  /* 0x0000001500a97308 */ /* 0x000fe20000002400 */
[C---:B--2---:R-:W-:Y:S07]  /*206d0*/  HMMA.16816.F32 R184, R192.reuse, R24, R184 ;  /* 0x00000018c0b8723c */ /* 0x044fee00000018b8 */
[----:B------:R-:W-:Y:S01]  /*206e0*/  MUFU.TANH R20, R16 ;  /* 0x0000001000147308 */ /* 0x000fe20000002400 */
[----:B------:R-:W-:Y:S07]  /*206f0*/  HMMA.16816.F32 R180, R192, R26, R180 ;  /* 0x0000001ac0b4723c */ /* 0x000fee00000018b4 */
[----:B------:R-:W-:Y:S01]  /*20700*/  MUFU.TANH R21, R17 ;  /* 0x0000001100157308 */ /* 0x000fe20000002400 */
[----:B------:R-:W-:-:S07]  /*20710*/  FMUL.FTZ R23, R23, R167 ;  /* 0x000000a717177220 */ /* 0x000fce0000410000 */
[----:B------:R-:W-:Y:S08]  /*20720*/  MUFU.TANH R171, R18 ;  /* 0x0000001200ab7308 */ /* 0x000ff00000002400 */
[----:B------:R2:W-:Y:S08]  /*20730*/  MUFU.TANH R170, R19 ;  /* 0x0000001300aa7308 */ /* 0x0005f00000002400 */
[----:B------:R3:W-:Y:S01]  /*20740*/  MUFU.TANH R27, R14 ;  /* 0x0000000e001b7308 */ /* 0x0007e20000002400 */
[----:B--2---:R-:W2:Y:S07]  /*20750*/  LDSM.16.M88.4 R16, [R227+0xf800] ;  /* 0x00f80000e310783b */ /* 0x004eae0000000200 */
[----:B------:R-:W4:Y:S01]  /*20760*/  MUFU.TANH R23, R23 ;  /* 0x0000001700177308 */ /* 0x000f220000002400 */
[----:B---3--:R-:W-:-:S02]  /*20770*/  IMAD.SHL.U32 R14, R189, 0x2, RZ ;  /* 0x00000002bd0e7824 */ /* 0x008fc400078e00ff */
[----:B------:R-:W-:-:S03]  /*20780*/  FMUL.FTZ R5, R5, R167 ;  /* 0x000000a705057220 */ /* 0x000fc60000410000 */
[----:B------:R-:W-:Y:S02]  /*20790*/  LOP3.LUT R14, R14, 0x6, RZ, 0xc0, !PT ;  /* 0x000000060e0e7812 */ /* 0x000fe400078ec0ff */
[----:B------:R3:W-:Y:S03]  /*207a0*/  MUFU.TANH R25, R5 ;  /* 0x0000000500197308 */ /* 0x0007e60000002400 */
[----:B------:R-:W-:Y:S02]  /*207b0*/  IMAD R14, R250, 0x40, R14 ;  /* 0x00000040fa0e7824 */ /* 0x000fe400078e020e */
[-C--:B------:R-:W-:Y:S01]  /*207c0*/  FMUL.FTZ R4, R4, R167.reuse ;  /* 0x000000a704047220 */ /* 0x080fe20000410000 */
[----:B-1----:R-:W-:Y:S01]  /*207d0*/  HMMA.16816.F32 R184, R32, R28, R184 ;  /* 0x0000001c20b8723c */ /* 0x002fe200000018b8 */
[-C--:B------:R-:W-:Y:S01]  /*207e0*/  FMUL.FTZ R12, R12, R167.reuse ;  /* 0x000000a70c0c7220 */ /* 0x080fe20000410000 */
[----:B------:R-:W-:Y:S01]  /*207f0*/  FMUL.FTZ R13, R13, R167 ;  /* 0x000000a70d0d7220 */ /* 0x000fe20000410000 */
[----:B------:R1:W-:Y:S01]  /*20800*/  MUFU.TANH R28, R4 ;  /* 0x00000004001c7308 */ /* 0x0003e20000002400 */
[----:B---3--:R-:W-:-:S07]  /*20810*/  VIADD R5, R14, 0x1 ;  /* 0x000000010e057836 */ /* 0x008fce0000000000 */
[----:B------:R4:W3:Y:S01]  /*20820*/  MUFU.TANH R24, R12 ;  /* 0x0000000c00187308 */ /* 0x0008e20000002400 */
[-C--:B------:R-:W-:Y:S01]  /*20830*/  FMUL.FTZ R15, R15, R167.reuse ;  /* 0x000000a70f0f7220 */ /* 0x080fe20000410000 */
[----:B------:R-:W-:Y:S01]  /*20840*/  FMUL.FTZ R6, R6, R167 ;  /* 0x000000a706067220 */ /* 0x000fe20000410000 */
[----:B-1----:R-:W-:-:S05]  /*20850*/  I2FP.F32.S32 R4, R5 ;  /* 0x0000000500047245 */ /* 0x002fca0000201400 */
[----:B------:R1:W5:Y:S01]  /*20860*/  MUFU.TANH R26, R13 ;  /* 0x0000000d001a7308 */ /* 0x0003620000002400 */
[----:B------:R-:W-:Y:S01]  /*20870*/  ISETP.GE.AND P6, PT, R5, R2, PT ;  /* 0x000000020500720c */ /* 0x000fe20003fc6270 */
[----:B------:R-:W-:Y:S01]  /*20880*/  FMUL.FTZ R7, R7, R167 ;  /* 0x000000a707077220 */ /* 0x000fe20000410000 */
[----:B------:R-:W-:Y:S01]  /*20890*/  ISETP.GE.AND P5, PT, R5, R3, PT ;  /* 0x000000030500720c */ /* 0x000fe20003fa6270 */
[----:B------:R-:W-:Y:S02]  /*208a0*/  VIADD R5, R14, 0x8 ;  /* 0x000000080e057836 */ /* 0x000fe40000000000 */
[CC--:B----4-:R-:W-:Y:S02]  /*208b0*/  FFMA.FTZ R12, R0.reuse, R4.reuse, R23 ;  /* 0x00000004000c7223 */ /* 0x0d0fe40000010017 */
[----:B------:R4:W5:Y:S01]  /*208c0*/  MUFU.TANH R188, R15 ;  /* 0x0000000f00bc7308 */ /* 0x0009620000002400 */
[----:B-1----:R-:W-:Y:S02]  /*208d0*/  FFMA.FTZ R13, R0, R4, R169 ;  /* 0x00000004000d7223 */ /* 0x002fe400000100a9 */
[----:B------:R-:W-:-:S05]  /*208e0*/  FSEL R12, R12, -INF , !P5 ;  /* 0xff8000000c0c7808 */ /* 0x000fca0006800000 */
[----:B------:R-:W1:Y:S01]  /*208f0*/  MUFU.TANH R29, R6 ;  /* 0x00000006001d7308 */ /* 0x000e620000002400 */
[----:B------:R-:W-:Y:S02]  /*20900*/  ISETP.GE.AND P5, PT, R5, R3, PT ;  /* 0x000000030500720c */ /* 0x000fe40003fa6270 */
[----:B------:R-:W-:Y:S02]  /*20910*/  FSEL R13, R13, -INF , !P6 ;  /* 0xff8000000d0d7808 */ /* 0x000fe40007000000 */
[----:B------:R-:W-:Y:S02]  /*20920*/  ISETP.GE.AND P6, PT, R5, R2, PT ;  /* 0x000000020500720c */ /* 0x000fe40003fc6270 */
[----:B----4-:R-:W-:Y:S01]  /*20930*/  I2FP.F32.S32 R15, R5 ;  /* 0x00000005000f7245 */ /* 0x010fe20000201400 */
[----:B------:R4:W1:Y:S01]  /*20940*/  MUFU.TANH R166, R7 ;  /* 0x0000000700a67308 */ /* 0x0008620000002400 */
[----:B--2---:R-:W-:Y:S03]  /*20950*/  HMMA.16816.F32 R176, R192, R16, R176 ;  /* 0x00000010c0b0723c */ /* 0x004fe600000018b0 */
[CC--:B------:R-:W-:Y:S01]  /*20960*/  FFMA.FTZ R20, R0.reuse, R15.reuse, R20 ;  /* 0x0000000f00147223 */ /* 0x0c0fe20000010014 */
[----:B------:R-:W-:-:S03]  /*20970*/  FFMA.FTZ R15, R0, R15, R171 ;  /* 0x0000000f000f7223 */ /* 0x000fc600000100ab */
[----:B------:R-:W-:Y:S01]  /*20980*/  VIADD R17, R14, 0x9 ;  /* 0x000000090e117836 */ /* 0x000fe20000000000 */
[----:B----4-:R-:W2:Y:S04]  /*20990*/  LDSM.16.M88.4 R4, [R220+0x7800] ;  /* 0x00780000dc04783b */ /* 0x010ea80000000200 */
[----:B------:R-:W-:Y:S01]  /*209a0*/  I2FP.F32.S32 R16, R17 ;  /* 0x0000001100107245 */ /* 0x000fe20000201400 */
[----:B------:R-:W-:Y:S01]  /*209b0*/  HMMA.16816.F32 R180, R32, R30, R180 ;  /* 0x0000001e20b4723c */ /* 0x000fe200000018b4 */
[----:B------:R-:W-:Y:S01]  /*209c0*/  FSEL R23, R20, -INF , !P6 ;  /* 0xff80000014177808 */ /* 0x000fe20007000000 */
[----:B------:R-:W-:Y:S01]  /*209d0*/  VIADD R20, R14, 0x10 ;  /* 0x000000100e147836 */ /* 0x000fe20000000000 */
[----:B------:R-:W-:-:S03]  /*209e0*/  FSEL R15, R15, -INF , !P5 ;  /* 0xff8000000f0f7808 */ /* 0x000fc60006800000 */
[----:B------:R-:W-:Y:S01]  /*209f0*/  HMMA.16816.F32 R172, R192, R18, R172 ;  /* 0x00000012c0ac723c */ /* 0x000fe200000018ac */
[C---:B------:R-:W-:Y:S01]  /*20a00*/  ISETP.GE.AND P6, PT, R17.reuse, R2, PT ;  /* 0x000000021100720c */ /* 0x040fe20003fc6270 */
[----:B------:R-:W-:Y:S01]  /*20a10*/  FMUL.FTZ R169, R184, R167 ;  /* 0x000000a7b8a97220 */ /* 0x000fe20000410000 */
[----:B------:R-:W-:Y:S01]  /*20a20*/  ISETP.GE.AND P5, PT, R17, R3, PT ;  /* 0x000000031100720c */ /* 0x000fe20003fa6270 */
[CC--:B------:R-:W-:Y:S01]  /*20a30*/  FFMA.FTZ R17, R0.reuse, R16.reuse, R21 ;  /* 0x0000001000117223 */ /* 0x0c0fe20000010015 */
[----:B------:R-:W-:Y:S01]  /*20a40*/  FFMA.FTZ R16, R0, R16, R170 ;  /* 0x0000001000107223 */ /* 0x000fe200000100aa */
[----:B------:R-:W-:Y:S01]  /*20a50*/  I2FP.F32.S32 R21, R20 ;  /* 0x0000001400157245 */ /* 0x000fe20000201400 */
[----:B------:R-:W-:-:S04]  /*20a60*/  DEPBAR.LE SB0, 0x0 ;  /* 0x000080000000791a */ /* 0x000fc80000000000 */
[----:B------:R-:W-:Y:S02]  /*20a70*/  FSEL R17, R17, -INF , !P6 ;  /* 0xff80000011117808 */ /* 0x000fe40007000000 */
[----:B------:R-:W-:Y:S01]  /*20a80*/  FSEL R16, R16, -INF , !P5 ;  /* 0xff80000010107808 */ /* 0x000fe20006800000 */
[----:B------:R-:W-:Y:S01]  /*20a90*/  FFMA.FTZ R27, R0, R21, R27 ;  /* 0x00000015001b7223 */ /* 0x000fe2000001001b */
[C---:B------:R-:W-:Y:S02]  /*20aa0*/  ISETP.GE.AND P6, PT, R20.reuse, R2, PT ;  /* 0x000000021400720c */ /* 0x040fe40003fc6270 */
[----:B------:R-:W-:Y:S01]  /*20ab0*/  ISETP.GE.AND P5, PT, R20, R3, PT ;  /* 0x000000031400720c */ /* 0x000fe20003fa6270 */
[----:B---3--:R-:W-:Y:S01]  /*20ac0*/  FFMA.FTZ R20, R0, R21, R24 ;  /* 0x0000001500147223 */ /* 0x008fe20000010018 */
[----:B------:R-:W-:Y:S02]  /*20ad0*/  VIADD R21, R14, 0x11 ;  /* 0x000000110e157836 */ /* 0x000fe40000000000 */
[----:B------:R-:W-:-:S03]  /*20ae0*/  FSEL R27, R27, -INF , !P5 ;  /* 0xff8000001b1b7808 */ /* 0x000fc60006800000 */
[----:B------:R-:W-:Y:S02]  /*20af0*/  I2FP.F32.S32 R24, R21 ;  /* 0x0000001500187245 */ /* 0x000fe40000201400 */
[----:B------:R-:W-:Y:S02]  /*20b00*/  FSEL R20, R20, -INF , !P6 ;  /* 0xff80000014147808 */ /* 0x000fe40007000000 */
[C---:B------:R-:W-:Y:S02]  /*20b10*/  ISETP.GE.AND P6, PT, R21.reuse, R2, PT ;  /* 0x000000021500720c */ /* 0x040fe40003fc6270 */
[----:B------:R-:W-:Y:S01]  /*20b20*/  ISETP.GE.AND P5, PT, R21, R3, PT ;  /* 0x000000031500720c */ /* 0x000fe20003fa6270 */
[CC--:B-----5:R-:W-:Y:S01]  /*20b30*/  FFMA.FTZ R21, R0.reuse, R24.reuse, R26 ;  /* 0x0000001800157223 */ /* 0x0e0fe2000001001a */
[----:B------:R-:W-:Y:S01]  /*20b40*/  FFMA.FTZ R26, R0, R24, R188 ;  /* 0x00000018001a7223 */ /* 0x000fe200000100bc */
[----:B------:R-:W-:Y:S01]  /*20b50*/  VIADD R24, R14, 0x18 ;  /* 0x000000180e187836 */ /* 0x000fe20000000000 */
[----:B--2---:R-:W-:Y:S01]  /*20b60*/  HMMA.16816.F32 R176, R32, R4, R176 ;  /* 0x0000000420b0723c */ /* 0x004fe200000018b0 */
[----:B------:R-:W-:Y:S01]  /*20b70*/  FMUL.FTZ R31, R186, R167 ;  /* 0x000000a7ba1f7220 */ /* 0x000fe20000410000 */
[----:B------:R-:W-:-:S02]  /*20b80*/  FSEL R21, R21, -INF , !P6 ;  /* 0xff80000015157808 */ /* 0x000fc40007000000 */
[----:B------:R-:W-:Y:S02]  /*20b90*/  FSEL R26, R26, -INF , !P5 ;  /* 0xff8000001a1a7808 */ /* 0x000fe40006800000 */
[----:B------:R-:W-:Y:S01]  /*20ba0*/  ISETP.GE.AND P6, PT, R24, R2, PT ;  /* 0x000000021800720c */ /* 0x000fe20003fc6270 */
[----:B------:R-:W-:Y:S01]  /*20bb0*/  VIADD R4, R14, 0x19 ;  /* 0x000000190e047836 */ /* 0x000fe20000000000 */
[----:B------:R-:W-:Y:S02]  /*20bc0*/  ISETP.GE.AND P5, PT, R24, R3, PT ;  /* 0x000000031800720c */ /* 0x000fe40003fa6270 */
[----:B------:R-:W-:Y:S01]  /*20bd0*/  I2FP.F32.S32 R24, R24 ;  /* 0x0000001800187245 */ /* 0x000fe20000201400 */
[-C--:B------:R-:W-:Y:S01]  /*20be0*/  FMUL.FTZ R30, R185, R167.reuse ;  /* 0x000000a7b91e7220 */ /* 0x080fe20000410000 */
[-C--:B------:R-:W-:Y:S01]  /*20bf0*/  FMUL.FTZ R182, R182, R167.reuse ;  /* 0x000000a7b6b67220 */ /* 0x080fe20000410000 */
[----:B------:R-:W-:Y:S01]  /*20c00*/  I2FP.F32.S32 R5, R4 ;  /* 0x0000000400057245 */ /* 0x000fe20000201400 */
[----:B------:R-:W2:Y:S01]  /*20c10*/  MUFU.TANH R169, R169 ;  /* 0x000000a900a97308 */ /* 0x000ea20000002400 */
[CC--:B------:R-:W-:Y:S01]  /*20c20*/  FFMA.FTZ R18, R0.reuse, R24.reuse, R28 ;  /* 0x0000001800127223 */ /* 0x0c0fe2000001001c */
[----:B-1----:R-:W-:Y:S01]  /*20c30*/  FFMA.FTZ R29, R0, R24, R29 ;  /* 0x00000018001d7223 */ /* 0x002fe2000001001d */
[-C--:B------:R-:W-:Y:S01]  /*20c40*/  FMUL.FTZ R170, R187, R167.reuse ;  /* 0x000000a7bbaa7220 */ /* 0x080fe20000410000 */
[----:B------:R-:W-:-:S04]  /*20c50*/  FMUL.FTZ R19, R183, R167 ;  /* 0x000000a7b7137220 */ /* 0x000fc80000410000 */
[----:B------:R-:W1:Y:S01]  /*20c60*/  MUFU.TANH R31, R31 ;  /* 0x0000001f001f7308 */ /* 0x000e620000002400 */
[----:B------:R-:W-:Y:S01]  /*20c70*/  FSEL R183, R18, -INF , !P6 ;  /* 0xff80000012b77808 */ /* 0x000fe20007000000 */
[----:B------:R-:W-:Y:S01]  /*20c80*/  FFMA.FTZ R24, R0, R5, R166 ;  /* 0x0000000500187223 */ /* 0x000fe200000100a6 */
[----:B------:R-:W-:-:S05]  /*20c90*/  ISETP.GE.AND P6, PT, R4, R2, PT ;  /* 0x000000020400720c */ /* 0x000fca0003fc6270 */
[----:B------:R-:W3:Y:S01]  /*20ca0*/  MUFU.TANH R30, R30 ;  /* 0x0000001e001e7308 */ /* 0x000ee20000002400 */
[----:B------:R-:W-:-:S07]  /*20cb0*/  FMUL.FTZ R171, R180, R167 ;  /* 0x000000a7b4ab7220 */ /* 0x000fce0000410000 */
[----:B------:R4:W-:Y:S08]  /*20cc0*/  MUFU.TANH R28, R182 ;  /* 0x000000b6001c7308 */ /* 0x0009f00000002400 */
[----:B------:R-:W5:Y:S01]  /*20cd0*/  MUFU.TANH R170, R170 ;  /* 0x000000aa00aa7308 */ /* 0x000f620000002400 */
[----:B----4-:R-:W-:Y:S01]  /*20ce0*/  FFMA.FTZ R182, R0, R5, R25 ;  /* 0x0000000500b67223 */ /* 0x010fe20000010019 */
[----:B------:R-:W-:-:S02]  /*20cf0*/  FSEL R25, R29, -INF , !P5 ;  /* 0xff8000001d197808 */ /* 0x000fc40006800000 */
[----:B------:R-:W-:Y:S01]  /*20d00*/  ISETP.GE.AND P5, PT, R4, R3, PT ;  /* 0x000000030400720c */ /* 0x000fe20003fa6270 */
[C---:B------:R-:W-:Y:S02]  /*20d10*/  VIADD R4, R14.reuse, 0x20 ;  /* 0x000000200e047836 */ /* 0x040fe40000000000 */
[----:B------:R-:W-:Y:S01]  /*20d20*/  VIADD R29, R14, 0x21 ;  /* 0x000000210e1d7836 */ /* 0x000fe20000000000 */
[----:B------:R-:W-:Y:S02]  /*20d30*/  FSEL R182, R182, -INF , !P6 ;  /* 0xff800000b6b67808 */ /* 0x000fe40007000000 */
[----:B------:R-:W-:Y:S02]  /*20d40*/  I2FP.F32.S32 R166, R4 ;  /* 0x0000000400a67245 */ /* 0x000fe40000201400 */
[----:B------:R-:W-:Y:S01]  /*20d50*/  FSEL R24, R24, -INF , !P5 ;  /* 0xff80000018187808 */ /* 0x000fe20006800000 */
[----:B------:R-:W4:Y:S01]  /*20d60*/  MUFU.TANH R171, R171 ;  /* 0x000000ab00ab7308 */ /* 0x000f220000002400 */
[----:B------:R-:W-:-:S02]  /*20d70*/  ISETP.GE.AND P6, PT, R4, R2, PT ;  /* 0x000000020400720c */ /* 0x000fc40003fc6270 */
[----:B------:R-:W-:Y:S02]  /*20d80*/  ISETP.GE.AND P5, PT, R4, R3, PT ;  /* 0x000000030400720c */ /* 0x000fe40003fa6270 */
[----:B------:R-:W-:Y:S01]  /*20d90*/  HMMA.16816.F32 R4, R32, R6, R172 ;  /* 0x000000062004723c */ /* 0x000fe200000018ac */
[CC--:B--2---:R-:W-:Y:S01]  /*20da0*/  FFMA.FTZ R169, R0.reuse, R166.reuse, R169 ;  /* 0x000000a600a97223 */ /* 0x0c4fe200000100a9 */
[----:B-1----:R-:W-:Y:S01]  /*20db0*/  FFMA.FTZ R190, R0, R166, R31 ;  /* 0x000000a600be7223 */ /* 0x002fe2000001001f */
[----:B------:R-:W-:-:S04]  /*20dc0*/  FMUL.FTZ R180, R181, R167 ;  /* 0x000000a7b5b47220 */ /* 0x000fc80000410000 */
[----:B------:R-:W-:Y:S01]  /*20dd0*/  I2FP.F32.S32 R32, R29 ;  /* 0x0000001d00207245 */ /* 0x000fe20000201400 */
[----:B------:R-:W1:Y:S01]  /*20de0*/  MUFU.TANH R19, R19 ;  /* 0x0000001300137308 */ /* 0x000e620000002400 */
[----:B------:R-:W-:-:S03]  /*20df0*/  FSEL R193, R169, -INF , !P6 ;  /* 0xff800000a9c17808 */ /* 0x000fc60007000000 */
[----:B---3--:R-:W-:Y:S01]  /*20e00*/  FFMA.FTZ R194, R0, R32, R30 ;  /* 0x0000002000c27223 */ /* 0x008fe2000001001e */
[----:B------:R-:W-:Y:S01]  /*20e10*/  VIADD R30, R14, 0x28 ;  /* 0x000000280e1e7836 */ /* 0x000fe20000000000 */
[----:B------:R-:W-:Y:S01]  /*20e20*/  FSEL R190, R190, -INF , !P5 ;  /* 0xff800000bebe7808 */ /* 0x000fe20006800000 */
[----:B------:R-:W-:Y:S01]  /*20e30*/  FMUL.FTZ R18, R176, R167 ;  /* 0x000000a7b0127220 */ /* 0x000fe20000410000 */
[C---:B------:R-:W-:Y:S02]  /*20e40*/  ISETP.GE.AND P6, PT, R29.reuse, R2, PT ;  /* 0x000000021d00720c */ /* 0x040fe40003fc6270 */
[----:B------:R-:W-:Y:S01]  /*20e50*/  ISETP.GE.AND P5, PT, R29, R3, PT ;  /* 0x000000031d00720c */ /* 0x000fe20003fa6270 */
[----:B------:R-:W-:Y:S01]  /*20e60*/  FMUL.FTZ R29, R178, R167 ;  /* 0x000000a7b21d7220 */ /* 0x000fe20000410000 */
[----:B------:R-:W2:Y:S01]  /*20e70*/  MUFU.TANH R180, R180 ;  /* 0x000000b400b47308 */ /* 0x000ea20000002400 */
[----:B-----5:R-:W-:Y:S01]  /*20e80*/  FFMA.FTZ R170, R0, R32, R170 ;  /* 0x0000002000aa7223 */ /* 0x020fe200000100aa */
[----:B------:R-:W-:Y:S01]  /*20e90*/  I2FP.F32.S32 R188, R30 ;  /* 0x0000001e00bc7245 */ /* 0x000fe20000201400 */
[----:B------:R-:W-:-:S02]  /*20ea0*/  VIADD R32, R14, 0x29 ;  /* 0x000000290e207836 */ /* 0x000fc40000000000 */
[-C--:B------:R-:W-:Y:S01]  /*20eb0*/  FMUL.FTZ R177, R177, R167.reuse ;  /* 0x000000a7b1b17220 */ /* 0x080fe20000410000 */
[----:B------:R-:W-:Y:S02]  /*20ec0*/  FMUL.FTZ R179, R179, R167 ;  /* 0x000000a7b3b37220 */ /* 0x000fe40000410000 */
[----:B------:R-:W3:Y:S01]  /*20ed0*/  MUFU.TANH R18, R18 ;  /* 0x0000001200127308 */ /* 0x000ee20000002400 */
[-C--:B----4-:R-:W-:Y:S01]  /*20ee0*/  FFMA.FTZ R171, R0, R188.reuse, R171 ;  /* 0x000000bc00ab7223 */ /* 0x090fe200000100ab */
[----:B------:R-:W-:Y:S01]  /*20ef0*/  FSEL R189, R170, -INF , !P5 ;  /* 0xff800000aabd7808 */ /* 0x000fe20006800000 */
[----:B------:R-:W-:Y:S01]  /*20f00*/  FFMA.FTZ R188, R0, R188, R28 ;  /* 0x000000bc00bc7223 */ /* 0x000fe2000001001c */
[----:B------:R-:W-:-:S04]  /*20f10*/  I2FP.F32.S32 R33, R32 ;  /* 0x0000002000217245 */ /* 0x000fc80000201400 */
[----:B------:R-:W4:Y:S01]  /*20f20*/  MUFU.TANH R29, R29 ;  /* 0x0000001d001d7308 */ /* 0x000f220000002400 */
[----:B------:R-:W-:Y:S02]  /*20f30*/  ISETP.GE.AND P5, PT, R30, R3, PT ;  /* 0x000000031e00720c */ /* 0x000fe40003fa6270 */
[----:B------:R-:W-:Y:S02]  /*20f40*/  FSEL R194, R194, -INF , !P6 ;  /* 0xff800000c2c27808 */ /* 0x000fe40007000000 */
[----:B------:R-:W-:Y:S01]  /*20f50*/  ISETP.GE.AND P6, PT, R30, R2, PT ;  /* 0x000000021e00720c */ /* 0x000fe20003fc6270 */
[----:B------:R-:W-:Y:S01]  /*20f60*/  VIADD R30, R14, 0x30 ;  /* 0x000000300e1e7836 */ /* 0x000fe20000000000 */
[----:B------:R-:W-:Y:S01]  /*20f70*/  FSEL R188, R188, -INF , !P5 ;  /* 0xff800000bcbc7808 */ /* 0x000fe20006800000 */
[----:B------:R-:W5:Y:S01]  /*20f80*/  MUFU.TANH R31, R177 ;  /* 0x000000b1001f7308 */ /* 0x000f620000002400 */
[----:B-1----:R-:W-:Y:S01]  /*20f90*/  FFMA.FTZ R19, R0, R33, R19 ;  /* 0x0000002100137223 */ /* 0x002fe20000010013 */
[----:B------:R-:W-:-:S02]  /*20fa0*/  ISETP.GE.AND P5, PT, R32, R3, PT ;  /* 0x000000032000720c */ /* 0x000fc40003fa6270 */
[----:B------:R-:W-:-:S04]  /*20fb0*/  FSEL R192, R171, -INF , !P6 ;  /* 0xff800000abc07808 */ /* 0x000fc80007000000 */
[----:B------:R-:W1:Y:S01]  /*20fc0*/  MUFU.TANH R28, R179 ;  /* 0x000000b3001c7308 */ /* 0x000e620000002400 */
[----:B------:R-:W-:Y:S01]  /*20fd0*/  ISETP.GE.AND P6, PT, R32, R2, PT ;  /* 0x000000022000720c */ /* 0x000fe20003fc6270 */
[----:B------:R-:W-:Y:S01]  /*20fe0*/  FMUL.FTZ R4, R4, R167 ;  /* 0x000000a704047220 */ /* 0x000fe20000410000 */
[----:B------:R-:W-:Y:S01]  /*20ff0*/  I2FP.F32.S32 R32, R30 ;  /* 0x0000001e00207245 */ /* 0x000fe20000201400 */
[----:B--2---:R-:W-:Y:S01]  /*21000*/  FFMA.FTZ R180, R0, R33, R180 ;  /* 0x0000002100b47223 */ /* 0x004fe200000100b4 */
[----:B------:R-:W-:Y:S01]  /*21010*/  FSEL R187, R19, -INF , !P5 ;  /* 0xff80000013bb7808 */ /* 0x000fe20006800000 */
[-C--:B------:R-:W-:Y:S01]  /*21020*/  FMUL.FTZ R6, R6, R167.reuse ;  /* 0x000000a706067220 */ /* 0x080fe20000410000 */
[----:B------:R-:W-:Y:S02]  /*21030*/  VIADD R19, R14, 0x31 ;  /* 0x000000310e137836 */ /* 0x000fe40000000000 */
[-C--:B---3--:R-:W-:Y:S01]  /*21040*/  FFMA.FTZ R176, R0, R32.reuse, R18 ;  /* 0x0000002000b07223 */ /* 0x088fe20000010012 */
[----:B------:R-:W-:Y:S01]  /*21050*/  FSEL R191, R180, -INF , !P6 ;  /* 0xff800000b4bf7808 */ /* 0x000fe20007000000 */
[----:B------:R-:W-:Y:S01]  /*21060*/  FMUL.FTZ R18, R22, R167 ;  /* 0x000000a716127220 */ /* 0x000fe20000410000 */
[----:B----4-:R-:W-:Y:S01]  /*21070*/  FFMA.FTZ R29, R0, R32, R29 ;  /* 0x00000020001d7223 */ /* 0x010fe2000001001d */
[----:B------:R-:W2:Y:S01]  /*21080*/  MUFU.TANH R4, R4 ;  /* 0x0000000400047308 */ /* 0x000ea20000002400 */
[----:B------:R-:W-:-:S02]  /*21090*/  ISETP.GE.AND P6, PT, R30, R2, PT ;  /* 0x000000021e00720c */ /* 0x000fc40003fc6270 */
[----:B------:R-:W-:Y:S02]  /*210a0*/  ISETP.GE.AND P5, PT, R30, R3, PT ;  /* 0x000000031e00720c */ /* 0x000fe40003fa6270 */
[----:B------:R-:W-:-:S03]  /*210b0*/  I2FP.F32.S32 R22, R19 ;  /* 0x0000001300167245 */ /* 0x000fc60000201400 */
[----:B------:R-:W3:Y:S01]  /*210c0*/  MUFU.TANH R6, R6 ;  /* 0x0000000600067308 */ /* 0x000ee20000002400 */
[----:B------:R-:W-:Y:S01]  /*210d0*/  FSEL R176, R176, -INF , !P6 ;  /* 0xff800000b0b07808 */ /* 0x000fe20007000000 */
[CC--:B-----5:R-:W-:Y:S01]  /*210e0*/  FFMA.FTZ R31, R0.reuse, R22.reuse, R31 ;  /* 0x00000016001f7223 */ /* 0x0e0fe2000001001f */
[----:B------:R-:W-:Y:S01]  /*210f0*/  FSEL R171, R29, -INF , !P5 ;  /* 0xff8000001dab7808 */ /* 0x000fe20006800000 */
[----:B-1----:R-:W-:Y:S01]  /*21100*/  FFMA.FTZ R28, R0, R22, R28 ;  /* 0x00000016001c7223 */ /* 0x002fe2000001001c */
[----:B------:R-:W-:Y:S01]  /*21110*/  ISETP.GE.AND P6, PT, R19, R2, PT ;  /* 0x000000021300720c */ /* 0x000fe20003fc6270 */
[----:B------:R-:W-:Y:S01]  /*21120*/  FMUL.FTZ R5, R5, R167 ;  /* 0x000000a705057220 */ /* 0x000fe20000410000 */
[----:B------:R-:W-:Y:S01]  /*21130*/  ISETP.GE.AND P5, PT, R19, R3, PT ;  /* 0x000000031300720c */ /* 0x000fe20003fa6270 */
[----:B------:R-:W-:Y:S01]  /*21140*/  VIADD R19, R14, 0x38 ;  /* 0x000000380e137836 */ /* 0x000fe20000000000 */
[----:B------:R-:W1:Y:S01]  /*21150*/  MUFU.TANH R18, R18 ;  /* 0x0000001200127308 */ /* 0x000e620000002400 */
[----:B------:R-:W-:Y:S01]  /*21160*/  FMUL.FTZ R7, R7, R167 ;  /* 0x000000a707077220 */ /* 0x000fe20000410000 */
[----:B------:R-:W-:-:S02]  /*21170*/  FSEL R175, R31, -INF , !P6 ;  /* 0xff8000001faf7808 */ /* 0x000fc40007000000 */
[----:B------:R-:W-:Y:S02]  /*21180*/  FSEL R170, R28, -INF , !P5 ;  /* 0xff8000001caa7808 */ /* 0x000fe40006800000 */
[C---:B------:R-:W-:Y:S02]  /*21190*/  ISETP.GE.AND P6, PT, R19.reuse, R2, PT ;  /* 0x000000021300720c */ /* 0x040fe40003fc6270 */
[----:B------:R-:W-:Y:S01]  /*211a0*/  I2FP.F32.S32 R29, R19 ;  /* 0x00000013001d7245 */ /* 0x000fe20000201400 */
[----:B------:R-:W4:Y:S01]  /*211b0*/  MUFU.TANH R5, R5 ;  /* 0x0000000500057308 */ /* 0x000f220000002400 */
[----:B------:R-:W-:Y:S01]  /*211c0*/  BAR.SYNC.DEFER_BLOCKING 0x0 ;  /* 0x0000000000007b1d */ /* 0x000fe20000010000 */
[----:B------:R-:W-:-:S06]  /*211d0*/  ISETP.GE.AND P5, PT, R19, R3, PT ;  /* 0x000000031300720c */ /* 0x000fcc0003fa6270 */
[----:B------:R5:W4:Y:S01]  /*211e0*/  MUFU.TANH R19, R7 ;  /* 0x0000000700137308 */ /* 0x000b220000002400 */
[----:B------:R-:W-:Y:S01]  /*211f0*/  I2FP.F32.S32 R22, R14 ;  /* 0x0000000e00167245 */ /* 0x000fe20000201400 */
[CC--:B--2---:R-:W-:Y:S01]  /*21200*/  FFMA.FTZ R4, R0.reuse, R29.reuse, R4 ;  /* 0x0000001d00047223 */ /* 0x0c4fe20000010004 */
[----:B---3--:R-:W-:-:S03]  /*21210*/  FFMA.FTZ R6, R0, R29, R6 ;  /* 0x0000001d00067223 */ /* 0x008fc60000010006 */
[-C--:B------:R-:W-:Y:S01]  /*21220*/  FFMA.FTZ R168, R0, R22.reuse, R168 ;  /* 0x0000001600a87223 */ /* 0x080fe200000100a8 */
[----:B------:R-:W-:Y:S01]  /*21230*/  FSEL R173, R4, -INF , !P6 ;  /* 0xff80000004ad7808 */ /* 0x000fe20007000000 */
[----:B-1----:R-:W-:Y:S01]  /*21240*/  FFMA.FTZ R18, R0, R22, R18 ;  /* 0x0000001600127223 */ /* 0x002fe20000010012 */
[----:B------:R-:W-:Y:S02]  /*21250*/  ISETP.GE.AND P6, PT, R14, R2, PT ;  /* 0x000000020e00720c */ /* 0x000fe40003fc6270 */
[----:B------:R-:W-:Y:S01]  /*21260*/  FSEL R28, R6, -INF , !P5 ;  /* 0xff800000061c7808 */ /* 0x000fe20006800000 */
[C---:B-----5:R-:W-:Y:S01]  /*21270*/  VIADD R7, R14.reuse, 0x39 ;  /* 0x000000390e077836 */ /* 0x060fe20000000000 */
[----:B------:R-:W-:-:S04]  /*21280*/  ISETP.GE.AND P5, PT, R14, R3, PT ;  /* 0x000000030e00720c */ /* 0x000fc80003fa6270 */
[----:B------:R-:W-:Y:S02]  /*21290*/  I2FP.F32.S32 R6, R7 ;  /* 0x0000000700067245 */ /* 0x000fe40000201400 */
[----:B------:R-:W-:Y:S02]  /*212a0*/  FSEL R4, R168, -INF , !P6 ;  /* 0xff800000a8047808 */ /* 0x000fe40007000000 */
[C---:B------:R-:W-:Y:S01]  /*212b0*/  ISETP.GE.AND P6, PT, R7.reuse, R2, PT ;  /* 0x000000020700720c */ /* 0x040fe20003fc6270 */
[-C--:B----4-:R-:W-:Y:S01]  /*212c0*/  FFMA.FTZ R5, R0, R6.reuse, R5 ;  /* 0x0000000600057223 */ /* 0x090fe20000010005 */
[----:B------:R-:W-:Y:S01]  /*212d0*/  FSEL R2, R18, -INF , !P5 ;  /* 0xff80000012027808 */ /* 0x000fe20006800000 */
[----:B------:R-:W-:Y:S01]  /*212e0*/  FFMA.FTZ R19, R0, R6, R19 ;  /* 0x0000000600137223 */ /* 0x000fe20000010013 */
[----:B------:R-:W-:Y:S01]  /*212f0*/  ISETP.GE.AND P5, PT, R7, R3, PT ;  /* 0x000000030700720c */ /* 0x000fe20003fa6270 */
[----:B------:R-:W-:Y:S01]  /*21300*/  BSSY B1, `(.L_x_3577) ;  /* 0x00000ec000017945 */ /* 0x000fe20003800000 */
[----:B------:R-:W-:Y:S01]  /*21310*/  IMAD.MOV.U32 R181, RZ, RZ, R200 ;  /* 0x000000ffffb57224 */ /* 0x000fe200078e00c8 */
[----:B------:R-:W-:Y:S01]  /*21320*/  FSEL R172, R5, -INF , !P6 ;  /* 0xff80000005ac7808 */ /* 0x000fe20007000000 */
[----:B------:R-:W-:Y:S01]  /*21330*/  IMAD.MOV.U32 R180, RZ, RZ, R201 ;  /* 0x000000ffffb47224 */ /* 0x000fe200078e00c9 */
        /* <DEDUP_REMOVED lines=9> */
[C---:B------:R-:W-:Y:S02]  /*213d0*/  R2UR UR13, R9.reuse ;  /* 0x00000000090d72ca */ /* 0x040fe400000e0000 */
[----:B------:R-:W-:Y:S02]  /*213e0*/  IABS R7, R5 ;  /* 0x0000000500077213 */ /* 0x000fe40000000000 */
[----:B------:R-:W-:Y:S02]  /*213f0*/  R2UR UR10, R8 ;  /* 0x00000000080a72ca */ /* 0x000fe400000e0000 */
[----:B------:R-:W-:-:S02]  /*21400*/  R2UR UR11, R9 ;  /* 0x00000000090b72ca */ /* 0x000fc400000e0000 */
[----:B------:R-:W-:Y:S02]  /*21410*/  R2UR UR8, R8 ;  /* 0x00000000080872ca */ /* 0x000fe400000e0000 */
[----:B------:R-:W-:Y:S02]  /*21420*/  R2UR UR9, R9 ;  /* 0x00000000090972ca */ /* 0x000fe400000e0000 */
[-C--:B--2---:R-:W-:Y:S02]  /*21430*/  IABS R14, R30.reuse ;  /* 0x0000001e000e7213 */ /* 0x084fe40000000000 */
[----:B------:R-:W-:Y:S02]  /*21440*/  IABS R6, R30 ;  /* 0x0000001e00067213 */ /* 0x000fe40000000000 */
[----:B------:R-:W1:Y:S03]  /*21450*/  I2F.RP R18, R14 ;  /* 0x0000000e00127306 */ /* 0x000e660000209400 */
[----:B------:R-:W-:-:S05]  /*21460*/  IMAD.MOV R6, RZ, RZ, -R6 ;  /* 0x000000ffff067224 */ /* 0x000fca00078e0a06 */
[----:B-1----:R-:W1:Y:S02]  /*21470*/  MUFU.RCP R18, R18 ;  /* 0x0000001200127308 */ /* 0x002e640000001000 */
[----:B-1----:R-:W-:-:S06]  /*21480*/  VIADD R18, R18, 0xffffffe ;  /* 0x0ffffffe12127836 */ /* 0x002fcc0000000000 */
[----:B------:R-:W1:Y:S02]  /*21490*/  F2I.FTZ.U32.TRUNC.NTZ R19, R18 ;  /* 0x0000001200137305 */ /* 0x000e64000021f000 */
[----:B-1----:R-:W-:Y:S01]  /*214a0*/  IMAD.MOV R22, RZ, RZ, -R19 ;  /* 0x000000ffff167224 */ /* 0x002fe200078e0a13 */
[----:B------:R-:W-:-:S03]  /*214b0*/  MOV R18, RZ ;  /* 0x000000ff00127202 */ /* 0x000fc60000000f00 */
[----:B------:R-:W-:-:S04]  /*214c0*/  IMAD R22, R22, R14, RZ ;  /* 0x0000000e16167224 */ /* 0x000fc800078e02ff */
[----:B------:R-:W-:-:S04]  /*214d0*/  IMAD.HI.U32 R22, R19, R22, R18 ;  /* 0x0000001613167227 */ /* 0x000fc800078e0012 */
[C---:B------:R-:W-:Y:S01]  /*214e0*/  VIADD R18, R5.reuse, 0xffffffc0 ;  /* 0xffffffc005127836 */ /* 0x040fe20000000000 */
[----:B------:R-:W-:Y:S01]  /*214f0*/  LOP3.LUT R5, R5, R30, RZ, 0x3c, !PT ;  /* 0x0000001e05057212 */ /* 0x000fe200078e3cff */
[----:B------:R-:W-:-:S03]  /*21500*/  IMAD.HI.U32 R19, R22, R7, RZ ;  /* 0x0000000716137227 */ /* 0x000fc600078e00ff */
[----:B------:R-:W-:Y:S01]  /*21510*/  IABS R3, R18 ;  /* 0x0000001200037213 */ /* 0x000fe20000000000 */
[----:B------:R-:W-:Y:S01]  /*21520*/  IMAD R7, R19, R6, R7 ;  /* 0x0000000613077224 */ /* 0x000fe200078e0207 */
[----:B------:R-:W-:-:S03]  /*21530*/  LOP3.LUT R18, R18, R30, RZ, 0x3c, !PT ;  /* 0x0000001e12127212 */ /* 0x000fc600078e3cff */
[----:B------:R-:W-:Y:S01]  /*21540*/  IMAD.HI.U32 R22, R22, R3, RZ ;  /* 0x0000000316167227 */ /* 0x000fe200078e00ff */
[----:B------:R-:W-:-:S03]  /*21550*/  ISETP.GT.U32.AND P5, PT, R14, R7, PT ;  /* 0x000000070e00720c */ /* 0x000fc60003fa4070 */
[----:B------:R-:W-:-:S05]  /*21560*/  IMAD R3, R22, R6, R3 ;  /* 0x0000000616037224 */ /* 0x000fca00078e0203 */
[----:B------:R-:W-:-:S05]  /*21570*/  ISETP.GT.U32.AND P4, PT, R14, R3, PT ;  /* 0x000000030e00720c */ /* 0x000fca0003f84070 */
[----:B------:R-:W-:Y:S02]  /*21580*/  @!P5 IMAD.IADD R7, R7, 0x1, -R14 ;  /* 0x000000010707d824 */ /* 0x000fe400078e0a0e */
[----:B------:R-:W-:Y:S01]  /*21590*/  @!P5 VIADD R19, R19, 0x1 ;  /* 0x000000011313d836 */ /* 0x000fe20000000000 */
[----:B------:R-:W-:Y:S02]  /*215a0*/  ISETP.GE.AND P5, PT, R5, RZ, PT ;  /* 0x000000ff0500720c */ /* 0x000fe40003fa6270 */
[----:B------:R-:W-:-:S03]  /*215b0*/  ISETP.GE.U32.AND P0, PT, R7, R14, PT ;  /* 0x0000000e0700720c */ /* 0x000fc60003f06070 */
[-C--:B------:R-:W-:Y:S02]  /*215c0*/  @!P4 IADD3 R3, R3, -R14.reuse, RZ ;  /* 0x8000000e0303c210 */ /* 0x080fe40007ffe0ff */
[----:B------:R-:W-:Y:S02]  /*215d0*/  @!P4 IADD3 R22, R22, 0x1, RZ ;  /* 0x000000011616c810 */ /* 0x000fe40007ffe0ff */
[----:B------:R-:W-:Y:S02]  /*215e0*/  ISETP.GE.U32.AND P6, PT, R3, R14, PT ;  /* 0x0000000e0300720c */ /* 0x000fe40003fc6070 */
[----:B------:R-:W-:Y:S02]  /*215f0*/  ISETP.NE.AND P4, PT, R30, RZ, PT ;  /* 0x000000ff1e00720c */ /* 0x000fe40003f85270 */
[----:B------:R-:W-:Y:S02]  /*21600*/  LOP3.LUT R3, RZ, R30, RZ, 0x33, !PT ;  /* 0x0000001eff037212 */ /* 0x000fe400078e33ff */
[----:B------:R-:W-:Y:S01]  /*21610*/  @P0 VIADD R19, R19, 0x1 ;  /* 0x0000000113130836 */ /* 0x000fe20000000000 */
[----:B------:R-:W-:-:S03]  /*21620*/  ISETP.GE.AND P0, PT, R18, RZ, PT ;  /* 0x000000ff1200720c */ /* 0x000fc60003f06270 */
[----:B------:R-:W-:Y:S02]  /*21630*/  IMAD.MOV.U32 R6, RZ, RZ, R19 ;  /* 0x000000ffff067224 */ /* 0x000fe400078e0013 */
[----:B------:R-:W2:Y:S01]  /*21640*/  LD.E.64 R18, desc[UR4][R10.64+0x38] ;  /* 0x000038040a127980 */ /* 0x000ea2000c101b00 */
[----:B------:R-:W-:Y:S02]  /*21650*/  @P6 VIADD R22, R22, 0x1 ;  /* 0x0000000116166836 */ /* 0x000fe40000000000 */
[----:B------:R-:W-:-:S03]  /*21660*/  @!P5 IMAD.MOV R6, RZ, RZ, -R6 ;  /* 0x000000ffff06d224 */ /* 0x000fc600078e0a06 */
[----:B------:R-:W-:Y:S02]  /*21670*/  MOV R7, R22 ;  /* 0x0000001600077202 */ /* 0x000fe40000000f00 */
[----:B------:R-:W-:-:S03]  /*21680*/  SEL R6, R3, R6, !P4 ;  /* 0x0000000603067207 */ /* 0x000fc60006000000 */
[----:B------:R-:W-:Y:S02]  /*21690*/  @!P0 IMAD.MOV R7, RZ, RZ, -R7 ;  /* 0x000000ffff078224 */ /* 0x000fe400078e0a07 */
[----:B------:R-:W-:-:S03]  /*216a0*/  IMAD.WIDE R34, R6, 0x4, R248 ;  /* 0x0000000406227825 */ /* 0x000fc600078e02f8 */
[----:B------:R-:W-:Y:S02]  /*216b0*/  SEL R7, R3, R7, !P4 ;  /* 0x0000000703077207 */ /* 0x000fe40006000000 */
[----:B------:R-:W3:Y:S03]  /*216c0*/  LD.E R5, desc[UR12][R34.64] ;  /* 0x0000000c22057980 */ /* 0x000ee6000c101900 */
[----:B------:R-:W-:-:S05]  /*216d0*/  IMAD.WIDE R32, R7, 0x4, R248 ;  /* 0x0000000407207825 */ /* 0x000fca00078e02f8 */
        /* <DEDUP_REMOVED lines=11> */
[----:B----4-:R-:W-:Y:S02]  /*21790*/  IMAD R5, R33, R3, RZ ;  /* 0x0000000321057224 */ /* 0x010fe400078e02ff */
[----:B------:R-:W-:-:S04]  /*217a0*/  IMAD.WIDE.U32 R30, R3, R32, R30 ;  /* 0x00000020031e7225 */ /* 0x000fc800078e001e */
[----:B------:R-:W-:Y:S02]  /*217b0*/  IMAD R7, R32, R7, R5 ;  /* 0x0000000720077224 */ /* 0x000fe400078e0205 */
[----:B------:R-:W-:-:S03]  /*217c0*/  IMAD.MOV.U32 R14, RZ, RZ, R30 ;  /* 0x000000ffff0e7224 */ /* 0x000fc600078e001e */
[----:B------:R-:W-:Y:S01]  /*217d0*/  IADD3 R7, R31, R7, RZ ;  /* 0x000000071f077210 */ /* 0x000fe20007ffe0ff */
[----:B------:R-:W-:Y:S05]  /*217e0*/  BRA `(.L_x_3581) ;  /* 0x0000000000147947 */ /* 0x000fea0003800000 */
.L_x_3580:
[----:B------:R-:W-:Y:S02]  /*217f0*/  R2UR UR4, R8 ;  /* 0x00000000080472ca */ /* 0x000fe400000e0000 */
[----:B------:R-:W-:-:S13]  /*21800*/  R2UR UR5, R9 ;  /* 0x00000000090572ca */ /* 0x000fda00000e0000 */
[----:B------:R-:W2:Y:S02]  /*21810*/  LD.E R14, desc[UR4][R10.64+0x38] ;  /* 0x000038040a0e7980 */ /* 0x000ea4000c101900 */
[----:B--2---:R-:W-:-:S05]  /*21820*/  IMAD.U32 R14, R14, -0x40, RZ ;  /* 0xffffffc00e0e7824 */ /* 0x004fca00078e00ff */
[----:B------:R-:W-:Y:S02]  /*21830*/  SHF.R.S32.HI R7, RZ, 0x1f, R14 ;  /* 0x0000001fff077819 */ /* 0x000fe4000001140e */
.L_x_3581:
[----:B------:R-:W-:Y:S05]  /*21840*/  BSYNC B0 ;  /* 0x0000000000007941 */ /* 0x000fea0003800000 */
.L_x_3579:
        /* <DEDUP_REMOVED lines=45> */
[C---:B------:R-:W-:Y:S02]  /*21b20*/  @P1 R2UR UR10, R8.reuse ;  /* 0x00000000080a12ca */ /* 0x040fe400000e0000 */
        /* <DEDUP_REMOVED lines=105> */
.L_x_3578:
[----:B------:R-:W-:Y:S05]  /*221c0*/  BSYNC B1 ;  /* 0x0000000000017941 */ /* 0x000fea0003800000 */
.L_x_3577:
[----:B------:R-:W-:Y:S02]  /*221d0*/  R2UR UR4, R8 ;  /* 0x00000000080472ca */ /* 0x000fe400000e0000 */
[----:B------:R-:W-:-:S13]  /*221e0*/  R2UR UR5, R9 ;  /* 0x00000000090572ca */ /* 0x000fda00000e0000 */
[----:B-1----:R1:W2:Y:S01]  /*221f0*/  LD.E R31, desc[UR4][R10.64+0xdc] ;  /* 0x0000dc040a1f7980 */ /* 0x0022a2000c101900 */
        /* <DEDUP_REMOVED lines=52> */
[----:B------:R-:W-:-:S02]  /*22540*/  FFMA.FTZ R3, R12, R31, -R30 ;  /* 0x0000001f0c037223 */ /* 0x000fc4000001081e */
[-C--:B------:R-:W-:Y:S01]  /*22550*/  FFMA.FTZ R35, R13, R31.reuse, -R174 ;  /* 0x0000001f0d237223 */ /* 0x080fe200000108ae */
[-C--:B------:R-:W-:Y:S01]  /*22560*/  FFMA.FTZ R2, R15, R31.reuse, -R30 ;  /* 0x0000001f0f027223 */ /* 0x080fe2000001081e */
[-CC-:B------:R-:W-:Y:S01]  /*22570*/  FFMA.FTZ R166, R4, R31.reuse, -R174.reuse ;  /* 0x0000001f04a67223 */ /* 0x180fe200000108ae */
[----:B------:R-:W2:Y:S01]  /*22580*/  LDSM.16.MT88.4 R12, [R228+0x10000] ;  /* 0x01000000e40c783b */ /* 0x000ea20000004200 */
[----:B------:R-:W-:Y:S01]  /*22590*/  FSEL R4, R168, RZ, P1 ;  /* 0x000000ffa8047208 */ /* 0x000fe20000800000 */
[-CC-:B------:R-:W-:Y:S01]  /*225a0*/  FFMA.FTZ R34, R23, R31.reuse, -R174.reuse ;  /* 0x0000001f17227223 */ /* 0x180fe200000108ae */
[-CC-:B------:R-:W-:Y:S01]  /*225b0*/  FFMA.FTZ R33, R17, R31.reuse, -R174.reuse ;  /* 0x0000001f11217223 */ /* 0x180fe200000108ae */
[----:B------:R-:W-:Y:S01]  /*225c0*/  MUFU.EX2 R35, R35 ;  /* 0x0000002300237308 */ /* 0x000fe20000000800 */
[-C--:B------:R-:W-:Y:S01]  /*225d0*/  FFMA.FTZ R177, R20, R31.reuse, -R174 ;  /* 0x0000001f14b17223 */ /* 0x080fe200000108ae */
[----:B------:R-:W-:Y:S01]  /*225e0*/  FADD.FTZ R4, R165, -R4 ;  /* 0x80000004a5047221 */ /* 0x000fe20000010000 */
[-C--:B------:R-:W-:Y:S01]  /*225f0*/  FFMA.FTZ R165, R16, R31.reuse, -R30 ;  /* 0x0000001f10a57223 */ /* 0x080fe2000001081e */
[----:B-1----:R-:W-:Y:S01]  /*22600*/  FMUL.FTZ R162, R162, R164 ;  /* 0x000000a4a2a27220 */ /* 0x002fe20000410000 */
[----:B------:R-:W1:Y:S01]  /*22610*/  LDSM.16.MT88.4 R16, [R225+0x10000] ;  /* 0x01000000e110783b */ /* 0x000e620000004200 */
[----:B------:R-:W-:Y:S01]  /*22620*/  FMUL.FTZ R4, R31, R4 ;  /* 0x000000041f047220 */ /* 0x000fe20000410000 */
        /* <DEDUP_REMOVED lines=17> */
[----:B------:R-:W3:Y:S01]  /*22740*/  MUFU.EX2 R33, R33 ;  /* 0x0000002100217308 */ /* 0x000ee20000000800 */
        /* <DEDUP_REMOVED lines=16> */
[----:B---3--:R-:W-:Y:S01]  /*22850*/  F2FP.F16.F32.PACK_AB R6, R33, R34 ;  /* 0x000000222106723e */ /* 0x008fe200000000ff */
        /* <DEDUP_REMOVED lines=14> */
[----:B------:R-:W3:Y:S01]  /*22940*/  MUFU.EX2 R165, R165 ;  /* 0x000000a500a57308 */ /* 0x000ee20000000800 */
        /* <DEDUP_REMOVED lines=16> */
[----:B---3--:R-:W-:Y:S01]  /*22a50*/  F2FP.F16.F32.PACK_AB R7, R165, R2 ;  /* 0x00000002a507723e */ /* 0x008fe200000000ff */
[-CC-:B------:R-:W-:Y:S01]  /*22a60*/  FFMA.FTZ R185, R26, R31.reuse, -R30.reuse ;  /* 0x0000001f1ab97223 */ /* 0x180fe2000001081e */
[-CC-:B------:R-:W-:Y:S01]  /*22a70*/  FFMA.FTZ R184, R25, R31.reuse, -R30.reuse ;  /* 0x0000001f19b87223 */ /* 0x180fe2000001081e */
[----:B------:R-:W-:Y:S01]  /*22a80*/  FFMA.FTZ R186, R24, R31, -R30 ;  /* 0x0000001f18ba7223 */ /* 0x000fe2000001081e */
[----:B------:R-:W3:Y:S01]  /*22a90*/  MUFU.EX2 R177, R177 ;  /* 0x000000b100b17308 */ /* 0x000ee20000000800 */
        /* <DEDUP_REMOVED lines=101> */
[----:B------:R-:W-:Y:S01]  /*230f0*/  LDSM.16.MT88.4 R24, [R225+0x12800] ;  /* 0x01280000e118783b */ /* 0x000fe20000004200 */
[-CC-:B------:R-:W-:Y:S01]  /*23100*/  FFMA.FTZ R193, R193, R31.reuse, -R174.reuse ;  /* 0x0000001fc1c17223 */ /* 0x180fe200000108ae */
[-CC-:B------:R-:W-:Y:S01]  /*23110*/  FFMA.FTZ R194, R194, R31.reuse, -R174.reuse ;  /* 0x0000001fc2c27223 */ /* 0x180fe200000108ae */
[-CC-:B------:R-:W-:Y:S01]  /*23120*/  FFMA.FTZ R192, R192, R31.reuse, -R174.reuse ;  /* 0x0000001fc0c07223 */ /* 0x180fe200000108ae */
[C---:B------:R-:W-:Y:S01]  /*23130*/  HMMA.16816.F32 R120, R4.reuse, R22, R120 ;  /* 0x000000160478723c */ /* 0x040fe20000001878 */
[----:B------:R-:W-:Y:S01]  /*23140*/  LDSM.16.MT88.4 R20, [R225+0x10800] ;  /* 0x01080000e114783b */ /* 0x000fe20000004200 */
[-C--:B------:R-:W-:Y:S01]  /*23150*/  FFMA.FTZ R191, R191, R31.reuse, -R174 ;  /* 0x0000001fbfbf7223 */ /* 0x080fe200000108ae */
[----:B------:R-:W-:Y:S01]  /*23160*/  MUFU.EX2 R184, R184 ;  /* 0x000000b800b87308 */ /* 0x000fe20000000800 */
[-CC-:B------:R-:W-:Y:S01]  /*23170*/  FFMA.FTZ R190, R190, R31.reuse, -R30.reuse ;  /* 0x0000001fbebe7223 */ /* 0x180fe2000001081e */
[-CC-:B------:R-:W-:Y:S01]  /*23180*/  FFMA.FTZ R189, R189, R31.reuse, -R30.reuse ;  /* 0x0000001fbdbd7223 */ /* 0x180fe2000001081e */
[C---:B--2---:R-:W-:Y:S01]  /*23190*/  HMMA.16816.F32 R52, R4.reuse, R12, R52 ;  /* 0x0000000c0434723c */ /* 0x044fe20000001834 */
[-CC-:B------:R-:W-:Y:S01]  /*231a0*/  FFMA.FTZ R188, R188, R31.reuse, -R30.reuse ;  /* 0x0000001fbcbc7223 */ /* 0x180fe2000001081e */
[-C--:B------:R-:W-:Y:S01]  /*231b0*/  FFMA.FTZ R187, R187, R31.reuse, -R30 ;  /* 0x0000001fbbbb7223 */ /* 0x080fe2000001081e */
[-CC-:B------:R-:W-:Y:S01]  /*231c0*/  FFMA.FTZ R176, R176, R31.reuse, -R174.reuse ;  /* 0x0000001fb0b07223 */ /* 0x180fe200000108ae */
[-CC-:B------:R-:W-:Y:S01]  /*231d0*/  FFMA.FTZ R175, R175, R31.reuse, -R174.reuse ;  /* 0x0000001fafaf7223 */ /* 0x180fe200000108ae */
[----:B------:R-:W2:Y:S01]  /*231e0*/  MUFU.EX2 R186, R186 ;  /* 0x000000ba00ba7308 */ /* 0x000ea20000000800 */
[C---:B------:R-:W-:Y:S01]  /*231f0*/  HMMA.16816.F32 R56, R4.reuse, R14, R56 ;  /* 0x0000000e0438723c */ /* 0x040fe20000001838 */
[----:B------:R-:W2:Y:S01]  /*23200*/  LDSM.16.MT88.4 R12, [R226+0x14000] ;  /* 0x01400000e20c783b */ /* 0x000ea20000004200 */
[-CC-:B------:R-:W-:Y:S01]  /*23210*/  FFMA.FTZ R173, R173, R31.reuse, -R174.reuse ;  /* 0x0000001fadad7223 */ /* 0x180fe200000108ae */
[-C--:B------:R-:W-:Y:S01]  /*23220*/  FFMA.FTZ R172, R172, R31.reuse, -R174 ;  /* 0x0000001facac7223 */ /* 0x080fe200000108ae */
[-CC-:B------:R-:W-:Y:S01]  /*23230*/  FFMA.FTZ R171, R171, R31.reuse, -R30.reuse ;  /* 0x0000001fabab7223 */ /* 0x180fe2000001081e */
[-CC-:B------:R-:W-:Y:S01]  /*23240*/  FFMA.FTZ R170, R170, R31.reuse, -R30.reuse ;  /* 0x0000001faaaa7223 */ /* 0x180fe2000001081e */
[C---:B----4-:R-:W-:Y:S01]  /*23250*/  HMMA.16816.F32 R60, R4.reuse, R8, R60 ;  /* 0x00000008043c723c */ /* 0x050fe2000000183c */
[----:B------:R-:W4:Y:S01]  /*23260*/  MUFU.EX2 R193, R193 ;  /* 0x000000c100c17308 */ /* 0x000f220000000800 */
[-CC-:B------:R-:W-:Y:S01]  /*23270*/  FFMA.FTZ R174, R28, R31.reuse, -R30.reuse ;  /* 0x0000001f1cae7223 */ /* 0x180fe2000001081e */
[----:B------:R-:W-:Y:S01]  /*23280*/  FFMA.FTZ R195, R29, R31, -R30 ;  /* 0x0000001f1dc37223 */ /* 0x000fe2000001081e */
[----:B------:R-:W-:Y:S01]  /*23290*/  FFMA.FTZ R166, R204, R169, R166 ;  /* 0x000000a9cca67223 */ /* 0x000fe200000100a6 */
[----:B------:R-:W-:Y:S01]  /*232a0*/  LDSM.16.MT88.4 R28, [R225+0x13800] ;  /* 0x01380000e11c783b */ /* 0x000fe20000004200 */
[C---:B------:R-:W-:Y:S01]  /*232b0*/  HMMA.16816.F32 R64, R4.reuse, R10, R64 ;  /* 0x0000000a0440723c */ /* 0x040fe20000001840 */
[----:B------:R-:W-:Y:S01]  /*232c0*/  FFMA.FTZ R32, R252, R164, R32 ;  /* 0x000000a4fc207223 */ /* 0x000fe20000010020 */
[----:B------:R-:W-:Y:S01]  /*232d0*/  FADD.FTZ R166, R35, R166 ;  /* 0x000000a623a67221 */ /* 0x000fe20000010000 */
[----:B------:R-:W4:Y:S01]  /*232e0*/  LDSM.16.MT88.4 R8, [R225+0x14000] ;  /* 0x01400000e108783b */ /* 0x000f220000004200 */
[----:B------:R-:W-:Y:S01]  /*232f0*/  MUFU.EX2 R194, R194 ;  /* 0x000000c200c27308 */ /* 0x000fe20000000800 */
[----:B------:R-:W-:Y:S01]  /*23300*/  FADD.FTZ R32, R3, R32 ;  /* 0x0000002003207221 */ /* 0x000fe20000010000 */
[----:B-1----:R-:W-:Y:S01]  /*23310*/  HMMA.16816.F32 R68, R4, R16, R68 ;  /* 0x000000100444723c */ /* 0x002fe20000001844 */
[----:B------:R-:W-:Y:S01]  /*23320*/  FADD.FTZ R166, R34, R166 ;  /* 0x000000a622a67221 */ /* 0x000fe20000010000 */
[----:B------:R-:W-:Y:S01]  /*23330*/  MOV R164, R167 ;  /* 0x000000a700a47202 */ /* 0x000fe20000000f00 */
[----:B------:R-:W-:-:S02]  /*23340*/  FADD.FTZ R32, R2, R32 ;  /* 0x0000002002207221 */ /* 0x000fc40000010000 */
[----:B------:R-:W-:Y:S01]  /*23350*/  FADD.FTZ R166, R33, R166 ;  /* 0x000000a621a67221 */ /* 0x000fe20000010000 */
[----:B------:R-:W-:Y:S01]  /*23360*/  HMMA.16816.F32 R72, R4, R18, R72 ;  /* 0x000000120448723c */ /* 0x000fe20000001848 */
[----:B------:R-:W1:Y:S01]  /*23370*/  LDSM.16.MT88.4 R16, [R224+0x14000] ;  /* 0x01400000e010783b */ /* 0x000e620000004200 */
[----:B------:R-:W-:Y:S01]  /*23380*/  MUFU.EX2 R192, R192 ;  /* 0x000000c000c07308 */ /* 0x000fe20000000800 */
[----:B---3--:R-:W-:Y:S01]  /*23390*/  FADD.FTZ R166, R177, R166 ;  /* 0x000000a6b1a67221 */ /* 0x008fe20000010000 */
[----:B------:R-:W-:Y:S01]  /*233a0*/  FADD.FTZ R32, R165, R32 ;  /* 0x00000020a5207221 */ /* 0x000fe20000010000 */
[----:B------:R-:W-:-:S03]  /*233b0*/  MOV R165, R168 ;  /* 0x000000a800a57202 */ /* 0x000fc60000000f00 */
[----:B-----5:R-:W-:Y:S02]  /*233c0*/  FADD.FTZ R32, R183, R32 ;  /* 0x00000020b7207221 */ /* 0x020fe40000010000 */
[----:B------:R-:W-:Y:S01]  /*233d0*/  MUFU.EX2 R191, R191 ;  /* 0x000000bf00bf7308 */ /* 0x000fe20000000800 */
[C---:B--2---:R-:W-:Y:S07]  /*233e0*/  HMMA.16816.F32 R76, R4.reuse, R12, R76 ;  /* 0x0000000c044c723c */ /* 0x044fee000000184c */
[----:B------:R-:W2:Y:S01]  /*233f0*/  MUFU.EX2 R190, R190 ;  /* 0x000000be00be7308 */ /* 0x000ea20000000800 */
[C---:B------:R-:W-:Y:S01]  /*23400*/  HMMA.16816.F32 R80, R4.reuse, R14, R80 ;  /* 0x0000000e0450723c */ /* 0x040fe20000001850 */
[----:B------:R-:W3:Y:S06]  /*23410*/  LDSM.16.MT88.4 R12, [R228+0x16000] ;  /* 0x01600000e40c783b */ /* 0x000eec0000004200 */
[----:B------:R-:W5:Y:S01]  /*23420*/  MUFU.EX2 R189, R189 ;  /* 0x000000bd00bd7308 */ /* 0x000f620000000800 */
[C---:B----4-:R-:W-:Y:S07]  /*23430*/  HMMA.16816.F32 R84, R4.reuse, R8, R84 ;  /* 0x000000080454723c */ /* 0x050fee0000001854 */
[----:B------:R-:W-:Y:S01]  /*23440*/  MUFU.EX2 R188, R188 ;  /* 0x000000bc00bc7308 */ /* 0x000fe20000000800 */
[C---:B------:R-:W-:Y:S01]  /*23450*/  HMMA.16816.F32 R88, R4.reuse, R10, R88 ;  /* 0x0000000a0458723c */ /* 0x040fe20000001858 */
[----:B------:R-:W4:Y:S06]  /*23460*/  LDSM.16.MT88.4 R8, [R226+0x16000] ;  /* 0x01600000e208783b */ /* 0x000f2c0000004200 */
[----:B------:R-:W5:Y:S01]  /*23470*/  MUFU.EX2 R187, R187 ;  /* 0x000000bb00bb7308 */ /* 0x000f620000000800 */
[C---:B-1----:R-:W-:Y:S06]  /*23480*/  HMMA.16816.F32 R92, R4.reuse, R16, R92 ;  /* 0x00000010045c723c */ /* 0x042fec000000185c */
[C---:B------:R-:W-:Y:S01]  /*23490*/  HMMA.16816.F32 R96, R4.reuse, R18, R96 ;  /* 0x000000120460723c */ /* 0x040fe20000001860 */
[----:B------:R-:W1:Y:S01]  /*234a0*/  LDSM.16.MT88.4 R16, [R224+0x16000] ;  /* 0x01600000e010783b */ /* 0x000e620000004200 */
[----:B------:R-:W5:Y:S08]  /*234b0*/  MUFU.EX2 R176, R176 ;  /* 0x000000b000b07308 */ /* 0x000f700000000800 */
[----:B------:R-:W-:Y:S01]  /*234c0*/  MUFU.EX2 R175, R175 ;  /* 0x000000af00af7308 */ /* 0x000fe20000000800 */
[C---:B---3--:R-:W-:Y:S07]  /*234d0*/  HMMA.16816.F32 R100, R4.reuse, R12, R100 ;  /* 0x0000000c0464723c */ /* 0x048fee0000001864 */
[----:B------:R-:W-:Y:S01]  /*234e0*/  MUFU.EX2 R173, R173 ;  /* 0x000000ad00ad7308 */ /* 0x000fe20000000800 */
[C---:B------:R-:W-:Y:S01]  /*234f0*/  HMMA.16816.F32 R104, R4.reuse, R14, R104 ;  /* 0x0000000e0468723c */ /* 0x040fe20000001868 */
[----:B------:R-:W3:Y:S06]  /*23500*/  LDSM.16.MT88.4 R12, [R228+0x10800] ;  /* 0x01080000e40c783b */ /* 0x000eec0000004200 */
[----:B------:R-:W-:Y:S01]  /*23510*/  MUFU.EX2 R172, R172 ;  /* 0x000000ac00ac7308 */ /* 0x000fe20000000800 */
[C---:B----4-:R-:W-:Y:S07]  /*23520*/  HMMA.16816.F32 R108, R4.reuse, R8, R108 ;  /* 0x00000008046c723c */ /* 0x050fee000000186c */
[----:B------:R-:W4:Y:S01]  /*23530*/  MUFU.EX2 R171, R171 ;  /* 0x000000ab00ab7308 */ /* 0x000f220000000800 */
[C---:B------:R-:W-:Y:S01]  /*23540*/  HMMA.16816.F32 R112, R4.reuse, R10, R112 ;  /* 0x0000000a0470723c */ /* 0x040fe20000001870 */
[----:B------:R-:W5:Y:S05]  /*23550*/  LDSM.16.MT88.4 R8, [R226+0x10800] ;  /* 0x01080000e208783b */ /* 0x000f6a0000004200 */
[C---:B-1----:R-:W-:Y:S01]  /*23560*/  HMMA.16816.F32 R124, R4.reuse, R16, R124 ;  /* 0x00000010047c723c */ /* 0x042fe2000000187c */
[----:B------:R-:W1:Y:S05]  /*23570*/  MUFU.EX2 R170, R170 ;  /* 0x000000aa00aa7308 */ /* 0x000e6a0000000800 */
[----:B------:R-:W-:Y:S01]  /*23580*/  HMMA.16816.F32 R128, R4, R18, R128 ;  /* 0x000000120480723c */ /* 0x000fe20000001880 */
[----:B------:R-:W4:Y:S02]  /*23590*/  LDSM.16.MT88.4 R16, [R224+0x10800] ;  /* 0x01080000e010783b */ /* 0x000f240000004200 */
[----:B------:R-:W1:Y:S04]  /*235a0*/  MUFU.EX2 R174, R174 ;  /* 0x000000ae00ae7308 */ /* 0x000e680000000800 */
[C---:B------:R-:W-:Y:S01]  /*235b0*/  F2FP.F16.F32.PACK_AB R4, R178.reuse, R177 ;  /* 0x000000b1b204723e */ /* 0x040fe200000000ff */
[----:B------:R-:W-:Y:S01]  /*235c0*/  FADD.FTZ R178, R178, R166 ;  /* 0x000000a6b2b27221 */ /* 0x000fe20000010000 */
[C---:B------:R-:W-:Y:S01]  /*235d0*/  F2FP.F16.F32.PACK_AB R5, R185.reuse, R183 ;  /* 0x000000b7b905723e */ /* 0x040fe200000000ff */
[----:B------:R-:W-:Y:S01]  /*235e0*/  FADD.FTZ R185, R185, R32 ;  /* 0x00000020b9b97221 */ /* 0x000fe20000010000 */
[----:B------:R-:W-:Y:S01]  /*235f0*/  F2FP.F16.F32.PACK_AB R6, R182, R179 ;  /* 0x000000b3b606723e */ /* 0x000fe200000000ff */
[----:B------:R-:W1:Y:S01]  /*23600*/  MUFU.EX2 R195, R195 ;  /* 0x000000c300c37308 */ /* 0x000e620000000800 */
[----:B------:R-:W-:Y:S01]  /*23610*/  F2FP.F16.F32.PACK_AB R7, R186, R184 ;  /* 0x000000b8ba07723e */ /* 0x000fe200000000ff */
[----:B------:R-:W-:Y:S01]  /*23620*/  FADD.FTZ R178, R179, R178 ;  /* 0x000000b2b3b27221 */ /* 0x000fe20000010000 */
[----:B------:R-:W-:-:S03]  /*23630*/  FADD.FTZ R185, R184, R185 ;  /* 0x000000b9b8b97221 */ /* 0x000fc60000010000 */
[----:B------:R-:W-:Y:S01]  /*23640*/  FADD.FTZ R182, R182, R178 ;  /* 0x000000b2b6b67221 */ /* 0x000fe20000010000 */
[----:B------:R-:W-:Y:S01]  /*23650*/  FADD.FTZ R186, R186, R185 ;  /* 0x000000b9baba7221 */ /* 0x000fe20000010000 */
[----:B---3--:R-:W-:Y:S02]  /*23660*/  HMMA.16816.F32 R160, R4, R12, R160 ;  /* 0x0000000c04a0723c */ /* 0x008fe400000018a0 */
[----:B------:R-:W-:Y:S01]  /*23670*/  FADD.FTZ R182, R193, R182 ;  /* 0x000000b6c1b67221 */ /* 0x000fe20000010000 */
[----:B--2---:R-:W-:-:S03]  /*23680*/  FADD.FTZ R186, R190, R186 ;  /* 0x000000babeba7221 */ /* 0x004fc60000010000 */
[C---:B------:R-:W-:Y:S01]  /*23690*/  HMMA.16816.F32 R156, R4.reuse, R14, R156 ;  /* 0x0000000e049c723c */ /* 0x040fe2000000189c */
[----:B------:R-:W2:Y:S05]  /*236a0*/  LDSM.16.MT88.4 R12, [R228+0x12800] ;  /* 0x01280000e40c783b */ /* 0x000eaa0000004200 */
[C---:B-----5:R-:W-:Y:S06]  /*236b0*/  HMMA.16816.F32 R152, R4.reuse, R8, R152 ;  /* 0x000000080498723c */ /* 0x060fec0000001898 */
        /* <DEDUP_REMOVED lines=60> */
[----:B-1----:R-:W-:Y:S01]  /*23a80*/  FADD.FTZ R187, R170, R187 ;  /* 0x000000bbaabb7221 */ /* 0x002fe20000010000 */
[----:B------:R-:W-:-:S03]  /*23a90*/  FADD.FTZ R191, R173, R191 ;  /* 0x000000bfadbf7221 */ /* 0x000fc60000010000 */
[----:B------:R-:W-:Y:S01]  /*23aa0*/  HMMA.16816.F32 R152, R4, R20, R152 ;  /* 0x000000140498723c */ /* 0x000fe20000001898 */
[----:B------:R-:W-:Y:S01]  /*23ab0*/  FADD.FTZ R2, R172, R191 ;  /* 0x000000bfac027221 */ /* 0x000fe20000010000 */
[----:B------:R-:W-:-:S04]  /*23ac0*/  FADD.FTZ R187, R174, R187 ;  /* 0x000000bbaebb7221 */ /* 0x000fc80000010000 */
[----:B------:R-:W-:Y:S01]  /*23ad0*/  HMMA.16816.F32 R148, R4, R22, R148 ;  /* 0x000000160494723c */ /* 0x000fe20000001894 */
[----:B------:R-:W1:Y:S01]  /*23ae0*/  LDSM.16.MT88.4 R20, [R225+0x13000] ;  /* 0x01300000e114783b */ /* 0x000e620000004200 */
[----:B------:R-:W-:-:S03]  /*23af0*/  FADD.FTZ R252, R195, R187 ;  /* 0x000000bbc3fc7221 */ /* 0x000fc60000010000 */
[----:B------:R-:W-:Y:S01]  /*23b00*/  STL [R1], R2 ;  /* 0x0000000201007387 */ /* 0x000fe20000100800 */
        /* <DEDUP_REMOVED lines=36> */
[C---:B-1----:R-:W-:Y:S06]  /*23d50*/  HMMA.16816.F32 R116, R4.reuse, R20, R116 ;  /* 0x000000140474723c */ /* 0x042fec0000001874 */
[C---:B------:R-:W-:Y:S01]  /*23d60*/  HMMA.16816.F32 R120, R4.reuse, R22, R120 ;  /* 0x000000160478723c */ /* 0x040fe20000001878 */
[----:B------:R-:W1:Y:S05]  /*23d70*/  LDSM.16.MT88.4 R20, [R224+0x11800] ;  /* 0x01180000e014783b */ /* 0x000e6a0000004200 */
[C---:B----4-:R-:W-:Y:S06]  /*23d80*/  HMMA.16816.F32 R124, R4.reuse, R24, R124 ;  /* 0x00000018047c723c */ /* 0x050fec000000187c */
[----:B------:R-:W-:Y:S01]  /*23d90*/  HMMA.16816.F32 R128, R4, R26, R128 ;  /* 0x0000001a0480723c */ /* 0x000fe20000001880 */
[----:B------:R-:W4:Y:S06]  /*23da0*/  LDSM.16.MT88.4 R24, [R228+0x13800] ;  /* 0x01380000e418783b */ /* 0x000f2c0000004200 */
        /* <DEDUP_REMOVED lines=21> */
[----:B------:R-:W-:Y:S05]  /*23f00*/  LDSM.16.MT88.4 R16, [R228+0x17800] ;  /* 0x01780000e410783b */ /* 0x000fea0000004200 */
[C---:B------:R-:W-:Y:S06]  /*23f10*/  HMMA.16816.F32 R52, R4.reuse, R28, R52 ;  /* 0x0000001c0434723c */ /* 0x040fec0000001834 */
        /* <DEDUP_REMOVED lines=12> */
[C---:B------:R-:W-:Y:S06]  /*23fe0*/  HMMA.16816.F32 R80, R4.reuse, R26, R80 ;  /* 0x0000001a0450723c */ /* 0x040fec0000001850 */
[C---:B---3--:R-:W-:Y:S06]  /*23ff0*/  HMMA.16816.F32 R84, R4.reuse, R28, R84 ;  /* 0x0000001c0454723c */ /* 0x048fec0000001854 */
[C---:B------:R-:W-:Y:S06]  /*24000*/  HMMA.16816.F32 R88, R4.reuse, R30, R88 ;  /* 0x0000001e0458723c */ /* 0x040fec0000001858 */
[C---:B------:R-:W-:Y:S06]  /*24010*/  HMMA.16816.F32 R100, R4.reuse, R16, R100 ;  /* 0x000000100464723c */ /* 0x040fec0000001864 */
[C---:B------:R-:W-:Y:S06]  /*24020*/  HMMA.16816.F32 R104, R4.reuse, R18, R104 ;  /* 0x000000120468723c */ /* 0x040fec0000001868 */
[C---:B--2---:R-:W-:Y:S06]  /*24030*/  HMMA.16816.F32 R108, R4.reuse, R12, R108 ;  /* 0x0000000c046c723c */ /* 0x044fec000000186c */
[C---:B------:R-:W-:Y:S06]  /*24040*/  HMMA.16816.F32 R112, R4.reuse, R14, R112 ;  /* 0x0000000e0470723c */ /* 0x040fec0000001870 */
[C---:B-----5:R-:W-:Y:S06]  /*24050*/  HMMA.16816.F32 R116, R4.reuse, R8, R116 ;  /* 0x000000080474723c */ /* 0x060fec0000001874 */
[C---:B------:R-:W-:Y:S06]  /*24060*/  HMMA.16816.F32 R120, R4.reuse, R10, R120 ;  /* 0x0000000a0478723c */ /* 0x040fec0000001878 */
[C---:B-1----:R-:W-:Y:S06]  /*24070*/  HMMA.16816.F32 R124, R4.reuse, R20, R124 ;  /* 0x00000014047c723c */ /* 0x042fec000000187c */
[----:B------:R-:W-:-:S15]  /*24080*/  HMMA.16816.F32 R128, R4, R22, R128 ;  /* 0x000000160480723c */ /* 0x000fde0000001880 */
[----:B------:R-:W-:-:S09]  /*24090*/  NOP ;  /* 0x0000000000007918 */ /* 0x000fd20000000000 */
.L_x_3573:
[----:B------:R-:W-:-:S13]  /*240a0*/  ISETP.GE.AND P0, PT, R250, 0x1, PT ;  /* 0x00000001fa00780c */ /* 0x000fda0003f06270 */
[----:B------:R-:W-:Y:S05]  /*240b0*/  @!P0 BRA `(.L_x_3582) ;  /* 0x0000005000988947 */ /* 0x000fea0003800000 */
[----:B------:R-:W-:Y:S02]  /*240c0*/  MOV R3, R164 ;  /* 0x000000a400037202 */ /* 0x000fe40000000f00 */
[----:B------:R-:W-:-:S07]  /*240d0*/  MOV R2, R165 ;  /* 0x000000a500027202 */ /* 0x000fce0000000f00 */
.L_x_3591:
        /* <DEDUP_REMOVED lines=11> */
[----:B-1----:R-:W-:Y:S02]  /*24190*/  R2UR UR4, R170 ;  /* 0x00000000aa0472ca */ /* 0x002fe400000e0000 */
        /* <DEDUP_REMOVED lines=8> */
[----:B--2---:R-:W2:Y:S01]  /*24220*/  LD.E R11, desc[UR4][R164.64+0x170] ;  /* 0x00017004a40b7980 */ /* 0x004ea2000c101900 */
        /* <DEDUP_REMOVED lines=59> */
.L_x_3584:
[----:B-1----:R-:W-:Y:S02]  /*245e0*/  R2UR UR4, R170 ;  /* 0x00000000aa0472ca */ /* 0x002fe400000e0000 */
[----:B------:R-:W-:Y:S11]  /*245f0*/  R2UR UR5, R171 ;  /* 0x00000000ab0572ca */ /* 0x000ff600000e0000 */
[----:B------:R-:W-:Y:S02]  /*24600*/  @!UPT UIADD3 URZ, URZ, URZ, URZ ;  /* 0x0000003f3f3ff290 */ /* 0x000fe4000fffe03f */
[----:B--2---:R-:W2:Y:S02]  /*24610*/  LD.E R8, desc[UR4][R164.64+0x40] ;  /* 0x00004004a4087980 */ /* 0x004ea4000c101900 */
[----:B--2---:R-:W-:Y:S05]  /*24620*/  IMAD.U32 R8, R8, -0x40, RZ ;  /* 0xffffffc008087824 */ /* 0x004fea00078e00ff */
[----:B------:R-:W-:Y:S02]  /*24630*/  SHF.R.S32.HI R5, RZ, 0x1f, R8 ;  /* 0x0000001fff057819 */ /* 0x000fe40000011408 */
.L_x_3585:
[----:B------:R-:W-:Y:S05]  /*24640*/  BSYNC B0 ;  /* 0x0000000000007941 */ /* 0x000fea0003800000 */
.L_x_3583:
[C---:B------:R-:W-:Y:S01]  /*24650*/  LOP3.LUT P6, RZ, R251.reuse, 0x1, RZ, 0xc0, !PT ;  /* 0x00000001fbff7812 */ /* 0x040fe200078cc0ff */
[----:B------:R-:W-:Y:S01]  /*24660*/  BSSY B1, `(.L_x_3586) ;  /* 0x0000285000017945 */ /* 0x000fe20003800000 */
[C---:B------:R-:W-:Y:S02]  /*24670*/  LOP3.LUT P5, RZ, R251.reuse, 0x2, RZ, 0xc0, !PT ;  /* 0x00000002fbff7812 */ /* 0x040fe400078ac0ff */
[C---:B------:R-:W-:Y:S02]  /*24680*/  LOP3.LUT P4, RZ, R251.reuse, 0x4, RZ, 0xc0, !PT ;  /* 0x00000004fbff7812 */ /* 0x040fe4000788c0ff */
[----:B------:R-:W-:Y:S02]  /*24690*/  LOP3.LUT P3, RZ, R251, 0x8, RZ, 0xc0, !PT ;  /* 0x00000008fbff7812 */ /* 0x000fe4000786c0ff */
[C---:B------:R-:W-:Y:S02]  /*246a0*/  LEA R168, P1, R8.reuse, R181, 0x1 ;  /* 0x000000b508a87211 */ /* 0x040fe400078208ff */
[C---:B------:R-:W-:Y:S02]  /*246b0*/  IADD3 R4, P0, R8.reuse, R235, RZ ;  /* 0x000000eb08047210 */ /* 0x040fe40007f1e0ff */
[-C--:B------:R-:W-:Y:S02]  /*246c0*/  LEA.HI.X R169, R8, R180.reuse, R5, 0x1, P1 ;  /* 0x000000b408a97211 */ /* 0x080fe400008f0c05 */
[----:B------:R-:W-:Y:S01]  /*246d0*/  @P6 R2UR UR4, R170 ;  /* 0x00000000aa0462ca */ /* 0x000fe200000e0000 */
[--C-:B------:R-:W-:Y:S01]  /*246e0*/  IMAD.X R5, R5, 0x1, R236.reuse, P0 ;  /* 0x0000000105057824 */ /* 0x100fe200000e06ec */
[CC--:B------:R-:W-:Y:S02]  /*246f0*/  @P6 LEA R14, P0, R4.reuse, R181.reuse, 0x1 ;  /* 0x000000b5040e6211 */ /* 0x0c0fe400078008ff */
[CC--:B------:R-:W-:Y:S02]  /*24700*/  @P5 LEA R12, P2, R4.reuse, R181.reuse, 0x1 ;  /* 0x000000b5040c5211 */ /* 0x0c0fe400078408ff */
[CCC-:B------:R-:W-:Y:S02]  /*24710*/  @P6 LEA.HI.X R15, R4.reuse, R180.reuse, R5.reuse, 0x1, P0 ;  /* 0x000000b4040f6211 */ /* 0x1c0fe400000f0c05 */
[CCC-:B------:R-:W-:Y:S02]  /*24720*/  @P5 LEA.HI.X R13, R4.reuse, R180.reuse, R5.reuse, 0x1, P2 ;  /* 0x000000b4040d5211 */ /* 0x1c0fe400010f0c05 */
[CC--:B------:R-:W-:Y:S02]  /*24730*/  @P4 LEA R10, P1, R4.reuse, R181.reuse, 0x1 ;  /* 0x000000b5040a4211 */ /* 0x0c0fe400078208ff */
[C---:B------:R-:W-:Y:S02]  /*24740*/  @P3 LEA R8, P0, R4.reuse, R181, 0x1 ;  /* 0x000000b504083211 */ /* 0x040fe400078008ff */
[C---:B------:R-:W-:Y:S02]  /*24750*/  IADD3 R6, P2, R4.reuse, R235, RZ ;  /* 0x000000eb04067210 */ /* 0x040fe40007f5e0ff */
[CCC-:B------:R-:W-:Y:S02]  /*24760*/  @P4 LEA.HI.X R11, R4.reuse, R180.reuse, R5.reuse, 0x1, P1 ;  /* 0x000000b4040b4211 */ /* 0x1c0fe400008f0c05 */
[-C--:B------:R-:W-:Y:S01]  /*24770*/  @P3 LEA.HI.X R9, R4, R180.reuse, R5, 0x1, P0 ;  /* 0x000000b404093211 */ /* 0x080fe200000f0c05 */
[--C-:B------:R-:W-:Y:S01]  /*24780*/  IMAD.X R5, R5, 0x1, R236.reuse, P2 ;  /* 0x0000000105057824 */ /* 0x100fe200010e06ec */
[CC--:B------:R-:W-:Y:S02]  /*24790*/  @P6 LEA R22, P0, R6.reuse, R181.reuse, 0x1 ;  /* 0x000000b506166211 */ /* 0x0c0fe400078008ff */
[CC--:B------:R-:W-:Y:S02]  /*247a0*/  @P5 LEA R20, P2, R6.reuse, R181.reuse, 0x1 ;  /* 0x000000b506145211 */ /* 0x0c0fe400078408ff */
[CCC-:B------:R-:W-:Y:S02]  /*247b0*/  @P6 LEA.HI.X R23, R6.reuse, R180.reuse, R5.reuse, 0x1, P0 ;  /* 0x000000b406176211 */ /* 0x1c0fe400000f0c05 */
[CCC-:B------:R-:W-:Y:S02]  /*247c0*/  @P5 LEA.HI.X R21, R6.reuse, R180.reuse, R5.reuse, 0x1, P2 ;  /* 0x000000b406155211 */ /* 0x1c0fe400010f0c05 */
[----:B------:R-:W-:Y:S02]  /*247d0*/  @P6 R2UR UR5, R171 ;  /* 0x00000000ab0562ca */ /* 0x000fe400000e0000 */
[CC--:B------:R-:W-:Y:S02]  /*247e0*/  @P4 LEA R18, P1, R6.reuse, R181.reuse, 0x1 ;  /* 0x000000b506124211 */ /* 0x0c0fe400078208ff */
[C---:B------:R-:W-:Y:S02]  /*247f0*/  @P3 LEA R16, P0, R6.reuse, R181, 0x1 ;  /* 0x000000b506103211 */ /* 0x040fe400078008ff */
[C---:B------:R-:W-:Y:S02]  /*24800*/  IADD3 R4, P2, R6.reuse, R235, RZ ;  /* 0x000000eb06047210 */ /* 0x040fe40007f5e0ff */
[CCC-:B------:R-:W-:Y:S02]  /*24810*/  @P4 LEA.HI.X R19, R6.reuse, R180.reuse, R5.reuse, 0x1, P1 ;  /* 0x000000b406134211 */ /* 0x1c0fe400008f0c05 */
[-C--:B------:R-:W-:Y:S01]  /*24820*/  @P3 LEA.HI.X R17, R6, R180.reuse, R5, 0x1, P0 ;  /* 0x000000b406113211 */ /* 0x080fe200000f0c05 */
[----:B------:R-:W-:Y:S01]  /*24830*/  IMAD.X R5, R5, 0x1, R236, P2 ;  /* 0x0000000105057824 */ /* 0x000fe200010e06ec */
[-C--:B------:R-:W-:Y:S01]  /*24840*/  @P6 LEA R26, P0, R4, R181.reuse, 0x1 ;  /* 0x000000b5041a6211 */ /* 0x080fe200078008ff */
[----:B------:R-:W-:Y:S01]  /*24850*/  @!PT LDS RZ, [RZ] ;  /* 0x00000000fffff984 */ /* 0x000fe20000000800 */
[----:B------:R-:W-:Y:S01]  /*24860*/  @!PT LDS RZ, [RZ] ;  /* 0x00000000fffff984 */ /* 0x000fe20000000800 */
[----:B------:R-:W-:Y:S01]  /*24870*/  @!PT LDS RZ, [RZ] ;  /* 0x00000000fffff984 */ /* 0x000fe20000000800 */
[----:B------:R-:W-:Y:S01]  /*24880*/  @P6 LDGSTS.E.BYPASS.LTC128B.128 [R247+0x10000], desc[UR4][R168.64] ;  /* 0x10000000a8f76fae */ /* 0x000fe2000b901d44 */
[----:B------:R-:W-:Y:S02]  /*24890*/  @P5 R2UR UR8, R170 ;  /* 0x00000000aa0852ca */ /* 0x000fe400000e0000 */
[C---:B------:R-:W-:Y:S01]  /*248a0*/  @P5 R2UR UR9, R171.reuse ;  /* 0x00000000ab0952ca */ /* 0x040fe200000e0000 */
[----:B------:R-:W-:Y:S01]  /*248b0*/  @!P6 STS.128 [R247+0x10000], RZ ;  /* 0x010000fff700e388 */ /* 0x000fe20000000c00 */
[CCC-:B------:R-:W-:Y:S02]  /*248c0*/  @P6 LEA.HI.X R27, R4.reuse, R180.reuse, R5.reuse, 0x1, P0 ;  /* 0x000000b4041b6211 */ /* 0x1c0fe400000f0c05 */
[CC--:B------:R-:W-:Y:S02]  /*248d0*/  @P5 LEA R24, P2, R4.reuse, R181.reuse, 0x1 ;  /* 0x000000b504185211 */ /* 0x0c0fe400078408ff */
[CC--:B------:R-:W-:Y:S02]  /*248e0*/  @P4 LEA R6, P1, R4.reuse, R181.reuse, 0x1 ;  /* 0x000000b504064211 */ /* 0x0c0fe400078208ff */
[C---:B------:R-:W-:Y:S02]  /*248f0*/  @P3 LEA R28, P0, R4.reuse, R181, 0x1 ;  /* 0x000000b5041c3211 */ /* 0x040fe400078008ff */
[CCC-:B------:R-:W-:Y:S02]  /*24900*/  @P5 LEA.HI.X R25, R4.reuse, R180.reuse, R5.reuse, 0x1, P2 ;  /* 0x000000b404195211 */ /* 0x1c0fe400010f0c05 */
[CCC-:B------:R-:W-:Y:S02]  /*24910*/  @P4 LEA.HI.X R7, R4.reuse, R180.reuse, R5.reuse, 0x1, P1 ;  /* 0x000000b404074211 */ /* 0x1c0fe400008f0c05 */
[----:B------:R-:W-:Y:S01]  /*24920*/  @P3 LEA.HI.X R29, R4, R180, R5, 0x1, P0 ;  /* 0x000000b4041d3211 */ /* 0x000fe200000f0c05 */
[--C-:B------:R-:W-:Y:S01]  /*24930*/  @P5 IMAD.MOV.U32 R4, RZ, RZ, R168.reuse ;  /* 0x000000ffff045224 */ /* 0x100fe200078e00a8 */
[C---:B------:R-:W-:Y:S01]  /*24940*/  @P4 R2UR UR4, R170.reuse ;  /* 0x00000000aa0442ca */ /* 0x040fe200000e0000 */
[--C-:B------:R-:W-:Y:S01]  /*24950*/  @P5 IMAD.MOV.U32 R5, RZ, RZ, R169.reuse ;  /* 0x000000ffff055224 */ /* 0x100fe200078e00a9 */
[C---:B------:R-:W-:Y:S02]  /*24960*/  @P4 R2UR UR5, R171.reuse ;  /* 0x00000000ab0542ca */ /* 0x040fe400000e0000 */
[C---:B------:R-:W-:Y:S02]  /*24970*/  @P3 R2UR UR12, R170.reuse ;  /* 0x00000000aa0c32ca */ /* 0x040fe400000e0000 */
[----:B------:R-:W-:Y:S01]  /*24980*/  @!PT LDS RZ, [RZ] ;  /* 0x00000000fffff984 */ /* 0x000fe20000000800 */
[----:B------:R-:W-:Y:S01]  /*24990*/  @!PT LDS RZ, [RZ] ;  /* 0x00000000fffff984 */ /* 0x000fe20000000800 */
[----:B------:R-:W-:Y:S01]  /*249a0*/  @!PT LDS RZ, [RZ] ;  /* 0x00000000fffff984 */ /* 0x000fe20000000800 */
[----:B------:R1:W-:Y:S01]  /*249b0*/  @P5 LDGSTS.E.BYPASS.LTC128B.128 [R247+0x12000], desc[UR8][R4.64+0x80] ;  /* 0x1200008004f75fae */ /* 0x0003e2000b901d48 */
[C---:B------:R-:W-:Y:S02]  /*249c0*/  @P3 R2UR UR13, R171.reuse ;  /* 0x00000000ab0d32ca */ /* 0x040fe400000e0000 */
[C---:B------:R-:W-:Y:S01]  /*249d0*/  @P6 R2UR UR10, R170.reuse ;  /* 0x00000000aa0a62ca */ /* 0x040fe200000e0000 */
[----:B------:R-:W-:Y:S01]  /*249e0*/  @!P5 STS.128 [R247+0x12000], RZ ;  /* 0x012000fff700d388 */ /* 0x000fe20000000c00 */
[C---:B------:R-:W-:Y:S02]  /*249f0*/  @P6 R2UR UR11, R171.reuse ;  /* 0x00000000ab0b62ca */ /* 0x040fe400000e0000 */
[----:B------:R-:W-:Y:S02]  /*24a00*/  @P3 R2UR UR14, R170 ;  /* 0x00000000aa0e32ca */ /* 0x000fe400000e0000 */
[C---:B------:R-:W-:Y:S02]  /*24a10*/  @P3 R2UR UR15, R171.reuse ;  /* 0x00000000ab0f32ca */ /* 0x040fe400000e0000 */
[----:B------:R-:W-:Y:S01]  /*24a20*/  ISETP.GE.AND P0, PT, R250, 0x2, PT ;  /* 0x00000002fa00780c */ /* 0x000fe20003f06270 */
[--C-:B-1----:R-:W-:Y:S02]  /*24a30*/  @P4 IMAD.MOV.U32 R4, RZ, RZ, R168.reuse ;  /* 0x000000ffff044224 */ /* 0x102fe400078e00a8 */
[--C-:B------:R-:W-:Y:S05]  /*24a40*/  @P4 IMAD.MOV.U32 R5, RZ, RZ, R169.reuse ;  /* 0x000000ffff054224 */ /* 0x100fea00078e00a9 */
[----:B------:R-:W-:Y:S01]  /*24a50*/  @!PT LDS RZ, [RZ] ;  /* 0x00000000fffff984 */ /* 0x000fe20000000800 */
[----:B------:R-:W-:Y:S01]  /*24a60*/  @!PT LDS RZ, [RZ] ;  /* 0x00000000fffff984 */ /* 0x000fe20000000800 */
[----:B------:R-:W-:Y:S01]  /*24a70*/  @!PT LDS RZ, [RZ] ;  /* 0x00000000fffff984 */ /* 0x000fe20000000800 */
[----:B------:R1:W-:Y:S04]  /*24a80*/  @P4 LDGSTS.E.BYPASS.LTC128B.128 [R247+0x14000], desc[UR4][R4.64+0x100] ;  /* 0x1400010004f74fae */ /* 0x0003e8000b901d44 */
[----:B------:R-:W-:Y:S01]  /*24a90*/  @!P4 STS.128 [R247+0x14000], RZ ;  /* 0x014000fff700c388 */ /* 0x000fe20000000c00 */
[--C-:B-1----:R-:W-:Y:S02]  /*24aa0*/  @P3 IMAD.MOV.U32 R4, RZ, RZ, R168.reuse ;  /* 0x000000ffff043224 */ /* 0x102fe400078e00a8 */
[--C-:B------:R-:W-:Y:S05]  /*24ab0*/  @P3 IMAD.MOV.U32 R5, RZ, RZ, R169.reuse ;  /* 0x000000ffff053224 */ /* 0x100fea00078e00a9 */
        /* <DEDUP_REMOVED lines=90> */
[----:B------:R-:W4:Y:S03]  /*25060*/  LDSM.16.M88.4 R204, [R227+0x8800] ;  /* 0x00880000e3cc783b */ /* 0x000f260000000200 */
[C---:B-1----:R-:W-:Y:S01]  /*25070*/  HMMA.16816.F32 R12, R32.reuse, R16, RZ ;  /* 0x00000010200c723c */ /* 0x042fe200000018ff */
[----:B------:R-:W4:Y:S05]  /*25080*/  LD.E R166, desc[UR4][R164.64+0x18c] ;  /* 0x00018c04a4a67980 */ /* 0x000f2a000c101900 */
[C---:B------:R-:W-:Y:S06]  /*25090*/  HMMA.16816.F32 R16, R32.reuse, R18, RZ ;  /* 0x000000122010723c */ /* 0x040fec00000018ff */
[C---:B--2---:R-:W-:Y:S06]  /*250a0*/  HMMA.16816.F32 R20, R32.reuse, R24, RZ ;  /* 0x000000182014723c */ /* 0x044fec00000018ff */
[C---:B------:R-:W-:Y:S06]  /*250b0*/  HMMA.16816.F32 R24, R32.reuse, R26, RZ ;  /* 0x0000001a2018723c */ /* 0x040fec00000018ff */
[C---:B-----5:R-:W-:Y:S06]  /*250c0*/  HMMA.16816.F32 R28, R32.reuse, R172, RZ ;  /* 0x000000ac201c723c */ /* 0x060fec00000018ff */
[----:B------:R-:W-:Y:S01]  /*250d0*/  HMMA.16816.F32 R32, R32, R174, RZ ;  /* 0x000000ae2020723c */ /* 0x000fe200000018ff */
[----:B------:R-:W1:Y:S05]  /*250e0*/  LDSM.16.M88.4 R172, [R227+0x9000] ;  /* 0x00900000e3ac783b */ /* 0x000e6a0000000200 */
[C---:B---3--:R-:W-:Y:S06]  /*250f0*/  HMMA.16816.F32 R4, R176.reuse, R180, R4 ;  /* 0x000000b4b004723c */ /* 0x048fec0000001804 */
[C---:B------:R-:W-:Y:S01]  /*25100*/  HMMA.16816.F32 R8, R176.reuse, R182, R8 ;  /* 0x000000b6b008723c */ /* 0x040fe20000001808 */
[----:B------:R-:W2:Y:S05]  /*25110*/  LDSM.16.M88.4 R180, [R227+0x9800] ;  /* 0x00980000e3b4783b */ /* 0x000eaa0000000200 */
[C---:B------:R-:W-:Y:S06]  /*25120*/  HMMA.16816.F32 R12, R176.reuse, R184, R12 ;  /* 0x000000b8b00c723c */ /* 0x040fec000000180c */
[C---:B------:R-:W-:Y:S01]  /*25130*/  HMMA.16816.F32 R16, R176.reuse, R186, R16 ;  /* 0x000000bab010723c */ /* 0x040fe20000001810 */
[----:B------:R-:W-:Y:S05]  /*25140*/  LDSM.16.M88.4 R184, [R220] ;  /* 0x00000000dcb8783b */ /* 0x000fea0000000200 */
[C---:B------:R-:W-:Y:S06]  /*25150*/  HMMA.16816.F32 R20, R176.reuse, R188, R20 ;  /* 0x000000bcb014723c */ /* 0x040fec0000001814 */
[C---:B------:R-:W-:Y:S01]  /*25160*/  HMMA.16816.F32 R24, R176.reuse, R190, R24 ;  /* 0x000000beb018723c */ /* 0x040fe20000001818 */
[----:B------:R-:W-:Y:S05]  /*25170*/  LDSM.16.M88.4 R188, [R220+0x800] ;  /* 0x00080000dcbc783b */ /* 0x000fea0000000200 */
[C---:B------:R-:W-:Y:S06]  /*25180*/  HMMA.16816.F32 R28, R176.reuse, R192, R28 ;  /* 0x000000c0b01c723c */ /* 0x040fec000000181c */
[----:B------:R-:W-:Y:S01]  /*25190*/  HMMA.16816.F32 R32, R176, R194, R32 ;  /* 0x000000c2b020723c */ /* 0x000fe20000001820 */
[----:B------:R-:W3:Y:S04]  /*251a0*/  LDSM.16.M88.4 R176, [R229] ;  /* 0x00000000e5b0783b */ /* 0x000ee80000000200 */
[----:B------:R-:W-:Y:S01]  /*251b0*/  LDSM.16.M88.4 R192, [R220+0x1800] ;  /* 0x00180000dcc0783b */ /* 0x000fe20000000200 */
[C---:B----4-:R-:W-:Y:S06]  /*251c0*/  HMMA.16816.F32 R4, R196.reuse, R200, R4 ;  /* 0x000000c8c404723c */ /* 0x050fec0000001804 */
        /* <DEDUP_REMOVED lines=20> */
[----:B------:R-:W-:Y:S05]  /*25310*/  LDSM.16.M88.4 R172, [R232+0x2000] ;  /* 0x00200000e8ac783b */ /* 0x000fea0000000200 */
[C---:B------:R-:W-:Y:S06]  /*25320*/  HMMA.16816.F32 R28, R176.reuse, R192, R28 ;  /* 0x000000c0b01c723c */ /* 0x040fec000000181c */
[----:B------:R-:W-:Y:S01]  /*25330*/  HMMA.16816.F32 R32, R176, R194, R32 ;  /* 0x000000c2b020723c */ /* 0x000fe20000001820 */
[----:B------:R-:W1:Y:S04]  /*25340*/  LDSM.16.M88.4 R176, [R219] ;  /* 0x00000000dbb0783b */ /* 0x000e680000000200 */
[----:B------:R-:W4:Y:S01]  /*25350*/  LDSM.16.M88.4 R192, [R217] ;  /* 0x00000000d9c0783b */ /* 0x000f220000000200 */
        /* <DEDUP_REMOVED lines=38> */
[----:B------:R-:W3:Y:S01]  /*255c0*/  LDSM.16.M88.4 R188, [R233+0xc800] ;  /* 0x00c80000e9bc783b */ /* 0x000ee20000000200 */
[C---:B----4-:R-:W-:Y:S06]  /*255d0*/  HMMA.16816.F32 R4, R192.reuse, R200, R4 ;  /* 0x000000c8c004723c */ /* 0x050fec0000001804 */
[C---:B------:R-:W-:Y:S01]  /*255e0*/  HMMA.16816.F32 R8, R192.reuse, R202, R8 ;  /* 0x000000cac008723c */ /* 0x040fe20000001808 */
[----:B------:R-:W-:Y:S05]  /*255f0*/  LDSM.16.M88.4 R200, [R215] ;  /* 0x00000000d7c8783b */ /* 0x000fea0000000200 */
[C---:B-----5:R-:W-:Y:S06]  /*25600*/  HMMA.16816.F32 R12, R192.reuse, R172, R12 ;  /* 0x000000acc00c723c */ /* 0x060fec000000180c */
[C---:B------:R-:W-:Y:S01]  /*25610*/  HMMA.16816.F32 R16, R192.reuse, R174, R16 ;  /* 0x000000aec010723c */ /* 0x040fe20000001810 */
[----:B------:R-:W4:Y:S05]  /*25620*/  LDSM.16.M88.4 R172, [R233+0xd800] ;  /* 0x00d80000e9ac783b */ /* 0x000f2a0000000200 */
[C---:B--2---:R-:W-:Y:S06]  /*25630*/  HMMA.16816.F32 R20, R192.reuse, R184, R20 ;  /* 0x000000b8c014723c */ /* 0x044fec0000001814 */
[C---:B------:R-:W-:Y:S01]  /*25640*/  HMMA.16816.F32 R24, R192.reuse, R186, R24 ;  /* 0x000000bac018723c */ /* 0x040fe20000001818 */
[----:B------:R-:W2:Y:S05]  /*25650*/  LDSM.16.M88.4 R184, [R232+0x4000] ;  /* 0x00400000e8b8783b */ /* 0x000eaa0000000200 */
[C---:B------:R-:W-:Y:S06]  /*25660*/  HMMA.16816.F32 R28, R192.reuse, R204, R28 ;  /* 0x000000ccc01c723c */ /* 0x040fec000000181c */
[----:B------:R-:W-:Y:S01]  /*25670*/  HMMA.16816.F32 R32, R192, R206, R32 ;  /* 0x000000cec020723c */ /* 0x000fe20000001820 */
[----:B------:R-:W5:Y:S04]  /*25680*/  LDSM.16.M88.4 R192, [R214] ;  /* 0x00000000d6c0783b */ /* 0x000f680000000200 */
[----:B------:R-:W-:Y:S01]  /*25690*/  LDSM.16.M88.4 R204, [R212] ;  /* 0x00000000d4cc783b */ /* 0x000fe20000000200 */
[C---:B-1----:R-:W-:Y:S06]  /*256a0*/  HMMA.16816.F32 R4, R176.reuse, R180, R4 ;  /* 0x000000b4b004723c */ /* 0x042fec0000001804 */
[C---:B------:R-:W-:Y:S01]  /*256b0*/  HMMA.16816.F32 R8, R176.reuse, R182, R8 ;  /* 0x000000b6b008723c */ /* 0x040fe20000001808 */
[----:B------:R-:W1:Y:S05]  /*256c0*/  LDSM.16.M88.4 R180, [R213] ;  /* 0x00000000d5b4783b */ /* 0x000e6a0000000200 */
[C---:B---3--:R-:W-:Y:S06]  /*256d0*/  HMMA.16816.F32 R12, R176.reuse, R188, R12 ;  /* 0x000000bcb00c723c */ /* 0x048fec000000180c */
        /* <DEDUP_REMOVED lines=72> */
[----:B------:R-:W5:Y:S04]  /*25b60*/  LDSM.16.M88.4 R172, [R220+0x6800] ;  /* 0x00680000dcac783b */ /* 0x000f680000000200 */
[----:B------:R-:W-:Y:S01]  /*25b70*/  IMAD.MOV.U32 R205, RZ, RZ, R169 ;  /* 0x000000ffffcd7224 */ /* 0x000fe200078e00a9 */
[C---:B-1----:R-:W-:Y:S05]  /*25b80*/  HMMA.16816.F32 R4, R188.reuse, R192, R4 ;  /* 0x000000c0bc04723c */ /* 0x042fea0000001804 */
[----:B------:R-:W-:Y:S01]  /*25b90*/  IMAD.MOV.U32 R204, RZ, RZ, R168 ;  /* 0x000000ffffcc7224 */ /* 0x000fe200078e00a8 */
[C---:B------:R-:W-:Y:S06]  /*25ba0*/  HMMA.16816.F32 R8, R188.reuse, R194, R8 ;  /* 0x000000c2bc08723c */ /* 0x040fec0000001808 */
[C---:B--2---:R-:W-:Y:S06]  /*25bb0*/  HMMA.16816.F32 R12, R188.reuse, R176, R12 ;  /* 0x000000b0bc0c723c */ /* 0x044fec000000180c */
[C---:B------:R-:W-:Y:S06]  /*25bc0*/  HMMA.16816.F32 R16, R188.reuse, R178, R16 ;  /* 0x000000b2bc10723c */ /* 0x040fec0000001810 */
[C---:B---3--:R-:W-:Y:S06]  /*25bd0*/  HMMA.16816.F32 R20, R188.reuse, R180, R20 ;  /* 0x000000b4bc14723c */ /* 0x048fec0000001814 */
[C---:B------:R-:W-:Y:S05]  /*25be0*/  HMMA.16816.F32 R24, R188.reuse, R182, R24 ;  /* 0x000000b6bc18723c */ /* 0x040fea0000001818 */
[----:B------:R-:W-:Y:S01]  /*25bf0*/  IMAD.MOV.U32 R181, RZ, RZ, R204 ;  /* 0x000000ffffb57224 */ /* 0x000fe200078e00cc */
[C---:B----4-:R-:W-:Y:S05]  /*25c00*/  HMMA.16816.F32 R28, R188.reuse, R184, R28 ;  /* 0x000000b8bc1c723c */ /* 0x050fea000000181c */
[----:B------:R-:W-:Y:S01]  /*25c10*/  IMAD.MOV.U32 R180, RZ, RZ, R205 ;  /* 0x000000ffffb47224 */ /* 0x000fe200078e00cd */
[----:B------:R-:W-:Y:S06]  /*25c20*/  HMMA.16816.F32 R32, R188, R186, R32 ;  /* 0x000000babc20723c */ /* 0x000fec0000001820 */
[C---:B------:R-:W-:Y:S06]  /*25c30*/  HMMA.16816.F32 R4, R196.reuse, R200, R4 ;  /* 0x000000c8c404723c */ /* 0x040fec0000001804 */
[C---:B------:R-:W-:Y:S06]  /*25c40*/  HMMA.16816.F32 R8, R196.reuse, R202, R8 ;  /* 0x000000cac408723c */ /* 0x040fec0000001808 */
[C---:B-----5:R-:W-:Y:S06]  /*25c50*/  HMMA.16816.F32 R12, R196.reuse, R172, R12 ;  /* 0x000000acc40c723c */ /* 0x060fec000000180c */
[C---:B------:R-:W-:Y:S06]  /*25c60*/  HMMA.16816.F32 R16, R196.reuse, R174, R16 ;  /* 0x000000aec410723c */ /* 0x040fec0000001810 */
[-C--:B------:R-:W-:Y:S01]  /*25c70*/  FMUL.FTZ R4, R4, R166.reuse ;  /* 0x000000a604047220 */ /* 0x080fe20000410000 */
[-C--:B------:R-:W-:Y:S01]  /*25c80*/  FMUL.FTZ R5, R5, R166.reuse ;  /* 0x000000a605057220 */ /* 0x080fe20000410000 */
[-C--:B------:R-:W-:Y:S02]  /*25c90*/  FMUL.FTZ R6, R6, R166.reuse ;  /* 0x000000a606067220 */ /* 0x080fe40000410000 */
[----:B------:R-:W1:Y:S01]  /*25ca0*/  MUFU.TANH R169, R4 ;  /* 0x0000000400a97308 */ /* 0x000e620000002400 */
[-C--:B------:R-:W-:Y:S01]  /*25cb0*/  FMUL.FTZ R7, R7, R166.reuse ;  /* 0x000000a607077220 */ /* 0x080fe20000410000 */
[-C--:B------:R-:W-:Y:S01]  /*25cc0*/  FMUL.FTZ R8, R8, R166.reuse ;  /* 0x000000a608087220 */ /* 0x080fe20000410000 */
[-C--:B------:R-:W-:Y:S01]  /*25cd0*/  FMUL.FTZ R9, R9, R166.reuse ;  /* 0x000000a609097220 */ /* 0x080fe20000410000 */
[-C--:B------:R-:W-:Y:S01]  /*25ce0*/  FMUL.FTZ R10, R10, R166.reuse ;  /* 0x000000a60a0a7220 */ /* 0x080fe20000410000 */
[-C--:B------:R-:W-:Y:S05]  /*25cf0*/  FMUL.FTZ R11, R11, R166.reuse ;  /* 0x000000a60b0b7220 */ /* 0x080fea0000410000 */
[----:B------:R-:W2:Y:S01]  /*25d00*/  MUFU.TANH R177, R5 ;  /* 0x0000000500b17308 */ /* 0x000ea20000002400 */
[-C--:B------:R-:W-:Y:S01]  /*25d10*/  FMUL.FTZ R12, R12, R166.reuse ;  /* 0x000000a60c0c7220 */ /* 0x080fe20000410000 */
[-C--:B------:R-:W-:Y:S01]  /*25d20*/  FMUL.FTZ R14, R14, R166.reuse ;  /* 0x000000a60e0e7220 */ /* 0x080fe20000410000 */
[-C--:B------:R-:W-:Y:S01]  /*25d30*/  FMUL.FTZ R15, R15, R166.reuse ;  /* 0x000000a60f0f7220 */ /* 0x080fe20000410000 */
[-C--:B------:R-:W-:Y:S01]  /*25d40*/  FMUL.FTZ R16, R16, R166.reuse ;  /* 0x000000a610107220 */ /* 0x080fe20000410000 */
[-C--:B------:R-:W-:Y:S05]  /*25d50*/  FMUL.FTZ R18, R18, R166.reuse ;  /* 0x000000a612127220 */ /* 0x080fea0000410000 */
[----:B------:R-:W3:Y:S01]  /*25d60*/  MUFU.TANH R183, R6 ;  /* 0x0000000600b77308 */ /* 0x000ee20000002400 */
[-C--:B------:R-:W-:Y:S09]  /*25d70*/  FMUL.FTZ R19, R19, R166.reuse ;  /* 0x000000a613137220 */ /* 0x080ff20000410000 */
        /* <DEDUP_REMOVED lines=12> */
[C---:B----4-:R-:W-:Y:S05]  /*25e40*/  HMMA.16816.F32 R20, R196.reuse, R4, R20 ;  /* 0x00000004c414723c */ /* 0x050fea0000001814 */
[-C--:B--2---:R-:W-:Y:S03]  /*25e50*/  FMUL.FTZ R12, R13, R166.reuse ;  /* 0x000000a60d0c7220 */ /* 0x084fe60000410000 */
[----:B------:R2:W4:Y:S01]  /*25e60*/  MUFU.TANH R5, R16 ;  /* 0x0000001000057308 */ /* 0x0005220000002400 */
[C---:B------:R-:W-:Y:S03]  /*25e70*/  HMMA.16816.F32 R24, R196.reuse, R6, R24 ;  /* 0x00000006c418723c */ /* 0x040fe60000001818 */
[-C--:B------:R-:W-:Y:S06]  /*25e80*/  FMUL.FTZ R4, R17, R166.reuse ;  /* 0x000000a611047220 */ /* 0x080fec0000410000 */
[----:B------:R-:W1:Y:S10]  /*25e90*/  MUFU.TANH R12, R12 ;  /* 0x0000000c000c7308 */ /* 0x000e740000002400 */
[----:B------:R-:W1:Y:S01]  /*25ea0*/  MUFU.TANH R4, R4 ;  /* 0x0000000400047308 */ /* 0x000e620000002400 */
[-C--:B------:R-:W-:Y:S01]  /*25eb0*/  FMUL.FTZ R20, R20, R166.reuse ;  /* 0x000000a614147220 */ /* 0x080fe20000410000 */
[-C--:B------:R-:W-:Y:S01]  /*25ec0*/  FMUL.FTZ R21, R21, R166.reuse ;  /* 0x000000a615157220 */ /* 0x080fe20000410000 */
[-C--:B------:R-:W-:Y:S01]  /*25ed0*/  FMUL.FTZ R22, R22, R166.reuse ;  /* 0x000000a616167220 */ /* 0x080fe20000410000 */
[-C--:B------:R-:W-:Y:S06]  /*25ee0*/  FMUL.FTZ R23, R23, R166.reuse ;  /* 0x000000a617177220 */ /* 0x080fec0000410000 */
[----:B------:R2:W1:Y:S01]  /*25ef0*/  MUFU.TANH R193, R18 ;  /* 0x0000001200c17308 */ /* 0x0004620000002400 */
[C---:B-----5:R-:W-:Y:S03]  /*25f00*/  HMMA.16816.F32 R28, R196.reuse, R8, R28 ;  /* 0x00000008c41c723c */ /* 0x060fe6000000181c */
        /* <DEDUP_REMOVED lines=27> */
[----:B------:R-:W1:Y:S10]  /*260c0*/  MUFU.TANH R10, R10 ;  /* 0x0000000a000a7308 */ /* 0x000e740000002400 */
[----:B------:R2:W1:Y:S10]  /*260d0*/  MUFU.TANH R168, R34 ;  /* 0x0000002200a87308 */ /* 0x0004740000002400 */
[----:B------:R2:W1:Y:S01]  /*260e0*/  MUFU.TANH R167, R35 ;  /* 0x0000002300a77308 */ /* 0x0004620000002400 */
[----:B---34-:R-:W-:Y:S05]  /*260f0*/  @!P0 BRA `(.L_x_3587) ;  /* 0x0000000c006c8947 */ /* 0x018fea0003800000 */
        /* <DEDUP_REMOVED lines=8> */
[C---:B-1----:R-:W-:Y:S01]  /*26180*/  VIADD R14, R17.reuse, 0xffffff80 ;  /* 0xffffff80110e7836 */ /* 0x042fe20000000000 */
[C---:B------:R-:W-:Y:S01]  /*26190*/  R2UR UR10, R170.reuse ;  /* 0x00000000aa0a72ca */ /* 0x040fe200000e0000 */
[----:B------:R-:W-:Y:S01]  /*261a0*/  VIADD R17, R17, 0xffffffc0 ;  /* 0xffffffc011117836 */ /* 0x000fe20000000000 */
[C---:B------:R-:W-:Y:S02]  /*261b0*/  R2UR UR11, R171.reuse ;  /* 0x00000000ab0b72ca */ /* 0x040fe400000e0000 */
[----:B------:R-:W-:Y:S02]  /*261c0*/  IABS R7, R14 ;  /* 0x0000000e00077213 */ /* 0x000fe40000000000 */
[----:B------:R-:W-:Y:S02]  /*261d0*/  IABS R6, R17 ;  /* 0x0000001100067213 */ /* 0x000fe40000000000 */
[C---:B------:R-:W-:Y:S02]  /*261e0*/  R2UR UR12, R170.reuse ;  /* 0x00000000aa0c72ca */ /* 0x040fe400000e0000 */
[C---:B------:R-:W-:Y:S01]  /*261f0*/  R2UR UR13, R171.reuse ;  /* 0x00000000ab0d72ca */ /* 0x040fe200000e0000 */
[----:B--2---:R-:W2:Y:S01]  /*26200*/  LD.E R16, desc[UR4][R164.64+0x170] ;  /* 0x00017004a4107980 */ /* 0x004ea2000c101900 */
        /* <DEDUP_REMOVED lines=60> */
.L_x_3589:
[----:B------:R-:W-:Y:S02]  /*265d0*/  R2UR UR4, R170 ;  /* 0x00000000aa0472ca */ /* 0x000fe400000e0000 */
[----:B------:R-:W-:Y:S11]  /*265e0*/  R2UR UR5, R171 ;  /* 0x00000000ab0572ca */ /* 0x000ff600000e0000 */
[----:B------:R-:W-:Y:S02]  /*265f0*/  @!UPT UIADD3 URZ, URZ, URZ, URZ ;  /* 0x0000003f3f3ff290 */ /* 0x000fe4000fffe03f */
[----:B--2---:R-:W2:Y:S02]  /*26600*/  LD.E R16, desc[UR4][R164.64+0x38] ;  /* 0x00003804a4107980 */ /* 0x004ea4000c101900 */
[----:B--2---:R-:W-:Y:S05]  /*26610*/  IMAD.U32 R16, R16, -0x40, RZ ;  /* 0xffffffc010107824 */ /* 0x004fea00078e00ff */
[----:B------:R-:W-:Y:S02]  /*26620*/  SHF.R.S32.HI R7, RZ, 0x1f, R16 ;  /* 0x0000001fff077819 */ /* 0x000fe40000011410 */
.L_x_3590:
[----:B------:R-:W-:Y:S05]  /*26630*/  BSYNC B0 ;  /* 0x0000000000007941 */ /* 0x000fea0003800000 */
.L_x_3588:
        /* <DEDUP_REMOVED lines=42> */
[CC--:B-1----:R-:W-:Y:S02]  /*268e0*/  @P3 LEA R14, P0, R6.reuse, R240.reuse, 0x1 ;  /* 0x000000f0060e3211 */ /* 0x0c2fe400078008ff */
        /* <DEDUP_REMOVED lines=92> */
.L_x_3587:
[----:B------:R-:W-:Y:S05]  /*26eb0*/  BSYNC B1 ;  /* 0x0000000000017941 */ /* 0x000fea0003800000 */
.L_x_3586:
[----:B------:R-:W-:Y:S01]  /*26ec0*/  R2UR UR4, R170 ;  /* 0x00000000aa0472ca */ /* 0x000fe200000e0000 */
[----:B------:R-:W4:Y:S01]  /*26ed0*/  S2R R13, SR_TID.X ;  /* 0x00000000000d7919 */ /* 0x000f220000002100 */
[----:B------:R-:W-:Y:S02]  /*26ee0*/  R2UR UR5, R171 ;  /* 0x00000000ab0572ca */ /* 0x000fe400000e0000 */
[----:B------:R-:W-:Y:S01]  /*26ef0*/  IADD3 R182, R250, -0x1, RZ ;  /* 0xfffffffffab67810 */ /* 0x000fe20007ffe0ff */
[----:B--23--:R-:W-:Y:S08]  /*26f00*/  LDSM.16.MT88.4 R20, [R226+0x10000] ;  /* 0x01000000e214783b */ /* 0x00cff00000004200 */
[----:B------:R-:W-:Y:S08]  /*26f10*/  LDSM.16.MT88.4 R28, [R225+0x10000] ;  /* 0x01000000e11c783b */ /* 0x000ff00000004200 */
[----:B------:R2:W3:Y:S01]  /*26f20*/  LD.E R166, desc[UR4][R164.64+0xdc] ;  /* 0x0000dc04a4a67980 */ /* 0x0004e2000c101900 */
[----:B----4-:R-:W-:Y:S04]  /*26f30*/  SHF.L.U32 R13, R13, 0x1, RZ ;  /* 0x000000010d0d7819 */ /* 0x010fe800000006ff */
[----:B------:R-:W-:Y:S04]  /*26f40*/  LOP3.LUT R13, R13, 0x6, RZ, 0xc0, !PT ;  /* 0x000000060d0d7812 */ /* 0x000fe800078ec0ff */
[----:B------:R-:W-:Y:S04]  /*26f50*/  LEA R13, R182, R13, 0x6 ;  /* 0x0000000db60d7211 */ /* 0x000fe800078e30ff */
[C---:B------:R-:W-:Y:S02]  /*26f60*/  IADD3 R196, R13.reuse, 0x11, RZ ;  /* 0x000000110dc47810 */ /* 0x040fe40007ffe0ff */
[C---:B------:R-:W-:Y:S02]  /*26f70*/  IADD3 R198, R13.reuse, 0x18, RZ ;  /* 0x000000180dc67810 */ /* 0x040fe40007ffe0ff */
[----:B------:R-:W-:Y:S02]  /*26f80*/  I2FP.F32.S32 R196, R196 ;  /* 0x000000c400c47245 */ /* 0x000fe40000201400 */
[C---:B------:R-:W-:Y:S02]  /*26f90*/  IADD3 R6, R13.reuse, 0x1, RZ ;  /* 0x000000010d067810 */ /* 0x040fe40007ffe0ff */
[----:B------:R-:W-:Y:S01]  /*26fa0*/  I2FP.F32.S32 R8, R13 ;  /* 0x0000000d00087245 */ /* 0x000fe20000201400 */
[CC--:B-1----:R-:W-:Y:S01]  /*26fb0*/  FFMA.FTZ R194, R0.reuse, R196.reuse, R194 ;  /* 0x000000c400c27223 */ /* 0x0c2fe200000100c2 */
[C---:B------:R-:W-:Y:S01]  /*26fc0*/  IADD3 R14, R13.reuse, 0x9, RZ ;  /* 0x000000090d0e7810 */ /* 0x040fe20007ffe0ff */
[C---:B------:R-:W-:Y:S01]  /*26fd0*/  FFMA.FTZ R196, R0.reuse, R196, R12 ;  /* 0x000000c400c47223 */ /* 0x040fe2000001000c */
[----:B------:R-:W-:Y:S01]  /*26fe0*/  I2FP.F32.S32 R198, R198 ;  /* 0x000000c600c67245 */ /* 0x000fe20000201400 */
[CC--:B------:R-:W-:Y:S01]  /*26ff0*/  FFMA.FTZ R183, R0.reuse, R8.reuse, R183 ;  /* 0x0000000800b77223 */ /* 0x0c0fe200000100b7 */
[C---:B------:R-:W-:Y:S01]  /*27000*/  IADD3 R199, R13.reuse, 0x19, RZ ;  /* 0x000000190dc77810 */ /* 0x040fe20007ffe0ff */
[C---:B------:R-:W-:Y:S01]  /*27010*/  FFMA.FTZ R8, R0.reuse, R8, R169 ;  /* 0x0000000800087223 */ /* 0x040fe200000100a9 */
[C---:B------:R-:W-:Y:S01]  /*27020*/  IADD3 R7, R13.reuse, 0x8, RZ ;  /* 0x000000080d077810 */ /* 0x040fe20007ffe0ff */
[C---:B------:R-:W-:Y:S01]  /*27030*/  FFMA.FTZ R193, R0.reuse, R198, R193 ;  /* 0x000000c600c17223 */ /* 0x040fe200000100c1 */
[----:B------:R-:W-:Y:S01]  /*27040*/  I2FP.F32.S32 R14, R14 ;  /* 0x0000000e000e7245 */ /* 0x000fe20000201400 */
[C---:B------:R-:W-:Y:S01]  /*27050*/  FFMA.FTZ R198, R0.reuse, R198, R5 ;  /* 0x000000c600c67223 */ /* 0x040fe20000010005 */
[----:B------:R-:W-:Y:S02]  /*27060*/  I2FP.F32.S32 R6, R6 ;  /* 0x0000000600067245 */ /* 0x000fe40000201400 */
[C---:B------:R-:W-:Y:S01]  /*27070*/  IADD3 R12, R13.reuse, 0x20, RZ ;  /* 0x000000200d0c7810 */ /* 0x040fe20007ffe0ff */
[CC--:B------:R-:W-:Y:S01]  /*27080*/  FFMA.FTZ R9, R0.reuse, R14.reuse, R189 ;  /* 0x0000000e00097223 */ /* 0x0c0fe200000100bd */
[----:B------:R-:W-:Y:S01]  /*27090*/  I2FP.F32.S32 R199, R199 ;  /* 0x000000c700c77245 */ /* 0x000fe20000201400 */
[C---:B------:R-:W-:Y:S01]  /*270a0*/  FFMA.FTZ R186, R0.reuse, R14, R186 ;  /* 0x0000000e00ba7223 */ /* 0x040fe200000100ba */
[----:B------:R-:W-:Y:S01]  /*270b0*/  I2FP.F32.S32 R7, R7 ;  /* 0x0000000700077245 */ /* 0x000fe20000201400 */
[C---:B------:R-:W-:Y:S01]  /*270c0*/  FFMA.FTZ R184, R0.reuse, R6, R184 ;  /* 0x0000000600b87223 */ /* 0x040fe200000100b8 */
[----:B------:R-:W-:Y:S01]  /*270d0*/  I2FP.F32.S32 R5, R12 ;  /* 0x0000000c00057245 */ /* 0x000fe20000201400 */
[C---:B------:R-:W-:Y:S01]  /*270e0*/  FFMA.FTZ R195, R0.reuse, R199, R195 ;  /* 0x000000c700c37223 */ /* 0x040fe200000100c3 */
[----:B------:R-:W-:Y:S01]  /*270f0*/  IADD3 R14, R13, 0x21, RZ ;  /* 0x000000210d0e7810 */ /* 0x000fe20007ffe0ff */
[C---:B------:R-:W-:Y:S01]  /*27100*/  FFMA.FTZ R187, R0.reuse, R7, R187 ;  /* 0x0000000700bb7223 */ /* 0x040fe200000100bb */
[----:B------:R-:W-:Y:S01]  /*27110*/  FMNMX.FTZ R12, R183, R3, !PT ;  /* 0x00000003b70c7209 */ /* 0x000fe20007810000 */
[C---:B------:R-:W-:Y:S01]  /*27120*/  FFMA.FTZ R199, R0.reuse, R199, R4 ;  /* 0x000000c700c77223 */ /* 0x040fe20000010004 */
[----:B------:R-:W-:Y:S01]  /*27130*/  IADD3 R197, R13, 0x10, RZ ;  /* 0x000000100dc57810 */ /* 0x000fe20007ffe0ff */
[C---:B------:R-:W-:Y:S01]  /*27140*/  FFMA.FTZ R6, R0.reuse, R6, R177 ;  /* 0x0000000600067223 */ /* 0x040fe200000100b1 */
[----:B------:R-:W-:Y:S01]  /*27150*/  I2FP.F32.S32 R4, R14 ;  /* 0x0000000e00047245 */ /* 0x000fe20000201400 */
[----:B------:R-:W-:Y:S01]  /*27160*/  FFMA.FTZ R7, R0, R7, R185 ;  /* 0x0000000700077223 */ /* 0x000fe200000100b9 */
[----:B------:R-:W-:Y:S01]  /*27170*/  FMNMX.FTZ R12, R184, R12, !PT ;  /* 0x0000000cb80c7209 */ /* 0x000fe20007810000 */
[-C--:B------:R-:W-:Y:S01]  /*27180*/  FFMA.FTZ R174, R0, R5.reuse, R174 ;  /* 0x0000000500ae7223 */ /* 0x080fe200000100ae */
[----:B------:R-:W-:Y:S01]  /*27190*/  FMNMX.FTZ R14, R8, R2, !PT ;  /* 0x00000002080e7209 */ /* 0x000fe20007810000 */
[C---:B------:R-:W-:Y:S01]  /*271a0*/  FFMA.FTZ R203, R0.reuse, R5, R203 ;  /* 0x0000000500cb7223 */ /* 0x040fe200000100cb */
[----:B------:R-:W-:Y:S01]  /*271b0*/  I2FP.F32.S32 R197, R197 ;  /* 0x000000c500c57245 */ /* 0x000fe20000201400 */
[C---:B------:R-:W-:Y:S01]  /*271c0*/  FFMA.FTZ R173, R0.reuse, R4, R173 ;  /* 0x0000000400ad7223 */ /* 0x040fe200000100ad */
[----:B------:R-:W-:Y:S01]  /*271d0*/  FMNMX.FTZ R12, R187, R12, !PT ;  /* 0x0000000cbb0c7209 */ /* 0x000fe20007810000 */
[----:B------:R-:W-:Y:S01]  /*271e0*/  FFMA.FTZ R202, R0, R4, R202 ;  /* 0x0000000400ca7223 */ /* 0x000fe200000100ca */
[----:B------:R-:W-:Y:S01]  /*271f0*/  FMNMX.FTZ R14, R6, R14, !PT ;  /* 0x0000000e060e7209 */ /* 0x000fe20007810000 */
[CC--:B------:R-:W-:Y:S01]  /*27200*/  FFMA.FTZ R192, R0.reuse, R197.reuse, R192 ;  /* 0x000000c500c07223 */ /* 0x0c0fe200000100c0 */
[----:B------:R-:W-:Y:S01]  /*27210*/  FMNMX.FTZ R12, R9, R12, !PT ;  /* 0x0000000c090c7209 */ /* 0x000fe20007810000 */
[----:B------:R-:W-:Y:S01]  /*27220*/  FFMA.FTZ R197, R0, R197, R188 ;  /* 0x000000c500c57223 */ /* 0x000fe200000100bc */
[----:B------:R-:W-:Y:S02]  /*27230*/  FMNMX.FTZ R14, R7, R14, !PT ;  /* 0x0000000e070e7209 */ /* 0x000fe40007810000 */
[----:B------:R-:W-:Y:S02]  /*27240*/  FMNMX.FTZ R12, R192, R12, !PT ;  /* 0x0000000cc00c7209 */ /* 0x000fe40007810000 */
[----:B------:R-:W-:Y:S02]  /*27250*/  FMNMX.FTZ R14, R186, R14, !PT ;  /* 0x0000000eba0e7209 */ /* 0x000fe40007810000 */
[----:B------:R-:W-:Y:S02]  /*27260*/  FMNMX.FTZ R12, R194, R12, !PT ;  /* 0x0000000cc20c7209 */ /* 0x000fe40007810000 */
[----:B------:R-:W-:Y:S02]  /*27270*/  FMNMX.FTZ R14, R197, R14, !PT ;  /* 0x0000000ec50e7209 */ /* 0x000fe40007810000 */
[----:B------:R-:W-:Y:S02]  /*27280*/  IADD3 R5, R13, 0x29, RZ ;  /* 0x000000290d057810 */ /* 0x000fe40007ffe0ff */
[----:B------:R-:W-:Y:S02]  /*27290*/  FMNMX.FTZ R12, R193, R12, !PT ;  /* 0x0000000cc10c7209 */ /* 0x000fe40007810000 */
[----:B------:R-:W-:Y:S02]  /*272a0*/  FMNMX.FTZ R14, R196, R14, !PT ;  /* 0x0000000ec40e7209 */ /* 0x000fe40007810000 */
[C---:B------:R-:W-:Y:S02]  /*272b0*/  IADD3 R15, R13.reuse, 0x28, RZ ;  /* 0x000000280d0f7810 */ /* 0x040fe40007ffe0ff */
[----:B------:R-:W-:Y:S02]  /*272c0*/  IADD3 R4, R13, 0x30, RZ ;  /* 0x000000300d047810 */ /* 0x000fe40007ffe0ff */
[----:B------:R-:W-:Y:S02]  /*272d0*/  I2FP.F32.S32 R5, R5 ;  /* 0x0000000500057245 */ /* 0x000fe40000201400 */
[----:B------:R-:W-:Y:S02]  /*272e0*/  FMNMX.FTZ R12, R195, R12, !PT ;  /* 0x0000000cc30c7209 */ /* 0x000fe40007810000 */
[----:B------:R-:W-:Y:S01]  /*272f0*/  FMNMX.FTZ R14, R198, R14, !PT ;  /* 0x0000000ec60e7209 */ /* 0x000fe20007810000 */
[C---:B------:R-:W-:Y:S01]  /*27300*/  FFMA.FTZ R175, R0.reuse, R5, R175 ;  /* 0x0000000500af7223 */ /* 0x040fe200000100af */
[----:B------:R-:W-:Y:S01]  /*27310*/  I2FP.F32.S32 R15, R15 ;  /* 0x0000000f000f7245 */ /* 0x000fe20000201400 */
[C---:B------:R-:W-:Y:S01]  /*27320*/  FFMA.FTZ R200, R0.reuse, R5, R200 ;  /* 0x0000000500c87223 */ /* 0x040fe200000100c8 */
[----:B------:R-:W-:Y:S02]  /*27330*/  I2FP.F32.S32 R4, R4 ;  /* 0x0000000400047245 */ /* 0x000fe40000201400 */
[----:B------:R-:W-:Y:S01]  /*27340*/  FMNMX.FTZ R5, R203, R12, !PT ;  /* 0x0000000ccb057209 */ /* 0x000fe20007810000 */
[C---:B------:R-:W-:Y:S01]  /*27350*/  FFMA.FTZ R201, R0.reuse, R15, R201 ;  /* 0x0000000f00c97223 */ /* 0x040fe200000100c9 */
[----:B------:R-:W-:Y:S01]  /*27360*/  FMNMX.FTZ R14, R199, R14, !PT ;  /* 0x0000000ec70e7209 */ /* 0x000fe20007810000 */
[CC--:B------:R-:W-:Y:S01]  /*27370*/  FFMA.FTZ R178, R0.reuse, R4.reuse, R178 ;  /* 0x0000000400b27223 */ /* 0x0c0fe200000100b2 */
[----:B------:R-:W-:Y:S01]  /*27380*/  FFMA.FTZ R191, R0, R4, R191 ;  /* 0x0000000400bf7223 */ /* 0x000fe200000100bf */
[----:B------:R-:W-:Y:S01]  /*27390*/  FMNMX.FTZ R4, R202, R5, !PT ;  /* 0x00000005ca047209 */ /* 0x000fe20007810000 */
[----:B------:R-:W-:Y:S01]  /*273a0*/  FFMA.FTZ R172, R0, R15, R172 ;  /* 0x0000000f00ac7223 */ /* 0x000fe200000100ac */
[----:B------:R-:W-:Y:S02]  /*273b0*/  FMNMX.FTZ R12, R174, R14, !PT ;  /* 0x0000000eae0c7209 */ /* 0x000fe40007810000 */
[----:B------:R-:W-:Y:S02]  /*273c0*/  IADD3 R15, R13, 0x31, RZ ;  /* 0x000000310d0f7810 */ /* 0x000fe40007ffe0ff */
[----:B------:R-:W-:Y:S02]  /*273d0*/  FMNMX.FTZ R4, R201, R4, !PT ;  /* 0x00000004c9047209 */ /* 0x000fe40007810000 */
[----:B------:R-:W-:Y:S02]  /*273e0*/  FMNMX.FTZ R12, R173, R12, !PT ;  /* 0x0000000cad0c7209 */ /* 0x000fe40007810000 */
[----:B------:R-:W-:Y:S02]  /*273f0*/  IADD3 R171, R13, 0x38, RZ ;  /* 0x000000380dab7810 */ /* 0x000fe40007ffe0ff */
[----:B------:R-:W-:Y:S02]  /*27400*/  I2FP.F32.S32 R14, R15 ;  /* 0x0000000f000e7245 */ /* 0x000fe40000201400 */
[----:B------:R-:W-:Y:S02]  /*27410*/  FMNMX.FTZ R4, R175, R4, !PT ;  /* 0x00000004af047209 */ /* 0x000fe40007810000 */
[----:B------:R-:W-:Y:S01]  /*27420*/  FMNMX.FTZ R12, R172, R12, !PT ;  /* 0x0000000cac0c7209 */ /* 0x000fe20007810000 */
[CC--:B------:R-:W-:Y:S01]  /*27430*/  FFMA.FTZ R179, R0.reuse, R14.reuse, R179 ;  /* 0x0000000e00b37223 */ /* 0x0c0fe200000100b3 */
[----:B------:R-:W-:Y:S01]  /*27440*/  IADD3 R5, R13, 0x39, RZ ;  /* 0x000000390d057810 */ /* 0x000fe20007ffe0ff */
[----:B------:R-:W-:Y:S01]  /*27450*/  FFMA.FTZ R176, R0, R14, R176 ;  /* 0x0000000e00b07223 */ /* 0x000fe200000100b0 */
        /* <DEDUP_REMOVED lines=8> */
[-C--:B------:R-:W-:Y:S01]  /*274e0*/  FFMA.FTZ R167, R0, R5.reuse, R167 ;  /* 0x0000000500a77223 */ /* 0x080fe200000100a7 */
[----:B------:R-:W-:Y:S01]  /*274f0*/  FMNMX.FTZ R4, R168, R4, !PT ;  /* 0x00000004a8047209 */ /* 0x000fe20007810000 */
[----:B------:R-:W-:Y:S01]  /*27500*/  FFMA.FTZ R170, R0, R5, R10 ;  /* 0x0000000500aa7223 */ /* 0x000fe2000001000a */
[----:B------:R-:W-:Y:S02]  /*27510*/  FMNMX.FTZ R12, R176, R12, !PT ;  /* 0x0000000cb00c7209 */ /* 0x000fe40007810000 */
[----:B------:R-:W-:Y:S02]  /*27520*/  FMNMX.FTZ R5, R167, R4, !PT ;  /* 0x00000004a7057209 */ /* 0x000fe40007810000 */
[----:B------:R-:W-:Y:S02]  /*27530*/  FMNMX.FTZ R11, R171, R12, !PT ;  /* 0x0000000cab0b7209 */ /* 0x000fe40007810000 */
[----:B------:R-:W-:Y:S02]  /*27540*/  LDSM.16.MT88.4 R12, [R228+0x10000] ;  /* 0x01000000e40c783b */ /* 0x000fe40000004200 */
[----:B------:R-:W-:Y:S06]  /*27550*/  FMNMX.FTZ R11, R170, R11, !PT ;  /* 0x0000000baa0b7209 */ /* 0x000fec0007810000 */
[----:B------:R-:W1:Y:S08]  /*27560*/  SHFL.BFLY PT, R4, R5, 0x2, 0x1f ;  /* 0x0c401f0005047f89 */ /* 0x000e7000000e0000 */
[----:B------:R-:W4:Y:S01]  /*27570*/  SHFL.BFLY PT, R10, R11, 0x2, 0x1f ;  /* 0x0c401f000b0a7f89 */ /* 0x000f2200000e0000 */
[----:B-1----:R-:W-:Y:S02]  /*27580*/  FMNMX.FTZ R4, R5, R4, !PT ;  /* 0x0000000405047209 */ /* 0x002fe40007810000 */
[----:B----4-:R-:W-:Y:S05]  /*27590*/  FMNMX.FTZ R5, R11, R10, !PT ;  /* 0x0000000a0b057209 */ /* 0x010fea0007810000 */
[----:B--2---:R-:W1:Y:S08]  /*275a0*/  SHFL.BFLY PT, R164, R4, 0x1, 0x1f ;  /* 0x0c201f0004a47f89 */ /* 0x004e7000000e0000 */
[----:B------:R-:W2:Y:S01]  /*275b0*/  SHFL.BFLY PT, R165, R5, 0x1, 0x1f ;  /* 0x0c201f0005a57f89 */ /* 0x000ea200000e0000 */
[----:B-1----:R-:W-:Y:S02]  /*275c0*/  FMNMX.FTZ R164, R4, R164, !PT ;  /* 0x000000a404a47209 */ /* 0x002fe40007810000 */
[----:B--2---:R-:W-:Y:S03]  /*275d0*/  FMNMX.FTZ R165, R5, R165, !PT ;  /* 0x000000a505a57209 */ /* 0x004fe60007810000 */
[C---:B------:R-:W-:Y:S01]  /*275e0*/  FADD.FTZ R3, -R164.reuse, R3 ;  /* 0x00000003a4037221 */ /* 0x040fe20000010100 */
[----:B------:R-:W-:Y:S01]  /*275f0*/  FSETP.NEU.FTZ.AND P0, PT, R164, -INF , PT ;  /* 0xff800000a400780b */ /* 0x000fe20003f1d000 */
[----:B------:R-:W-:Y:S01]  /*27600*/  FADD.FTZ R4, -R165, R2 ;  /* 0x00000002a5047221 */ /* 0x000fe20000010100 */
[C---:B---3--:R-:W-:Y:S01]  /*27610*/  FMUL.FTZ R169, R166.reuse, R164 ;  /* 0x000000a4a6a97220 */ /* 0x048fe20000410000 */
        /* <DEDUP_REMOVED lines=15> */
[-CC-:B------:R-:W-:Y:S01]  /*27710*/  FFMA.FTZ R186, R186, R166.reuse, -R177.reuse ;  /* 0x000000a6baba7223 */ /* 0x180fe200000108b1 */
[----:B------:R-:W2:Y:S01]  /*27720*/  MUFU.EX2 R3, R3 ;  /* 0x0000000300037308 */ /* 0x000ea20000000800 */
[-CC-:B------:R-:W-:Y:S01]  /*27730*/  FFMA.FTZ R198, R198, R166.reuse, -R177.reuse ;  /* 0x000000a6c6c67223 */ /* 0x180fe200000108b1 */
[-C--:B------:R-:W-:Y:S01]  /*27740*/  FFMA.FTZ R199, R199, R166.reuse, -R177 ;  /* 0x000000a6c7c77223 */ /* 0x080fe200000108b1 */
        /* <DEDUP_REMOVED lines=12> */
[C---:B------:R-:W-:Y:S03]  /*27810*/  FMUL.FTZ R35, R2.reuse, R135 ;  /* 0x0000008702237220 */ /* 0x040fe60000410000 */
        /* <DEDUP_REMOVED lines=14> */
[C---:B------:R-:W-:Y:S01]  /*27900*/  FMUL.FTZ R39, R2.reuse, R39 ;  /* 0x0000002702277220 */ /* 0x040fe20000410000 */
[----:B------:R-:W3:Y:S03]  /*27910*/  LDSM.16.MT88.4 R148, [R228+0x12000] ;  /* 0x01200000e494783b */ /* 0x000ee60000004200 */
[----:B------:R-:W4:Y:S01]  /*27920*/  MUFU.EX2 R183, R183 ;  /* 0x000000b700b77308 */ /* 0x000f220000000800 */
[----:B-1----:R-:W-:Y:S01]  /*27930*/  F2FP.F16.F32.PACK_AB R161, R185, R189 ;  /* 0x000000bdb9a1723e */ /* 0x002fe200000000ff */
[C---:B------:R-:W-:Y:S01]  /*27940*/  FMUL.FTZ R36, R3.reuse, R36 ;  /* 0x0000002403247220 */ /* 0x040fe20000410000 */
[C---:B------:R-:W-:Y:S01]  /*27950*/  FMUL.FTZ R37, R3.reuse, R37 ;  /* 0x0000002503257220 */ /* 0x040fe20000410000 */
[C---:B------:R-:W-:Y:S01]  /*27960*/  FMUL.FTZ R42, R2.reuse, R42 ;  /* 0x0000002a022a7220 */ /* 0x040fe20000410000 */
[C---:B------:R-:W-:Y:S01]  /*27970*/  FMUL.FTZ R43, R2.reuse, R43 ;  /* 0x0000002b022b7220 */ /* 0x040fe20000410000 */
[C---:B------:R-:W-:Y:S01]  /*27980*/  FMUL.FTZ R40, R3.reuse, R40 ;  /* 0x0000002803287220 */ /* 0x040fe20000410000 */
[----:B------:R-:W1:Y:S03]  /*27990*/  LDSM.16.MT88.4 R140, [R226+0x12000] ;  /* 0x01200000e28c783b */ /* 0x000e660000004200 */
[----:B------:R-:W-:Y:S01]  /*279a0*/  MUFU.EX2 R190, R190 ;  /* 0x000000be00be7308 */ /* 0x000fe20000000800 */
[C---:B------:R-:W-:Y:S01]  /*279b0*/  FMUL.FTZ R41, R3.reuse, R41 ;  /* 0x0000002903297220 */ /* 0x040fe20000410000 */
[C---:B------:R-:W-:Y:S01]  /*279c0*/  FMUL.FTZ R46, R2.reuse, R46 ;  /* 0x0000002e022e7220 */ /* 0x040fe20000410000 */
[C---:B------:R-:W-:Y:S01]  /*279d0*/  FMUL.FTZ R47, R2.reuse, R47 ;  /* 0x0000002f022f7220 */ /* 0x040fe20000410000 */
[C---:B------:R-:W-:Y:S01]  /*279e0*/  FMUL.FTZ R44, R3.reuse, R44 ;  /* 0x0000002c032c7220 */ /* 0x040fe20000410000 */
[----:B------:R-:W-:Y:S01]  /*279f0*/  FMUL.FTZ R45, R3, R45 ;  /* 0x0000002d032d7220 */ /* 0x000fe20000410000 */
[C---:B------:R-:W-:Y:S01]  /*27a00*/  FMUL.FTZ R50, R2.reuse, R50 ;  /* 0x0000003202327220 */ /* 0x040fe20000410000 */
[----:B------:R-:W5:Y:S03]  /*27a10*/  LDSM.16.MT88.4 R132, [R225+0x12000] ;  /* 0x01200000e184783b */ /* 0x000f660000004200 */
[----:B------:R-:W2:Y:S01]  /*27a20*/  MUFU.EX2 R188, R188 ;  /* 0x000000bc00bc7308 */ /* 0x000ea20000000800 */
[----:B----4-:R-:W-:Y:S01]  /*27a30*/  F2FP.F16.F32.PACK_AB R163, R183, R184 ;  /* 0x000000b8b7a3723e */ /* 0x010fe200000000ff */
        /* <DEDUP_REMOVED lines=14> */
[----:B------:R-:W4:Y:S01]  /*27b20*/  MUFU.EX2 R186, R186 ;  /* 0x000000ba00ba7308 */ /* 0x000f220000000800 */
[----:B--2---:R-:W-:Y:S01]  /*27b30*/  F2FP.F16.F32.PACK_AB R160, R188, R190 ;  /* 0x000000bebca0723e */ /* 0x004fe200000000ff */
        /* <DEDUP_REMOVED lines=14> */
[----:B------:R-:W-:Y:S01]  /*27c20*/  FMUL.FTZ R78, R2, R78 ;  /* 0x0000004e024e7220 */ /* 0x000fe20000410000 */
[----:B----4-:R-:W-:Y:S01]  /*27c30*/  F2FP.F16.F32.PACK_AB R162, R186, R187 ;  /* 0x000000bbbaa2723e */ /* 0x010fe200000000ff */
[-C--:B------:R-:W-:Y:S01]  /*27c40*/  FFMA.FTZ R204, R175, R166.reuse, -R169 ;  /* 0x000000a6afcc7223 */ /* 0x080fe200000108a9 */
[-CC-:B------:R-:W-:Y:S01]  /*27c50*/  FFMA.FTZ R205, R174, R166.reuse, -R177.reuse ;  /* 0x000000a6aecd7223 */ /* 0x180fe200000108b1 */
[-CC-:B------:R-:W-:Y:S01]  /*27c60*/  FFMA.FTZ R206, R173, R166.reuse, -R177.reuse ;  /* 0x000000a6adce7223 */ /* 0x180fe200000108b1 */
[-CC-:B------:R-:W-:Y:S01]  /*27c70*/  FFMA.FTZ R207, R172, R166.reuse, -R177.reuse ;  /* 0x000000a6accf7223 */ /* 0x180fe200000108b1 */
[-CC-:B------:R-:W-:Y:S01]  /*27c80*/  FFMA.FTZ R178, R178, R166.reuse, -R177.reuse ;  /* 0x000000a6b2b27223 */ /* 0x180fe200000108b1 */
[----:B------:R-:W-:Y:S01]  /*27c90*/  LDSM.16.MT88.4 R172, [R225+0x11000] ;  /* 0x01100000e1ac783b */ /* 0x000fe20000004200 */
[C---:B------:R-:W-:Y:S01]  /*27ca0*/  HMMA.16816.F32 R4, R160.reuse, R12, R4 ;  /* 0x0000000ca004723c */ /* 0x040fe20000001804 */
[----:B------:R-:W-:Y:S04]  /*27cb0*/  MUFU.EX2 R192, R192 ;  /* 0x000000c000c07308 */ /* 0x000fe80000000800 */
[----:B------:R-:W-:Y:S01]  /*27cc0*/  FFMA.FTZ R176, R176, R166, -R177 ;  /* 0x000000a6b0b07223 */ /* 0x000fe200000108b1 */
[C---:B------:R-:W-:Y:S05]  /*27cd0*/  HMMA.16816.F32 R8, R160.reuse, R14, R8 ;  /* 0x0000000ea008723c */ /* 0x040fea0000001808 */
[----:B------:R-:W2:Y:S01]  /*27ce0*/  MUFU.EX2 R194, R194 ;  /* 0x000000c200c27308 */ /* 0x000ea20000000800 */
[----:B------:R-:W-:Y:S01]  /*27cf0*/  ISETP.GT.AND P0, PT, R250, 0x1, PT ;  /* 0x00000001fa00780c */ /* 0x000fe20003f04270 */
[C---:B------:R-:W-:Y:S01]  /*27d00*/  FMUL.FTZ R12, R3.reuse, R152 ;  /* 0x00000098030c7220 */ /* 0x040fe20000410000 */
[----:B------:R-:W-:Y:S03]  /*27d10*/  FMUL.FTZ R13, R3, R153 ;  /* 0x00000099030d7220 */ /* 0x000fe60000410000 */
[C---:B------:R-:W-:Y:S01]  /*27d20*/  FMUL.FTZ R14, R2.reuse, R154 ;  /* 0x0000009a020e7220 */ /* 0x040fe20000410000 */
[C---:B------:R-:W-:Y:S02]  /*27d30*/  FMUL.FTZ R15, R2.reuse, R155 ;  /* 0x0000009b020f7220 */ /* 0x040fe40000410000 */
[----:B------:R-:W-:Y:S01]  /*27d40*/  LDSM.16.MT88.4 R152, [R226+0x12800] ;  /* 0x01280000e298783b */ /* 0x000fe20000004200 */
[----:B------:R-:W-:Y:S01]  /*27d50*/  FFMA.FTZ R179, R179, R166, -R169 ;  /* 0x000000a6b3b37223 */ /* 0x000fe200000108a9 */
[C---:B------:R-:W-:Y:S01]  /*27d60*/  FMUL.FTZ R79, R2.reuse, R79 ;  /* 0x0000004f024f7220 */ /* 0x040fe20000410000 */
[C---:B------:R-:W-:Y:S01]  /*27d70*/  FMUL.FTZ R76, R3.reuse, R76 ;  /* 0x0000004c034c7220 */ /* 0x040fe20000410000 */
[C---:B------:R-:W-:Y:S01]  /*27d80*/  FMUL.FTZ R77, R3.reuse, R77 ;  /* 0x0000004d034d7220 */ /* 0x040fe20000410000 */
[C---:B------:R-:W-:Y:S01]  /*27d90*/  HMMA.16816.F32 R12, R160.reuse, R20, R12 ;  /* 0x00000014a00c723c */ /* 0x040fe2000000180c */
[----:B------:R-:W-:Y:S02]  /*27da0*/  MUFU.EX2 R193, R193 ;  /* 0x000000c100c17308 */ /* 0x000fe40000000800 */
[C---:B------:R-:W-:Y:S01]  /*27db0*/  FMUL.FTZ R82, R2.reuse, R82 ;  /* 0x0000005202527220 */ /* 0x040fe20000410000 */
[C---:B------:R-:W-:Y:S01]  /*27dc0*/  FMUL.FTZ R83, R2.reuse, R83 ;  /* 0x0000005302537220 */ /* 0x040fe20000410000 */
[C---:B------:R-:W-:Y:S01]  /*27dd0*/  FMUL.FTZ R80, R3.reuse, R80 ;  /* 0x0000005003507220 */ /* 0x040fe20000410000 */
[C---:B------:R-:W-:Y:S05]  /*27de0*/  HMMA.16816.F32 R16, R160.reuse, R22, R16 ;  /* 0x00000016a010723c */ /* 0x040fea0000001810 */
[----:B------:R-:W-:Y:S01]  /*27df0*/  MUFU.EX2 R198, R198 ;  /* 0x000000c600c67308 */ /* 0x000fe20000000800 */
[C---:B------:R-:W-:Y:S01]  /*27e00*/  FMUL.FTZ R20, R3.reuse, R144 ;  /* 0x0000009003147220 */ /* 0x040fe20000410000 */
[C---:B------:R-:W-:Y:S01]  /*27e10*/  FMUL.FTZ R21, R3.reuse, R145 ;  /* 0x0000009103157220 */ /* 0x040fe20000410000 */
        /* <DEDUP_REMOVED lines=18> */
[----:B------:R-:W4:Y:S01]  /*27f40*/  LDSM.16.MT88.4 R136, [R224+0x12000] ;  /* 0x01200000e088783b */ /* 0x000f220000004200 */
        /* <DEDUP_REMOVED lines=13> */
[C---:B---3--:R-:W-:Y:S04]  /*28020*/  HMMA.16816.F32 R36, R160.reuse, R148, R36 ;  /* 0x00000094a024723c */ /* 0x048fe80000001824 */
[C---:B------:R-:W-:Y:S02]  /*28030*/  FMUL.FTZ R96, R3.reuse, R96 ;  /* 0x0000006003607220 */ /* 0x040fe40000410000 */
[C---:B------:R-:W-:Y:S01]  /*28040*/  HMMA.16816.F32 R40, R160.reuse, R150, R40 ;  /* 0x00000096a028723c */ /* 0x040fe20000001828 */
[----:B------:R-:W-:Y:S01]  /*28050*/  LDSM.16.MT88.4 R148, [R224+0x10800] ;  /* 0x01080000e094783b */ /* 0x000fe20000004200 */
[----:B------:R-:W-:Y:S03]  /*28060*/  MUFU.EX2 R207, R207 ;  /* 0x000000cf00cf7308 */ /* 0x000fe60000000800 */
[C---:B------:R-:W-:Y:S01]  /*28070*/  FMUL.FTZ R97, R3.reuse, R97 ;  /* 0x0000006103617220 */ /* 0x040fe20000410000 */
[C---:B-1----:R-:W-:Y:S05]  /*28080*/  HMMA.16816.F32 R44, R160.reuse, R140, R44 ;  /* 0x0000008ca02c723c */ /* 0x042fea000000182c */
[C---:B------:R-:W-:Y:S01]  /*28090*/  FMUL.FTZ R102, R2.reuse, R102 ;  /* 0x0000006602667220 */ /* 0x040fe20000410000 */
[C---:B------:R-:W-:Y:S01]  /*280a0*/  HMMA.16816.F32 R48, R160.reuse, R142, R48 ;  /* 0x0000008ea030723c */ /* 0x040fe20000001830 */
[----:B------:R-:W1:Y:S04]  /*280b0*/  LDSM.16.MT88.4 R140, [R228+0x14000] ;  /* 0x01400000e48c783b */ /* 0x000e680000004200 */
[C---:B------:R-:W-:Y:S01]  /*280c0*/  FMUL.FTZ R103, R2.reuse, R103 ;  /* 0x0000006702677220 */ /* 0x040fe20000410000 */
[C---:B-----5:R-:W-:Y:S05]  /*280d0*/  HMMA.16816.F32 R52, R160.reuse, R132, R52 ;  /* 0x00000084a034723c */ /* 0x060fea0000001834 */
[C---:B------:R-:W-:Y:S01]  /*280e0*/  FMUL.FTZ R100, R3.reuse, R100 ;  /* 0x0000006403647220 */ /* 0x040fe20000410000 */
[C---:B------:R-:W-:Y:S01]  /*280f0*/  HMMA.16816.F32 R56, R160.reuse, R134, R56 ;  /* 0x00000086a038723c */ /* 0x040fe20000001838 */
[----:B------:R-:W3:Y:S04]  /*28100*/  LDSM.16.MT88.4 R132, [R226+0x14000] ;  /* 0x01400000e284783b */ /* 0x000ee80000004200 */
[C---:B------:R-:W-:Y:S01]  /*28110*/  FMUL.FTZ R101, R3.reuse, R101 ;  /* 0x0000006503657220 */ /* 0x040fe20000410000 */
[C---:B----4-:R-:W-:Y:S05]  /*28120*/  HMMA.16816.F32 R60, R160.reuse, R136, R60 ;  /* 0x00000088a03c723c */ /* 0x050fea000000183c */
[C---:B------:R-:W-:Y:S01]  /*28130*/  FMUL.FTZ R106, R2.reuse, R106 ;  /* 0x0000006a026a7220 */ /* 0x040fe20000410000 */
[C---:B------:R-:W-:Y:S01]  /*28140*/  HMMA.16816.F32 R64, R160.reuse, R138, R64 ;  /* 0x0000008aa040723c */ /* 0x040fe20000001840 */
[----:B------:R-:W4:Y:S04]  /*28150*/  LDSM.16.MT88.4 R136, [R225+0x14000] ;  /* 0x01400000e188783b */ /* 0x000f280000004200 */
[C---:B------:R-:W-:Y:S01]  /*28160*/  FMUL.FTZ R107, R2.reuse, R107 ;  /* 0x0000006b026b7220 */ /* 0x040fe20000410000 */
[C---:B------:R-:W-:Y:S01]  /*28170*/  FMUL.FTZ R104, R3.reuse, R104 ;  /* 0x0000006803687220 */ /* 0x040fe20000410000 */
[C---:B------:R-:W-:Y:S01]  /*28180*/  FMUL.FTZ R105, R3.reuse, R105 ;  /* 0x0000006903697220 */ /* 0x040fe20000410000 */
[C---:B------:R-:W-:Y:S03]  /*28190*/  FMUL.FTZ R110, R2.reuse, R110 ;  /* 0x0000006e026e7220 */ /* 0x040fe60000410000 */
[C---:B------:R-:W-:Y:S01]  /*281a0*/  FMUL.FTZ R111, R2.reuse, R111 ;  /* 0x0000006f026f7220 */ /* 0x040fe20000410000 */
[C---:B------:R-:W-:Y:S01]  /*281b0*/  FMUL.FTZ R108, R3.reuse, R108 ;  /* 0x0000006c036c7220 */ /* 0x040fe20000410000 */
[C---:B------:R-:W-:Y:S01]  /*281c0*/  FMUL.FTZ R109, R3.reuse, R109 ;  /* 0x0000006d036d7220 */ /* 0x040fe20000410000 */
[C---:B------:R-:W-:Y:S01]  /*281d0*/  FMUL.FTZ R114, R2.reuse, R114 ;  /* 0x0000007202727220 */ /* 0x040fe20000410000 */
[C---:B------:R-:W-:Y:S01]  /*281e0*/  FMUL.FTZ R115, R2.reuse, R115 ;  /* 0x0000007302737220 */ /* 0x040fe20000410000 */
[C---:B------:R-:W-:Y:S01]  /*281f0*/  FMUL.FTZ R112, R3.reuse, R112 ;  /* 0x0000007003707220 */ /* 0x040fe20000410000 */
[C---:B-1----:R-:W-:Y:S03]  /*28200*/  HMMA.16816.F32 R68, R160.reuse, R140, R68 ;  /* 0x0000008ca044723c */ /* 0x042fe60000001844 */
[C---:B------:R-:W-:Y:S01]  /*28210*/  FMUL.FTZ R113, R3.reuse, R113 ;  /* 0x0000007103717220 */ /* 0x040fe20000410000 */
[C---:B------:R-:W-:Y:S01]  /*28220*/  FMUL.FTZ R118, R2.reuse, R118 ;  /* 0x0000007602767220 */ /* 0x040fe20000410000 */
[C---:B------:R-:W-:Y:S01]  /*28230*/  FMUL.FTZ R119, R2.reuse, R119 ;  /* 0x0000007702777220 */ /* 0x040fe20000410000 */
[C---:B------:R-:W-:Y:S01]  /*28240*/  HMMA.16816.F32 R72, R160.reuse, R142, R72 ;  /* 0x0000008ea048723c */ /* 0x040fe20000001848 */
[----:B------:R-:W1:Y:S04]  /*28250*/  LDSM.16.MT88.4 R140, [R224+0x14000] ;  /* 0x01400000e08c783b */ /* 0x000e680000004200 */
[C---:B------:R-:W-:Y:S01]  /*28260*/  FMUL.FTZ R116, R3.reuse, R116 ;  /* 0x0000007403747220 */ /* 0x040fe20000410000 */
[C---:B---3--:R-:W-:Y:S05]  /*28270*/  HMMA.16816.F32 R76, R160.reuse, R132, R76 ;  /* 0x00000084a04c723c */ /* 0x048fea000000184c */
        /* <DEDUP_REMOVED lines=15> */
[----:B------:R-:W-:Y:S01]  /*28370*/  FMUL.FTZ R131, R2, R131 ;  /* 0x0000008302837220 */ /* 0x000fe20000410000 */
[C---:B------:R-:W-:Y:S01]  /*28380*/  FMUL.FTZ R128, R3.reuse, R128 ;  /* 0x0000008003807220 */ /* 0x040fe20000410000 */
[----:B------:R-:W-:Y:S01]  /*28390*/  FMUL.FTZ R129, R3, R129 ;  /* 0x0000008103817220 */ /* 0x000fe20000410000 */
[C---:B-1----:R-:W-:Y:S03]  /*283a0*/  HMMA.16816.F32 R92, R160.reuse, R140, R92 ;  /* 0x0000008ca05c723c */ /* 0x042fe6000000185c */
[-CC-:B------:R-:W-:Y:S01]  /*283b0*/  FFMA.FTZ R200, R200, R166.reuse, -R177.reuse ;  /* 0x000000a6c8c87223 */ /* 0x180fe200000108b1 */
[-C--:B------:R-:W-:Y:S01]  /*283c0*/  FFMA.FTZ R171, R171, R166.reuse, -R177 ;  /* 0x000000a6abab7223 */ /* 0x080fe200000108b1 */
[-CC-:B------:R-:W-:Y:S01]  /*283d0*/  FFMA.FTZ R195, R195, R166.reuse, -R169.reuse ;  /* 0x000000a6c3c37223 */ /* 0x180fe200000108a9 */
[C---:B------:R-:W-:Y:S01]  /*283e0*/  HMMA.16816.F32 R96, R160.reuse, R142, R96 ;  /* 0x0000008ea060723c */ /* 0x040fe20000001860 */
[----:B------:R-:W1:Y:S02]  /*283f0*/  LDSM.16.MT88.4 R140, [R225+0x16000] ;  /* 0x01600000e18c783b */ /* 0x000e640000004200 */
[----:B------:R-:W-:Y:S02]  /*28400*/  MUFU.EX2 R200, R200 ;  /* 0x000000c800c87308 */ /* 0x000fe40000000800 */
[-CC-:B------:R-:W-:Y:S01]  /*28410*/  FFMA.FTZ R203, R203, R166.reuse, -R169.reuse ;  /* 0x000000a6cbcb7223 */ /* 0x180fe200000108a9 */
[C---:B---3--:R-:W-:Y:S07]  /*28420*/  HMMA.16816.F32 R100, R160.reuse, R132, R100 ;  /* 0x00000084a064723c */ /* 0x048fee0000001864 */
[----:B------:R-:W3:Y:S01]  /*28430*/  MUFU.EX2 R195, R195 ;  /* 0x000000c300c37308 */ /* 0x000ee20000000800 */
[C---:B------:R-:W-:Y:S01]  /*28440*/  HMMA.16816.F32 R104, R160.reuse, R134, R104 ;  /* 0x00000086a068723c */ /* 0x040fe20000001868 */
[----:B------:R-:W5:Y:S02]  /*28450*/  LDSM.16.MT88.4 R132, [R224+0x16000] ;  /* 0x01600000e084783b */ /* 0x000f640000004200 */
[-CC-:B------:R-:W-:Y:S03]  /*28460*/  FFMA.FTZ R202, R202, R166.reuse, -R169.reuse ;  /* 0x000000a6caca7223 */ /* 0x180fe600000108a9 */
[C---:B----4-:R-:W-:Y:S03]  /*28470*/  HMMA.16816.F32 R108, R160.reuse, R136, R108 ;  /* 0x00000088a06c723c */ /* 0x050fe6000000186c */
[----:B------:R-:W-:Y:S02]  /*28480*/  MUFU.EX2 R203, R203 ;  /* 0x000000cb00cb7308 */ /* 0x000fe40000000800 */
[-C--:B------:R-:W-:Y:S01]  /*28490*/  FFMA.FTZ R201, R201, R166.reuse, -R169 ;  /* 0x000000a6c9c97223 */ /* 0x080fe200000108a9 */
[C---:B------:R-:W-:Y:S07]  /*284a0*/  HMMA.16816.F32 R112, R160.reuse, R138, R112 ;  /* 0x0000008aa070723c */ /* 0x040fee0000001870 */
[----:B------:R-:W-:Y:S01]  /*284b0*/  MUFU.EX2 R202, R202 ;  /* 0x000000ca00ca7308 */ /* 0x000fe20000000800 */
[-CC-:B------:R-:W-:Y:S03]  /*284c0*/  FFMA.FTZ R136, R197, R166.reuse, -R177.reuse ;  /* 0x000000a6c5887223 */ /* 0x180fe600000108b1 */
[-CC-:B------:R-:W-:Y:S01]  /*284d0*/  FFMA.FTZ R197, R196, R166.reuse, -R177.reuse ;  /* 0x000000a6c4c57223 */ /* 0x180fe200000108b1 */
[-C--:B------:R-:W-:Y:S01]  /*284e0*/  FFMA.FTZ R177, R170, R166.reuse, -R177 ;  /* 0x000000a6aab17223 */ /* 0x080fe200000108b1 */
[-CC-:B------:R-:W-:Y:S04]  /*284f0*/  FFMA.FTZ R168, R168, R166.reuse, -R169.reuse ;  /* 0x000000a6a8a87223 */ /* 0x180fe800000108a9 */
[----:B------:R4:W-:Y:S01]  /*28500*/  MUFU.EX2 R196, R136 ;  /* 0x0000008800c47308 */ /* 0x0009e20000000800 */
[-CC-:B------:R-:W-:Y:S01]  /*28510*/  FFMA.FTZ R191, R191, R166.reuse, -R169.reuse ;  /* 0x000000a6bfbf7223 */ /* 0x180fe200000108a9 */
[----:B------:R-:W-:Y:S01]  /*28520*/  FFMA.FTZ R169, R167, R166, -R169 ;  /* 0x000000a6a7a97223 */ /* 0x000fe200000108a9 */
[----:B------:R-:W-:Y:S01]  /*28530*/  FFMA.FTZ R189, R2, R252, R189 ;  /* 0x000000fc02bd7223 */ /* 0x000fe200000100bd */
[----:B------:R-:W-:Y:S01]  /*28540*/  MOV R250, R182 ;  /* 0x000000b600fa7202 */ /* 0x000fe20000000f00 */
[C---:B-1----:R-:W-:Y:S05]  /*28550*/  HMMA.16816.F32 R116, R160.reuse, R140, R116 ;  /* 0x0000008ca074723c */ /* 0x042fea0000001874 */
[----:B------:R-:W1:Y:S01]  /*28560*/  MUFU.EX2 R197, R197 ;  /* 0x000000c500c57308 */ /* 0x000e620000000800 */
[----:B------:R-:W-:Y:S01]  /*28570*/  FADD.FTZ R189, R185, R189 ;  /* 0x000000bdb9bd7221 */ /* 0x000fe20000010000 */
[C---:B------:R-:W-:Y:S01]  /*28580*/  HMMA.16816.F32 R120, R160.reuse, R142, R120 ;  /* 0x0000008ea078723c */ /* 0x040fe20000001878 */
[----:B------:R-:W-:Y:S07]  /*28590*/  LDSM.16.MT88.4 R140, [R225+0x10800] ;  /* 0x01080000e18c783b */ /* 0x000fee0000004200 */
[----:B------:R-:W1:Y:S03]  /*285a0*/  MUFU.EX2 R201, R201 ;  /* 0x000000c900c97308 */ /* 0x000e660000000800 */
[----:B------:R-:W-:Y:S01]  /*285b0*/  FADD.FTZ R189, R184, R189 ;  /* 0x000000bdb8bd7221 */ /* 0x000fe20000010000 */
[C---:B-----5:R-:W-:Y:S01]  /*285c0*/  HMMA.16816.F32 R124, R160.reuse, R132, R124 ;  /* 0x00000084a07c723c */ /* 0x060fe2000000187c */
[----:B----4-:R-:W4:Y:S02]  /*285d0*/  LDSM.16.MT88.4 R136, [R228+0x10800] ;  /* 0x01080000e488783b */ /* 0x010f240000004200 */
[----:B------:R-:W-:Y:S03]  /*285e0*/  FADD.FTZ R189, R183, R189 ;  /* 0x000000bdb7bd7221 */ /* 0x000fe60000010000 */
[----:B------:R-:W-:Y:S01]  /*285f0*/  HMMA.16816.F32 R128, R160, R134, R128 ;  /* 0x00000086a080723c */ /* 0x000fe20000001880 */
[----:B------:R-:W5:Y:S04]  /*28600*/  MUFU.EX2 R191, R191 ;  /* 0x000000bf00bf7308 */ /* 0x000f680000000800 */
[----:B--2---:R-:W-:Y:S01]  /*28610*/  F2FP.F16.F32.PACK_AB R133, R194, R192 ;  /* 0x000000c0c285723e */ /* 0x004fe200000000ff */
[----:B------:R-:W-:Y:S01]  /*28620*/  LDSM.16.MT88.4 R160, [R224+0x12800] ;  /* 0x01280000e0a0783b */ /* 0x000fe20000004200 */
[----:B---3--:R-:W-:Y:S01]  /*28630*/  F2FP.F16.F32.PACK_AB R135, R195, R193 ;  /* 0x000000c1c387723e */ /* 0x008fe200000000ff */
[----:B------:R-:W-:Y:S03]  /*28640*/  FADD.FTZ R192, R192, R189 ;  /* 0x000000bdc0c07221 */ /* 0x000fe60000010000 */
[----:B------:R-:W-:Y:S01]  /*28650*/  MUFU.EX2 R166, R169 ;  /* 0x000000a900a67308 */ /* 0x000fe20000000800 */
[----:B-1----:R-:W-:Y:S01]  /*28660*/  F2FP.F16.F32.PACK_AB R132, R197, R196 ;  /* 0x000000c4c584723e */ /* 0x002fe200000000ff */
[----:B------:R-:W-:Y:S01]  /*28670*/  FADD.FTZ R192, R194, R192 ;  /* 0x000000c0c2c07221 */ /* 0x000fe20000010000 */
[----:B------:R-:W-:Y:S03]  /*28680*/  F2FP.F16.F32.PACK_AB R134, R199, R198 ;  /* 0x000000c6c786723e */ /* 0x000fe600000000ff */
[----:B------:R-:W-:Y:S04]  /*28690*/  FADD.FTZ R192, R193, R192 ;  /* 0x000000c0c1c07221 */ /* 0x000fe80000010000 */
[----:B------:R-:W-:Y:S04]  /*286a0*/  FADD.FTZ R195, R195, R192 ;  /* 0x000000c0c3c37221 */ /* 0x000fe80000010000 */
[----:B------:R-:W-:Y:S04]  /*286b0*/  FADD.FTZ R195, R203, R195 ;  /* 0x000000c3cbc37221 */ /* 0x000fe80000010000 */
[C---:B------:R-:W-:Y:S01]  /*286c0*/  FADD.FTZ R195, R202.reuse, R195 ;  /* 0x000000c3cac37221 */ /* 0x040fe20000010000 */
[C---:B----4-:R-:W-:Y:S06]  /*286d0*/  HMMA.16816.F32 R4, R132.reuse, R136, R4 ;  /* 0x000000888404723c */ /* 0x050fec0000001804 */
[C---:B------:R-:W-:Y:S01]  /*286e0*/  HMMA.16816.F32 R8, R132.reuse, R138, R8 ;  /* 0x0000008a8408723c */ /* 0x040fe20000001808 */
[----:B------:R-:W1:Y:S05]  /*286f0*/  LDSM.16.MT88.4 R136, [R228+0x12800] ;  /* 0x01280000e488783b */ /* 0x000e6a0000004200 */
[C---:B------:R-:W-:Y:S06]  /*28700*/  HMMA.16816.F32 R12, R132.reuse, R144, R12 ;  /* 0x00000090840c723c */ /* 0x040fec000000180c */
        /* <DEDUP_REMOVED lines=14> */
[C---:B------:R-:W-:Y:S06]  /*287f0*/  HMMA.16816.F32 R52, R132.reuse, R156, R52 ;  /* 0x0000009c8434723c */ /* 0x040fec0000001834 */
        /* <DEDUP_REMOVED lines=15> */
[C---:B------:R-:W-:Y:S05]  /*288f0*/  HMMA.16816.F32 R96, R132.reuse, R138, R96 ;  /* 0x0000008a8460723c */ /* 0x040fea0000001860 */
[----:B------:R-:W-:Y:S01]  /*28900*/  F2FP.F16.F32.PACK_AB R137, R202, R203 ;  /* 0x000000cbca89723e */ /* 0x000fe200000000ff */
[C---:B--2---:R-:W-:Y:S05]  /*28910*/  HMMA.16816.F32 R100, R132.reuse, R144, R100 ;  /* 0x000000908464723c */ /* 0x044fea0000001864 */
[----:B------:R-:W-:Y:S01]  /*28920*/  F2FP.F16.F32.PACK_AB R139, R204, R201 ;  /* 0x000000c9cc8b723e */ /* 0x000fe200000000ff */
[C---:B------:R-:W-:Y:S01]  /*28930*/  HMMA.16816.F32 R104, R132.reuse, R146, R104 ;  /* 0x000000928468723c */ /* 0x040fe20000001868 */
[----:B------:R-:W1:Y:S04]  /*28940*/  LDSM.16.MT88.4 R144, [R224+0x11000] ;  /* 0x01100000e090783b */ /* 0x000e680000004200 */
[----:B------:R-:W-:Y:S01]  /*28950*/  F2FP.F16.F32.PACK_AB R136, R206, R205 ;  /* 0x000000cdce88723e */ /* 0x000fe200000000ff */
[C---:B---3--:R-:W-:Y:S05]  /*28960*/  HMMA.16816.F32 R108, R132.reuse, R140, R108 ;  /* 0x0000008c846c723c */ /* 0x048fea000000186c */
[----:B------:R-:W-:Y:S01]  /*28970*/  F2FP.F16.F32.PACK_AB R138, R200, R207 ;  /* 0x000000cfc88a723e */ /* 0x000fe200000000ff */
[C---:B------:R-:W-:Y:S01]  /*28980*/  HMMA.16816.F32 R112, R132.reuse, R142, R112 ;  /* 0x0000008e8470723c */ /* 0x040fe20000001870 */
[----:B------:R-:W2:Y:S04]  /*28990*/  LDSM.16.MT88.4 R140, [R228+0x13000] ;  /* 0x01300000e48c783b */ /* 0x000ea80000004200 */
[----:B------:R-:W-:Y:S01]  /*289a0*/  FADD.FTZ R201, R201, R195 ;  /* 0x000000c3c9c97221 */ /* 0x000fe20000010000 */
[C---:B------:R-:W-:Y:S05]  /*289b0*/  HMMA.16816.F32 R116, R132.reuse, R152, R116 ;  /* 0x000000988474723c */ /* 0x040fea0000001874 */
[----:B------:R-:W-:Y:S01]  /*289c0*/  FADD.FTZ R201, R204, R201 ;  /* 0x000000c9ccc97221 */ /* 0x000fe20000010000 */
[C---:B------:R-:W-:Y:S01]  /*289d0*/  HMMA.16816.F32 R120, R132.reuse, R154, R120 ;  /* 0x0000009a8478723c */ /* 0x040fe20000001878 */
[----:B------:R-:W-:Y:S04]  /*289e0*/  LDSM.16.MT88.4 R152, [R224+0x13000] ;  /* 0x01300000e098783b */ /* 0x000fe80000004200 */
[----:B-----5:R-:W-:Y:S01]  /*289f0*/  FADD.FTZ R201, R191, R201 ;  /* 0x000000c9bfc97221 */ /* 0x020fe20000010000 */
[C---:B------:R-:W-:Y:S06]  /*28a00*/  HMMA.16816.F32 R124, R132.reuse, R156, R124 ;  /* 0x0000009c847c723c */ /* 0x040fec000000187c */
[----:B------:R-:W-:Y:S01]  /*28a10*/  HMMA.16816.F32 R128, R132, R158, R128 ;  /* 0x0000009e8480723c */ /* 0x000fe20000001880 */
[----:B------:R-:W3:Y:S05]  /*28a20*/  LDSM.16.MT88.4 R132, [R226+0x13000] ;  /* 0x01300000e284783b */ /* 0x000eea0000004200 */
[C---:B----4-:R-:W-:Y:S03]  /*28a30*/  HMMA.16816.F32 R4, R136.reuse, R148, R4 ;  /* 0x000000948804723c */ /* 0x050fe60000001804 */
[----:B------:R-:W-:Y:S03]  /*28a40*/  LDSM.16.MT88.4 R156, [R228+0x15000] ;  /* 0x01500000e49c783b */ /* 0x000fe60000004200 */
[C---:B------:R-:W-:Y:S05]  /*28a50*/  HMMA.16816.F32 R8, R136.reuse, R150, R8 ;  /* 0x000000968808723c */ /* 0x040fea0000001808 */
[----:B------:R-:W4:Y:S01]  /*28a60*/  LDSM.16.MT88.4 R148, [R225+0x13000] ;  /* 0x01300000e194783b */ /* 0x000f220000004200 */
[C---:B------:R-:W-:Y:S06]  /*28a70*/  HMMA.16816.F32 R12, R136.reuse, R160, R12 ;  /* 0x000000a0880c723c */ /* 0x040fec000000180c */
[C---:B------:R-:W-:Y:S01]  /*28a80*/  HMMA.16816.F32 R16, R136.reuse, R162, R16 ;  /* 0x000000a28810723c */ /* 0x040fe20000001810 */
[----:B------:R-:W5:Y:S05]  /*28a90*/  LDSM.16.MT88.4 R160, [R226+0x15000] ;  /* 0x01500000e2a0783b */ /* 0x000f6a0000004200 */
[C---:B------:R-:W-:Y:S01]  /*28aa0*/  HMMA.16816.F32 R20, R136.reuse, R172, R20 ;  /* 0x000000ac8814723c */ /* 0x040fe20000001814 */
[----:B------:R-:W2:Y:S05]  /*28ab0*/  MUFU.EX2 R173, R177 ;  /* 0x000000b100ad7308 */ /* 0x000eaa0000000800 */
[C---:B------:R-:W-:Y:S06]  /*28ac0*/  HMMA.16816.F32 R24, R136.reuse, R174, R24 ;  /* 0x000000ae8818723c */ /* 0x040fec0000001818 */
[C---:B-1----:R-:W-:Y:S06]  /*28ad0*/  HMMA.16816.F32 R28, R136.reuse, R144, R28 ;  /* 0x00000090881c723c */ /* 0x042fec000000181c */
[C---:B------:R-:W-:Y:S01]  /*28ae0*/  HMMA.16816.F32 R32, R136.reuse, R146, R32 ;  /* 0x000000928820723c */ /* 0x040fe20000001820 */
[----:B------:R-:W1:Y:S04]  /*28af0*/  LDSM.16.MT88.4 R144, [R225+0x15000] ;  /* 0x01500000e190783b */ /* 0x000e680000004200 */
[----:B--2---:R-:W-:Y:S01]  /*28b00*/  MOV R167, R173 ;  /* 0x000000ad00a77202 */ /* 0x004fe20000000f00 */
[C---:B------:R-:W-:Y:S03]  /*28b10*/  HMMA.16816.F32 R36, R136.reuse, R140, R36 ;  /* 0x0000008c8824723c */ /* 0x040fe60000001824 */
[----:B------:R-:W-:Y:S03]  /*28b20*/  LDSM.16.MT88.4 R172, [R224+0x11800] ;  /* 0x01180000e0ac783b */ /* 0x000fe60000004200 */
[C---:B------:R-:W-:Y:S05]  /*28b30*/  HMMA.16816.F32 R40, R136.reuse, R142, R40 ;  /* 0x0000008e8828723c */ /* 0x040fea0000001828 */
[----:B------:R-:W2:Y:S01]  /*28b40*/  LDSM.16.MT88.4 R140, [R224+0x15000] ;  /* 0x01500000e08c783b */ /* 0x000ea20000004200 */
[C---:B---3--:R-:W-:Y:S06]  /*28b50*/  HMMA.16816.F32 R44, R136.reuse, R132, R44 ;  /* 0x00000084882c723c */ /* 0x048fec000000182c */
[C---:B------:R-:W-:Y:S01]  /*28b60*/  HMMA.16816.F32 R48, R136.reuse, R134, R48 ;  /* 0x000000868830723c */ /* 0x040fe20000001830 */
[----:B------:R-:W3:Y:S05]  /*28b70*/  LDSM.16.MT88.4 R132, [R228+0x17000] ;  /* 0x01700000e484783b */ /* 0x000eea0000004200 */
[C---:B----4-:R-:W-:Y:S06]  /*28b80*/  HMMA.16816.F32 R52, R136.reuse, R148, R52 ;  /* 0x000000948834723c */ /* 0x050fec0000001834 */
[C---:B------:R-:W-:Y:S01]  /*28b90*/  HMMA.16816.F32 R56, R136.reuse, R150, R56 ;  /* 0x000000968838723c */ /* 0x040fe20000001838 */
[----:B------:R-:W4:Y:S05]  /*28ba0*/  LDSM.16.MT88.4 R148, [R226+0x17000] ;  /* 0x01700000e294783b */ /* 0x000f2a0000004200 */
[C---:B------:R-:W-:Y:S01]  /*28bb0*/  HMMA.16816.F32 R60, R136.reuse, R152, R60 ;  /* 0x00000098883c723c */ /* 0x040fe2000000183c */
[----:B------:R-:W5:Y:S05]  /*28bc0*/  MUFU.EX2 R152, R179 ;  /* 0x000000b300987308 */ /* 0x000f6a0000000800 */
[C---:B------:R-:W-:Y:S05]  /*28bd0*/  HMMA.16816.F32 R64, R136.reuse, R154, R64 ;  /* 0x0000009a8840723c */ /* 0x040fea0000001840 */
[----:B------:R-:W-:Y:S01]  /*28be0*/  MUFU.EX2 R155, R178 ;  /* 0x000000b2009b7308 */ /* 0x000fe20000000800 */
[C---:B------:R-:W-:Y:S09]  /*28bf0*/  HMMA.16816.F32 R68, R136.reuse, R156, R68 ;  /* 0x0000009c8844723c */ /* 0x040ff20000001844 */
[----:B------:R1:W3:Y:S01]  /*28c00*/  MUFU.EX2 R153, R176 ;  /* 0x000000b000997308 */ /* 0x0002e20000000800 */
[C---:B------:R-:W-:Y:S01]  /*28c10*/  HMMA.16816.F32 R72, R136.reuse, R158, R72 ;  /* 0x0000009e8848723c */ /* 0x040fe20000001848 */
[----:B------:R-:W-:Y:S02]  /*28c20*/  LDSM.16.MT88.4 R156, [R228+0x11800] ;  /* 0x01180000e49c783b */ /* 0x000fe40000004200 */
[----:B-----5:R-:W-:Y:S03]  /*28c30*/  F2FP.F16.F32.PACK_AB R169, R152, R191 ;  /* 0x000000bf98a9723e */ /* 0x020fe600000000ff */
[C---:B------:R-:W-:Y:S03]  /*28c40*/  HMMA.16816.F32 R76, R136.reuse, R160, R76 ;  /* 0x000000a0884c723c */ /* 0x040fe6000000184c */
[----:B------:R-:W-:Y:S03]  /*28c50*/  MUFU.EX2 R154, R171 ;  /* 0x000000ab009a7308 */ /* 0x000fe60000000800 */
[C---:B------:R-:W-:Y:S07]  /*28c60*/  HMMA.16816.F32 R80, R136.reuse, R162, R80 ;  /* 0x000000a28850723c */ /* 0x040fee0000001850 */
[----:B------:R3:W5:Y:S01]  /*28c70*/  MUFU.EX2 R161, R168 ;  /* 0x000000a800a17308 */ /* 0x0007620000000800 */
[----:B-1----:R-:W-:Y:S01]  /*28c80*/  LDSM.16.MT88.4 R176, [R228+0x13800] ;  /* 0x01380000e4b0783b */ /* 0x002fe20000004200 */
[C---:B------:R-:W-:Y:S06]  /*28c90*/  HMMA.16816.F32 R84, R136.reuse, R144, R84 ;  /* 0x000000908854723c */ /* 0x040fec0000001854 */
[C---:B------:R-:W-:Y:S01]  /*28ca0*/  HMMA.16816.F32 R88, R136.reuse, R146, R88 ;  /* 0x000000928858723c */ /* 0x040fe20000001858 */
[----:B------:R-:W1:Y:S05]  /*28cb0*/  LDSM.16.MT88.4 R144, [R225+0x17000] ;  /* 0x01700000e190783b */ /* 0x000e6a0000004200 */
[C---:B--2---:R-:W-:Y:S05]  /*28cc0*/  HMMA.16816.F32 R92, R136.reuse, R140, R92 ;  /* 0x0000008c885c723c */ /* 0x044fea000000185c */
[----:B---3--:R-:W-:Y:S01]  /*28cd0*/  F2FP.F16.F32.PACK_AB R168, R153, R155 ;  /* 0x0000009b99a8723e */ /* 0x008fe200000000ff */
[C---:B------:R-:W-:Y:S01]  /*28ce0*/  HMMA.16816.F32 R96, R136.reuse, R142, R96 ;  /* 0x0000008e8860723c */ /* 0x040fe20000001860 */
[----:B------:R-:W2:Y:S05]  /*28cf0*/  LDSM.16.MT88.4 R140, [R224+0x17000] ;  /* 0x01700000e08c783b */ /* 0x000eaa0000004200 */
[C---:B------:R-:W-:Y:S06]  /*28d00*/  HMMA.16816.F32 R100, R136.reuse, R132, R100 ;  /* 0x000000848864723c */ /* 0x040fec0000001864 */
[C---:B------:R-:W-:Y:S01]  /*28d10*/  HMMA.16816.F32 R104, R136.reuse, R134, R104 ;  /* 0x000000868868723c */ /* 0x040fe20000001868 */
[----:B------:R-:W-:Y:S05]  /*28d20*/  LDSM.16.MT88.4 R132, [R225+0x11800] ;  /* 0x01180000e184783b */ /* 0x000fea0000004200 */
[C---:B----4-:R-:W-:Y:S06]  /*28d30*/  HMMA.16816.F32 R108, R136.reuse, R148, R108 ;  /* 0x00000094886c723c */ /* 0x050fec000000186c */
[C---:B------:R-:W-:Y:S01]  /*28d40*/  HMMA.16816.F32 R112, R136.reuse, R150, R112 ;  /* 0x000000968870723c */ /* 0x040fe20000001870 */
[----:B------:R-:W3:Y:S05]  /*28d50*/  LDSM.16.MT88.4 R148, [R226+0x11800] ;  /* 0x01180000e294783b */ /* 0x000eea0000004200 */
[C---:B-1----:R-:W-:Y:S06]  /*28d60*/  HMMA.16816.F32 R116, R136.reuse, R144, R116 ;  /* 0x000000908874723c */ /* 0x042fec0000001874 */
[C---:B------:R-:W-:Y:S06]  /*28d70*/  HMMA.16816.F32 R120, R136.reuse, R146, R120 ;  /* 0x000000928878723c */ /* 0x040fec0000001878 */
[C---:B--2---:R-:W-:Y:S06]  /*28d80*/  HMMA.16816.F32 R124, R136.reuse, R140, R124 ;  /* 0x0000008c887c723c */ /* 0x044fec000000187c */
[----:B------:R-:W-:Y:S05]  /*28d90*/  HMMA.16816.F32 R128, R136, R142, R128 ;  /* 0x0000008e8880723c */ /* 0x000fea0000001880 */
[----:B-----5:R-:W-:Y:S02]  /*28da0*/  MOV R140, R161 ;  /* 0x000000a1008c7202 */ /* 0x020fe40000000f00 */
[----:B------:R-:W-:Y:S04]  /*28db0*/  MOV R141, R154 ;  /* 0x0000009a008d7202 */ /* 0x000fe80000000f00 */
[----:B------:R-:W-:Y:S02]  /*28dc0*/  F2FP.F16.F32.PACK_AB R170, R167, R141 ;  /* 0x0000008da7aa723e */ /* 0x000fe400000000ff */
[C---:B------:R-:W-:Y:S02]  /*28dd0*/  F2FP.F16.F32.PACK_AB R171, R166.reuse, R140 ;  /* 0x0000008ca6ab723e */ /* 0x040fe400000000ff */
[----:B------:R-:W-:Y:S02]  /*28de0*/  MOV R137, R155 ;  /* 0x0000009b00897202 */ /* 0x000fe40000000f00 */
[----:B------:R-:W-:Y:S02]  /*28df0*/  MOV R138, R152 ;  /* 0x00000098008a7202 */ /* 0x000fe40000000f00 */
[----:B------:R-:W-:Y:S01]  /*28e00*/  MOV R139, R153 ;  /* 0x00000099008b7202 */ /* 0x000fe20000000f00 */
[C---:B------:R-:W-:Y:S01]  /*28e10*/  HMMA.16816.F32 R160, R168.reuse, R156, R4 ;  /* 0x0000009ca8a0723c */ /* 0x040fe20000001804 */
[----:B------:R-:W1:Y:S05]  /*28e20*/  LDSM.16.MT88.4 R4, [R226+0x13800] ;  /* 0x01380000e204783b */ /* 0x000e6a0000004200 */
[C---:B------:R-:W-:Y:S03]  /*28e30*/  HMMA.16816.F32 R156, R168.reuse, R158, R8 ;  /* 0x0000009ea89c723c */ /* 0x040fe60000001808 */
[----:B------:R-:W2:Y:S03]  /*28e40*/  LDSM.16.MT88.4 R8, [R225+0x13800] ;  /* 0x01380000e108783b */ /* 0x000ea60000004200 */
[C---:B---3--:R-:W-:Y:S05]  /*28e50*/  HMMA.16816.F32 R152, R168.reuse, R148, R12 ;  /* 0x00000094a898723c */ /* 0x048fea000000180c */
[----:B------:R-:W3:Y:S01]  /*28e60*/  LDSM.16.MT88.4 R12, [R224+0x13800] ;  /* 0x01380000e00c783b */ /* 0x000ee20000004200 */
[C---:B------:R-:W-:Y:S06]  /*28e70*/  HMMA.16816.F32 R148, R168.reuse, R150, R16 ;  /* 0x00000096a894723c */ /* 0x040fec0000001810 */
[C---:B------:R-:W-:Y:S01]  /*28e80*/  HMMA.16816.F32 R144, R168.reuse, R132, R20 ;  /* 0x00000084a890723c */ /* 0x040fe20000001814 */
[----:B------:R-:W4:Y:S06]  /*28e90*/  LDSM.16.MT88.4 R16, [R228+0x15800] ;  /* 0x01580000e410783b */ /* 0x000f2c0000004200 */
[----:B------:R-:W-:Y:S02]  /*28ea0*/  MOV R132, R140 ;  /* 0x0000008c00847202 */ /* 0x000fe40000000f00 */
[----:B------:R-:W5:Y:S02]  /*28eb0*/  LDSM.16.MT88.4 R20, [R226+0x15800] ;  /* 0x01580000e214783b */ /* 0x000f640000004200 */
[----:B------:R-:W-:Y:S02]  /*28ec0*/  MOV R133, R141 ;  /* 0x0000008d00857202 */ /* 0x000fe40000000f00 */
[C---:B------:R-:W-:Y:S07]  /*28ed0*/  HMMA.16816.F32 R140, R168.reuse, R134, R24 ;  /* 0x00000086a88c723c */ /* 0x040fee0000001818 */
[----:B------:R-:W-:Y:S04]  /*28ee0*/  MOV R25, R137 ;  /* 0x0000008900197202 */ /* 0x000fe80000000f00 */
[----:B------:R-:W-:Y:S02]  /*28ef0*/  MOV R26, R138 ;  /* 0x0000008a001a7202 */ /* 0x000fe40000000f00 */
[----:B------:R-:W-:Y:S02]  /*28f00*/  MOV R27, R139 ;  /* 0x0000008b001b7202 */ /* 0x000fe40000000f00 */
[C---:B------:R-:W-:Y:S07]  /*28f10*/  HMMA.16816.F32 R136, R168.reuse, R172, R28 ;  /* 0x000000aca888723c */ /* 0x040fee000000181c */
[----:B------:R-:W-:Y:S04]  /*28f20*/  MOV R173, R132 ;  /* 0x0000008400ad7202 */ /* 0x000fe80000000f00 */
[----:B------:R-:W-:Y:S02]  /*28f30*/  MOV R172, R133 ;  /* 0x0000008500ac7202 */ /* 0x000fe40000000f00 */
[C---:B------:R-:W-:Y:S03]  /*28f40*/  HMMA.16816.F32 R132, R168.reuse, R174, R32 ;  /* 0x000000aea884723c */ /* 0x040fe60000001820 */
[----:B------:R-:W-:Y:S02]  /*28f50*/  MOV R29, R25 ;  /* 0x00000019001d7202 */ /* 0x000fe40000000f00 */
[----:B------:R-:W-:Y:S01]  /*28f60*/  MOV R30, R26 ;  /* 0x0000001a001e7202 */ /* 0x000fe20000000f00 */
[C---:B------:R-:W-:Y:S01]  /*28f70*/  HMMA.16816.F32 R36, R168.reuse, R176, R36 ;  /* 0x000000b0a824723c */ /* 0x040fe20000001824 */
[----:B------:R-:W5:Y:S04]  /*28f80*/  LDL.LU R176, [R1] ;  /* 0x0000000001b07983 */ /* 0x000f680000300800 */
[----:B------:R-:W-:Y:S01]  /*28f90*/  MOV R31, R27 ;  /* 0x0000001b001f7202 */ /* 0x000fe20000000f00 */
[C---:B------:R-:W-:Y:S01]  /*28fa0*/  HMMA.16816.F32 R40, R168.reuse, R178, R40 ;  /* 0x000000b2a828723c */ /* 0x040fe20000001828 */
[----:B------:R-:W5:Y:S04]  /*28fb0*/  LDSM.16.MT88.4 R24, [R225+0x15800] ;  /* 0x01580000e118783b */ /* 0x000f680000004200 */
[----:B------:R-:W-:Y:S01]  /*28fc0*/  MOV R35, R29 ;  /* 0x0000001d00237202 */ /* 0x000fe20000000f00 */
[C---:B-1----:R-:W-:Y:S05]  /*28fd0*/  HMMA.16816.F32 R44, R168.reuse, R4, R44 ;  /* 0x00000004a82c723c */ /* 0x042fea000000182c */
[----:B------:R-:W-:Y:S01]  /*28fe0*/  MOV R175, R30 ;  /* 0x0000001e00af7202 */ /* 0x000fe20000000f00 */
[C---:B------:R-:W-:Y:S01]  /*28ff0*/  HMMA.16816.F32 R48, R168.reuse, R6, R48 ;  /* 0x00000006a830723c */ /* 0x040fe20000001830 */
[----:B------:R-:W-:Y:S04]  /*29000*/  LDSM.16.MT88.4 R4, [R226+0x17800] ;  /* 0x01780000e204783b */ /* 0x000fe80000004200 */
[----:B------:R-:W-:Y:S01]  /*29010*/  MOV R174, R31 ;  /* 0x0000001f00ae7202 */ /* 0x000fe20000000f00 */
[C---:B--2---:R-:W-:Y:S03]  /*29020*/  HMMA.16816.F32 R52, R168.reuse, R8, R52 ;  /* 0x00000008a834723c */ /* 0x044fe60000001834 */
[----:B------:R-:W1:Y:S02]  /*29030*/  LDSM.16.MT88.4 R28, [R224+0x15800] ;  /* 0x01580000e01c783b */ /* 0x000e640000004200 */
[----:B------:R-:W-:Y:S01]  /*29040*/  MOV R177, R35 ;  /* 0x0000002300b17202 */ /* 0x000fe20000000f00 */
[C---:B------:R-:W-:Y:S05]  /*29050*/  HMMA.16816.F32 R56, R168.reuse, R10, R56 ;  /* 0x0000000aa838723c */ /* 0x040fea0000001838 */
[----:B------:R-:W2:Y:S01]  /*29060*/  LDSM.16.MT88.4 R32, [R228+0x17800] ;  /* 0x01780000e420783b */ /* 0x000ea20000004200 */
[C---:B---3--:R-:W-:Y:S05]  /*29070*/  HMMA.16816.F32 R60, R168.reuse, R12, R60 ;  /* 0x0000000ca83c723c */ /* 0x048fea000000183c */
[----:B------:R-:W-:Y:S01]  /*29080*/  FADD.FTZ R201, R175, R201 ;  /* 0x000000c9afc97221 */ /* 0x000fe20000010000 */
[C---:B------:R-:W-:Y:S01]  /*29090*/  HMMA.16816.F32 R64, R168.reuse, R14, R64 ;  /* 0x0000000ea840723c */ /* 0x040fe20000001840 */
[----:B------:R-:W3:Y:S04]  /*290a0*/  LDSM.16.MT88.4 R8, [R225+0x17800] ;  /* 0x01780000e108783b */ /* 0x000ee80000004200 */
[----:B------:R-:W-:Y:S01]  /*290b0*/  FADD.FTZ R201, R173, R201 ;  /* 0x000000c9adc97221 */ /* 0x000fe20000010000 */
[C---:B----4-:R-:W-:Y:S03]  /*290c0*/  HMMA.16816.F32 R68, R168.reuse, R16, R68 ;  /* 0x00000010a844723c */ /* 0x050fe60000001844 */
[----:B------:R-:W4:Y:S02]  /*290d0*/  LDSM.16.MT88.4 R12, [R224+0x17800] ;  /* 0x01780000e00c783b */ /* 0x000f240000004200 */
[----:B------:R-:W-:Y:S01]  /*290e0*/  FADD.FTZ R252, R166, R201 ;  /* 0x000000c9a6fc7221 */ /* 0x000fe20000010000 */
[C---:B------:R-:W-:Y:S06]  /*290f0*/  HMMA.16816.F32 R72, R168.reuse, R18, R72 ;  /* 0x00000012a848723c */ /* 0x040fec0000001848 */
[C---:B-----5:R-:W-:Y:S06]  /*29100*/  HMMA.16816.F32 R76, R168.reuse, R20, R76 ;  /* 0x00000014a84c723c */ /* 0x060fec000000184c */
[C---:B------:R-:W-:Y:S06]  /*29110*/  HMMA.16816.F32 R80, R168.reuse, R22, R80 ;  /* 0x00000016a850723c */ /* 0x040fec0000001850 */
[C---:B------:R-:W-:Y:S06]  /*29120*/  HMMA.16816.F32 R84, R168.reuse, R24, R84 ;  /* 0x00000018a854723c */ /* 0x040fec0000001854 */
        /* <DEDUP_REMOVED lines=10> */
[----:B------:R-:W-:Y:S05]  /*291d0*/  HMMA.16816.F32 R128, R168, R14, R128 ;  /* 0x0000000ea880723c */ /* 0x000fea0000001880 */
[----:B------:R-:W-:Y:S01]  /*291e0*/  FFMA.FTZ R190, R3, R176, R190 ;  /* 0x000000b003be7223 */ /* 0x000fe200000100be */
[----:B------:R-:W-:Y:S05]  /*291f0*/  MOV R3, R164 ;  /* 0x000000a400037202 */ /* 0x000fea0000000f00 */
[----:B------:R-:W-:Y:S04]  /*29200*/  FADD.FTZ R190, R188, R190 ;  /* 0x000000bebcbe7221 */ /* 0x000fe80000010000 */
        /* <DEDUP_REMOVED lines=13> */
[----:B------:R-:W-:Y:S05]  /*292e0*/  FADD.FTZ R2, R167, R2 ;  /* 0x00000002a7027221 */ /* 0x000fea0000010000 */
[----:B------:R1:W-:Y:S02]  /*292f0*/  STL [R1], R2 ;  /* 0x0000000201007387 */ /* 0x0003e40000100800 */
[----:B-1----:R-:W-:Y:S01]  /*29300*/  MOV R2, R165 ;  /* 0x000000a500027202 */ /* 0x002fe20000000f00 */
[----:B------:R-:W-:Y:S06]  /*29310*/  @P0 BRA `(.L_x_3591) ;  /* 0xffffffac00700947 */ /* 0x000fec000383ffff */
.L_x_3582:
[----:B------:R1:W5:Y:S01]  /*29320*/  LDL R12, [R1] ;  /* 0x00000000010c7983 */ /* 0x0003620000100800 */
[----:B------:R-:W2:Y:S08]  /*29330*/  LDC.64 R10, c[0x0][0x208] ;  /* 0x00008200ff0a7b82 */ /* 0x000eb00000000a00 */
[----:B------:R-:W3:Y:S01]  /*29340*/  LDC.64 R6, c[0x0][0x198] ;  /* 0x00006600ff067b82 */ /* 0x000ee20000000a00 */
[----:B--2---:R-:W-:-:S02]  /*29350*/  R2UR UR4, R10 ;  /* 0x000000000a0472ca */ /* 0x004fc400000e0000 */
[----:B------:R-:W-:-:S13]  /*29360*/  R2UR UR5, R11 ;  /* 0x000000000b0572ca */ /* 0x000fda00000e0000 */
[----:B---3--:R1:W5:Y:S01]  /*29370*/  LD.E R4, desc[UR4][R6.64+0xd8] ;  /* 0x0000d80406047980 */ /* 0x008362000c101900 */
[----:B------:R-:W-:-:S03]  /*29380*/  UMOV UR4, 0xffffffff ;  /* 0xffffffff00047882 */ /* 0x000fc60000000000 */
[----:B------:R-:W-:Y:S05]  /*29390*/  BRA.DIV UR4, `(.L_x_3592) ;  /* 0x0000002204f07947 */ /* 0x000fea000b800000 */
[----:B-----5:R-:W2:Y:S04]  /*293a0*/  SHFL.BFLY PT, R9, R12, 0x2, 0x1f ;  /* 0x0c401f000c097f89 */ /* 0x020ea800000e0000 */
[----:B------:R-:W3:Y:S01]  /*293b0*/  SHFL.BFLY PT, R0, R252, 0x2, 0x1f ;  /* 0x0c401f00fc007f89 */ /* 0x000ee200000e0000 */
[----:B--2---:R-:W-:Y:S01]  /*293c0*/  FADD.FTZ R9, R9, R12 ;  /* 0x0000000c09097221 */ /* 0x004fe20000010000 */
[----:B---3--:R-:W-:-:S04]  /*293d0*/  FADD.FTZ R252, R0, R252 ;  /* 0x000000fc00fc7221 */ /* 0x008fc80000010000 */
[----:B------:R-:W2:Y:S04]  /*293e0*/  SHFL.BFLY PT, R8, R9, 0x1, 0x1f ;  /* 0x0c201f0009087f89 */ /* 0x000ea800000e0000 */
[----:B------:R3:W4:Y:S01]  /*293f0*/  SHFL.BFLY PT, R0, R252, 0x1, 0x1f ;  /* 0x0c201f00fc007f89 */ /* 0x00072200000e0000 */
[----:B--2---:R-:W-:-:S07]  /*29400*/  FADD.FTZ R8, R9, R8 ;  /* 0x0000000809087221 */ /* 0x004fce0000010000 */
.L_x_3608:
        /* <DEDUP_REMOVED lines=318> */
[C---:B------:R-:W-:Y:S02]  /*2a7f0*/  @P4 FFMA.FTZ R3, R4.reuse, R165, R16 ;  /* 0x000000a504034223 */ /* 0x040fe40000010010 */
        /* <DEDUP_REMOVED lines=22> */
.L_x_3594:
        /* <DEDUP_REMOVED lines=8> */
.L_x_3595:
[----:B------:R-:W-:Y:S05]  /*2a9e0*/  BSYNC B0 ;  /* 0x0000000000007941 */ /* 0x000fea0003800000 */
.L_x_3593:
        /* <DEDUP_REMOVED lines=58> */
.L_x_3597:
[----:B------:R-:W-:Y:S05]  /*2ad90*/  BSYNC B0 ;  /* 0x0000000000007941 */ /* 0x000fea0003800000 */
.L_x_3596:
        /* <DEDUP_REMOVED lines=9> */
[----:B--2---:R2:W5:Y:S01]  /*2ae30*/  LD.E R6, desc[UR4][R6.64+0xc0] ;  /* 0x0000c00406067980 */ /* 0x004562000c101900 */
[----:B------:R-:W-:Y:S01]  /*2ae40*/  SHF.R.S32.HI R8, RZ, 0x3, R4 ;  /* 0x00000003ff087819 */ /* 0x000fe20000011404 */
[----:B------:R-:W-:Y:S01]  /*2ae50*/  IMAD.IADD R245, R245, 0x1, -R244 ;  /* 0x00000001f5f57824 */ /* 0x000fe200078e0af4 */
[----:B------:R-:W-:Y:S01]  /*2ae60*/  LOP3.LUT R4, R4, 0xfffffff8, RZ, 0xc0, !PT ;  /* 0xfffffff804047812 */ /* 0x000fe200078ec0ff */
[----:B-----5:R-:W-:Y:S01]  /*2ae70*/  IMAD.WIDE.U32 R86, R82, R244, R78 ;  /* 0x000000f452567225 */ /* 0x020fe200078e004e */
[----:B------:R-:W-:Y:S01]  /*2ae80*/  SHF.R.S32.HI R5, RZ, 0x1f, R242 ;  /* 0x0000001fff057819 */ /* 0x000fe200000114f2 */
[----:B------:R-:W-:Y:S02]  /*2ae90*/  BSSY B0, `(.L_x_3598) ;  /* 0x000002f000007945 */ /* 0x000fe40003800000 */
[----:B------:R-:W-:Y:S01]  /*2aea0*/  IMAD.IADD R4, R76, 0x1, -R4 ;  /* 0x000000014c047824 */ /* 0x000fe200078e0a04 */
[----:B------:R-:W-:Y:S01]  /*2aeb0*/  IADD3 R76, P1, R2, R86, RZ ;  /* 0x00000056024c7210 */ /* 0x000fe20007f3e0ff */
[----:B------:R-:W-:Y:S01]  /*2aec0*/  IMAD R3, R81, R242, RZ ;  /* 0x000000f251037224 */ /* 0x000fe200078e02ff */
[----:B------:R-:W-:Y:S01]  /*2aed0*/  IADD3 R2, R8, 0x20, RZ ;  /* 0x0000002008027810 */ /* 0x000fe20007ffe0ff */
[----:B------:R-:W-:-:S02]  /*2aee0*/  IMAD.SHL.U32 R4, R4, 0x8, RZ ;  /* 0x0000000804047824 */ /* 0x000fc400078e00ff */
[----:B------:R-:W-:Y:S01]  /*2aef0*/  IMAD R3, R80, R5, R3 ;  /* 0x0000000550037224 */ /* 0x000fe200078e0203 */
[----:B------:R-:W-:Y:S01]  /*2af00*/  ISETP.GE.AND P6, PT, R2, R245, PT ;  /* 0x000000f50200720c */ /* 0x000fe20003fc6270 */
[----:B------:R-:W-:Y:S02]  /*2af10*/  VIADD R5, R8, 0x10 ;  /* 0x0000001008057836 */ /* 0x000fe40000000000 */
[----:B------:R-:W-:-:S03]  /*2af20*/  VIADD R2, R4, 0x40 ;  /* 0x0000004004027836 */ /* 0x000fc60000000000 */
[----:B------:R-:W-:Y:S01]  /*2af30*/  ISETP.GE.AND P0, PT, R5, R245, PT ;  /* 0x000000f50500720c */ /* 0x000fe20003f06270 */
[----:B------:R-:W-:Y:S01]  /*2af40*/  VIADD R5, R8, 0x30 ;  /* 0x0000003008057836 */ /* 0x000fe20000000000 */
[----:B--2---:R-:W-:Y:S01]  /*2af50*/  SHF.R.S32.HI R7, RZ, 0x1f, R244 ;  /* 0x0000001fff077819 */ /* 0x004fe200000114f4 */
[----:B------:R-:W-:-:S03]  /*2af60*/  IMAD R244, R83, R244, RZ ;  /* 0x000000f453f47224 */ /* 0x000fc600078e02ff */
[----:B------:R-:W-:Y:S02]  /*2af70*/  ISETP.GE.AND P5, PT, R5, R245, PT ;  /* 0x000000f50500720c */ /* 0x000fe40003fa6270 */
[----:B------:R-:W-:Y:S01]  /*2af80*/  SHF.R.S32.HI R5, RZ, 0x1f, R8 ;  /* 0x0000001fff057819 */ /* 0x000fe20000011408 */
[----:B------:R-:W-:-:S05]  /*2af90*/  IMAD R7, R82, R7, R244 ;  /* 0x0000000752077224 */ /* 0x000fca00078e02f4 */
[----:B------:R-:W-:Y:S02]  /*2afa0*/  IADD3.X R77, R0, R87, R7, P1, !PT ;  /* 0x00000057004d7210 */ /* 0x000fe40000ffe407 */
[----:B------:R-:W-:Y:S02]  /*2afb0*/  ISETP.GE.AND P1, PT, R8, R245, PT ;  /* 0x000000f50800720c */ /* 0x000fe40003f26270 */
[----:B------:R-:W-:Y:S01]  /*2afc0*/  IADD3 R0, R4, 0x80, RZ ;  /* 0x0000008004007810 */ /* 0x000fe20007ffe0ff */
[----:B------:R-:W-:-:S04]  /*2afd0*/  IMAD.WIDE.U32 R80, R80, R242, R76 ;  /* 0x000000f250507225 */ /* 0x000fc800078e004c */
[----:B------:R-:W-:Y:S02]  /*2afe0*/  VIADD R4, R4, 0xc0 ;  /* 0x000000c004047836 */ /* 0x000fe40000000000 */
[----:B------:R-:W-:-:S04]  /*2aff0*/  IMAD.IADD R77, R81, 0x1, R3 ;  /* 0x00000001514d7824 */ /* 0x000fc800078e0203 */
[----:B------:R-:W-:Y:S05]  /*2b000*/  @P1 BRA `(.L_x_3599) ;  /* 0x00000000005c1947 */ /* 0x000fea0003800000 */
        /* <DEDUP_REMOVED lines=23> */
.L_x_3599:
[----:B------:R-:W-:Y:S05]  /*2b180*/  BSYNC B0 ;  /* 0x0000000000007941 */ /* 0x000fea0003800000 */
.L_x_3598:
        /* <DEDUP_REMOVED lines=28> */
.L_x_3601:
[----:B------:R-:W-:Y:S05]  /*2b350*/  BSYNC B0 ;  /* 0x0000000000007941 */ /* 0x000fea0003800000 */
.L_x_3600:
        /* <DEDUP_REMOVED lines=28> */
.L_x_3603:
[----:B------:R-:W-:Y:S05]  /*2b520*/  BSYNC B0 ;  /* 0x0000000000007941 */ /* 0x000fea0003800000 */
.L_x_3602:
[----:B-1--4-:R-:W-:Y:S02]  /*2b530*/  MOV R12, R241 ;  /* 0x000000f1000c7202 */ /* 0x012fe40000000f00 */
[----:B------:R-:W-:-:S04]  /*2b540*/  MOV R13, 0x0 ;  /* 0x00000000000d7802 */ /* 0x000fc80000000f00 */
[----:B--23--:R-:W-:Y:S05]  /*2b550*/  @P5 RET.REL.NODEC R12 `(_ZN5flash24flash_fwd_splitkv_kernelI23Flash_fwd_kernel_traitsILi256ELi64ELi64ELi4ELb0ELb0EN7cutlass6half_tE19Flash_kernel_traitsILi256ELi64ELi64ELi4ES3_EELb1ELb0ELb1ELb0ELb0ELb1ELb0ELb1EEEvNS_16Flash_fwd_paramsE) ;  /* 0xfffffd480ca85950 */ /* 0x00cfea0003c3ffff */
        /* <DEDUP_REMOVED lines=25> */
[----:B-1----:R-:W-:Y:S05]  /*2b6f0*/  @P0 RET.REL.NODEC R2 `(_ZN5flash24flash_fwd_splitkv_kernelI23Flash_fwd_kernel_traitsILi256ELi64ELi64ELi4ELb0ELb0EN7cutlass6half_tE19Flash_kernel_traitsILi256ELi64ELi64ELi4ES3_EELb1ELb0ELb1ELb0ELb0ELb1ELb0ELb1EEEvNS_16Flash_fwd_paramsE) ;  /* 0xfffffd4802400950 */ /* 0x002fea0003c3ffff */
[----:B------:R-:W-:Y:S01]  /*2b700*/  R2UR UR4, R10 ;  /* 0x000000000a0472ca */ /* 0x000fe200000e0000 */
[----:B------:R-:W-:Y:S01]  /*2b710*/  IMAD.MOV.U32 R2, RZ, RZ, R241 ;  /* 0x000000ffff027224 */ /* 0x000fe200078e00f1 */
[----:B------:R-:W-:Y:S01]  /*2b720*/  R2UR UR5, R11 ;  /* 0x000000000b0572ca */ /* 0x000fe200000e0000 */
[----:B------:R-:W-:-:S12]  /*2b730*/  IMAD.MOV.U32 R3, RZ, RZ, 0x0 ;  /* 0x00000000ff037424 */ /* 0x000fd800078e00ff */
[----:B------:R1:W-:Y:S02]  /*2b740*/  ST.E.128 desc[UR4][R8.64+0x180], R72 ;  /* 0x0001804808007985 */ /* 0x0003e4000c101d04 */
[----:B-1----:R-:W-:Y:S05]  /*2b750*/  RET.REL.NODEC R2 `(_ZN5flash24flash_fwd_splitkv_kernelI23Flash_fwd_kernel_traitsILi256ELi64ELi64ELi4ELb0ELb0EN7cutlass6half_tE19Flash_kernel_traitsILi256ELi64ELi64ELi4ES3_EELb1ELb0ELb1ELb0ELb0ELb1ELb0ELb1EEEvNS_16Flash_fwd_paramsE) ;  /* 0xfffffd4802287950 */ /* 0x002fea0003c3ffff */
.L_x_3592:
[----:B------:R-:W-:Y:S01]  /*2b760*/  MOV R0, 0x1f ;  /* 0x0000001f00007802 */ /* 0x000fe20000000f00 */
[----:B------:R-:W-:Y:S01]  /*2b770*/  IMAD.MOV.U32 R2, RZ, RZ, 0x2 ;  /* 0x00000002ff027424 */ /* 0x000fe200078e00ff */
[----:B-----5:R-:W-:Y:S01]  /*2b780*/  MOV R5, R12 ;  /* 0x0000000c00057202 */ /* 0x020fe20000000f00 */
[----:B------:R-:W-:-:S07]  /*2b790*/  IMAD.MOV.U32 R3, RZ, RZ, -0x1 ;  /* 0xffffffffff037424 */ /* 0x000fce00078e00ff */
[----:B-1----:R-:W-:Y:S05]  /*2b7a0*/  WARPSYNC.COLLECTIVE R3, `(.L_x_3604) ;  /* 0x0000000003087348 */ /* 0x002fea0003c00000 */
[----:B------:R2:W3:Y:S02]  /*2b7b0*/  SHFL.BFLY P0, R0, R5, R2, R0 ;  /* 0x0c00000205007389 */ /* 0x0004e40000000000 */
[----:B-123--:R-:W-:Y:S01]  /*2b7c0*/  ENDCOLLECTIVE ;  /* 0x000000000000791b */ /* 0x00efe20003800000 */
.L_x_3604:
[----:B------:R-:W-:Y:S01]  /*2b7d0*/  MOV R9, R0 ;  /* 0x0000000000097202 */ /* 0x000fe20000000f00 */
[----:B------:R-:W-:Y:S01]  /*2b7e0*/  IMAD.MOV.U32 R0, RZ, RZ, 0x1f ;  /* 0x0000001fff007424 */ /* 0x000fe200078e00ff */
[----:B------:R-:W-:-:S03]  /*2b7f0*/  MOV R2, 0x1 ;  /* 0x0000000100027802 */ /* 0x000fc60000000f00 */
[----:B------:R-:W-:-:S04]  /*2b800*/  FADD.FTZ R9, R9, R12 ;  /* 0x0000000c09097221 */ /* 0x000fc80000010000 */
[----:B------:R-:W-:-:S07]  /*2b810*/  IMAD.MOV.U32 R5, RZ, RZ, R9 ;  /* 0x000000ffff057224 */ /* 0x000fce00078e0009 */
[----:B------:R-:W-:Y:S05]  /*2b820*/  WARPSYNC.COLLECTIVE R3, `(.L_x_3605) ;  /* 0x0000000003087348 */ /* 0x000fea0003c00000 */
[----:B------:R1:W2:Y:S02]  /*2b830*/  SHFL.BFLY P0, R0, R5, R2, R0 ;  /* 0x0c00000205007389 */ /* 0x0002a40000000000 */
[----:B-12---:R-:W-:Y:S01]  /*2b840*/  ENDCOLLECTIVE ;  /* 0x000000000000791b */ /* 0x006fe20003800000 */
.L_x_3605:
        /* <DEDUP_REMOVED lines=8> */
.L_x_3606:
[----:B------:R-:W-:Y:S01]  /*2b8d0*/  FADD.FTZ R252, R0, R252 ;  /* 0x000000fc00fc7221 */ /* 0x000fe20000010000 */
[----:B------:R-:W-:Y:S02]  /*2b8e0*/  MOV R0, 0x1f ;  /* 0x0000001f00007802 */ /* 0x000fe40000000f00 */
[----:B------:R-:W-:Y:S01]  /*2b8f0*/  MOV R2, 0x1 ;  /* 0x0000000100027802 */ /* 0x000fe20000000f00 */
[----:B------:R-:W-:-:S07]  /*2b900*/  IMAD.MOV.U32 R5, RZ, RZ, R252 ;  /* 0x000000ffff057224 */ /* 0x000fce00078e00fc */
[----:B------:R-:W-:Y:S05]  /*2b910*/  WARPSYNC.COLLECTIVE R3, `(.L_x_3607) ;  /* 0x0000000003087348 */ /* 0x000fea0003c00000 */
[----:B------:R1:W2:Y:S02]  /*2b920*/  SHFL.BFLY P0, R0, R5, R2, R0 ;  /* 0x0c00000205007389 */ /* 0x0002a40000000000 */
[----:B-12---:R-:W-:Y:S01]  /*2b930*/  ENDCOLLECTIVE ;  /* 0x000000000000791b */ /* 0x006fe20003800000 */
.L_x_3607:
[----:B------:R-:W-:Y:S05]  /*2b940*/  BRA `(.L_x_3608) ;  /* 0xffffffd800b07947 */ /* 0x000fea000383ffff */
.L_x_3609:
        /* <DEDUP_REMOVED lines=11> */
.L_x_4879:


//--------------------- .text._ZN5flash24flash_fwd_splitkv_kernelI23Flash_fwd_kernel_traitsILi256ELi64ELi64ELi4ELb0ELb0EN7cutlass6half_tE19Flash_kernel_traitsILi256ELi64ELi64ELi4ES3_EELb1ELb0ELb0ELb0ELb1ELb0ELb1ELb0EEEvNS_16Flash_fwd_paramsE --------------------------
	.section	.text._ZN5flash24flash_fwd_splitkv_kernelI23Flash_fwd_kernel_traitsILi256ELi64ELi64ELi4ELb0ELb0EN7cutlass6half_tE19Flash_kernel_traitsILi256ELi64ELi64ELi4ES3_EELb1ELb0ELb0ELb0ELb1ELb0ELb1ELb0EEEvNS_16Flash_fwd_paramsE,"ax",@progbits
	.align	128
        .global         _ZN5flash24flash_fwd_splitkv_kernelI23Flash_fwd_kernel_traitsILi256ELi64ELi64ELi4ELb0ELb0EN7cutlass6half_tE19Flash_kernel_traitsILi256ELi64ELi64ELi4ES3_EELb1ELb0ELb0ELb0ELb1ELb0ELb1ELb0EEEvNS_16Flash_fwd_paramsE
        .type           _ZN5flash24flash_fwd_splitkv_kernelI23Flash_fwd_kernel_traitsILi256ELi64ELi64ELi4ELb0ELb0EN7cutlass6half_tE19Flash_kernel_traitsILi256ELi64ELi64ELi4ES3_EELb1ELb0ELb0ELb0ELb1ELb0ELb1ELb0EEEvNS_16Flash_fwd_paramsE,@function
        .size           _ZN5flash24flash_fwd_splitkv_kernelI23Flash_fwd_kernel_traitsILi256ELi64ELi64ELi4ELb0ELb0EN7cutlass6half_tE19Flash_kernel_traitsILi256ELi64ELi64ELi4ES3_EELb1ELb0ELb0ELb0ELb1ELb0ELb1ELb0EEEvNS_16Flash_fwd_paramsE,(.L_x_4913 - _ZN5flash24flash_fwd_splitkv_kernelI23Flash_fwd_kernel_traitsILi256ELi64ELi64ELi4ELb0ELb0EN7cutlass6half_tE19Flash_kernel_traitsILi256ELi64ELi64ELi4ES3_EELb1ELb0ELb0ELb0ELb1ELb0ELb1ELb0EEEvNS_16Flash_fwd_paramsE)
        .other          _ZN5flash24flash_fwd_splitkv_kernelI23Flash_fwd_kernel_traitsILi256ELi64ELi64ELi4ELb0ELb0EN7cutlass6half_tE19Flash_kernel_traitsILi256ELi64ELi64ELi4ES3_EELb1ELb0ELb0ELb0ELb1ELb0ELb1ELb0EEEvNS_16Flash_fwd_paramsE,@"STO_CUDA_ENTRY STV_DEFAULT"
_ZN5flash24flash_fwd_splitkv_kernelI23Flash_fwd_kernel_traitsILi256ELi64ELi64ELi4ELb0ELb0EN7cutlass6half_tE19Flash_kernel_traitsILi256ELi64ELi64ELi4ES3_EELb1ELb0ELb0ELb0ELb1ELb0ELb1ELb0EEEvNS_16Flash_fwd_paramsE:
.text._ZN5flash24flash_fwd_splitkv_kernelI23Flash_fwd_kernel_traitsILi256ELi64ELi64ELi4ELb0ELb0EN7cutlass6half_tE19Flash_kernel_traitsILi256ELi64ELi64ELi4ES3_EELb1ELb0ELb0ELb0ELb1ELb0ELb1ELb0EEEvNS_16Flash_fwd_paramsE:
        /* <DEDUP_REMOVED lines=31> */
[----:B------:R-:W-:Y:S02]  /*01f0*/  @UP3 UIADD3 UR17, UR17, 0x1, URZ ;  /* 0x0000000111113890 */ /* 0x000fe4000fffe03f */
[----:B------:R-:W-:Y:S01]  /*0200*/  @!UP2 ULOP3.LUT UR17, URZ, UR9, URZ, 0x33, !UPT ;  /* 0x000000093f11a292 */ /* 0x000fe2000f8e333f */
[----:B------:R-:W-:Y:S01]  /*0210*/  PLOP3.LUT P0, PT, PT, PT, UP0, 0x80, 0x0 ;  /* 0x000000000000781c */ /* 0x000fe20003f0f008 */
        /* <DEDUP_REMOVED lines=25> */
[----:B---3--:R-:W-:Y:S01]  /*03b0*/  @P2 R2UR UR22, R0 ;  /* 0x00000000001622ca */ /* 0x008fe200000e0000 */
[----:B------:R-:W2:Y:S01]  /*03c0*/  S2R R3, SR_TID.X ;  /* 0x0000000000037919 */ /* 0x000ea20000002100 */
        /* <DEDUP_REMOVED lines=10> */
[----:B------:R-:W3:Y:S04]  /*0470*/  @P0 LDG.E R0, desc[UR18][R6.64+0x4] ;  /* 0x0000041206000981 */ /* 0x000ee8000c1e1900 */
[----:B------:R-:W4:Y:S01]  /*0480*/  @!P0 LDG.E R2, desc[UR18][R6.64] ;  /* 0x0000001206028981 */ /* 0x000f22000c1e1900 */
[----:B---3--:R-:W-:-:S13]  /*0490*/  @P0 R2UR UR5, R0 ;  /* 0x00000000000502ca */ /* 0x008fda00000e0000 */
[----:B------:R-:W-:-:S07]  /*04a0*/  @UP3 UIADD3 UR5, UR5, -UR8, URZ ;  /* 0x8000000805053290 */ /* 0x000fce000fffe03f */
[----:B----4-:R-:W-:Y:S01]  /*04b0*/  @!P0 R2UR UR5, R2 ;  /* 0x00000000020582ca */ /* 0x010fe200000e0000 */
[----:B------:R-:W-:-:S14]  /*04c0*/  BRA `(.L_x_3611) ;  /* 0x0000000000047947 */ /* 0x000fdc0003800000 */
.L_x_3610:
[----:B------:R-:W-:-:S05]  /*04d0*/  ULDC UR5, c[0x0][0x2c8] ;  /* 0x0000b20000057ab9 */ /* 0x000fca0000000800 */
.L_x_3611:
        /* <DEDUP_REMOVED lines=10> */
[----:B------:R-:W3:Y:S01]  /*0580*/  @P0 LDG.E R0, desc[UR18][R4.64] ;  /* 0x0000001204000981 */ /* 0x000ee2000c1e1900 */
[----:B------:R-:W-:Y:S02]  /*0590*/  UISETP.GT.AND UP1, UPT, UR22, UR21, UPT ;  /* 0x000000151600728c */ /* 0x000fe4000bf24270 */
[----:B------:R-:W-:-:S03]  /*05a0*/  @!UP2 UISETP.NE.U32.AND UP0, UPT, UR6, URZ, UPT ;  /* 0x0000003f0600a28c */ /* 0x000fc6000bf05070 */
[----:B------:R-:W-:Y:S01]  /*05b0*/  @!UP2 ULDC UR6, c[0x0][0x2cc] ;  /* 0x0000b3000006aab9 */ /* 0x000fe20000000800 */
[----:B------:R-:W-:-:S04]  /*05c0*/  @!UP2 UISETP.NE.AND.EX UP0, UPT, UR7, URZ, UPT, UP0 ;  /* 0x0000003f0700a28c */ /* 0x000fc8000bf05300 */
[----:B------:R-:W-:Y:S01]  /*05d0*/  @!UP2 USEL UR6, UR6, URZ, UP0 ;  /* 0x0000003f0606a287 */ /* 0x000fe20008000000 */
[----:B---3--:R-:W-:Y:S02]  /*05e0*/  @P0 R2UR UR16, R0 ;  /* 0x00000000001002ca */ /* 0x008fe400000e0000 */
[----:B------:R-:W-:-:S11]  /*05f0*/  PLOP3.LUT P0, PT, PT, PT, UP1, 0x80, 0x0 ;  /* 0x000000000000781c */ /* 0x000fd60003f0f018 */
[----:B------:R-:W-:Y:S02]  /*0600*/  @UP2 UIADD3 UR16, UR16, -UR11, URZ ;  /* 0x8000000b10102290 */ /* 0x000fe4000fffe03f */
[----:B------:R-:W-:Y:S01]  /*0610*/  @!UP2 UIADD3 UR16, UR6, UR5, -UR11 ;  /* 0x000000050610a290 */ /* 0x000fe2000fffe80b */
[----:B------:R-:W-:Y:S11]  /*0620*/  @!P0 EXIT ;  /* 0x000000000000894d */ /* 0x000ff60003800000 */
[----:B------:R-:W-:Y:S01]  /*0630*/  ULDC UR13, c[0x0][0x10] ;  /* 0x00000400000d7ab9 */ /* 0x000fe20000000800 */
[----:B------:R-:W1:Y:S01]  /*0640*/  LDC R0, c[0x0][0x10] ;  /* 0x00000400ff007b82 */ /* 0x000e620000000800 */
[----:B------:R-:W-:Y:S01]  /*0650*/  ULDC UR6, c[0x0][0x2c8] ;  /* 0x0000b20000067ab9 */ /* 0x000fe20000000800 */
[----:B------:R-:W-:Y:S01]  /*0660*/  UMOV UR24, URZ ;  /* 0x0000003f00187c82 */ /* 0x000fe20008000000 */
[----:B------:R-:W-:Y:S02]  /*0670*/  UIADD3 UR6, UR6, 0x3f, URZ ;  /* 0x0000003f06067890 */ /* 0x000fe4000fffe03f */
[----:B------:R-:W-:Y:S02]  /*0680*/  UISETP.NE.AND UP1, UPT, UR13, URZ, UPT ;  /* 0x0000003f0d00728c */ /* 0x000fe4000bf25270 */
[----:B------:R-:W-:Y:S01]  /*0690*/  USHF.R.S32.HI UR5, URZ, 0x1f, UR6 ;  /* 0x0000001f3f057899 */ /* 0x000fe20008011406 */
[----:B------:R-:W-:-:S03]  /*06a0*/  ULDC UR20, c[0x0][0x398] ;  /* 0x0000e60000147ab9 */ /* 0x000fc60000000800 */
[----:B------:R-:W-:-:S04]  /*06b0*/  ULEA.HI UR5, UR5, UR6, URZ, 0x6 ;  /* 0x0000000605057291 */ /* 0x000fc8000f8f303f */
[----:B------:R-:W-:-:S04]  /*06c0*/  ULEA.HI.SX32 UR14, UR5, UR13, 0x1a ;  /* 0x0000000d050e7291 */ /* 0x000fc8000f8fd23f */
        /* <DEDUP_REMOVED lines=16> */
[----:B------:R-:W-:-:S03]  /*07d0*/  UIMAD.WIDE.U32 UR24, UR25, UR5, UR24 ;  /* 0x00000005191872a5 */ /* 0x000fc6000f8e0018 */
[----:B------:R-:W-:-:S04]  /*07e0*/  R2UR UR5, R0 ;  /* 0x00000000000572ca */ /* 0x000fc800000e0000 */
[----:B------:R-:W-:Y:S02]  /*07f0*/  UMOV UR15, UR25 ;  /* 0x00000019000f7c82 */ /* 0x000fe40008000000 */
[----:B------:R-:W-:-:S07]  /*0800*/  UIMAD.WIDE.U32 UR24, UR15, UR6, URZ ;  /* 0x000000060f1872a5 */ /* 0x000fce000f8e003f */
[----:B------:R-:W-:Y:S02]  /*0810*/  UMOV UR15, UR25 ;  /* 0x00000019000f7c82 */ /* 0x000fe40008000000 */
[----:B------:R-:W-:-:S04]  /*0820*/  UIMAD UR5, UR15, UR5, UR6 ;  /* 0x000000050f0572a4 */ /* 0x000fc8000f8e0206 */
[----:B------:R-:W-:-:S11]  /*0830*/  UISETP.GT.U32.AND UP0, UPT, UR7, UR5, UPT ;  /* 0x000000050700728c */ /* 0x000fd6000bf04070 */
[----:B------:R-:W-:Y:S02]  /*0840*/  @!UP0 UIADD3 UR5, UR5, -UR7, URZ ;  /* 0x8000000705058290 */ /* 0x000fe4000fffe03f */
[----:B------:R-:W-:Y:S02]  /*0850*/  @!UP0 UIADD3 UR15, UR15, 0x1, URZ ;  /* 0x000000010f0f8890 */ /* 0x000fe4000fffe03f */
[----:B------:R-:W-:Y:S02]  /*0860*/  UISETP.GE.U32.AND UP2, UPT, UR5, UR7, UPT ;  /* 0x000000070500728c */ /* 0x000fe4000bf46070 */
[----:B------:R-:W-:Y:S02]  /*0870*/  UIADD3 UR5, UR16, 0x3f, URZ ;  /* 0x0000003f10057890 */ /* 0x000fe4000fffe03f */
[----:B------:R-:W-:Y:S02]  /*0880*/  UISETP.GE.AND UP0, UPT, UR14, URZ, UPT ;  /* 0x0000003f0e00728c */ /* 0x000fe4000bf06270 */
[----:B------:R-:W-:-:S04]  /*0890*/  USHF.R.S32.HI UR6, URZ, 0x1f, UR5 ;  /* 0x0000001f3f067899 */ /* 0x000fc80008011405 */
[----:B------:R-:W-:Y:S02]  /*08a0*/  ULEA.HI UR5, UR6, UR5, URZ, 0x6 ;  /* 0x0000000506057291 */ /* 0x000fe4000f8f303f */
[----:B------:R-:W-:Y:S02]  /*08b0*/  @UP2 UIADD3 UR15, UR15, 0x1, URZ ;  /* 0x000000010f0f2890 */ /* 0x000fe4000fffe03f */
[----:B------:R-:W-:-:S05]  /*08c0*/  USHF.R.S32.HI UR5, URZ, 0x6, UR5 ;  /* 0x000000063f057899 */ /* 0x000fca0008011405 */
[----:B------:R-:W-:Y:S01]  /*08d0*/  UMOV UR6, UR15 ;  /* 0x0000000f00067c82 */ /* 0x000fe20008000000 */
[----:B------:R-:W-:Y:S01]  /*08e0*/  IMAD.U32 R5, RZ, RZ, UR5 ;  /* 0x00000005ff057e24 */ /* 0x000fe2000f8e00ff */
[----:B------:R-:W-:Y:S02]  /*08f0*/  @!UP0 UIADD3 UR6, -UR6, URZ, URZ ;  /* 0x0000003f06068290 */ /* 0x000fe4000fffe13f */
[----:B------:R-:W-:-:S04]  /*0900*/  @!UP1 ULOP3.LUT UR6, URZ, UR13, URZ, 0x33, !UPT ;  /* 0x0000000d3f069292 */ /* 0x000fc8000f8e333f */
[----:B------:R-:W-:Y:S02]  /*0910*/  UIMAD UR15, UR6, UR12, URZ ;  /* 0x0000000c060f72a4 */ /* 0x000fe4000f8e023f */
[----:B------:R-:W-:Y:S01]  /*0920*/  IMAD.U32 R0, RZ, RZ, UR6 ;  /* 0x00000006ff007e24 */ /* 0x000fe2000f8e00ff */
[----:B------:R-:W-:-:S04]  /*0930*/  UIADD3 UR6, -UR22, 0x7f, UR21 ;  /* 0x0000007f16067890 */ /* 0x000fc8000fffe115 */
[----:B------:R-:W-:Y:S01]  /*0940*/  VIADDMNMX R0, R0, UR15, R5, PT ;  /* 0x0000000f00007c46 */ /* 0x000fe2000b800105 */
[----:B------:R-:W-:-:S03]  /*0950*/  UIADD3 UR6, UR6, UR20, UR16 ;  /* 0x0000001406067290 */ /* 0x000fc6000fffe010 */
[----:B------:R-:W-:Y:S01]  /*0960*/  R2UR UR7, R0 ;  /* 0x00000000000772ca */ /* 0x000fe200000e0000 */
[----:B------:R-:W-:-:S04]  /*0970*/  USHF.R.S32.HI UR5, URZ, 0x1f, UR6 ;  /* 0x0000001f3f057899 */ /* 0x000fc80008011406 */
[----:B------:R-:W-:-:S04]  /*0980*/  ULEA.HI UR5, UR5, UR6, URZ, 0x6 ;  /* 0x0000000605057291 */ /* 0x000fc8000f8f303f */
[----:B------:R-:W-:-:S04]  /*0990*/  USHF.R.S32.HI UR5, URZ, 0x6, UR5 ;  /* 0x000000063f057899 */ /* 0x000fc80008011405 */
[----:B------:R-:W-:-:S04]  /*09a0*/  UISETP.LT.AND UP0, UPT, UR7, UR5, UPT ;  /* 0x000000050700728c */ /* 0x000fc8000bf01270 */
[----:B------:R-:W-:-:S04]  /*09b0*/  USEL UR5, UR7, UR5, UP0 ;  /* 0x0000000507057287 */ /* 0x000fc80008000000 */
[----:B------:R-:W-:-:S06]  /*09c0*/  UISETP.GE.AND UP0, UPT, UR15, UR5, UPT ;  /* 0x000000050f00728c */ /* 0x000fcc000bf06270 */
[----:B------:R-:W-:-:S13]  /*09d0*/  PLOP3.LUT P0, PT, PT, PT, UP0, 0x80, 0x0 ;  /* 0x000000000000781c */ /* 0x000fda0003f0f008 */
[----:B------:R-:W-:Y:S05]  /*09e0*/  @!P0 BRA `(.L_x_3612) ;  /* 0x0000000400948947 */ /* 0x000fea0003800000 */
[----:B--2---:R-:W-:Y:S01]  /*09f0*/  SHF.R.S32.HI R0, RZ, 0x1f, R3 ;  /* 0x0000001fff007819 */ /* 0x004fe20000011403 */
[----:B------:R-:W-:Y:S01]  /*0a00*/  ULDC.64 UR6, c[0x0][0x2c0] ;  /* 0x0000b00000067ab9 */ /* 0x000fe20000000a00 */
[----:B------:R-:W-:Y:S01]  /*0a10*/  LOP3.LUT P6, RZ, R3, 0xf, RZ, 0xc0, !PT ;  /* 0x0000000f03ff7812 */ /* 0x000fe200078cc0ff */
        /* <DEDUP_REMOVED lines=11> */
[----:B------:R-:W-:Y:S01]  /*0ad0*/  IMAD.SHL.U32 R4, R4, 0x4, RZ ;  /* 0x0000000404047824 */ /* 0x000fe200078e00ff */
[----:B------:R-:W-:Y:S01]  /*0ae0*/  USHF.R.S32.HI UR6, URZ, 0x1f, UR7 ;  /* 0x0000001f3f067899 */ /* 0x000fe20008011407 */
[C---:B------:R-:W-:Y:S01]  /*0af0*/  VIADD R7, R0.reuse, 0x18 ;  /* 0x0000001800077836 */ /* 0x040fe20000000000 */
[C---:B------:R-:W-:Y:S01]  /*0b00*/  ISETP.GE.AND P1, PT, R0.reuse, UR21, PT ;  /* 0x0000001500007c0c */ /* 0x040fe2000bf26270 */
[----:B------:R-:W-:Y:S01]  /*0b10*/  VIADD R6, R0, 0x20 ;  /* 0x0000002000067836 */ /* 0x000fe20000000000 */
[----:B------:R-:W-:Y:S01]  /*0b20*/  SHF.R.S32.HI R5, RZ, 0x1f, R4 ;  /* 0x0000001fff057819 */ /* 0x000fe20000011404 */
[----:B------:R-:W-:Y:S01]  /*0b30*/  IMAD.U32 R2, RZ, RZ, UR4 ;  /* 0x00000004ff027e24 */ /* 0x000fe2000f8e00ff */
[----:B------:R-:W-:-:S02]  /*0b40*/  ISETP.GE.AND P2, PT, R8, UR21, PT ;  /* 0x0000001508007c0c */ /* 0x000fc4000bf46270 */
[C---:B------:R-:W-:Y:S01]  /*0b50*/  ISETP.GE.OR P5, PT, R0.reuse, UR21, P6 ;  /* 0x0000001500007c0c */ /* 0x040fe2000b7a6670 */
[----:B------:R-:W-:-:S03]  /*0b60*/  IMAD.WIDE R4, R0, 0x100, R4 ;  /* 0x0000010000047825 */ /* 0x000fc600078e0204 */
[----:B------:R-:W-:Y:S01]  /*0b70*/  IADD3 R3, P0, R4, UR4, RZ ;  /* 0x0000000404037c10 */ /* 0x000fe2000ff1e0ff */
[----:B------:R-:W-:Y:S01]  /*0b80*/  ULDC.64 UR4, c[0x0][0x288] ;  /* 0x0000a20000047ab9 */ /* 0x000fe20000000a00 */
[----:B------:R-:W-:Y:S02]  /*0b90*/  VIADD R4, R0, 0x8 ;  /* 0x0000000800047836 */ /* 0x000fe40000000000 */
[----:B------:R-:W-:Y:S01]  /*0ba0*/  LEA.HI.X.SX32 R2, R2, R5, 0x1, P0 ;  /* 0x0000000502027211 */ /* 0x000fe200000f0eff */
[----:B------:R-:W-:Y:S01]  /*0bb0*/  VIADD R5, R0, 0x28 ;  /* 0x0000002800057836 */ /* 0x000fe20000000000 */
[C---:B------:R-:W-:Y:S02]  /*0bc0*/  LEA R10, P0, R3.reuse, UR4, 0x2 ;  /* 0x00000004030a7c11 */ /* 0x040fe4000f8010ff */
[----:B------:R-:W-:Y:S02]  /*0bd0*/  ISETP.GE.AND P3, PT, R4, UR21, PT ;  /* 0x0000001504007c0c */ /* 0x000fe4000bf66270 */
[----:B------:R-:W-:Y:S01]  /*0be0*/  LEA.HI.X R11, R3, UR5, R2, 0x2, P0 ;  /* 0x00000005030b7c11 */ /* 0x000fe200080f1402 */
[----:B------:R-:W-:Y:S01]  /*0bf0*/  VIADD R3, R0, 0x38 ;  /* 0x0000003800037836 */ /* 0x000fe20000000000 */
[----:B------:R-:W-:Y:S01]  /*0c00*/  ISETP.GE.AND P0, PT, R7, UR21, PT ;  /* 0x0000001507007c0c */ /* 0x000fe2000bf06270 */
[----:B------:R-:W-:Y:S01]  /*0c10*/  ULDC.64 UR4, c[0x0][0x2b8] ;  /* 0x0000ae0000047ab9 */ /* 0x000fe20000000a00 */
[----:B------:R-:W-:Y:S01]  /*0c20*/  ISETP.GE.OR P4, PT, R4, UR21, P6 ;  /* 0x0000001504007c0c */ /* 0x000fe2000b786670 */
[----:B------:R1:W-:Y:S01]  /*0c30*/  @!P1 STG.E.128 desc[UR18][R10.64], RZ ;  /* 0x000000ff0a009986 */ /* 0x0003e2000c101d12 */
[----:B------:R-:W-:-:S03]  /*0c40*/  VIADD R4, R0, 0x30 ;  /* 0x0000003000047836 */ /* 0x000fc60000000000 */
[----:B------:R1:W-:Y:S04]  /*0c50*/  @!P1 STG.E.128 desc[UR18][R10.64+0x100], RZ ;  /* 0x000100ff0a009986 */ /* 0x0003e8000c101d12 */
[----:B------:R1:W-:Y:S04]  /*0c60*/  @!P1 STG.E.128 desc[UR18][R10.64+0x200], RZ ;  /* 0x000200ff0a009986 */ /* 0x0003e8000c101d12 */
[----:B------:R1:W-:Y:S01]  /*0c70*/  @!P1 STG.E.128 desc[UR18][R10.64+0x300], RZ ;  /* 0x000300ff0a009986 */ /* 0x0003e2000c101d12 */
[----:B------:R-:W-:Y:S01]  /*0c80*/  ISETP.GE.AND P1, PT, R6, UR21, PT ;  /* 0x0000001506007c0c */ /* 0x000fe2000bf26270 */
[----:B------:R-:W-:-:S02]  /*0c90*/  @!P4 IMAD.MOV.U32 R21, RZ, RZ, -0x800000 ;  /* 0xff800000ff15c424 */ /* 0x000fc400078e00ff */
[----:B------:R1:W-:Y:S04]  /*0ca0*/  @!P2 STG.E.128 desc[UR18][R10.64+0x4000], RZ ;  /* 0x004000ff0a00a986 */ /* 0x0003e8000c101d12 */
[----:B------:R1:W-:Y:S04]  /*0cb0*/  @!P2 STG.E.128 desc[UR18][R10.64+0x4100], RZ ;  /* 0x004100ff0a00a986 */ /* 0x0003e8000c101d12 */
[----:B------:R1:W-:Y:S04]  /*0cc0*/  @!P2 STG.E.128 desc[UR18][R10.64+0x4200], RZ ;  /* 0x004200ff0a00a986 */ /* 0x0003e8000c101d12 */
[----:B------:R1:W-:Y:S01]  /*0cd0*/  @!P2 STG.E.128 desc[UR18][R10.64+0x4300], RZ ;  /* 0x004300ff0a00a986 */ /* 0x0003e2000c101d12 */
[----:B------:R-:W-:-:S03]  /*0ce0*/  ISETP.GE.AND P2, PT, R4, UR21, PT ;  /* 0x0000001504007c0c */ /* 0x000fc6000bf46270 */
        /* <DEDUP_REMOVED lines=9> */
[----:B------:R-:W-:-:S03]  /*0d80*/  IADD3 R2, P0, R0, UR7, RZ ;  /* 0x0000000700027c10 */ /* 0x000fc6000ff1e0ff */
[----:B------:R1:W-:Y:S01]  /*0d90*/  @!P1 STG.E.128 desc[UR18][R10.64+0x8000], RZ ;  /* 0x008000ff0a009986 */ /* 0x0003e2000c101d12 */
[----:B------:R-:W-:Y:S02]  /*0da0*/  LEA.HI.X.SX32 R9, R0, UR6, 0x1, P0 ;  /* 0x0000000600097c11 */ /* 0x000fe400080f0eff */
[C---:B------:R-:W-:Y:S01]  /*0db0*/  LEA R12, P0, R2.reuse, UR4, 0x2 ;  /* 0x00000004020c7c11 */ /* 0x040fe2000f8010ff */
[----:B------:R1:W-:Y:S03]  /*0dc0*/  @!P1 STG.E.128 desc[UR18][R10.64+0x8100], RZ ;  /* 0x008100ff0a009986 */ /* 0x0003e6000c101d12 */
[----:B------:R-:W-:Y:S01]  /*0dd0*/  LEA.HI.X R13, R2, UR5, R9, 0x2, P0 ;  /* 0x00000005020d7c11 */ /* 0x000fe200080f1409 */
[----:B------:R1:W-:Y:S01]  /*0de0*/  @!P1 STG.E.128 desc[UR18][R10.64+0x8200], RZ ;  /* 0x008200ff0a009986 */ /* 0x0003e2000c101d12 */
[----:B------:R-:W-:-:S03]  /*0df0*/  ISETP.GE.OR P0, PT, R5, UR21, P6 ;  /* 0x0000001505007c0c */ /* 0x000fc6000b706670 */
[----:B------:R1:W-:Y:S01]  /*0e00*/  @!P1 STG.E.128 desc[UR18][R10.64+0x8300], RZ ;  /* 0x008300ff0a009986 */ /* 0x0003e2000c101d12 */
[----:B------:R-:W-:-:S03]  /*0e10*/  ISETP.GE.AND P1, PT, R3, UR21, PT ;  /* 0x0000001503007c0c */ /* 0x000fc6000bf26270 */
[----:B------:R1:W-:Y:S04]  /*0e20*/  @!P2 STG.E.128 desc[UR18][R10.64+0xc000], RZ ;  /* 0x00c000ff0a00a986 */ /* 0x0003e8000c101d12 */
[----:B------:R1:W-:Y:S02]  /*0e30*/  @!P2 STG.E.128 desc[UR18][R10.64+0xc100], RZ ;  /* 0x00c100ff0a00a986 */ /* 0x0003e4000c101d12 */
[----:B------:R-:W-:Y:S02]  /*0e40*/  @!P0 IMAD.MOV.U32 R9, RZ, RZ, -0x800000 ;  /* 0xff800000ff098424 */ /* 0x000fe400078e00ff */
[----:B------:R1:W-:Y:S04]  /*0e50*/  @!P2 STG.E.128 desc[UR18][R10.64+0xc200], RZ ;  /* 0x00c200ff0a00a986 */ /* 0x0003e8000c101d12 */
[----:B------:R1:W-:Y:S01]  /*0e60*/  @!P2 STG.E.128 desc[UR18][R10.64+0xc300], RZ ;  /* 0x00c300ff0a00a986 */ /* 0x0003e2000c101d12 */
[----:B------:R-:W-:Y:S01]  /*0e70*/  ISETP.GE.OR P2, PT, R7, UR21, P6 ;  /* 0x0000001507007c0c */ /* 0x000fe2000b746670 */
[----:B------:R-:W-:-:S02]  /*0e80*/  @!P5 IMAD.MOV.U32 R7, RZ, RZ, -0x800000 ;  /* 0xff800000ff07d424 */ /* 0x000fc400078e00ff */
[----:B------:R1:W-:Y:S04]  /*0e90*/  @!P3 STG.E.128 desc[UR18][R10.64+0xa000], RZ ;  /* 0x00a000ff0a00b986 */ /* 0x0003e8000c101d12 */
[----:B------:R1:W-:Y:S04]  /*0ea0*/  @!P3 STG.E.128 desc[UR18][R10.64+0xa100], RZ ;  /* 0x00a100ff0a00b986 */ /* 0x0003e8000c101d12 */
[----:B------:R1:W-:Y:S02]  /*0eb0*/  @!P3 STG.E.128 desc[UR18][R10.64+0xa200], RZ ;  /* 0x00a200ff0a00b986 */ /* 0x0003e4000c101d12 */
[----:B------:R-:W-:-:S02]  /*0ec0*/  @!P2 IMAD.MOV.U32 R17, RZ, RZ, -0x800000 ;  /* 0xff800000ff11a424 */ /* 0x000fc400078e00ff */
[----:B------:R1:W-:Y:S01]  /*0ed0*/  @!P3 STG.E.128 desc[UR18][R10.64+0xa300], RZ ;  /* 0x00a300ff0a00b986 */ /* 0x0003e2000c101d12 */
[----:B------:R-:W-:-:S03]  /*0ee0*/  ISETP.GE.OR P3, PT, R8, UR21, P6 ;  /* 0x0000001508007c0c */ /* 0x000fc6000b766670 */
[----:B------:R1:W-:Y:S04]  /*0ef0*/  @!P1 STG.E.128 desc[UR18][R10.64+0xe000], RZ ;  /* 0x00e000ff0a009986 */ /* 0x0003e8000c101d12 */
[----:B------:R1:W-:Y:S04]  /*0f00*/  @!P1 STG.E.128 desc[UR18][R10.64+0xe100], RZ ;  /* 0x00e100ff0a009986 */ /* 0x0003e8000c101d12 */
[----:B------:R1:W-:Y:S02]  /*0f10*/  @!P1 STG.E.128 desc[UR18][R10.64+0xe200], RZ ;  /* 0x00e200ff0a009986 */ /* 0x0003e4000c101d12 */
[----:B------:R-:W-:-:S02]  /*0f20*/  @!P3 IMAD.MOV.U32 R19, RZ, RZ, -0x800000 ;  /* 0xff800000ff13b424 */ /* 0x000fc400078e00ff */
[----:B------:R1:W-:Y:S01]  /*0f30*/  @!P1 STG.E.128 desc[UR18][R10.64+0xe300], RZ ;  /* 0x00e300ff0a009986 */ /* 0x0003e2000c101d12 */
[----:B------:R-:W-:-:S03]  /*0f40*/  ISETP.GE.OR P1, PT, R6, UR21, P6 ;  /* 0x0000001506007c0c */ /* 0x000fc6000b726670 */
[----:B------:R1:W-:Y:S01]  /*0f50*/  @!P5 STG.E desc[UR18][R12.64], R7 ;  /* 0x000000070c00d986 */ /* 0x0003e2000c101912 */
[----:B------:R-:W-:Y:S02]  /*0f60*/  ISETP.GE.OR P5, PT, R4, UR21, P6 ;  /* 0x0000001504007c0c */ /* 0x000fe4000b7a6670 */
[----:B------:R-:W-:Y:S01]  /*0f70*/  ISETP.GE.OR P6, PT, R3, UR21, P6 ;  /* 0x0000001503007c0c */ /* 0x000fe2000b7c6670 */
[----:B------:R1:W-:Y:S04]  /*0f80*/  @!P4 STG.E desc[UR18][R12.64+0x20], R21 ;  /* 0x000020150c00c986 */ /* 0x0003e8000c101912 */
[----:B------:R1:W-:Y:S02]  /*0f90*/  @!P3 STG.E desc[UR18][R12.64+0x40], R19 ;  /* 0x000040130c00b986 */ /* 0x0003e4000c101912 */
[----:B------:R-:W-:-:S02]  /*0fa0*/  @!P1 IMAD.MOV.U32 R15, RZ, RZ, -0x800000 ;  /* 0xff800000ff0f9424 */ /* 0x000fc400078e00ff */
[----:B------:R1:W-:Y:S02]  /*0fb0*/  @!P2 STG.E desc[UR18][R12.64+0x60], R17 ;  /* 0x000060110c00a986 */ /* 0x0003e4000c101912 */
[----:B------:R-:W-:Y:S02]  /*0fc0*/  @!P5 IMAD.MOV.U32 R5, RZ, RZ, -0x800000 ;  /* 0xff800000ff05d424 */ /* 0x000fe400078e00ff */
[----:B------:R1:W-:Y:S04]  /*0fd0*/  @!P1 STG.E desc[UR18][R12.64+0x80], R15 ;  /* 0x0000800f0c009986 */ /* 0x0003e8000c101912 */
[----:B------:R1:W-:Y:S04]  /*0fe0*/  @!P0 STG.E desc[UR18][R12.64+0xa0], R9 ;  /* 0x0000a0090c008986 */ /* 0x0003e8000c101912 */
[----:B------:R1:W-:Y:S01]  /*0ff0*/  @!P5 STG.E desc[UR18][R12.64+0xc0], R5 ;  /* 0x0000c0050c00d986 */ /* 0x0003e2000c101912 */
[----:B------:R-:W-:Y:S05]  /*1000*/  @P6 EXIT ;  /* 0x000000000000694d */ /* 0x000fea0003800000 */
[----:B------:R-:W-:-:S05]  /*1010*/  MOV R3, 0xff800000 ;  /* 0xff80000000037802 */ /* 0x000fca0000000f00 */
[----:B------:R-:W-:Y:S01]  /*1020*/  STG.E desc[UR18][R12.64+0xe0], R3 ;  /* 0x0000e0030c007986 */ /* 0x000fe2000c101912 */
[----:B------:R-:W-:Y:S05]  /*1030*/  EXIT ;  /* 0x000000000000794d */ /* 0x000fea0003800000 */
.L_x_3612:
        /* <DEDUP_REMOVED lines=9> */
[----:B------:R-:W3:Y:S01]  /*10d0*/  @P1 LDG.E R4, desc[UR18][R4.64] ;  /* 0x0000001204041981 */ /* 0x000ee2000c1e1900 */
[----:B------:R-:W-:Y:S01]  /*10e0*/  ISETP.NE.U32.AND P2, PT, RZ, UR6, PT ;  /* 0x00000006ff007c0c */ /* 0x000fe2000bf45070 */
[----:B------:R-:W-:Y:S01]  /*10f0*/  UMOV UR9, UR17 ;  /* 0x0000001100097c82 */ /* 0x000fe20008000000 */
[----:B------:R-:W-:Y:S02]  /*1100*/  PLOP3.LUT P0, PT, PT, PT, PT, 0x8, 0x0 ;  /* 0x000000000000781c */ /* 0x000fe40003f0e170 */
[----:B------:R-:W-:Y:S02]  /*1110*/  CS2R R240, SRZ ;  /* 0x0000000000f07805 */ /* 0x000fe4000001ff00 */
[----:B------:R-:W-:Y:S02]  /*1120*/  ISETP.NE.AND.EX P2, PT, RZ, UR7, PT, P2 ;  /* 0x00000007ff007c0c */ /* 0x000fe4000bf45320 */
[----:B---3--:R-:W-:-:S11]  /*1130*/  @P1 R2UR UR9, R4 ;  /* 0x00000000040912ca */ /* 0x008fd600000e0000 */
        /* <DEDUP_REMOVED lines=12> */
.L_x_3613:
        /* <DEDUP_REMOVED lines=15> */
[----:B------:R-:W-:-:S06]  /*12f0*/  IMAD.HI.U32 R9, R9, R2, R8 ;  /* 0x0000000209097227 */ /* 0x000fcc00078e0008 */
[----:B------:R-:W-:-:S05]  /*1300*/  IMAD.HI.U32 R9, R9, R0, RZ ;  /* 0x0000000009097227 */ /* 0x000fca00078e00ff */
[----:B------:R-:W-:-:S05]  /*1310*/  IADD3 R5, -R9, RZ, RZ ;  /* 0x000000ff09057210 */ /* 0x000fca0007ffe1ff */
[----:B------:R-:W-:Y:S01]  /*1320*/  IMAD R5, R4, R5, R0 ;  /* 0x0000000504057224 */ /* 0x000fe200078e0200 */
[----:B------:R-:W-:-:S04]  /*1330*/  LOP3.LUT R0, R7, UR9, RZ, 0x3c, !PT ;  /* 0x0000000907007c12 */ /* 0x000fc8000f8e3cff */
[----:B------:R-:W-:Y:S02]  /*1340*/  ISETP.GT.U32.AND P2, PT, R4, R5, PT ;  /* 0x000000050400720c */ /* 0x000fe40003f44070 */
[----:B------:R-:W-:Y:S02]  /*1350*/  ISETP.GE.AND P1, PT, R0, RZ, PT ;  /* 0x000000ff0000720c */ /* 0x000fe40003f26270 */
[----:B------:R-:W1:Y:S09]  /*1360*/  LDC R0, c[0x0][0x278] ;  /* 0x00009e00ff007b82 */ /* 0x000e720000000800 */
[----:B------:R-:W-:Y:S01]  /*1370*/  @!P2 IMAD.IADD R5, R5, 0x1, -R4 ;  /* 0x000000010505a824 */ /* 0x000fe200078e0a04 */
[----:B------:R-:W-:-:S02]  /*1380*/  @!P2 IADD3 R9, R9, 0x1, RZ ;  /* 0x000000010909a810 */ /* 0x000fc40007ffe0ff */
[----:B------:R-:W-:Y:S02]  /*1390*/  ISETP.NE.AND P2, PT, R7, RZ, PT ;  /* 0x000000ff0700720c */ /* 0x000fe40003f45270 */
[----:B------:R-:W-:-:S13]  /*13a0*/  ISETP.GE.U32.AND P3, PT, R5, R4, PT ;  /* 0x000000040500720c */ /* 0x000fda0003f66070 */
[----:B------:R-:W-:-:S05]  /*13b0*/  @P3 VIADD R9, R9, 0x1 ;  /* 0x0000000109093836 */ /* 0x000fca0000000000 */
[----:B------:R-:W-:Y:S02]  /*13c0*/  @!P1 IADD3 R9, -R9, RZ, RZ ;  /* 0x000000ff09099210 */ /* 0x000fe40007ffe1ff */
[----:B------:R-:W-:-:S05]  /*13d0*/  @!P2 LOP3.LUT R9, RZ, R7, RZ, 0x33, !PT ;  /* 0x00000007ff09a212 */ /* 0x000fca00078e33ff */
[----:B------:R-:W-:-:S05]  /*13e0*/  IMAD.WIDE R14, R9, 0x4, R240 ;  /* 0x00000004090e7825 */ /* 0x000fca00078e02f0 */
[----:B------:R-:W3:Y:S01]  /*13f0*/  LDG.E R4, desc[UR18][R14.64] ;  /* 0x000000120e047981 */ /* 0x000ee2000c1e1900 */
[----:B-1----:R-:W-:Y:S01]  /*1400*/  IABS R6, R0 ;  /* 0x0000000000067213 */ /* 0x002fe20000000000 */
[----:B------:R-:W-:-:S03]  /*1410*/  IMAD.U32 R2, RZ, RZ, UR4 ;  /* 0x00000004ff027e24 */ /* 0x000fc6000f8e00ff */
[----:B------:R-:W1:Y:S02]  /*1420*/  I2F.RP R12, R6 ;  /* 0x00000006000c7306 */ /* 0x000e640000209400 */
[----:B------:R-:W-:-:S05]  /*1430*/  IABS R2, R2 ;  /* 0x0000000200027213 */ /* 0x000fca0000000000 */
[----:B------:R-:W-:Y:S01]  /*1440*/  IMAD.MOV.U32 R8, RZ, RZ, R2 ;  /* 0x000000ffff087224 */ /* 0x000fe200078e0002 */
[----:B-1----:R-:W1:Y:S02]  /*1450*/  MUFU.RCP R10, R12 ;  /* 0x0000000c000a7308 */ /* 0x002e640000001000 */
[----:B-1----:R-:W-:-:S06]  /*1460*/  VIADD R10, R10, 0xffffffe ;  /* 0x0ffffffe0a0a7836 */ /* 0x002fcc0000000000 */
[----:B------:R-:W1:Y:S02]  /*1470*/  F2I.FTZ.U32.TRUNC.NTZ R11, R10 ;  /* 0x0000000a000b7305 */ /* 0x000e64000021f000 */
[----:B-1----:R-:W-:Y:S02]  /*1480*/  IADD3 R5, RZ, -R11, RZ ;  /* 0x8000000bff057210 */ /* 0x002fe40007ffe0ff */
        /* <DEDUP_REMOVED lines=38> */
[----:B------:R-:W-:Y:S01]  /*16f0*/  IMAD.IADD R9, R7, 0x1, R0 ;  /* 0x0000000107097824 */ /* 0x000fe200078e0200 */
[----:B------:R-:W-:Y:S01]  /*1700*/  MOV R8, R6 ;  /* 0x0000000600087202 */ /* 0x000fe20000000f00 */
[----:B------:R-:W-:-:S04]  /*1710*/  IMAD R7, R15, UR8, RZ ;  /* 0x000000080f077c24 */ /* 0x000fc8000f8e02ff */
[C---:B------:R-:W-:Y:S02]  /*1720*/  IMAD R7, R2.reuse, UR9, R7 ;  /* 0x0000000902077c24 */ /* 0x040fe4000f8e0207 */
[----:B------:R-:W-:Y:S01]  /*1730*/  IMAD.WIDE.U32 R40, R2, UR8, R8 ;  /* 0x0000000802287c25 */ /* 0x000fe2000f8e0008 */
[----:B------:R-:W-:-:S03]  /*1740*/  UIADD3 UR8, UR27, UR7, URZ ;  /* 0x000000071b087290 */ /* 0x000fc6000fffe03f */
[----:B------:R-:W-:Y:S01]  /*1750*/  IMAD.IADD R11, R41, 0x1, R7 ;  /* 0x00000001290b7824 */ /* 0x000fe200078e0207 */
[----:B------:R-:W-:Y:S08]  /*1760*/  BRA `(.L_x_3615) ;  /* 0x0000000400407947 */ /* 0x000ff00003800000 */
.L_x_3614:
[----:B------:R-:W1:Y:S01]  /*1770*/  LDC R0, c[0x0][0x278] ;  /* 0x00009e00ff007b82 */ /* 0x000e620000000800 */
        /* <DEDUP_REMOVED lines=13> */
[----:B------:R-:W1:Y:S08]  /*1850*/  I2F.RP R5, R7 ;  /* 0x0000000700057306 */ /* 0x000e700000209400 */
[----:B-1----:R-:W1:Y:S02]  /*1860*/  MUFU.RCP R8, R5 ;  /* 0x0000000500087308 */ /* 0x002e640000001000 */
[----:B-1----:R-:W-:-:S06]  /*1870*/  VIADD R8, R8, 0xffffffe ;  /* 0x0ffffffe08087836 */ /* 0x002fcc0000000000 */
[----:B------:R-:W1:Y:S02]  /*1880*/  F2I.FTZ.U32.TRUNC.NTZ R9, R8 ;  /* 0x0000000800097305 */ /* 0x000e64000021f000 */
[----:B-1----:R-:W-:Y:S02]  /*1890*/  IMAD.MOV R4, RZ, RZ, -R9 ;  /* 0x000000ffff047224 */ /* 0x002fe400078e0a09 */
[----:B------:R-:W-:Y:S02]  /*18a0*/  IMAD.MOV.U32 R8, RZ, RZ, RZ ;  /* 0x000000ffff087224 */ /* 0x000fe400078e00ff */
        /* <DEDUP_REMOVED lines=26> */
.L_x_3616:
        /* <DEDUP_REMOVED lines=12> */
[----:B------:R-:W-:-:S03]  /*1b10*/  IMAD R0, R15, R4, RZ ;  /* 0x000000040f007224 */ /* 0x000fc600078e02ff */
[----:B------:R-:W-:Y:S01]  /*1b20*/  MOV R7, UR6 ;  /* 0x0000000600077c02 */ /* 0x000fe20008000f00 */
[----:B------:R-:W-:Y:S01]  /*1b30*/  @UP0 ULDC.64 UR6, c[0x0][0x250] ;  /* 0x0000940000060ab9 */ /* 0x000fe20000000a00 */
[C---:B------:R-:W-:Y:S01]  /*1b40*/  IMAD R0, R16.reuse, R5, R0 ;  /* 0x0000000510007224 */ /* 0x040fe200078e0200 */
[----:B------:R-:W-:Y:S01]  /*1b50*/  @UP0 UIMAD.WIDE.U32 UR26, UR8, UR6, URZ ;  /* 0x00000006081a02a5 */ /* 0x000fe2000f8e003f */
[----:B------:R-:W-:Y:S01]  /*1b60*/  MOV R5, UR14 ;  /* 0x0000000e00057c02 */ /* 0x000fe20008000f00 */
[----:B------:R-:W-:Y:S02]  /*1b70*/  IMAD.WIDE.U32 R40, R16, R4, R6 ;  /* 0x0000000410287225 */ /* 0x000fe400078e0006 */
[----:B------:R-:W-:Y:S02]  /*1b80*/  @UP0 UIMAD UR8, UR8, UR7, UR27 ;  /* 0x00000007080802a4 */ /* 0x000fe4000f8e021b */
[----:B------:R-:W-:Y:S01]  /*1b90*/  IMAD.IADD R11, R41, 0x1, R0 ;  /* 0x00000001290b7824 */ /* 0x000fe200078e0200 */
        /* <DEDUP_REMOVED lines=13> */
.L_x_3615:
[----:B--2---:R-:W-:Y:S01]  /*1c70*/  SHF.R.S32.HI R84, RZ, 0x1f, R3 ;  /* 0x0000001fff547819 */ /* 0x004fe20000011403 */
[----:B------:R-:W-:Y:S01]  /*1c80*/  UIADD3 UR14, -UR21, UR22, URZ ;  /* 0x00000016150e7290 */ /* 0x000fe2000fffe13f */
[----:B------:R-:W1:Y:S01]  /*1c90*/  S2R R39, SR_CTAID.X ;  /* 0x0000000000277919 */ /* 0x000e620000002500 */
[----:B------:R-:W-:Y:S01]  /*1ca0*/  UISETP.NE.AND UP0, UPT, UR10, -0x1, UPT ;  /* 0xffffffff0a00788c */ /* 0x000fe2000bf05270 */
[----:B------:R-:W-:Y:S01]  /*1cb0*/  LEA.HI R0, R84, R3, RZ, 0x3 ;  /* 0x0000000354007211 */ /* 0x000fe200078f18ff */
[----:B------:R-:W-:Y:S01]  /*1cc0*/  UIADD3 UR23, UR5, -0x1, URZ ;  /* 0xffffffff05177890 */ /* 0x000fe2000fffe03f */
[----:B------:R-:W-:Y:S02]  /*1cd0*/  MOV R166, UR16 ;  /* 0x0000001000a67c02 */ /* 0x000fe40008000f00 */
[----:B------:R-:W-:Y:S02]  /*1ce0*/  SHF.R.S32.HI R22, RZ, 0x3, R0 ;  /* 0x00000003ff167819 */ /* 0x000fe40000011400 */
[----:B------:R-:W-:-:S02]  /*1cf0*/  LOP3.LUT R0, R0, 0xfffffff8, RZ, 0xc0, !PT ;  /* 0xfffffff800007812 */ /* 0x000fc400078ec0ff */
        /* <DEDUP_REMOVED lines=15> */
[----:B------:R-:W-:-:S02]  /*1df0*/  SHF.R.S32.HI R23, RZ, 0x1f, R22 ;  /* 0x0000001fff177819 */ /* 0x000fc40000011416 */
[----:B------:R-:W-:Y:S01]  /*1e00*/  SHF.R.U32.HI R14, RZ, 0x3, R9 ;  /* 0x00000003ff0e7819 */ /* 0x000fe20000011609 */
[----:B------:R-:W-:Y:S01]  /*1e10*/  @!UP0 ULDC.64 UR6, c[0x0][0x228] ;  /* 0x00008a0000068ab9 */ /* 0x000fe20000000a00 */
[----:B------:R-:W2:Y:S01]  /*1e20*/  @!P6 S2R R25, SR_CgaCtaId ;  /* 0x000000000019e919 */ /* 0x000ea20000008800 */
[--C-:B------:R-:W-:Y:S01]  /*1e30*/  LOP3.LUT R7, R9, 0x38, R26.reuse, 0xf8, !PT ;  /* 0x0000003809077812 */ /* 0x100fe200078ef81a */
[----:B------:R-:W-:Y:S01]  /*1e40*/  @!UP0 UIMAD UR9, UR9, UR6, URZ ;  /* 0x00000006090982a4 */ /* 0x000fe2000f8e023f */
[----:B------:R-:W3:Y:S01]  /*1e50*/  @!P2 LDC.64 R8, c[0x0][0x240] ;  /* 0x00009000ff08ab82 */ /* 0x000ee20000000a00 */
[----:B------:R-:W4:Y:S01]  /*1e60*/  @!P1 S2R R27, SR_CgaCtaId ;  /* 0x00000000001b9919 */ /* 0x000f220000008800 */
[----:B------:R-:W-:Y:S01]  /*1e70*/  @!UP0 UIMAD.WIDE.U32 UR28, UR17, UR6, URZ ;  /* 0x00000006111c82a5 */ /* 0x000fe2000f8e003f */
[----:B------:R-:W-:Y:S01]  /*1e80*/  LOP3.LUT R14, R7, R14, RZ, 0x3c, !PT ;  /* 0x0000000e070e7212 */ /* 0x000fe200078e3cff */
[----:B------:R-:W-:Y:S01]  /*1e90*/  @!UP0 UIMAD UR7, UR17, UR7, UR9 ;  /* 0x00000007110782a4 */ /* 0x000fe2000f8e0209 */
[----:B------:R-:W5:Y:S01]  /*1ea0*/  @!P4 S2R R21, SR_CgaCtaId ;  /* 0x000000000015c919 */ /* 0x000f620000008800 */
[----:B------:R-:W-:Y:S01]  /*1eb0*/  @!P6 MOV R4, 0x400 ;  /* 0x000004000004e802 */ /* 0x000fe20000000f00 */
[----:B------:R-:W-:Y:S01]  /*1ec0*/  USHF.R.S32.HI UR9, URZ, 0x1f, UR4 ;  /* 0x0000001f3f097899 */ /* 0x000fe20008011404 */
[----:B------:R-:W-:Y:S01]  /*1ed0*/  LEA.HI R7, R84, R3, RZ, 0x6 ;  /* 0x0000000354077211 */ /* 0x000fe200078f30ff */
[----:B------:R-:W-:Y:S01]  /*1ee0*/  @!UP0 UIADD3 UR10, UR29, UR7, URZ ;  /* 0x000000071d0a8290 */ /* 0x000fe2000fffe03f */
[----:B------:R-:W-:Y:S01]  /*1ef0*/  SHF.R.S32.HI R24, RZ, 0x1f, R26 ;  /* 0x0000001fff187819 */ /* 0x000fe2000001141a */
[----:B------:R-:W-:Y:S01]  /*1f00*/  @!UP0 UMOV UR24, UR28 ;  /* 0x0000001c00188c82 */ /* 0x000fe20008000000 */
[----:B------:R-:W-:Y:S01]  /*1f10*/  ULDC.64 UR6, c[0x0][0x258] ;  /* 0x0000960000067ab9 */ /* 0x000fe20000000a00 */
[----:B------:R-:W-:Y:S01]  /*1f20*/  IADD3 R12, P3, R26, UR24, RZ ;  /* 0x000000181a0c7c10 */ /* 0x000fe2000ff7e0ff */
[----:B------:R-:W-:Y:S01]  /*1f30*/  IMAD.SHL.U32 R7, R7, 0x8, RZ ;  /* 0x0000000807077824 */ /* 0x000fe200078e00ff */
[----:B------:R-:W-:Y:S01]  /*1f40*/  UIMAD UR9, UR9, UR6, URZ ;  /* 0x00000006090972a4 */ /* 0x000fe2000f8e023f */
[----:B------:R-:W-:Y:S01]  /*1f50*/  IMAD.U32 R32, RZ, RZ, UR6 ;  /* 0x00000006ff207e24 */ /* 0x000fe2000f8e00ff */
[----:B------:R-:W-:Y:S01]  /*1f60*/  IADD3.X R13, R24, UR10, RZ, P3, !PT ;  /* 0x0000000a180d7c10 */ /* 0x000fe20009ffe4ff */
[----:B-1----:R-:W-:Y:S01]  /*1f70*/  IMAD.WIDE R38, R39, 0x40, R22 ;  /* 0x0000004027267825 */ /* 0x002fe200078e0216 */
[----:B------:R-:W-:Y:S01]  /*1f80*/  IADD3 R170, P3, R22, R5, RZ ;  /* 0x0000000516aa7210 */ /* 0x000fe20007f7e0ff */
[----:B------:R-:W-:Y:S01]  /*1f90*/  UIMAD UR7, UR4, UR7, UR9 ;  /* 0x00000007040772a4 */ /* 0x000fe2000f8e0209 */
[----:B------:R-:W-:Y:S01]  /*1fa0*/  LOP3.LUT R14, R14, 0xfffffe00, R7, 0xf8, !PT ;  /* 0xfffffe000e0e7812 */ /* 0x000fe200078ef807 */
[----:B------:R-:W-:Y:S01]  /*1fb0*/  IMAD.WIDE.U32 R32, R32, UR4, R12 ;  /* 0x0000000420207c25 */ /* 0x000fe2000f8e000c */
[----:B------:R-:W-:Y:S01]  /*1fc0*/  @!P1 MOV R2, 0x400 ;  /* 0x0000040000029802 */ /* 0x000fe20000000f00 */
[----:B------:R-:W1:Y:S01]  /*1fd0*/  S2UR UR4, SR_CgaCtaId ;  /* 0x00000000000479c3 */ /* 0x000e620000008800 */
[----:B------:R-:W-:Y:S01]  /*1fe0*/  IADD3 R40, P5, R26, R40, RZ ;  /* 0x000000281a287210 */ /* 0x000fe20007fbe0ff */
[----:B---3--:R-:W-:Y:S01]  /*1ff0*/  @!P2 IMAD R36, R39, R8, RZ ;  /* 0x000000082724a224 */ /* 0x008fe200078e02ff */
[----:B------:R-:W-:Y:S01]  /*2000*/  UMOV UR6, 0x400 ;  /* 0x0000040000067882 */ /* 0x000fe20000000000 */
[----:B------:R-:W-:Y:S01]  /*2010*/  IMAD.X R17, R23, 0x1, R17, P3 ;  /* 0x0000000117117824 */ /* 0x000fe200018e0611 */
[----:B--2---:R-:W-:Y:S01]  /*2020*/  @!P6 LEA R25, R25, R4, 0x18 ;  /* 0x000000041919e211 */ /* 0x004fe200078ec0ff */
[C---:B------:R-:W-:Y:S01]  /*2030*/  @!P2 IMAD R36, R38.reuse, R9, R36 ;  /* 0x000000092624a224 */ /* 0x040fe200078e0224 */
[----:B------:R-:W-:Y:S01]  /*2040*/  @!P1 IADD3 R31, P3, R38, 0x10, RZ ;  /* 0x00000010261f9810 */ /* 0x000fe20007f7e0ff */
[----:B------:R-:W2:Y:S01]  /*2050*/  @!P1 LDC.64 R4, c[0x0][0x240] ;  /* 0x00009000ff049b82 */ /* 0x000ea20000000a00 */
[----:B----4-:R-:W-:Y:S01]  /*2060*/  @!P1 LEA R27, R27, R2, 0x18 ;  /* 0x000000021b1b9211 */ /* 0x010fe200078ec0ff */
[----:B------:R-:W-:Y:S01]  /*2070*/  IMAD R9, R23, UR12, RZ ;  /* 0x0000000c17097c24 */ /* 0x000fe2000f8e02ff */
[----:B------:R-:W-:Y:S01]  /*2080*/  @!P4 MOV R2, 0x400 ;  /* 0x000004000002c802 */ /* 0x000fe20000000f00 */
[----:B------:R-:W-:Y:S01]  /*2090*/  IMAD.X R41, R24, 0x1, R11, P5 ;  /* 0x0000000118297824 */ /* 0x000fe200028e060b */
[----:B------:R-:W-:Y:S01]  /*20a0*/  @!P6 IADD3 R30, P5, R38, 0x20, RZ ;  /* 0x00000020261ee810 */ /* 0x000fe20007fbe0ff */
[----:B------:R-:W-:Y:S01]  /*20b0*/  VIADD R35, R33, UR7 ;  /* 0x0000000721237c36 */ /* 0x000fe20008000000 */
[----:B-----5:R-:W-:Y:S01]  /*20c0*/  @!P4 LEA R21, R21, R2, 0x18 ;  /* 0x000000021515c211 */ /* 0x020fe200078ec0ff */
[----:B------:R-:W3:Y:S01]  /*20d0*/  @!P2 LDC.64 R6, c[0x0][0x210] ;  /* 0x00008400ff06ab82 */ /* 0x000ee20000000a00 */
[----:B------:R-:W-:Y:S01]  /*20e0*/  IMAD R2, R22, UR13, R9 ;  /* 0x0000000d16027c24 */ /* 0x000fe2000f8e0209 */
[----:B------:R-:W-:Y:S01]  /*20f0*/  USHF.L.U32 UR24, UR23, 0x6, URZ ;  /* 0x0000000617187899 */ /* 0x000fe2000800063f */
[--C-:B------:R-:W-:Y:S01]  /*2100*/  @!P1 IMAD.X R9, RZ, RZ, R39.reuse, P3 ;  /* 0x000000ffff099224 */ /* 0x100fe200018e0627 */
[C---:B------:R-:W-:Y:S01]  /*2110*/  @!P4 IADD3 R28, P3, R38.reuse, 0x30, RZ ;  /* 0x00000030261cc810 */ /* 0x040fe20007f7e0ff */
[----:B------:R-:W-:Y:S01]  /*2120*/  @!P2 IMAD.MOV.U32 R34, RZ, RZ, R32 ;  /* 0x000000ffff22a224 */ /* 0x000fe200078e0020 */
[----:B------:R-:W-:Y:S01]  /*2130*/  UIADD3 UR25, -UR24, UR16, URZ ;  /* 0x0000001018197290 */ /* 0x000fe2000fffe13f */
[--C-:B------:R-:W-:Y:S01]  /*2140*/  @!P6 IMAD.X R29, RZ, RZ, R39.reuse, P5 ;  /* 0x000000ffff1de224 */ /* 0x100fe200028e0627 */
[----:B------:R-:W4:Y:S01]  /*2150*/  @!P1 LDC.64 R12, c[0x0][0x210] ;  /* 0x00008400ff0c9b82 */ /* 0x000f220000000a00 */
[----:B------:R-:W-:Y:S01]  /*2160*/  @!P4 IMAD.X R23, RZ, RZ, R39, P3 ;  /* 0x000000ffff17c224 */ /* 0x000fe200018e0627 */
[----:B-1----:R-:W-:Y:S01]  /*2170*/  ULEA UR4, UR4, UR6, 0x18 ;  /* 0x0000000604047291 */ /* 0x002fe2000f8ec03f */
[----:B------:R-:W-:Y:S01]  /*2180*/  @!P2 IMAD.WIDE.U32 R38, R38, R8, R34 ;  /* 0x000000082626a225 */ /* 0x000fe200078e0022 */
[----:B------:R-:W-:Y:S01]  /*2190*/  UIMAD.WIDE.U32 UR10, UR12, 0x20, URZ ;  /* 0x000000200c0a78a5 */ /* 0x000fe2000f8e003f */
[----:B------:R-:W-:-:S02]  /*21a0*/  ULDC.64 UR6, c[0x0][0x268] ;  /* 0x00009a0000067ab9 */ /* 0x000fc40000000a00 */
[----:B------:R-:W-:Y:S01]  /*21b0*/  @!P2 IMAD.IADD R34, R39, 0x1, R36 ;  /* 0x000000012722a824 */ /* 0x000fe200078e0224 */
[----:B------:R-:W1:Y:S01]  /*21c0*/  @!P6 LDC.64 R10, c[0x0][0x240] ;  /* 0x00009000ff0aeb82 */ /* 0x000e620000000a00 */
[----:B--2---:R-:W-:Y:S01]  /*21d0*/  @!P1 IMAD R8, R9, R4, RZ ;  /* 0x0000000409089224 */ /* 0x004fe200078e02ff */
[C---:B------:R-:W-:Y:S01]  /*21e0*/  LEA R239, R14.reuse, UR4, 0x1 ;  /* 0x000000040eef7c11 */ /* 0x040fe2000f8e08ff */
[----:B------:R-:W-:Y:S02]  /*21f0*/  @!P1 IMAD.MOV.U32 R39, RZ, RZ, R35 ;  /* 0x000000ffff279224 */ /* 0x000fe400078e0023 */
[----:B------:R-:W-:Y:S02]  /*2200*/  @!P1 IMAD R33, R31, R5, R8 ;  /* 0x000000051f219224 */ /* 0x000fe400078e0208 */
[----:B------:R-:W-:Y:S01]  /*2210*/  @!P1 IMAD R27, R14, 0x2, R27 ;  /* 0x000000020e1b9824 */ /* 0x000fe200078e021b */
[----:B---3--:R-:W-:Y:S01]  /*2220*/  @!P2 LEA R36, P3, R38, R6, 0x1 ;  /* 0x000000062624a211 */ /* 0x008fe200078608ff */
[----:B------:R-:W2:Y:S01]  /*2230*/  @!P6 LDC.64 R8, c[0x0][0x210] ;  /* 0x00008400ff08eb82 */ /* 0x000ea20000000a00 */
[----:B------:R-:W-:-:S02]  /*2240*/  @!P6 IMAD R25, R14, 0x2, R25 ;  /* 0x000000020e19e824 */ /* 0x000fc400078e0219 */
[----:B------:R-:W-:Y:S01]  /*2250*/  @!P2 LEA.HI.X R37, R38, R7, R34, 0x1, P3 ;  /* 0x000000072625a211 */ /* 0x000fe200018f0c22 */
[----:B------:R-:W-:Y:S01]  /*2260*/  @!P1 IMAD.MOV.U32 R38, RZ, RZ, R32 ;  /* 0x000000ffff269224 */ /* 0x000fe200078e0020 */
[C---:B------:R-:W-:Y:S01]  /*2270*/  ISETP.GE.AND P3, PT, R22.reuse, UR25, PT ;  /* 0x0000001916007c0c */ /* 0x040fe2000bf66270 */
[----:B------:R-:W-:Y:S02]  /*2280*/  IMAD.WIDE.U32 R40, R22, UR12, R40 ;  /* 0x0000000c16287c25 */ /* 0x000fe4000f8e0028 */
[----:B------:R-:W3:Y:S01]  /*2290*/  @!P4 LDC.64 R6, c[0x0][0x240] ;  /* 0x00009000ff06cb82 */ /* 0x000ee20000000a00 */
[----:B------:R-:W-:Y:S01]  /*22a0*/  @!PT LDS RZ, [RZ] ;  /* 0x00000000fffff984 */ /* 0x000fe20000000800 */
[----:B------:R-:W-:Y:S01]  /*22b0*/  @!PT LDS RZ, [RZ] ;  /* 0x00000000fffff984 */ /* 0x000fe20000000800 */
[----:B------:R-:W-:Y:S01]  /*22c0*/  @!PT LDS RZ, [RZ] ;  /* 0x00000000fffff984 */ /* 0x000fe20000000800 */
[----:B------:R-:W-:Y:S01]  /*22d0*/  @!P2 LDGSTS.E.BYPASS.LTC128B.128 [R239], desc[UR18][R36.64] ;  /* 0x0000000024efafae */ /* 0x000fe2000b901d52 */
[----:B------:R-:W-:-:S03]  /*22e0*/  @!P1 IMAD.WIDE.U32 R38, R31, R4, R38 ;  /* 0x000000041f269225 */ /* 0x000fc600078e0026 */
[----:B------:R-:W-:Y:S01]  /*22f0*/  @!P2 LDGSTS.E.BYPASS.LTC128B.128 [R239+0x2000], desc[UR18][R36.64+0x80] ;  /* 0x0200008024efafae */ /* 0x000fe2000b901d52 */
[----:B------:R-:W-:Y:S01]  /*2300*/  @!P1 IMAD.IADD R34, R39, 0x1, R33 ;  /* 0x0000000127229824 */ /* 0x000fe200078e0221 */
[----:B------:R-:W-:Y:S01]  /*2310*/  @!P4 MOV R33, R35 ;  /* 0x000000230021c202 */ /* 0x000fe20000000f00 */
[----:B------:R-:W5:Y:S01]  /*2320*/  @!P4 LDC.64 R4, c[0x0][0x210] ;  /* 0x00008400ff04cb82 */ /* 0x000f620000000a00 */
[----:B------:R-:W-:Y:S01]  /*2330*/  @!P2 LDGSTS.E.BYPASS.LTC128B.128 [R239+0x4000], desc[UR18][R36.64+0x100] ;  /* 0x0400010024efafae */ /* 0x000fe2000b901d52 */
[----:B-1----:R-:W-:Y:S02]  /*2340*/  @!P6 IMAD R29, R29, R10, RZ ;  /* 0x0000000a1d1de224 */ /* 0x002fe400078e02ff */
[----:B------:R-:W-:Y:S01]  /*2350*/  IMAD.MOV.U32 R165, RZ, RZ, R40 ;  /* 0x000000ffffa57224 */ /* 0x000fe200078e0028 */
[----:B------:R1:W-:Y:S01]  /*2360*/  @!P2 LDGSTS.E.BYPASS.LTC128B.128 [R239+0x6000], desc[UR18][R36.64+0x180] ;  /* 0x0600018024efafae */ /* 0x0003e2000b901d52 */
[----:B----4-:R-:W-:Y:S01]  /*2370*/  @!P1 LEA R12, P2, R38, R12, 0x1 ;  /* 0x0000000c260c9211 */ /* 0x010fe200078408ff */
[----:B------:R-:W-:-:S02]  /*2380*/  @!P6 IMAD R31, R30, R11, R29 ;  /* 0x0000000b1e1fe224 */ /* 0x000fc400078e021d */
[----:B------:R-:W4:Y:S01]  /*2390*/  @!P3 S2R R29, SR_CgaCtaId ;  /* 0x00000000001db919 */ /* 0x000f220000008800 */
[----:B------:R-:W-:Y:S01]  /*23a0*/  @!P1 LEA.HI.X R13, R38, R13, R34, 0x1, P2 ;  /* 0x0000000d260d9211 */ /* 0x000fe200010f0c22 */
[----:B------:R-:W-:Y:S02]  /*23b0*/  IMAD.IADD R2, R41, 0x1, R2 ;  /* 0x0000000129027824 */ /* 0x000fe400078e0202 */
[----:B------:R-:W-:Y:S02]  /*23c0*/  @!P4 IMAD R21, R14, 0x2, R21 ;  /* 0x000000020e15c824 */ /* 0x000fe400078e0215 */
[----:B------:R-:W-:Y:S01]  /*23d0*/  @!P1 LDGSTS.E.BYPASS.LTC128B.128 [R27+0x800], desc[UR18][R12.64] ;  /* 0x008000000c1b9fae */ /* 0x000fe2000b901d52 */
[----:B---3--:R-:W-:Y:S02]  /*23e0*/  @!P4 IMAD R23, R23, R6, RZ ;  /* 0x000000061717c224 */ /* 0x008fe400078e02ff */
[----:B------:R-:W-:Y:S01]  /*23f0*/  IMAD R15, R15, UR6, RZ ;  /* 0x000000060f0f7c24 */ /* 0x000fe2000f8e02ff */
[----:B------:R-:W-:Y:S01]  /*2400*/  @!P1 LDGSTS.E.BYPASS.LTC128B.128 [R27+0x2800], desc[UR18][R12.64+0x80] ;  /* 0x028000800c1b9fae */ /* 0x000fe2000b901d52 */
[----:B------:R-:W-:-:S03]  /*2410*/  @!P4 IMAD R7, R28, R7, R23 ;  /* 0x000000071c07c224 */ /* 0x000fc600078e0217 */
[----:B------:R-:W-:Y:S04]  /*2420*/  @!P1 LDGSTS.E.BYPASS.LTC128B.128 [R27+0x4800], desc[UR18][R12.64+0x100] ;  /* 0x048001000c1b9fae */ /* 0x000fe8000b901d52 */
[----:B------:R3:W-:Y:S01]  /*2430*/  @!P1 LDGSTS.E.BYPASS.LTC128B.128 [R27+0x6800], desc[UR18][R12.64+0x180] ;  /* 0x068001800c1b9fae */ /* 0x0007e2000b901d52 */
[----:B------:R-:W-:Y:S01]  /*2440*/  ISETP.GE.AND P1, PT, R20, UR25, PT ;  /* 0x0000001914007c0c */ /* 0x000fe2000bf26270 */
[--C-:B-1----:R-:W-:Y:S02]  /*2450*/  @!P6 IMAD.MOV.U32 R36, RZ, RZ, R32.reuse ;  /* 0x000000ffff24e224 */ /* 0x102fe400078e0020 */
[----:B------:R-:W-:Y:S02]  /*2460*/  @!P6 IMAD.MOV.U32 R37, RZ, RZ, R35 ;  /* 0x000000ffff25e224 */ /* 0x000fe400078e0023 */
[----:B------:R-:W-:-:S04]  /*2470*/  @!P4 IMAD.WIDE.U32 R32, R28, R6, R32 ;  /* 0x000000061c20c225 */ /* 0x000fc800078e0020 */
[----:B------:R-:W-:Y:S02]  /*2480*/  @!P6 IMAD.WIDE.U32 R34, R30, R10, R36 ;  /* 0x0000000a1e22e225 */ /* 0x000fe400078e0024 */
[----:B------:R-:W1:Y:S02]  /*2490*/  @!P3 LDC.64 R10, c[0x0][0x218] ;  /* 0x00008600ff0abb82 */ /* 0x000e640000000a00 */
[----:B------:R-:W-:Y:S01]  /*24a0*/  @!P6 IMAD.IADD R30, R35, 0x1, R31 ;  /* 0x00000001231ee824 */ /* 0x000fe200078e021f */
[----:B--2---:R-:W-:Y:S01]  /*24b0*/  @!P6 LEA R8, P2, R34, R8, 0x1 ;  /* 0x000000082208e211 */ /* 0x004fe200078408ff */
[----:B------:R-:W-:-:S03]  /*24c0*/  @!P4 IMAD.IADD R7, R33, 0x1, R7 ;  /* 0x000000012107c824 */ /* 0x000fc600078e0207 */
[----:B------:R-:W-:Y:S02]  /*24d0*/  @!P6 LEA.HI.X R9, R34, R9, R30, 0x1, P2 ;  /* 0x000000092209e211 */ /* 0x000fe400010f0c1e */
[----:B-----5:R-:W-:Y:S02]  /*24e0*/  @!P4 LEA R30, P5, R32, R4, 0x1 ;  /* 0x00000004201ec211 */ /* 0x020fe400078a08ff */
[----:B------:R-:W-:Y:S01]  /*24f0*/  IADD3 R6, P2, R26, UR26, RZ ;  /* 0x0000001a1a067c10 */ /* 0x000fe2000ff5e0ff */
[----:B------:R-:W-:Y:S01]  /*2500*/  @!P6 LDGSTS.E.BYPASS.LTC128B.128 [R25+0x1000], desc[UR18][R8.64] ;  /* 0x010000000819efae */ /* 0x000fe2000b901d52 */
[----:B------:R-:W-:Y:S01]  /*2510*/  @!P4 LEA.HI.X R31, R32, R5, R7, 0x1, P5 ;  /* 0x00000005201fc211 */ /* 0x000fe200028f0c07 */
[----:B---3--:R-:W-:Y:S01]  /*2520*/  IMAD.U32 R13, RZ, RZ, UR13 ;  /* 0x0000000dff0d7e24 */ /* 0x008fe2000f8e00ff */
[----:B------:R-:W2:Y:S01]  /*2530*/  @!P1 LDC.64 R4, c[0x0][0x218] ;  /* 0x00008600ff049b82 */ /* 0x000ea20000000a00 */
[----:B------:R-:W-:Y:S01]  /*2540*/  @!P6 LDGSTS.E.BYPASS.LTC128B.128 [R25+0x3000], desc[UR18][R8.64+0x80] ;  /* 0x030000800819efae */ /* 0x000fe2000b901d52 */
[----:B------:R-:W-:Y:S01]  /*2550*/  IADD3.X R7, R24, UR8, RZ, P2, !PT ;  /* 0x0000000818077c10 */ /* 0x000fe200097fe4ff */
[----:B------:R-:W-:Y:S01]  /*2560*/  ULDC.64 UR8, c[0x0][0x250] ;  /* 0x0000940000087ab9 */ /* 0x000fe20000000a00 */
[----:B------:R-:W-:Y:S01]  /*2570*/  @!P3 MOV R12, 0x400 ;  /* 0x00000400000cb802 */ /* 0x000fe20000000f00 */
[----:B------:R-:W-:Y:S01]  /*2580*/  @!P6 LDGSTS.E.BYPASS.LTC128B.128 [R25+0x5000], desc[UR18][R8.64+0x100] ;  /* 0x050001000819efae */ /* 0x000fe2000b901d52 */
[----:B------:R-:W-:Y:S01]  /*2590*/  ISETP.GE.AND P5, PT, R18, UR25, PT ;  /* 0x0000001912007c0c */ /* 0x000fe2000bfa6270 */
[----:B------:R-:W-:Y:S01]  /*25a0*/  UIMAD.WIDE.U32 UR26, UR8, 0x20, URZ ;  /* 0x00000020081a78a5 */ /* 0x000fe2000f8e003f */
[----:B----4-:R-:W-:Y:S01]  /*25b0*/  @!P3 LEA R23, R29, R12, 0x18 ;  /* 0x0000000c1d17b211 */ /* 0x010fe200078ec0ff */
[----:B------:R3:W-:Y:S01]  /*25c0*/  @!P6 LDGSTS.E.BYPASS.LTC128B.128 [R25+0x7000], desc[UR18][R8.64+0x180] ;  /* 0x070001800819efae */ /* 0x0007e2000b901d52 */
[----:B------:R-:W-:Y:S01]  /*25d0*/  ISETP.GE.AND P6, PT, R19, UR25, PT ;  /* 0x0000001913007c0c */ /* 0x000fe2000bfc6270 */
[----:B------:R-:W-:Y:S01]  /*25e0*/  IMAD.U32 R12, RZ, RZ, UR12 ;  /* 0x0000000cff0c7e24 */ /* 0x000fe2000f8e00ff */
[----:B-1----:R-:W-:Y:S01]  /*25f0*/  @!P3 LEA R26, P2, R165, R10, 0x1 ;  /* 0x0000000aa51ab211 */ /* 0x002fe200078408ff */
[----:B------:R-:W-:Y:S01]  /*2600*/  @!P4 LDGSTS.E.BYPASS.LTC128B.128 [R21+0x1800], desc[UR18][R30.64] ;  /* 0x018000001e15cfae */ /* 0x000fe2000b901d52 */
[----:B------:R-:W-:-:S02]  /*2610*/  @!P3 IMAD R23, R14, 0x2, R23 ;  /* 0x000000020e17b824 */ /* 0x000fc400078e0217 */
[----:B------:R-:W-:Y:S01]  /*2620*/  @!P3 LEA.HI.X R27, R165, R11, R2, 0x1, P2 ;  /* 0x0000000ba51bb211 */ /* 0x000fe200010f0c02 */
[----:B------:R-:W-:Y:S02]  /*2630*/  @!P4 LDGSTS.E.BYPASS.LTC128B.128 [R21+0x3800], desc[UR18][R30.64+0x80] ;  /* 0x038000801e15cfae */ /* 0x000fe4000b901d52 */
[----:B------:R-:W-:Y:S01]  /*2640*/  VOTEU.ALL UP0, P5 ;  /* 0x00000000003f7886 */ /* 0x000fe20002800000 */
[----:B------:R-:W1:Y:S03]  /*2650*/  @!P1 S2R R11, SR_CgaCtaId ;  /* 0x00000000000b9919 */ /* 0x000e660000008800 */
[----:B------:R-:W4:Y:S01]  /*2660*/  @!P6 S2R R10, SR_CgaCtaId ;  /* 0x00000000000ae919 */ /* 0x000f220000008800 */
[----:B------:R-:W-:Y:S04]  /*2670*/  @!P4 LDGSTS.E.BYPASS.LTC128B.128 [R21+0x5800], desc[UR18][R30.64+0x100] ;  /* 0x058001001e15cfae */ /* 0x000fe8000b901d52 */
[----:B------:R5:W-:Y:S01]  /*2680*/  @!P4 LDGSTS.E.BYPASS.LTC128B.128 [R21+0x7800], desc[UR18][R30.64+0x180] ;  /* 0x078001801e15cfae */ /* 0x000be2000b901d52 */
[----:B------:R-:W-:Y:S01]  /*2690*/  ISETP.GE.AND P4, PT, R20, UR25, PT ;  /* 0x0000001914007c0c */ /* 0x000fe2000bf86270 */
[----:B------:R-:W-:Y:S01]  /*26a0*/  IMAD.U32 R20, RZ, RZ, UR12 ;  /* 0x0000000cff147e24 */ /* 0x000fe2000f8e00ff */
[CC--:B---3--:R-:W-:Y:S01]  /*26b0*/  LEA.HI R8, R84.reuse, R3.reuse, RZ, 0x4 ;  /* 0x0000000354087211 */ /* 0x0c8fe200078f20ff */
[----:B------:R-:W3:Y:S01]  /*26c0*/  @!P5 S2R R9, SR_CgaCtaId ;  /* 0x000000000009d919 */ /* 0x000ee20000008800 */
[----:B------:R-:W-:-:S02]  /*26d0*/  LEA.HI R84, R84, R3, RZ, 0x5 ;  /* 0x0000000354547211 */ /* 0x000fc400078f28ff */
[----:B------:R-:W-:Y:S01]  /*26e0*/  @!P1 LEA R20, P2, R20, R165, 0x4 ;  /* 0x000000a514149211 */ /* 0x000fe200078420ff */
[----:B------:R-:W-:Y:S03]  /*26f0*/  @!P3 LDGSTS.E.BYPASS.LTC128B.128 [R23+0x8000], desc[UR18][R26.64] ;  /* 0x080000001a17bfae */ /* 0x000fe6000b901d52 */
[----:B------:R-:W-:Y:S01]  /*2700*/  @!P1 LEA.HI.X R13, R12, R2, R13, 0x4, P2 ;  /* 0x000000020c0d9211 */ /* 0x000fe200010f240d */
[----:B------:R-:W-:Y:S01]  /*2710*/  @!P3 LDGSTS.E.BYPASS.LTC128B.128 [R23+0xa000], desc[UR18][R26.64+0x80] ;  /* 0x0a0000801a17bfae */ /* 0x000fe2000b901d52 */
[----:B--2---:R-:W-:Y:S01]  /*2720*/  @!P1 LEA R24, P2, R20, R4, 0x1 ;  /* 0x0000000414189211 */ /* 0x004fe200078408ff */
[----:B------:R-:W-:Y:S01]  /*2730*/  IMAD R4, R16, UR7, R15 ;  /* 0x0000000710047c24 */ /* 0x000fe2000f8e020f */
[----:B------:R-:W-:Y:S01]  /*2740*/  SHF.R.S32.HI R12, RZ, 0x4, R8 ;  /* 0x00000004ff0c7819 */ /* 0x000fe20000011408 */
[----:B------:R-:W-:Y:S01]  /*2750*/  @!P3 LDGSTS.E.BYPASS.LTC128B.128 [R23+0xc000], desc[UR18][R26.64+0x100] ;  /* 0x0c0001001a17bfae */ /* 0x000fe2000b901d52 */
[----:B------:R-:W-:Y:S01]  /*2760*/  @!P1 LEA.HI.X R25, R20, R5, R13, 0x1, P2 ;  /* 0x0000000514199211 */ /* 0x000fe200010f0c0d */
[----:B------:R-:W-:Y:S01]  /*2770*/  IMAD R15, R17, UR8, RZ ;  /* 0x00000008110f7c24 */ /* 0x000fe2000f8e02ff */
[----:B------:R-:W-:Y:S01]  /*2780*/  LEA.HI R13, R12, R12, RZ, 0x1 ;  /* 0x0000000c0c0d7211 */ /* 0x000fe200078f08ff */
[----:B------:R2:W-:Y:S01]  /*2790*/  @!P3 LDGSTS.E.BYPASS.LTC128B.128 [R23+0xe000], desc[UR18][R26.64+0x180] ;  /* 0x0e0001801a17bfae */ /* 0x0005e2000b901d52 */
[----:B------:R-:W-:Y:S01]  /*27a0*/  ISETP.GE.AND P2, PT, R18, UR25, PT ;  /* 0x0000001912007c0c */ /* 0x000fe2000bf46270 */
[----:B------:R-:W-:Y:S01]  /*27b0*/  IMAD R15, R170, UR9, R15 ;  /* 0x00000009aa0f7c24 */ /* 0x000fe2000f8e020f */
[----:B------:R-:W-:Y:S01]  /*27c0*/  LOP3.LUT R13, R13, 0xfffffffe, RZ, 0xc0, !PT ;  /* 0xfffffffe0d0d7812 */ /* 0x000fe200078ec0ff */
[----:B------:R-:W-:Y:S01]  /*27d0*/  USHF.L.U32 UR7, UR9, 0x5, URZ ;  /* 0x0000000509077899 */ /* 0x000fe2000800063f */
[----:B------:R-:W-:Y:S01]  /*27e0*/  @!P1 MOV R18, 0x400 ;  /* 0x0000040000129802 */ /* 0x000fe20000000f00 */
[----:B-----5:R-:W-:Y:S01]  /*27f0*/  IMAD.WIDE.U32 R20, R16, UR6, R6 ;  /* 0x0000000610147c25 */ /* 0x020fe2000f8e0006 */
[----:B------:R-:W-:Y:S01]  /*2800*/  @!P6 MOV R5, 0x400 ;  /* 0x000004000005e802 */ /* 0x000fe20000000f00 */
[----:B------:R-:W5:Y:S01]  /*2810*/  @!P6 LDC.64 R6, c[0x0][0x218] ;  /* 0x00008600ff06eb82 */ /* 0x000f620000000a00 */
[----:B------:R-:W-:Y:S01]  /*2820*/  ISETP.GE.AND P3, PT, R19, UR25, PT ;  /* 0x0000001913007c0c */ /* 0x000fe2000bf66270 */
[----:B------:R-:W-:Y:S01]  /*2830*/  IMAD.IADD R12, R12, 0x1, -R13 ;  /* 0x000000010c0c7824 */ /* 0x000fe200078e0a0d */
[----:B-1----:R-:W-:Y:S01]  /*2840*/  @!P1 LEA R13, R11, R18, 0x18 ;  /* 0x000000120b0d9211 */ /* 0x002fe200078ec0ff */
[----:B------:R-:W-:Y:S01]  /*2850*/  IMAD.IADD R19, R21, 0x1, R4 ;  /* 0x0000000115137824 */ /* 0x000fe200078e0204 */
[----:B----4-:R-:W-:Y:S01]  /*2860*/  @!P6 LEA R11, R10, R5, 0x18 ;  /* 0x000000050a0be211 */ /* 0x010fe200078ec0ff */
[----:B------:R-:W-:Y:S01]  /*2870*/  USHF.L.U32 UR6, UR13, 0x5, URZ ;  /* 0x000000050d067899 */ /* 0x000fe2000800063f */
[----:B------:R-:W-:Y:S01]  /*2880*/  IMAD.MOV.U32 R18, RZ, RZ, R20 ;  /* 0x000000ffff127224 */ /* 0x000fe200078e0014 */
[----:B------:R-:W1:Y:S01]  /*2890*/  @!P5 LDC.64 R4, c[0x0][0x218] ;  /* 0x00008600ff04db82 */ /* 0x000e620000000a00 */
[----:B------:R-:W-:Y:S01]  /*28a0*/  IMAD.U32 R20, RZ, RZ, UR12 ;  /* 0x0000000cff147e24 */ /* 0x000fe2000f8e00ff */
[----:B------:R-:W-:Y:S01]  /*28b0*/  @!P5 MOV R16, 0x400 ;  /* 0x000004000010d802 */ /* 0x000fe20000000f00 */
[----:B------:R-:W-:Y:S01]  /*28c0*/  IMAD.WIDE.U32 R170, R170, UR8, R18 ;  /* 0x00000008aaaa7c25 */ /* 0x000fe2000f8e0012 */
[----:B------:R-:W-:-:S02]  /*28d0*/  @!P6 LEA R11, R14, R11, 0x1 ;  /* 0x0000000b0e0be211 */ /* 0x000fc400078e08ff */
[----:B---3--:R-:W-:Y:S01]  /*28e0*/  @!P5 LEA R9, R9, R16, 0x18 ;  /* 0x000000100909d211 */ /* 0x008fe200078ec0ff */
[----:B------:R-:W-:Y:S02]  /*28f0*/  IMAD.IADD R168, R171, 0x1, R15 ;  /* 0x00000001aba87824 */ /* 0x000fe400078e020f */
[C---:B--2---:R-:W-:Y:S02]  /*2900*/  @!P1 IMAD R23, R14.reuse, 0x2, R13 ;  /* 0x000000020e179824 */ /* 0x044fe400078e020d */
[----:B------:R-:W-:Y:S01]  /*2910*/  IMAD.U32 R13, RZ, RZ, UR6 ;  /* 0x00000006ff0d7e24 */ /* 0x000fe2000f8e00ff */
[----:B------:R-:W-:Y:S01]  /*2920*/  @!UP0 UIMAD UR6, UR13, 0x30, URZ ;  /* 0x000000300d0688a4 */ /* 0x000fe2000f8e023f */
[----:B------:R-:W-:Y:S01]  /*2930*/  @!P5 IMAD R15, R14, 0x2, R9 ;  /* 0x000000020e0fd824 */ /* 0x000fe200078e0209 */
[----:B------:R-:W-:Y:S01]  /*2940*/  @!P1 LDGSTS.E.BYPASS.LTC128B.128 [R23+0x8800], desc[UR18][R24.64] ;  /* 0x0880000018179fae */ /* 0x000fe2000b901d52 */
[----:B------:R-:W-:Y:S01]  /*2950*/  IMAD.U32 R9, RZ, RZ, UR8 ;  /* 0x00000008ff097e24 */ /* 0x000fe2000f8e00ff */
[----:B------:R-:W-:-:S02]  /*2960*/  VOTEU.ALL UP0, P2 ;  /* 0x00000000003f7886 */ /* 0x000fc40001000000 */
[----:B------:R-:W-:Y:S04]  /*2970*/  @!P1 LDGSTS.E.BYPASS.LTC128B.128 [R23+0xa800], desc[UR18][R24.64+0x80] ;  /* 0x0a80008018179fae */ /* 0x000fe8000b901d52 */
[----:B------:R-:W-:Y:S04]  /*2980*/  @!P1 LDGSTS.E.BYPASS.LTC128B.128 [R23+0xc800], desc[UR18][R24.64+0x100] ;  /* 0x0c80010018179fae */ /* 0x000fe8000b901d52 */
[----:B------:R2:W-:Y:S01]  /*2990*/  @!P1 LDGSTS.E.BYPASS.LTC128B.128 [R23+0xe800], desc[UR18][R24.64+0x180] ;  /* 0x0e80018018179fae */ /* 0x0005e2000b901d52 */
[----:B------:R-:W-:-:S04]  /*29a0*/  @!P6 IADD3 R10, P1, R165, UR10, RZ ;  /* 0x0000000aa50aec10 */ /* 0x000fc8000ff3e0ff */
[----:B------:R-:W-:Y:S01]  /*29b0*/  @!P6 IADD3.X R13, R2, UR11, R13, P1, !PT ;  /* 0x0000000b020dec10 */ /* 0x000fe20008ffe40d */
[----:B------:R-:W-:Y:S01]  /*29c0*/  ULDC.64 UR10, c[0x0][0x220] ;  /* 0x00008800000a7ab9 */ /* 0x000fe20000000a00 */
[----:B-----5:R-:W-:-:S04]  /*29d0*/  @!P6 LEA R6, P1, R10, R6, 0x1 ;  /* 0x000000060a06e211 */ /* 0x020fc800078208ff */
[----:B------:R-:W-:Y:S01]  /*29e0*/  @!P6 LEA.HI.X R7, R10, R7, R13, 0x1, P1 ;  /* 0x000000070a07e211 */ /* 0x000fe200008f0c0d */
[----:B------:R-:W-:Y:S01]  /*29f0*/  IMAD.U32 R13, RZ, RZ, UR8 ;  /* 0x00000008ff0d7e24 */ /* 0x000fe2000f8e00ff */
[----:B------:R-:W-:-:S03]  /*2a00*/  LOP3.LUT R10, R8, 0xfffffff0, RZ, 0xc0, !PT ;  /* 0xfffffff0080a7812 */ /* 0x000fc600078ec0ff */
[----:B------:R-:W-:Y:S02]  /*2a10*/  @!P6 LDGSTS.E.BYPASS.LTC128B.128 [R11+0x9000], desc[UR18][R6.64] ;  /* 0x09000000060befae */ /* 0x000fe4000b901d52 */
[----:B------:R-:W-:Y:S02]  /*2a20*/  IMAD.IADD R10, R3, 0x1, -R10 ;  /* 0x00000001030a7824 */ /* 0x000fe400078e0a0a */
[----:B------:R-:W-:Y:S04]  /*2a30*/  @!P6 LDGSTS.E.BYPASS.LTC128B.128 [R11+0xb000], desc[UR18][R6.64+0x80] ;  /* 0x0b000080060befae */ /* 0x000fe8000b901d52 */
[----:B------:R-:W-:Y:S01]  /*2a40*/  @!P6 LDGSTS.E.BYPASS.LTC128B.128 [R11+0xd000], desc[UR18][R6.64+0x100] ;  /* 0x0d000100060befae */ /* 0x000fe2000b901d52 */
[----:B--2---:R-:W-:-:S03]  /*2a50*/  @!P5 IMAD.MOV.U32 R24, RZ, RZ, R165 ;  /* 0x000000ffff18d224 */ /* 0x004fc600078e00a5 */
[----:B------:R2:W-:Y:S01]  /*2a60*/  @!P6 LDGSTS.E.BYPASS.LTC128B.128 [R11+0xf000], desc[UR18][R6.64+0x180] ;  /* 0x0f000180060befae */ /* 0x0005e2000b901d52 */
[----:B------:R-:W-:Y:S01]  /*2a70*/  @!P5 IMAD.MOV.U32 R25, RZ, RZ, R2 ;  /* 0x000000ffff19d224 */ /* 0x000fe200078e0002 */
[C---:B------:R-:W-:Y:S01]  /*2a80*/  ISETP.GE.AND P6, PT, R22.reuse, UR25, PT ;  /* 0x0000001916007c0c */ /* 0x040fe2000bfc6270 */
[----:B------:R-:W-:Y:S02]  /*2a90*/  IMAD.SHL.U32 R23, R22, 0x8, RZ ;  /* 0x0000000816177824 */ /* 0x000fe400078e00ff */
[----:B------:R-:W-:-:S04]  /*2aa0*/  @!P5 IMAD.WIDE.U32 R20, R20, 0x30, R24 ;  /* 0x000000301414d825 */ /* 0x000fc800078e0018 */
[----:B------:R-:W-:Y:S01]  /*2ab0*/  @!P5 VIADD R8, R21, UR6 ;  /* 0x000000061508dc36 */ /* 0x000fe20008000000 */
[----:B-1----:R-:W-:Y:S01]  /*2ac0*/  @!P5 LEA R16, P1, R20, R4, 0x1 ;  /* 0x000000041410d211 */ /* 0x002fe200078208ff */
[----:B------:R-:W-:Y:S01]  /*2ad0*/  IMAD.SHL.U32 R4, R0, 0x40, RZ ;  /* 0x0000004000047824 */ /* 0x000fe200078e00ff */
[----:B------:R-:W-:Y:S02]  /*2ae0*/  @!UP0 UIMAD UR6, UR9, 0x60, URZ ;  /* 0x00000060090688a4 */ /* 0x000fe4000f8e023f */
[----:B------:R-:W-:Y:S01]  /*2af0*/  @!P5 LEA.HI.X R17, R20, R5, R8, 0x1, P1 ;  /* 0x000000051411d211 */ /* 0x000fe200008f0c08 */
[----:B------:R-:W-:Y:S01]  /*2b00*/  UISETP.GT.AND UP0, UPT, UR23, UR15, UPT ;  /* 0x0000000f1700728c */ /* 0x000fe2000bf04270 */
[----:B------:R-:W-:Y:S02]  /*2b10*/  SHF.R.S32.HI R5, RZ, 0x1f, R10 ;  /* 0x0000001fff057819 */ /* 0x000fe4000001140a */
[----:B------:R-:W-:Y:S01]  /*2b20*/  LOP3.LUT R4, R4, 0x1c0, RZ, 0xc0, !PT ;  /* 0x000001c004047812 */ /* 0x000fe200078ec0ff */
[----:B------:R-:W-:Y:S01]  /*2b30*/  @!P5 LDGSTS.E.BYPASS.LTC128B.128 [R15+0x9800], desc[UR18][R16.64] ;  /* 0x09800000100fdfae */ /* 0x000fe2000b901d52 */
[----:B------:R-:W-:-:S02]  /*2b40*/  LEA.HI R8, R5, R10, RZ, 0x3 ;  /* 0x0000000a05087211 */ /* 0x000fc400078f18ff */
[----:B------:R-:W-:Y:S01]  /*2b50*/  LEA R236, P1, R170, UR10, 0x1 ;  /* 0x0000000aaaec7c11 */ /* 0x000fe2000f8208ff */
[----:B------:R-:W-:Y:S01]  /*2b60*/  @!P5 LDGSTS.E.BYPASS.LTC128B.128 [R15+0xb800], desc[UR18][R16.64+0x80] ;  /* 0x0b800080100fdfae */ /* 0x000fe2000b901d52 */
[----:B------:R-:W-:Y:S02]  /*2b70*/  LOP3.LUT R5, R8, 0xfffffff8, RZ, 0xc0, !PT ;  /* 0xfffffff808057812 */ /* 0x000fe400078ec0ff */
[----:B------:R-:W-:Y:S01]  /*2b80*/  LEA.HI.X R235, R170, UR11, R168, 0x1, P1 ;  /* 0x0000000baaeb7c11 */ /* 0x000fe200088f0ca8 */
[----:B------:R-:W-:Y:S01]  /*2b90*/  @!P5 LDGSTS.E.BYPASS.LTC128B.128 [R15+0xd800], desc[UR18][R16.64+0x100] ;  /* 0x0d800100100fdfae */ /* 0x000fe2000b901d52 */
[----:B--2---:R-:W-:Y:S01]  /*2ba0*/  LOP3.LUT R7, R4, 0x8, R23, 0xf8, !PT ;  /* 0x0000000804077812 */ /* 0x004fe200078ef817 */
[----:B------:R-:W-:Y:S01]  /*2bb0*/  IMAD.IADD R5, R10, 0x1, -R5 ;  /* 0x000000010a057824 */ /* 0x000fe200078e0a05 */
[----:B------:R-:W-:Y:S01]  /*2bc0*/  SHF.R.U32.HI R4, RZ, 0x3, R4 ;  /* 0x00000003ff047819 */ /* 0x000fe20000011604 */
[----:B------:R1:W-:Y:S01]  /*2bd0*/  @!P5 LDGSTS.E.BYPASS.LTC128B.128 [R15+0xf800], desc[UR18][R16.64+0x180] ;  /* 0x0f800180100fdfae */ /* 0x0003e2000b901d52 */
[----:B------:R-:W-:Y:S01]  /*2be0*/  IMAD.SHL.U32 R11, R12, 0x8, RZ ;  /* 0x000000080c0b7824 */ /* 0x000fe200078e00ff */
[----:B------:R-:W-:Y:S01]  /*2bf0*/  SHF.L.U32 R85, R8, 0x6, RZ ;  /* 0x0000000608557819 */ /* 0x000fe200000006ff */
[----:B------:R-:W-:Y:S01]  /*2c00*/  IMAD.U32 R10, RZ, RZ, UR9 ;  /* 0x00000009ff0a7e24 */ /* 0x000fe2000f8e00ff */
[----:B------:R-:W0:Y:S01]  /*2c10*/  LDGDEPBAR ;  /* 0x00000000000079af */ /* 0x000e220000000000 */
[----:B------:R-:W-:Y:S01]  /*2c20*/  LOP3.LUT R233, R7, R4, RZ, 0x3c, !PT ;  /* 0x0000000407e97212 */ /* 0x000fe200078e3cff */
[----:B------:R-:W-:Y:S01]  /*2c30*/  IMAD.SHL.U32 R4, R5, 0x40, RZ ;  /* 0x0000004005047824 */ /* 0x000fe200078e00ff */
[----:B------:R-:W-:Y:S01]  /*2c40*/  LOP3.LUT R85, R85, 0xfffffe00, RZ, 0xc0, !PT ;  /* 0xfffffe0055557812 */ /* 0x000fe200078ec0ff */
[----:B------:R-:W-:-:S02]  /*2c50*/  IMAD.U32 R6, RZ, RZ, UR8 ;  /* 0x00000008ff067e24 */ /* 0x000fc4000f8e00ff */
[----:B------:R-:W-:Y:S01]  /*2c60*/  IMAD R233, R12, 0x200, R233 ;  /* 0x000002000ce97824 */ /* 0x000fe200078e02e9 */
[----:B------:R-:W-:Y:S01]  /*2c70*/  @!P3 LEA R12, P1, R13, R236, 0x6 ;  /* 0x000000ec0d0cb211 */ /* 0x000fe200078230ff */
[----:B------:R-:W-:Y:S01]  /*2c80*/  @!P2 IMAD.MOV.U32 R234, RZ, RZ, R236 ;  /* 0x000000ffffeaa224 */ /* 0x000fe200078e00ec */
[----:B------:R-:W-:Y:S01]  /*2c90*/  LOP3.LUT R4, R4, 0x1c0, RZ, 0xc0, !PT ;  /* 0x000001c004047812 */ /* 0x000fe200078ec0ff */
[--C-:B------:R-:W-:Y:S01]  /*2ca0*/  @!P6 IMAD.MOV.U32 R237, RZ, RZ, R235.reuse ;  /* 0x000000ffffede224 */ /* 0x100fe200078e00eb */
[----:B------:R-:W-:Y:S01]  /*2cb0*/  @!P3 LEA.HI.X R13, R9, R235, R10, 0x6, P1 ;  /* 0x000000eb090db211 */ /* 0x000fe200008f340a */
[----:B------:R-:W-:Y:S01]  /*2cc0*/  @!P2 IMAD.WIDE.U32 R6, R6, 0x60, R234 ;  /* 0x000000600606a825 */ /* 0x000fe200078e00ea */
[----:B------:R-:W-:Y:S02]  /*2cd0*/  @!P4 IADD3 R14, P1, R236, UR26, RZ ;  /* 0x0000001aec0ecc10 */ /* 0x000fe4000ff3e0ff */
[----:B------:R-:W-:Y:S01]  /*2ce0*/  LOP3.LUT R11, R4, 0x8, R11, 0xf8, !PT ;  /* 0x00000008040b7812 */ /* 0x000fe200078ef80b */
[----:B------:R-:W-:Y:S01]  /*2cf0*/  IMAD.U32 R10, RZ, RZ, UR7 ;  /* 0x00000007ff0a7e24 */ /* 0x000fe2000f8e00ff */
[----:B------:R-:W-:Y:S01]  /*2d00*/  SHF.R.U32.HI R4, RZ, 0x3, R4 ;  /* 0x00000003ff047819 */ /* 0x000fe20000011604 */
[----:B------:R-:W-:Y:S01]  /*2d10*/  @!P2 IMAD.MOV.U32 R8, RZ, RZ, R6 ;  /* 0x000000ffff08a224 */ /* 0x000fe200078e0006 */
[----:B------:R-:W-:Y:S01]  /*2d20*/  SHF.R.S32.HI R6, RZ, 0x5, R84 ;  /* 0x00000005ff067819 */ /* 0x000fe20000011454 */
[----:B------:R-:W-:Y:S01]  /*2d30*/  @!P2 VIADD R9, R7, UR6 ;  /* 0x000000060709ac36 */ /* 0x000fe20008000000 */
[----:B------:R-:W-:Y:S01]  /*2d40*/  LOP3.LUT R4, R11, R4, RZ, 0x3c, !PT ;  /* 0x000000040b047212 */ /* 0x000fe200078e3cff */
[----:B------:R-:W-:Y:S01]  /*2d50*/  @!UP0 ULDC.64 UR6, c[0x0][0x218] ;  /* 0x0000860000068ab9 */ /* 0x000fe20000000a00 */
[----:B-1----:R-:W-:Y:S01]  /*2d60*/  @!P4 IADD3.X R15, R235, UR27, R10, P1, !PT ;  /* 0x0000001beb0fcc10 */ /* 0x002fe20008ffe40a */
[----:B------:R-:W-:-:S04]  /*2d70*/  DEPBAR.LE SB0, 0x0 ;  /* 0x000080000000791a */ /* 0x000fc80000000000 */
[----:B------:R-:W-:Y:S01]  /*2d80*/  BAR.SYNC.DEFER_BLOCKING 0x0 ;  /* 0x0000000000007b1d */ /* 0x000fe20000010000 */
[----:B------:R-:W-:Y:S01]  /*2d90*/  IMAD R7, R6, 0x400, R85 ;  /* 0x0000040006077824 */ /* 0x000fe200078e0255 */
[----:B------:R-:W-:Y:S02]  /*2da0*/  LEA R233, R233, UR4, 0x1 ;  /* 0x00000004e9e97c11 */ /* 0x000fe4000f8e08ff */
[----:B------:R-:W-:Y:S01]  /*2db0*/  LOP3.LUT R84, R84, 0xffffffe0, RZ, 0xc0, !PT ;  /* 0xffffffe054547812 */ /* 0x000fe200078ec0ff */
[----:B------:R-:W-:Y:S02]  /*2dc0*/  IMAD.IADD R234, R4, 0x1, R7 ;  /* 0x0000000104ea7824 */ /* 0x000fe400078e0207 */
[----:B------:R-:W-:Y:S02]  /*2dd0*/  IMAD.MOV.U32 R7, RZ, RZ, 0x10 ;  /* 0x00000010ff077424 */ /* 0x000fe400078e00ff */
[----:B------:R-:W-:Y:S01]  /*2de0*/  VIADD R231, R233, 0x8020 ;  /* 0x00008020e9e77836 */ /* 0x000fe20000000000 */
[----:B------:R-:W-:Y:S01]  /*2df0*/  LEA R234, R234, UR4, 0x1 ;  /* 0x00000004eaea7c11 */ /* 0x000fe2000f8e08ff */
[----:B------:R-:W-:Y:S01]  /*2e00*/  IMAD.IADD R84, R3, 0x1, -R84 ;  /* 0x0000000103547824 */ /* 0x000fe200078e0a54 */
        /* <DEDUP_REMOVED lines=48> */
[----:B------:R-:W3:Y:S01]  /*3110*/  LDSM.16.M88.4 R36, [R233+0x8000] ;  /* 0x00800000e924783b */ /* 0x000ee20000000200 */
[----:B------:R-:W-:Y:S02]  /*3120*/  SEL R5, R5, 0xffffffe0, !P2 ;  /* 0xffffffe005057807 */ /* 0x000fe40005000000 */
[----:B------:R-:W-:Y:S01]  /*3130*/  R2P PR, R0, 0x6 ;  /* 0x0000000600007804 */ /* 0x000fe20000000000 */
[----:B------:R-:W4:Y:S01]  /*3140*/  LDSM.16.M88.4 R28, [R233+0x8800] ;  /* 0x00880000e91c783b */ /* 0x000f220000000200 */
[----:B------:R-:W-:Y:S02]  /*3150*/  VIADD R0, R233, 0x8000 ;  /* 0x00008000e9007836 */ /* 0x000fe40000000000 */
[--C-:B------:R-:W-:Y:S01]  /*3160*/  IMAD R232, R7, 0x2, R234.reuse ;  /* 0x0000000207e87824 */ /* 0x100fe200078e02ea */
[----:B------:R-:W5:Y:S01]  /*3170*/  LDSM.16.M88.4 R20, [R233+0x9000] ;  /* 0x00900000e914783b */ /* 0x000f620000000200 */
[----:B------:R-:W-:-:S02]  /*3180*/  IMAD R230, R5, 0x2, R234 ;  /* 0x0000000205e67824 */ /* 0x000fc400078e02ea */
[----:B------:R-:W-:Y:S01]  /*3190*/  IMAD R229, R5, 0x2, R232 ;  /* 0x0000000205e57824 */ /* 0x000fe200078e02e8 */
[----:B------:R-:W5:Y:S04]  /*31a0*/  LDSM.16.M88.4 R56, [R233+0x9800] ;  /* 0x00980000e938783b */ /* 0x000f680000000200 */
[----:B------:R-:W-:Y:S01]  /*31b0*/  @P1 VIADD R231, R0, 0xffffffe0 ;  /* 0xffffffe000e71836 */ /* 0x000fe20000000000 */
[----:B------:R-:W-:Y:S01]  /*31c0*/  LDSM.16.M88.4 R44, [R232] ;  /* 0x00000000e82c783b */ /* 0x000fe20000000200 */
[----:B------:R-:W-:Y:S01]  /*31d0*/  IMAD.MOV.U32 R0, RZ, RZ, 0x40 ;  /* 0x00000040ff007424 */ /* 0x000fe200078e00ff */
[----:B------:R-:W-:Y:S01]  /*31e0*/  PLOP3.LUT P1, PT, PT, PT, UP0, 0x80, 0x0 ;  /* 0x000000000000781c */ /* 0x000fe20003f2f008 */
[C---:B------:R-:W-:Y:S01]  /*31f0*/  VIADD R223, R231.reuse, 0x800 ;  /* 0x00000800e7df7836 */ /* 0x040fe20000000000 */
[----:B-1----:R-:W1:Y:S01]  /*3200*/  LDSM.16.M88.4 R12, [R231] ;  /* 0x00000000e70c783b */ /* 0x002e620000000200 */
[C---:B------:R-:W-:Y:S01]  /*3210*/  VIADD R222, R231.reuse, 0x1000 ;  /* 0x00001000e7de7836 */ /* 0x040fe20000000000 */
[----:B------:R-:W-:Y:S01]  /*3220*/  SEL R0, R0, 0xffffffc0, !P2 ;  /* 0xffffffc000007807 */ /* 0x000fe20005000000 */
[C---:B------:R-:W-:Y:S01]  /*3230*/  VIADD R221, R231.reuse, 0x1800 ;  /* 0x00001800e7dd7836 */ /* 0x040fe20000000000 */
[----:B------:R-:W1:Y:S01]  /*3240*/  LDSM.16.M88.4 R48, [R231+0x800] ;  /* 0x00080000e730783b */ /* 0x000e620000000200 */
[----:B------:R-:W-:-:S02]  /*3250*/  VIADD R219, R231, 0x2000 ;  /* 0x00002000e7db7836 */ /* 0x000fc40000000000 */
[----:B------:R-:W-:Y:S01]  /*3260*/  IMAD.IADD R227, R233, 0x1, R0 ;  /* 0x00000001e9e37824 */ /* 0x000fe200078e0200 */
[----:B--2---:R-:W2:Y:S01]  /*3270*/  LDSM.16.M88.4 R8, [R231+0x1000] ;  /* 0x00100000e708783b */ /* 0x004ea20000000200 */
[----:B------:R-:W-:Y:S01]  /*3280*/  IMAD.IADD R220, R0, 0x1, R231 ;  /* 0x0000000100dc7824 */ /* 0x000fe200078e02e7 */
[----:B------:R-:W-:Y:S01]  /*3290*/  LEA R0, R6, UR21, 0x4 ;  /* 0x0000001506007c11 */ /* 0x000fe2000f8e20ff */
[----:B------:R-:W-:Y:S01]  /*32a0*/  VIADD R218, R231, 0x2800 ;  /* 0x00002800e7da7836 */ /* 0x000fe20000000000 */
[----:B------:R-:W2:Y:S01]  /*32b0*/  LDSM.16.M88.4 R72, [R231+0x1800] ;  /* 0x00180000e748783b */ /* 0x000ea20000000200 */
[----:B------:R-:W-:Y:S01]  /*32c0*/  @!P1 LEA R242, P2, R165, UR6, 0x1 ;  /* 0x00000006a5f29c11 */ /* 0x000fe2000f8408ff */
[----:B------:R-:W-:Y:S02]  /*32d0*/  VIADD R217, R231, 0x3000 ;  /* 0x00003000e7d97836 */ /* 0x000fe40000000000 */
[----:B------:R-:W-:Y:S01]  /*32e0*/  LDSM.16.M88.4 R64, [R230] ;  /* 0x00000000e640783b */ /* 0x000fe20000000200 */
[----:B------:R-:W-:Y:S01]  /*32f0*/  @!P1 LEA.HI.X R243, R165, UR7, R2, 0x1, P2 ;  /* 0x00000007a5f39c11 */ /* 0x000fe200090f0c02 */
[C---:B------:R-:W-:Y:S01]  /*3300*/  VIADD R216, R231.reuse, 0x3800 ;  /* 0x00003800e7d87836 */ /* 0x040fe20000000000 */
[----:B---3--:R-:W-:Y:S01]  /*3310*/  HMMA.16816.F32 R40, R52, R36, RZ ;  /* 0x000000243428723c */ /* 0x008fe200000018ff */
[----:B------:R-:W3:Y:S01]  /*3320*/  LDSM.16.M88.4 R16, [R227+0x8000] ;  /* 0x00800000e310783b */ /* 0x000ee20000000200 */
[----:B------:R-:W-:-:S02]  /*3330*/  VIADD R215, R231, 0x4000 ;  /* 0x00004000e7d77836 */ /* 0x000fc40000000000 */
[C---:B------:R-:W-:Y:S01]  /*3340*/  VIADD R214, R231.reuse, 0x4800 ;  /* 0x00004800e7d67836 */ /* 0x040fe20000000000 */
[----:B------:R-:W-:Y:S01]  /*3350*/  LDSM.16.M88.4 R60, [R227+0x9800] ;  /* 0x00980000e33c783b */ /* 0x000fe20000000200 */
[C---:B------:R-:W-:Y:S01]  /*3360*/  HMMA.16816.F32 R36, R52.reuse, R38, RZ ;  /* 0x000000263424723c */ /* 0x040fe200000018ff */
[C---:B------:R-:W-:Y:S02]  /*3370*/  VIADD R213, R231.reuse, 0x5000 ;  /* 0x00005000e7d57836 */ /* 0x040fe40000000000 */
[----:B------:R-:W-:Y:S01]  /*3380*/  LDSM.16.M88.4 R76, [R231+0x5800] ;  /* 0x00580000e74c783b */ /* 0x000fe20000000200 */
[C---:B------:R-:W-:Y:S02]  /*3390*/  VIADD R212, R231.reuse, 0x5800 ;  /* 0x00005800e7d47836 */ /* 0x040fe40000000000 */
[----:B----4-:R-:W-:Y:S01]  /*33a0*/  HMMA.16816.F32 R32, R52, R28, RZ ;  /* 0x0000001c3420723c */ /* 0x010fe200000018ff */
[----:B------:R-:W-:Y:S01]  /*33b0*/  LDSM.16.M88.4 R80, [R231+0x7000] ;  /* 0x00700000e750783b */ /* 0x000fe20000000200 */
[----:B------:R-:W-:-:S02]  /*33c0*/  VIADD R211, R231, 0x6000 ;  /* 0x00006000e7d37836 */ /* 0x000fc40000000000 */
[C---:B------:R-:W-:Y:S01]  /*33d0*/  VIADD R210, R231.reuse, 0x6800 ;  /* 0x00006800e7d27836 */ /* 0x040fe20000000000 */
[----:B------:R-:W0:Y:S01]  /*33e0*/  LDGDEPBAR ;  /* 0x00000000000079af */ /* 0x000e220000000000 */
[----:B-----5:R-:W-:Y:S01]  /*33f0*/  HMMA.16816.F32 R24, R52, R20, RZ ;  /* 0x000000143418723c */ /* 0x020fe200000018ff */
[C---:B------:R-:W-:Y:S02]  /*3400*/  VIADD R209, R231.reuse, 0x7000 ;  /* 0x00007000e7d17836 */ /* 0x040fe40000000000 */
[----:B------:R-:W-:-:S03]  /*3410*/  VIADD R208, R231, 0x7800 ;  /* 0x00007800e7d07836 */ /* 0x000fc60000000000 */
[C---:B------:R-:W-:Y:S06]  /*3420*/  HMMA.16816.F32 R28, R52.reuse, R30, RZ ;  /* 0x0000001e341c723c */ /* 0x040fec00000018ff */
[C---:B------:R-:W-:Y:S06]  /*3430*/  HMMA.16816.F32 R20, R52.reuse, R22, RZ ;  /* 0x000000163414723c */ /* 0x040fec00000018ff */
[C---:B------:R-:W-:Y:S06]  /*3440*/  HMMA.16816.F32 R68, R52.reuse, R56, RZ ;  /* 0x000000383444723c */ /* 0x040fec00000018ff */
[----:B------:R-:W-:Y:S01]  /*3450*/  HMMA.16816.F32 R52, R52, R58, RZ ;  /* 0x0000003a3434723c */ /* 0x000fe200000018ff */
        /* <DEDUP_REMOVED lines=8> */
[C---:B------:R-:W-:Y:S01]  /*34e0*/  HMMA.16816.F32 R20, R44.reuse, R10, R20 ;  /* 0x0000000a2c14723c */ /* 0x040fe20000001814 */
[----:B------:R-:W2:Y:S05]  /*34f0*/  LDSM.16.M88.4 R8, [R220] ;  /* 0x00000000dc08783b */ /* 0x000eaa0000000200 */
[C---:B------:R-:W-:Y:S06]  /*3500*/  HMMA.16816.F32 R68, R44.reuse, R72, R68 ;  /* 0x000000482c44723c */ /* 0x040fec0000001844 */
[----:B------:R-:W-:Y:S01]  /*3510*/  HMMA.16816.F32 R52, R44, R74, R52 ;  /* 0x0000004a2c34723c */ /* 0x000fe20000001834 */
[----:B------:R-:W5:Y:S04]  /*3520*/  LDSM.16.M88.4 R44, [R220+0x800] ;  /* 0x00080000dc2c783b */ /* 0x000f680000000200 */
        /* <DEDUP_REMOVED lines=17> */
[C---:B-----5:R-:W-:Y:S06]  /*3640*/  HMMA.16816.F32 R32, R48.reuse, R44, R32 ;  /* 0x0000002c3020723c */ /* 0x060fec0000001820 */
[C---:B------:R-:W-:Y:S01]  /*3650*/  HMMA.16816.F32 R28, R48.reuse, R46, R28 ;  /* 0x0000002e301c723c */ /* 0x040fe2000000181c */
[----:B------:R-:W-:Y:S05]  /*3660*/  LDSM.16.M88.4 R44, [R232+0x2000] ;  /* 0x00200000e82c783b */ /* 0x000fea0000000200 */
[C---:B---3--:R-:W-:Y:S06]  /*3670*/  HMMA.16816.F32 R24, R48.reuse, R16, R24 ;  /* 0x000000103018723c */ /* 0x048fec0000001818 */
[C---:B------:R-:W-:Y:S01]  /*3680*/  HMMA.16816.F32 R20, R48.reuse, R18, R20 ;  /* 0x000000123014723c */ /* 0x040fe20000001814 */
[----:B------:R-:W3:Y:S05]  /*3690*/  LDSM.16.M88.4 R16, [R231+0x2000] ;  /* 0x00200000e710783b */ /* 0x000eea0000000200 */
[C---:B------:R-:W-:Y:S06]  /*36a0*/  HMMA.16816.F32 R68, R48.reuse, R72, R68 ;  /* 0x000000483044723c */ /* 0x040fec0000001844 */
[----:B------:R-:W-:Y:S01]  /*36b0*/  HMMA.16816.F32 R64, R48, R74, R64 ;  /* 0x0000004a3040723c */ /* 0x000fe20000001840 */
[----:B------:R-:W5:Y:S04]  /*36c0*/  LDSM.16.M88.4 R48, [R231+0x2800] ;  /* 0x00280000e730783b */ /* 0x000f680000000200 */
[----:B------:R-:W-:Y:S01]  /*36d0*/  LDSM.16.M88.4 R72, [R231+0x3800] ;  /* 0x00380000e748783b */ /* 0x000fe20000000200 */
        /* <DEDUP_REMOVED lines=9> */
[C---:B------:R-:W-:Y:S06]  /*3770*/  HMMA.16816.F32 R68, R56.reuse, R60, R68 ;  /* 0x0000003c3844723c */ /* 0x040fec0000001844 */
[----:B------:R-:W-:Y:S01]  /*3780*/  HMMA.16816.F32 R64, R56, R62, R64 ;  /* 0x0000003e3840723c */ /* 0x000fe20000001840 */
[----:B------:R-:W4:Y:S04]  /*3790*/  LDSM.16.M88.4 R60, [R227+0xa800] ;  /* 0x00a80000e33c783b */ /* 0x000f280000000200 */
[----:B------:R-:W-:Y:S01]  /*37a0*/  LDSM.16.M88.4 R56, [R227+0xb800] ;  /* 0x00b80000e338783b */ /* 0x000fe20000000200 */
[C---:B---3--:R-:W-:Y:S06]  /*37b0*/  HMMA.16816.F32 R40, R44.reuse, R16, R40 ;  /* 0x000000102c28723c */ /* 0x048fec0000001828 */
[C---:B------:R-:W-:Y:S01]  /*37c0*/  HMMA.16816.F32 R36, R44.reuse, R18, R36 ;  /* 0x000000122c24723c */ /* 0x040fe20000001824 */
[----:B------:R-:W3:Y:S05]  /*37d0*/  LDSM.16.M88.4 R16, [R227+0xb000] ;  /* 0x00b00000e310783b */ /* 0x000eea0000000200 */
        /* <DEDUP_REMOVED lines=8> */
[----:B------:R-:W5:Y:S04]  /*3860*/  LDSM.16.M88.4 R44, [R220+0x2800] ;  /* 0x00280000dc2c783b */ /* 0x000f680000000200 */
[----:B------:R-:W-:Y:S01]  /*3870*/  LDSM.16.M88.4 R72, [R220+0x3800] ;  /* 0x00380000dc48783b */ /* 0x000fe20000000200 */
[C---:B--2---:R-:W-:Y:S06]  /*3880*/  HMMA.16816.F32 R40, R52.reuse, R8, R40 ;  /* 0x000000083428723c */ /* 0x044fec0000001828 */
[C---:B------:R-:W-:Y:S01]  /*3890*/  HMMA.16816.F32 R36, R52.reuse, R10, R36 ;  /* 0x0000000a3424723c */ /* 0x040fe20000001824 */
[----:B------:R-:W2:Y:S05]  /*38a0*/  LDSM.16.M88.4 R8, [R220+0x3000] ;  /* 0x00300000dc08783b */ /* 0x000eaa0000000200 */
        /* <DEDUP_REMOVED lines=35> */
[----:B------:R-:W-:Y:S01]  /*3ae0*/  LDSM.16.M88.4 R48, [R220+0x4000] ;  /* 0x00400000dc30783b */ /* 0x000fe20000000200 */
[C---:B--2---:R-:W-:Y:S06]  /*3af0*/  HMMA.16816.F32 R40, R44.reuse, R8, R40 ;  /* 0x000000082c28723c */ /* 0x044fec0000001828 */
[C---:B------:R-:W-:Y:S01]  /*3b00*/  HMMA.16816.F32 R36, R44.reuse, R10, R36 ;  /* 0x0000000a2c24723c */ /* 0x040fe20000001824 */
[----:B------:R-:W2:Y:S05]  /*3b10*/  LDSM.16.M88.4 R8, [R227+0xd000] ;  /* 0x00d00000e308783b */ /* 0x000eaa0000000200 */
[C---:B-----5:R-:W-:Y:S06]  /*3b20*/  HMMA.16816.F32 R32, R44.reuse, R12, R32 ;  /* 0x0000000c2c20723c */ /* 0x060fec0000001820 */
[C---:B------:R-:W-:Y:S01]  /*3b30*/  HMMA.16816.F32 R28, R44.reuse, R14, R28 ;  /* 0x0000000e2c1c723c */ /* 0x040fe2000000181c */
[----:B------:R-:W5:Y:S05]  /*3b40*/  LDSM.16.M88.4 R12, [R229+0x4000] ;  /* 0x00400000e50c783b */ /* 0x000f6a0000000200 */
[C---:B---3--:R-:W-:Y:S06]  /*3b50*/  HMMA.16816.F32 R24, R44.reuse, R60, R24 ;  /* 0x0000003c2c18723c */ /* 0x048fec0000001818 */
[C---:B------:R-:W-:Y:S01]  /*3b60*/  HMMA.16816.F32 R20, R44.reuse, R62, R20 ;  /* 0x0000003e2c14723c */ /* 0x040fe20000001814 */
[----:B------:R-:W3:Y:S05]  /*3b70*/  LDSM.16.M88.4 R60, [R220+0x4800] ;  /* 0x00480000dc3c783b */ /* 0x000eea0000000200 */
[C---:B------:R-:W-:Y:S06]  /*3b80*/  HMMA.16816.F32 R68, R44.reuse, R76, R68 ;  /* 0x0000004c2c44723c */ /* 0x040fec0000001844 */
[----:B------:R-:W-:Y:S01]  /*3b90*/  HMMA.16816.F32 R64, R44, R78, R64 ;  /* 0x0000004e2c40723c */ /* 0x000fe20000001840 */
[----:B------:R-:W-:Y:S04]  /*3ba0*/  LDSM.16.M88.4 R44, [R220+0x5000] ;  /* 0x00500000dc2c783b */ /* 0x000fe80000000200 */
[----:B------:R-:W-:Y:S01]  /*3bb0*/  LDSM.16.M88.4 R76, [R232+0x6000] ;  /* 0x00600000e84c783b */ /* 0x000fe20000000200 */
[C---:B----4-:R-:W-:Y:S06]  /*3bc0*/  HMMA.16816.F32 R40, R52.reuse, R56, R40 ;  /* 0x000000383428723c */ /* 0x050fec0000001828 */
[C---:B------:R-:W-:Y:S01]  /*3bd0*/  HMMA.16816.F32 R36, R52.reuse, R58, R36 ;  /* 0x0000003a3424723c */ /* 0x040fe20000001824 */
[----:B------:R-:W-:Y:S05]  /*3be0*/  LDSM.16.M88.4 R56, [R220+0x5800] ;  /* 0x00580000dc38783b */ /* 0x000fea0000000200 */
[C---:B-1----:R-:W-:Y:S06]  /*3bf0*/  HMMA.16816.F32 R32, R52.reuse, R16, R32 ;  /* 0x000000103420723c */ /* 0x042fec0000001820 */
        /* <DEDUP_REMOVED lines=9> */
[C---:B-----5:R-:W-:Y:S06]  /*3c90*/  HMMA.16816.F32 R40, R12.reuse, R48, R40 ;  /* 0x000000300c28723c */ /* 0x060fec0000001828 */
[C---:B------:R-:W-:Y:S01]  /*3ca0*/  HMMA.16816.F32 R36, R12.reuse, R50, R36 ;  /* 0x000000320c24723c */ /* 0x040fe20000001824 */
[----:B------:R-:W4:Y:S05]  /*3cb0*/  LDSM.16.M88.4 R48, [R233+0xf000] ;  /* 0x00f00000e930783b */ /* 0x000f2a0000000200 */
[C---:B---3--:R-:W-:Y:S06]  /*3cc0*/  HMMA.16816.F32 R32, R12.reuse, R60, R32 ;  /* 0x0000003c0c20723c */ /* 0x048fec0000001820 */
[----:B------:R-:W-:Y:S01]  /*3cd0*/  HMMA.16816.F32 R28, R12, R62, R28 ;  /* 0x0000003e0c1c723c */ /* 0x000fe2000000181c */
[----:B------:R-:W-:Y:S05]  /*3ce0*/  LDSM.16.M88.4 R60, [R230+0x6000] ;  /* 0x00600000e63c783b */ /* 0x000fea0000000200 */
[C---:B-1----:R-:W-:Y:S06]  /*3cf0*/  HMMA.16816.F32 R40, R16.reuse, R8, R40 ;  /* 0x000000081028723c */ /* 0x042fec0000001828 */
[----:B------:R-:W-:Y:S01]  /*3d00*/  HMMA.16816.F32 R36, R16, R10, R36 ;  /* 0x0000000a1024723c */ /* 0x000fe20000001824 */
[----:B------:R-:W1:Y:S05]  /*3d10*/  LDSM.16.M88.4 R8, [R231+0x6800] ;  /* 0x00680000e708783b */ /* 0x000e6a0000000200 */
[C---:B------:R-:W-:Y:S06]  /*3d20*/  HMMA.16816.F32 R24, R12.reuse, R44, R24 ;  /* 0x0000002c0c18723c */ /* 0x040fec0000001818 */
[C---:B------:R-:W-:Y:S01]  /*3d30*/  HMMA.16816.F32 R20, R12.reuse, R46, R20 ;  /* 0x0000002e0c14723c */ /* 0x040fe20000001814 */
[----:B------:R-:W3:Y:S05]  /*3d40*/  LDSM.16.M88.4 R44, [R233+0xf800] ;  /* 0x00f80000e92c783b */ /* 0x000eea0000000200 */
        /* <DEDUP_REMOVED lines=8> */
[----:B------:R-:W-:Y:S01]  /*3dd0*/  HMMA.16816.F32 R20, R16, R50, R20 ;  /* 0x000000321014723c */ /* 0x000fe20000001814 */
[----:B------:R-:W4:Y:S05]  /*3de0*/  LDSM.16.M88.4 R48, [R227+0xf000] ;  /* 0x00f00000e330783b */ /* 0x000f2a0000000200 */
[----:B-1----:R-:W-:Y:S06]  /*3df0*/  HMMA.16816.F32 R32, R76, R8, R32 ;  /* 0x000000084c20723c */ /* 0x002fec0000001820 */
[C---:B---3--:R-:W-:Y:S06]  /*3e00*/  HMMA.16816.F32 R68, R16.reuse, R44, R68 ;  /* 0x0000002c1044723c */ /* 0x048fec0000001844 */
[----:B------:R-:W-:Y:S01]  /*3e10*/  HMMA.16816.F32 R64, R16, R46, R64 ;  /* 0x0000002e1040723c */ /* 0x000fe20000001840 */
[----:B------:R-:W-:Y:S04]  /*3e20*/  LDSM.16.M88.4 R44, [R227+0xf800] ;  /* 0x00f80000e32c783b */ /* 0x000fe80000000200 */
[----:B------:R-:W-:Y:S01]  /*3e30*/  LDSM.16.M88.4 R16, [R220+0x6000] ;  /* 0x00600000dc10783b */ /* 0x000fe20000000200 */
[C---:B-----5:R-:W-:Y:S06]  /*3e40*/  HMMA.16816.F32 R40, R76.reuse, R12, R40 ;  /* 0x0000000c4c28723c */ /* 0x060fec0000001828 */
[C---:B------:R-:W-:Y:S01]  /*3e50*/  HMMA.16816.F32 R36, R76.reuse, R14, R36 ;  /* 0x0000000e4c24723c */ /* 0x040fe20000001824 */
[----:B------:R-:W-:Y:S05]  /*3e60*/  LDSM.16.M88.4 R12, [R220+0x6800] ;  /* 0x00680000dc0c783b */ /* 0x000fea0000000200 */
[C---:B------:R-:W-:Y:S01]  /*3e70*/  HMMA.16816.F32 R28, R76.reuse, R10, R28 ;  /* 0x0000000a4c1c723c */ /* 0x040fe2000000181c */
[----:B------:R-:W1:Y:S05]  /*3e80*/  LDSM.16.M88.4 R8, [R229+0x6000] ;  /* 0x00600000e508783b */ /* 0x000e6a0000000200 */
[C---:B------:R-:W-:Y:S06]  /*3e90*/  HMMA.16816.F32 R24, R76.reuse, R80, R24 ;  /* 0x000000504c18723c */ /* 0x040fec0000001818 */
[----:B------:R-:W-:Y:S06]  /*3ea0*/  HMMA.16816.F32 R20, R76, R82, R20 ;  /* 0x000000524c14723c */ /* 0x000fec0000001814 */
[----:B--2---:R-:W-:Y:S06]  /*3eb0*/  HMMA.16816.F32 R32, R60, R52, R32 ;  /* 0x000000343c20723c */ /* 0x004fec0000001820 */
[C---:B------:R-:W-:Y:S06]  /*3ec0*/  HMMA.16816.F32 R68, R76.reuse, R72, R68 ;  /* 0x000000484c44723c */ /* 0x040fec0000001844 */
[----:B------:R-:W-:Y:S06]  /*3ed0*/  HMMA.16816.F32 R64, R76, R74, R64 ;  /* 0x0000004a4c40723c */ /* 0x000fec0000001840 */
[C---:B----4-:R-:W-:Y:S06]  /*3ee0*/  HMMA.16816.F32 R24, R60.reuse, R48, R24 ;  /* 0x000000303c18723c */ /* 0x050fec0000001818 */
[C---:B------:R-:W-:Y:S06]  /*3ef0*/  HMMA.16816.F32 R40, R60.reuse, R56, R40 ;  /* 0x000000383c28723c */ /* 0x040fec0000001828 */
[C---:B------:R-:W-:Y:S01]  /*3f00*/  HMMA.16816.F32 R36, R60.reuse, R58, R36 ;  /* 0x0000003a3c24723c */ /* 0x040fe20000001824 */
[----:B------:R-:W2:Y:S05]  /*3f10*/  LDSM.16.M88.4 R56, [R220+0x7000] ;  /* 0x00700000dc38783b */ /* 0x000eaa0000000200 */
[----:B------:R-:W-:Y:S01]  /*3f20*/  HMMA.16816.F32 R48, R60, R50, R20 ;  /* 0x000000323c30723c */ /* 0x000fe20000001814 */
[----:B------:R-:W3:Y:S01]  /*3f30*/  LDSM.16.M88.4 R20, [R220+0x7800] ;  /* 0x00780000dc14783b */ /* 0x000ee20000000200 */
[----:B------:R-:W-:-:S04]  /*3f40*/  DEPBAR.LE SB0, 0x0 ;  /* 0x000080000000791a */ /* 0x000fc80000000000 */
[----:B-1----:R-:W-:Y:S06]  /*3f50*/  HMMA.16816.F32 R32, R8, R12, R32 ;  /* 0x0000000c0820723c */ /* 0x002fec0000001820 */
        /* <DEDUP_REMOVED lines=8> */
[----:B------:R-:W-:Y:S01]  /*3fe0*/  HMMA.16816.F32 R40, R8, R16, R40 ;  /* 0x000000100828723c */ /* 0x000fe20000001828 */
[----:B------:R-:W-:-:S05]  /*3ff0*/  IADD3 R0, R0, UR16, -R13 ;  /* 0x0000001000007c10 */ /* 0x000fca000fffe80d */
[----:B------:R-:W-:Y:S01]  /*4000*/  VIADD R167, R0, UR20 ;  /* 0x0000001400a77c36 */ /* 0x000fe20008000000 */
[----:B------:R-:W-:Y:S01]  /*4010*/  HMMA.16816.F32 R36, R8, R18, R36 ;  /* 0x000000120824723c */ /* 0x000fe20000001824 */
[----:B------:R-:W-:-:S03]  /*4020*/  LOP3.LUT R0, R4, R85, RZ, 0xfc, !PT ;  /* 0x0000005504007212 */ /* 0x000fc600078efcff */
[C---:B------:R-:W-:Y:S02]  /*4030*/  VIADDMNMX R166, R167.reuse, 0x8, R166, PT ;  /* 0x00000008a7a67846 */ /* 0x040fe400038001a6 */
[----:B------:R-:W-:Y:S01]  /*4040*/  HMMA.16816.F32 R28, R8, R14, R28 ;  /* 0x0000000e081c723c */ /* 0x000fe2000000181c */
[----:B------:R-:W-:-:S05]  /*4050*/  VIMNMX R167, R167, UR16, PT ;  /* 0x00000010a7a77c48 */ /* 0x000fca000bfe0100 */
[C---:B--2---:R-:W-:Y:S06]  /*4060*/  HMMA.16816.F32 R24, R8.reuse, R56, R24 ;  /* 0x000000380818723c */ /* 0x044fec0000001818 */
[C---:B------:R-:W-:Y:S06]  /*4070*/  HMMA.16816.F32 R48, R8.reuse, R58, R48 ;  /* 0x0000003a0830723c */ /* 0x040fec0000001830 */
[C---:B---3--:R-:W-:Y:S06]  /*4080*/  HMMA.16816.F32 R68, R8.reuse, R20, R68 ;  /* 0x000000140844723c */ /* 0x048fec0000001844 */
[----:B------:R-:W-:Y:S01]  /*4090*/  HMMA.16816.F32 R64, R8, R22, R64 ;  /* 0x000000160840723c */ /* 0x000fe20000001840 */
[----:B------:R-:W-:Y:S06]  /*40a0*/  BAR.SYNC.DEFER_BLOCKING 0x0 ;  /* 0x0000000000007b1d */ /* 0x000fec0000010000 */
[----:B------:R-:W-:-:S02]  /*40b0*/  NOP ;  /* 0x0000000000007918 */ /* 0x000fc40000000000 */
[----:B------:R-:W-:-:S15]  /*40c0*/  @!P1 BRA `(.L_x_3617) ;  /* 0x00000004008c9947 */ /* 0x000fde0003800000 */
        /* <DEDUP_REMOVED lines=21> */
[----:B------:R-:W-:Y:S01]  /*4220*/  IMAD R9, R4, R9, R8 ;  /* 0x0000000904097224 */ /* 0x000fe200078e0208 */
[----:B------:R-:W-:Y:S02]  /*4230*/  LOP3.LUT R8, R6, UR24, RZ, 0x3c, !PT ;  /* 0x0000001806087c12 */ /* 0x000fe4000f8e3cff */
[C---:B------:R-:W-:Y:S02]  /*4240*/  ISETP.GT.U32.AND P4, PT, R4.reuse, R11, PT ;  /* 0x0000000b0400720c */ /* 0x040fe40003f84070 */
[----:B------:R-:W-:Y:S02]  /*4250*/  ISETP.GT.U32.AND P2, PT, R4, R9, PT ;  /* 0x000000090400720c */ /* 0x000fe40003f44070 */
[----:B------:R-:W-:-:S09]  /*4260*/  ISETP.GE.AND P3, PT, R8, RZ, PT ;  /* 0x000000ff0800720c */ /* 0x000fd20003f66270 */
[----:B------:R-:W-:Y:S02]  /*4270*/  @!P4 IMAD.IADD R11, R11, 0x1, -R4 ;  /* 0x000000010b0bc824 */ /* 0x000fe400078e0a04 */
[-C--:B------:R-:W-:Y:S01]  /*4280*/  @!P2 IADD3 R9, R9, -R4.reuse, RZ ;  /* 0x800000040909a210 */ /* 0x080fe20007ffe0ff */
[----:B------:R-:W-:Y:S01]  /*4290*/  @!P4 VIADD R13, R13, 0x1 ;  /* 0x000000010d0dc836 */ /* 0x000fe20000000000 */
[----:B------:R-:W-:Y:S02]  /*42a0*/  @!P2 IADD3 R12, R12, 0x1, RZ ;  /* 0x000000010c0ca810 */ /* 0x000fe40007ffe0ff */
[-C--:B------:R-:W-:Y:S02]  /*42b0*/  ISETP.GE.U32.AND P6, PT, R11, R4.reuse, PT ;  /* 0x000000040b00720c */ /* 0x080fe40003fc6070 */
[----:B------:R-:W-:Y:S02]  /*42c0*/  ISETP.GE.U32.AND P5, PT, R9, R4, PT ;  /* 0x000000040900720c */ /* 0x000fe40003fa6070 */
[C---:B------:R-:W-:Y:S01]  /*42d0*/  LOP3.LUT R4, R6.reuse, UR6, RZ, 0x3c, !PT ;  /* 0x0000000606047c12 */ /* 0x040fe2000f8e3cff */
[----:B------:R-:W-:Y:S01]  /*42e0*/  ULDC.64 UR6, c[0x0][0x230] ;  /* 0x00008c0000067ab9 */ /* 0x000fe20000000a00 */
[----:B------:R-:W-:-:S02]  /*42f0*/  ISETP.NE.AND P2, PT, R6, RZ, PT ;  /* 0x000000ff0600720c */ /* 0x000fc40003f45270 */
[----:B------:R-:W-:Y:S02]  /*4300*/  ISETP.GE.AND P1, PT, R4, RZ, PT ;  /* 0x000000ff0400720c */ /* 0x000fe40003f26270 */
[----:B------:R-:W-:-:S03]  /*4310*/  LOP3.LUT R4, RZ, R6, RZ, 0x33, !PT ;  /* 0x00000006ff047212 */ /* 0x000fc600078e33ff */
[----:B------:R-:W-:Y:S02]  /*4320*/  @P6 VIADD R13, R13, 0x1 ;  /* 0x000000010d0d6836 */ /* 0x000fe40000000000 */
[----:B------:R-:W-:Y:S02]  /*4330*/  @P5 IADD3 R12, R12, 0x1, RZ ;  /* 0x000000010c0c5810 */ /* 0x000fe40007ffe0ff */
[----:B------:R-:W-:-:S04]  /*4340*/  @!P3 IMAD.MOV R13, RZ, RZ, -R13 ;  /* 0x000000ffff0db224 */ /* 0x000fc800078e0a0d */
[----:B------:R-:W-:Y:S02]  /*4350*/  @!P1 IADD3 R12, -R12, RZ, RZ ;  /* 0x000000ff0c0c9210 */ /* 0x000fe40007ffe1ff */
[C---:B------:R-:W-:Y:S02]  /*4360*/  SEL R9, R4.reuse, R13, !P2 ;  /* 0x0000000d04097207 */ /* 0x040fe40005000000 */
[----:B------:R-:W-:-:S03]  /*4370*/  SEL R4, R4, R12, !P2 ;  /* 0x0000000c04047207 */ /* 0x000fc60005000000 */
[----:B------:R-:W-:-:S04]  /*4380*/  IMAD.WIDE R14, R9, 0x4, R240 ;  /* 0x00000004090e7825 */ /* 0x000fc800078e02f0 */
[----:B------:R-:W-:Y:S01]  /*4390*/  IMAD.WIDE R12, R4, 0x4, R240 ;  /* 0x00000004040c7825 */ /* 0x000fe200078e02f0 */
[----:B------:R-:W2:Y:S04]  /*43a0*/  LDG.E R11, desc[UR18][R14.64] ;  /* 0x000000120e0b7981 */ /* 0x000ea8000c1e1900 */
[----:B------:R-:W2:Y:S01]  /*43b0*/  LDG.E R8, desc[UR18][R12.64] ;  /* 0x000000120c087981 */ /* 0x000ea2000c1e1900 */
[----:B------:R-:W-:-:S04]  /*43c0*/  IMAD.IADD R9, R9, 0x1, -R4 ;  /* 0x0000000109097824 */ /* 0x000fc800078e0a04 */
[----:B------:R-:W-:-:S05]  /*43d0*/  IMAD R9, R9, R6, -0x40 ;  /* 0xffffffc009097424 */ /* 0x000fca00078e0206 */
[----:B------:R-:W-:-:S05]  /*43e0*/  SHF.R.S32.HI R4, RZ, 0x1f, R9 ;  /* 0x0000001fff047819 */ /* 0x000fca0000011409 */
[----:B------:R-:W-:-:S04]  /*43f0*/  IMAD R4, R4, UR12, RZ ;  /* 0x0000000c04047c24 */ /* 0x000fc8000f8e02ff */
[----:B------:R-:W-:Y:S01]  /*4400*/  IMAD R4, R9, UR13, R4 ;  /* 0x0000000d09047c24 */ /* 0x000fe2000f8e0204 */
        /* <DEDUP_REMOVED lines=10> */
.L_x_3618:
[----:B------:R-:W-:-:S04]  /*44b0*/  ULEA UR6, -UR12, URZ, 0x6 ;  /* 0x0000003f0c067291 */ /* 0x000fc8000f8e313f */
[----:B------:R-:W-:Y:S02]  /*44c0*/  USHF.R.S32.HI UR7, URZ, 0x1f, UR6 ;  /* 0x0000001f3f077899 */ /* 0x000fe40008011406 */
[----:B------:R-:W-:-:S04]  /*44d0*/  MOV R4, UR6 ;  /* 0x0000000600047c02 */ /* 0x000fc80008000f00 */
[----:B------:R-:W-:-:S07]  /*44e0*/  MOV R9, UR7 ;  /* 0x0000000700097c02 */ /* 0x000fce0008000f00 */
.L_x_3619:
        /* <DEDUP_REMOVED lines=33> */
.L_x_3617:
[----:B------:R-:W-:Y:S01]  /*4700*/  IMAD.SHL.U32 R4, R3, 0x2, RZ ;  /* 0x0000000203047824 */ /* 0x000fe200078e00ff */
[----:B------:R-:W-:Y:S01]  /*4710*/  ULDC UR16, c[0x0][0x2ec] ;  /* 0x0000bb0000107ab9 */ /* 0x000fe20000000800 */
[----:B------:R-:W-:Y:S01]  /*4720*/  LEA R228, R0, UR4, 0x1 ;  /* 0x0000000400e47c11 */ /* 0x000fe2000f8e08ff */
[----:B------:R-:W-:Y:S02]  /*4730*/  UISETP.GT.AND UP0, UPT, UR23, UR15, UPT ;  /* 0x0000000f1700728c */ /* 0x000fe4000bf04270 */
[----:B------:R-:W-:Y:S02]  /*4740*/  LOP3.LUT R4, R4, 0x6, RZ, 0xc0, !PT ;  /* 0x0000000604047812 */ /* 0x000fe400078ec0ff */
[--C-:B------:R-:W-:Y:S01]  /*4750*/  IMAD R226, R7, 0x2, R228.reuse ;  /* 0x0000000207e27824 */ /* 0x100fe200078e02e4 */
[----:B------:R-:W-:Y:S01]  /*4760*/  LDSM.16.MT88.4 R100, [R228+0x14000] ;  /* 0x01400000e464783b */ /* 0x000fe20000004200 */
[C---:B------:R-:W-:Y:S02]  /*4770*/  IMAD R225, R5.reuse, 0x2, R228 ;  /* 0x0000000205e17824 */ /* 0x040fe400078e02e4 */
[----:B------:R-:W-:Y:S01]  /*4780*/  VIADD R4, R4, UR24 ;  /* 0x0000001804047c36 */ /* 0x000fe20008000000 */
[----:B------:R-:W-:Y:S01]  /*4790*/  LDSM.16.MT88.4 R44, [R226+0x10000] ;  /* 0x01000000e22c783b */ /* 0x000fe20000004200 */
[----:B------:R-:W-:-:S02]  /*47a0*/  IMAD R224, R5, 0x2, R226 ;  /* 0x0000000205e07824 */ /* 0x000fc400078e02e2 */
[C---:B------:R-:W-:Y:S01]  /*47b0*/  VIADD R6, R4.reuse, 0x1 ;  /* 0x0000000104067836 */ /* 0x040fe20000000000 */
[----:B------:R-:W-:Y:S01]  /*47c0*/  LDSM.16.MT88.4 R52, [R225+0x10000] ;  /* 0x01000000e134783b */ /* 0x000fe20000004200 */
[C---:B------:R-:W-:Y:S02]  /*47d0*/  VIADD R3, R4.reuse, 0x8 ;  /* 0x0000000804037836 */ /* 0x040fe40000000000 */
[----:B-1----:R-:W-:Y:S01]  /*47e0*/  VIADD R8, R4, 0x20 ;  /* 0x0000002004087836 */ /* 0x002fe20000000000 */
[-C--:B------:R-:W-:Y:S01]  /*47f0*/  ISETP.GE.AND P2, PT, R6, R167.reuse, PT ;  /* 0x000000a70600720c */ /* 0x080fe20003f46270 */
[----:B------:R-:W-:Y:S01]  /*4800*/  VIADD R10, R4, 0x30 ;  /* 0x00000030040a7836 */ /* 0x000fe20000000000 */
[-C--:B------:R-:W-:Y:S01]  /*4810*/  ISETP.GE.AND P5, PT, R6, R166.reuse, PT ;  /* 0x000000a60600720c */ /* 0x080fe20003fa6270 */
[C---:B------:R-:W-:Y:S01]  /*4820*/  VIADD R6, R4.reuse, 0x9 ;  /* 0x0000000904067836 */ /* 0x040fe20000000000 */
[CC--:B------:R-:W-:Y:S01]  /*4830*/  ISETP.GE.AND P1, PT, R3.reuse, R167.reuse, PT ;  /* 0x000000a70300720c */ /* 0x0c0fe20003f26270 */
[----:B------:R-:W-:Y:S01]  /*4840*/  LDSM.16.MT88.4 R60, [R224+0x10000] ;  /* 0x01000000e03c783b */ /* 0x000fe20000004200 */
[-C--:B------:R-:W-:Y:S01]  /*4850*/  ISETP.GE.AND P3, PT, R3, R166.reuse, PT ;  /* 0x000000a60300720c */ /* 0x080fe20003f66270 */
[----:B------:R-:W-:Y:S01]  /*4860*/  VIADD R3, R4, 0x10 ;  /* 0x0000001004037836 */ /* 0x000fe20000000000 */
[C---:B------:R-:W-:Y:S01]  /*4870*/  ISETP.GE.AND P6, PT, R6.reuse, R167, PT ;  /* 0x000000a70600720c */ /* 0x040fe20003fc6270 */
        /* <DEDUP_REMOVED lines=8> */
[----:B------:R-:W-:Y:S01]  /*4900*/  ISETP.GE.AND P3, PT, R3, R166, PT ;  /* 0x000000a60300720c */ /* 0x000fe20003f66270 */
[----:B------:R-:W-:Y:S01]  /*4910*/  VIADD R3, R4, 0x18 ;  /* 0x0000001804037836 */ /* 0x000fe20000000000 */
[----:B------:R-:W-:Y:S01]  /*4920*/  FSEL R37, R37, -INF , !P6 ;  /* 0xff80000025257808 */ /* 0x000fe20007000000 */
[----:B------:R-:W-:Y:S01]  /*4930*/  LDSM.16.MT88.4 R108, [R226+0x14000] ;  /* 0x01400000e26c783b */ /* 0x000fe20000004200 */
[----:B------:R-:W-:Y:S02]  /*4940*/  ISETP.GE.AND P6, PT, R6, R167, PT ;  /* 0x000000a70600720c */ /* 0x000fe40003fc6270 */
[----:B------:R-:W-:Y:S01]  /*4950*/  FSEL R15, R32, -INF , !P1 ;  /* 0xff800000200f7808 */ /* 0x000fe20004800000 */
[----:B------:R-:W-:Y:S01]  /*4960*/  LDSM.16.MT88.4 R116, [R225+0x14000] ;  /* 0x01400000e174783b */ /* 0x000fe20000004200 */
[----:B------:R-:W-:-:S02]  /*4970*/  FSEL R9, R34, -INF , !P3 ;  /* 0xff80000022097808 */ /* 0x000fc40005800000 */
[----:B------:R-:W-:Y:S01]  /*4980*/  FSEL R17, R39, -INF , !P4 ;  /* 0xff80000027117808 */ /* 0x000fe20006000000 */
[----:B------:R-:W-:Y:S01]  /*4990*/  LDSM.16.MT88.4 R124, [R224+0x14000] ;  /* 0x01400000e07c783b */ /* 0x000fe20000004200 */
[CC--:B------:R-:W-:Y:S02]  /*49a0*/  ISETP.GE.AND P1, PT, R3.reuse, R167.reuse, PT ;  /* 0x000000a70300720c */ /* 0x0c0fe40003f26270 */
[-C--:B------:R-:W-:Y:S01]  /*49b0*/  ISETP.GE.AND P3, PT, R3, R166.reuse, PT ;  /* 0x000000a60300720c */ /* 0x080fe20003f66270 */
[----:B------:R-:W-:Y:S01]  /*49c0*/  VIADD R3, R4, 0x19 ;  /* 0x0000001904037836 */ /* 0x000fe20000000000 */
[----:B------:R-:W-:Y:S01]  /*49d0*/  ISETP.GE.AND P4, PT, R6, R166, PT ;  /* 0x000000a60600720c */ /* 0x000fe20003f86270 */
[C---:B------:R-:W-:Y:S01]  /*49e0*/  VIADD R6, R4.reuse, 0x21 ;  /* 0x0000002104067836 */ /* 0x040fe20000000000 */
        /* <DEDUP_REMOVED lines=9> */
[----:B------:R-:W-:Y:S02]  /*4a80*/  FSEL R3, R40, -INF , !P6 ;  /* 0xff80000028037808 */ /* 0x000fe40007000000 */
[----:B------:R-:W-:-:S02]  /*4a90*/  FSEL R11, R28, -INF , !P1 ;  /* 0xff8000001c0b7808 */ /* 0x000fc40004800000 */
[----:B------:R-:W-:Y:S02]  /*4aa0*/  FSEL R13, R30, -INF , !P3 ;  /* 0xff8000001e0d7808 */ /* 0x000fe40005800000 */
[C---:B------:R-:W-:Y:S02]  /*4ab0*/  ISETP.GE.AND P1, PT, R8.reuse, R167, PT ;  /* 0x000000a70800720c */ /* 0x040fe40003f26270 */
[----:B------:R-:W-:Y:S02]  /*4ac0*/  ISETP.GE.AND P3, PT, R8, R166, PT ;  /* 0x000000a60800720c */ /* 0x000fe40003f66270 */
[----:B------:R-:W-:Y:S02]  /*4ad0*/  FMNMX.FTZ R8, R3, R41, !PT ;  /* 0x0000002903087209 */ /* 0x000fe40007810000 */
[----:B------:R-:W-:Y:S02]  /*4ae0*/  FSEL R31, R31, -INF , !P4 ;  /* 0xff8000001f1f7808 */ /* 0x000fe40006000000 */
[----:B------:R-:W-:-:S02]  /*4af0*/  FMNMX.FTZ R8, R21, R8, !PT ;  /* 0x0000000815087209 */ /* 0x000fc40007810000 */
[C---:B------:R-:W-:Y:S02]  /*4b00*/  ISETP.GE.AND P4, PT, R4.reuse, R166, PT ;  /* 0x000000a60400720c */ /* 0x040fe40003f86270 */
[----:B------:R-:W-:Y:S01]  /*4b10*/  FMNMX.FTZ R14, R37, R8, !PT ;  /* 0x00000008250e7209 */ /* 0x000fe20007810000 */
[----:B------:R-:W-:Y:S01]  /*4b20*/  VIADD R8, R4, 0x31 ;  /* 0x0000003104087836 */ /* 0x000fe20000000000 */
[----:B------:R-:W-:Y:S02]  /*4b30*/  FSEL R43, R43, -INF , !P5 ;  /* 0xff8000002b2b7808 */ /* 0x000fe40006800000 */
[----:B------:R-:W-:Y:S02]  /*4b40*/  FMNMX.FTZ R14, R15, R14, !PT ;  /* 0x0000000e0f0e7209 */ /* 0x000fe40007810000 */
[----:B------:R-:W-:Y:S02]  /*4b50*/  FSEL R23, R42, -INF , !P4 ;  /* 0xff8000002a177808 */ /* 0x000fe40006000000 */
[----:B------:R-:W-:-:S02]  /*4b60*/  FMNMX.FTZ R14, R33, R14, !PT ;  /* 0x0000000e210e7209 */ /* 0x000fc40007810000 */
[----:B------:R-:W-:Y:S02]  /*4b70*/  FMNMX.FTZ R12, R23, R43, !PT ;  /* 0x0000002b170c7209 */ /* 0x000fe40007810000 */
[----:B------:R-:W-:Y:S02]  /*4b80*/  FSEL R29, R29, -INF , !P2 ;  /* 0xff8000001d1d7808 */ /* 0x000fe40005000000 */
[C---:B------:R-:W-:Y:S02]  /*4b90*/  ISETP.GE.AND P6, PT, R6.reuse, R167, PT ;  /* 0x000000a70600720c */ /* 0x040fe40003fc6270 */
[----:B------:R-:W-:Y:S01]  /*4ba0*/  ISETP.GE.AND P2, PT, R6, R166, PT ;  /* 0x000000a60600720c */ /* 0x000fe20003f46270 */
[----:B------:R-:W-:Y:S01]  /*4bb0*/  VIADD R6, R4, 0x28 ;  /* 0x0000002804067836 */ /* 0x000fe20000000000 */
[----:B------:R-:W-:Y:S02]  /*4bc0*/  FMNMX.FTZ R14, R11, R14, !PT ;  /* 0x0000000e0b0e7209 */ /* 0x000fe40007810000 */
[----:B------:R-:W-:-:S02]  /*4bd0*/  FMNMX.FTZ R12, R19, R12, !PT ;  /* 0x0000000c130c7209 */ /* 0x000fc40007810000 */
[----:B------:R-:W-:Y:S02]  /*4be0*/  FSEL R251, R24, -INF , !P1 ;  /* 0xff80000018fb7808 */ /* 0x000fe40004800000 */
[----:B------:R-:W-:Y:S02]  /*4bf0*/  FMNMX.FTZ R14, R29, R14, !PT ;  /* 0x0000000e1d0e7209 */ /* 0x000fe40007810000 */
[----:B------:R-:W-:Y:S02]  /*4c00*/  FMNMX.FTZ R12, R17, R12, !PT ;  /* 0x0000000c110c7209 */ /* 0x000fe40007810000 */
[C---:B------:R-:W-:Y:S02]  /*4c10*/  ISETP.GE.AND P5, PT, R6.reuse, R167, PT ;  /* 0x000000a70600720c */ /* 0x040fe40003fa6270 */
[----:B------:R-:W-:Y:S01]  /*4c20*/  ISETP.GE.AND P1, PT, R6, R166, PT ;  /* 0x000000a60600720c */ /* 0x000fe20003f26270 */
[----:B------:R-:W-:Y:S01]  /*4c30*/  VIADD R6, R4, 0x29 ;  /* 0x0000002904067836 */ /* 0x000fe20000000000 */
        /* <DEDUP_REMOVED lines=9> */
[----:B------:R-:W-:Y:S02]  /*4cd0*/  ISETP.GE.AND P2, PT, R10, R167, PT ;  /* 0x000000a70a00720c */ /* 0x000fe40003f46270 */
[----:B------:R-:W-:Y:S02]  /*4ce0*/  FSEL R189, R49, -INF , !P3 ;  /* 0xff80000031bd7808 */ /* 0x000fe40005800000 */
[----:B------:R-:W-:Y:S02]  /*4cf0*/  FMNMX.FTZ R14, R249, R14, !PT ;  /* 0x0000000ef90e7209 */ /* 0x000fe40007810000 */
[----:B------:R-:W-:-:S02]  /*4d00*/  FMNMX.FTZ R12, R13, R12, !PT ;  /* 0x0000000c0d0c7209 */ /* 0x000fc40007810000 */
[----:B------:R-:W-:Y:S01]  /*4d10*/  ISETP.GE.AND P4, PT, R6, R166, PT ;  /* 0x000000a60600720c */ /* 0x000fe20003f86270 */
[----:B------:R-:W-:Y:S01]  /*4d20*/  VIADD R6, R4, 0x38 ;  /* 0x0000003804067836 */ /* 0x000fe20000000000 */
[-C--:B------:R-:W-:Y:S01]  /*4d30*/  ISETP.GE.AND P3, PT, R8, R167.reuse, PT ;  /* 0x000000a70800720c */ /* 0x080fe20003f66270 */
[----:B------:R-:W-:Y:S01]  /*4d40*/  VIADD R4, R4, 0x39 ;  /* 0x0000003904047836 */ /* 0x000fe20000000000 */
[----:B------:R-:W-:Y:S02]  /*4d50*/  FSEL R237, R68, -INF , !P2 ;  /* 0xff80000044ed7808 */ /* 0x000fe40005000000 */
[----:B------:R-:W-:Y:S02]  /*4d60*/  FMNMX.FTZ R14, R189, R14, !PT ;  /* 0x0000000ebd0e7209 */ /* 0x000fe40007810000 */
[----:B------:R-:W-:Y:S02]  /*4d70*/  FMNMX.FTZ R12, R31, R12, !PT ;  /* 0x0000000c1f0c7209 */ /* 0x000fe40007810000 */
        /* <DEDUP_REMOVED lines=26> */
[----:B------:R-:W-:-:S02]  /*4f20*/  FSEL R195, R67, -INF , !P2 ;  /* 0xff80000043c37808 */ /* 0x000fc40005000000 */
[----:B------:R-:W-:Y:S02]  /*4f30*/  FMNMX.FTZ R12, R197, R12, !PT ;  /* 0x0000000cc50c7209 */ /* 0x000fe40007810000 */
[----:B------:R-:W-:Y:S02]  /*4f40*/  PLOP3.LUT P4, PT, PT, PT, UP0, 0x80, 0x0 ;  /* 0x000000000000781c */ /* 0x000fe40003f8f008 */
[----:B------:R-:W-:Y:S02]  /*4f50*/  FMNMX.FTZ R39, R195, R12, !PT ;  /* 0x0000000cc3277209 */ /* 0x000fe40007810000 */
[----:B-1----:R-:W-:-:S03]  /*4f60*/  FMNMX.FTZ R27, R10, R25, !PT ;  /* 0x000000190a1b7209 */ /* 0x002fc60007810000 */
[----:B------:R-:W1:Y:S04]  /*4f70*/  SHFL.BFLY PT, R4, R39, 0x2, 0x1f ;  /* 0x0c401f0027047f89 */ /* 0x000e6800000e0000 */
[----:B------:R-:W2:Y:S01]  /*4f80*/  SHFL.BFLY PT, R164, R27, 0x1, 0x1f ;  /* 0x0c201f001ba47f89 */ /* 0x000ea200000e0000 */
[----:B-1----:R-:W-:Y:S02]  /*4f90*/  FMNMX.FTZ R25, R39, R4, !PT ;  /* 0x0000000427197209 */ /* 0x002fe40007810000 */
        /* <DEDUP_REMOVED lines=14> */
[--C-:B------:R-:W-:Y:S01]  /*5080*/  FFMA.FTZ R169, R29, UR16, -R196.reuse ;  /* 0x000000101da97c23 */ /* 0x100fe200080108c4 */
[----:B-1----:R-:W-:Y:S01]  /*5090*/  FMNMX.FTZ R3, R25, R4, !PT ;  /* 0x0000000419037209 */ /* 0x002fe20007810000 */
[--C-:B------:R-:W-:Y:S01]  /*50a0*/  FFMA.FTZ R186, R251, UR16, -R196.reuse ;  /* 0x00000010fbba7c23 */ /* 0x100fe200080108c4 */
[----:B------:R-:W-:Y:S01]  /*50b0*/  LDSM.16.MT88.4 R4, [R224+0x10800] ;  /* 0x01080000e004783b */ /* 0x000fe20000004200 */
[--C-:B------:R-:W-:Y:S01]  /*50c0*/  FFMA.FTZ R187, R187, UR16, -R196.reuse ;  /* 0x00000010bbbb7c23 */ /* 0x100fe200080108c4 */
[C---:B------:R-:W-:Y:S01]  /*50d0*/  FSETP.NEU.FTZ.AND P1, PT, R3.reuse, -INF , PT ;  /* 0xff8000000300780b */ /* 0x040fe20003f3d000 */
[----:B------:R-:W-:Y:S01]  /*50e0*/  FMUL.FTZ R194, R3, UR16 ;  /* 0x0000001003c27c20 */ /* 0x000fe20008410000 */
[----:B------:R-:W1:Y:S01]  /*50f0*/  MUFU.EX2 R182, R182 ;  /* 0x000000b600b67308 */ /* 0x000e620000000800 */
[----:B------:R-:W-:Y:S01]  /*5100*/  LDSM.16.MT88.4 R24, [R228+0x10800] ;  /* 0x01080000e418783b */ /* 0x000fe20000004200 */
[--C-:B------:R-:W-:Y:S01]  /*5110*/  FFMA.FTZ R188, R249, UR16, -R196.reuse ;  /* 0x00000010f9bc7c23 */ /* 0x100fe200080108c4 */
[--C-:B------:R-:W-:Y:S01]  /*5120*/  FFMA.FTZ R189, R189, UR16, -R196.reuse ;  /* 0x00000010bdbd7c23 */ /* 0x100fe200080108c4 */
[----:B------:R-:W-:Y:S01]  /*5130*/  FSEL R194, R194, RZ, P1 ;  /* 0x000000ffc2c27208 */ /* 0x000fe20000800000 */
[--C-:B------:R-:W-:Y:S01]  /*5140*/  FFMA.FTZ R198, R237, UR16, -R196.reuse ;  /* 0x00000010edc67c23 */ /* 0x100fe200080108c4 */
[--C-:B------:R-:W-:Y:S01]  /*5150*/  FFMA.FTZ R207, R207, UR16, -R196.reuse ;  /* 0x00000010cfcf7c23 */ /* 0x100fe200080108c4 */
[----:B------:R-:W-:Y:S01]  /*5160*/  FFMA.FTZ R200, R205, UR16, -R196 ;  /* 0x00000010cdc87c23 */ /* 0x000fe200080108c4 */
[----:B------:R-:W-:Y:S01]  /*5170*/  MUFU.EX2 R181, R181 ;  /* 0x000000b500b57308 */ /* 0x000fe20000000800 */
[--C-:B------:R-:W-:Y:S01]  /*5180*/  FFMA.FTZ R184, R23, UR16, -R194.reuse ;  /* 0x0000001017b87c23 */ /* 0x100fe200080108c2 */
[--C-:B------:R-:W-:Y:S01]  /*5190*/  FFMA.FTZ R185, R43, UR16, -R194.reuse ;  /* 0x000000102bb97c23 */ /* 0x100fe200080108c2 */
[--C-:B------:R-:W-:Y:S01]  /*51a0*/  FFMA.FTZ R180, R19, UR16, -R194.reuse ;  /* 0x0000001013b47c23 */ /* 0x100fe200080108c2 */
[--C-:B------:R-:W-:Y:S01]  /*51b0*/  FFMA.FTZ R179, R17, UR16, -R194.reuse ;  /* 0x0000001011b37c23 */ /* 0x100fe200080108c2 */
[--C-:B------:R-:W-:Y:S01]  /*51c0*/  FFMA.FTZ R177, R9, UR16, -R194.reuse ;  /* 0x0000001009b17c23 */ /* 0x100fe200080108c2 */
[----:B------:R-:W3:Y:S01]  /*51d0*/  LDSM.16.MT88.4 R16, [R224+0x16000] ;  /* 0x01600000e010783b */ /* 0x000ee20000004200 */
[--C-:B------:R-:W-:Y:S01]  /*51e0*/  FFMA.FTZ R172, R35, UR16, -R194.reuse ;  /* 0x0000001023ac7c23 */ /* 0x100fe200080108c2 */
[----:B------:R-:W4:Y:S01]  /*51f0*/  MUFU.EX2 R178, R178 ;  /* 0x000000b200b27308 */ /* 0x000f220000000800 */
[----:B-1----:R-:W-:Y:S01]  /*5200*/  F2FP.F16.F32.PACK_AB R148, R182, R183 ;  /* 0x000000b7b694723e */ /* 0x002fe200000000ff */
[----:B------:R-:W1:Y:S01]  /*5210*/  LDSM.16.MT88.4 R8, [R226+0x10800] ;  /* 0x01080000e208783b */ /* 0x000e620000004200 */
[--C-:B------:R-:W-:Y:S01]  /*5220*/  FFMA.FTZ R173, R13, UR16, -R194.reuse ;  /* 0x000000100dad7c23 */ /* 0x100fe200080108c2 */
[--C-:B------:R-:W-:Y:S01]  /*5230*/  FFMA.FTZ R0, R31, UR16, -R194.reuse ;  /* 0x000000101f007c23 */ /* 0x100fe200080108c2 */
[--C-:B------:R-:W-:Y:S01]  /*5240*/  FFMA.FTZ R190, R247, UR16, -R194.reuse ;  /* 0x00000010f7be7c23 */ /* 0x100fe200080108c2 */
[----:B------:R-:W5:Y:S01]  /*5250*/  LDSM.16.MT88.4 R20, [R225+0x10800] ;  /* 0x01080000e114783b */ /* 0x000f620000004200 */
[--C-:B------:R-:W-:Y:S01]  /*5260*/  FFMA.FTZ R191, R191, UR16, -R194.reuse ;  /* 0x00000010bfbf7c23 */ /* 0x100fe200080108c2 */
[----:B------:R-:W-:Y:S01]  /*5270*/  MUFU.EX2 R184, R184 ;  /* 0x000000b800b87308 */ /* 0x000fe20000000800 */
[--C-:B------:R-:W-:Y:S01]  /*5280*/  FFMA.FTZ R192, R245, UR16, -R194.reuse ;  /* 0x00000010f5c07c23 */ /* 0x100fe200080108c2 */
[----:B------:R-:W5:Y:S01]  /*5290*/  LDSM.16.MT88.4 R12, [R228+0x12800] ;  /* 0x01280000e40c783b */ /* 0x000f620000004200 */
[----:B------:R-:W-:Y:S01]  /*52a0*/  FFMA.FTZ R193, R193, UR16, -R194 ;  /* 0x00000010c1c17c23 */ /* 0x000fe200080108c2 */
[----:B------:R-:W-:Y:S01]  /*52b0*/  FFMA.FTZ R247, R203, UR16, -R196 ;  /* 0x00000010cbf77c23 */ /* 0x000fe200080108c4 */
[--C-:B------:R-:W-:Y:S01]  /*52c0*/  FFMA.FTZ R196, R201, UR16, -R194.reuse ;  /* 0x00000010c9c47c23 */ /* 0x100fe200080108c2 */
[----:B------:R-:W-:Y:S01]  /*52d0*/  LDSM.16.MT88.4 R28, [R224+0x12800] ;  /* 0x01280000e01c783b */ /* 0x000fe20000004200 */
[--C-:B------:R-:W-:Y:S01]  /*52e0*/  FFMA.FTZ R199, R199, UR16, -R194.reuse ;  /* 0x00000010c7c77c23 */ /* 0x100fe200080108c2 */
[----:B------:R-:W2:Y:S01]  /*52f0*/  MUFU.EX2 R185, R185 ;  /* 0x000000b900b97308 */ /* 0x000ea20000000800 */
[----:B----4-:R-:W-:Y:S01]  /*5300*/  F2FP.F16.F32.PACK_AB R150, R178, R181 ;  /* 0x000000b5b296723e */ /* 0x010fe200000000ff */
[----:B------:R-:W-:Y:S01]  /*5310*/  LDSM.16.MT88.4 R32, [R226+0x12800] ;  /* 0x01280000e220783b */ /* 0x000fe20000004200 */
[--C-:B------:R-:W-:Y:S01]  /*5320*/  FFMA.FTZ R197, R197, UR16, -R194.reuse ;  /* 0x00000010c5c57c23 */ /* 0x100fe200080108c2 */
[----:B------:R-:W-:Y:S01]  /*5330*/  FFMA.FTZ R194, R195, UR16, -R194 ;  /* 0x00000010c3c27c23 */ /* 0x000fe200080108c2 */
[----:B------:R-:W-:-:S03]  /*5340*/  FADD.FTZ R182, R183, R182 ;  /* 0x000000b6b7b67221 */ /* 0x000fc60000010000 */
[----:B------:R-:W-:Y:S01]  /*5350*/  MUFU.EX2 R180, R180 ;  /* 0x000000b400b47308 */ /* 0x000fe20000000800 */
[----:B------:R-:W-:-:S04]  /*5360*/  FADD.FTZ R181, R181, R182 ;  /* 0x000000b6b5b57221 */ /* 0x000fc80000010000 */
[----:B------:R-:W-:-:S03]  /*5370*/  FADD.FTZ R181, R178, R181 ;  /* 0x000000b5b2b57221 */ /* 0x000fc60000010000 */
[----:B------:R-:W4:Y:S01]  /*5380*/  MUFU.EX2 R179, R179 ;  /* 0x000000b300b37308 */ /* 0x000f220000000800 */
[----:B--2---:R-:W-:Y:S01]  /*5390*/  F2FP.F16.F32.PACK_AB R149, R185, R184 ;  /* 0x000000b8b995723e */ /* 0x004fe200000000ff */
[----:B------:R-:W-:-:S06]  /*53a0*/  FADD.FTZ R185, R184, R185 ;  /* 0x000000b9b8b97221 */ /* 0x000fcc0000010000 */
[----:B------:R-:W-:Y:S08]  /*53b0*/  MUFU.EX2 R176, R176 ;  /* 0x000000b000b07308 */ /* 0x000ff00000000800 */
[----:B------:R-:W2:Y:S01]  /*53c0*/  MUFU.EX2 R175, R175 ;  /* 0x000000af00af7308 */ /* 0x000ea20000000800 */
        /* <DEDUP_REMOVED lines=55> */
[C---:B---3--:R-:W-:Y:S06]  /*5740*/  HMMA.16816.F32 R152, R148.reuse, R16, RZ ;  /* 0x000000109498723c */ /* 0x048fec00000018ff */
[----:B------:R-:W-:Y:S01]  /*5750*/  HMMA.16816.F32 R148, R148, R18, RZ ;  /* 0x000000129494723c */ /* 0x000fe200000018ff */
[----:B--2---:R-:W-:Y:S01]  /*5760*/  F2FP.F16.F32.PACK_AB R16, R175, R176 ;  /* 0x000000b0af10723e */ /* 0x004fe200000000ff */
[----:B------:R-:W-:Y:S01]  /*5770*/  FADD.FTZ R176, R176, R181 ;  /* 0x000000b5b0b07221 */ /* 0x000fe20000010000 */
[----:B----4-:R-:W-:Y:S01]  /*5780*/  F2FP.F16.F32.PACK_AB R17, R172, R177 ;  /* 0x000000b1ac11723e */ /* 0x010fe200000000ff */
[----:B------:R-:W-:-:S02]  /*5790*/  FADD.FTZ R177, R177, R180 ;  /* 0x000000b4b1b17221 */ /* 0x000fc40000010000 */
[----:B------:R-:W-:Y:S01]  /*57a0*/  FADD.FTZ R175, R175, R176 ;  /* 0x000000b0afaf7221 */ /* 0x000fe20000010000 */
[----:B------:R-:W-:Y:S01]  /*57b0*/  F2FP.F16.F32.PACK_AB R18, R169, R174 ;  /* 0x000000aea912723e */ /* 0x000fe200000000ff */
[----:B------:R-:W-:Y:S01]  /*57c0*/  FADD.FTZ R172, R172, R177 ;  /* 0x000000b1acac7221 */ /* 0x000fe20000010000 */
[----:B-1----:R-:W-:Y:S01]  /*57d0*/  F2FP.F16.F32.PACK_AB R19, R0, R173 ;  /* 0x000000ad0013723e */ /* 0x002fe200000000ff */
        /* <DEDUP_REMOVED lines=45> */
[----:B------:R-:W2:Y:S05]  /*5ab0*/  LDSM.16.MT88.4 R4, [R224+0x11000] ;  /* 0x01100000e004783b */ /* 0x000eaa0000004200 */
        /* <DEDUP_REMOVED lines=18> */
[----:B------:R-:W-:-:S04]  /*5be0*/  FADD.FTZ R193, R193, R192 ;  /* 0x000000c0c1c17221 */ /* 0x000fc80000010000 */
        /* <DEDUP_REMOVED lines=44> */
[----:B------:R-:W2:Y:S01]  /*5eb0*/  LDSM.16.MT88.4 R32, [R226+0x11800] ;  /* 0x01180000e220783b */ /* 0x000ea20000004200 */
[----:B------:R-:W-:Y:S01]  /*5ec0*/  FADD.FTZ R200, R200, R207 ;  /* 0x000000cfc8c87221 */ /* 0x000fe20000010000 */
[----:B------:R-:W-:-:S03]  /*5ed0*/  FADD.FTZ R197, R197, R196 ;  /* 0x000000c4c5c57221 */ /* 0x000fc60000010000 */
[----:B------:R-:W-:Y:S01]  /*5ee0*/  HMMA.16816.F32 R88, R16, R28, R88 ;  /* 0x0000001c1058723c */ /* 0x000fe20000001858 */
[----:B------:R-:W-:Y:S01]  /*5ef0*/  FADD.FTZ R247, R247, R200 ;  /* 0x000000c8f7f77221 */ /* 0x000fe20000010000 */
[----:B------:R-:W-:-:S04]  /*5f00*/  FADD.FTZ R245, R194, R197 ;  /* 0x000000c5c2f57221 */ /* 0x000fc80000010000 */
[C---:B------:R-:W-:Y:S01]  /*5f10*/  HMMA.16816.F32 R92, R16.reuse, R30, R92 ;  /* 0x0000001e105c723c */ /* 0x040fe2000000185c */
[----:B------:R-:W2:Y:S05]  /*5f20*/  LDSM.16.MT88.4 R28, [R225+0x11800] ;  /* 0x01180000e11c783b */ /* 0x000eaa0000004200 */
[C---:B-----5:R-:W-:Y:S06]  /*5f30*/  HMMA.16816.F32 R96, R16.reuse, R24, R96 ;  /* 0x000000181060723c */ /* 0x060fec0000001860 */
[C---:B------:R-:W-:Y:S01]  /*5f40*/  HMMA.16816.F32 R100, R16.reuse, R26, R100 ;  /* 0x0000001a1064723c */ /* 0x040fe20000001864 */
[----:B------:R-:W5:Y:S05]  /*5f50*/  LDSM.16.MT88.4 R24, [R224+0x11800] ;  /* 0x01180000e018783b */ /* 0x000f6a0000004200 */
[C---:B----4-:R-:W-:Y:S06]  /*5f60*/  HMMA.16816.F32 R152, R16.reuse, R20, R152 ;  /* 0x000000141098723c */ /* 0x050fec0000001898 */
[----:B------:R-:W-:Y:S01]  /*5f70*/  HMMA.16816.F32 R148, R16, R22, R148 ;  /* 0x000000161094723c */ /* 0x000fe20000001894 */
[----:B------:R-:W4:Y:S04]  /*5f80*/  LDSM.16.MT88.4 R20, [R226+0x13800] ;  /* 0x01380000e214783b */ /* 0x000f280000004200 */
[----:B------:R-:W4:Y:S01]  /*5f90*/  LDSM.16.MT88.4 R16, [R225+0x13800] ;  /* 0x01380000e110783b */ /* 0x000f220000004200 */
        /* <DEDUP_REMOVED lines=120> */
.L_x_3621:
[----:B------:R-:W-:-:S04]  /*6720*/  ULEA UR24, -UR8, URZ, 0x6 ;  /* 0x0000003f08187291 */ /* 0x000fc8000f8e313f */
[----:B------:R-:W-:-:S12]  /*6730*/  USHF.R.S32.HI UR5, URZ, 0x1f, UR24 ;  /* 0x0000001f3f057899 */ /* 0x000fd80008011418 */
.L_x_3622:
        /* <DEDUP_REMOVED lines=8> */
[----:B------:R-:W-:Y:S01]  /*67c0*/  UISETP.GT.AND UP0, UPT, UR23, UR15, UPT ;  /* 0x0000000f1700728c */ /* 0x000fe2000bf04270 */
        /* <DEDUP_REMOVED lines=301> */
[C---:B------:R-:W-:Y:S01]  /*7aa0*/  VIADD R16, R0.reuse, 0x29 ;  /* 0x0000002900107836 */ /* 0x040fe20000000000 */
[----:B------:R-:W-:Y:S02]  /*7ab0*/  FSEL R11, R11, -INF , !P4 ;  /* 0xff8000000b0b7808 */ /* 0x000fe40006000000 */
[----:B------:R-:W-:-:S02]  /*7ac0*/  ISETP.GE.AND P4, PT, R0, R167, PT ;  /* 0x000000a70000720c */ /* 0x000fc40003f86270 */
        /* <DEDUP_REMOVED lines=8> */
[----:B------:R-:W-:Y:S02]  /*7b50*/  PLOP3.LUT P4, PT, PT, PT, UP0, 0x80, 0x0 ;  /* 0x000000000000781c */ /* 0x000fe40003f8f008 */
[----:B------:R-:W-:Y:S02]  /*7b60*/  FSEL R203, R31, -INF , !P6 ;  /* 0xff8000001fcb7808 */ /* 0x000fe40007000000 */
[----:B------:R-:W-:Y:S02]  /*7b70*/  FSEL R202, R24, -INF , !P2 ;  /* 0xff80000018ca7808 */ /* 0x000fe40005000000 */
[C---:B------:R-:W-:Y:S02]  /*7b80*/  ISETP.GE.AND P6, PT, R15.reuse, R167, PT ;  /* 0x000000a70f00720c */ /* 0x040fe40003fc6270 */
        /* <DEDUP_REMOVED lines=81> */
.L_x_3624:
[----:B------:R-:W-:-:S04]  /*80a0*/  ULEA UR5, -UR12, URZ, 0x6 ;  /* 0x0000003f0c057291 */ /* 0x000fc8000f8e313f */
[----:B------:R-:W-:Y:S02]  /*80b0*/  USHF.R.S32.HI UR4, URZ, 0x1f, UR5 ;  /* 0x0000001f3f047899 */ /* 0x000fe40008011405 */
[----:B------:R-:W-:-:S04]  /*80c0*/  MOV R16, UR5 ;  /* 0x0000000500107c02 */ /* 0x000fc80008000f00 */
[----:B------:R-:W-:-:S07]  /*80d0*/  MOV R7, UR4 ;  /* 0x0000000400077c02 */ /* 0x000fce0008000f00 */
.L_x_3625:
        /* <DEDUP_REMOVED lines=32> */
.L_x_3623:
        /* <DEDUP_REMOVED lines=489> */
.L_x_3620:
        /* <DEDUP_REMOVED lines=14> */
.L_x_3630:
[----:B------:R-:W-:Y:S04]  /*a250*/  DEPBAR.LE SB0, 0x0 ;  /* 0x000080000000791a */ /* 0x000fe80000000000 */
[----:B------:R-:W-:Y:S01]  /*a260*/  BAR.SYNC.DEFER_BLOCKING 0x0 ;  /* 0x0000000000007b1d */ /* 0x000fe20000010000 */
[----:B------:R-:W-:Y:S01]  /*a270*/  MOV R10, R244 ;  /* 0x000000f4000a7202 */ /* 0x000fe20000000f00 */
[----:B------:R-:W-:Y:S01]  /*a280*/  UIADD3 UR23, UR23, -0x1, URZ ;  /* 0xffffffff17177890 */ /* 0x000fe2000fffe03f */
[----:B------:R-:W-:Y:S03]  /*a290*/  MOV R2, R238 ;  /* 0x000000ee00027202 */ /* 0x000fe60000000f00 */
[----:B------:R-:W-:Y:S08]  /*a2a0*/  @!P0 BRA `(.L_x_3627) ;  /* 0x0000000000fc8947 */ /* 0x000ff00003800000 */
[----:B------:R-:W1:Y:S01]  /*a2b0*/  LDC R7, c[0x0][0x380] ;  /* 0x0000e000ff077b82 */ /* 0x000e620000000800 */
[----:B------:R-:W-:Y:S04]  /*a2c0*/  USHF.L.U32 UR7, UR23, 0x6, URZ ;  /* 0x0000000617077899 */ /* 0x000fe8000800063f */
[----:B------:R-:W-:Y:S02]  /*a2d0*/  UIADD3 UR10, UR7, 0x40, URZ ;  /* 0x00000040070a7890 */ /* 0x000fe4000fffe03f */
[----:B------:R-:W-:Y:S04]  /*a2e0*/  MOV R4, UR7 ;  /* 0x0000000700047c02 */ /* 0x000fe80008000f00 */
[----:B------:R-:W-:Y:S01]  /*a2f0*/  IMAD.U32 R6, RZ, RZ, UR10 ;  /* 0x0000000aff067e24 */ /* 0x000fe2000f8e00ff */
[----:B------:R-:W-:Y:S04]  /*a300*/  IABS R4, R4 ;  /* 0x0000000400047213 */ /* 0x000fe80000000000 */
        /* <DEDUP_REMOVED lines=57> */
.L_x_3627:
[C---:B------:R-:W-:Y:S01]  /*a6a0*/  LEA R236, P1, R10.reuse, R236, 0x1 ;  /* 0x000000ec0aec7211 */ /* 0x040fe200078208ff */
[----:B------:R-:W-:Y:S03]  /*a6b0*/  UISETP.GT.AND UP0, UPT, UR23, UR15, UPT ;  /* 0x0000000f1700728c */ /* 0x000fe6000bf04270 */
        /* <DEDUP_REMOVED lines=308> */
.L_x_3629:
        /* <DEDUP_REMOVED lines=28> */
.L_x_3628:
[----:B-1----:R-:W-:Y:S01]  /*bbc0*/  FMNMX.FTZ R2, R4, R165, !PT ;  /* 0x000000a504027209 */ /* 0x002fe20007810000 */
[----:B------:R-:W-:Y:S01]  /*bbd0*/  LDSM.16.MT88.4 R172, [R226+0x10000] ;  /* 0x01000000e2ac783b */ /* 0x000fe20000004200 */
[----:B------:R-:W-:Y:S01]  /*bbe0*/  FMNMX.FTZ R164, R6, R0, !PT ;  /* 0x0000000006a47209 */ /* 0x000fe20007810000 */
[----:B------:R-:W-:Y:S01]  /*bbf0*/  UISETP.GT.AND UP0, UPT, UR23, UR15, UPT ;  /* 0x0000000f1700728c */ /* 0x000fe2000bf04270 */
        /* <DEDUP_REMOVED lines=487> */
.L_x_3626:
[----:B------:R-:W1:Y:S01]  /*da70*/  SHFL.BFLY PT, R0, R247, 0x2, 0x1f ;  /* 0x0c401f00f7007f89 */ /* 0x000e6200000e0000 */
[----:B------:R-:W-:Y:S01]  /*da80*/  MOV R11, 0x3f800000 ;  /* 0x3f800000000b7802 */ /* 0x000fe20000000f00 */
[----:B------:R-:W2:Y:S01]  /*da90*/  S2UR UR5, SR_CgaCtaId ;  /* 0x00000000000579c3 */ /* 0x000ea20000008800 */
[----:B------:R-:W-:Y:S01]  /*daa0*/  UMOV UR4, 0x400 ;  /* 0x0000040000047882 */ /* 0x000fe20000000000 */
[----:B------:R-:W3:Y:S01]  /*dab0*/  SHFL.BFLY PT, R8, R245, 0x2, 0x1f ;  /* 0x0c401f00f5087f89 */ /* 0x000ee200000e0000 */
[----:B------:R-:W-:Y:S01]  /*dac0*/  BSSY B0, `(.L_x_3631) ;  /* 0x0000132000007945 */ /* 0x000fe20003800000 */
[----:B------:R-:W4:Y:S04]  /*dad0*/  S2R R7, SR_TID.X ;  /* 0x0000000000077919 */ /* 0x000f280000002100 */
[----:B------:R-:W5:Y:S01]  /*dae0*/  LDC R20, c[0x0][0x270] ;  /* 0x00009c00ff147b82 */ /* 0x000f620000000800 */
[----:B------:R-:W5:Y:S01]  /*daf0*/  S2R R19, SR_CTAID.Y ;  /* 0x0000000000137919 */ /* 0x000f620000002600 */
[----:B------:R-:W5:Y:S01]  /*db00*/  S2R R18, SR_CTAID.X ;  /* 0x0000000000127919 */ /* 0x000f620000002500 */
[----:B-1----:R-:W-:-:S02]  /*db10*/  FADD.FTZ R9, R0, R247 ;  /* 0x000000f700097221 */ /* 0x002fc40000010000 */
[----:B------:R-:W1:Y:S01]  /*db20*/  S2R R0, SR_TID.X ;  /* 0x0000000000007919 */ /* 0x000e620000002100 */
[----:B--2---:R-:W-:Y:S01]  /*db30*/  ULEA UR5, UR5, UR4, 0x18 ;  /* 0x0000000405057291 */ /* 0x004fe2000f8ec03f */
[----:B---3--:R-:W-:Y:S01]  /*db40*/  FADD.FTZ R8, R8, R245 ;  /* 0x000000f508087221 */ /* 0x008fe20000010000 */
[----:B------:R-:W2:Y:S01]  /*db50*/  S2UR UR4, SR_CTAID.Z ;  /* 0x00000000000479c3 */ /* 0x000ea20000002700 */
[----:B------:R-:W3:Y:S04]  /*db60*/  SHFL.BFLY PT, R6, R9, 0x1, 0x1f ;  /* 0x0c201f0009067f89 */ /* 0x000ee800000e0000 */
[----:B------:R-:W2:Y:S01]  /*db70*/  SHFL.BFLY PT, R5, R8, 0x1, 0x1f ;  /* 0x0c201f0008057f89 */ /* 0x000ea200000e0000 */
[----:B----4-:R-:W-:-:S04]  /*db80*/  SHF.R.S32.HI R10, RZ, 0x1f, R7 ;  /* 0x0000001fff0a7819 */ /* 0x010fc80000011407 */
[CC--:B------:R-:W-:Y:S02]  /*db90*/  LEA.HI R2, R10.reuse, R7.reuse, RZ, 0x2 ;  /* 0x000000070a027211 */ /* 0x0c0fe400078f10ff */
[----:B------:R-:W-:Y:S02]  /*dba0*/  LEA.HI R10, R10, R7, RZ, 0x5 ;  /* 0x000000070a0a7211 */ /* 0x000fe400078f28ff */
[--C-:B------:R-:W-:Y:S02]  /*dbb0*/  SHF.R.S32.HI R13, RZ, 0x2, R2.reuse ;  /* 0x00000002ff0d7819 */ /* 0x100fe40000011402 */
[----:B------:R-:W-:Y:S02]  /*dbc0*/  SHF.R.S32.HI R12, RZ, 0x1f, R2 ;  /* 0x0000001fff0c7819 */ /* 0x000fe40000011402 */
[----:B------:R-:W-:Y:S01]  /*dbd0*/  LOP3.LUT R2, R2, 0x1ffffffc, RZ, 0xc0, !PT ;  /* 0x1ffffffc02027812 */ /* 0x000fe200078ec0ff */
[----:B---3--:R-:W-:Y:S01]  /*dbe0*/  FADD.FTZ R6, R9, R6 ;  /* 0x0000000609067221 */ /* 0x008fe20000010000 */
[----:B------:R-:W-:-:S02]  /*dbf0*/  LEA.HI R12, R12, R13, RZ, 0x3 ;  /* 0x0000000d0c0c7211 */ /* 0x000fc400078f18ff */
[----:B------:R-:W-:Y:S01]  /*dc00*/  MOV R9, 0x3f800000 ;  /* 0x3f80000000097802 */ /* 0x000fe20000000f00 */
[----:B--2---:R-:W-:Y:S01]  /*dc10*/  FADD.FTZ R5, R8, R5 ;  /* 0x0000000508057221 */ /* 0x004fe20000010000 */
[----:B------:R-:W-:Y:S01]  /*dc20*/  BAR.SYNC.DEFER_BLOCKING 0x0 ;  /* 0x0000000000007b1d */ /* 0x000fe20000010000 */
[----:B------:R-:W-:Y:S02]  /*dc30*/  FSETP.NE.FTZ.AND P4, PT, R6, RZ, PT ;  /* 0x000000ff0600720b */ /* 0x000fe40003f95000 */
[----:B------:R-:W-:Y:S02]  /*dc40*/  LOP3.LUT R8, R10, 0xffffffe0, RZ, 0xc0, !PT ;  /* 0xffffffe00a087812 */ /* 0x000fe400078ec0ff */
[----:B------:R-:W-:Y:S02]  /*dc50*/  FSETP.NE.FTZ.AND P3, PT, R5, RZ, PT ;  /* 0x000000ff0500720b */ /* 0x000fe40003f75000 */
[----:B-1----:R-:W-:Y:S02]  /*dc60*/  SHF.R.S32.HI R15, RZ, 0x1f, R0 ;  /* 0x0000001fff0f7819 */ /* 0x002fe40000011400 */
[----:B------:R-:W-:-:S02]  /*dc70*/  IADD3 R8, R7, -R8, RZ ;  /* 0x8000000807087210 */ /* 0x000fc40007ffe0ff */
[----:B------:R-:W-:Y:S02]  /*dc80*/  LOP3.LUT R12, R12, 0xfffffff8, RZ, 0xc0, !PT ;  /* 0xfffffff80c0c7812 */ /* 0x000fe400078ec0ff */
[----:B------:R-:W-:Y:S01]  /*dc90*/  SHF.R.S32.HI R10, RZ, 0x5, R10 ;  /* 0x00000005ff0a7819 */ /* 0x000fe2000001140a */
[----:B------:R-:W1:Y:S01]  /*dca0*/  @P4 MUFU.RCP R11, R6 ;  /* 0x00000006000b4308 */ /* 0x000e620000001000 */
[CC--:B------:R-:W-:Y:S01]  /*dcb0*/  LEA.HI R4, R15.reuse, R0.reuse, RZ, 0x4 ;  /* 0x000000000f047211 */ /* 0x0c0fe200078f20ff */
[----:B------:R-:W2:Y:S01]  /*dcc0*/  @P4 LDC R21, c[0x0][0x2e8] ;  /* 0x0000ba00ff154b82 */ /* 0x000ea20000000800 */
[----:B------:R-:W-:Y:S02]  /*dcd0*/  LEA.HI R15, R15, R0, RZ, 0x5 ;  /* 0x000000000f0f7211 */ /* 0x000fe400078f28ff */
[----:B------:R-:W-:Y:S02]  /*dce0*/  LOP3.LUT P5, RZ, R8, 0x3, RZ, 0xc0, !PT ;  /* 0x0000000308ff7812 */ /* 0x000fe400078ac0ff */
[----:B------:R-:W-:Y:S01]  /*dcf0*/  IADD3 R8, R13, -R12, RZ ;  /* 0x8000000c0d087210 */ /* 0x000fe20007ffe0ff */
[----:B------:R-:W3:Y:S01]  /*dd00*/  @P3 MUFU.RCP R9, R5 ;  /* 0x0000000500093308 */ /* 0x000ee20000001000 */
[----:B------:R-:W-:Y:S01]  /*dd10*/  SHF.R.S32.HI R13, RZ, 0x1f, R10 ;  /* 0x0000001fff0d7819 */ /* 0x000fe2000001140a */
[----:B------:R-:W4:Y:S01]  /*dd20*/  @P3 LDC R22, c[0x0][0x2e8] ;  /* 0x0000ba00ff163b82 */ /* 0x000f220000000800 */
[----:B------:R-:W-:-:S02]  /*dd30*/  LOP3.LUT R17, R4, 0xfffffff0, RZ, 0xc0, !PT ;  /* 0xfffffff004117812 */ /* 0x000fc400078ec0ff */
[----:B------:R-:W-:Y:S02]  /*dd40*/  LOP3.LUT R15, R15, 0xffffffe0, RZ, 0xc0, !PT ;  /* 0xffffffe00f0f7812 */ /* 0x000fe400078ec0ff */
[----:B------:R-:W-:Y:S01]  /*dd50*/  IADD3 R7, -R2, R7, RZ ;  /* 0x0000000702077210 */ /* 0x000fe20007ffe1ff */
[----:B------:R-:W2:Y:S01]  /*dd60*/  @P3 MUFU.LG2 R5, R5 ;  /* 0x0000000500053308 */ /* 0x000ea20000000c00 */
[----:B------:R-:W-:Y:S01]  /*dd70*/  LEA.HI R13, R13, R10, RZ, 0x2 ;  /* 0x0000000a0d0d7211 */ /* 0x000fe200078f10ff */
[----:B-1----:R-:W-:Y:S01]  /*dd80*/  FMUL.FTZ R160, R11, R160 ;  /* 0x000000a00ba07220 */ /* 0x002fe20000410000 */
[----:B------:R-:W-:Y:S01]  /*dd90*/  IADD3 R2, -R17, R0, RZ ;  /* 0x0000000011027210 */ /* 0x000fe20007ffe1ff */
[C---:B------:R-:W-:Y:S01]  /*dda0*/  FMUL.FTZ R161, R11.reuse, R161 ;  /* 0x000000a10ba17220 */ /* 0x040fe20000410000 */
[----:B------:R-:W-:Y:S01]  /*ddb0*/  IADD3 R0, R0, -R15, RZ ;  /* 0x8000000f00007210 */ /* 0x000fe20007ffe0ff */
        /* <DEDUP_REMOVED lines=63> */
[----:B------:R-:W-:Y:S01]  /*e1b0*/  SHF.R.S32.HI R11, RZ, 0x1f, R0 ;  /* 0x0000001fff0b7819 */ /* 0x000fe20000011400 */
[C---:B---3--:R-:W-:Y:S01]  /*e1c0*/  FMUL.FTZ R163, R9.reuse, R163 ;  /* 0x000000a309a37220 */ /* 0x048fe20000410000 */
[C---:B------:R-:W-:Y:S01]  /*e1d0*/  LEA R7, R10.reuse, R7, 0x9 ;  /* 0x000000070a077211 */ /* 0x040fe200078e48ff */
[C---:B------:R-:W-:Y:S01]  /*e1e0*/  FMUL.FTZ R162, R9.reuse, R162 ;  /* 0x000000a209a27220 */ /* 0x040fe20000410000 */
[----:B------:R-:W-:Y:S01]  /*e1f0*/  IADD3 R13, R10, -R13, RZ ;  /* 0x8000000d0a0d7210 */ /* 0x000fe20007ffe0ff */
[C---:B------:R-:W-:Y:S01]  /*e200*/  FMUL.FTZ R39, R9.reuse, R39 ;  /* 0x0000002709277220 */ /* 0x040fe20000410000 */
[C---:B------:R-:W-:Y:S01]  /*e210*/  SHF.L.U32 R10, R8.reuse, 0x6, RZ ;  /* 0x00000006080a7819 */ /* 0x040fe200000006ff */
[----:B------:R-:W-:Y:S01]  /*e220*/  FMUL.FTZ R38, R9, R38 ;  /* 0x0000002609267220 */ /* 0x000fe20000410000 */
[----:B------:R-:W-:Y:S01]  /*e230*/  LEA.HI R11, R11, R0, RZ, 0x2 ;  /* 0x000000000b0b7211 */ /* 0x000fe200078f10ff */
[C---:B------:R-:W-:Y:S01]  /*e240*/  FMUL.FTZ R43, R9.reuse, R43 ;  /* 0x0000002b092b7220 */ /* 0x040fe20000410000 */
[----:B------:R-:W-:Y:S01]  /*e250*/  SHF.R.S32.HI R0, RZ, 0x4, R4 ;  /* 0x00000004ff007819 */ /* 0x000fe20000011404 */
        /* <DEDUP_REMOVED lines=59> */
[----:B------:R-:W-:Y:S01]  /*e610*/  LOP3.LUT R9, R8, 0x1, RZ, 0xc0, !PT ;  /* 0x0000000108097812 */ /* 0x000fe200078ec0ff */
[----:B------:R-:W5:Y:S01]  /*e620*/  LDC.64 R16, c[0x0][0x2c0] ;  /* 0x0000b000ff107b82 */ /* 0x000f620000000a00 */
[----:B------:R-:W-:Y:S01]  /*e630*/  LOP3.LUT R10, R10, 0x1c0, RZ, 0xc0, !PT ;  /* 0x000001c00a0a7812 */ /* 0x000fe200078ec0ff */
[----:B------:R-:W1:Y:S01]  /*e640*/  @P4 MUFU.LG2 R6, R6 ;  /* 0x0000000600064308 */ /* 0x000e620000000c00 */
[----:B------:R-:W-:-:S02]  /*e650*/  R2P PR, R8, 0x6 ;  /* 0x0000000608007804 */ /* 0x000fc40000000000 */
[----:B------:R-:W-:Y:S02]  /*e660*/  SHF.L.U32 R4, R0, 0x6, RZ ;  /* 0x0000000600047819 */ /* 0x000fe400000006ff */
[----:B------:R-:W-:Y:S02]  /*e670*/  LEA.HI R8, R2, R2, RZ, 0x1 ;  /* 0x0000000202087211 */ /* 0x000fe400078f08ff */
[----:B------:R-:W-:Y:S02]  /*e680*/  ISETP.NE.U32.AND P0, PT, R9, 0x1, PT ;  /* 0x000000010900780c */ /* 0x000fe40003f05070 */
[----:B------:R-:W-:Y:S02]  /*e690*/  LEA.HI R10, R10, R10, RZ, 0x1d ;  /* 0x0000000a0a0a7211 */ /* 0x000fe400078fe8ff */
[----:B------:R-:W-:Y:S02]  /*e6a0*/  LOP3.LUT R4, R4, 0x1c0, RZ, 0xc0, !PT ;  /* 0x000001c004047812 */ /* 0x000fe400078ec0ff */
[----:B------:R-:W-:-:S02]  /*e6b0*/  SHF.L.U32 R9, R8, 0x2, RZ ;  /* 0x0000000208097819 */ /* 0x000fc400000006ff */
[----:B------:R-:W-:Y:S02]  /*e6c0*/  LOP3.LUT R15, R8, 0xffffffe, RZ, 0xc0, !PT ;  /* 0x0ffffffe080f7812 */ /* 0x000fe400078ec0ff */
[----:B------:R-:W-:Y:S02]  /*e6d0*/  SHF.R.S32.HI R8, RZ, 0x2, R11 ;  /* 0x00000002ff087819 */ /* 0x000fe4000001140b */
[----:B------:R-:W-:Y:S02]  /*e6e0*/  LEA R7, R7, R10, 0x1 ;  /* 0x0000000a07077211 */ /* 0x000fe400078e08ff */
[----:B------:R-:W-:Y:S01]  /*e6f0*/  LOP3.LUT R9, R4, 0x38, R9, 0xf8, !PT ;  /* 0x0000003804097812 */ /* 0x000fe200078ef809 */
[----:B-----5:R-:W-:Y:S01]  /*e700*/  IMAD R19, R19, R16, UR17 ;  /* 0x0000001113137e24 */ /* 0x020fe2000f8e0210 */
[----:B------:R-:W-:Y:S02]  /*e710*/  SHF.R.U32.HI R4, RZ, 0x3, R4 ;  /* 0x00000003ff047819 */ /* 0x000fe40000011604 */
[----:B------:R-:W-:-:S02]  /*e720*/  LEA R13, R13, R8, 0x4 ;  /* 0x000000080d0d7211 */ /* 0x000fc400078e20ff */
[----:B------:R-:W-:Y:S02]  /*e730*/  LEA R7, R7, UR5, 0x2 ;  /* 0x0000000507077c11 */ /* 0x000fe4000f8e10ff */
[----:B------:R-:W-:Y:S02]  /*e740*/  MOV R8, 0x40 ;  /* 0x0000004000087802 */ /* 0x000fe40000000f00 */
[----:B------:R-:W-:Y:S01]  /*e750*/  MOV R10, 0x80 ;  /* 0x00000080000a7802 */ /* 0x000fe20000000f00 */
[----:B------:R-:W-:Y:S01]  /*e760*/  STS.64 [R7], R160 ;  /* 0x000000a007007388 */ /* 0x000fe20000000a00 */
[----:B------:R-:W-:Y:S02]  /*e770*/  LOP3.LUT R4, R9, R4, RZ, 0x3c, !PT ;  /* 0x0000000409047212 */ /* 0x000fe400078e3cff */
[----:B------:R-:W-:Y:S01]  /*e780*/  IADD3 R15, R2, -R15, RZ ;  /* 0x8000000f020f7210 */ /* 0x000fe20007ffe0ff */
[----:B------:R-:W-:Y:S01]  /*e790*/  STS.64 [R7+0x800], R162 ;  /* 0x000800a207007388 */ /* 0x000fe20000000a00 */
[----:B------:R-:W-:-:S02]  /*e7a0*/  IADD3 R9, R7, -0x20, RZ ;  /* 0xffffffe007097810 */ /* 0x000fc40007ffe0ff */
[----:B------:R-:W-:Y:S02]  /*e7b0*/  SEL R8, R8, 0xffffffc0, !P1 ;  /* 0xffffffc008087807 */ /* 0x000fe40004800000 */
[----:B------:R-:W-:Y:S02]  /*e7c0*/  @P0 IADD3 R9, R7, 0x20, RZ ;  /* 0x0000002007090810 */ /* 0x000fe40007ffe0ff */
[----:B------:R-:W-:Y:S02]  /*e7d0*/  SEL R10, R10, 0xffffff80, !P2 ;  /* 0xffffff800a0a7807 */ /* 0x000fe40005000000 */
        /* <DEDUP_REMOVED lines=11> */
[----:B------:R-:W-:Y:S01]  /*e890*/  SHF.L.U32 R24, R2, 0x2, RZ ;  /* 0x0000000202187819 */ /* 0x000fe200000006ff */
[----:B--2---:R-:W-:Y:S01]  /*e8a0*/  @P3 FMUL.FTZ R2, R5, 0.69314718246459960938 ;  /* 0x3f31721805023820 */ /* 0x004fe20000410000 */
[----:B------:R-:W-:Y:S01]  /*e8b0*/  SHF.L.U32 R18, R18, 0x6, RZ ;  /* 0x0000000612127819 */ /* 0x000fe200000006ff */
[----:B------:R-:W-:Y:S01]  /*e8c0*/  STS.64 [R15], R44 ;  /* 0x0000002c0f007388 */ /* 0x000fe20000000a00 */
[----:B------:R-:W-:-:S03]  /*e8d0*/  SHF.R.S32.HI R25, RZ, 0x1f, R24 ;  /* 0x0000001fff197819 */ /* 0x000fc60000011418 */
        /* <DEDUP_REMOVED lines=47> */
[----:B------:R1:W-:Y:S04]  /*ebd0*/  STS.64 [R15+0xc000], R140 ;  /* 0x00c0008c0f007388 */ /* 0x0003e80000000a00 */
[----:B------:R1:W-:Y:S01]  /*ebe0*/  STS.64 [R15+0xc800], R142 ;  /* 0x00c8008e0f007388 */ /* 0x0003e20000000a00 */
[----:B--2---:R-:W-:-:S03]  /*ebf0*/  IADD3 R7, RZ, -UR17, RZ ;  /* 0x80000011ff077c10 */ /* 0x004fc6000fffe0ff */
[----:B------:R2:W-:Y:S02]  /*ec00*/  STS.64 [R8+0xc000], R156 ;  /* 0x00c0009c08007388 */ /* 0x0005e40000000a00 */
[----:B------:R-:W-:Y:S02]  /*ec10*/  IMAD R7, R20, R7, UR4 ;  /* 0x0000000414077e24 */ /* 0x000fe4000f8e0207 */
[----:B------:R2:W-:Y:S01]  /*ec20*/  STS.64 [R8+0xc800], R158 ;  /* 0x00c8009e08007388 */ /* 0x0005e20000000a00 */
[----:B---3--:R-:W-:Y:S01]  /*ec30*/  MOV R9, 0xff800000 ;  /* 0xff80000000097802 */ /* 0x008fe20000000f00 */
[----:B------:R-:W-:Y:S02]  /*ec40*/  IMAD R20, R19, R20, R7 ;  /* 0x0000001413147224 */ /* 0x000fe400078e0207 */
[----:B------:R2:W-:Y:S01]  /*ec50*/  STS.64 [R12+0xc000], R144 ;  /* 0x00c000900c007388 */ /* 0x0005e20000000a00 */
[----:B----4-:R-:W-:Y:S01]  /*ec60*/  @P3 FFMA.FTZ R9, R3, R22, R2 ;  /* 0x0000001603093223 */ /* 0x010fe20000010002 */
[----:B------:R-:W-:Y:S01]  /*ec70*/  LEA R2, R4, UR5, 0x2 ;  /* 0x0000000504027c11 */ /* 0x000fe2000f8e10ff */
[----:B------:R-:W-:Y:S01]  /*ec80*/  IMAD R18, R20, R17, R18 ;  /* 0x0000001114127224 */ /* 0x000fe200078e0212 */
[----:B------:R2:W-:Y:S01]  /*ec90*/  STS.64 [R12+0xc800], R146 ;  /* 0x00c800920c007388 */ /* 0x0005e20000000a00 */
[----:B------:R-:W-:Y:S01]  /*eca0*/  MOV R7, 0xff800000 ;  /* 0xff80000000077802 */ /* 0x000fe20000000f00 */
[----:B-1----:R-:W-:-:S02]  /*ecb0*/  @P4 FMUL.FTZ R11, R6, 0.69314718246459960938 ;  /* 0x3f317218060b4820 */ /* 0x002fc40000410000 */
[----:B------:R2:W-:Y:S02]  /*ecc0*/  STS.64 [R14+0xc000], R152 ;  /* 0x00c000980e007388 */ /* 0x0005e40000000a00 */
[----:B------:R-:W-:Y:S02]  /*ecd0*/  @P4 FFMA.FTZ R7, R164, R21, R11 ;  /* 0x00000015a4074223 */ /* 0x000fe4000001000b */
[----:B------:R2:W-:Y:S04]  /*ece0*/  STS.64 [R14+0xc800], R154 ;  /* 0x00c8009a0e007388 */ /* 0x0005e80000000a00 */
[----:B------:R2:W-:Y:S04]  /*ecf0*/  STS.64 [R10+0xc000], R148 ;  /* 0x00c000940a007388 */ /* 0x0005e80000000a00 */
[----:B------:R2:W-:Y:S01]  /*ed00*/  STS.64 [R10+0xc800], R150 ;  /* 0x00c800960a007388 */ /* 0x0005e20000000a00 */
[----:B------:R-:W-:Y:S06]  /*ed10*/  BAR.SYNC.DEFER_BLOCKING 0x0 ;  /* 0x0000000000007b1d */ /* 0x000fec0000010000 */
[----:B------:R-:W-:Y:S05]  /*ed20*/  @P5 BRA `(.L_x_3632) ;  /* 0x00000000002c5947 */ /* 0x000fea0003800000 */
[C---:B------:R-:W-:Y:S01]  /*ed30*/  VIADD R4, R13.reuse, 0x8 ;  /* 0x000000080d047836 */ /* 0x040fe20000000000 */
[----:B------:R-:W-:Y:S01]  /*ed40*/  SHF.R.S32.HI R5, RZ, 0x1f, R13 ;  /* 0x0000001fff057819 */ /* 0x000fe2000001140d */
[----:B------:R-:W-:Y:S01]  /*ed50*/  ULDC.64 UR4, c[0x0][0x2b8] ;  /* 0x0000ae0000047ab9 */ /* 0x000fe20000000a00 */
[----:B------:R-:W-:Y:S02]  /*ed60*/  IADD3 R3, P0, R18, R13, RZ ;  /* 0x0000000d12037210 */ /* 0x000fe40007f1e0ff */
[----:B------:R-:W-:Y:S02]  /*ed70*/  ISETP.GE.AND P2, PT, R13, UR14, PT ;  /* 0x0000000e0d007c0c */ /* 0x000fe4000bf46270 */
[----:B------:R-:W-:Y:S02]  /*ed80*/  ISETP.GE.AND P1, PT, R4, UR14, PT ;  /* 0x0000000e04007c0c */ /* 0x000fe4000bf26270 */
[----:B------:R-:W-:Y:S02]  /*ed90*/  LEA.HI.X.SX32 R4, R18, R5, 0x1, P0 ;  /* 0x0000000512047211 */ /* 0x000fe400000f0eff */
[----:B--2---:R-:W-:-:S04]  /*eda0*/  LEA R10, P0, R3, UR4, 0x2 ;  /* 0x00000004030a7c11 */ /* 0x004fc8000f8010ff */
[----:B------:R-:W-:-:S05]  /*edb0*/  LEA.HI.X R11, R3, UR5, R4, 0x2, P0 ;  /* 0x00000005030b7c11 */ /* 0x000fca00080f1404 */
[----:B------:R1:W-:Y:S04]  /*edc0*/  @!P2 STG.E desc[UR18][R10.64], R7 ;  /* 0x000000070a00a986 */ /* 0x0003e8000c101912 */
[----:B------:R1:W-:Y:S02]  /*edd0*/  @!P1 STG.E desc[UR18][R10.64+0x20], R9 ;  /* 0x000020090a009986 */ /* 0x0003e4000c101912 */
.L_x_3632:
[----:B------:R-:W-:Y:S05]  /*ede0*/  BSYNC B0 ;  /* 0x0000000000007941 */ /* 0x000fea0003800000 */
.L_x_3631:
[----:B------:R-:W-:Y:S01]  /*edf0*/  ULDC UR4, c[0x0][0x2dc] ;  /* 0x0000b70000047ab9 */ /* 0x000fe20000000800 */
[----:B------:R-:W-:Y:S01]  /*ee00*/  IMAD.WIDE R24, R0, 0x100, R24 ;  /* 0x0000010000187825 */ /* 0x000fe200078e0218 */
[----:B------:R-:W3:Y:S03]  /*ee10*/  LDS.128 R128, [R2] ;  /* 0x0000000002807984 */ /* 0x000ee60000000c00 */
[----:B------:R-:W-:Y:S01]  /*ee20*/  IMAD R4, R18, UR4, RZ ;  /* 0x0000000412047c24 */ /* 0x000fe2000f8e02ff */
[----:B------:R-:W4:Y:S01]  /*ee30*/  LDS.128 R84, [R2+0x4000] ;  /* 0x0040000002547984 */ /* 0x000f220000000c00 */
[----:B------:R-:W-:Y:S01]  /*ee40*/  ULDC.64 UR4, c[0x0][0x288] ;  /* 0x0000a20000047ab9 */ /* 0x000fe20000000a00 */
[----:B------:R-:W-:Y:S02]  /*ee50*/  VIADD R6, R0, 0x8 ;  /* 0x0000000800067836 */ /* 0x000fe40000000000 */
[----:B------:R-:W5:Y:S01]  /*ee60*/  LDS.128 R56, [R2+0x8000] ;  /* 0x0080000002387984 */ /* 0x000f620000000c00 */
[----:B------:R-:W-:Y:S01]  /*ee70*/  IADD3 R5, P0, R4, R24, RZ ;  /* 0x0000001804057210 */ /* 0x000fe20007f1e0ff */
[----:B------:R-:W-:Y:S01]  /*ee80*/  VIADD R114, R0, 0x18 ;  /* 0x0000001800727836 */ /* 0x000fe20000000000 */
[----:B------:R-:W-:Y:S01]  /*ee90*/  ISETP.GE.AND P6, PT, R6, UR14, PT ;  /* 0x0000000e06007c0c */ /* 0x000fe2000bfc6270 */
[----:B------:R-:W5:Y:S01]  /*eea0*/  LDS.128 R28, [R2+0xc000] ;  /* 0x00c00000021c7984 */ /* 0x000f620000000c00 */
[----:B------:R-:W-:Y:S01]  /*eeb0*/  LEA.HI.X.SX32 R4, R4, R25, 0x1, P0 ;  /* 0x0000001904047211 */ /* 0x000fe200000f0eff */
[C---:B------:R-:W-:Y:S01]  /*eec0*/  VIADD R113, R0.reuse, 0x20 ;  /* 0x0000002000717836 */ /* 0x040fe20000000000 */
[C---:B------:R-:W-:Y:S01]  /*eed0*/  LEA R132, P0, R5.reuse, UR4, 0x2 ;  /* 0x0000000405847c11 */ /* 0x040fe2000f8010ff */
[----:B------:R-:W5:Y:S01]  /*eee0*/  LDS.128 R108, [R2+0x800] ;  /* 0x00080000026c7984 */ /* 0x000f620000000c00 */
[----:B------:R-:W-:Y:S01]  /*eef0*/  VIADD R112, R0, 0x28 ;  /* 0x0000002800707836 */ /* 0x000fe20000000000 */
[----:B------:R-:W-:Y:S01]  /*ef00*/  ISETP.GE.AND P4, PT, R114, UR14, PT ;  /* 0x0000000e72007c0c */ /* 0x000fe2000bf86270 */
[----:B------:R-:W-:Y:S01]  /*ef10*/  VIADD R3, R0, 0x10 ;  /* 0x0000001000037836 */ /* 0x000fe20000000000 */
[----:B------:R-:W-:Y:S01]  /*ef20*/  LEA.HI.X R133, R5, UR5, R4, 0x2, P0 ;  /* 0x0000000505857c11 */ /* 0x000fe200080f1404 */
[----:B------:R-:W5:Y:S01]  /*ef30*/  LDS.128 R104, [R2+0x1000] ;  /* 0x0010000002687984 */ /* 0x000f620000000c00 */
[----:B------:R-:W-:-:S02]  /*ef40*/  ISETP.GE.AND P3, PT, R113, UR14, PT ;  /* 0x0000000e71007c0c */ /* 0x000fc4000bf66270 */
[----:B------:R-:W-:Y:S01]  /*ef50*/  ISETP.GE.AND P2, PT, R112, UR14, PT ;  /* 0x0000000e70007c0c */ /* 0x000fe2000bf46270 */
[----:B------:R-:W5:Y:S01]  /*ef60*/  LDS.128 R100, [R2+0x1800] ;  /* 0x0018000002647984 */ /* 0x000f620000000c00 */
[C---:B------:R-:W-:Y:S02]  /*ef70*/  ISETP.GE.AND P0, PT, R0.reuse, UR14, PT ;  /* 0x0000000e00007c0c */ /* 0x040fe4000bf06270 */
[----:B------:R-:W-:Y:S01]  /*ef80*/  ISETP.GE.AND P5, PT, R3, UR14, PT ;  /* 0x0000000e03007c0c */ /* 0x000fe2000bfa6270 */
[----:B------:R-:W5:Y:S01]  /*ef90*/  LDS.128 R96, [R2+0x2000] ;  /* 0x0020000002607984 */ /* 0x000f620000000c00 */
[C---:B------:R-:W-:Y:S02]  /*efa0*/  VIADD R3, R0.reuse, 0x30 ;  /* 0x0000003000037836 */ /* 0x040fe40000000000 */
[----:B------:R-:W-:Y:S01]  /*efb0*/  VIADD R0, R0, 0x38 ;  /* 0x0000003800007836 */ /* 0x000fe20000000000 */
[----:B------:R-:W5:Y:S02]  /*efc0*/  LDS.128 R92, [R2+0x2800] ;  /* 0x00280000025c7984 */ /* 0x000f640000000c00 */
[----:B------:R-:W-:-:S02]  /*efd0*/  ISETP.GE.AND P1, PT, R3, UR14, PT ;  /* 0x0000000e03007c0c */ /* 0x000fc4000bf26270 */
[----:B------:R-:W5:Y:S04]  /*efe0*/  LDS.128 R88, [R2+0x3000] ;  /* 0x0030000002587984 */ /* 0x000f680000000c00 */
        /* <DEDUP_REMOVED lines=15> */
[----:B--2---:R-:W2:Y:S04]  /*f0e0*/  LDS.128 R12, [R2+0xe000] ;  /* 0x00e00000020c7984 */ /* 0x004ea80000000c00 */
[----:B-1----:R-:W1:Y:S04]  /*f0f0*/  LDS.128 R8, [R2+0xe800] ;  /* 0x00e8000002087984 */ /* 0x002e680000000c00 */
[----:B------:R-:W1:Y:S04]  /*f100*/  LDS.128 R4, [R2+0xf000] ;  /* 0x00f0000002047984 */ /* 0x000e680000000c00 */
[----:B------:R1:W1:Y:S04]  /*f110*/  LDS.128 R124, [R2+0x3800] ;  /* 0x00380000027c7984 */ /* 0x0002680000000c00 */
[----:B------:R1:W1:Y:S04]  /*f120*/  LDS.128 R120, [R2+0x7800] ;  /* 0x0078000002787984 */ /* 0x0002680000000c00 */
[----:B------:R1:W1:Y:S04]  /*f130*/  LDS.128 R116, [R2+0xb800] ;  /* 0x00b8000002747984 */ /* 0x0002680000000c00 */
[----:B------:R1:W1:Y:S04]  /*f140*/  LDS.128 R112, [R2+0xf800] ;  /* 0x00f8000002707984 */ /* 0x0002680000000c00 */
[----:B---3--:R3:W-:Y:S04]  /*f150*/  @!P0 STG.E.64 desc[UR18][R132.64], R128 ;  /* 0x0000008084008986 */ /* 0x0087e8000c101b12 */
[----:B------:R3:W-:Y:S04]  /*f160*/  @!P0 STG.E.64 desc[UR18][R132.64+0x8], R130 ;  /* 0x0000088284008986 */ /* 0x0007e8000c101b12 */
[----:B----4-:R3:W-:Y:S04]  /*f170*/  @!P0 STG.E.128 desc[UR18][R132.64+0x100], R84 ;  /* 0x0001005484008986 */ /* 0x0107e8000c101d12 */
[----:B-----5:R3:W-:Y:S04]  /*f180*/  @!P0 STG.E.128 desc[UR18][R132.64+0x200], R56 ;  /* 0x0002003884008986 */ /* 0x0207e8000c101d12 */
[----:B------:R3:W-:Y:S01]  /*f190*/  @!P0 STG.E.128 desc[UR18][R132.64+0x300], R28 ;  /* 0x0003001c84008986 */ /* 0x0007e2000c101d12 */
[----:B------:R-:W-:-:S03]  /*f1a0*/  ISETP.GE.AND P0, PT, R0, UR14, PT ;  /* 0x0000000e00007c0c */ /* 0x000fc6000bf06270 */
[----:B------:R3:W-:Y:S04]  /*f1b0*/  @!P6 STG.E.128 desc[UR18][R132.64+0x2000], R108 ;  /* 0x0020006c8400e986 */ /* 0x0007e8000c101d12 */
        /* <DEDUP_REMOVED lines=20> */
[----:B--2---:R3:W-:Y:S04]  /*f300*/  @!P3 STG.E.128 desc[UR18][R132.64+0x8300], R12 ;  /* 0x0083000c8400b986 */ /* 0x0047e8000c101d12 */
[----:B-1----:R3:W-:Y:S04]  /*f310*/  @!P2 STG.E.128 desc[UR18][R132.64+0xa300], R8 ;  /* 0x00a300088400a986 */ /* 0x0027e8000c101d12 */
[----:B------:R3:W-:Y:S01]  /*f320*/  @!P1 STG.E.128 desc[UR18][R132.64+0xc300], R4 ;  /* 0x00c3000484009986 */ /* 0x0007e2000c101d12 */
[----:B------:R-:W-:Y:S05]  /*f330*/  @P0 EXIT ;  /* 0x000000000000094d */ /* 0x000fea0003800000 */
[----:B------:R-:W-:Y:S04]  /*f340*/  STG.E.128 desc[UR18][R132.64+0xe000], R124 ;  /* 0x00e0007c84007986 */ /* 0x000fe8000c101d12 */
[----:B------:R-:W-:Y:S04]  /*f350*/  STG.E.128 desc[UR18][R132.64+0xe100], R120 ;  /* 0x00e1007884007986 */ /* 0x000fe8000c101d12 */
[----:B------:R-:W-:Y:S04]  /*f360*/  STG.E.128 desc[UR18][R132.64+0xe200], R116 ;  /* 0x00e2007484007986 */ /* 0x000fe8000c101d12 */
[----:B------:R-:W-:Y:S01]  /*f370*/  STG.E.128 desc[UR18][R132.64+0xe300], R112 ;  /* 0x00e3007084007986 */ /* 0x000fe2000c101d12 */
[----:B------:R-:W-:Y:S05]  /*f380*/  EXIT ;  /* 0x000000000000794d */ /* 0x000fea0003800000 */
.L_x_3633:
        /* <DEDUP_REMOVED lines=15> */
.L_x_4913:


//--------------------- .text._ZN5flash24flash_fwd_splitkv_kernelI23Flash_fwd_kernel_traitsILi256ELi64ELi64ELi4ELb0ELb0EN7cutlass6half_tE19Flash_kernel_traitsILi256ELi64ELi64ELi4ES3_EELb1ELb0ELb0ELb0ELb1ELb1ELb1ELb0EEEvNS_16Flash_fwd_paramsE --------------------------
	.section	.text._ZN5flash24flash_fwd_splitkv_kernelI23Flash_fwd_kernel_traitsILi256ELi64ELi64ELi4ELb0ELb0EN7cutlass6half_tE19Flash_kernel_traitsILi256ELi64ELi64ELi4ES3_EELb1ELb0ELb0ELb0ELb1ELb1ELb1ELb0EEEvNS_16Flash_fwd_paramsE,"ax",@progbits
	.align	128
        .global         _ZN5flash24flash_fwd_splitkv_kernelI23Flash_fwd_kernel_traitsILi256ELi64ELi64ELi4ELb0ELb0EN7cutlass6half_tE19Flash_kernel_traitsILi256ELi64ELi64ELi4ES3_EELb1ELb0ELb0ELb0ELb1ELb1ELb1ELb0EEEvNS_16Flash_fwd_paramsE
        .type           _ZN5flash24flash_fwd_splitkv_kernelI23Flash_fwd_kernel_traitsILi256ELi64ELi64ELi4ELb0ELb0EN7cutlass6half_tE19Flash_kernel_traitsILi256ELi64ELi64ELi4ES3_EELb1ELb0ELb0ELb0ELb1ELb1ELb1ELb0EEEvNS_16Flash_fwd_paramsE,@function
        .size           _ZN5flash24flash_fwd_splitkv_kernelI23Flash_fwd_kernel_traitsILi256ELi64ELi64ELi4ELb0ELb0EN7cutlass6half_tE19Flash_kernel_traitsILi256ELi64ELi64ELi4ES3_EELb1ELb0ELb0ELb0ELb1ELb1ELb1ELb0EEEvNS_16Flash_fwd_paramsE,(.L_x_4914 - _ZN5flash24flash_fwd_splitkv_kernelI23Flash_fwd_kernel_traitsILi256ELi64ELi64ELi4ELb0ELb0EN7cutlass6half_tE19Flash_kernel_traitsILi256ELi64ELi64ELi4ES3_EELb1ELb0ELb0ELb0ELb1ELb1ELb1ELb0EEEvNS_16Flash_fwd_paramsE)
        .other          _ZN5flash24flash_fwd_splitkv_kernelI23Flash_fwd_kernel_traitsILi256ELi64ELi64ELi4ELb0ELb0EN7cutlass6half_tE19Flash_kernel_traitsILi256ELi64ELi64ELi4ES3_EELb1ELb0ELb0ELb0ELb1ELb1ELb1ELb0EEEvNS_16Flash_fwd_paramsE,@"STO_CUDA_ENTRY STV_DEFAULT"
_ZN5flash24flash_fwd_splitkv_kernelI23Flash_fwd_kernel_traitsILi256ELi64ELi64ELi4ELb0ELb0EN7cutlass6half_tE19Flash_kernel_traitsILi256ELi64ELi64ELi4ES3_EELb1ELb0ELb0ELb0ELb1ELb1ELb1ELb0EEEvNS_16Flash_fwd_paramsE:
.text._ZN5flash24flash_fwd_splitkv_kernelI23Flash_fwd_kernel_traitsILi256ELi64ELi64ELi4ELb0ELb0EN7cutlass6half_tE19Flash_kernel_traitsILi256ELi64ELi64ELi4ES3_EELb1ELb0ELb0ELb0ELb1ELb1ELb1ELb0EEEvNS_16Flash_fwd_paramsE:
        /* <DEDUP_REMOVED lines=42> */
[----:B------:R-:W-:-:S04]  /*02a0*/  ULDC.64 UR10, c[0x0][0x2f8] ;  /* 0x0000be00000a7ab9 */ /* 0x000fc80000000a00 */
        /* <DEDUP_REMOVED lines=15> */
[----:B------:R-:W1:Y:S01]  /*03a0*/  S2UR UR12, SR_CTAID.Y ;  /* 0x00000000000c79c3 */ /* 0x000e620000002600 */
[----:B--2---:R-:W-:-:S02]  /*03b0*/  @P2 R2UR UR10, R6 ;  /* 0x00000000060a22ca */ /* 0x004fc400000e0000 */
[----:B---3--:R-:W-:-:S13]  /*03c0*/  @P2 R2UR UR22, R0 ;  /* 0x00000000001622ca */ /* 0x008fda00000e0000 */
[----:B------:R-:W-:-:S07]  /*03d0*/  @UP1 UIADD3 UR22, UR22, -UR10, URZ ;  /* 0x8000000a16161290 */ /* 0x000fce000fffe03f */
[----:B------:R-:W-:Y:S01]  /*03e0*/  @!UP1 ULDC UR22, c[0x0][0x2c4] ;  /* 0x0000b10000169ab9 */ /* 0x000fe20000000800 */
[----:B----4-:R-:W-:Y:S02]  /*03f0*/  @P0 R2UR UR11, R2 ;  /* 0x00000000020b02ca */ /* 0x010fe400000e0000 */
[----:B------:R-:W-:Y:S01]  /*0400*/  ISETP.NE.U32.AND P0, PT, RZ, UR4, PT ;  /* 0x00000004ff007c0c */ /* 0x000fe2000bf05070 */
[----:B------:R-:W-:-:S03]  /*0410*/  UIADD3 UR4, -UR17, URZ, URZ ;  /* 0x0000003f11047290 */ /* 0x000fc6000fffe13f */
[----:B------:R-:W-:Y:S01]  /*0420*/  ISETP.NE.AND.EX P0, PT, RZ, UR5, PT, P0 ;  /* 0x00000005ff007c0c */ /* 0x000fe2000bf05300 */
[----:B------:R-:W-:Y:S01]  /*0430*/  UIMAD UR4, UR9, UR4, UR6 ;  /* 0x00000004090472a4 */ /* 0x000fe2000f8e0206 */
        /* <DEDUP_REMOVED lines=9> */
.L_x_3634:
[----:B------:R-:W-:-:S05]  /*04d0*/  ULDC UR5, c[0x0][0x2c8] ;  /* 0x0000b20000057ab9 */ /* 0x000fca0000000800 */
.L_x_3635:
        /* <DEDUP_REMOVED lines=81> */
[----:B------:R-:W-:Y:S01]  /*09f0*/  SHF.R.S32.HI R0, RZ, 0x1f, R100 ;  /* 0x0000001fff007819 */ /* 0x000fe20000011464 */
        /* <DEDUP_REMOVED lines=35> */
[----:B------:R-:W-:Y:S01]  /*0c30*/  @!P1 STG.E.128 desc[UR18][R10.64], RZ ;  /* 0x000000ff0a009986 */ /* 0x000fe2000c101d12 */
[----:B------:R-:W-:-:S03]  /*0c40*/  VIADD R4, R0, 0x30 ;  /* 0x0000003000047836 */ /* 0x000fc60000000000 */
[----:B------:R-:W-:Y:S04]  /*0c50*/  @!P1 STG.E.128 desc[UR18][R10.64+0x100], RZ ;  /* 0x000100ff0a009986 */ /* 0x000fe8000c101d12 */
[----:B------:R-:W-:Y:S04]  /*0c60*/  @!P1 STG.E.128 desc[UR18][R10.64+0x200], RZ ;  /* 0x000200ff0a009986 */ /* 0x000fe8000c101d12 */
[----:B------:R-:W-:Y:S01]  /*0c70*/  @!P1 STG.E.128 desc[UR18][R10.64+0x300], RZ ;  /* 0x000300ff0a009986 */ /* 0x000fe2000c101d12 */
[----:B------:R-:W-:-:S03]  /*0c80*/  ISETP.GE.AND P1, PT, R6, UR21, PT ;  /* 0x0000001506007c0c */ /* 0x000fc6000bf26270 */
[----:B------:R-:W-:Y:S04]  /*0c90*/  @!P0 STG.E.128 desc[UR18][R10.64+0x6000], RZ ;  /* 0x006000ff0a008986 */ /* 0x000fe8000c101d12 */
[----:B------:R-:W-:Y:S04]  /*0ca0*/  @!P0 STG.E.128 desc[UR18][R10.64+0x6100], RZ ;  /* 0x006100ff0a008986 */ /* 0x000fe8000c101d12 */
[----:B------:R-:W-:Y:S04]  /*0cb0*/  @!P0 STG.E.128 desc[UR18][R10.64+0x6200], RZ ;  /* 0x006200ff0a008986 */ /* 0x000fe8000c101d12 */
[----:B------:R-:W-:Y:S01]  /*0cc0*/  @!P0 STG.E.128 desc[UR18][R10.64+0x6300], RZ ;  /* 0x006300ff0a008986 */ /* 0x000fe2000c101d12 */
[----:B------:R-:W-:-:S03]  /*0cd0*/  IADD3 R2, P0, R0, UR7, RZ ;  /* 0x0000000700027c10 */ /* 0x000fc6000ff1e0ff */
[----:B------:R-:W-:Y:S01]  /*0ce0*/  @!P3 STG.E.128 desc[UR18][R10.64+0x2000], RZ ;  /* 0x002000ff0a00b986 */ /* 0x000fe2000c101d12 */
[----:B------:R-:W-:Y:S02]  /*0cf0*/  LEA.HI.X.SX32 R0, R0, UR6, 0x1, P0 ;  /* 0x0000000600007c11 */ /* 0x000fe400080f0eff */
[C---:B------:R-:W-:Y:S01]  /*0d00*/  LEA R12, P0, R2.reuse, UR4, 0x2 ;  /* 0x00000004020c7c11 */ /* 0x040fe2000f8010ff */
[----:B------:R-:W-:Y:S03]  /*0d10*/  @!P3 STG.E.128 desc[UR18][R10.64+0x2100], RZ ;  /* 0x002100ff0a00b986 */ /* 0x000fe6000c101d12 */
[----:B------:R-:W-:Y:S01]  /*0d20*/  LEA.HI.X R13, R2, UR5, R0, 0x2, P0 ;  /* 0x00000005020d7c11 */ /* 0x000fe200080f1400 */
[----:B------:R-:W-:Y:S01]  /*0d30*/  @!P3 STG.E.128 desc[UR18][R10.64+0x2200], RZ ;  /* 0x002200ff0a00b986 */ /* 0x000fe2000c101d12 */
[----:B------:R-:W-:Y:S01]  /*0d40*/  @!P5 IMAD.MOV.U32 R0, RZ, RZ, -0x800000 ;  /* 0xff800000ff00d424 */ /* 0x000fe200078e00ff */
[----:B------:R-:W-:-:S02]  /*0d50*/  ISETP.GE.OR P0, PT, R5, UR21, P6 ;  /* 0x0000001505007c0c */ /* 0x000fc4000b706670 */
[----:B------:R-:W-:Y:S01]  /*0d60*/  @!P3 STG.E.128 desc[UR18][R10.64+0x2300], RZ ;  /* 0x002300ff0a00b986 */ /* 0x000fe2000c101d12 */
[----:B------:R-:W-:-:S03]  /*0d70*/  ISETP.GE.AND P3, PT, R5, UR21, PT ;  /* 0x0000001505007c0c */ /* 0x000fc6000bf66270 */
[----:B------:R-:W-:Y:S04]  /*0d80*/  @!P2 STG.E.128 desc[UR18][R10.64+0x4000], RZ ;  /* 0x004000ff0a00a986 */ /* 0x000fe8000c101d12 */
[----:B------:R-:W-:Y:S03]  /*0d90*/  @!P2 STG.E.128 desc[UR18][R10.64+0x4100], RZ ;  /* 0x004100ff0a00a986 */ /* 0x000fe6000c101d12 */
[----:B------:R-:W-:Y:S01]  /*0da0*/  @!P0 IMAD.MOV.U32 R2, RZ, RZ, -0x800000 ;  /* 0xff800000ff028424 */ /* 0x000fe200078e00ff */
[----:B------:R-:W-:Y:S04]  /*0db0*/  @!P2 STG.E.128 desc[UR18][R10.64+0x4200], RZ ;  /* 0x004200ff0a00a986 */ /* 0x000fe8000c101d12 */
[----:B------:R-:W-:Y:S01]  /*0dc0*/  @!P2 STG.E.128 desc[UR18][R10.64+0x4300], RZ ;  /* 0x004300ff0a00a986 */ /* 0x000fe2000c101d12 */
[----:B------:R-:W-:-:S03]  /*0dd0*/  ISETP.GE.AND P2, PT, R4, UR21, PT ;  /* 0x0000001504007c0c */ /* 0x000fc6000bf46270 */
[----:B------:R-:W-:Y:S04]  /*0de0*/  @!P1 STG.E.128 desc[UR18][R10.64+0x8000], RZ ;  /* 0x008000ff0a009986 */ /* 0x000fe8000c101d12 */
        /* <DEDUP_REMOVED lines=8> */
[----:B------:R-:W-:-:S03]  /*0e70*/  ISETP.GE.OR P3, PT, R8, UR21, P6 ;  /* 0x0000001508007c0c */ /* 0x000fc6000b766670 */
[----:B------:R-:W-:Y:S04]  /*0e80*/  @!P2 STG.E.128 desc[UR18][R10.64+0xc000], RZ ;  /* 0x00c000ff0a00a986 */ /* 0x000fe8000c101d12 */
[----:B------:R-:W-:Y:S04]  /*0e90*/  @!P2 STG.E.128 desc[UR18][R10.64+0xc100], RZ ;  /* 0x00c100ff0a00a986 */ /* 0x000fe8000c101d12 */
[----:B------:R-:W-:Y:S04]  /*0ea0*/  @!P2 STG.E.128 desc[UR18][R10.64+0xc200], RZ ;  /* 0x00c200ff0a00a986 */ /* 0x000fe8000c101d12 */
[----:B------:R-:W-:Y:S01]  /*0eb0*/  @!P2 STG.E.128 desc[UR18][R10.64+0xc300], RZ ;  /* 0x00c300ff0a00a986 */ /* 0x000fe2000c101d12 */
[----:B------:R-:W-:-:S03]  /*0ec0*/  ISETP.GE.OR P2, PT, R7, UR21, P6 ;  /* 0x0000001507007c0c */ /* 0x000fc6000b746670 */
[----:B------:R-:W-:Y:S04]  /*0ed0*/  @!P1 STG.E.128 desc[UR18][R10.64+0xe000], RZ ;  /* 0x00e000ff0a009986 */ /* 0x000fe8000c101d12 */
[----:B------:R-:W-:Y:S04]  /*0ee0*/  @!P1 STG.E.128 desc[UR18][R10.64+0xe100], RZ ;  /* 0x00e100ff0a009986 */ /* 0x000fe8000c101d12 */
[----:B------:R-:W-:Y:S02]  /*0ef0*/  @!P1 STG.E.128 desc[UR18][R10.64+0xe200], RZ ;  /* 0x00e200ff0a009986 */ /* 0x000fe4000c101d12 */
[----:B------:R-:W-:-:S02]  /*0f00*/  @!P2 IMAD.MOV.U32 R5, RZ, RZ, -0x800000 ;  /* 0xff800000ff05a424 */ /* 0x000fc400078e00ff */
[----:B------:R-:W-:Y:S01]  /*0f10*/  @!P1 STG.E.128 desc[UR18][R10.64+0xe300], RZ ;  /* 0x00e300ff0a009986 */ /* 0x000fe2000c101d12 */
[----:B------:R-:W-:Y:S01]  /*0f20*/  ISETP.GE.OR P1, PT, R6, UR21, P6 ;  /* 0x0000001506007c0c */ /* 0x000fe2000b726670 */
[----:B------:R-:W-:Y:S02]  /*0f30*/  @!P3 IMAD.MOV.U32 R6, RZ, RZ, -0x800000 ;  /* 0xff800000ff06b424 */ /* 0x000fe400078e00ff */
[----:B------:R1:W-:Y:S01]  /*0f40*/  @!P5 STG.E desc[UR18][R12.64], R0 ;  /* 0x000000000c00d986 */ /* 0x0003e2000c101912 */
[----:B------:R-:W-:Y:S02]  /*0f50*/  ISETP.GE.OR P5, PT, R4, UR21, P6 ;  /* 0x0000001504007c0c */ /* 0x000fe4000b7a6670 */
[----:B------:R-:W-:Y:S01]  /*0f60*/  ISETP.GE.OR P6, PT, R3, UR21, P6 ;  /* 0x0000001503007c0c */ /* 0x000fe2000b7c6670 */
[----:B------:R-:W-:Y:S04]  /*0f70*/  @!P3 STG.E desc[UR18][R12.64+0x40], R6 ;  /* 0x000040060c00b986 */ /* 0x000fe8000c101912 */
[----:B------:R-:W-:Y:S02]  /*0f80*/  @!P2 STG.E desc[UR18][R12.64+0x60], R5 ;  /* 0x000060050c00a986 */ /* 0x000fe4000c101912 */
[----:B------:R-:W-:-:S02]  /*0f90*/  @!P1 IMAD.MOV.U32 R4, RZ, RZ, -0x800000 ;  /* 0xff800000ff049424 */ /* 0x000fc400078e00ff */
[----:B------:R-:W-:Y:S04]  /*0fa0*/  @!P0 STG.E desc[UR18][R12.64+0xa0], R2 ;  /* 0x0000a0020c008986 */ /* 0x000fe8000c101912 */
[----:B------:R-:W-:Y:S01]  /*0fb0*/  @!P1 STG.E desc[UR18][R12.64+0x80], R4 ;  /* 0x000080040c009986 */ /* 0x000fe2000c101912 */
[----:B-1----:R-:W-:-:S05]  /*0fc0*/  @!P4 IMAD.MOV.U32 R0, RZ, RZ, -0x800000 ;  /* 0xff800000ff00c424 */ /* 0x002fca00078e00ff */
[----:B------:R1:W-:Y:S02]  /*0fd0*/  @!P4 STG.E desc[UR18][R12.64+0x20], R0 ;  /* 0x000020000c00c986 */ /* 0x0003e4000c101912 */
[----:B-1----:R-:W-:-:S05]  /*0fe0*/  @!P5 IMAD.MOV.U32 R0, RZ, RZ, -0x800000 ;  /* 0xff800000ff00d424 */ /* 0x002fca00078e00ff */
[----:B------:R1:W-:Y:S01]  /*0ff0*/  @!P5 STG.E desc[UR18][R12.64+0xc0], R0 ;  /* 0x0000c0000c00d986 */ /* 0x0003e2000c101912 */
[----:B------:R-:W-:Y:S05]  /*1000*/  @P6 EXIT ;  /* 0x000000000000694d */ /* 0x000fea0003800000 */
[----:B-1----:R-:W-:-:S05]  /*1010*/  MOV R0, 0xff800000 ;  /* 0xff80000000007802 */ /* 0x002fca0000000f00 */
[----:B------:R-:W-:Y:S01]  /*1020*/  STG.E desc[UR18][R12.64+0xe0], R0 ;  /* 0x0000e0000c007986 */ /* 0x000fe2000c101912 */
[----:B------:R-:W-:Y:S05]  /*1030*/  EXIT ;  /* 0x000000000000794d */ /* 0x000fea0003800000 */
.L_x_3636:
        /* <DEDUP_REMOVED lines=12> */
[----:B------:R-:W-:Y:S02]  /*1100*/  PLOP3.LUT P6, PT, PT, PT, PT, 0x8, 0x0 ;  /* 0x000000000000781c */ /* 0x000fe40003fce170 */
[----:B------:R-:W-:Y:S02]  /*1110*/  CS2R R244, SRZ ;  /* 0x0000000000f47805 */ /* 0x000fe4000001ff00 */
[----:B------:R-:W-:Y:S02]  /*1120*/  ISETP.NE.AND.EX P1, PT, RZ, UR7, PT, P1 ;  /* 0x00000007ff007c0c */ /* 0x000fe4000bf25310 */
[----:B--2---:R-:W-:-:S11]  /*1130*/  @P0 R2UR UR9, R2 ;  /* 0x00000000020902ca */ /* 0x004fd600000e0000 */
        /* <DEDUP_REMOVED lines=12> */
.L_x_3637:
        /* <DEDUP_REMOVED lines=33> */
[----:B-1----:R-:W-:Y:S01]  /*1410*/  IABS R5, R0 ;  /* 0x0000000000057213 */ /* 0x002fe20000000000 */
[----:B------:R-:W-:-:S03]  /*1420*/  IMAD.MOV R6, RZ, RZ, -R6 ;  /* 0x000000ffff067224 */ /* 0x000fc600078e0a06 */
[----:B------:R-:W1:Y:S01]  /*1430*/  I2F.RP R8, R5 ;  /* 0x0000000500087306 */ /* 0x000e620000209400 */
[----:B------:R-:W-:-:S05]  /*1440*/  IMAD R170, R170, R6, UR9 ;  /* 0x00000009aaaa7e24 */ /* 0x000fca000f8e0206 */
[----:B------:R-:W-:Y:S02]  /*1450*/  SHF.R.S32.HI R24, RZ, 0x1f, R170 ;  /* 0x0000001fff187819 */ /* 0x000fe400000114aa */
[----:B-1----:R-:W1:Y:S01]  /*1460*/  MUFU.RCP R8, R8 ;  /* 0x0000000800087308 */ /* 0x002e620000001000 */
[----:B--2---:R-:W-:-:S04]  /*1470*/  MOV R2, UR4 ;  /* 0x0000000400027c02 */ /* 0x004fc80008000f00 */
[----:B------:R-:W-:-:S04]  /*1480*/  IABS R2, R2 ;  /* 0x0000000200027213 */ /* 0x000fc80000000000 */
[----:B------:R-:W-:Y:S02]  /*1490*/  MOV R7, R2 ;  /* 0x0000000200077202 */ /* 0x000fe40000000f00 */
[----:B-1----:R-:W-:-:S04]  /*14a0*/  IADD3 R8, R8, 0xffffffe, RZ ;  /* 0x0ffffffe08087810 */ /* 0x002fc80007ffe0ff */
[----:B------:R-:W1:Y:S02]  /*14b0*/  F2I.FTZ.U32.TRUNC.NTZ R9, R8 ;  /* 0x0000000800097305 */ /* 0x000e64000021f000 */
[----:B-1----:R-:W-:Y:S02]  /*14c0*/  IMAD.MOV R4, RZ, RZ, -R9 ;  /* 0x000000ffff047224 */ /* 0x002fe400078e0a09 */
[----:B------:R-:W-:Y:S02]  /*14d0*/  IMAD.MOV.U32 R8, RZ, RZ, RZ ;  /* 0x000000ffff087224 */ /* 0x000fe400078e00ff */
[----:B------:R-:W-:-:S04]  /*14e0*/  IMAD R4, R4, R5, RZ ;  /* 0x0000000504047224 */ /* 0x000fc800078e02ff */
[----:B------:R-:W-:-:S06]  /*14f0*/  IMAD.HI.U32 R4, R9, R4, R8 ;  /* 0x0000000409047227 */ /* 0x000fcc00078e0008 */
[----:B------:R-:W-:-:S04]  /*1500*/  IMAD.HI.U32 R2, R4, R7, RZ ;  /* 0x0000000704027227 */ /* 0x000fc800078e00ff */
[----:B------:R-:W-:-:S04]  /*1510*/  IMAD.MOV R4, RZ, RZ, -R2 ;  /* 0x000000ffff047224 */ /* 0x000fc800078e0a02 */
[----:B------:R-:W-:-:S05]  /*1520*/  IMAD R4, R5, R4, R7 ;  /* 0x0000000405047224 */ /* 0x000fca00078e0207 */
[----:B------:R-:W-:-:S13]  /*1530*/  ISETP.GT.U32.AND P1, PT, R5, R4, PT ;  /* 0x000000040500720c */ /* 0x000fda0003f24070 */
[-C--:B------:R-:W-:Y:S02]  /*1540*/  @!P1 IADD3 R4, R4, -R5.reuse, RZ ;  /* 0x8000000504049210 */ /* 0x080fe40007ffe0ff */
[----:B------:R-:W-:Y:S02]  /*1550*/  @!P1 IADD3 R2, R2, 0x1, RZ ;  /* 0x0000000102029810 */ /* 0x000fe40007ffe0ff */
[----:B------:R-:W-:Y:S02]  /*1560*/  ISETP.GE.U32.AND P2, PT, R4, R5, PT ;  /* 0x000000050400720c */ /* 0x000fe40003f46070 */
[----:B------:R-:W-:-:S11]  /*1570*/  ISETP.NE.AND P1, PT, R0, RZ, PT ;  /* 0x000000ff0000720c */ /* 0x000fd60003f25270 */
[----:B------:R-:W-:Y:S01]  /*1580*/  @P2 VIADD R2, R2, 0x1 ;  /* 0x0000000102022836 */ /* 0x000fe20000000000 */
[----:B---3--:R-:W-:Y:S02]  /*1590*/  R2UR UR14, R3 ;  /* 0x00000000030e72ca */ /* 0x008fe400000e0000 */
[----:B------:R-:W-:-:S04]  /*15a0*/  LOP3.LUT R3, R0, UR4, RZ, 0x3c, !PT ;  /* 0x0000000400037c12 */ /* 0x000fc8000f8e3cff */
[----:B------:R-:W-:Y:S01]  /*15b0*/  ISETP.GE.AND P0, PT, R3, RZ, PT ;  /* 0x000000ff0300720c */ /* 0x000fe20003f06270 */
[----:B------:R-:W-:-:S04]  /*15c0*/  IMAD R3, R24, UR12, RZ ;  /* 0x0000000c18037c24 */ /* 0x000fc8000f8e02ff */
[----:B------:R-:W-:Y:S02]  /*15d0*/  IMAD R3, R170, UR13, R3 ;  /* 0x0000000daa037c24 */ /* 0x000fe4000f8e0203 */
[----:B------:R-:W-:Y:S02]  /*15e0*/  USHF.R.S32.HI UR11, URZ, 0x1f, UR14 ;  /* 0x0000001f3f0b7899 */ /* 0x000fe4000801140e */
[----:B------:R-:W-:Y:S02]  /*15f0*/  UIMAD.WIDE.U32 UR24, UR14, UR6, URZ ;  /* 0x000000060e1872a5 */ /* 0x000fe4000f8e003f */
[----:B------:R-:W-:Y:S02]  /*1600*/  UIMAD UR8, UR11, UR6, URZ ;  /* 0x000000060b0872a4 */ /* 0x000fe4000f8e023f */
[----:B------:R-:W-:Y:S02]  /*1610*/  @!P0 IADD3 R2, -R2, RZ, RZ ;  /* 0x000000ff02028210 */ /* 0x000fe40007ffe1ff */
[----:B------:R-:W-:Y:S01]  /*1620*/  UIMAD UR6, UR14, UR7, UR8 ;  /* 0x000000070e0672a4 */ /* 0x000fe2000f8e0208 */
[----:B------:R-:W-:Y:S01]  /*1630*/  MOV R5, UR25 ;  /* 0x0000001900057c02 */ /* 0x000fe20008000f00 */
[----:B------:R-:W-:Y:S01]  /*1640*/  IMAD.U32 R4, RZ, RZ, UR24 ;  /* 0x00000018ff047e24 */ /* 0x000fe2000f8e00ff */
[----:B------:R-:W-:Y:S01]  /*1650*/  @!P1 LOP3.LUT R2, RZ, R0, RZ, 0x33, !PT ;  /* 0x00000000ff029212 */ /* 0x000fe200078e33ff */
[----:B------:R-:W-:Y:S01]  /*1660*/  UIADD3 UR6, UR25, UR6, URZ ;  /* 0x0000000619067290 */ /* 0x000fe2000fffe03f */
[----:B------:R-:W-:-:S02]  /*1670*/  ULDC.64 UR8, c[0x0][0x260] ;  /* 0x0000980000087ab9 */ /* 0x000fc40000000a00 */
[----:B------:R-:W-:-:S03]  /*1680*/  SHF.R.S32.HI R0, RZ, 0x1f, R2 ;  /* 0x0000001fff007819 */ /* 0x000fc60000011402 */
[----:B------:R-:W-:Y:S01]  /*1690*/  IMAD.U32 R5, RZ, RZ, UR6 ;  /* 0x00000006ff057e24 */ /* 0x000fe2000f8e00ff */
[----:B------:R-:W-:Y:S02]  /*16a0*/  ULDC.64 UR6, c[0x0][0x238] ;  /* 0x00008e0000067ab9 */ /* 0x000fe40000000a00 */
[----:B------:R-:W-:Y:S01]  /*16b0*/  UIMAD UR11, UR11, UR6, URZ ;  /* 0x000000060b0b72a4 */ /* 0x000fe2000f8e023f */
[----:B------:R-:W-:Y:S01]  /*16c0*/  IMAD.WIDE.U32 R4, R170, UR12, R4 ;  /* 0x0000000caa047c25 */ /* 0x000fe2000f8e0004 */
[----:B------:R-:W-:Y:S02]  /*16d0*/  UIMAD.WIDE.U32 UR24, UR14, UR6, URZ ;  /* 0x000000060e1872a5 */ /* 0x000fe4000f8e003f */
[----:B------:R-:W-:Y:S02]  /*16e0*/  UIMAD UR7, UR14, UR7, UR11 ;  /* 0x000000070e0772a4 */ /* 0x000fe4000f8e020b */
[----:B------:R-:W-:Y:S01]  /*16f0*/  IADD3 R5, R5, R3, RZ ;  /* 0x0000000305057210 */ /* 0x000fe20007ffe0ff */
[----:B------:R-:W-:-:S02]  /*1700*/  IMAD R3, R0, UR8, RZ ;  /* 0x0000000800037c24 */ /* 0x000fc4000f8e02ff */
[----:B------:R-:W-:Y:S01]  /*1710*/  IMAD.WIDE.U32 R4, R2, UR8, R4 ;  /* 0x0000000802047c25 */ /* 0x000fe2000f8e0004 */
[----:B------:R-:W-:-:S03]  /*1720*/  UIADD3 UR8, UR25, UR7, URZ ;  /* 0x0000000719087290 */ /* 0x000fc6000fffe03f */
[----:B------:R-:W-:Y:S01]  /*1730*/  IMAD R3, R2, UR9, R3 ;  /* 0x0000000902037c24 */ /* 0x000fe2000f8e0203 */
[----:B------:R-:W-:-:S03]  /*1740*/  MOV R11, R4 ;  /* 0x00000004000b7202 */ /* 0x000fc60000000f00 */
[----:B------:R-:W-:Y:S01]  /*1750*/  IMAD.IADD R10, R5, 0x1, R3 ;  /* 0x00000001050a7824 */ /* 0x000fe200078e0203 */
[----:B------:R-:W-:Y:S06]  /*1760*/  BRA `(.L_x_3639) ;  /* 0x00000004004c7947 */ /* 0x000fec0003800000 */
.L_x_3638:
        /* <DEDUP_REMOVED lines=46> */
.L_x_3640:
[----:B------:R-:W-:Y:S01]  /*1a50*/  UIMAD UR6, UR23, UR12, URZ ;  /* 0x0000000c170672a4 */ /* 0x000fe2000f8e023f */
[----:B------:R-:W-:Y:S01]  /*1a60*/  MOV R4, R6 ;  /* 0x0000000600047202 */ /* 0x000fe20000000f00 */
[----:B------:R-:W-:Y:S01]  /*1a70*/  UMOV UR25, UR7 ;  /* 0x0000000700197c82 */ /* 0x000fe20008000000 */
[----:B------:R-:W-:Y:S01]  /*1a80*/  @UP0 UIADD3 UR8, UR11, UR8, URZ ;  /* 0x000000080b080290 */ /* 0x000fe2000fffe03f */
[----:B------:R-:W-:Y:S01]  /*1a90*/  IMAD.U32 R170, RZ, RZ, UR14 ;  /* 0x0000000effaa7e24 */ /* 0x000fe2000f8e00ff */
[----:B------:R-:W-:Y:S01]  /*1aa0*/  UIMAD.WIDE.U32 UR24, UR12, UR14, UR24 ;  /* 0x0000000e0c1872a5 */ /* 0x000fe2000f8e0018 */
[----:B------:R-:W-:Y:S01]  /*1ab0*/  @!P2 IMAD.MOV R4, RZ, RZ, -R4 ;  /* 0x000000ffff04a224 */ /* 0x000fe200078e0a04 */
[----:B------:R-:W-:Y:S01]  /*1ac0*/  UIMAD UR6, UR13, UR14, UR6 ;  /* 0x0000000e0d0672a4 */ /* 0x000fe2000f8e0206 */
[----:B------:R-:W-:Y:S02]  /*1ad0*/  @!P1 LOP3.LUT R4, RZ, R0, RZ, 0x33, !PT ;  /* 0x00000000ff049212 */ /* 0x000fe400078e33ff */
[----:B------:R-:W-:Y:S01]  /*1ae0*/  MOV R24, UR23 ;  /* 0x0000001700187c02 */ /* 0x000fe20008000f00 */
[----:B------:R-:W-:Y:S01]  /*1af0*/  UIADD3 UR6, UR25, UR6, URZ ;  /* 0x0000000619067290 */ /* 0x000fe2000fffe03f */
[----:B------:R-:W-:Y:S01]  /*1b00*/  SHF.R.S32.HI R0, RZ, 0x1f, R4 ;  /* 0x0000001fff007819 */ /* 0x000fe20000011404 */
[----:B------:R-:W-:Y:S01]  /*1b10*/  IMAD.U32 R7, RZ, RZ, UR25 ;  /* 0x00000019ff077e24 */ /* 0x000fe2000f8e00ff */
[----:B------:R-:W-:-:S03]  /*1b20*/  MOV R6, UR24 ;  /* 0x0000001800067c02 */ /* 0x000fc60008000f00 */
[----:B------:R-:W-:Y:S01]  /*1b30*/  MOV R7, UR6 ;  /* 0x0000000600077c02 */ /* 0x000fe20008000f00 */
[----:B------:R-:W-:Y:S01]  /*1b40*/  @UP0 ULDC.64 UR6, c[0x0][0x250] ;  /* 0x0000940000060ab9 */ /* 0x000fe20000000a00 */
[-C--:B-1----:R-:W-:Y:S01]  /*1b50*/  IMAD R5, R0, R2.reuse, RZ ;  /* 0x0000000200057224 */ /* 0x082fe200078e02ff */
[----:B------:R-:W-:Y:S01]  /*1b60*/  @UP0 UIMAD.WIDE.U32 UR24, UR8, UR6, URZ ;  /* 0x00000006081802a5 */ /* 0x000fe2000f8e003f */
[C---:B------:R-:W-:Y:S01]  /*1b70*/  IMAD.WIDE.U32 R6, R4.reuse, R2, R6 ;  /* 0x0000000204067225 */ /* 0x040fe200078e0006 */
[----:B------:R-:W-:Y:S02]  /*1b80*/  MOV R2, R4 ;  /* 0x0000000400027202 */ /* 0x000fe40000000f00 */
[----:B------:R-:W-:Y:S01]  /*1b90*/  @UP0 UIMAD UR8, UR8, UR7, UR25 ;  /* 0x00000007080802a4 */ /* 0x000fe2000f8e0219 */
[----:B------:R-:W-:Y:S02]  /*1ba0*/  IMAD R3, R4, R3, R5 ;  /* 0x0000000304037224 */ /* 0x000fe400078e0205 */
[----:B------:R-:W-:-:S03]  /*1bb0*/  IMAD.MOV.U32 R11, RZ, RZ, R6 ;  /* 0x000000ffff0b7224 */ /* 0x000fc600078e0006 */
[----:B------:R-:W-:Y:S01]  /*1bc0*/  IADD3 R10, R7, R3, RZ ;  /* 0x00000003070a7210 */ /* 0x000fe20007ffe0ff */
[----:B------:R-:W-:Y:S06]  /*1bd0*/  @P0 BRA `(.L_x_3639) ;  /* 0x0000000000300947 */ /* 0x000fec0003800000 */
        /* <DEDUP_REMOVED lines=12> */
.L_x_3639:
[----:B------:R-:W-:Y:S01]  /*1ca0*/  SHF.R.S32.HI R104, RZ, 0x1f, R100 ;  /* 0x0000001fff687819 */ /* 0x000fe20000011464 */
[----:B------:R-:W-:Y:S01]  /*1cb0*/  UIADD3 UR14, -UR21, UR22, URZ ;  /* 0x00000016150e7290 */ /* 0x000fe2000fffe13f */
[----:B------:R-:W1:Y:S01]  /*1cc0*/  S2R R36, SR_CTAID.X ;  /* 0x0000000000247919 */ /* 0x000e620000002500 */
[----:B------:R-:W-:Y:S01]  /*1cd0*/  UISETP.NE.AND UP0, UPT, UR10, -0x1, UPT ;  /* 0xffffffff0a00788c */ /* 0x000fe2000bf05270 */
[----:B------:R-:W-:Y:S01]  /*1ce0*/  LEA.HI R3, R104, R100, RZ, 0x3 ;  /* 0x0000006468037211 */ /* 0x000fe200078f18ff */
[----:B------:R-:W-:Y:S01]  /*1cf0*/  USHF.R.S32.HI UR11, URZ, 0x1f, UR4 ;  /* 0x0000001f3f0b7899 */ /* 0x000fe20008011404 */
[----:B------:R-:W-:Y:S01]  /*1d00*/  IMAD.U32 R204, RZ, RZ, UR22 ;  /* 0x00000016ffcc7e24 */ /* 0x000fe2000f8e00ff */
[----:B------:R-:W-:Y:S01]  /*1d10*/  UIADD3 UR23, UR5, -0x1, URZ ;  /* 0xffffffff05177890 */ /* 0x000fe2000fffe03f */
[----:B------:R-:W-:Y:S02]  /*1d20*/  SHF.R.S32.HI R20, RZ, 0x3, R3 ;  /* 0x00000003ff147819 */ /* 0x000fe40000011403 */
[----:B------:R-:W-:Y:S01]  /*1d30*/  LOP3.LUT R3, R3, 0xfffffff8, RZ, 0xc0, !PT ;  /* 0xfffffff803037812 */ /* 0x000fe200078ec0ff */
[----:B------:R-:W-:Y:S01]  /*1d40*/  USHF.L.U32 UR25, UR23, 0x6, URZ ;  /* 0x0000000617197899 */ /* 0x000fe2000800063f */
[C---:B------:R-:W-:Y:S01]  /*1d50*/  ISETP.GE.AND P4, PT, R20.reuse, UR14, PT ;  /* 0x0000000e14007c0c */ /* 0x040fe2000bf86270 */
[C---:B------:R-:W-:Y:S01]  /*1d60*/  VIADD R16, R20.reuse, 0x20 ;  /* 0x0000002014107836 */ /* 0x040fe20000000000 */
[----:B------:R-:W-:Y:S01]  /*1d70*/  @UP0 ULDC.64 UR6, c[0x0][0x240] ;  /* 0x0000900000060ab9 */ /* 0x000fe20000000a00 */
[C---:B------:R-:W-:Y:S01]  /*1d80*/  VIADD R17, R20.reuse, 0x10 ;  /* 0x0000001014117836 */ /* 0x040fe20000000000 */
[----:B------:R-:W-:Y:S01]  /*1d90*/  @UP0 UIMAD.WIDE.U32 UR26, UR10, UR6, URZ ;  /* 0x000000060a1a02a5 */ /* 0x000fe2000f8e003f */
[----:B------:R-:W-:Y:S01]  /*1da0*/  IMAD.SHL.U32 R18, R20, 0x40, RZ ;  /* 0x0000004014127824 */ /* 0x000fe200078e00ff */
[----:B------:R-:W-:Y:S01]  /*1db0*/  ISETP.GE.AND P1, PT, R16, UR14, PT ;  /* 0x0000000e10007c0c */ /* 0x000fe2000bf26270 */
[----:B------:R-:W-:Y:S01]  /*1dc0*/  IMAD.IADD R3, R100, 0x1, -R3 ;  /* 0x0000000164037824 */ /* 0x000fe200078e0a03 */
[----:B------:R-:W-:Y:S01]  /*1dd0*/  ISETP.GE.AND P0, PT, R17, UR14, PT ;  /* 0x0000000e11007c0c */ /* 0x000fe2000bf06270 */
[----:B------:R-:W-:Y:S01]  /*1de0*/  @!UP0 USHF.R.S32.HI UR9, URZ, 0x1f, UR17 ;  /* 0x0000001f3f098899 */ /* 0x000fe20008011411 */
[----:B------:R-:W-:Y:S01]  /*1df0*/  LOP3.LUT R18, R18, 0x1c0, RZ, 0xc0, !PT ;  /* 0x000001c012127812 */ /* 0x000fe200078ec0ff */
[----:B------:R-:W-:Y:S01]  /*1e00*/  @UP0 UIMAD UR10, UR10, UR7, UR27 ;  /* 0x000000070a0a02a4 */ /* 0x000fe2000f8e021b */
[----:B------:R-:W-:Y:S01]  /*1e10*/  SHF.L.U32 R19, R3, 0x3, RZ ;  /* 0x0000000303137819 */ /* 0x000fe200000006ff */
[----:B------:R-:W2:Y:S01]  /*1e20*/  @!P4 LDC.64 R6, c[0x0][0x240] ;  /* 0x00009000ff06cb82 */ /* 0x000ea20000000a00 */
[----:B------:R-:W-:Y:S01]  /*1e30*/  @!UP0 ULDC.64 UR6, c[0x0][0x228] ;  /* 0x00008a0000068ab9 */ /* 0x000fe20000000a00 */
[----:B------:R-:W-:Y:S01]  /*1e40*/  VIADD R15, R20, 0x30 ;  /* 0x00000030140f7836 */ /* 0x000fe20000000000 */
[--C-:B------:R-:W-:Y:S01]  /*1e50*/  LOP3.LUT R4, R18, 0x38, R19.reuse, 0xf8, !PT ;  /* 0x0000003812047812 */ /* 0x100fe200078ef813 */
[----:B------:R-:W-:Y:S01]  /*1e60*/  @!UP0 UIMAD UR9, UR9, UR6, URZ ;  /* 0x00000006090982a4 */ /* 0x000fe2000f8e023f */
[----:B------:R-:W-:Y:S01]  /*1e70*/  SHF.R.U32.HI R18, RZ, 0x3, R18 ;  /* 0x00000003ff127819 */ /* 0x000fe20000011612 */
[----:B------:R-:W3:Y:S01]  /*1e80*/  @!P1 S2R R22, SR_CgaCtaId ;  /* 0x0000000000169919 */ /* 0x000ee20000008800 */
[----:B------:R-:W-:Y:S01]  /*1e90*/  @!UP0 UIMAD.WIDE.U32 UR28, UR17, UR6, URZ ;  /* 0x00000006111c82a5 */ /* 0x000fe2000f8e003f */
[----:B------:R-:W-:Y:S01]  /*1ea0*/  SHF.R.S32.HI R14, RZ, 0x1f, R19 ;  /* 0x0000001fff0e7819 */ /* 0x000fe20000011413 */
[----:B------:R-:W-:Y:S01]  /*1eb0*/  @!UP0 UIMAD UR9, UR17, UR7, UR9 ;  /* 0x00000007110982a4 */ /* 0x000fe2000f8e0209 */
[----:B------:R-:W4:Y:S01]  /*1ec0*/  @!P0 S2R R23, SR_CgaCtaId ;  /* 0x0000000000178919 */ /* 0x000f220000008800 */
[----:B------:R-:W-:Y:S01]  /*1ed0*/  LOP3.LUT R18, R4, R18, RZ, 0x3c, !PT ;  /* 0x0000001204127212 */ /* 0x000fe200078e3cff */
[----:B------:R-:W-:Y:S01]  /*1ee0*/  ULDC.64 UR6, c[0x0][0x258] ;  /* 0x0000960000067ab9 */ /* 0x000fe20000000a00 */
[----:B------:R-:W-:Y:S01]  /*1ef0*/  @!P1 MOV R4, 0x400 ;  /* 0x0000040000049802 */ /* 0x000fe20000000f00 */
[----:B------:R-:W-:Y:S01]  /*1f00*/  @!UP0 UIADD3 UR10, UR29, UR9, URZ ;  /* 0x000000091d0a8290 */ /* 0x000fe2000fffe03f */
[--C-:B------:R-:W-:Y:S01]  /*1f10*/  SHF.R.S32.HI R21, RZ, 0x1f, R20.reuse ;  /* 0x0000001fff157819 */ /* 0x100fe20000011414 */
[----:B------:R-:W-:Y:S01]  /*1f20*/  @!UP0 UMOV UR26, UR28 ;  /* 0x0000001c001a8c82 */ /* 0x000fe20008000000 */
[----:B------:R-:W-:Y:S01]  /*1f30*/  @!P0 MOV R5, 0x400 ;  /* 0x0000040000058802 */ /* 0x000fe20000000f00 */
[----:B------:R-:W-:Y:S01]  /*1f40*/  IMAD.U32 R30, RZ, RZ, UR6 ;  /* 0x00000006ff1e7e24 */ /* 0x000fe2000f8e00ff */
[----:B------:R-:W-:Y:S01]  /*1f50*/  IADD3 R8, P2, R19, UR26, RZ ;  /* 0x0000001a13087c10 */ /* 0x000fe2000ff5e0ff */
[----:B-1----:R-:W-:Y:S01]  /*1f60*/  IMAD.WIDE R36, R36, 0x40, R20 ;  /* 0x0000004024247825 */ /* 0x002fe200078e0214 */
[----:B------:R-:W-:Y:S01]  /*1f70*/  ISETP.GE.AND P5, PT, R15, UR14, PT ;  /* 0x0000000e0f007c0c */ /* 0x000fe2000bfa6270 */
[----:B------:R-:W-:Y:S01]  /*1f80*/  UIMAD UR11, UR11, UR6, URZ ;  /* 0x000000060b0b72a4 */ /* 0x000fe2000f8e023f */
[----:B------:R-:W-:Y:S01]  /*1f90*/  IADD3.X R9, R14, UR10, RZ, P2, !PT ;  /* 0x0000000a0e097c10 */ /* 0x000fe200097fe4ff */
[----:B------:R-:W1:Y:S01]  /*1fa0*/  S2UR UR6, SR_CgaCtaId ;  /* 0x00000000000679c3 */ /* 0x000e620000008800 */
[C---:B------:R-:W-:Y:S01]  /*1fb0*/  @!P0 IADD3 R29, P2, R36.reuse, 0x10, RZ ;  /* 0x00000010241d8810 */ /* 0x040fe20007f5e0ff */
[----:B------:R-:W-:Y:S01]  /*1fc0*/  UIMAD UR7, UR4, UR7, UR11 ;  /* 0x00000007040772a4 */ /* 0x000fe2000f8e020b */
[----:B------:R-:W-:Y:S01]  /*1fd0*/  @!P1 IADD3 R25, P3, R36, 0x20, RZ ;  /* 0x0000002024199810 */ /* 0x000fe20007f7e0ff */
[----:B------:R-:W-:Y:S01]  /*1fe0*/  IMAD.WIDE.U32 R30, R30, UR4, R8 ;  /* 0x000000041e1e7c25 */ /* 0x000fe2000f8e0008 */
[----:B------:R-:W-:Y:S01]  /*1ff0*/  UMOV UR4, 0x400 ;  /* 0x0000040000047882 */ /* 0x000fe20000000000 */
[----:B------:R-:W-:-:S02]  /*2000*/  UIADD3 UR26, -UR25, UR16, URZ ;  /* 0x00000010191a7290 */ /* 0x000fc4000fffe13f */
[----:B------:R-:W5:Y:S01]  /*2010*/  @!P4 LDC.64 R8, c[0x0][0x210] ;  /* 0x00008400ff08cb82 */ /* 0x000f620000000a00 */
[--C-:B------:R-:W-:Y:S01]  /*2020*/  @!P0 IMAD.X R32, RZ, RZ, R37.reuse, P2 ;  /* 0x000000ffff208224 */ /* 0x100fe200010e0625 */
[----:B------:R-:W-:Y:S01]  /*2030*/  @!P5 IADD3 R26, P2, R36, 0x30, RZ ;  /* 0x00000030241ad810 */ /* 0x000fe20007f5e0ff */
[----:B--2---:R-:W-:Y:S01]  /*2040*/  @!P4 IMAD R33, R37, R6, RZ ;  /* 0x000000062521c224 */ /* 0x004fe200078e02ff */
[----:B------:R-:W-:Y:S01]  /*2050*/  IADD3 R31, R31, UR7, RZ ;  /* 0x000000071f1f7c10 */ /* 0x000fe2000fffe0ff */
[--C-:B------:R-:W-:Y:S01]  /*2060*/  @!P1 IMAD.X R27, RZ, RZ, R37.reuse, P3 ;  /* 0x000000ffff1b9224 */ /* 0x100fe200018e0625 */
[----:B---3--:R-:W-:Y:S01]  /*2070*/  @!P1 LEA R22, R22, R4, 0x18 ;  /* 0x0000000416169211 */ /* 0x008fe200078ec0ff */
[----:B------:R-:W-:Y:S01]  /*2080*/  @!P5 IMAD.X R28, RZ, RZ, R37, P2 ;  /* 0x000000ffff1cd224 */ /* 0x000fe200010e0625 */
[----:B------:R-:W-:Y:S01]  /*2090*/  LEA.HI R4, R104, R100, RZ, 0x6 ;  /* 0x0000006468047211 */ /* 0x000fe200078f30ff */
[----:B------:R-:W2:Y:S01]  /*20a0*/  @!P0 LDC.64 R12, c[0x0][0x210] ;  /* 0x00008400ff0c8b82 */ /* 0x000ea20000000a00 */
[----:B----4-:R-:W-:Y:S01]  /*20b0*/  @!P0 LEA R23, R23, R5, 0x18 ;  /* 0x0000000517178211 */ /* 0x010fe200078ec0ff */
[----:B------:R-:W-:Y:S01]  /*20c0*/  @!P4 IMAD R33, R36, R7, R33 ;  /* 0x000000072421c224 */ /* 0x000fe200078e0221 */
[----:B------:R-:W-:Y:S01]  /*20d0*/  IADD3 R166, P2, R19, R11, RZ ;  /* 0x0000000b13a67210 */ /* 0x000fe20007f5e0ff */
[----:B------:R-:W-:Y:S01]  /*20e0*/  IMAD.SHL.U32 R4, R4, 0x8, RZ ;  /* 0x0000000804047824 */ /* 0x000fe200078e00ff */
[----:B------:R-:W-:Y:S01]  /*20f0*/  IADD3 R170, P3, R20, R170, RZ ;  /* 0x000000aa14aa7210 */ /* 0x000fe20007f7e0ff */
[----:B------:R-:W-:Y:S01]  /*2100*/  @!P4 IMAD.WIDE.U32 R36, R36, R6, R30 ;  /* 0x000000062424c225 */ /* 0x000fe200078e001e */
[----:B-1----:R-:W-:Y:S01]  /*2110*/  ULEA UR4, UR6, UR4, 0x18 ;  /* 0x0000000406047291 */ /* 0x002fe2000f8ec03f */
[----:B------:R-:W1:Y:S01]  /*2120*/  @!P5 LDC.64 R6, c[0x0][0x240] ;  /* 0x00009000ff06db82 */ /* 0x000e620000000a00 */
[----:B------:R-:W-:Y:S01]  /*2130*/  LOP3.LUT R18, R18, 0xfffffe00, R4, 0xf8, !PT ;  /* 0xfffffe0012127812 */ /* 0x000fe200078ef804 */
[----:B------:R-:W-:Y:S01]  /*2140*/  IMAD.X R167, R14, 0x1, R10, P2 ;  /* 0x000000010ea77824 */ /* 0x000fe200010e060a */
[----:B------:R-:W-:Y:S01]  /*2150*/  ULDC.64 UR6, c[0x0][0x268] ;  /* 0x00009a0000067ab9 */ /* 0x000fe20000000a00 */
[C---:B------:R-:W-:Y:S01]  /*2160*/  IMAD.X R24, R21.reuse, 0x1, R24, P3 ;  /* 0x0000000115187824 */ /* 0x040fe200018e0618 */
[----:B------:R-:W-:Y:S01]  /*2170*/  LEA R242, R18, UR4, 0x1 ;  /* 0x0000000412f27c11 */ /* 0x000fe2000f8e08ff */
[----:B------:R-:W-:Y:S01]  /*2180*/  IMAD R165, R21, UR12, RZ ;  /* 0x0000000c15a57c24 */ /* 0x000fe2000f8e02ff */
[----:B------:R-:W-:Y:S01]  /*2190*/  @!P4 IADD3 R21, R37, R33, RZ ;  /* 0x000000212515c210 */ /* 0x000fe20007ffe0ff */
[----:B------:R-:W3:Y:S01]  /*21a0*/  @!P0 LDC.64 R4, c[0x0][0x240] ;  /* 0x00009000ff048b82 */ /* 0x000ee20000000a00 */
[----:B-----5:R-:W-:Y:S01]  /*21b0*/  @!P4 LEA R34, P2, R36, R8, 0x1 ;  /* 0x000000082422c211 */ /* 0x020fe200078408ff */
[----:B------:R-:W-:Y:S01]  /*21c0*/  @!P0 IMAD.MOV.U32 R33, RZ, RZ, R31 ;  /* 0x000000ffff218224 */ /* 0x000fe200078e001f */
[----:B------:R-:W-:Y:S01]  /*21d0*/  ULDC.64 UR10, c[0x0][0x220] ;  /* 0x00008800000a7ab9 */ /* 0x000fe20000000a00 */
[----:B------:R-:W-:Y:S01]  /*21e0*/  @!P0 IMAD R23, R18, 0x2, R23 ;  /* 0x0000000212178824 */ /* 0x000fe200078e0217 */
[----:B------:R-:W-:Y:S01]  /*21f0*/  @!P4 LEA.HI.X R35, R36, R9, R21, 0x1, P2 ;  /* 0x000000092423c211 */ /* 0x000fe200010f0c15 */
[----:B------:R-:W-:-:S02]  /*2200*/  IMAD R165, R20, UR13, R165 ;  /* 0x0000000d14a57c24 */ /* 0x000fc4000f8e02a5 */
[----:B------:R-:W4:Y:S01]  /*2210*/  @!P1 LDC.64 R10, c[0x0][0x240] ;  /* 0x00009000ff0a9b82 */ /* 0x000f220000000a00 */
[----:B------:R-:W-:Y:S01]  /*2220*/  IMAD.WIDE.U32 R166, R20, UR12, R166 ;  /* 0x0000000c14a67c25 */ /* 0x000fe2000f8e00a6 */
[----:B------:R-:W-:Y:S01]  /*2230*/  @!PT LDS RZ, [RZ] ;  /* 0x00000000fffff984 */ /* 0x000fe20000000800 */
[----:B------:R-:W-:Y:S01]  /*2240*/  @!PT LDS RZ, [RZ] ;  /* 0x00000000fffff984 */ /* 0x000fe20000000800 */
[----:B------:R-:W-:Y:S01]  /*2250*/  @!PT LDS RZ, [RZ] ;  /* 0x00000000fffff984 */ /* 0x000fe20000000800 */
[----:B------:R-:W-:Y:S03]  /*2260*/  @!P4 LDGSTS.E.BYPASS.LTC128B.128 [R242], desc[UR18][R34.64] ;  /* 0x0000000022f2cfae */ /* 0x000fe6000b901d52 */
[----:B------:R-:W-:Y:S01]  /*2270*/  IMAD.IADD R165, R167, 0x1, R165 ;  /* 0x00000001a7a57824 */ /* 0x000fe200078e02a5 */
[----:B------:R-:W-:Y:S01]  /*2280*/  @!P4 LDGSTS.E.BYPASS.LTC128B.128 [R242+0x2000], desc[UR18][R34.64+0x80] ;  /* 0x0200008022f2cfae */ /* 0x000fe2000b901d52 */
[----:B------:R-:W-:Y:S01]  /*2290*/  IMAD R0, R0, UR6, RZ ;  /* 0x0000000600007c24 */ /* 0x000fe2000f8e02ff */
[----:B------:R-:W5:Y:S01]  /*22a0*/  @!P1 LDC.64 R8, c[0x0][0x210] ;  /* 0x00008400ff089b82 */ /* 0x000f620000000a00 */
[----:B-1----:R-:W-:Y:S01]  /*22b0*/  @!P5 IMAD R28, R28, R6, RZ ;  /* 0x000000061c1cd224 */ /* 0x002fe200078e02ff */
[----:B------:R-:W-:Y:S01]  /*22c0*/  @!P4 LDGSTS.E.BYPASS.LTC128B.128 [R242+0x4000], desc[UR18][R34.64+0x100] ;  /* 0x0400010022f2cfae */ /* 0x000fe2000b901d52 */
[----:B------:R-:W-:-:S02]  /*22d0*/  IMAD R0, R2, UR7, R0 ;  /* 0x0000000702007c24 */ /* 0x000fc4000f8e0200 */
[----:B------:R-:W-:Y:S01]  /*22e0*/  @!P5 IMAD R28, R26, R7, R28 ;  /* 0x000000071a1cd224 */ /* 0x000fe200078e021c */
[----:B------:R1:W-:Y:S01]  /*22f0*/  @!P4 LDGSTS.E.BYPASS.LTC128B.128 [R242+0x6000], desc[UR18][R34.64+0x180] ;  /* 0x0600018022f2cfae */ /* 0x0003e2000b901d52 */
[----:B------:R-:W-:Y:S01]  /*2300*/  ISETP.GE.AND P4, PT, R20, UR26, PT ;  /* 0x0000001a14007c0c */ /* 0x000fe2000bf86270 */
[----:B---3--:R-:W-:Y:S02]  /*2310*/  @!P0 IMAD R32, R32, R4, RZ ;  /* 0x0000000420208224 */ /* 0x008fe400078e02ff */
[----:B------:R-:W-:Y:S02]  /*2320*/  IMAD.SHL.U32 R237, R3, 0x40, RZ ;  /* 0x0000004003ed7824 */ /* 0x000fe400078e00ff */
[----:B------:R-:W-:Y:S02]  /*2330*/  @!P0 IMAD R21, R29, R5, R32 ;  /* 0x000000051d158224 */ /* 0x000fe400078e0220 */
[----:B------:R-:W-:Y:S01]  /*2340*/  @!P0 IMAD.MOV.U32 R32, RZ, RZ, R30 ;  /* 0x000000ffff208224 */ /* 0x000fe200078e001e */
[----:B------:R-:W-:Y:S01]  /*2350*/  LOP3.LUT R237, R237, 0x1c0, RZ, 0xc0, !PT ;  /* 0x000001c0eded7812 */ /* 0x000fe200078ec0ff */
[----:B----4-:R-:W-:-:S02]  /*2360*/  @!P1 IMAD R27, R27, R10, RZ ;  /* 0x0000000a1b1b9224 */ /* 0x010fc400078e02ff */
[----:B------:R-:W-:Y:S02]  /*2370*/  @!P0 IMAD.WIDE.U32 R32, R29, R4, R32 ;  /* 0x000000041d208225 */ /* 0x000fe400078e0020 */
[----:B------:R-:W3:Y:S02]  /*2380*/  @!P5 LDC.64 R4, c[0x0][0x210] ;  /* 0x00008400ff04db82 */ /* 0x000ee40000000a00 */
[----:B------:R-:W-:Y:S01]  /*2390*/  @!P0 IMAD.IADD R21, R33, 0x1, R21 ;  /* 0x0000000121158824 */ /* 0x000fe200078e0215 */
[C---:B--2---:R-:W-:Y:S01]  /*23a0*/  @!P0 LEA R12, P2, R32.reuse, R12, 0x1 ;  /* 0x0000000c200c8211 */ /* 0x044fe200078408ff */
[----:B------:R-:W-:Y:S02]  /*23b0*/  @!P1 IMAD R11, R25, R11, R27 ;  /* 0x0000000b190b9224 */ /* 0x000fe400078e021b */
[----:B------:R-:W-:Y:S01]  /*23c0*/  IMAD.U32 R167, RZ, RZ, UR16 ;  /* 0x00000010ffa77e24 */ /* 0x000fe2000f8e00ff */
[----:B------:R-:W-:Y:S02]  /*23d0*/  @!P0 LEA.HI.X R13, R32, R13, R21, 0x1, P2 ;  /* 0x0000000d200d8211 */ /* 0x000fe400010f0c15 */
[----:B------:R-:W2:Y:S01]  /*23e0*/  @!P5 S2R R21, SR_CgaCtaId ;  /* 0x000000000015d919 */ /* 0x000ea20000008800 */
[----:B-1----:R-:W-:Y:S01]  /*23f0*/  @!P1 MOV R34, R30 ;  /* 0x0000001e00229202 */ /* 0x002fe20000000f00 */
[--C-:B------:R-:W-:Y:S01]  /*2400*/  @!P1 IMAD.MOV.U32 R35, RZ, RZ, R31.reuse ;  /* 0x000000ffff239224 */ /* 0x100fe200078e001f */
[----:B------:R-:W-:Y:S01]  /*2410*/  @!P0 LDGSTS.E.BYPASS.LTC128B.128 [R23+0x800], desc[UR18][R12.64] ;  /* 0x008000000c178fae */ /* 0x000fe2000b901d52 */
[----:B------:R-:W-:-:S02]  /*2420*/  @!P5 IMAD.WIDE.U32 R30, R26, R6, R30 ;  /* 0x000000061a1ed225 */ /* 0x000fc400078e001e */
[----:B------:R-:W1:Y:S01]  /*2430*/  @!P4 LDC.64 R6, c[0x0][0x218] ;  /* 0x00008600ff06cb82 */ /* 0x000e620000000a00 */
[----:B------:R-:W-:Y:S01]  /*2440*/  @!P0 LDGSTS.E.BYPASS.LTC128B.128 [R23+0x2800], desc[UR18][R12.64+0x80] ;  /* 0x028000800c178fae */ /* 0x000fe2000b901d52 */
[----:B------:R-:W-:Y:S01]  /*2450*/  @!P1 IMAD.WIDE.U32 R34, R25, R10, R34 ;  /* 0x0000000a19229225 */ /* 0x000fe200078e0022 */
[----:B------:R-:W-:Y:S01]  /*2460*/  @!P5 IADD3 R28, R31, R28, RZ ;  /* 0x0000001c1f1cd210 */ /* 0x000fe20007ffe0ff */
[----:B------:R-:W4:Y:S02]  /*2470*/  @!P4 S2R R10, SR_CgaCtaId ;  /* 0x00000000000ac919 */ /* 0x000f240000008800 */
[----:B------:R-:W-:Y:S01]  /*2480*/  @!P1 IMAD.IADD R11, R35, 0x1, R11 ;  /* 0x00000001230b9824 */ /* 0x000fe200078e020b */
[----:B-----5:R-:W-:Y:S01]  /*2490*/  @!P1 LEA R8, P2, R34, R8, 0x1 ;  /* 0x0000000822089211 */ /* 0x020fe200078408ff */
[----:B------:R-:W-:Y:S01]  /*24a0*/  @!P1 IMAD R25, R18, 0x2, R22 ;  /* 0x0000000212199824 */ /* 0x000fe200078e0216 */
[----:B------:R-:W-:Y:S02]  /*24b0*/  @!P0 LDGSTS.E.BYPASS.LTC128B.128 [R23+0x4800], desc[UR18][R12.64+0x100] ;  /* 0x048001000c178fae */ /* 0x000fe4000b901d52 */
[----:B------:R-:W-:Y:S01]  /*24c0*/  @!P1 LEA.HI.X R9, R34, R9, R11, 0x1, P2 ;  /* 0x0000000922099211 */ /* 0x000fe200010f0c0b */
[----:B------:R-:W-:Y:S01]  /*24d0*/  IMAD.U32 R11, RZ, RZ, UR12 ;  /* 0x0000000cff0b7e24 */ /* 0x000fe2000f8e00ff */
[----:B------:R3:W-:Y:S01]  /*24e0*/  @!P0 LDGSTS.E.BYPASS.LTC128B.128 [R23+0x6800], desc[UR18][R12.64+0x180] ;  /* 0x068001800c178fae */ /* 0x0007e2000b901d52 */
[----:B------:R-:W-:-:S03]  /*24f0*/  ISETP.GE.AND P0, PT, R17, UR26, PT ;  /* 0x0000001a11007c0c */ /* 0x000fc6000bf06270 */
[----:B------:R-:W-:Y:S04]  /*2500*/  @!P1 LDGSTS.E.BYPASS.LTC128B.128 [R25+0x1000], desc[UR18][R8.64] ;  /* 0x0100000008199fae */ /* 0x000fe8000b901d52 */
[----:B------:R-:W-:Y:S01]  /*2510*/  @!P1 LDGSTS.E.BYPASS.LTC128B.128 [R25+0x3000], desc[UR18][R8.64+0x80] ;  /* 0x0300008008199fae */ /* 0x000fe2000b901d52 */
[----:B-1----:R-:W-:-:S03]  /*2520*/  @!P4 LEA R26, P3, R166, R6, 0x1 ;  /* 0x00000006a61ac211 */ /* 0x002fc600078608ff */
[----:B------:R-:W-:Y:S01]  /*2530*/  @!P1 LDGSTS.E.BYPASS.LTC128B.128 [R25+0x5000], desc[UR18][R8.64+0x100] ;  /* 0x0500010008199fae */ /* 0x000fe2000b901d52 */
[----:B------:R-:W-:Y:S01]  /*2540*/  IMAD.U32 R6, RZ, RZ, UR13 ;  /* 0x0000000dff067e24 */ /* 0x000fe2000f8e00ff */
[----:B------:R-:W-:Y:S02]  /*2550*/  @!P4 LEA.HI.X R27, R166, R7, R165, 0x1, P3 ;  /* 0x00000007a61bc211 */ /* 0x000fe400018f0ca5 */
[----:B------:R1:W-:Y:S01]  /*2560*/  @!P1 LDGSTS.E.BYPASS.LTC128B.128 [R25+0x7000], desc[UR18][R8.64+0x180] ;  /* 0x0700018008199fae */ /* 0x0003e2000b901d52 */
[----:B------:R-:W-:Y:S01]  /*2570*/  ISETP.GE.AND P1, PT, R15, UR26, PT ;  /* 0x0000001a0f007c0c */ /* 0x000fe2000bf26270 */
[----:B------:R-:W-:Y:S01]  /*2580*/  IMAD.U32 R7, RZ, RZ, UR12 ;  /* 0x0000000cff077e24 */ /* 0x000fe2000f8e00ff */
[----:B------:R-:W-:Y:S01]  /*2590*/  @!P0 LEA R11, P3, R11, R166, 0x4 ;  /* 0x000000a60b0b8211 */ /* 0x000fe200078620ff */
[----:B------:R-:W5:Y:S03]  /*25a0*/  @!P0 S2R R22, SR_CgaCtaId ;  /* 0x0000000000168919 */ /* 0x000f660000008800 */
[----:B------:R-:W-:-:S02]  /*25b0*/  @!P0 LEA.HI.X R6, R7, R165, R6, 0x4, P3 ;  /* 0x000000a507068211 */ /* 0x000fc400018f2406 */
[----:B---3--:R-:W-:Y:S02]  /*25c0*/  @!P5 LEA R12, P2, R30, R4, 0x1 ;  /* 0x000000041e0cd211 */ /* 0x008fe400078408ff */
[----:B------:R-:W-:-:S03]  /*25d0*/  @!P5 MOV R4, 0x400 ;  /* 0x000004000004d802 */ /* 0x000fc60000000f00 */
[----:B------:R-:W-:Y:S01]  /*25e0*/  VOTEU.ALL UP0, P1 ;  /* 0x00000000003f7886 */ /* 0x000fe20000800000 */
[----:B------:R-:W-:Y:S02]  /*25f0*/  @!P5 LEA.HI.X R13, R30, R5, R28, 0x1, P2 ;  /* 0x000000051e0dd211 */ /* 0x000fe400010f0c1c */
[----:B------:R-:W-:Y:S02]  /*2600*/  ISETP.GE.AND P2, PT, R16, UR26, PT ;  /* 0x0000001a10007c0c */ /* 0x000fe4000bf46270 */
[----:B--2---:R-:W-:Y:S02]  /*2610*/  @!P5 LEA R21, R21, R4, 0x18 ;  /* 0x000000041515d211 */ /* 0x004fe400078ec0ff */
[----:B------:R-:W2:Y:S01]  /*2620*/  @!P0 LDC.64 R4, c[0x0][0x218] ;  /* 0x00008600ff048b82 */ /* 0x000ea20000000a00 */
[----:B------:R-:W-:Y:S02]  /*2630*/  @!P4 MOV R23, 0x400 ;  /* 0x000004000017c802 */ /* 0x000fe40000000f00 */
[----:B------:R-:W-:-:S02]  /*2640*/  @!P5 IMAD R21, R18, 0x2, R21 ;  /* 0x000000021215d824 */ /* 0x000fc400078e0215 */
[----:B----4-:R-:W-:Y:S01]  /*2650*/  @!P4 LEA R10, R10, R23, 0x18 ;  /* 0x000000170a0ac211 */ /* 0x010fe200078ec0ff */
[----:B-1----:R-:W1:Y:S03]  /*2660*/  @!P1 S2R R8, SR_CgaCtaId ;  /* 0x0000000000089919 */ /* 0x002e660000008800 */
[----:B------:R-:W-:Y:S01]  /*2670*/  @!P4 LEA R10, R18, R10, 0x1 ;  /* 0x0000000a120ac211 */ /* 0x000fe200078e08ff */
[----:B------:R-:W3:Y:S01]  /*2680*/  @!P2 S2R R9, SR_CgaCtaId ;  /* 0x000000000009a919 */ /* 0x000ee20000008800 */
[----:B------:R-:W-:Y:S04]  /*2690*/  @!P5 LDGSTS.E.BYPASS.LTC128B.128 [R21+0x1800], desc[UR18][R12.64] ;  /* 0x018000000c15dfae */ /* 0x000fe8000b901d52 */
[----:B------:R-:W-:Y:S04]  /*26a0*/  @!P5 LDGSTS.E.BYPASS.LTC128B.128 [R21+0x3800], desc[UR18][R12.64+0x80] ;  /* 0x038000800c15dfae */ /* 0x000fe8000b901d52 */
[----:B------:R-:W-:Y:S04]  /*26b0*/  @!P5 LDGSTS.E.BYPASS.LTC128B.128 [R21+0x5800], desc[UR18][R12.64+0x100] ;  /* 0x058001000c15dfae */ /* 0x000fe8000b901d52 */
[----:B------:R4:W-:Y:S01]  /*26c0*/  @!P5 LDGSTS.E.BYPASS.LTC128B.128 [R21+0x7800], desc[UR18][R12.64+0x180] ;  /* 0x078001800c15dfae */ /* 0x0009e2000b901d52 */
[----:B------:R-:W-:-:S03]  /*26d0*/  ISETP.GE.AND P5, PT, R17, UR26, PT ;  /* 0x0000001a11007c0c */ /* 0x000fc6000bfa6270 */
[----:B------:R-:W-:Y:S04]  /*26e0*/  @!P4 LDGSTS.E.BYPASS.LTC128B.128 [R10+0x8000], desc[UR18][R26.64] ;  /* 0x080000001a0acfae */ /* 0x000fe8000b901d52 */
[----:B------:R-:W-:Y:S04]  /*26f0*/  @!P4 LDGSTS.E.BYPASS.LTC128B.128 [R10+0xa000], desc[UR18][R26.64+0x80] ;  /* 0x0a0000801a0acfae */ /* 0x000fe8000b901d52 */
[----:B------:R-:W-:Y:S04]  /*2700*/  @!P4 LDGSTS.E.BYPASS.LTC128B.128 [R10+0xc000], desc[UR18][R26.64+0x100] ;  /* 0x0c0001001a0acfae */ /* 0x000fe8000b901d52 */
[----:B------:R2:W-:Y:S01]  /*2710*/  @!P4 LDGSTS.E.BYPASS.LTC128B.128 [R10+0xe000], desc[UR18][R26.64+0x180] ;  /* 0x0e0001801a0acfae */ /* 0x0005e2000b901d52 */
[----:B------:R-:W-:-:S02]  /*2720*/  ISETP.GE.AND P4, PT, R16, UR26, PT ;  /* 0x0000001a10007c0c */ /* 0x000fc4000bf86270 */
[----:B----4-:R-:W-:Y:S01]  /*2730*/  IADD3 R12, P3, R19, UR24, RZ ;  /* 0x00000018130c7c10 */ /* 0x010fe2000ff7e0ff */
[----:B------:R-:W-:-:S03]  /*2740*/  ULDC UR24, c[0x0][0x39c] ;  /* 0x0000e70000187ab9 */ /* 0x000fc60000000800 */
[----:B------:R-:W-:Y:S01]  /*2750*/  IADD3.X R13, R14, UR8, RZ, P3, !PT ;  /* 0x000000080e0d7c10 */ /* 0x000fe20009ffe4ff */
[----:B------:R-:W-:Y:S01]  /*2760*/  UIMAD.WIDE.U32 UR8, UR12, 0x20, URZ ;  /* 0x000000200c0878a5 */ /* 0x000fe2000f8e003f */
[----:B------:R-:W-:Y:S02]  /*2770*/  @!P1 IMAD.MOV.U32 R14, RZ, RZ, R166 ;  /* 0x000000ffff0e9224 */ /* 0x000fe400078e00a6 */
[----:B------:R-:W-:Y:S01]  /*2780*/  IMAD.WIDE.U32 R12, R2, UR6, R12 ;  /* 0x00000006020c7c25 */ /* 0x000fe2000f8e000c */
[----:B------:R-:W-:Y:S01]  /*2790*/  USHF.L.U32 UR6, UR13, 0x5, URZ ;  /* 0x000000050d067899 */ /* 0x000fe2000800063f */
[----:B------:R-:W-:Y:S02]  /*27a0*/  MOV R2, UR12 ;  /* 0x0000000c00027c02 */ /* 0x000fe40008000f00 */
[----:B------:R-:W-:Y:S01]  /*27b0*/  IMAD.IADD R13, R13, 0x1, R0 ;  /* 0x000000010d0d7824 */ /* 0x000fe200078e0200 */
[----:B--2---:R-:W-:Y:S02]  /*27c0*/  @!P0 LEA R10, P3, R11, R4, 0x1 ;  /* 0x000000040b0a8211 */ /* 0x004fe400078608ff */
[----:B------:R-:W-:-:S02]  /*27d0*/  @!P0 MOV R4, 0x400 ;  /* 0x0000040000048802 */ /* 0x000fc40000000f00 */
[----:B------:R-:W-:Y:S02]  /*27e0*/  @!P0 LEA.HI.X R11, R11, R5, R6, 0x1, P3 ;  /* 0x000000050b0b8211 */ /* 0x000fe400018f0c06 */
[----:B-----5:R-:W-:Y:S01]  /*27f0*/  @!P0 LEA R22, R22, R4, 0x18 ;  /* 0x0000000416168211 */ /* 0x020fe200078ec0ff */
[----:B------:R-:W2:Y:S01]  /*2800*/  @!P2 LDC.64 R6, c[0x0][0x218] ;  /* 0x00008600ff06ab82 */ /* 0x000ea20000000a00 */
[----:B------:R-:W-:Y:S02]  /*2810*/  @!P2 MOV R5, 0x400 ;  /* 0x000004000005a802 */ /* 0x000fe40000000f00 */
[----:B------:R-:W-:Y:S01]  /*2820*/  @!P1 MOV R4, 0x400 ;  /* 0x0000040000049802 */ /* 0x000fe20000000f00 */
[----:B------:R-:W-:Y:S01]  /*2830*/  @!P0 IMAD R22, R18, 0x2, R22 ;  /* 0x0000000212168824 */ /* 0x000fe200078e0216 */
[----:B---3--:R-:W-:Y:S02]  /*2840*/  @!P2 LEA R9, R9, R5, 0x18 ;  /* 0x000000050909a211 */ /* 0x008fe400078ec0ff */
[----:B-1----:R-:W-:-:S02]  /*2850*/  @!P1 LEA R8, R8, R4, 0x18 ;  /* 0x0000000408089211 */ /* 0x002fc400078ec0ff */
[----:B------:R-:W1:Y:S01]  /*2860*/  @!P1 LDC.64 R4, c[0x0][0x218] ;  /* 0x00008600ff049b82 */ /* 0x000e620000000a00 */
[----:B------:R-:W-:Y:S01]  /*2870*/  @!P0 LDGSTS.E.BYPASS.LTC128B.128 [R22+0x8800], desc[UR18][R10.64] ;  /* 0x088000000a168fae */ /* 0x000fe2000b901d52 */
[----:B------:R-:W-:Y:S01]  /*2880*/  ISETP.GE.AND P3, PT, R15, UR26, PT ;  /* 0x0000001a0f007c0c */ /* 0x000fe2000bf66270 */
[----:B------:R-:W-:Y:S02]  /*2890*/  @!P1 IMAD.MOV.U32 R15, RZ, RZ, R165 ;  /* 0x000000ffff0f9224 */ /* 0x000fe400078e00a5 */
[----:B------:R-:W-:Y:S01]  /*28a0*/  @!P0 LDGSTS.E.BYPASS.LTC128B.128 [R22+0xa800], desc[UR18][R10.64+0x80] ;  /* 0x0a8000800a168fae */ /* 0x000fe2000b901d52 */
[----:B------:R-:W-:Y:S02]  /*28b0*/  @!P2 IMAD R9, R18, 0x2, R9 ;  /* 0x000000021209a824 */ /* 0x000fe400078e0209 */
[----:B------:R-:W-:Y:S01]  /*28c0*/  @!P1 IMAD.WIDE.U32 R14, R2, 0x30, R14 ;  /* 0x00000030020e9825 */ /* 0x000fe200078e000e */
[----:B------:R-:W-:Y:S03]  /*28d0*/  @!P0 LDGSTS.E.BYPASS.LTC128B.128 [R22+0xc800], desc[UR18][R10.64+0x100] ;  /* 0x0c8001000a168fae */ /* 0x000fe6000b901d52 */
[----:B------:R-:W-:Y:S01]  /*28e0*/  @!P1 IMAD R8, R18, 0x2, R8 ;  /* 0x0000000212089824 */ /* 0x000fe200078e0208 */
[----:B------:R3:W-:Y:S02]  /*28f0*/  @!P0 LDGSTS.E.BYPASS.LTC128B.128 [R22+0xe800], desc[UR18][R10.64+0x180] ;  /* 0x0e8001800a168fae */ /* 0x0007e4000b901d52 */
[----:B---3--:R-:W-:Y:S01]  /*2900*/  IMAD.U32 R10, RZ, RZ, UR6 ;  /* 0x00000006ff0a7e24 */ /* 0x008fe2000f8e00ff */
[----:B------:R-:W-:Y:S01]  /*2910*/  @!P2 IADD3 R11, P0, R166, UR8, RZ ;  /* 0x00000008a60bac10 */ /* 0x000fe2000ff1e0ff */
[----:B------:R-:W-:Y:S01]  /*2920*/  @!UP0 UIMAD UR6, UR13, 0x30, URZ ;  /* 0x000000300d0688a4 */ /* 0x000fe2000f8e023f */
[----:B------:R-:W-:-:S02]  /*2930*/  VOTEU.ALL UP0, P3 ;  /* 0x00000000003f7886 */ /* 0x000fc40001800000 */
[----:B------:R-:W-:Y:S01]  /*2940*/  @!P2 IADD3.X R10, R165, UR9, R10, P0, !PT ;  /* 0x00000009a50aac10 */ /* 0x000fe200087fe40a */
[----:B------:R-:W-:Y:S01]  /*2950*/  ULDC.64 UR8, c[0x0][0x250] ;  /* 0x0000940000087ab9 */ /* 0x000fe20000000a00 */
[----:B--2---:R-:W-:Y:S01]  /*2960*/  @!P2 LEA R6, P0, R11, R6, 0x1 ;  /* 0x000000060b06a211 */ /* 0x004fe200078008ff */
[----:B------:R-:W-:Y:S01]  /*2970*/  @!P1 VIADD R0, R15, UR6 ;  /* 0x000000060f009c36 */ /* 0x000fe20008000000 */
[----:B------:R-:W-:Y:S01]  /*2980*/  USHF.L.U32 UR6, UR9, 0x5, URZ ;  /* 0x0000000509067899 */ /* 0x000fe2000800063f */
[----:B------:R-:W-:Y:S01]  /*2990*/  IMAD R24, R24, UR8, RZ ;  /* 0x0000000818187c24 */ /* 0x000fe2000f8e02ff */
[----:B------:R-:W-:Y:S02]  /*29a0*/  @!P2 LEA.HI.X R7, R11, R7, R10, 0x1, P0 ;  /* 0x000000070b07a211 */ /* 0x000fe400000f0c0a */
[----:B-1----:R-:W-:Y:S01]  /*29b0*/  @!P1 LEA R4, P0, R14, R4, 0x1 ;  /* 0x000000040e049211 */ /* 0x002fe200078008ff */
[----:B------:R-:W-:Y:S02]  /*29c0*/  IMAD R168, R170, UR9, R24 ;  /* 0x00000009aaa87c24 */ /* 0x000fe4000f8e0218 */
[----:B------:R-:W-:Y:S01]  /*29d0*/  @!P2 LDGSTS.E.BYPASS.LTC128B.128 [R9+0x9000], desc[UR18][R6.64] ;  /* 0x090000000609afae */ /* 0x000fe2000b901d52 */
[----:B------:R-:W-:Y:S01]  /*29e0*/  @!P1 LEA.HI.X R5, R14, R5, R0, 0x1, P0 ;  /* 0x000000050e059211 */ /* 0x000fe200000f0c00 */
[----:B------:R-:W-:Y:S01]  /*29f0*/  IMAD.WIDE.U32 R170, R170, UR8, R12 ;  /* 0x00000008aaaa7c25 */ /* 0x000fe2000f8e000c */
[CC--:B------:R-:W-:Y:S01]  /*2a00*/  LEA.HI R0, R104.reuse, R100.reuse, RZ, 0x4 ;  /* 0x0000006468007211 */ /* 0x0c0fe200078f20ff */
[----:B------:R-:W-:Y:S01]  /*2a10*/  @!P2 LDGSTS.E.BYPASS.LTC128B.128 [R9+0xb000], desc[UR18][R6.64+0x80] ;  /* 0x0b0000800609afae */ /* 0x000fe2000b901d52 */
[----:B------:R-:W-:Y:S01]  /*2a20*/  LEA.HI R104, R104, R100, RZ, 0x5 ;  /* 0x0000006468687211 */ /* 0x000fe200078f28ff */
[----:B------:R-:W-:Y:S01]  /*2a30*/  IMAD.IADD R168, R171, 0x1, R168 ;  /* 0x00000001aba87824 */ /* 0x000fe200078e02a8 */
[----:B------:R-:W-:Y:S01]  /*2a40*/  LOP3.LUT R101, R0, 0xfffffff0, RZ, 0xc0, !PT ;  /* 0xfffffff000657812 */ /* 0x000fe200078ec0ff */
[----:B------:R-:W-:Y:S01]  /*2a50*/  @!P2 LDGSTS.E.BYPASS.LTC128B.128 [R9+0xd000], desc[UR18][R6.64+0x100] ;  /* 0x0d0001000609afae */ /* 0x000fe2000b901d52 */
[----:B------:R-:W-:-:S02]  /*2a60*/  LEA R240, P0, R170, UR10, 0x1 ;  /* 0x0000000aaaf07c11 */ /* 0x000fc4000f8008ff */
[----:B------:R-:W-:Y:S01]  /*2a70*/  IADD3 R101, -R101, R100, RZ ;  /* 0x0000006465657210 */ /* 0x000fe20007ffe1ff */
[----:B------:R1:W-:Y:S01]  /*2a80*/  @!P2 LDGSTS.E.BYPASS.LTC128B.128 [R9+0xf000], desc[UR18][R6.64+0x180] ;  /* 0x0f0001800609afae */ /* 0x0003e2000b901d52 */
[----:B------:R-:W-:Y:S02]  /*2a90*/  LEA.HI.X R239, R170, UR11, R168, 0x1, P0 ;  /* 0x0000000baaef7c11 */ /* 0x000fe400080f0ca8 */
[----:B------:R-:W-:Y:S01]  /*2aa0*/  SHF.R.S32.HI R102, RZ, 0x1f, R101 ;  /* 0x0000001fff667819 */ /* 0x000fe20000011465 */
[----:B------:R-:W-:Y:S01]  /*2ab0*/  @!P1 LDGSTS.E.BYPASS.LTC128B.128 [R8+0x9800], desc[UR18][R4.64] ;  /* 0x0980000004089fae */ /* 0x000fe2000b901d52 */
[----:B------:R-:W-:Y:S02]  /*2ac0*/  SHF.R.S32.HI R103, RZ, 0x5, R104 ;  /* 0x00000005ff677819 */ /* 0x000fe40000011468 */
[----:B------:R-:W-:Y:S01]  /*2ad0*/  LEA.HI R102, R102, R101, RZ, 0x3 ;  /* 0x0000006566667211 */ /* 0x000fe200078f18ff */
[----:B------:R-:W-:Y:S04]  /*2ae0*/  @!P1 LDGSTS.E.BYPASS.LTC128B.128 [R8+0xb800], desc[UR18][R4.64+0x80] ;  /* 0x0b80008004089fae */ /* 0x000fe8000b901d52 */
[----:B------:R-:W-:Y:S04]  /*2af0*/  @!P1 LDGSTS.E.BYPASS.LTC128B.128 [R8+0xd800], desc[UR18][R4.64+0x100] ;  /* 0x0d80010004089fae */ /* 0x000fe8000b901d52 */
[----:B------:R2:W-:Y:S01]  /*2b00*/  @!P1 LDGSTS.E.BYPASS.LTC128B.128 [R8+0xf800], desc[UR18][R4.64+0x180] ;  /* 0x0f80018004089fae */ /* 0x0005e2000b901d52 */
[----:B------:R-:W-:Y:S01]  /*2b10*/  ISETP.GE.AND P1, PT, R20, UR26, PT ;  /* 0x0000001a14007c0c */ /* 0x000fe2000bf26270 */
[----:B------:R-:W-:-:S02]  /*2b20*/  UIMAD.WIDE.U32 UR26, UR8, 0x20, URZ ;  /* 0x00000020081a78a5 */ /* 0x000fc4000f8e003f */
[----:B------:R-:W0:Y:S01]  /*2b30*/  LDGDEPBAR ;  /* 0x00000000000079af */ /* 0x000e220000000000 */
[----:B-1----:R-:W-:Y:S02]  /*2b40*/  IMAD.U32 R6, RZ, RZ, UR8 ;  /* 0x00000008ff067e24 */ /* 0x002fe4000f8e00ff */
[----:B------:R-:W-:Y:S02]  /*2b50*/  @!P3 IMAD.MOV.U32 R9, RZ, RZ, R239 ;  /* 0x000000ffff09b224 */ /* 0x000fe400078e00ef */
[----:B--2---:R-:W-:Y:S01]  /*2b60*/  @!P3 IMAD.MOV.U32 R8, RZ, RZ, R240 ;  /* 0x000000ffff08b224 */ /* 0x004fe200078e00f0 */
[----:B------:R-:W-:-:S04]  /*2b70*/  DEPBAR.LE SB0, 0x0 ;  /* 0x000080000000791a */ /* 0x000fc80000000000 */
[----:B------:R-:W-:Y:S01]  /*2b80*/  BAR.SYNC.DEFER_BLOCKING 0x0 ;  /* 0x0000000000007b1d */ /* 0x000fe20000010000 */
[----:B------:R-:W-:Y:S01]  /*2b90*/  SHF.R.S32.HI R4, RZ, 0x4, R0 ;  /* 0x00000004ff047819 */ /* 0x000fe20000011400 */
[----:B------:R-:W-:Y:S01]  /*2ba0*/  IMAD.SHL.U32 R0, R20, 0x8, RZ ;  /* 0x0000000814007824 */ /* 0x000fe200078e00ff */
[----:B------:R-:W-:Y:S01]  /*2bb0*/  LOP3.LUT R5, R102, 0xfffffff8, RZ, 0xc0, !PT ;  /* 0xfffffff866057812 */ /* 0x000fe200078ec0ff */
[----:B------:R-:W-:Y:S01]  /*2bc0*/  @!P3 IMAD.WIDE.U32 R6, R6, 0x60, R8 ;  /* 0x000000600606b825 */ /* 0x000fe200078e0008 */
[----:B------:R-:W-:Y:S02]  /*2bd0*/  LEA.HI R2, R4, R4, RZ, 0x1 ;  /* 0x0000000404027211 */ /* 0x000fe400078f08ff */
[----:B------:R-:W-:Y:S01]  /*2be0*/  @!P1 MOV R9, R239 ;  /* 0x000000ef00099202 */ /* 0x000fe20000000f00 */
[----:B------:R-:W-:Y:S01]  /*2bf0*/  @!P1 IMAD.MOV.U32 R8, RZ, RZ, R240 ;  /* 0x000000ffff089224 */ /* 0x000fe200078e00f0 */
[----:B------:R-:W-:Y:S01]  /*2c00*/  LOP3.LUT R0, R237, 0x8, R0, 0xf8, !PT ;  /* 0x00000008ed007812 */ /* 0x000fe200078ef800 */
[----:B------:R-:W-:Y:S01]  /*2c10*/  IMAD.IADD R101, R101, 0x1, -R5 ;  /* 0x0000000165657824 */ /* 0x000fe200078e0a05 */
[----:B------:R-:W-:Y:S01]  /*2c20*/  LOP3.LUT R2, R2, 0xfffffffe, RZ, 0xc0, !PT ;  /* 0xfffffffe02027812 */ /* 0x000fe200078ec0ff */
[----:B------:R-:W-:Y:S01]  /*2c30*/  IMAD.SHL.U32 R102, R102, 0x40, RZ ;  /* 0x0000004066667824 */ /* 0x000fe200078e00ff */
[----:B------:R-:W-:Y:S01]  /*2c40*/  SHF.R.U32.HI R237, RZ, 0x3, R237 ;  /* 0x00000003ffed7819 */ /* 0x000fe200000116ed */
[----:B------:R-:W-:Y:S01]  /*2c50*/  IMAD.U32 R5, RZ, RZ, UR8 ;  /* 0x00000008ff057e24 */ /* 0x000fe2000f8e00ff */
[----:B------:R-:W-:Y:S01]  /*2c60*/  IADD3 R4, R4, -R2, RZ ;  /* 0x8000000204047210 */ /* 0x000fe20007ffe0ff */
[----:B------:R-:W-:Y:S01]  /*2c70*/  IMAD.U32 R2, RZ, RZ, UR8 ;  /* 0x00000008ff027e24 */ /* 0x000fe2000f8e00ff */
[----:B------:R-:W-:Y:S01]  /*2c80*/  LOP3.LUT R237, R0, R237, RZ, 0x3c, !PT ;  /* 0x000000ed00ed7212 */ /* 0x000fe200078e3cff */
[----:B------:R-:W-:Y:S01]  /*2c90*/  IMAD.U32 R0, RZ, RZ, UR9 ;  /* 0x00000009ff007e24 */ /* 0x000fe2000f8e00ff */
[----:B------:R-:W-:-:S03]  /*2ca0*/  LOP3.LUT R102, R102, 0xfffffe00, RZ, 0xc0, !PT ;  /* 0xfffffe0066667812 */ /* 0x000fc600078ec0ff */
[C---:B------:R-:W-:Y:S01]  /*2cb0*/  IMAD R237, R4.reuse, 0x200, R237 ;  /* 0x0000020004ed7824 */ /* 0x040fe200078e02ed */
[----:B------:R-:W-:Y:S01]  /*2cc0*/  LEA R238, R103, R102, 0xa ;  /* 0x0000006667ee7211 */ /* 0x000fe200078e50ff */
[----:B------:R-:W-:Y:S01]  /*2cd0*/  @P1 STS.128 [R242+0x10000], RZ ;  /* 0x010000fff2001388 */ /* 0x000fe20000000c00 */
[----:B------:R-:W-:Y:S02]  /*2ce0*/  IMAD.SHL.U32 R4, R4, 0x8, RZ ;  /* 0x0000000804047824 */ /* 0x000fe400078e00ff */
[----:B------:R-:W-:Y:S01]  /*2cf0*/  LEA R237, R237, UR4, 0x1 ;  /* 0x00000004eded7c11 */ /* 0x000fe2000f8e08ff */
[----:B------:R-:W-:Y:S03]  /*2d00*/  @P1 STS.128 [R242+0x12000], RZ ;  /* 0x012000fff2001388 */ /* 0x000fe60000000c00 */
[----:B------:R-:W-:Y:S01]  /*2d10*/  IADD3 R235, R237, 0x8020, RZ ;  /* 0x00008020edeb7810 */ /* 0x000fe20007ffe0ff */
        /* <DEDUP_REMOVED lines=9> */
[C---:B------:R-:W-:Y:S01]  /*2db0*/  R2P PR, R101.reuse, 0x6 ;  /* 0x0000000665007804 */ /* 0x040fe20000000000 */
[----:B------:R-:W-:Y:S01]  /*2dc0*/  IMAD.SHL.U32 R101, R101, 0x40, RZ ;  /* 0x0000004065657824 */ /* 0x000fe200078e00ff */
[----:B------:R-:W-:Y:S01]  /*2dd0*/  @!P5 IADD3 R10, P0, R240, UR26, RZ ;  /* 0x0000001af00adc10 */ /* 0x000fe2000ff1e0ff */
[----:B------:R-:W-:Y:S03]  /*2de0*/  @P5 STS.128 [R242+0x10800], RZ ;  /* 0x010800fff2005388 */ /* 0x000fe60000000c00 */
[----:B------:R-:W-:Y:S01]  /*2df0*/  LOP3.LUT R101, R101, 0x1c0, RZ, 0xc0, !PT ;  /* 0x000001c065657812 */ /* 0x000fe200078ec0ff */
[----:B------:R-:W-:Y:S03]  /*2e00*/  @P5 STS.128 [R242+0x12800], RZ ;  /* 0x012800fff2005388 */ /* 0x000fe60000000c00 */
[----:B------:R-:W-:Y:S01]  /*2e10*/  LOP3.LUT R4, R101, 0x8, R4, 0xf8, !PT ;  /* 0x0000000865047812 */ /* 0x000fe200078ef804 */
[----:B------:R-:W-:Y:S01]  /*2e20*/  @P5 STS.128 [R242+0x14800], RZ ;  /* 0x014800fff2005388 */ /* 0x000fe20000000c00 */
[----:B------:R-:W-:-:S03]  /*2e30*/  SHF.R.U32.HI R101, RZ, 0x3, R101 ;  /* 0x00000003ff657819 */ /* 0x000fc60000011665 */
[----:B------:R-:W-:Y:S01]  /*2e40*/  @P5 STS.128 [R242+0x16800], RZ ;  /* 0x016800fff2005388 */ /* 0x000fe20000000c00 */
[----:B------:R-:W-:-:S04]  /*2e50*/  LOP3.LUT R101, R4, R101, RZ, 0x3c, !PT ;  /* 0x0000006504657212 */ /* 0x000fc800078e3cff */
[C---:B------:R-:W-:Y:S01]  /*2e60*/  LOP3.LUT R232, R101.reuse, R102, RZ, 0xfc, !PT ;  /* 0x0000006665e87212 */ /* 0x040fe200078efcff */
[----:B------:R-:W-:Y:S01]  /*2e70*/  IMAD.IADD R238, R101, 0x1, R238 ;  /* 0x0000000165ee7824 */ /* 0x000fe200078e02ee */
[----:B-1----:R-:W-:Y:S01]  /*2e80*/  MOV R8, UR6 ;  /* 0x0000000600087c02 */ /* 0x002fe20008000f00 */
[----:B------:R-:W-:-:S03]  /*2e90*/  @!UP0 UIMAD UR6, UR9, 0x60, URZ ;  /* 0x00000060090688a4 */ /* 0x000fc6000f8e023f */
[----:B------:R-:W-:Y:S01]  /*2ea0*/  LEA R238, R238, UR4, 0x1 ;  /* 0x00000004eeee7c11 */ /* 0x000fe2000f8e08ff */
[----:B------:R-:W-:Y:S01]  /*2eb0*/  UISETP.GT.AND UP0, UPT, UR23, UR15, UPT ;  /* 0x0000000f1700728c */ /* 0x000fe2000bf04270 */
[----:B------:R-:W-:Y:S02]  /*2ec0*/  @!P5 IADD3.X R11, R239, UR27, R8, P0, !PT ;  /* 0x0000001bef0bdc10 */ /* 0x000fe400087fe408 */
[----:B------:R-:W-:Y:S01]  /*2ed0*/  @!P4 LEA R8, P0, R5, R240, 0x6 ;  /* 0x000000f00508c211 */ /* 0x000fe200078030ff */
[----:B------:R-:W-:Y:S02]  /*2ee0*/  @!P3 VIADD R7, R7, UR6 ;  /* 0x000000060707bc36 */ /* 0x000fe40008000000 */
[----:B------:R-:W-:Y:S01]  /*2ef0*/  @!PT LDS RZ, [RZ] ;  /* 0x00000000fffff984 */ /* 0x000fe20000000800 */
[----:B------:R-:W-:Y:S01]  /*2f00*/  @!PT LDS RZ, [RZ] ;  /* 0x00000000fffff984 */ /* 0x000fe20000000800 */
[----:B------:R-:W-:Y:S01]  /*2f10*/  @!PT LDS RZ, [RZ] ;  /* 0x00000000fffff984 */ /* 0x000fe20000000800 */
[----:B------:R-:W-:Y:S01]  /*2f20*/  @!P5 LDGSTS.E.BYPASS.LTC128B.128 [R242+0x10800], desc[UR18][R10.64] ;  /* 0x108000000af2dfae */ /* 0x000fe2000b901d52 */
[----:B------:R-:W-:Y:S01]  /*2f30*/  @!P4 LEA.HI.X R9, R2, R239, R0, 0x6, P0 ;  /* 0x000000ef0209c211 */ /* 0x000fe200000f3400 */
[----:B------:R-:W-:Y:S02]  /*2f40*/  IMAD.MOV.U32 R2, RZ, RZ, 0x10 ;  /* 0x00000010ff027424 */ /* 0x000fe400078e00ff */
[----:B------:R-:W-:Y:S01]  /*2f50*/  @!P5 LDGSTS.E.BYPASS.LTC128B.128 [R242+0x12800], desc[UR18][R10.64+0x80] ;  /* 0x128000800af2dfae */ /* 0x000fe2000b901d52 */
[----:B------:R-:W-:Y:S01]  /*2f60*/  IMAD.MOV.U32 R0, RZ, RZ, 0x20 ;  /* 0x00000020ff007424 */ /* 0x000fe200078e00ff */
[----:B------:R-:W-:Y:S01]  /*2f70*/  @!UP0 ULDC.64 UR6, c[0x0][0x218] ;  /* 0x0000860000068ab9 */ /* 0x000fe20000000a00 */
[----:B------:R-:W-:Y:S01]  /*2f80*/  SEL R2, R2, 0xfffffff0, !P1 ;  /* 0xfffffff002027807 */ /* 0x000fe20004800000 */
[----:B------:R-:W-:Y:S02]  /*2f90*/  @!P5 LDGSTS.E.BYPASS.LTC128B.128 [R242+0x14800], desc[UR18][R10.64+0x100] ;  /* 0x148001000af2dfae */ /* 0x000fe4000b901d52 */
[----:B------:R-:W-:-:S02]  /*2fa0*/  SEL R0, R0, 0xffffffe0, !P2 ;  /* 0xffffffe000007807 */ /* 0x000fc40005000000 */
[----:B------:R-:W-:Y:S01]  /*2fb0*/  @!P5 LDGSTS.E.BYPASS.LTC128B.128 [R242+0x16800], desc[UR18][R10.64+0x180] ;  /* 0x168001800af2dfae */ /* 0x000fe2000b901d52 */
[----:B------:R-:W-:Y:S01]  /*2fc0*/  R2P PR, R3, 0x6 ;  /* 0x0000000603007804 */ /* 0x000fe20000000000 */
[----:B------:R-:W-:Y:S01]  /*2fd0*/  VIADD R3, R237, 0x8000 ;  /* 0x00008000ed037836 */ /* 0x000fe20000000000 */
[----:B------:R-:W-:Y:S01]  /*2fe0*/  LEA R234, R0, R238, 0x1 ;  /* 0x000000ee00ea7211 */ /* 0x000fe200078e08ff */
[----:B------:R-:W-:Y:S01]  /*2ff0*/  @P4 STS.128 [R242+0x11000], RZ ;  /* 0x011000fff2004388 */ /* 0x000fe20000000c00 */
[----:B------:R-:W-:Y:S01]  /*3000*/  IMAD R236, R2, 0x2, R238 ;  /* 0x0000000202ec7824 */ /* 0x000fe200078e02ee */
[----:B------:R-:W-:Y:S02]  /*3010*/  PLOP3.LUT P0, PT, PT, PT, UP0, 0x80, 0x0 ;  /* 0x000000000000781c */ /* 0x000fe40003f0f008 */
[----:B------:R-:W-:Y:S01]  /*3020*/  @P4 STS.128 [R242+0x13000], RZ ;  /* 0x013000fff2004388 */ /* 0x000fe20000000c00 */
[----:B------:R-:W-:-:S03]  /*3030*/  IMAD R233, R0, 0x2, R236 ;  /* 0x0000000200e97824 */ /* 0x000fc600078e02ec */
[----:B------:R-:W-:Y:S02]  /*3040*/  @P4 STS.128 [R242+0x15000], RZ ;  /* 0x015000fff2004388 */ /* 0x000fe40000000c00 */
[----:B------:R-:W-:Y:S02]  /*3050*/  @P1 VIADD R235, R3, 0xffffffe0 ;  /* 0xffffffe003eb1836 */ /* 0x000fe40000000000 */
[----:B------:R-:W-:Y:S01]  /*3060*/  @P4 STS.128 [R242+0x17000], RZ ;  /* 0x017000fff2004388 */ /* 0x000fe20000000c00 */
[----:B------:R-:W-:Y:S02]  /*3070*/  IMAD.MOV.U32 R3, RZ, RZ, 0x40 ;  /* 0x00000040ff037424 */ /* 0x000fe400078e00ff */
[C---:B------:R-:W-:Y:S01]  /*3080*/  @!P0 LEA R246, P1, R166.reuse, UR6, 0x1 ;  /* 0x00000006a6f68c11 */ /* 0x040fe2000f8208ff */
[----:B------:R-:W-:Y:S01]  /*3090*/  @!PT LDS RZ, [RZ] ;  /* 0x00000000fffff984 */ /* 0x000fe20000000800 */
[----:B------:R-:W-:Y:S01]  /*30a0*/  @!PT LDS RZ, [RZ] ;  /* 0x00000000fffff984 */ /* 0x000fe20000000800 */
[----:B------:R-:W-:Y:S01]  /*30b0*/  @!PT LDS RZ, [RZ] ;  /* 0x00000000fffff984 */ /* 0x000fe20000000800 */
[----:B------:R-:W-:Y:S01]  /*30c0*/  @!P4 LDGSTS.E.BYPASS.LTC128B.128 [R242+0x11000], desc[UR18][R8.64] ;  /* 0x1100000008f2cfae */ /* 0x000fe2000b901d52 */
[C---:B------:R-:W-:Y:S01]  /*30d0*/  IADD3 R227, R235.reuse, 0x800, RZ ;  /* 0x00000800ebe37810 */ /* 0x040fe20007ffe0ff */
[----:B------:R-:W-:Y:S01]  /*30e0*/  VIADD R226, R235, 0x1000 ;  /* 0x00001000ebe27836 */ /* 0x000fe20000000000 */
[----:B------:R-:W-:Y:S01]  /*30f0*/  SEL R3, R3, 0xffffffc0, !P2 ;  /* 0xffffffc003037807 */ /* 0x000fe20005000000 */
[----:B------:R-:W-:Y:S01]  /*3100*/  @!P4 LDGSTS.E.BYPASS.LTC128B.128 [R242+0x13000], desc[UR18][R8.64+0x80] ;  /* 0x1300008008f2cfae */ /* 0x000fe2000b901d52 */
[----:B------:R-:W-:Y:S01]  /*3110*/  @!P0 LEA.HI.X R247, R166, UR7, R165, 0x1, P1 ;  /* 0x00000007a6f78c11 */ /* 0x000fe200088f0ca5 */
[C---:B------:R-:W-:Y:S01]  /*3120*/  VIADD R225, R235.reuse, 0x1800 ;  /* 0x00001800ebe17836 */ /* 0x040fe20000000000 */
[----:B------:R-:W-:Y:S01]  /*3130*/  IADD3 R222, R235, 0x2800, RZ ;  /* 0x00002800ebde7810 */ /* 0x000fe20007ffe0ff */
[----:B------:R-:W-:Y:S01]  /*3140*/  @!P4 LDGSTS.E.BYPASS.LTC128B.128 [R242+0x15000], desc[UR18][R8.64+0x100] ;  /* 0x1500010008f2cfae */ /* 0x000fe2000b901d52 */
[----:B------:R-:W-:Y:S01]  /*3150*/  IMAD.IADD R231, R237, 0x1, R3 ;  /* 0x00000001ede77824 */ /* 0x000fe200078e0203 */
[----:B------:R-:W-:Y:S01]  /*3160*/  IADD3 R218, R235, 0x4800, RZ ;  /* 0x00004800ebda7810 */ /* 0x000fe20007ffe0ff */
[----:B------:R-:W-:Y:S01]  /*3170*/  IMAD.IADD R224, R3, 0x1, R235 ;  /* 0x0000000103e07824 */ /* 0x000fe200078e02eb */
[----:B------:R1:W-:Y:S01]  /*3180*/  @!P4 LDGSTS.E.BYPASS.LTC128B.128 [R242+0x17000], desc[UR18][R8.64+0x180] ;  /* 0x1700018008f2cfae */ /* 0x0003e2000b901d52 */
[C---:B------:R-:W-:Y:S01]  /*3190*/  VIADD R223, R235.reuse, 0x2000 ;  /* 0x00002000ebdf7836 */ /* 0x040fe20000000000 */
[C---:B------:R-:W-:Y:S01]  /*31a0*/  IADD3 R214, R235.reuse, 0x6800, RZ ;  /* 0x00006800ebd67810 */ /* 0x040fe20007ffe0ff */
[C---:B------:R-:W-:Y:S01]  /*31b0*/  VIADD R221, R235.reuse, 0x3000 ;  /* 0x00003000ebdd7836 */ /* 0x040fe20000000000 */
[----:B------:R-:W-:Y:S01]  /*31c0*/  @P3 STS.128 [R242+0x11800], RZ ;  /* 0x011800fff2003388 */ /* 0x000fe20000000c00 */
[----:B------:R-:W-:-:S02]  /*31d0*/  VIADD R220, R235, 0x3800 ;  /* 0x00003800ebdc7836 */ /* 0x000fc40000000000 */
[C---:B------:R-:W-:Y:S01]  /*31e0*/  VIADD R219, R235.reuse, 0x4000 ;  /* 0x00004000ebdb7836 */ /* 0x040fe20000000000 */
[----:B------:R-:W-:Y:S01]  /*31f0*/  @P3 STS.128 [R242+0x13800], RZ ;  /* 0x013800fff2003388 */ /* 0x000fe20000000c00 */
[C---:B------:R-:W-:Y:S02]  /*3200*/  VIADD R217, R235.reuse, 0x5000 ;  /* 0x00005000ebd97836 */ /* 0x040fe40000000000 */
[C---:B------:R-:W-:Y:S01]  /*3210*/  VIADD R216, R235.reuse, 0x5800 ;  /* 0x00005800ebd87836 */ /* 0x040fe20000000000 */
[----:B------:R-:W-:Y:S01]  /*3220*/  @P3 STS.128 [R242+0x15800], RZ ;  /* 0x015800fff2003388 */ /* 0x000fe20000000c00 */
[C---:B------:R-:W-:Y:S02]  /*3230*/  VIADD R215, R235.reuse, 0x6000 ;  /* 0x00006000ebd77836 */ /* 0x040fe40000000000 */
[C---:B------:R-:W-:Y:S01]  /*3240*/  VIADD R213, R235.reuse, 0x7000 ;  /* 0x00007000ebd57836 */ /* 0x040fe20000000000 */
[----:B------:R-:W-:Y:S01]  /*3250*/  @P3 STS.128 [R242+0x17800], RZ ;  /* 0x017800fff2003388 */ /* 0x000fe20000000c00 */
[----:B------:R-:W-:-:S03]  /*3260*/  VIADD R212, R235, 0x7800 ;  /* 0x00007800ebd47836 */ /* 0x000fc60000000000 */
[----:B------:R-:W-:Y:S01]  /*3270*/  @!PT LDS RZ, [RZ] ;  /* 0x00000000fffff984 */ /* 0x000fe20000000800 */
[----:B------:R-:W-:Y:S01]  /*3280*/  @!PT LDS RZ, [RZ] ;  /* 0x00000000fffff984 */ /* 0x000fe20000000800 */
[----:B------:R-:W-:Y:S01]  /*3290*/  @!PT LDS RZ, [RZ] ;  /* 0x00000000fffff984 */ /* 0x000fe20000000800 */
[----:B------:R-:W-:Y:S04]  /*32a0*/  @!P3 LDGSTS.E.BYPASS.LTC128B.128 [R242+0x11800], desc[UR18][R6.64] ;  /* 0x1180000006f2bfae */ /* 0x000fe8000b901d52 */
[----:B------:R-:W-:Y:S04]  /*32b0*/  @!P3 LDGSTS.E.BYPASS.LTC128B.128 [R242+0x13800], desc[UR18][R6.64+0x80] ;  /* 0x1380008006f2bfae */ /* 0x000fe8000b901d52 */
[----:B------:R-:W-:Y:S04]  /*32c0*/  @!P3 LDGSTS.E.BYPASS.LTC128B.128 [R242+0x15800], desc[UR18][R6.64+0x100] ;  /* 0x1580010006f2bfae */ /* 0x000fe8000b901d52 */
[----:B------:R2:W-:Y:S04]  /*32d0*/  @!P3 LDGSTS.E.BYPASS.LTC128B.128 [R242+0x17800], desc[UR18][R6.64+0x180] ;  /* 0x1780018006f2bfae */ /* 0x0005e8000b901d52 */
[----:B------:R-:W-:Y:S04]  /*32e0*/  LDSM.16.M88.4 R20, [R238] ;  /* 0x00000000ee14783b */ /* 0x000fe80000000200 */
[----:B------:R-:W3:Y:S04]  /*32f0*/  LDSM.16.M88.4 R24, [R237+0x8000] ;  /* 0x00800000ed18783b */ /* 0x000ee80000000200 */
[----:B------:R-:W-:Y:S04]  /*3300*/  LDSM.16.M88.4 R32, [R236] ;  /* 0x00000000ec20783b */ /* 0x000fe80000000200 */
[----:B------:R-:W-:Y:S04]  /*3310*/  LDSM.16.M88.4 R64, [R235] ;  /* 0x00000000eb40783b */ /* 0x000fe80000000200 */
[----:B------:R-:W4:Y:S04]  /*3320*/  LDSM.16.M88.4 R48, [R237+0x9000] ;  /* 0x00900000ed30783b */ /* 0x000f280000000200 */
[----:B------:R-:W5:Y:S04]  /*3330*/  LDSM.16.M88.4 R56, [R237+0x8800] ;  /* 0x00880000ed38783b */ /* 0x000f680000000200 */
[----:B------:R-:W-:Y:S04]  /*3340*/  LDSM.16.M88.4 R72, [R234] ;  /* 0x00000000ea48783b */ /* 0x000fe80000000200 */
[----:B------:R-:W-:Y:S04]  /*3350*/  LDSM.16.M88.4 R80, [R231+0x8000] ;  /* 0x00800000e750783b */ /* 0x000fe80000000200 */
[----:B------:R-:W5:Y:S04]  /*3360*/  LDSM.16.M88.4 R60, [R237+0x9800] ;  /* 0x00980000ed3c783b */ /* 0x000f680000000200 */
[----:B------:R-:W5:Y:S04]  /*3370*/  LDSM.16.M88.4 R40, [R235+0x1000] ;  /* 0x00100000eb28783b */ /* 0x000f680000000200 */
[----:B------:R-:W5:Y:S01]  /*3380*/  LDSM.16.M88.4 R28, [R235+0x800] ;  /* 0x00080000eb1c783b */ /* 0x000f620000000200 */
[C---:B---3--:R-:W-:Y:S03]  /*3390*/  HMMA.16816.F32 R12, R20.reuse, R24, RZ ;  /* 0x00000018140c723c */ /* 0x048fe600000018ff */
[----:B-1----:R-:W-:Y:S04]  /*33a0*/  LDSM.16.M88.4 R8, [R233] ;  /* 0x00000000e908783b */ /* 0x002fe80000000200 */
[----:B------:R-:W1:Y:S01]  /*33b0*/  LDSM.16.M88.4 R68, [R224] ;  /* 0x00000000e044783b */ /* 0x000e620000000200 */
[C---:B------:R-:W-:Y:S03]  /*33c0*/  HMMA.16816.F32 R24, R20.reuse, R26, RZ ;  /* 0x0000001a1418723c */ /* 0x040fe600000018ff */
[----:B------:R-:W3:Y:S03]  /*33d0*/  LDSM.16.M88.4 R44, [R235+0x1800] ;  /* 0x00180000eb2c783b */ /* 0x000ee60000000200 */
[C---:B----4-:R-:W-:Y:S01]  /*33e0*/  HMMA.16816.F32 R52, R20.reuse, R48, RZ ;  /* 0x000000301434723c */ /* 0x050fe200000018ff */
[----:B------:R-:W4:Y:S04]  /*33f0*/  LDSM.16.M88.4 R16, [R231+0x9000] ;  /* 0x00900000e710783b */ /* 0x000f280000000200 */
[----:B--2---:R-:W2:Y:S01]  /*3400*/  LDSM.16.M88.4 R4, [R231+0x8800] ;  /* 0x00880000e704783b */ /* 0x004ea20000000200 */
[----:B------:R-:W-:Y:S03]  /*3410*/  HMMA.16816.F32 R48, R20, R50, RZ ;  /* 0x000000321430723c */ /* 0x000fe600000018ff */
[----:B------:R-:W-:Y:S03]  /*3420*/  LDSM.16.M88.4 R84, [R237+0xa000] ;  /* 0x00a00000ed54783b */ /* 0x000fe60000000200 */
[----:B------:R-:W-:Y:S01]  /*3430*/  HMMA.16816.F32 R12, R32, R64, R12 ;  /* 0x00000040200c723c */ /* 0x000fe2000000180c */
[----:B------:R-:W-:Y:S04]  /*3440*/  LDSM.16.M88.4 R92, [R235+0x6000] ;  /* 0x00600000eb5c783b */ /* 0x000fe80000000200 */
[----:B------:R-:W-:Y:S01]  /*3450*/  LDSM.16.M88.4 R88, [R231+0xd000] ;  /* 0x00d00000e758783b */ /* 0x000fe20000000200 */
[C---:B-----5:R-:W-:Y:S03]  /*3460*/  HMMA.16816.F32 R36, R20.reuse, R56, RZ ;  /* 0x000000381424723c */ /* 0x060fe600000018ff */
[----:B------:R-:W-:Y:S03]  /*3470*/  LDSM.16.M88.4 R96, [R224+0x4800] ;  /* 0x00480000e060783b */ /* 0x000fe60000000200 */
[C---:B------:R-:W-:Y:S01]  /*3480*/  HMMA.16816.F32 R56, R20.reuse, R58, RZ ;  /* 0x0000003a1438723c */ /* 0x040fe200000018ff */
[----:B------:R-:W0:Y:S05]  /*3490*/  LDGDEPBAR ;  /* 0x00000000000079af */ /* 0x000e2a0000000000 */
[----:B------:R-:W-:Y:S06]  /*34a0*/  HMMA.16816.F32 R76, R20, R60, RZ ;  /* 0x0000003c144c723c */ /* 0x000fec00000018ff */
[----:B------:R-:W-:Y:S06]  /*34b0*/  HMMA.16816.F32 R12, R72, R80, R12 ;  /* 0x00000050480c723c */ /* 0x000fec000000180c */
[----:B------:R-:W-:Y:S01]  /*34c0*/  HMMA.16816.F32 R20, R20, R62, RZ ;  /* 0x0000003e1414723c */ /* 0x000fe200000018ff */
[----:B------:R-:W-:Y:S05]  /*34d0*/  LDSM.16.M88.4 R60, [R224+0x1000] ;  /* 0x00100000e03c783b */ /* 0x000fea0000000200 */
[C---:B------:R-:W-:Y:S01]  /*34e0*/  HMMA.16816.F32 R24, R32.reuse, R66, R24 ;  /* 0x000000422018723c */ /* 0x040fe20000001818 */
[----:B------:R-:W-:Y:S05]  /*34f0*/  LDSM.16.M88.4 R64, [R231+0x9800] ;  /* 0x00980000e740783b */ /* 0x000fea0000000200 */
[C---:B------:R-:W-:Y:S06]  /*3500*/  HMMA.16816.F32 R52, R32.reuse, R40, R52 ;  /* 0x000000282034723c */ /* 0x040fec0000001834 */
[C---:B------:R-:W-:Y:S01]  /*3510*/  HMMA.16816.F32 R48, R32.reuse, R42, R48 ;  /* 0x0000002a2030723c */ /* 0x040fe20000001830 */
[----:B------:R-:W5:Y:S05]  /*3520*/  LDSM.16.M88.4 R40, [R238+0x2000] ;  /* 0x00200000ee28783b */ /* 0x000f6a0000000200 */
[C---:B------:R-:W-:Y:S06]  /*3530*/  HMMA.16816.F32 R36, R32.reuse, R28, R36 ;  /* 0x0000001c2024723c */ /* 0x040fec0000001824 */
[----:B------:R-:W-:Y:S01]  /*3540*/  HMMA.16816.F32 R56, R32, R30, R56 ;  /* 0x0000001e2038723c */ /* 0x000fe20000001838 */
[----:B------:R-:W5:Y:S05]  /*3550*/  LDSM.16.M88.4 R28, [R224+0x800] ;  /* 0x00080000e01c783b */ /* 0x000f6a0000000200 */
[----:B-1----:R-:W-:Y:S06]  /*3560*/  HMMA.16816.F32 R12, R8, R68, R12 ;  /* 0x00000044080c723c */ /* 0x002fec000000180c */
[C---:B---3--:R-:W-:Y:S06]  /*3570*/  HMMA.16816.F32 R76, R32.reuse, R44, R76 ;  /* 0x0000002c204c723c */ /* 0x048fec000000184c */
        /* <DEDUP_REMOVED lines=8> */
[C---:B--2---:R-:W-:Y:S06]  /*3600*/  HMMA.16816.F32 R36, R72.reuse, R4, R36 ;  /* 0x000000044824723c */ /* 0x044fec0000001824 */
[----:B------:R-:W-:Y:S01]  /*3610*/  HMMA.16816.F32 R56, R72, R6, R56 ;  /* 0x000000064838723c */ /* 0x000fe20000001838 */
[----:B------:R-:W2:Y:S05]  /*3620*/  LDSM.16.M88.4 R4, [R237+0xa800] ;  /* 0x00a80000ed04783b */ /* 0x000eaa0000000200 */
[----:B-----5:R-:W-:Y:S06]  /*3630*/  HMMA.16816.F32 R12, R40, R84, R12 ;  /* 0x00000054280c723c */ /* 0x020fec000000180c */
        /* <DEDUP_REMOVED lines=22> */
[C---:B--2---:R-:W-:Y:S06]  /*37a0*/  HMMA.16816.F32 R36, R40.reuse, R4, R36 ;  /* 0x000000042824723c */ /* 0x044fec0000001824 */
[----:B------:R-:W-:Y:S01]  /*37b0*/  HMMA.16816.F32 R56, R40, R6, R56 ;  /* 0x000000062838723c */ /* 0x000fe20000001838 */
[----:B------:R-:W2:Y:S05]  /*37c0*/  LDSM.16.M88.4 R4, [R231+0xb000] ;  /* 0x00b00000e704783b */ /* 0x000eaa0000000200 */
[----:B---3--:R-:W-:Y:S06]  /*37d0*/  HMMA.16816.F32 R12, R68, R60, R12 ;  /* 0x0000003c440c723c */ /* 0x008fec000000180c */
        /* <DEDUP_REMOVED lines=19> */
[C---:B--2---:R-:W-:Y:S06]  /*3910*/  HMMA.16816.F32 R52, R68.reuse, R4, R52 ;  /* 0x000000044434723c */ /* 0x044fec0000001834 */
[C---:B------:R-:W-:Y:S01]  /*3920*/  HMMA.16816.F32 R48, R68.reuse, R6, R48 ;  /* 0x000000064430723c */ /* 0x040fe20000001830 */
[----:B------:R-:W1:Y:S05]  /*3930*/  LDSM.16.M88.4 R4, [R236+0x4000] ;  /* 0x00400000ec04783b */ /* 0x000e6a0000000200 */
[C---:B------:R-:W-:Y:S06]  /*3940*/  HMMA.16816.F32 R36, R68.reuse, R8, R36 ;  /* 0x000000084424723c */ /* 0x040fec0000001824 */
        /* <DEDUP_REMOVED lines=18> */
[----:B------:R-:W1:Y:S04]  /*3a70*/  LDSM.16.M88.4 R20, [R224+0x4000] ;  /* 0x00400000e014783b */ /* 0x000e680000000200 */
[----:B------:R-:W-:Y:S01]  /*3a80*/  LDSM.16.M88.4 R60, [R231+0xc800] ;  /* 0x00c80000e73c783b */ /* 0x000fe20000000200 */
[C---:B------:R-:W-:Y:S03]  /*3a90*/  HMMA.16816.F32 R24, R28.reuse, R66, R24 ;  /* 0x000000421c18723c */ /* 0x040fe60000001818 */
[----:B------:R-:W-:Y:S03]  /*3aa0*/  LDSM.16.M88.4 R64, [R224+0x5000] ;  /* 0x00500000e040783b */ /* 0x000fe60000000200 */
[C---:B--2---:R-:W-:Y:S06]  /*3ab0*/  HMMA.16816.F32 R36, R28.reuse, R8, R36 ;  /* 0x000000081c24723c */ /* 0x044fec0000001824 */
[----:B------:R-:W-:Y:S01]  /*3ac0*/  HMMA.16816.F32 R56, R28, R10, R56 ;  /* 0x0000000a1c38723c */ /* 0x000fe20000001838 */
[----:B------:R-:W2:Y:S05]  /*3ad0*/  LDSM.16.M88.4 R8, [R235+0x4800] ;  /* 0x00480000eb08783b */ /* 0x000eaa0000000200 */
[----:B---3--:R-:W-:Y:S06]  /*3ae0*/  HMMA.16816.F32 R12, R84, R32, R12 ;  /* 0x00000020540c723c */ /* 0x008fec000000180c */
[C---:B------:R-:W-:Y:S06]  /*3af0*/  HMMA.16816.F32 R52, R28.reuse, R16, R52 ;  /* 0x000000101c34723c */ /* 0x040fec0000001834 */
[C---:B------:R-:W-:Y:S01]  /*3b00*/  HMMA.16816.F32 R48, R28.reuse, R18, R48 ;  /* 0x000000121c30723c */ /* 0x040fe20000001830 */
[----:B------:R-:W3:Y:S05]  /*3b10*/  LDSM.16.M88.4 R16, [R235+0x5000] ;  /* 0x00500000eb10783b */ /* 0x000eea0000000200 */
[----:B----4-:R-:W-:Y:S06]  /*3b20*/  HMMA.16816.F32 R76, R28, R40, R76 ;  /* 0x000000281c4c723c */ /* 0x010fec000000184c */
[----:B------:R-:W-:Y:S01]  /*3b30*/  HMMA.16816.F32 R24, R4, R46, R24 ;  /* 0x0000002e0418723c */ /* 0x000fe20000001818 */
[----:B------:R-:W-:Y:S05]  /*3b40*/  LDSM.16.M88.4 R44, [R238+0x6000] ;  /* 0x00600000ee2c783b */ /* 0x000fea0000000200 */
[----:B------:R-:W-:Y:S01]  /*3b50*/  HMMA.16816.F32 R72, R28, R42, R72 ;  /* 0x0000002a1c48723c */ /* 0x000fe20000001848 */
[----:B------:R-:W4:Y:S04]  /*3b60*/  LDSM.16.M88.4 R28, [R237+0xe000] ;  /* 0x00e00000ed1c783b */ /* 0x000f280000000200 */
[----:B------:R-:W-:Y:S01]  /*3b70*/  LDSM.16.M88.4 R40, [R237+0xe800] ;  /* 0x00e80000ed28783b */ /* 0x000fe20000000200 */
[----:B-1----:R-:W-:Y:S06]  /*3b80*/  HMMA.16816.F32 R12, R68, R20, R12 ;  /* 0x00000014440c723c */ /* 0x002fec000000180c */
[----:B--2---:R-:W-:Y:S06]  /*3b90*/  HMMA.16816.F32 R36, R4, R8, R36 ;  /* 0x000000080424723c */ /* 0x004fec0000001824 */
[----:B------:R-:W-:Y:S01]  /*3ba0*/  HMMA.16816.F32 R24, R84, R34, R24 ;  /* 0x000000225418723c */ /* 0x000fe20000001818 */
[----:B------:R-:W1:Y:S05]  /*3bb0*/  LDSM.16.M88.4 R32, [R236+0x6000] ;  /* 0x00600000ec20783b */ /* 0x000e6a0000000200 */
[C---:B------:R-:W-:Y:S01]  /*3bc0*/  HMMA.16816.F32 R56, R4.reuse, R10, R56 ;  /* 0x0000000a0438723c */ /* 0x040fe20000001838 */
[----:B------:R-:W2:Y:S05]  /*3bd0*/  LDSM.16.M88.4 R8, [R235+0x5800] ;  /* 0x00580000eb08783b */ /* 0x000eaa0000000200 */
[C---:B---3--:R-:W-:Y:S06]  /*3be0*/  HMMA.16816.F32 R52, R4.reuse, R16, R52 ;  /* 0x000000100434723c */ /* 0x048fec0000001834 */
[----:B------:R-:W-:Y:S01]  /*3bf0*/  HMMA.16816.F32 R48, R4, R18, R48 ;  /* 0x000000120430723c */ /* 0x000fe20000001830 */
[----:B------:R-:W-:Y:S05]  /*3c00*/  LDSM.16.M88.4 R16, [R231+0xe000] ;  /* 0x00e00000e710783b */ /* 0x000fea0000000200 */
[----:B----4-:R-:W-:Y:S06]  /*3c10*/  HMMA.16816.F32 R12, R44, R28, R12 ;  /* 0x0000001c2c0c723c */ /* 0x010fec000000180c */
[----:B------:R-:W-:Y:S01]  /*3c20*/  HMMA.16816.F32 R24, R68, R22, R24 ;  /* 0x000000164418723c */ /* 0x000fe20000001818 */
[----:B------:R-:W3:Y:S05]  /*3c30*/  LDSM.16.M88.4 R20, [R234+0x6000] ;  /* 0x00600000ea14783b */ /* 0x000eea0000000200 */
[C---:B------:R-:W-:Y:S06]  /*3c40*/  HMMA.16816.F32 R36, R84.reuse, R60, R36 ;  /* 0x0000003c5424723c */ /* 0x040fec0000001824 */
[----:B------:R-:W-:Y:S01]  /*3c50*/  HMMA.16816.F32 R56, R84, R62, R56 ;  /* 0x0000003e5438723c */ /* 0x000fe20000001838 */
[----:B------:R-:W-:Y:S05]  /*3c60*/  LDSM.16.M88.4 R60, [R224+0x5800] ;  /* 0x00580000e03c783b */ /* 0x000fea0000000200 */
[----:B-1----:R-:W-:Y:S06]  /*3c70*/  HMMA.16816.F32 R12, R32, R92, R12 ;  /* 0x0000005c200c723c */ /* 0x002fec000000180c */
[C---:B--2---:R-:W-:Y:S06]  /*3c80*/  HMMA.16816.F32 R76, R4.reuse, R8, R76 ;  /* 0x00000008044c723c */ /* 0x044fec000000184c */
[----:B------:R-:W-:Y:S01]  /*3c90*/  HMMA.16816.F32 R72, R4, R10, R72 ;  /* 0x0000000a0448723c */ /* 0x000fe20000001848 */
[----:B------:R-:W-:Y:S04]  /*3ca0*/  LDSM.16.M88.4 R8, [R233+0x6000] ;  /* 0x00600000e908783b */ /* 0x000fe80000000200 */
[----:B------:R-:W1:Y:S01]  /*3cb0*/  LDSM.16.M88.4 R4, [R224+0x6000] ;  /* 0x00600000e004783b */ /* 0x000e620000000200 */
[----:B------:R-:W-:Y:S03]  /*3cc0*/  HMMA.16816.F32 R24, R44, R30, R24 ;  /* 0x0000001e2c18723c */ /* 0x000fe60000001818 */
[----:B------:R-:W-:Y:S03]  /*3cd0*/  LDSM.16.M88.4 R28, [R235+0x6800] ;  /* 0x00680000eb1c783b */ /* 0x000fe60000000200 */
[----:B---3--:R-:W-:Y:S06]  /*3ce0*/  HMMA.16816.F32 R12, R20, R16, R12 ;  /* 0x00000010140c723c */ /* 0x008fec000000180c */
        /* <DEDUP_REMOVED lines=10> */
[C---:B------:R-:W-:Y:S06]  /*3d90*/  HMMA.16816.F32 R76, R68.reuse, R60, R76 ;  /* 0x0000003c444c723c */ /* 0x040fec000000184c */
[----:B------:R-:W-:Y:S01]  /*3da0*/  HMMA.16816.F32 R80, R68, R62, R80 ;  /* 0x0000003e4450723c */ /* 0x000fe20000001850 */
[----:B------:R-:W1:Y:S01]  /*3db0*/  LDSM.16.M88.4 R60, [R237+0xf800] ;  /* 0x00f80000ed3c783b */ /* 0x000e620000000200 */
[----:B------:R-:W-:Y:S01]  /*3dc0*/  FMUL.FTZ R13, R13, UR24 ;  /* 0x000000180d0d7c20 */ /* 0x000fe20008410000 */
[----:B------:R-:W-:Y:S01]  /*3dd0*/  FMUL.FTZ R14, R14, UR24 ;  /* 0x000000180e0e7c20 */ /* 0x000fe20008410000 */
[----:B------:R-:W-:Y:S01]  /*3de0*/  FMUL.FTZ R3, R12, UR24 ;  /* 0x000000180c037c20 */ /* 0x000fe20008410000 */
[----:B------:R-:W-:Y:S01]  /*3df0*/  FMUL.FTZ R66, R15, UR24 ;  /* 0x000000180f427c20 */ /* 0x000fe20008410000 */
[----:B------:R-:W-:Y:S01]  /*3e00*/  HMMA.16816.F32 R24, R20, R18, R24 ;  /* 0x000000121418723c */ /* 0x000fe20000001818 */
[----:B------:R-:W3:Y:S01]  /*3e10*/  LDSM.16.M88.4 R16, [R235+0x7000] ;  /* 0x00700000eb10783b */ /* 0x000ee20000000200 */
[----:B------:R-:W4:Y:S04]  /*3e20*/  MUFU.TANH R65, R13 ;  /* 0x0000000d00417308 */ /* 0x000f280000002400 */
[C---:B------:R-:W-:Y:S04]  /*3e30*/  HMMA.16816.F32 R36, R68.reuse, R96, R36 ;  /* 0x000000604424723c */ /* 0x040fe80000001824 */
[----:B------:R5:W1:Y:S02]  /*3e40*/  MUFU.TANH R64, R14 ;  /* 0x0000000e00407308 */ /* 0x000a640000002400 */
[----:B------:R-:W-:Y:S06]  /*3e50*/  HMMA.16816.F32 R56, R68, R98, R56 ;  /* 0x000000624438723c */ /* 0x000fec0000001838 */
[C---:B--2---:R-:W-:Y:S01]  /*3e60*/  HMMA.16816.F32 R52, R44.reuse, R88, R52 ;  /* 0x000000582c34723c */ /* 0x044fe20000001834 */
[----:B------:R-:W2:Y:S05]  /*3e70*/  MUFU.TANH R3, R3 ;  /* 0x0000000300037308 */ /* 0x000eaa0000002400 */
[----:B------:R-:W-:Y:S01]  /*3e80*/  HMMA.16816.F32 R48, R44, R90, R48 ;  /* 0x0000005a2c30723c */ /* 0x000fe20000001830 */
[----:B-----5:R-:W5:Y:S02]  /*3e90*/  LDSM.16.M88.4 R12, [R235+0x7800] ;  /* 0x00780000eb0c783b */ /* 0x020f640000000200 */
[----:B------:R-:W1:Y:S03]  /*3ea0*/  MUFU.TANH R66, R66 ;  /* 0x0000004200427308 */ /* 0x000e660000002400 */
[----:B------:R-:W-:Y:S01]  /*3eb0*/  HMMA.16816.F32 R24, R8, R6, R24 ;  /* 0x000000060818723c */ /* 0x000fe20000001818 */
[----:B------:R-:W4:Y:S05]  /*3ec0*/  LDSM.16.M88.4 R4, [R231+0xf000] ;  /* 0x00f00000e704783b */ /* 0x000f2a0000000200 */
[C---:B------:R-:W-:Y:S06]  /*3ed0*/  HMMA.16816.F32 R36, R44.reuse, R40, R36 ;  /* 0x000000282c24723c */ /* 0x040fec0000001824 */
[C---:B------:R-:W-:Y:S01]  /*3ee0*/  HMMA.16816.F32 R56, R44.reuse, R42, R56 ;  /* 0x0000002a2c38723c */ /* 0x040fe20000001838 */
[----:B------:R-:W-:Y:S05]  /*3ef0*/  LDSM.16.M88.4 R40, [R224+0x6800] ;  /* 0x00680000e028783b */ /* 0x000fea0000000200 */
[C---:B-1----:R-:W-:Y:S06]  /*3f00*/  HMMA.16816.F32 R76, R44.reuse, R60, R76 ;  /* 0x0000003c2c4c723c */ /* 0x042fec000000184c */
[----:B------:R-:W-:Y:S01]  /*3f10*/  HMMA.16816.F32 R80, R44, R62, R80 ;  /* 0x0000003e2c50723c */ /* 0x000fe20000001850 */
[----:B------:R-:W-:Y:S01]  /*3f20*/  FMUL.FTZ R24, R24, UR24 ;  /* 0x0000001818187c20 */ /* 0x000fe20008410000 */
[----:B------:R-:W-:Y:S01]  /*3f30*/  FMUL.FTZ R25, R25, UR24 ;  /* 0x0000001819197c20 */ /* 0x000fe20008410000 */
[----:B------:R-:W-:Y:S01]  /*3f40*/  FMUL.FTZ R26, R26, UR24 ;  /* 0x000000181a1a7c20 */ /* 0x000fe20008410000 */
[----:B------:R-:W-:-:S02]  /*3f50*/  FMUL.FTZ R27, R27, UR24 ;  /* 0x000000181b1b7c20 */ /* 0x000fc40008410000 */
[C---:B---3--:R-:W-:Y:S01]  /*3f60*/  HMMA.16816.F32 R52, R32.reuse, R16, R52 ;  /* 0x000000102034723c */ /* 0x048fe20000001834 */
[----:B------:R-:W1:Y:S05]  /*3f70*/  MUFU.TANH R24, R24 ;  /* 0x0000001800187308 */ /* 0x000e6a0000002400 */
[C---:B------:R-:W-:Y:S01]  /*3f80*/  HMMA.16816.F32 R48, R32.reuse, R18, R48 ;  /* 0x000000122030723c */ /* 0x040fe20000001830 */
[----:B------:R-:W3:Y:S02]  /*3f90*/  LDSM.16.M88.4 R16, [R231+0xf800] ;  /* 0x00f80000e710783b */ /* 0x000ee40000000200 */
[----:B------:R-:W1:Y:S03]  /*3fa0*/  MUFU.TANH R25, R25 ;  /* 0x0000001900197308 */ /* 0x000e660000002400 */
[C---:B------:R-:W-:Y:S05]  /*3fb0*/  HMMA.16816.F32 R36, R32.reuse, R28, R36 ;  /* 0x0000001c2024723c */ /* 0x040fea0000001824 */
[----:B------:R-:W1:Y:S01]  /*3fc0*/  MUFU.TANH R26, R26 ;  /* 0x0000001a001a7308 */ /* 0x000e620000002400 */
[C---:B------:R-:W-:Y:S01]  /*3fd0*/  HMMA.16816.F32 R56, R32.reuse, R30, R56 ;  /* 0x0000001e2038723c */ /* 0x040fe20000001838 */
[----:B------:R-:W2:Y:S05]  /*3fe0*/  LDSM.16.M88.4 R28, [R224+0x7000] ;  /* 0x00700000e01c783b */ /* 0x000eaa0000000200 */
[C---:B-----5:R-:W-:Y:S01]  /*3ff0*/  HMMA.16816.F32 R76, R32.reuse, R12, R76 ;  /* 0x0000000c204c723c */ /* 0x060fe2000000184c */
[----:B------:R-:W1:Y:S05]  /*4000*/  MUFU.TANH R27, R27 ;  /* 0x0000001b001b7308 */ /* 0x000e6a0000002400 */
[----:B------:R-:W-:Y:S06]  /*4010*/  HMMA.16816.F32 R80, R32, R14, R80 ;  /* 0x0000000e2050723c */ /* 0x000fec0000001850 */
[C---:B----4-:R-:W-:Y:S06]  /*4020*/  HMMA.16816.F32 R52, R20.reuse, R4, R52 ;  /* 0x000000041434723c */ /* 0x050fec0000001834 */
[----:B------:R-:W-:Y:S01]  /*4030*/  HMMA.16816.F32 R48, R20, R6, R48 ;  /* 0x000000061430723c */ /* 0x000fe20000001830 */
[----:B------:R-:W4:Y:S01]  /*4040*/  LDSM.16.M88.4 R4, [R224+0x7800] ;  /* 0x00780000e004783b */ /* 0x000f220000000200 */
[----:B------:R-:W-:-:S04]  /*4050*/  DEPBAR.LE SB0, 0x0 ;  /* 0x000080000000791a */ /* 0x000fc80000000000 */
[C---:B------:R-:W-:Y:S06]  /*4060*/  HMMA.16816.F32 R36, R20.reuse, R72, R36 ;  /* 0x000000481424723c */ /* 0x040fec0000001824 */
[C---:B------:R-:W-:Y:S06]  /*4070*/  HMMA.16816.F32 R56, R20.reuse, R74, R56 ;  /* 0x0000004a1438723c */ /* 0x040fec0000001838 */
[C---:B---3--:R-:W-:Y:S06]  /*4080*/  HMMA.16816.F32 R76, R20.reuse, R16, R76 ;  /* 0x00000010144c723c */ /* 0x048fec000000184c */
[----:B------:R-:W-:Y:S06]  /*4090*/  HMMA.16816.F32 R80, R20, R18, R80 ;  /* 0x000000121450723c */ /* 0x000fec0000001850 */
[C---:B------:R-:W-:Y:S06]  /*40a0*/  HMMA.16816.F32 R36, R8.reuse, R40, R36 ;  /* 0x000000280824723c */ /* 0x040fec0000001824 */
[C---:B------:R-:W-:Y:S06]  /*40b0*/  HMMA.16816.F32 R56, R8.reuse, R42, R56 ;  /* 0x0000002a0838723c */ /* 0x040fec0000001838 */
[C---:B--2---:R-:W-:Y:S06]  /*40c0*/  HMMA.16816.F32 R52, R8.reuse, R28, R52 ;  /* 0x0000001c0834723c */ /* 0x044fec0000001834 */
[C---:B------:R-:W-:Y:S06]  /*40d0*/  HMMA.16816.F32 R48, R8.reuse, R30, R48 ;  /* 0x0000001e0830723c */ /* 0x040fec0000001830 */
[----:B----4-:R-:W-:Y:S01]  /*40e0*/  HMMA.16816.F32 R76, R8, R4, R76 ;  /* 0x00000004084c723c */ /* 0x010fe2000000184c */
[----:B------:R-:W-:Y:S01]  /*40f0*/  FMUL.FTZ R36, R36, UR24 ;  /* 0x0000001824247c20 */ /* 0x000fe20008410000 */
[----:B------:R-:W-:Y:S01]  /*4100*/  FMUL.FTZ R37, R37, UR24 ;  /* 0x0000001825257c20 */ /* 0x000fe20008410000 */
[----:B------:R-:W-:Y:S01]  /*4110*/  FMUL.FTZ R12, R38, UR24 ;  /* 0x00000018260c7c20 */ /* 0x000fe20008410000 */
[----:B------:R-:W-:-:S02]  /*4120*/  FMUL.FTZ R13, R39, UR24 ;  /* 0x00000018270d7c20 */ /* 0x000fc40008410000 */
[----:B------:R-:W-:Y:S01]  /*4130*/  HMMA.16816.F32 R80, R8, R6, R80 ;  /* 0x000000060850723c */ /* 0x000fe20000001850 */
[----:B------:R-:W-:Y:S01]  /*4140*/  LOP3.LUT R4, R104, 0xffffffe0, RZ, 0xc0, !PT ;  /* 0xffffffe068047812 */ /* 0x000fe200078ec0ff */
[----:B------:R-:W-:Y:S01]  /*4150*/  FMUL.FTZ R29, R56, UR24 ;  /* 0x00000018381d7c20 */ /* 0x000fe20008410000 */
[----:B------:R-:W-:Y:S01]  /*4160*/  FMUL.FTZ R28, R57, UR24 ;  /* 0x00000018391c7c20 */ /* 0x000fe20008410000 */
[----:B------:R-:W-:Y:S01]  /*4170*/  FMUL.FTZ R16, R58, UR24 ;  /* 0x000000183a107c20 */ /* 0x000fe20008410000 */
[----:B------:R-:W-:Y:S01]  /*4180*/  IADD3 R4, R100, -R4, RZ ;  /* 0x8000000464047210 */ /* 0x000fe20007ffe0ff */
        /* <DEDUP_REMOVED lines=9> */
[----:B------:R-:W-:Y:S01]  /*4220*/  LEA R4, R103, UR21, 0x4 ;  /* 0x0000001567047c11 */ /* 0x000fe2000f8e20ff */
        /* <DEDUP_REMOVED lines=10> */
[----:B------:R-:W-:Y:S01]  /*42d0*/  FMUL.FTZ R82, R82, UR24 ;  /* 0x0000001852527c20 */ /* 0x000fe20008410000 */
[----:B------:R-:W-:Y:S01]  /*42e0*/  FMUL.FTZ R83, R83, UR24 ;  /* 0x0000001853537c20 */ /* 0x000fe20008410000 */
[----:B------:R-:W-:Y:S01]  /*42f0*/  IADD3 R204, R4, UR16, -R204 ;  /* 0x0000001004cc7c10 */ /* 0x000fe2000fffe8cc */
[----:B------:R-:W2:Y:S04]  /*4300*/  MUFU.TANH R36, R36 ;  /* 0x0000002400247308 */ /* 0x000ea80000002400 */
[----:B------:R-:W-:-:S04]  /*4310*/  VIADD R204, R204, UR20 ;  /* 0x00000014cccc7c36 */ /* 0x000fc80008000000 */
[----:B------:R-:W3:Y:S01]  /*4320*/  MUFU.TANH R37, R37 ;  /* 0x0000002500257308 */ /* 0x000ee20000002400 */
[C---:B------:R-:W-:Y:S02]  /*4330*/  VIADDMNMX R167, R204.reuse, 0x8, R167, PT ;  /* 0x00000008cca77846 */ /* 0x040fe400038001a7 */
[----:B------:R-:W-:-:S05]  /*4340*/  VIMNMX R204, R204, UR16, PT ;  /* 0x00000010cccc7c48 */ /* 0x000fca000bfe0100 */
[----:B------:R-:W4:Y:S08]  /*4350*/  MUFU.TANH R12, R12 ;  /* 0x0000000c000c7308 */ /* 0x000f300000002400 */
        /* <DEDUP_REMOVED lines=24> */
[----:B------:R-:W2:Y:S01]  /*44e0*/  LDC R5, c[0x0][0x380] ;  /* 0x0000e000ff057b82 */ /* 0x000ea20000000800 */
[----:B------:R-:W-:Y:S01]  /*44f0*/  UIADD3 UR6, UR25, -0x40, URZ ;  /* 0xffffffc019067890 */ /* 0x000fe2000fffe03f */
[----:B------:R-:W-:-:S05]  /*4500*/  IMAD.U32 R9, RZ, RZ, UR25 ;  /* 0x00000019ff097e24 */ /* 0x000fca000f8e00ff */
[----:B------:R-:W-:Y:S02]  /*4510*/  IABS R9, R9 ;  /* 0x0000000900097213 */ /* 0x000fe40000000000 */
[----:B------:R-:W-:-:S04]  /*4520*/  MOV R7, UR6 ;  /* 0x0000000600077c02 */ /* 0x000fc80008000f00 */
[----:B------:R-:W-:Y:S02]  /*4530*/  IABS R7, R7 ;  /* 0x0000000700077213 */ /* 0x000fe40000000000 */
[----:B--2---:R-:W-:-:S04]  /*4540*/  IABS R4, R5 ;  /* 0x0000000500047213 */ /* 0x004fc80000000000 */
[----:B------:R-:W2:Y:S08]  /*4550*/  I2F.RP R14, R4 ;  /* 0x00000004000e7306 */ /* 0x000eb00000209400 */
[----:B--2---:R-:W2:Y:S02]  /*4560*/  MUFU.RCP R14, R14 ;  /* 0x0000000e000e7308 */ /* 0x004ea40000001000 */
[----:B--2---:R-:W-:-:S06]  /*4570*/  VIADD R14, R14, 0xffffffe ;  /* 0x0ffffffe0e0e7836 */ /* 0x004fcc0000000000 */
[----:B------:R-:W2:Y:S02]  /*4580*/  F2I.FTZ.U32.TRUNC.NTZ R15, R14 ;  /* 0x0000000e000f7305 */ /* 0x000ea4000021f000 */
[----:B--2---:R-:W-:Y:S01]  /*4590*/  IADD3 R10, RZ, -R15, RZ ;  /* 0x8000000fff0a7210 */ /* 0x004fe20007ffe0ff */
        /* <DEDUP_REMOVED lines=50> */
.L_x_3642:
[----:B------:R-:W-:-:S04]  /*48c0*/  ULEA UR6, -UR12, URZ, 0x6 ;  /* 0x0000003f0c067291 */ /* 0x000fc8000f8e313f */
[----:B------:R-:W-:Y:S02]  /*48d0*/  USHF.R.S32.HI UR7, URZ, 0x1f, UR6 ;  /* 0x0000001f3f077899 */ /* 0x000fe40008011406 */
[----:B------:R-:W-:-:S04]  /*48e0*/  MOV R4, UR6 ;  /* 0x0000000600047c02 */ /* 0x000fc80008000f00 */
[----:B------:R-:W-:-:S07]  /*48f0*/  MOV R5, UR7 ;  /* 0x0000000700057c02 */ /* 0x000fce0008000f00 */
.L_x_3643:
        /* <DEDUP_REMOVED lines=36> */
.L_x_3641:
        /* <DEDUP_REMOVED lines=11> */
[C---:B--2---:R-:W-:Y:S01]  /*4bf0*/  VIADD R4, R11.reuse, 0x1 ;  /* 0x000000010b047836 */ /* 0x044fe20000000000 */
[----:B------:R-:W-:Y:S01]  /*4c00*/  LDSM.16.MT88.4 R140, [R229+0x10000] ;  /* 0x01000000e58c783b */ /* 0x000fe20000004200 */
[C---:B------:R-:W-:Y:S02]  /*4c10*/  VIADD R5, R11.reuse, 0x8 ;  /* 0x000000080b057836 */ /* 0x040fe40000000000 */
[C---:B------:R-:W-:Y:S01]  /*4c20*/  VIADD R7, R11.reuse, 0x21 ;  /* 0x000000210b077836 */ /* 0x040fe20000000000 */
[CC--:B------:R-:W-:Y:S01]  /*4c30*/  ISETP.GE.AND P4, PT, R4.reuse, R204.reuse, PT ;  /* 0x000000cc0400720c */ /* 0x0c0fe20003f86270 */
[C---:B------:R-:W-:Y:S01]  /*4c40*/  VIADD R15, R11.reuse, 0x30 ;  /* 0x000000300b0f7836 */ /* 0x040fe20000000000 */
[-C--:B------:R-:W-:Y:S01]  /*4c50*/  ISETP.GE.AND P1, PT, R4, R167.reuse, PT ;  /* 0x000000a70400720c */ /* 0x080fe20003f26270 */
[----:B------:R-:W-:Y:S01]  /*4c60*/  VIADD R4, R11, 0x9 ;  /* 0x000000090b047836 */ /* 0x000fe20000000000 */
[CC--:B------:R-:W-:Y:S01]  /*4c70*/  ISETP.GE.AND P5, PT, R5.reuse, R204.reuse, PT ;  /* 0x000000cc0500720c */ /* 0x0c0fe20003fa6270 */
[----:B------:R-:W-:Y:S01]  /*4c80*/  LDSM.16.MT88.4 R132, [R228+0x10000] ;  /* 0x01000000e484783b */ /* 0x000fe20000004200 */
[-C--:B------:R-:W-:Y:S01]  /*4c90*/  ISETP.GE.AND P0, PT, R5, R167.reuse, PT ;  /* 0x000000a70500720c */ /* 0x080fe20003f06270 */
[C---:B------:R-:W-:Y:S01]  /*4ca0*/  VIADD R5, R11.reuse, 0x10 ;  /* 0x000000100b057836 */ /* 0x040fe20000000000 */
[C---:B------:R-:W-:Y:S01]  /*4cb0*/  ISETP.GE.AND P3, PT, R4.reuse, R204, PT ;  /* 0x000000cc0400720c */ /* 0x040fe20003f66270 */
[----:B------:R-:W-:Y:S01]  /*4cc0*/  LDSM.16.MT88.4 R40, [R232+0x12000] ;  /* 0x01200000e828783b */ /* 0x000fe20000004200 */
[----:B------:R-:W-:Y:S01]  /*4cd0*/  ISETP.GE.AND P2, PT, R4, R167, PT ;  /* 0x000000a70400720c */ /* 0x000fe20003f46270 */
[----:B------:R-:W-:Y:S01]  /*4ce0*/  VIADD R4, R11, 0x11 ;  /* 0x000000110b047836 */ /* 0x000fe20000000000 */
[----:B-1----:R-:W-:Y:S01]  /*4cf0*/  FSEL R24, R24, -INF , !P5 ;  /* 0xff80000018187808 */ /* 0x002fe20006800000 */
[----:B------:R-:W-:Y:S01]  /*4d00*/  LDSM.16.MT88.4 R48, [R230+0x12000] ;  /* 0x01200000e630783b */ /* 0x000fe20000004200 */
[----:B------:R-:W-:-:S02]  /*4d10*/  FSEL R26, R26, -INF , !P0 ;  /* 0xff8000001a1a7808 */ /* 0x000fc40004000000 */
[-C--:B------:R-:W-:Y:S01]  /*4d20*/  ISETP.GE.AND P5, PT, R4, R204.reuse, PT ;  /* 0x000000cc0400720c */ /* 0x080fe20003fa6270 */
[----:B------:R-:W-:Y:S01]  /*4d30*/  LDSM.16.MT88.4 R56, [R229+0x12000] ;  /* 0x01200000e538783b */ /* 0x000fe20000004200 */
[----:B------:R-:W-:Y:S02]  /*4d40*/  FSEL R65, R65, -INF , !P4 ;  /* 0xff80000041417808 */ /* 0x000fe40006000000 */
[----:B------:R-:W-:Y:S01]  /*4d50*/  FSEL R66, R66, -INF , !P1 ;  /* 0xff80000042427808 */ /* 0x000fe20004800000 */
[----:B------:R-:W-:Y:S01]  /*4d60*/  LDSM.16.MT88.4 R72, [R232+0x14000] ;  /* 0x01400000e848783b */ /* 0x000fe20000004200 */
[----:B------:R-:W-:Y:S01]  /*4d70*/  ISETP.GE.AND P0, PT, R4, R167, PT ;  /* 0x000000a70400720c */ /* 0x000fe20003f06270 */
[----:B------:R-:W-:Y:S01]  /*4d80*/  VIADD R4, R11, 0x19 ;  /* 0x000000190b047836 */ /* 0x000fe20000000000 */
        /* <DEDUP_REMOVED lines=18> */
[----:B------:R-:W-:Y:S01]  /*4eb0*/  FMNMX.FTZ R12, R3, R65, !PT ;  /* 0x00000041030c7209 */ /* 0x000fe20007810000 */
[----:B------:R-:W-:Y:S01]  /*4ec0*/  LDSM.16.MT88.4 R120, [R229+0x16000] ;  /* 0x01600000e578783b */ /* 0x000fe20000004200 */
[CC--:B------:R-:W-:Y:S02]  /*4ed0*/  ISETP.GE.AND P3, PT, R5.reuse, R204.reuse, PT ;  /* 0x000000cc0500720c */ /* 0x0c0fe40003f66270 */
[----:B------:R-:W-:Y:S01]  /*4ee0*/  ISETP.GE.AND P2, PT, R5, R167, PT ;  /* 0x000000a70500720c */ /* 0x000fe20003f46270 */
[----:B------:R-:W-:Y:S01]  /*4ef0*/  LDSM.16.MT88.4 R20, [R229+0x10800] ;  /* 0x01080000e514783b */ /* 0x000fe20000004200 */
[----:B------:R-:W-:Y:S01]  /*4f00*/  FSEL R5, R13, -INF , !P0 ;  /* 0xff8000000d057808 */ /* 0x000fe20004000000 */
[----:B------:R-:W-:Y:S01]  /*4f10*/  VIADD R13, R11, 0x28 ;  /* 0x000000280b0d7836 */ /* 0x000fe20000000000 */
[----:B------:R-:W-:Y:S01]  /*4f20*/  ISETP.GE.AND P0, PT, R4, R204, PT ;  /* 0x000000cc0400720c */ /* 0x000fe20003f06270 */
[----:B------:R-:W-:Y:S01]  /*4f30*/  LDSM.16.MT88.4 R32, [R230+0x12800] ;  /* 0x01280000e620783b */ /* 0x000fe20000004200 */
[----:B------:R-:W-:-:S02]  /*4f40*/  FMNMX.FTZ R14, R24, R12, !PT ;  /* 0x0000000c180e7209 */ /* 0x000fc40007810000 */
[----:B------:R-:W-:Y:S02]  /*4f50*/  FSEL R12, R17, -INF , !P1 ;  /* 0xff800000110c7808 */ /* 0x000fe40004800000 */
[----:B------:R-:W-:Y:S02]  /*4f60*/  FSEL R185, R185, -INF , !P0 ;  /* 0xff800000b9b97808 */ /* 0x000fe40004000000 */
[----:B------:R-:W-:Y:S01]  /*4f70*/  FMNMX.FTZ R17, R25, R14, !PT ;  /* 0x0000000e19117209 */ /* 0x000fe20007810000 */
[C---:B------:R-:W-:Y:S01]  /*4f80*/  VIADD R14, R11.reuse, 0x31 ;  /* 0x000000310b0e7836 */ /* 0x040fe20000000000 */
[----:B------:R-:W-:Y:S02]  /*4f90*/  ISETP.GE.AND P0, PT, R11, R167, PT ;  /* 0x000000a70b00720c */ /* 0x000fe40003f06270 */
[----:B------:R-:W-:Y:S02]  /*4fa0*/  FMNMX.FTZ R17, R10, R17, !PT ;  /* 0x000000110a117209 */ /* 0x000fe40007810000 */
[----:B------:R-:W-:-:S02]  /*4fb0*/  FSEL R64, R64, -INF , !P0 ;  /* 0xff80000040407808 */ /* 0x000fc40004000000 */
[----:B------:R-:W-:Y:S02]  /*4fc0*/  FSEL R8, R29, -INF , !P3 ;  /* 0xff8000001d087808 */ /* 0x000fe40005800000 */
[----:B------:R-:W-:Y:S02]  /*4fd0*/  ISETP.GE.AND P3, PT, R4, R167, PT ;  /* 0x000000a70400720c */ /* 0x000fe40003f66270 */
[----:B------:R-:W-:Y:S02]  /*4fe0*/  FSEL R4, R16, -INF , !P2 ;  /* 0xff80000010047808 */ /* 0x000fe40005000000 */
[----:B------:R-:W-:Y:S02]  /*4ff0*/  FMNMX.FTZ R17, R9, R17, !PT ;  /* 0x0000001109117209 */ /* 0x000fe40007810000 */
[----:B------:R-:W-:Y:S02]  /*5000*/  FMNMX.FTZ R16, R64, R66, !PT ;  /* 0x0000004240107209 */ /* 0x000fe40007810000 */
[----:B------:R-:W-:-:S02]  /*5010*/  ISETP.GE.AND P5, PT, R7, R204, PT ;  /* 0x000000cc0700720c */ /* 0x000fc40003fa6270 */
[----:B------:R-:W-:Y:S02]  /*5020*/  ISETP.GE.AND P2, PT, R7, R167, PT ;  /* 0x000000a70700720c */ /* 0x000fe40003f46270 */
[----:B------:R-:W-:Y:S02]  /*5030*/  FSEL R7, R28, -INF , !P4 ;  /* 0xff8000001c077808 */ /* 0x000fe40006000000 */
[----:B------:R-:W-:Y:S01]  /*5040*/  FMNMX.FTZ R17, R8, R17, !PT ;  /* 0x0000001108117209 */ /* 0x000fe20007810000 */
[----:B------:R-:W-:Y:S01]  /*5050*/  LDSM.16.MT88.4 R28, [R228+0x12800] ;  /* 0x01280000e41c783b */ /* 0x000fe20000004200 */
[----:B------:R-:W-:Y:S02]  /*5060*/  FMNMX.FTZ R16, R26, R16, !PT ;  /* 0x000000101a107209 */ /* 0x000fe40007810000 */
[----:B------:R-:W-:Y:S02]  /*5070*/  FMNMX.FTZ R17, R7, R17, !PT ;  /* 0x0000001107117209 */ /* 0x000fe40007810000 */
[----:B------:R-:W-:-:S02]  /*5080*/  FMNMX.FTZ R16, R27, R16, !PT ;  /* 0x000000101b107209 */ /* 0x000fc40007810000 */
[C---:B------:R-:W-:Y:S02]  /*5090*/  ISETP.GE.AND P4, PT, R13.reuse, R204, PT ;  /* 0x000000cc0d00720c */ /* 0x040fe40003f86270 */
[----:B------:R-:W-:Y:S01]  /*50a0*/  ISETP.GE.AND P1, PT, R13, R167, PT ;  /* 0x000000a70d00720c */ /* 0x000fe20003f26270 */
[----:B------:R-:W-:Y:S01]  /*50b0*/  VIADD R13, R11, 0x29 ;  /* 0x000000290b0d7836 */ /* 0x000fe20000000000 */
[----:B------:R-:W-:Y:S02]  /*50c0*/  FSEL R186, R186, -INF , !P5 ;  /* 0xff800000baba7808 */ /* 0x000fe40006800000 */
[----:B------:R-:W-:Y:S02]  /*50d0*/  FMNMX.FTZ R17, R185, R17, !PT ;  /* 0x00000011b9117209 */ /* 0x000fe40007810000 */
[----:B------:R-:W-:Y:S02]  /*50e0*/  FMNMX.FTZ R16, R6, R16, !PT ;  /* 0x0000001006107209 */ /* 0x000fe40007810000 */
[----:B------:R-:W-:-:S02]  /*50f0*/  FSEL R189, R189, -INF , !P3 ;  /* 0xff800000bdbd7808 */ /* 0x000fc40005800000 */
[----:B------:R-:W-:Y:S02]  /*5100*/  ISETP.GE.AND P3, PT, R13, R204, PT ;  /* 0x000000cc0d00720c */ /* 0x000fe40003f66270 */
[----:B------:R-:W-:Y:S02]  /*5110*/  FSEL R187, R187, -INF , !P4 ;  /* 0xff800000bbbb7808 */ /* 0x000fe40006000000 */
[----:B------:R-:W-:Y:S02]  /*5120*/  FMNMX.FTZ R17, R186, R17, !PT ;  /* 0x00000011ba117209 */ /* 0x000fe40007810000 */
[----:B------:R-:W-:Y:S02]  /*5130*/  FMNMX.FTZ R16, R5, R16, !PT ;  /* 0x0000001005107209 */ /* 0x000fe40007810000 */
[----:B------:R-:W-:Y:S02]  /*5140*/  ISETP.GE.AND P5, PT, R15, R204, PT ;  /* 0x000000cc0f00720c */ /* 0x000fe40003fa6270 */
[----:B------:R-:W-:-:S02]  /*5150*/  FSEL R188, R188, -INF , !P3 ;  /* 0xff800000bcbc7808 */ /* 0x000fc40005800000 */
[----:B------:R-:W-:Y:S02]  /*5160*/  FMNMX.FTZ R17, R187, R17, !PT ;  /* 0x00000011bb117209 */ /* 0x000fe40007810000 */
[----:B------:R-:W-:Y:S02]  /*5170*/  FMNMX.FTZ R16, R4, R16, !PT ;  /* 0x0000001004107209 */ /* 0x000fe40007810000 */
[----:B------:R-:W-:Y:S01]  /*5180*/  ISETP.GE.AND P0, PT, R13, R167, PT ;  /* 0x000000a70d00720c */ /* 0x000fe20003f06270 */
[C---:B------:R-:W-:Y:S01]  /*5190*/  VIADD R13, R11.reuse, 0x38 ;  /* 0x000000380b0d7836 */ /* 0x040fe20000000000 */
[----:B------:R-:W-:Y:S01]  /*51a0*/  ISETP.GE.AND P4, PT, R14, R204, PT ;  /* 0x000000cc0e00720c */ /* 0x000fe20003f86270 */
[----:B------:R-:W-:Y:S01]  /*51b0*/  VIADD R11, R11, 0x39 ;  /* 0x000000390b0b7836 */ /* 0x000fe20000000000 */
        /* <DEDUP_REMOVED lines=23> */
[-C--:B------:R-:W-:Y:S02]  /*5330*/  ISETP.GE.AND P1, PT, R13, R167.reuse, PT ;  /* 0x000000a70d00720c */ /* 0x080fe40003f26270 */
[----:B------:R-:W-:Y:S02]  /*5340*/  FSEL R196, R196, -INF , !P0 ;  /* 0xff800000c4c47808 */ /* 0x000fe40004000000 */
[----:B------:R-:W-:Y:S02]  /*5350*/  FMNMX.FTZ R16, R197, R16, !PT ;  /* 0x00000010c5107209 */ /* 0x000fe40007810000 */
[----:B------:R-:W-:-:S02]  /*5360*/  ISETP.GE.AND P0, PT, R11, R167, PT ;  /* 0x000000a70b00720c */ /* 0x000fc40003f06270 */
[----:B------:R-:W-:Y:S02]  /*5370*/  FSEL R195, R195, -INF , !P1 ;  /* 0xff800000c3c37808 */ /* 0x000fe40004800000 */
[----:B------:R-:W-:Y:S02]  /*5380*/  FMNMX.FTZ R16, R196, R16, !PT ;  /* 0x00000010c4107209 */ /* 0x000fe40007810000 */
[----:B------:R-:W-:Y:S02]  /*5390*/  FSEL R194, R194, -INF , !P0 ;  /* 0xff800000c2c27808 */ /* 0x000fe40004000000 */
[----:B------:R-:W-:Y:S02]  /*53a0*/  FMNMX.FTZ R11, R195, R16, !PT ;  /* 0x00000010c30b7209 */ /* 0x000fe40007810000 */
[----:B------:R-:W-:Y:S01]  /*53b0*/  LDSM.16.MT88.4 R16, [R228+0x16000] ;  /* 0x01600000e410783b */ /* 0x000fe20000004200 */
[----:B------:R-:W-:Y:S02]  /*53c0*/  PLOP3.LUT P3, PT, PT, PT, UP0, 0x80, 0x0 ;  /* 0x000000000000781c */ /* 0x000fe40003f6f008 */
[----:B------:R-:W-:-:S02]  /*53d0*/  FMNMX.FTZ R11, R194, R11, !PT ;  /* 0x0000000bc20b7209 */ /* 0x000fc40007810000 */
        /* <DEDUP_REMOVED lines=26> */
[--C-:B------:R-:W-:Y:S01]  /*5580*/  FFMA.FTZ R188, R188, UR16, -R198.reuse ;  /* 0x00000010bcbc7c23 */ /* 0x100fe200080108c6 */
[--C-:B------:R-:W-:Y:S01]  /*5590*/  FFMA.FTZ R202, R202, UR16, -R198.reuse ;  /* 0x00000010caca7c23 */ /* 0x100fe200080108c6 */
[--C-:B------:R-:W-:Y:S01]  /*55a0*/  FFMA.FTZ R201, R201, UR16, -R198.reuse ;  /* 0x00000010c9c97c23 */ /* 0x100fe200080108c6 */
[----:B------:R-:W-:Y:S01]  /*55b0*/  FSEL R193, R193, RZ, P0 ;  /* 0x000000ffc1c17208 */ /* 0x000fe20000000000 */
[--C-:B------:R-:W-:Y:S01]  /*55c0*/  FFMA.FTZ R200, R200, UR16, -R198.reuse ;  /* 0x00000010c8c87c23 */ /* 0x100fe200080108c6 */
[----:B------:R-:W-:-:S02]  /*55d0*/  FFMA.FTZ R250, R199, UR16, -R198 ;  /* 0x00000010c7fa7c23 */ /* 0x000fc400080108c6 */
[----:B------:R-:W-:Y:S01]  /*55e0*/  MUFU.EX2 R179, R179 ;  /* 0x000000b300b37308 */ /* 0x000fe20000000800 */
[--C-:B------:R-:W-:Y:S01]  /*55f0*/  FFMA.FTZ R183, R64, UR16, -R193.reuse ;  /* 0x0000001040b77c23 */ /* 0x100fe200080108c1 */
        /* <DEDUP_REMOVED lines=8> */
[--C-:B------:R-:W-:Y:S01]  /*5680*/  FFMA.FTZ R169, R4, UR16, -R193.reuse ;  /* 0x0000001004a97c23 */ /* 0x100fe200080108c1 */
[--C-:B------:R-:W-:Y:S01]  /*5690*/  FFMA.FTZ R0, R12, UR16, -R193.reuse ;  /* 0x000000100c007c23 */ /* 0x100fe200080108c1 */
[----:B------:R-:W1:Y:S01]  /*56a0*/  LDSM.16.MT88.4 R4, [R228+0x10800] ;  /* 0x01080000e404783b */ /* 0x000e620000004200 */
[--C-:B------:R-:W-:Y:S01]  /*56b0*/  FFMA.FTZ R189, R189, UR16, -R193.reuse ;  /* 0x00000010bdbd7c23 */ /* 0x100fe200080108c1 */
[--C-:B------:R-:W-:Y:S01]  /*56c0*/  FFMA.FTZ R190, R190, UR16, -R193.reuse ;  /* 0x00000010bebe7c23 */ /* 0x100fe200080108c1 */
[--C-:B------:R-:W-:Y:S01]  /*56d0*/  FFMA.FTZ R191, R191, UR16, -R193.reuse ;  /* 0x00000010bfbf7c23 */ /* 0x100fe200080108c1 */
[----:B------:R-:W-:Y:S01]  /*56e0*/  MUFU.EX2 R183, R183 ;  /* 0x000000b700b77308 */ /* 0x000fe20000000800 */
[----:B------:R-:W4:Y:S01]  /*56f0*/  LDSM.16.MT88.4 R12, [R232+0x12800] ;  /* 0x01280000e80c783b */ /* 0x000f220000004200 */
[--C-:B------:R-:W-:Y:S01]  /*5700*/  FFMA.FTZ R192, R192, UR16, -R193.reuse ;  /* 0x00000010c0c07c23 */ /* 0x100fe200080108c1 */
[--C-:B------:R-:W-:Y:S01]  /*5710*/  FFMA.FTZ R197, R197, UR16, -R193.reuse ;  /* 0x00000010c5c57c23 */ /* 0x100fe200080108c1 */
[--C-:B------:R-:W-:Y:S01]  /*5720*/  FFMA.FTZ R196, R196, UR16, -R193.reuse ;  /* 0x00000010c4c47c23 */ /* 0x100fe200080108c1 */
[----:B------:R-:W-:Y:S01]  /*5730*/  LDSM.16.MT88.4 R24, [R232+0x10800] ;  /* 0x01080000e818783b */ /* 0x000fe20000004200 */
[--C-:B------:R-:W-:Y:S01]  /*5740*/  FFMA.FTZ R195, R195, UR16, -R193.reuse ;  /* 0x00000010c3c37c23 */ /* 0x100fe200080108c1 */
[----:B------:R-:W-:Y:S01]  /*5750*/  FFMA.FTZ R249, R194, UR16, -R193 ;  /* 0x00000010c2f97c23 */ /* 0x000fe200080108c1 */
[----:B------:R-:W5:Y:S01]  /*5760*/  MUFU.EX2 R184, R184 ;  /* 0x000000b800b87308 */ /* 0x000f620000000800 */
[----:B---3--:R-:W-:Y:S01]  /*5770*/  F2FP.F16.F32.PACK_AB R130, R177, R179 ;  /* 0x000000b3b182723e */ /* 0x008fe200000000ff */
[----:B------:R-:W-:-:S04]  /*5780*/  FADD.FTZ R181, R182, R181 ;  /* 0x000000b5b6b57221 */ /* 0x000fc80000010000 */
[----:B------:R-:W-:Y:S02]  /*5790*/  FADD.FTZ R181, R179, R181 ;  /* 0x000000b5b3b57221 */ /* 0x000fe40000010000 */
[----:B------:R-:W3:Y:S02]  /*57a0*/  MUFU.EX2 R180, R180 ;  /* 0x000000b400b47308 */ /* 0x000ee40000000800 */
[----:B------:R-:W-:-:S06]  /*57b0*/  FADD.FTZ R181, R177, R181 ;  /* 0x000000b5b1b57221 */ /* 0x000fcc0000010000 */
[----:B------:R-:W2:Y:S01]  /*57c0*/  MUFU.EX2 R178, R178 ;  /* 0x000000b200b27308 */ /* 0x000ea20000000800 */
[----:B-----5:R-:W-:Y:S01]  /*57d0*/  F2FP.F16.F32.PACK_AB R129, R184, R183 ;  /* 0x000000b7b881723e */ /* 0x020fe200000000ff */
[----:B------:R-:W-:-:S06]  /*57e0*/  FADD.FTZ R183, R183, R184 ;  /* 0x000000b8b7b77221 */ /* 0x000fcc0000010000 */
[----:B------:R-:W5:Y:S01]  /*57f0*/  MUFU.EX2 R176, R176 ;  /* 0x000000b000b07308 */ /* 0x000f620000000800 */
[----:B---3--:R-:W-:-:S07]  /*5800*/  FADD.FTZ R183, R180, R183 ;  /* 0x000000b7b4b77221 */ /* 0x008fce0000010000 */
[----:B------:R-:W3:Y:S01]  /*5810*/  MUFU.EX2 R174, R174 ;  /* 0x000000ae00ae7308 */ /* 0x000ee20000000800 */
[C---:B--2---:R-:W-:Y:S01]  /*5820*/  F2FP.F16.F32.PACK_AB R131, R178.reuse, R180 ;  /* 0x000000b4b283723e */ /* 0x044fe200000000ff */
[----:B------:R-:W-:-:S06]  /*5830*/  FADD.FTZ R183, R178, R183 ;  /* 0x000000b7b2b77221 */ /* 0x000fcc0000010000 */
[----:B------:R-:W-:Y:S01]  /*5840*/  HMMA.16816.F32 R152, R128, R148, RZ ;  /* 0x000000948098723c */ /* 0x000fe200000018ff */
[----:B------:R-:W-:Y:S01]  /*5850*/  MUFU.EX2 R173, R173 ;  /* 0x000000ad00ad7308 */ /* 0x000fe20000000800 */
[----:B-----5:R-:W-:-:S04]  /*5860*/  FADD.FTZ R181, R176, R181 ;  /* 0x000000b5b0b57221 */ /* 0x020fc80000010000 */
[C---:B------:R-:W-:Y:S03]  /*5870*/  HMMA.16816.F32 R148, R128.reuse, R150, RZ ;  /* 0x000000968094723c */ /* 0x040fe600000018ff */
[----:B------:R-:W-:Y:S01]  /*5880*/  MUFU.EX2 R2, R2 ;  /* 0x0000000200027308 */ /* 0x000fe20000000800 */
[----:B---3--:R-:W-:Y:S02]  /*5890*/  FADD.FTZ R181, R174, R181 ;  /* 0x000000b5aeb57221 */ /* 0x008fe40000010000 */
[C---:B------:R-:W-:Y:S05]  /*58a0*/  HMMA.16816.F32 R160, R128.reuse, R156, RZ ;  /* 0x0000009c80a0723c */ /* 0x040fea00000018ff */
[----:B------:R-:W2:Y:S01]  /*58b0*/  MUFU.EX2 R175, R175 ;  /* 0x000000af00af7308 */ /* 0x000ea20000000800 */
[C---:B------:R-:W-:Y:S06]  /*58c0*/  HMMA.16816.F32 R144, R128.reuse, R140, RZ ;  /* 0x0000008c8090723c */ /* 0x040fec00000018ff */
[C---:B------:R-:W-:Y:S01]  /*58d0*/  HMMA.16816.F32 R136, R128.reuse, R132, RZ ;  /* 0x000000848088723c */ /* 0x040fe200000018ff */
[----:B------:R-:W3:Y:S05]  /*58e0*/  MUFU.EX2 R172, R172 ;  /* 0x000000ac00ac7308 */ /* 0x000eea0000000800 */
[----:B------:R-:W-:Y:S03]  /*58f0*/  HMMA.16816.F32 R36, R128, R40, RZ ;  /* 0x000000288024723c */ /* 0x000fe600000018ff */
[----:B------:R-:W-:Y:S01]  /*5900*/  MUFU.EX2 R169, R169 ;  /* 0x000000a900a97308 */ /* 0x000fe20000000800 */
[----:B--2---:R-:W-:-:S02]  /*5910*/  FADD.FTZ R183, R175, R183 ;  /* 0x000000b7afb77221 */ /* 0x004fc40000010000 */
[C---:B------:R-:W-:Y:S05]  /*5920*/  HMMA.16816.F32 R44, R128.reuse, R48, RZ ;  /* 0x00000030802c723c */ /* 0x040fea00000018ff */
[----:B------:R-:W2:Y:S01]  /*5930*/  MUFU.EX2 R0, R0 ;  /* 0x0000000000007308 */ /* 0x000ea20000000800 */
[----:B------:R-:W-:Y:S01]  /*5940*/  HMMA.16816.F32 R52, R128, R56, RZ ;  /* 0x000000388034723c */ /* 0x000fe200000018ff */
[----:B---3--:R-:W-:-:S05]  /*5950*/  FADD.FTZ R183, R172, R183 ;  /* 0x000000b7acb77221 */ /* 0x008fca0000010000 */
        /* <DEDUP_REMOVED lines=44> */
[----:B--2---:R-:W-:Y:S01]  /*5c20*/  F2FP.F16.F32.PACK_AB R19, R0, R169 ;  /* 0x000000a90013723e */ /* 0x004fe200000000ff */
[----:B------:R-:W-:Y:S02]  /*5c30*/  FADD.FTZ R169, R169, R183 ;  /* 0x000000b7a9a97221 */ /* 0x000fe40000010000 */
[----:B------:R-:W-:Y:S02]  /*5c40*/  FADD.FTZ R173, R2, R173 ;  /* 0x000000ad02ad7221 */ /* 0x000fe40000010000 */
[----:B------:R-:W-:Y:S02]  /*5c50*/  FADD.FTZ R169, R0, R169 ;  /* 0x000000a900a97221 */ /* 0x000fe40000010000 */
[C---:B------:R-:W-:Y:S06]  /*5c60*/  HMMA.16816.F32 R152, R16.reuse, R8, R152 ;  /* 0x000000081098723c */ /* 0x040fec0000001898 */
[C---:B------:R-:W-:Y:S01]  /*5c70*/  HMMA.16816.F32 R148, R16.reuse, R10, R148 ;  /* 0x0000000a1094723c */ /* 0x040fe20000001894 */
[----:B------:R-:W2:Y:S05]  /*5c80*/  LDSM.16.MT88.4 R8, [R229+0x12800] ;  /* 0x01280000e508783b */ /* 0x000eaa0000004200 */
        /* <DEDUP_REMOVED lines=39> */
[C---:B-----5:R-:W-:Y:S06]  /*5f00*/  HMMA.16816.F32 R116, R16.reuse, R20, R116 ;  /* 0x000000141074723c */ /* 0x060fec0000001874 */
[C---:B------:R-:W-:Y:S01]  /*5f10*/  HMMA.16816.F32 R120, R16.reuse, R22, R120 ;  /* 0x000000161078723c */ /* 0x040fe20000001878 */
[----:B------:R-:W3:Y:S05]  /*5f20*/  LDSM.16.MT88.4 R20, [R232+0x13000] ;  /* 0x01300000e814783b */ /* 0x000eea0000004200 */
        /* <DEDUP_REMOVED lines=21> */
[----:B--2---:R-:W-:Y:S01]  /*6080*/  HMMA.16816.F32 R144, R16, R8, R144 ;  /* 0x000000081090723c */ /* 0x004fe20000001890 */
[----:B------:R-:W-:Y:S01]  /*6090*/  FADD.FTZ R191, R196, R191 ;  /* 0x000000bfc4bf7221 */ /* 0x000fe20000010000 */
[----:B------:R-:W-:-:S03]  /*60a0*/  FADD.FTZ R187, R200, R187 ;  /* 0x000000bbc8bb7221 */ /* 0x000fc60000010000 */
[----:B------:R-:W-:Y:S01]  /*60b0*/  FADD.FTZ R191, R195, R191 ;  /* 0x000000bfc3bf7221 */ /* 0x000fe20000010000 */
        /* <DEDUP_REMOVED lines=46> */
[C---:B---3--:R-:W-:Y:S06]  /*63a0*/  HMMA.16816.F32 R124, R16.reuse, R20, R124 ;  /* 0x00000014107c723c */ /* 0x048fec000000187c */
[----:B------:R-:W-:Y:S01]  /*63b0*/  HMMA.16816.F32 R128, R16, R22, R128 ;  /* 0x000000161080723c */ /* 0x000fe20000001880 */
[----:B------:R-:W3:Y:S04]  /*63c0*/  LDSM.16.MT88.4 R20, [R230+0x13800] ;  /* 0x01380000e614783b */ /* 0x000ee80000004200 */
[----:B------:R-:W3:Y:S01]  /*63d0*/  LDSM.16.MT88.4 R16, [R229+0x13800] ;  /* 0x01380000e510783b */ /* 0x000ee20000004200 */
        /* <DEDUP_REMOVED lines=28> */
[C---:B------:R-:W-:Y:S06]  /*65a0*/  HMMA.16816.F32 R72, R4.reuse, R34, R72 ;  /* 0x000000220448723c */ /* 0x040fec0000001848 */
[C---:B------:R-:W-:Y:S06]  /*65b0*/  HMMA.16816.F32 R76, R4.reuse, R28, R76 ;  /* 0x0000001c044c723c */ /* 0x040fec000000184c */
[C---:B------:R-:W-:Y:S06]  /*65c0*/  HMMA.16816.F32 R80, R4.reuse, R30, R80 ;  /* 0x0000001e0450723c */ /* 0x040fec0000001850 */
[C---:B-----5:R-:W-:Y:S06]  /*65d0*/  HMMA.16816.F32 R92, R4.reuse, R24, R92 ;  /* 0x00000018045c723c */ /* 0x060fec000000185c */
[C---:B------:R-:W-:Y:S06]  /*65e0*/  HMMA.16816.F32 R96, R4.reuse, R26, R96 ;  /* 0x0000001a0460723c */ /* 0x040fec0000001860 */
[C---:B---3--:R-:W-:Y:S06]  /*65f0*/  HMMA.16816.F32 R100, R4.reuse, R20, R100 ;  /* 0x000000140464723c */ /* 0x048fec0000001864 */
[C---:B------:R-:W-:Y:S06]  /*6600*/  HMMA.16816.F32 R104, R4.reuse, R22, R104 ;  /* 0x000000160468723c */ /* 0x040fec0000001868 */
[C---:B------:R-:W-:Y:S06]  /*6610*/  HMMA.16816.F32 R108, R4.reuse, R16, R108 ;  /* 0x00000010046c723c */ /* 0x040fec000000186c */
[C---:B------:R-:W-:Y:S06]  /*6620*/  HMMA.16816.F32 R112, R4.reuse, R18, R112 ;  /* 0x000000120470723c */ /* 0x040fec0000001870 */
[C---:B----4-:R-:W-:Y:S06]  /*6630*/  HMMA.16816.F32 R116, R4.reuse, R12, R116 ;  /* 0x0000000c0474723c */ /* 0x050fec0000001874 */
        /* <DEDUP_REMOVED lines=81> */
.L_x_3645:
[----:B------:R-:W-:-:S04]  /*6b50*/  ULEA UR26, -UR8, URZ, 0x6 ;  /* 0x0000003f081a7291 */ /* 0x000fc8000f8e313f */
[----:B------:R-:W-:-:S12]  /*6b60*/  USHF.R.S32.HI UR5, URZ, 0x1f, UR26 ;  /* 0x0000001f3f057899 */ /* 0x000fd8000801141a */
.L_x_3646:
[----:B------:R-:W-:Y:S01]  /*6b70*/  ULEA UR4, UP0, UR8, UR26, 0x4 ;  /* 0x0000001a08047291 */ /* 0x000fe2000f80203f */
[----:B------:R-:W-:Y:S01]  /*6b80*/  IMAD.U32 R0, RZ, RZ, UR26 ;  /* 0x0000001aff007e24 */ /* 0x000fe2000f8e00ff */
[----:B------:R-:W-:Y:S01]  /*6b90*/  IADD3 R2, P1, R170, UR26, RZ ;  /* 0x0000001aaa027c10 */ /* 0x000fe2000ff3e0ff */
[----:B------:R-:W-:Y:S01]  /*6ba0*/  IMAD.U32 R4, RZ, RZ, UR5 ;  /* 0x00000005ff047e24 */ /* 0x000fe2000f8e00ff */
[----:B------:R-:W-:Y:S02]  /*6bb0*/  ULEA.HI.X UR20, UR8, UR5, UR9, 0x4, UP0 ;  /* 0x0000000508147291 */ /* 0x000fe400080f2409 */
[----:B------:R-:W-:Y:S01]  /*6bc0*/  LEA R240, P2, R0, R240, 0x1 ;  /* 0x000000f000f07211 */ /* 0x000fe200078408ff */
[----:B------:R-:W-:Y:S01]  /*6bd0*/  UISETP.GT.AND UP0, UPT, UR23, UR15, UPT ;  /* 0x0000000f1700728c */ /* 0x000fe2000bf04270 */
        /* <DEDUP_REMOVED lines=465> */
.L_x_3648:
[----:B------:R-:W-:-:S04]  /*88f0*/  ULEA UR5, -UR12, URZ, 0x6 ;  /* 0x0000003f0c057291 */ /* 0x000fc8000f8e313f */
[----:B------:R-:W-:Y:S02]  /*8900*/  USHF.R.S32.HI UR4, URZ, 0x1f, UR5 ;  /* 0x0000001f3f047899 */ /* 0x000fe40008011405 */
[----:B------:R-:W-:-:S04]  /*8910*/  MOV R10, UR5 ;  /* 0x00000005000a7c02 */ /* 0x000fc80008000f00 */
[----:B------:R-:W-:-:S07]  /*8920*/  MOV R7, UR4 ;  /* 0x0000000400077c02 */ /* 0x000fce0008000f00 */
.L_x_3649:
        /* <DEDUP_REMOVED lines=35> */
.L_x_3647:
        /* <DEDUP_REMOVED lines=489> */
.L_x_3644:
        /* <DEDUP_REMOVED lines=15> */
.L_x_3654:
        /* <DEDUP_REMOVED lines=69> */
.L_x_3651:
[C---:B------:R-:W-:Y:S01]  /*af30*/  LEA R240, P0, R10.reuse, R240, 0x1 ;  /* 0x000000f00af07211 */ /* 0x040fe200078008ff */
[----:B------:R-:W-:Y:S03]  /*af40*/  UISETP.GT.AND UP0, UPT, UR23, UR15, UPT ;  /* 0x0000000f1700728c */ /* 0x000fe6000bf04270 */
        /* <DEDUP_REMOVED lines=310> */
[----:B------:R-:W-:Y:S04]  /*c2b0*/  IMAD.U32 R7, RZ, RZ, UR7 ;  /* 0x00000007ff077e24 */ /* 0x000fe8000f8e00ff */
[----:B------:R-:W-:Y:S02]  /*c2c0*/  MOV R5, UR11 ;  /* 0x0000000b00057c02 */ /* 0x000fe40008000f00 */
[----:B------:R-:W-:Y:S02]  /*c2d0*/  IABS R7, R7 ;  /* 0x0000000700077213 */ /* 0x000fe40000000000 */
        /* <DEDUP_REMOVED lines=57> */
.L_x_3653:
        /* <DEDUP_REMOVED lines=28> */
.L_x_3652:
[----:B-12---:R-:W-:Y:S01]  /*c830*/  FMNMX.FTZ R5, R178, R2, !PT ;  /* 0x00000002b2057209 */ /* 0x006fe20007810000 */
[----:B----4-:R-:W-:Y:S01]  /*c840*/  LDSM.16.MT88.4 R12, [R232+0x10000] ;  /* 0x01000000e80c783b */ /* 0x010fe20000004200 */
        /* <DEDUP_REMOVED lines=493> */
.L_x_3650:
[----:B------:R-:W1:Y:S01]  /*e720*/  SHFL.BFLY PT, R0, R250, 0x2, 0x1f ;  /* 0x0c401f00fa007f89 */ /* 0x000e6200000e0000 */
[----:B------:R-:W-:Y:S01]  /*e730*/  MOV R11, 0x3f800000 ;  /* 0x3f800000000b7802 */ /* 0x000fe20000000f00 */
[----:B------:R-:W2:Y:S01]  /*e740*/  S2UR UR5, SR_CgaCtaId ;  /* 0x00000000000579c3 */ /* 0x000ea20000008800 */
[----:B------:R-:W-:Y:S01]  /*e750*/  MOV R9, 0x3f800000 ;  /* 0x3f80000000097802 */ /* 0x000fe20000000f00 */
[----:B------:R-:W3:Y:S01]  /*e760*/  SHFL.BFLY PT, R2, R249, 0x2, 0x1f ;  /* 0x0c401f00f9027f89 */ /* 0x000ee200000e0000 */
[----:B------:R-:W-:Y:S01]  /*e770*/  UMOV UR4, 0x400 ;  /* 0x0000040000047882 */ /* 0x000fe20000000000 */
[----:B------:R-:W-:Y:S01]  /*e780*/  BSSY B0, `(.L_x_3655) ;  /* 0x0000131000007945 */ /* 0x000fe20003800000 */
[----:B------:R-:W4:Y:S03]  /*e790*/  S2R R7, SR_TID.X ;  /* 0x0000000000077919 */ /* 0x000f260000002100 */
[----:B------:R-:W5:Y:S01]  /*e7a0*/  LDC R20, c[0x0][0x270] ;  /* 0x00009c00ff147b82 */ /* 0x000f620000000800 */
[----:B------:R-:W5:Y:S01]  /*e7b0*/  S2R R18, SR_CTAID.Y ;  /* 0x0000000000127919 */ /* 0x000f620000002600 */
[----:B------:R-:W5:Y:S06]  /*e7c0*/  S2R R19, SR_CTAID.X ;  /* 0x0000000000137919 */ /* 0x000f6c0000002500 */
[----:B------:R-:W5:Y:S01]  /*e7d0*/  LDC.64 R16, c[0x0][0x2c0] ;  /* 0x0000b000ff107b82 */ /* 0x000f620000000a00 */
[----:B-1----:R-:W-:-:S02]  /*e7e0*/  FADD.FTZ R250, R0, R250 ;  /* 0x000000fa00fa7221 */ /* 0x002fc40000010000 */
[----:B------:R-:W1:Y:S01]  /*e7f0*/  S2R R0, SR_TID.X ;  /* 0x0000000000007919 */ /* 0x000e620000002100 */
[----:B--2---:R-:W-:Y:S01]  /*e800*/  ULEA UR5, UR5, UR4, 0x18 ;  /* 0x0000000405057291 */ /* 0x004fe2000f8ec03f */
[----:B---3--:R-:W-:-:S03]  /*e810*/  FADD.FTZ R249, R2, R249 ;  /* 0x000000f902f97221 */ /* 0x008fc60000010000 */
[----:B------:R-:W2:Y:S01]  /*e820*/  S2UR UR4, SR_CTAID.Z ;  /* 0x00000000000479c3 */ /* 0x000ea20000002700 */
[----:B------:R-:W3:Y:S04]  /*e830*/  SHFL.BFLY PT, R6, R250, 0x1, 0x1f ;  /* 0x0c201f00fa067f89 */ /* 0x000ee800000e0000 */
[----:B------:R-:W2:Y:S01]  /*e840*/  SHFL.BFLY PT, R5, R249, 0x1, 0x1f ;  /* 0x0c201f00f9057f89 */ /* 0x000ea200000e0000 */
[----:B----4-:R-:W-:-:S04]  /*e850*/  SHF.R.S32.HI R10, RZ, 0x1f, R7 ;  /* 0x0000001fff0a7819 */ /* 0x010fc80000011407 */
[-C--:B------:R-:W-:Y:S01]  /*e860*/  LEA.HI R2, R10, R7.reuse, RZ, 0x2 ;  /* 0x000000070a027211 */ /* 0x080fe200078f10ff */
[----:B-----5:R-:W-:Y:S01]  /*e870*/  IMAD R16, R18, R16, UR17 ;  /* 0x0000001112107e24 */ /* 0x020fe2000f8e0210 */
[----:B------:R-:W-:Y:S02]  /*e880*/  LEA.HI R10, R10, R7, RZ, 0x5 ;  /* 0x000000070a0a7211 */ /* 0x000fe400078f28ff */
[--C-:B------:R-:W-:Y:S02]  /*e890*/  SHF.R.S32.HI R13, RZ, 0x2, R2.reuse ;  /* 0x00000002ff0d7819 */ /* 0x100fe40000011402 */
[----:B------:R-:W-:Y:S02]  /*e8a0*/  SHF.R.S32.HI R12, RZ, 0x1f, R2 ;  /* 0x0000001fff0c7819 */ /* 0x000fe40000011402 */
[----:B------:R-:W-:Y:S01]  /*e8b0*/  LOP3.LUT R8, R10, 0xffffffe0, RZ, 0xc0, !PT ;  /* 0xffffffe00a087812 */ /* 0x000fe200078ec0ff */
[----:B---3--:R-:W-:Y:S01]  /*e8c0*/  FADD.FTZ R6, R250, R6 ;  /* 0x00000006fa067221 */ /* 0x008fe20000010000 */
[----:B------:R-:W-:-:S02]  /*e8d0*/  LEA.HI R12, R12, R13, RZ, 0x3 ;  /* 0x0000000d0c0c7211 */ /* 0x000fc400078f18ff */
[----:B------:R-:W-:Y:S01]  /*e8e0*/  LOP3.LUT R2, R2, 0x1ffffffc, RZ, 0xc0, !PT ;  /* 0x1ffffffc02027812 */ /* 0x000fe200078ec0ff */
[----:B--2---:R-:W-:Y:S01]  /*e8f0*/  FADD.FTZ R5, R249, R5 ;  /* 0x00000005f9057221 */ /* 0x004fe20000010000 */
[----:B------:R-:W-:Y:S01]  /*e900*/  BAR.SYNC.DEFER_BLOCKING 0x0 ;  /* 0x0000000000007b1d */ /* 0x000fe20000010000 */
[----:B------:R-:W-:Y:S02]  /*e910*/  FSETP.NE.FTZ.AND P4, PT, R6, RZ, PT ;  /* 0x000000ff0600720b */ /* 0x000fe40003f95000 */
[----:B-1----:R-:W-:Y:S02]  /*e920*/  SHF.R.S32.HI R14, RZ, 0x1f, R0 ;  /* 0x0000001fff0e7819 */ /* 0x002fe40000011400 */
[----:B------:R-:W-:Y:S02]  /*e930*/  FSETP.NE.FTZ.AND P3, PT, R5, RZ, PT ;  /* 0x000000ff0500720b */ /* 0x000fe40003f75000 */
[CC--:B------:R-:W-:Y:S02]  /*e940*/  LEA.HI R4, R14.reuse, R0.reuse, RZ, 0x4 ;  /* 0x000000000e047211 */ /* 0x0c0fe400078f20ff */
[----:B------:R-:W-:-:S02]  /*e950*/  LEA.HI R14, R14, R0, RZ, 0x5 ;  /* 0x000000000e0e7211 */ /* 0x000fc400078f28ff */
[----:B------:R-:W-:Y:S02]  /*e960*/  IADD3 R8, R7, -R8, RZ ;  /* 0x8000000807087210 */ /* 0x000fe40007ffe0ff */
[----:B------:R-:W-:Y:S01]  /*e970*/  LOP3.LUT R12, R12, 0xfffffff8, RZ, 0xc0, !PT ;  /* 0xfffffff80c0c7812 */ /* 0x000fe200078ec0ff */
[----:B------:R-:W1:Y:S01]  /*e980*/  @P4 MUFU.RCP R11, R6 ;  /* 0x00000006000b4308 */ /* 0x000e620000001000 */
[----:B------:R-:W-:Y:S02]  /*e990*/  IADD3 R7, -R2, R7, RZ ;  /* 0x0000000702077210 */ /* 0x000fe40007ffe1ff */
[----:B------:R-:W-:Y:S02]  /*e9a0*/  SHF.R.S32.HI R10, RZ, 0x5, R10 ;  /* 0x00000005ff0a7819 */ /* 0x000fe4000001140a */
[----:B------:R-:W-:Y:S02]  /*e9b0*/  LOP3.LUT R2, R4, 0xfffffff0, RZ, 0xc0, !PT ;  /* 0xfffffff004027812 */ /* 0x000fe400078ec0ff */
[----:B------:R-:W-:Y:S01]  /*e9c0*/  LOP3.LUT R14, R14, 0xffffffe0, RZ, 0xc0, !PT ;  /* 0xffffffe00e0e7812 */ /* 0x000fe200078ec0ff */
[----:B------:R-:W2:Y:S01]  /*e9d0*/  @P3 MUFU.RCP R9, R5 ;  /* 0x0000000500093308 */ /* 0x000ea20000001000 */
[----:B------:R-:W-:-:S02]  /*e9e0*/  LOP3.LUT P5, RZ, R8, 0x3, RZ, 0xc0, !PT ;  /* 0x0000000308ff7812 */ /* 0x000fc400078ac0ff */
[----:B------:R-:W-:Y:S02]  /*e9f0*/  IADD3 R8, R13, -R12, RZ ;  /* 0x8000000c0d087210 */ /* 0x000fe40007ffe0ff */
[----:B------:R-:W-:Y:S02]  /*ea00*/  SHF.R.S32.HI R12, RZ, 0x1f, R10 ;  /* 0x0000001fff0c7819 */ /* 0x000fe4000001140a */
[----:B------:R-:W-:Y:S01]  /*ea10*/  IADD3 R2, -R2, R0, RZ ;  /* 0x0000000002027210 */ /* 0x000fe20007ffe1ff */
[----:B------:R-:W3:Y:S01]  /*ea20*/  @P4 MUFU.LG2 R6, R6 ;  /* 0x0000000600064308 */ /* 0x000ee20000000c00 */
[----:B------:R-:W-:Y:S01]  /*ea30*/  IADD3 R0, R0, -R14, RZ ;  /* 0x8000000e00007210 */ /* 0x000fe20007ffe0ff */
[C---:B-1----:R-:W-:Y:S01]  /*ea40*/  FMUL.FTZ R160, R11.reuse, R160 ;  /* 0x000000a00ba07220 */ /* 0x042fe20000410000 */
[----:B------:R-:W-:Y:S01]  /*ea50*/  LEA.HI R12, R12, R10, RZ, 0x2 ;  /* 0x0000000a0c0c7211 */ /* 0x000fe200078f10ff */
        /* <DEDUP_REMOVED lines=64> */
[C---:B--2---:R-:W-:Y:S01]  /*ee60*/  FMUL.FTZ R163, R9.reuse, R163 ;  /* 0x000000a309a37220 */ /* 0x044fe20000410000 */
[----:B------:R-:W-:Y:S01]  /*ee70*/  LOP3.LUT R12, R12, 0xffffffc, RZ, 0xc0, !PT ;  /* 0x0ffffffc0c0c7812 */ /* 0x000fe200078ec0ff */
[----:B------:R-:W-:Y:S01]  /*ee80*/  FMUL.FTZ R162, R9, R162 ;  /* 0x000000a209a27220 */ /* 0x000fe20000410000 */
[----:B------:R-:W-:Y:S01]  /*ee90*/  LEA.HI R11, R11, R0, RZ, 0x2 ;  /* 0x000000000b0b7211 */ /* 0x000fe200078f10ff */
[C---:B------:R-:W-:Y:S01]  /*eea0*/  FMUL.FTZ R159, R9.reuse, R159 ;  /* 0x0000009f099f7220 */ /* 0x040fe20000410000 */
[----:B------:R-:W-:Y:S01]  /*eeb0*/  SHF.R.S32.HI R0, RZ, 0x4, R4 ;  /* 0x00000004ff007819 */ /* 0x000fe20000011404 */
[C---:B------:R-:W-:Y:S01]  /*eec0*/  FMUL.FTZ R158, R9.reuse, R158 ;  /* 0x0000009e099e7220 */ /* 0x040fe20000410000 */
[C---:B------:R-:W-:Y:S01]  /*eed0*/  LEA R7, R10.reuse, R7, 0x9 ;  /* 0x000000070a077211 */ /* 0x040fe200078e48ff */
[C---:B------:R-:W-:Y:S01]  /*eee0*/  FMUL.FTZ R155, R9.reuse, R155 ;  /* 0x0000009b099b7220 */ /* 0x040fe20000410000 */
[----:B------:R-:W-:Y:S01]  /*eef0*/  IADD3 R12, R10, -R12, RZ ;  /* 0x8000000c0a0c7210 */ /* 0x000fe20007ffe0ff */
[C---:B------:R-:W-:Y:S01]  /*ef00*/  FMUL.FTZ R154, R9.reuse, R154 ;  /* 0x0000009a099a7220 */ /* 0x040fe20000410000 */
[C---:B------:R-:W-:Y:S01]  /*ef10*/  R2P PR, R8.reuse, 0x6 ;  /* 0x0000000608007804 */ /* 0x040fe20000000000 */
[C---:B------:R-:W-:Y:S01]  /*ef20*/  FMUL.FTZ R151, R9.reuse, R151 ;  /* 0x0000009709977220 */ /* 0x040fe20000410000 */
[C---:B------:R-:W-:Y:S01]  /*ef30*/  LOP3.LUT R10, R8.reuse, 0x1, RZ, 0xc0, !PT ;  /* 0x00000001080a7812 */ /* 0x040fe200078ec0ff */
        /* <DEDUP_REMOVED lines=57> */
[----:B------:R-:W-:Y:S01]  /*f2d0*/  SHF.L.U32 R8, R8, 0x6, RZ ;  /* 0x0000000608087819 */ /* 0x000fe200000006ff */
[----:B------:R-:W1:Y:S01]  /*f2e0*/  @P3 MUFU.LG2 R5, R5 ;  /* 0x0000000500053308 */ /* 0x000e620000000c00 */
[----:B------:R-:W-:Y:S01]  /*f2f0*/  SHF.L.U32 R4, R0, 0x6, RZ ;  /* 0x0000000600047819 */ /* 0x000fe200000006ff */
[----:B---3--:R-:W-:Y:S01]  /*f300*/  @P4 FMUL.FTZ R6, R6, 0.69314718246459960938 ;  /* 0x3f31721806064820 */ /* 0x008fe20000410000 */
[----:B------:R-:W-:-:S02]  /*f310*/  LEA.HI R9, R2, R2, RZ, 0x1 ;  /* 0x0000000202097211 */ /* 0x000fc400078f08ff */
[----:B------:R-:W-:Y:S02]  /*f320*/  ISETP.NE.U32.AND P0, PT, R10, 0x1, PT ;  /* 0x000000010a00780c */ /* 0x000fe40003f05070 */
[----:B------:R-:W-:Y:S02]  /*f330*/  LOP3.LUT R10, R8, 0x1c0, RZ, 0xc0, !PT ;  /* 0x000001c0080a7812 */ /* 0x000fe400078ec0ff */
[----:B------:R-:W-:Y:S02]  /*f340*/  LOP3.LUT R4, R4, 0x1c0, RZ, 0xc0, !PT ;  /* 0x000001c004047812 */ /* 0x000fe400078ec0ff */
[----:B------:R-:W-:Y:S02]  /*f350*/  SHF.L.U32 R8, R9, 0x2, RZ ;  /* 0x0000000209087819 */ /* 0x000fe400000006ff */
[----:B------:R-:W-:Y:S02]  /*f360*/  LEA.HI R10, R10, R10, RZ, 0x1d ;  /* 0x0000000a0a0a7211 */ /* 0x000fe400078fe8ff */
[----:B------:R-:W-:-:S02]  /*f370*/  LOP3.LUT R8, R4, 0x38, R8, 0xf8, !PT ;  /* 0x0000003804087812 */ /* 0x000fc400078ef808 */
[----:B------:R-:W-:Y:S01]  /*f380*/  SHF.R.U32.HI R4, RZ, 0x3, R4 ;  /* 0x00000003ff047819 */ /* 0x000fe20000011604 */
[----:B-1----:R-:W-:Y:S01]  /*f390*/  @P3 FMUL.FTZ R5, R5, 0.69314718246459960938 ;  /* 0x3f31721805053820 */ /* 0x002fe20000410000 */
[----:B------:R-:W-:Y:S02]  /*f3a0*/  LOP3.LUT R9, R9, 0xffffffe, RZ, 0xc0, !PT ;  /* 0x0ffffffe09097812 */ /* 0x000fe400078ec0ff */
[----:B------:R-:W-:Y:S02]  /*f3b0*/  LEA R7, R7, R10, 0x1 ;  /* 0x0000000a07077211 */ /* 0x000fe400078e08ff */
[----:B------:R-:W-:Y:S02]  /*f3c0*/  LOP3.LUT R4, R8, R4, RZ, 0x3c, !PT ;  /* 0x0000000408047212 */ /* 0x000fe400078e3cff */
[----:B------:R-:W-:Y:S02]  /*f3d0*/  IADD3 R9, R2, -R9, RZ ;  /* 0x8000000902097210 */ /* 0x000fe40007ffe0ff */
[----:B------:R-:W-:-:S02]  /*f3e0*/  LEA R7, R7, UR5, 0x2 ;  /* 0x0000000507077c11 */ /* 0x000fc4000f8e10ff */
[----:B------:R-:W-:Y:S02]  /*f3f0*/  MOV R8, 0x40 ;  /* 0x0000004000087802 */ /* 0x000fe40000000f00 */
[----:B------:R-:W-:Y:S01]  /*f400*/  LEA R4, R9, R4, 0x2 ;  /* 0x0000000409047211 */ /* 0x000fe200078e10ff */
[----:B------:R-:W-:Y:S01]  /*f410*/  STS.64 [R7], R160 ;  /* 0x000000a007007388 */ /* 0x000fe20000000a00 */
[----:B------:R-:W-:Y:S02]  /*f420*/  MOV R9, 0x80 ;  /* 0x0000008000097802 */ /* 0x000fe40000000f00 */
[----:B------:R-:W-:Y:S01]  /*f430*/  SHF.R.S32.HI R11, RZ, 0x2, R11 ;  /* 0x00000002ff0b7819 */ /* 0x000fe2000001140b */
[----:B------:R-:W-:Y:S01]  /*f440*/  STS.64 [R7+0x800], R162 ;  /* 0x000800a207007388 */ /* 0x000fe20000000a00 */
[----:B------:R-:W-:Y:S02]  /*f450*/  IADD3 R10, R7, -0x20, RZ ;  /* 0xffffffe0070a7810 */ /* 0x000fe40007ffe0ff */
[----:B------:R-:W-:-:S02]  /*f460*/  SEL R8, R8, 0xffffffc0, !P1 ;  /* 0xffffffc008087807 */ /* 0x000fc40004800000 */
        /* <DEDUP_REMOVED lines=13> */
[----:B------:R-:W-:-:S03]  /*f540*/  SHF.L.U32 R19, R19, 0x6, RZ ;  /* 0x0000000613137819 */ /* 0x000fc600000006ff */
        /* <DEDUP_REMOVED lines=49> */
[----:B------:R4:W-:Y:S01]  /*f860*/  STS.64 [R8+0xc800], R114 ;  /* 0x00c8007208007388 */ /* 0x0009e20000000a00 */
[----:B-1----:R-:W1:Y:S03]  /*f870*/  @P3 LDC R7, c[0x0][0x2e8] ;  /* 0x0000ba00ff073b82 */ /* 0x002e660000000800 */
[----:B------:R-:W-:Y:S04]  /*f880*/  STS.64 [R13+0xc000], R116 ;  /* 0x00c000740d007388 */ /* 0x000fe80000000a00 */
[----:B------:R-:W-:Y:S01]  /*f890*/  STS.64 [R13+0xc800], R118 ;  /* 0x00c800760d007388 */ /* 0x000fe20000000a00 */
[----:B--2---:R-:W2:Y:S03]  /*f8a0*/  @P4 LDC R10, c[0x0][0x2e8] ;  /* 0x0000ba00ff0a4b82 */ /* 0x004ea60000000800 */
[----:B------:R-:W-:Y:S04]  /*f8b0*/  STS.64 [R14+0xc000], R120 ;  /* 0x00c000780e007388 */ /* 0x000fe80000000a00 */
[----:B------:R5:W-:Y:S01]  /*f8c0*/  STS.64 [R14+0xc800], R122 ;  /* 0x00c8007a0e007388 */ /* 0x000be20000000a00 */
[----:B---3--:R-:W-:-:S03]  /*f8d0*/  MOV R12, 0xff800000 ;  /* 0xff800000000c7802 */ /* 0x008fc60000000f00 */
[----:B------:R-:W-:Y:S04]  /*f8e0*/  STS.64 [R15+0xc000], R124 ;  /* 0x00c0007c0f007388 */ /* 0x000fe80000000a00 */
[----:B------:R3:W-:Y:S01]  /*f8f0*/  STS.64 [R15+0xc800], R126 ;  /* 0x00c8007e0f007388 */ /* 0x0007e20000000a00 */
[----:B----4-:R-:W-:-:S03]  /*f900*/  IADD3 R8, RZ, -UR17, RZ ;  /* 0x80000011ff087c10 */ /* 0x010fc6000fffe0ff */
[----:B------:R4:W-:Y:S01]  /*f910*/  STS.64 [R9+0xc000], R128 ;  /* 0x00c0008009007388 */ /* 0x0009e20000000a00 */
[----:B-1----:R-:W-:Y:S01]  /*f920*/  @P3 FFMA.FTZ R12, R3, R7, R5 ;  /* 0x00000007030c3223 */ /* 0x002fe20000010005 */
[----:B------:R-:W-:Y:S02]  /*f930*/  IMAD R8, R20, R8, UR4 ;  /* 0x0000000414087e24 */ /* 0x000fe4000f8e0208 */
[----:B------:R4:W-:Y:S02]  /*f940*/  STS.64 [R9+0xc800], R130 ;  /* 0x00c8008209007388 */ /* 0x0009e40000000a00 */
[----:B------:R-:W-:Y:S01]  /*f950*/  IMAD R16, R16, R20, R8 ;  /* 0x0000001410107224 */ /* 0x000fe200078e0208 */
[----:B------:R-:W-:Y:S01]  /*f960*/  MOV R8, 0xff800000 ;  /* 0xff80000000087802 */ /* 0x000fe20000000f00 */
[----:B--2---:R-:W-:Y:S02]  /*f970*/  @P4 FFMA.FTZ R8, R164, R10, R6 ;  /* 0x0000000aa4084223 */ /* 0x004fe40000010006 */
[----:B------:R-:W-:Y:S01]  /*f980*/  IMAD R16, R16, R17, R19 ;  /* 0x0000001110107224 */ /* 0x000fe200078e0213 */
[----:B-----5:R-:W-:-:S02]  /*f990*/  SHF.L.U32 R14, R2, 0x2, RZ ;  /* 0x00000002020e7819 */ /* 0x020fc400000006ff */
[----:B------:R-:W-:Y:S02]  /*f9a0*/  LEA R2, R4, UR5, 0x2 ;  /* 0x0000000504027c11 */ /* 0x000fe4000f8e10ff */
[----:B---3--:R-:W-:Y:S01]  /*f9b0*/  SHF.R.S32.HI R15, RZ, 0x1f, R14 ;  /* 0x0000001fff0f7819 */ /* 0x008fe2000001140e */
[----:B------:R-:W-:Y:S06]  /*f9c0*/  BAR.SYNC.DEFER_BLOCKING 0x0 ;  /* 0x0000000000007b1d */ /* 0x000fec0000010000 */
[----:B------:R-:W-:Y:S05]  /*f9d0*/  @P5 BRA `(.L_x_3656) ;  /* 0x00000000002c5947 */ /* 0x000fea0003800000 */
[C---:B------:R-:W-:Y:S01]  /*f9e0*/  VIADD R5, R11.reuse, 0x8 ;  /* 0x000000080b057836 */ /* 0x040fe20000000000 */
[----:B------:R-:W-:Y:S01]  /*f9f0*/  SHF.R.S32.HI R4, RZ, 0x1f, R11 ;  /* 0x0000001fff047819 */ /* 0x000fe2000001140b */
[----:B------:R-:W-:Y:S01]  /*fa00*/  ULDC.64 UR4, c[0x0][0x2b8] ;  /* 0x0000ae0000047ab9 */ /* 0x000fe20000000a00 */
[C---:B------:R-:W-:Y:S02]  /*fa10*/  IADD3 R3, P0, R16.reuse, R11, RZ ;  /* 0x0000000b10037210 */ /* 0x040fe40007f1e0ff */
[----:B------:R-:W-:Y:S02]  /*fa20*/  ISETP.GE.AND P2, PT, R11, UR14, PT ;  /* 0x0000000e0b007c0c */ /* 0x000fe4000bf46270 */
[----:B------:R-:W-:Y:S02]  /*fa30*/  ISETP.GE.AND P1, PT, R5, UR14, PT ;  /* 0x0000000e05007c0c */ /* 0x000fe4000bf26270 */
[----:B------:R-:W-:Y:S02]  /*fa40*/  LEA.HI.X.SX32 R4, R16, R4, 0x1, P0 ;  /* 0x0000000410047211 */ /* 0x000fe400000f0eff */
[----:B------:R-:W-:-:S04]  /*fa50*/  LEA R6, P0, R3, UR4, 0x2 ;  /* 0x0000000403067c11 */ /* 0x000fc8000f8010ff */
[----:B------:R-:W-:-:S05]  /*fa60*/  LEA.HI.X R7, R3, UR5, R4, 0x2, P0 ;  /* 0x0000000503077c11 */ /* 0x000fca00080f1404 */
[----:B------:R1:W-:Y:S04]  /*fa70*/  @!P2 STG.E desc[UR18][R6.64], R8 ;  /* 0x000000080600a986 */ /* 0x0003e8000c101912 */
[----:B------:R1:W-:Y:S02]  /*fa80*/  @!P1 STG.E desc[UR18][R6.64+0x20], R12 ;  /* 0x0000200c06009986 */ /* 0x0003e4000c101912 */
.L_x_3656:
[----:B------:R-:W-:Y:S05]  /*fa90*/  BSYNC B0 ;  /* 0x0000000000007941 */ /* 0x000fea0003800000 */
.L_x_3655:
[----:B------:R-:W2:Y:S01]  /*faa0*/  LDS.128 R112, [R2] ;  /* 0x0000000002707984 */ /* 0x000ea20000000c00 */
[----:B------:R-:W-:Y:S01]  /*fab0*/  ULDC UR4, c[0x0][0x2dc] ;  /* 0x0000b70000047ab9 */ /* 0x000fe20000000800 */
[----:B------:R-:W-:Y:S02]  /*fac0*/  IMAD.WIDE R14, R0, 0x100, R14 ;  /* 0x00000100000e7825 */ /* 0x000fe400078e020e */
[----:B------:R-:W3:Y:S02]  /*fad0*/  LDS.128 R84, [R2+0x4000] ;  /* 0x0040000002547984 */ /* 0x000ee40000000c00 */
[----:B------:R-:W-:Y:S01]  /*fae0*/  IMAD R4, R16, UR4, RZ ;  /* 0x0000000410047c24 */ /* 0x000fe2000f8e02ff */
[----:B------:R-:W-:Y:S01]  /*faf0*/  ULDC.64 UR4, c[0x0][0x288] ;  /* 0x0000a20000047ab9 */ /* 0x000fe20000000a00 */
[----:B------:R-:W5:Y:S01]  /*fb00*/  LDS.128 R56, [R2+0x8000] ;  /* 0x0080000002387984 */ /* 0x000f620000000c00 */
[----:B-1----:R-:W-:Y:S02]  /*fb10*/  VIADD R6, R0, 0x8 ;  /* 0x0000000800067836 */ /* 0x002fe40000000000 */
[----:B------:R-:W-:Y:S01]  /*fb20*/  IADD3 R5, P0, R4, R14, RZ ;  /* 0x0000000e04057210 */ /* 0x000fe20007f1e0ff */
[----:B------:R-:W1:Y:S01]  /*fb30*/  LDS.128 R28, [R2+0xc000] ;  /* 0x00c00000021c7984 */ /* 0x000e620000000c00 */
[----:B------:R-:W-:Y:S01]  /*fb40*/  VIADD R118, R0, 0x18 ;  /* 0x0000001800767836 */ /* 0x000fe20000000000 */
[----:B------:R-:W-:Y:S01]  /*fb50*/  ISETP.GE.AND P6, PT, R6, UR14, PT ;  /* 0x0000000e06007c0c */ /* 0x000fe2000bfc6270 */
[----:B------:R-:W-:Y:S01]  /*fb60*/  VIADD R117, R0, 0x20 ;  /* 0x0000002000757836 */ /* 0x000fe20000000000 */
[----:B------:R-:W-:Y:S01]  /*fb70*/  LEA.HI.X.SX32 R4, R4, R15, 0x1, P0 ;  /* 0x0000000f04047211 */ /* 0x000fe200000f0eff */
[----:B------:R-:W1:Y:S01]  /*fb80*/  LDS.128 R108, [R2+0x800] ;  /* 0x00080000026c7984 */ /* 0x000e620000000c00 */
[C---:B----4-:R-:W-:Y:S01]  /*fb90*/  LEA R128, P0, R5.reuse, UR4, 0x2 ;  /* 0x0000000405807c11 */ /* 0x050fe2000f8010ff */
[----:B------:R-:W-:Y:S01]  /*fba0*/  VIADD R116, R0, 0x28 ;  /* 0x0000002800747836 */ /* 0x000fe20000000000 */
[----:B------:R-:W-:Y:S01]  /*fbb0*/  ISETP.GE.AND P4, PT, R118, UR14, PT ;  /* 0x0000000e76007c0c */ /* 0x000fe2000bf86270 */
[----:B------:R-:W4:Y:S01]  /*fbc0*/  LDS.128 R104, [R2+0x1000] ;  /* 0x0010000002687984 */ /* 0x000f220000000c00 */
[----:B------:R-:W-:Y:S01]  /*fbd0*/  LEA.HI.X R129, R5, UR5, R4, 0x2, P0 ;  /* 0x0000000505817c11 */ /* 0x000fe200080f1404 */
[C---:B------:R-:W-:Y:S01]  /*fbe0*/  VIADD R3, R0.reuse, 0x10 ;  /* 0x0000001000037836 */ /* 0x040fe20000000000 */
[----:B------:R-:W-:Y:S01]  /*fbf0*/  ISETP.GE.AND P0, PT, R0, UR14, PT ;  /* 0x0000000e00007c0c */ /* 0x000fe2000bf06270 */
[----:B------:R-:W4:Y:S01]  /*fc00*/  LDS.128 R100, [R2+0x1800] ;  /* 0x0018000002647984 */ /* 0x000f220000000c00 */
[----:B------:R-:W-:-:S02]  /*fc10*/  ISETP.GE.AND P3, PT, R117, UR14, PT ;  /* 0x0000000e75007c0c */ /* 0x000fc4000bf66270 */
[----:B------:R-:W-:Y:S01]  /*fc20*/  ISETP.GE.AND P2, PT, R116, UR14, PT ;  /* 0x0000000e74007c0c */ /* 0x000fe2000bf46270 */
[----:B------:R-:W4:Y:S01]  /*fc30*/  LDS.128 R96, [R2+0x2000] ;  /* 0x0020000002607984 */ /* 0x000f220000000c00 */
[----:B------:R-:W-:Y:S01]  /*fc40*/  ISETP.GE.AND P5, PT, R3, UR14, PT ;  /* 0x0000000e03007c0c */ /* 0x000fe2000bfa6270 */
[C---:B------:R-:W-:Y:S02]  /*fc50*/  VIADD R3, R0.reuse, 0x30 ;  /* 0x0000003000037836 */ /* 0x040fe40000000000 */
[----:B------:R-:W4:Y:S01]  /*fc60*/  LDS.128 R92, [R2+0x2800] ;  /* 0x00280000025c7984 */ /* 0x000f220000000c00 */
[----:B------:R-:W-:Y:S02]  /*fc70*/  VIADD R0, R0, 0x38 ;  /* 0x0000003800007836 */ /* 0x000fe40000000000 */
[----:B------:R-:W-:Y:S01]  /*fc80*/  ISETP.GE.AND P1, PT, R3, UR14, PT ;  /* 0x0000000e03007c0c */ /* 0x000fe2000bf26270 */
[----:B------:R-:W4:Y:S04]  /*fc90*/  LDS.128 R88, [R2+0x3000] ;  /* 0x0030000002587984 */ /* 0x000f280000000c00 */
        /* <DEDUP_REMOVED lines=18> */
[----:B--2---:R2:W-:Y:S04]  /*fdc0*/  @!P0 STG.E.64 desc[UR18][R128.64], R112 ;  /* 0x0000007080008986 */ /* 0x0045e8000c101b12 */
[----:B------:R2:W-:Y:S04]  /*fdd0*/  @!P0 STG.E.64 desc[UR18][R128.64+0x8], R114 ;  /* 0x0000087280008986 */ /* 0x0005e8000c101b12 */
[----:B------:R2:W2:Y:S04]  /*fde0*/  LDS.128 R124, [R2+0x3800] ;  /* 0x00380000027c7984 */ /* 0x0004a80000000c00 */
[----:B------:R2:W2:Y:S04]  /*fdf0*/  LDS.128 R120, [R2+0x7800] ;  /* 0x0078000002787984 */ /* 0x0004a80000000c00 */
[----:B------:R2:W2:Y:S04]  /*fe00*/  LDS.128 R116, [R2+0xb800] ;  /* 0x00b8000002747984 */ /* 0x0004a80000000c00 */
[----:B------:R2:W2:Y:S04]  /*fe10*/  LDS.128 R112, [R2+0xf800] ;  /* 0x00f8000002707984 */ /* 0x0004a80000000c00 */
[----:B---3--:R3:W-:Y:S04]  /*fe20*/  @!P0 STG.E.128 desc[UR18][R128.64+0x100], R84 ;  /* 0x0001005480008986 */ /* 0x0087e8000c101d12 */
[----:B-----5:R3:W-:Y:S04]  /*fe30*/  @!P0 STG.E.128 desc[UR18][R128.64+0x200], R56 ;  /* 0x0002003880008986 */ /* 0x0207e8000c101d12 */
[----:B-1----:R3:W-:Y:S01]  /*fe40*/  @!P0 STG.E.128 desc[UR18][R128.64+0x300], R28 ;  /* 0x0003001c80008986 */ /* 0x0027e2000c101d12 */
[----:B------:R-:W-:-:S03]  /*fe50*/  ISETP.GE.AND P0, PT, R0, UR14, PT ;  /* 0x0000000e00007c0c */ /* 0x000fc6000bf06270 */
[----:B------:R3:W-:Y:S04]  /*fe60*/  @!P6 STG.E.128 desc[UR18][R128.64+0x2000], R108 ;  /* 0x0020006c8000e986 */ /* 0x0007e8000c101d12 */
[----:B----4-:R3:W-:Y:S04]  /*fe70*/  @!P5 STG.E.128 desc[UR18][R128.64+0x4000], R104 ;  /* 0x004000688000d986 */ /* 0x0107e8000c101d12 */
        /* <DEDUP_REMOVED lines=21> */
[----:B------:R3:W-:Y:S01]  /*ffd0*/  @!P1 STG.E.128 desc[UR18][R128.64+0xc300], R4 ;  /* 0x00c3000480009986 */ /* 0x0007e2000c101d12 */
[----:B--2---:R-:W-:Y:S05]  /*ffe0*/  @P0 EXIT ;  /* 0x000000000000094d */ /* 0x004fea0003800000 */
[----:B------:R-:W-:Y:S04]  /*fff0*/  STG.E.128 desc[UR18][R128.64+0xe000], R124 ;  /* 0x00e0007c80007986 */ /* 0x000fe8000c101d12 */
[----:B------:R-:W-:Y:S04]  /*10000*/  STG.E.128 desc[UR18][R128.64+0xe100], R120 ;  /* 0x00e1007880007986 */ /* 0x000fe8000c101d12 */
[----:B------:R-:W-:Y:S04]  /*10010*/  STG.E.128 desc[UR18][R128.64+0xe200], R116 ;  /* 0x00e2007480007986 */ /* 0x000fe8000c101d12 */
[----:B------:R-:W-:Y:S01]  /*10020*/  STG.E.128 desc[UR18][R128.64+0xe300], R112 ;  /* 0x00e3007080007986 */ /* 0x000fe2000c101d12 */
[----:B------:R-:W-:Y:S05]  /*10030*/  EXIT ;  /* 0x000000000000794d */ /* 0x000fea0003800000 */
.L_x_3657:
        /* <DEDUP_REMOVED lines=12> */
.L_x_4914:


//--------------------- .text._ZN5flash24flash_fwd_splitkv_kernelI23Flash_fwd_kernel_traitsILi256ELi64ELi64ELi4ELb0ELb0EN7cutlass6half_tE19Flash_kernel_traitsILi256ELi64ELi64ELi4ES3_EELb1ELb0ELb1ELb0ELb0ELb0ELb1ELb0EEEvNS_16Flash_fwd_paramsE --------------------------
	.section	.text._ZN5flash24flash_fwd_splitkv_kernelI23Flash_fwd_kernel_traitsILi256ELi64ELi64ELi4ELb0ELb0EN7cutlass6half_tE19Flash_kernel_traitsILi256ELi64ELi64ELi4ES3_EELb1ELb0ELb1ELb0ELb0ELb0ELb1ELb0EEEvNS_16Flash_fwd_paramsE,"ax",@progbits
	.align	128
        .global         _ZN5flash24flash_fwd_splitkv_kernelI23Flash_fwd_kernel_traitsILi256ELi64ELi64ELi4ELb0ELb0EN7cutlass6half_tE19Flash_kernel_traitsILi256ELi64ELi64ELi4ES3_EELb1ELb0ELb1ELb0ELb0ELb0ELb1ELb0EEEvNS_16Flash_fwd_paramsE
        .type           _ZN5flash24flash_fwd_splitkv_kernelI23Flash_fwd_kernel_traitsILi256ELi64ELi64ELi4ELb0ELb0EN7cutlass6half_tE19Flash_kernel_traitsILi256ELi64ELi64ELi4ES3_EELb1ELb0ELb1ELb0ELb0ELb0ELb1ELb0EEEvNS_16Flash_fwd_paramsE,@function
        .size           _ZN5flash24flash_fwd_splitkv_kernelI23Flash_fwd_kernel_traitsILi256ELi64ELi64ELi4ELb0ELb0EN7cutlass6half_tE19Flash_kernel_traitsILi256ELi64ELi64ELi4ES3_EELb1ELb0ELb1ELb0ELb0ELb0ELb1ELb0EEEvNS_16Flash_fwd_paramsE,(.L_x_4915 - _ZN5flash24flash_fwd_splitkv_kernelI23Flash_fwd_kernel_traitsILi256ELi64ELi64ELi4ELb0ELb0EN7cutlass6half_tE19Flash_kernel_traitsILi256ELi64ELi64ELi4ES3_EELb1ELb0ELb1ELb0ELb0ELb0ELb1ELb0EEEvNS_16Flash_fwd_paramsE)
        .other          _ZN5flash24flash_fwd_splitkv_kernelI23Flash_fwd_kernel_traitsILi256ELi64ELi64ELi4ELb0ELb0EN7cutlass6half_tE19Flash_kernel_traitsILi256ELi64ELi64ELi4ES3_EELb1ELb0ELb1ELb0ELb0ELb0ELb1ELb0EEEvNS_16Flash_fwd_paramsE,@"STO_CUDA_ENTRY STV_DEFAULT"
_ZN5flash24flash_fwd_splitkv_kernelI23Flash_fwd_kernel_traitsILi256ELi64ELi64ELi4ELb0ELb0EN7cutlass6half_tE19Flash_kernel_traitsILi256ELi64ELi64ELi4ES3_EELb1ELb0ELb1ELb0ELb0ELb0ELb1ELb0EEEvNS_16Flash_fwd_paramsE:
.text._ZN5flash24flash_fwd_splitkv_kernelI23Flash_fwd_kernel_traitsILi256ELi64ELi64ELi4ELb0ELb0EN7cutlass6half_tE19Flash_kernel_traitsILi256ELi64ELi64ELi4ES3_EELb1ELb0ELb1ELb0ELb0ELb0ELb1ELb0EEEvNS_16Flash_fwd_paramsE:
        /* <DEDUP_REMOVED lines=76> */
.L_x_3658:
[----:B------:R-:W-:-:S04]  /*04c0*/  ULDC UR8, c[0x0][0x2c8] ;  /* 0x0000b20000087ab9 */ /* 0x000fc80000000800 */
.L_x_3659:
        /* <DEDUP_REMOVED lines=16> */
[----:B------:R-:W2:Y:S01]  /*05d0*/  S2R R85, SR_TID.X ;  /* 0x0000000000557919 */ /* 0x000ea20000002100 */
[----:B------:R-:W-:-:S04]  /*05e0*/  UIADD3 UR5, UR5, 0x3f, URZ ;  /* 0x0000003f05057890 */ /* 0x000fc8000fffe03f */
[----:B------:R-:W-:-:S04]  /*05f0*/  USHF.R.S32.HI UR4, URZ, 0x1f, UR5 ;  /* 0x0000001f3f047899 */ /* 0x000fc80008011405 */
        /* <DEDUP_REMOVED lines=23> */
[----:B------:R-:W-:Y:S01]  /*0770*/  UMOV UR17, UR19 ;  /* 0x0000001300117c82 */ /* 0x000fe20008000000 */
[----:B-----5:R-:W-:Y:S01]  /*0780*/  @P1 R2UR UR18, R3 ;  /* 0x00000000031212ca */ /* 0x020fe200000e0000 */
[----:B------:R-:W-:Y:S01]  /*0790*/  UIMAD UR15, UR17, UR4, UR15 ;  /* 0x00000004110f72a4 */ /* 0x000fe2000f8e020f */
[----:B------:R-:W-:Y:S02]  /*07a0*/  ULDC UR19, c[0x0][0x398] ;  /* 0x0000e60000137ab9 */ /* 0x000fe40000000800 */
[----:B------:R-:W-:Y:S01]  /*07b0*/  @!UP2 ULDC.64 UR4, c[0x0][0x318] ;  /* 0x0000c6000004aab9 */ /* 0x000fe20000000a00 */
[----:B------:R-:W-:Y:S02]  /*07c0*/  UISETP.GT.U32.AND UP0, UPT, UR11, UR15, UPT ;  /* 0x0000000f0b00728c */ /* 0x000fe4000bf04070 */
[----:B------:R-:W-:-:S03]  /*07d0*/  @!UP2 UISETP.NE.U32.AND UP1, UPT, UR4, URZ, UPT ;  /* 0x0000003f0400a28c */ /* 0x000fc6000bf25070 */
[----:B------:R-:W-:Y:S01]  /*07e0*/  @!UP2 ULDC UR4, c[0x0][0x2cc] ;  /* 0x0000b3000004aab9 */ /* 0x000fe20000000800 */
[----:B------:R-:W-:Y:S02]  /*07f0*/  @!UP2 UISETP.NE.AND.EX UP1, UPT, UR5, URZ, UPT, UP1 ;  /* 0x0000003f0500a28c */ /* 0x000fe4000bf25310 */
[----:B------:R-:W-:Y:S02]  /*0800*/  @UP2 UIADD3 UR18, UR18, -UR9, URZ ;  /* 0x8000000912122290 */ /* 0x000fe4000fffe03f */
[----:B------:R-:W-:Y:S02]  /*0810*/  @!UP2 USEL UR4, UR4, URZ, UP1 ;  /* 0x0000003f0404a287 */ /* 0x000fe40008800000 */
[----:B------:R-:W-:Y:S02]  /*0820*/  @!UP0 UIADD3 UR15, UR15, -UR11, URZ ;  /* 0x8000000b0f0f8290 */ /* 0x000fe4000fffe03f */
[----:B------:R-:W-:Y:S02]  /*0830*/  @!UP2 UIADD3 UR18, UR4, UR8, -UR9 ;  /* 0x000000080412a290 */ /* 0x000fe4000fffe809 */
[----:B------:R-:W-:-:S02]  /*0840*/  UISETP.GE.U32.AND UP2, UPT, UR15, UR11, UPT ;  /* 0x0000000b0f00728c */ /* 0x000fc4000bf46070 */
[----:B------:R-:W-:Y:S02]  /*0850*/  @!UP0 UIADD3 UR17, UR17, 0x1, URZ ;  /* 0x0000000111118890 */ /* 0x000fe4000fffe03f */
[----:B------:R-:W-:Y:S02]  /*0860*/  UIADD3 UR4, UR18, 0x3f, URZ ;  /* 0x0000003f12047890 */ /* 0x000fe4000fffe03f */
[----:B------:R-:W-:Y:S02]  /*0870*/  UISETP.GE.AND UP0, UPT, UR16, URZ, UPT ;  /* 0x0000003f1000728c */ /* 0x000fe4000bf06270 */
[----:B------:R-:W-:Y:S02]  /*0880*/  UISETP.NE.AND UP1, UPT, UR14, URZ, UPT ;  /* 0x0000003f0e00728c */ /* 0x000fe4000bf25270 */
[----:B------:R-:W-:Y:S02]  /*0890*/  USHF.R.S32.HI UR5, URZ, 0x1f, UR4 ;  /* 0x0000001f3f057899 */ /* 0x000fe40008011404 */
[----:B------:R-:W-:-:S02]  /*08a0*/  @UP2 UIADD3 UR17, UR17, 0x1, URZ ;  /* 0x0000000111112890 */ /* 0x000fc4000fffe03f */
[----:B------:R-:W-:Y:S02]  /*08b0*/  ULEA.HI UR4, UR5, UR4, URZ, 0x6 ;  /* 0x0000000405047291 */ /* 0x000fe4000f8f303f */
[----:B------:R-:W-:Y:S02]  /*08c0*/  UIADD3 UR5, -UR24, 0x7f, UR20 ;  /* 0x0000007f18057890 */ /* 0x000fe4000fffe114 */
[----:B------:R-:W-:Y:S02]  /*08d0*/  @!UP0 UIADD3 UR17, -UR17, URZ, URZ ;  /* 0x0000003f11118290 */ /* 0x000fe4000fffe13f */
[----:B------:R-:W-:Y:S02]  /*08e0*/  USHF.R.S32.HI UR4, URZ, 0x6, UR4 ;  /* 0x000000063f047899 */ /* 0x000fe40008011404 */
[----:B------:R-:W-:Y:S02]  /*08f0*/  @!UP1 ULOP3.LUT UR17, URZ, UR14, URZ, 0x33, !UPT ;  /* 0x0000000e3f119292 */ /* 0x000fe4000f8e333f */
[----:B------:R-:W-:-:S02]  /*0900*/  UIADD3 UR5, UR5, UR19, UR18 ;  /* 0x0000001305057290 */ /* 0x000fc4000fffe012 */
[----:B------:R-:W-:Y:S01]  /*0910*/  UIMAD UR11, UR17, UR7, URZ ;  /* 0x00000007110b72a4 */ /* 0x000fe2000f8e023f */
[----:B------:R-:W-:Y:S01]  /*0920*/  IMAD.U32 R3, RZ, RZ, UR4 ;  /* 0x00000004ff037e24 */ /* 0x000fe2000f8e00ff */
[----:B------:R-:W-:Y:S01]  /*0930*/  USHF.R.S32.HI UR4, URZ, 0x1f, UR5 ;  /* 0x0000001f3f047899 */ /* 0x000fe20008011405 */
[----:B------:R-:W-:-:S03]  /*0940*/  IMAD.U32 R0, RZ, RZ, UR17 ;  /* 0x00000011ff007e24 */ /* 0x000fc6000f8e00ff */
[----:B------:R-:W-:Y:S02]  /*0950*/  ULEA.HI UR4, UR4, UR5, URZ, 0x6 ;  /* 0x0000000504047291 */ /* 0x000fe4000f8f303f */
[----:B------:R-:W-:Y:S02]  /*0960*/  VIADDMNMX R0, R0, UR11, R3, PT ;  /* 0x0000000b00007c46 */ /* 0x000fe4000b800103 */
[----:B------:R-:W-:Y:S02]  /*0970*/  USHF.R.S32.HI UR4, URZ, 0x6, UR4 ;  /* 0x000000063f047899 */ /* 0x000fe40008011404 */
[----:B------:R-:W-:-:S13]  /*0980*/  R2UR UR15, R0 ;  /* 0x00000000000f72ca */ /* 0x000fda00000e0000 */
        /* <DEDUP_REMOVED lines=53> */
.L_x_3662:
[----:B------:R-:W-:Y:S05]  /*0ce0*/  BSYNC B0 ;  /* 0x0000000000007941 */ /* 0x000fea0003800000 */
.L_x_3661:
        /* <DEDUP_REMOVED lines=13> */
.L_x_3664:
[----:B------:R-:W-:Y:S05]  /*0dc0*/  BSYNC B0 ;  /* 0x0000000000007941 */ /* 0x000fea0003800000 */
.L_x_3663:
        /* <DEDUP_REMOVED lines=12> */
.L_x_3666:
[----:B------:R-:W-:Y:S05]  /*0e90*/  BSYNC B0 ;  /* 0x0000000000007941 */ /* 0x000fea0003800000 */
.L_x_3665:
        /* <DEDUP_REMOVED lines=12> */
.L_x_3668:
[----:B------:R-:W-:Y:S05]  /*0f60*/  BSYNC B0 ;  /* 0x0000000000007941 */ /* 0x000fea0003800000 */
.L_x_3667:
        /* <DEDUP_REMOVED lines=11> */
.L_x_3670:
[----:B------:R-:W-:Y:S05]  /*1020*/  BSYNC B0 ;  /* 0x0000000000007941 */ /* 0x000fea0003800000 */
.L_x_3669:
        /* <DEDUP_REMOVED lines=11> */
.L_x_3672:
[----:B------:R-:W-:Y:S05]  /*10e0*/  BSYNC B0 ;  /* 0x0000000000007941 */ /* 0x000fea0003800000 */
.L_x_3671:
        /* <DEDUP_REMOVED lines=11> */
.L_x_3674:
[----:B------:R-:W-:Y:S05]  /*11a0*/  BSYNC B0 ;  /* 0x0000000000007941 */ /* 0x000fea0003800000 */
.L_x_3673:
        /* <DEDUP_REMOVED lines=11> */
.L_x_3676:
[----:B------:R-:W-:Y:S05]  /*1260*/  BSYNC B0 ;  /* 0x0000000000007941 */ /* 0x000fea0003800000 */
.L_x_3675:
        /* <DEDUP_REMOVED lines=31> */
.L_x_3660:
        /* <DEDUP_REMOVED lines=29> */
.L_x_3677:
        /* <DEDUP_REMOVED lines=46> */
[----:B------:R-:W-:Y:S01]  /*1910*/  ULDC.64 UR6, c[0x0][0x248] ;  /* 0x0000920000067ab9 */ /* 0x000fe20000000a00 */
[----:B------:R-:W-:Y:S01]  /*1920*/  USHF.R.S32.HI UR25, URZ, 0x1f, UR27 ;  /* 0x0000001f3f197899 */ /* 0x000fe2000801141b */
        /* <DEDUP_REMOVED lines=48> */
.L_x_3678:
        /* <DEDUP_REMOVED lines=48> */
.L_x_3680:
[----:B------:R-:W-:Y:S01]  /*1f30*/  UIMAD UR4, UR25, UR6, URZ ;  /* 0x00000006190472a4 */ /* 0x000fe2000f8e023f */
[----:B------:R-:W-:Y:S01]  /*1f40*/  MOV R18, R3 ;  /* 0x0000000300127202 */ /* 0x000fe20000000f00 */
[----:B------:R-:W-:Y:S01]  /*1f50*/  UMOV UR28, UR14 ;  /* 0x0000000e001c7c82 */ /* 0x000fe20008000000 */
[----:B------:R-:W-:Y:S01]  /*1f60*/  UMOV UR29, UR5 ;  /* 0x00000005001d7c82 */ /* 0x000fe20008000000 */
[----:B------:R-:W-:Y:S01]  /*1f70*/  UIMAD UR4, UR7, UR27, UR4 ;  /* 0x0000001b070472a4 */ /* 0x000fe2000f8e0204 */
[----:B------:R-:W-:Y:S01]  /*1f80*/  @!P2 IADD3 R18, -R18, RZ, RZ ;  /* 0x000000ff1212a210 */ /* 0x000fe20007ffe1ff */
[----:B------:R-:W-:Y:S01]  /*1f90*/  UIMAD.WIDE.U32 UR28, UR6, UR27, UR28 ;  /* 0x0000001b061c72a5 */ /* 0x000fe2000f8e001c */
[----:B------:R-:W-:Y:S01]  /*1fa0*/  @!P1 LOP3.LUT R18, RZ, R6, RZ, 0x33, !PT ;  /* 0x00000006ff129212 */ /* 0x000fe200078e33ff */
[----:B------:R-:W-:Y:S02]  /*1fb0*/  @UP0 UIADD3 UR12, UR9, UR12, URZ ;  /* 0x0000000c090c0290 */ /* 0x000fe4000fffe03f */
[----:B------:R-:W-:Y:S01]  /*1fc0*/  UIADD3 UR4, UR29, UR4, URZ ;  /* 0x000000041d047290 */ /* 0x000fe2000fffe03f */
[----:B------:R-:W-:Y:S01]  /*1fd0*/  SHF.R.S32.HI R3, RZ, 0x1f, R18 ;  /* 0x0000001fff037819 */ /* 0x000fe20000011412 */
[----:B------:R-:W-:Y:S01]  /*1fe0*/  IMAD.U32 R7, RZ, RZ, UR29 ;  /* 0x0000001dff077e24 */ /* 0x000fe2000f8e00ff */
[----:B------:R-:W-:-:S03]  /*1ff0*/  MOV R6, UR28 ;  /* 0x0000001c00067c02 */ /* 0x000fc60008000f00 */
[----:B------:R-:W-:Y:S01]  /*2000*/  MOV R7, UR4 ;  /* 0x0000000400077c02 */ /* 0x000fe20008000f00 */
[----:B------:R-:W-:Y:S01]  /*2010*/  @UP0 ULDC.64 UR4, c[0x0][0x250] ;  /* 0x0000940000040ab9 */ /* 0x000fe20000000a00 */
[-C--:B------:R-:W-:Y:S01]  /*2020*/  IMAD R0, R3, R4.reuse, RZ ;  /* 0x0000000403007224 */ /* 0x080fe200078e02ff */
[----:B------:R-:W-:Y:S01]  /*2030*/  @UP0 UIMAD.WIDE.U32 UR28, UR12, UR4, URZ ;  /* 0x000000040c1c02a5 */ /* 0x000fe2000f8e003f */
[----:B------:R-:W-:-:S03]  /*2040*/  IMAD.WIDE.U32 R36, R18, R4, R6 ;  /* 0x0000000412247225 */ /* 0x000fc600078e0006 */
[----:B------:R-:W-:Y:S01]  /*2050*/  @UP0 UIMAD UR12, UR12, UR5, UR29 ;  /* 0x000000050c0c02a4 */ /* 0x000fe2000f8e021d */
[----:B------:R-:W-:Y:S02]  /*2060*/  IMAD R5, R18, R5, R0 ;  /* 0x0000000512057224 */ /* 0x000fe400078e0200 */
[----:B------:R-:W-:Y:S02]  /*2070*/  @UP0 UMOV UR14, UR28 ;  /* 0x0000001c000e0c82 */ /* 0x000fe40008000000 */
[----:B------:R-:W-:Y:S01]  /*2080*/  IMAD.IADD R21, R37, 0x1, R5 ;  /* 0x0000000125157824 */ /* 0x000fe200078e0205 */
        /* <DEDUP_REMOVED lines=9> */
[----:B------:R-:W-:-:S02]  /*2120*/  UIMAD UR9, UR9, UR4, URZ ;  /* 0x00000004090972a4 */ /* 0x000fc4000f8e023f */
[----:B------:R-:W-:Y:S02]  /*2130*/  UIMAD.WIDE.U32 UR28, UR8, UR4, UR28 ;  /* 0x00000004081c72a5 */ /* 0x000fe4000f8e001c */
[----:B------:R-:W-:-:S04]  /*2140*/  UIMAD UR5, UR8, UR5, UR9 ;  /* 0x00000005080572a4 */ /* 0x000fc8000f8e0209 */
[----:B------:R-:W-:Y:S01]  /*2150*/  UIADD3 UR12, UR29, UR5, URZ ;  /* 0x000000051d0c7290 */ /* 0x000fe2000fffe03f */
[----:B------:R-:W-:-:S11]  /*2160*/  UMOV UR14, UR28 ;  /* 0x0000001c000e7c82 */ /* 0x000fd60008000000 */
.L_x_3679:
[----:B------:R-:W-:Y:S01]  /*2170*/  UISETP.NE.AND UP0, UPT, UR10, -0x1, UPT ;  /* 0xffffffff0a00788c */ /* 0x000fe2000bf05270 */
[----:B------:R-:W-:Y:S01]  /*2180*/  SHF.R.S32.HI R32, RZ, 0x1f, R85 ;  /* 0x0000001fff207819 */ /* 0x000fe20000011455 */
[----:B------:R-:W1:Y:S01]  /*2190*/  S2R R31, SR_CTAID.X ;  /* 0x00000000001f7919 */ /* 0x000e620000002500 */
[----:B------:R-:W2:Y:S01]  /*21a0*/  S2UR UR28, SR_CgaCtaId ;  /* 0x00000000001c79c3 */ /* 0x000ea20000008800 */
[----:B------:R-:W-:Y:S01]  /*21b0*/  USHF.R.S32.HI UR21, URZ, 0x1f, UR26 ;  /* 0x0000001f3f157899 */ /* 0x000fe2000801141a */
[CC--:B------:R-:W-:Y:S01]  /*21c0*/  LEA.HI R17, R32.reuse, R85.reuse, RZ, 0x4 ;  /* 0x0000005520117211 */ /* 0x0c0fe200078f20ff */
[----:B------:R-:W-:Y:S01]  /*21d0*/  ULDC.64 UR8, c[0x0][0x268] ;  /* 0x00009a0000087ab9 */ /* 0x000fe20000000a00 */
[----:B------:R-:W-:Y:S01]  /*21e0*/  LEA.HI R12, R32, R85, RZ, 0x3 ;  /* 0x00000055200c7211 */ /* 0x000fe200078f18ff */
[----:B------:R-:W-:Y:S01]  /*21f0*/  IMAD R3, R3, UR8, RZ ;  /* 0x0000000803037c24 */ /* 0x000fe2000f8e02ff */
[----:B------:R-:W-:Y:S01]  /*2200*/  LOP3.LUT R22, R17, 0xfffffff0, RZ, 0xc0, !PT ;  /* 0xfffffff011167812 */ /* 0x000fe200078ec0ff */
[----:B------:R-:W-:Y:S01]  /*2210*/  IMAD.MOV.U32 R2, RZ, RZ, 0x20 ;  /* 0x00000020ff027424 */ /* 0x000fe200078e00ff */
[----:B------:R-:W-:Y:S01]  /*2220*/  @UP0 ULDC.64 UR4, c[0x0][0x240] ;  /* 0x0000900000040ab9 */ /* 0x000fe20000000a00 */
[----:B------:R-:W-:Y:S01]  /*2230*/  SHF.R.S32.HI R24, RZ, 0x3, R12 ;  /* 0x00000003ff187819 */ /* 0x000fe2000001140c */
[----:B------:R-:W-:Y:S01]  /*2240*/  @UP0 UIMAD.WIDE.U32 UR30, UR10, UR4, URZ ;  /* 0x000000040a1e02a5 */ /* 0x000fe2000f8e003f */
[C---:B------:R-:W-:Y:S01]  /*2250*/  IMAD.IADD R22, R85.reuse, 0x1, -R22 ;  /* 0x0000000155167824 */ /* 0x040fe200078e0a16 */
[----:B------:R-:W-:Y:S01]  /*2260*/  @!UP0 USHF.R.S32.HI UR29, URZ, 0x1f, UR13 ;  /* 0x0000001f3f1d8899 */ /* 0x000fe2000801140d */
[----:B------:R-:W-:Y:S01]  /*2270*/  LOP3.LUT R12, R12, 0xfffffff8, RZ, 0xc0, !PT ;  /* 0xfffffff80c0c7812 */ /* 0x000fe200078ec0ff */
[----:B------:R-:W-:Y:S01]  /*2280*/  @UP0 UIMAD UR10, UR10, UR5, UR31 ;  /* 0x000000050a0a02a4 */ /* 0x000fe2000f8e021f */
[----:B------:R-:W-:Y:S01]  /*2290*/  IMAD.SHL.U32 R235, R24, 0x40, RZ ;  /* 0x0000004018eb7824 */ /* 0x000fe200078e00ff */
[----:B------:R-:W-:Y:S01]  /*22a0*/  SHF.R.S32.HI R5, RZ, 0x1f, R22 ;  /* 0x0000001fff057819 */ /* 0x000fe20000011416 */
[----:B------:R-:W-:Y:S01]  /*22b0*/  @!UP0 ULDC.64 UR4, c[0x0][0x228] ;  /* 0x00008a0000048ab9 */ /* 0x000fe20000000a00 */
[----:B------:R-:W-:Y:S01]  /*22c0*/  IMAD.IADD R12, R85, 0x1, -R12 ;  /* 0x00000001550c7824 */ /* 0x000fe200078e0a0c */
[----:B------:R-:W-:Y:S01]  /*22d0*/  @!UP0 UIMAD UR29, UR29, UR4, URZ ;  /* 0x000000041d1d82a4 */ /* 0x000fe2000f8e023f */
[----:B------:R-:W-:Y:S01]  /*22e0*/  LEA.HI R16, R5, R22, RZ, 0x3 ;  /* 0x0000001605107211 */ /* 0x000fe200078f18ff */
[----:B------:R-:W-:Y:S01]  /*22f0*/  @!UP0 UIMAD.WIDE.U32 UR32, UR13, UR4, URZ ;  /* 0x000000040d2082a5 */ /* 0x000fe2000f8e003f */
[----:B------:R-:W-:Y:S01]  /*2300*/  IMAD.SHL.U32 R236, R12, 0x8, RZ ;  /* 0x000000080cec7824 */ /* 0x000fe200078e00ff */
[----:B------:R-:W-:Y:S01]  /*2310*/  @!UP0 UIMAD UR29, UR13, UR5, UR29 ;  /* 0x000000050d1d82a4 */ /* 0x000fe2000f8e021d */
[----:B------:R-:W-:Y:S01]  /*2320*/  LOP3.LUT R235, R235, 0x1c0, RZ, 0xc0, !PT ;  /* 0x000001c0ebeb7812 */ /* 0x000fe200078ec0ff */
[----:B------:R-:W-:Y:S01]  /*2330*/  VIADD R23, R24, 0x10 ;  /* 0x0000001018177836 */ /* 0x000fe20000000000 */
[----:B------:R-:W-:Y:S01]  /*2340*/  LOP3.LUT R5, R16, 0xfffffff8, RZ, 0xc0, !PT ;  /* 0xfffffff810057812 */ /* 0x000fe200078ec0ff */
[----:B------:R-:W-:Y:S01]  /*2350*/  @!UP0 UIADD3 UR10, UR33, UR29, URZ ;  /* 0x0000001d210a8290 */ /* 0x000fe2000fffe03f */
[--C-:B------:R-:W-:Y:S01]  /*2360*/  SHF.R.S32.HI R34, RZ, 0x1f, R236.reuse ;  /* 0x0000001fff227819 */ /* 0x100fe200000114ec */
[----:B------:R-:W-:Y:S01]  /*2370*/  @!UP0 UMOV UR30, UR32 ;  /* 0x00000020001e8c82 */ /* 0x000fe20008000000 */
[----:B------:R-:W-:Y:S01]  /*2380*/  LOP3.LUT R0, R235, 0x38, R236, 0xf8, !PT ;  /* 0x00000038eb007812 */ /* 0x000fe200078ef8ec */
[----:B------:R-:W-:Y:S01]  /*2390*/  IMAD.IADD R22, R22, 0x1, -R5 ;  /* 0x0000000116167824 */ /* 0x000fe200078e0a05 */
[----:B------:R-:W-:Y:S01]  /*23a0*/  IADD3 R4, P0, R236, UR30, RZ ;  /* 0x0000001eec047c10 */ /* 0x000fe2000ff1e0ff */
[----:B------:R-:W-:Y:S01]  /*23b0*/  ULDC.64 UR4, c[0x0][0x258] ;  /* 0x0000960000047ab9 */ /* 0x000fe20000000a00 */
[----:B------:R-:W-:Y:S01]  /*23c0*/  SHF.R.U32.HI R235, RZ, 0x3, R235 ;  /* 0x00000003ffeb7819 */ /* 0x000fe200000116eb */
[----:B------:R-:W-:Y:S01]  /*23d0*/  UIMAD UR29, UR21, UR4, URZ ;  /* 0x00000004151d72a4 */ /* 0x000fe2000f8e023f */
[----:B------:R-:W-:Y:S01]  /*23e0*/  IADD3.X R5, R34, UR10, RZ, P0, !PT ;  /* 0x0000000a22057c10 */ /* 0x000fe200087fe4ff */
[----:B------:R-:W-:Y:S01]  /*23f0*/  UIADD3 UR10, -UR20, UR24, URZ ;  /* 0x00000018140a7290 */ /* 0x000fe2000fffe13f */
[----:B------:R-:W-:Y:S01]  /*2400*/  LOP3.LUT R235, R0, R235, RZ, 0x3c, !PT ;  /* 0x000000eb00eb7212 */ /* 0x000fe200078e3cff */
[----:B------:R-:W-:Y:S01]  /*2410*/  IMAD.U32 R26, RZ, RZ, UR4 ;  /* 0x00000004ff1a7e24 */ /* 0x000fe2000f8e00ff */
[----:B------:R-:W-:Y:S01]  /*2420*/  LEA.HI R0, R32, R85, RZ, 0x6 ;  /* 0x0000005520007211 */ /* 0x000fe200078f30ff */
[----:B------:R-:W-:Y:S01]  /*2430*/  UIMAD UR29, UR26, UR5, UR29 ;  /* 0x000000051a1d72a4 */ /* 0x000fe2000f8e021d */
[----:B------:R-:W-:Y:S01]  /*2440*/  IADD3 R6, P1, R236, UR14, RZ ;  /* 0x0000000eec067c10 */ /* 0x000fe2000ff3e0ff */
[----:B------:R-:W-:Y:S01]  /*2450*/  UMOV UR4, 0x400 ;  /* 0x0000040000047882 */ /* 0x000fe20000000000 */
[----:B------:R-:W-:Y:S01]  /*2460*/  ISETP.GE.AND P0, PT, R24, UR10, PT ;  /* 0x0000000a18007c0c */ /* 0x000fe2000bf06270 */
[----:B------:R-:W-:Y:S01]  /*2470*/  IMAD.SHL.U32 R0, R0, 0x8, RZ ;  /* 0x0000000800007824 */ /* 0x000fe200078e00ff */
[----:B------:R-:W-:Y:S01]  /*2480*/  IADD3.X R7, R34, UR12, RZ, P1, !PT ;  /* 0x0000000c22077c10 */ /* 0x000fe20008ffe4ff */
[----:B------:R-:W-:Y:S01]  /*2490*/  UIADD3 UR12, UR15, -0x1, URZ ;  /* 0xffffffff0f0c7890 */ /* 0x000fe2000fffe03f */
[----:B------:R-:W-:Y:S01]  /*24a0*/  SHF.R.S32.HI R25, RZ, 0x1f, R24 ;  /* 0x0000001fff197819 */ /* 0x000fe20000011418 */
[----:B------:R-:W-:Y:S01]  /*24b0*/  IMAD.WIDE.U32 R26, R26, UR26, R4 ;  /* 0x0000001a1a1a7c25 */ /* 0x000fe2000f8e0004 */
[----:B------:R-:W-:Y:S01]  /*24c0*/  IADD3 R174, P1, R24, UR27, RZ ;  /* 0x0000001b18ae7c10 */ /* 0x000fe2000ff3e0ff */
[----:B------:R-:W-:Y:S01]  /*24d0*/  USHF.L.U32 UR14, UR12, 0x6, URZ ;  /* 0x000000060c0e7899 */ /* 0x000fe2000800063f */
[----:B------:R-:W-:Y:S01]  /*24e0*/  ISETP.GE.AND P3, PT, R23, UR10, PT ;  /* 0x0000000a17007c0c */ /* 0x000fe2000bf66270 */
[----:B--2---:R-:W-:Y:S01]  /*24f0*/  ULEA UR4, UR28, UR4, 0x18 ;  /* 0x000000041c047291 */ /* 0x004fe2000f8ec03f */
[----:B------:R-:W-:Y:S01]  /*2500*/  IADD3 R36, P5, R236, R36, RZ ;  /* 0x00000024ec247210 */ /* 0x000fe20007fbe0ff */
[----:B------:R-:W-:Y:S01]  /*2510*/  UIADD3 UR5, -UR14, UR18, URZ ;  /* 0x000000120e057290 */ /* 0x000fe2000fffe13f */
[----:B------:R-:W-:Y:S01]  /*2520*/  LOP3.LUT R235, R235, 0xfffffe00, R0, 0xf8, !PT ;  /* 0xfffffe00ebeb7812 */ /* 0x000fe200078ef800 */
[C---:B------:R-:W-:Y:S01]  /*2530*/  IMAD R0, R18.reuse, UR9, R3 ;  /* 0x0000000912007c24 */ /* 0x040fe2000f8e0203 */
[----:B------:R-:W-:Y:S01]  /*2540*/  IADD3.X R13, R25, UR25, RZ, P1, !PT ;  /* 0x00000019190d7c10 */ /* 0x000fe20008ffe4ff */
[----:B------:R-:W-:Y:S01]  /*2550*/  IMAD.WIDE.U32 R18, R18, UR8, R6 ;  /* 0x0000000812127c25 */ /* 0x000fe2000f8e0006 */
[----:B------:R-:W-:Y:S01]  /*2560*/  R2P PR, R22, 0x6 ;  /* 0x0000000616007804 */ /* 0x000fe20000000000 */
[----:B------:R-:W-:Y:S01]  /*2570*/  BSSY B0, `(.L_x_3681) ;  /* 0x0000037000007945 */ /* 0x000fe20003800000 */
[----:B------:R-:W-:Y:S01]  /*2580*/  LEA R235, R235, UR4, 0x1 ;  /* 0x00000004ebeb7c11 */ /* 0x000fe2000f8e08ff */
[----:B------:R-:W-:-:S02]  /*2590*/  IMAD.MOV.U32 R7, RZ, RZ, 0x10 ;  /* 0x00000010ff077424 */ /* 0x000fc400078e00ff */
[----:B------:R-:W-:Y:S01]  /*25a0*/  VIADD R29, R27, UR29 ;  /* 0x0000001d1b1d7c36 */ /* 0x000fe20008000000 */
[----:B------:R-:W-:Y:S01]  /*25b0*/  SEL R5, R2, 0xffffffe0, !P2 ;  /* 0xffffffe002057807 */ /* 0x000fe20005000000 */
[----:B-1----:R-:W-:Y:S01]  /*25c0*/  IMAD.WIDE R30, R31, 0x40, R24 ;  /* 0x000000401f1e7825 */ /* 0x002fe200078e0218 */
[----:B------:R-:W-:-:S03]  /*25d0*/  SEL R7, R7, 0xfffffff0, !P1 ;  /* 0xfffffff007077807 */ /* 0x000fc60004800000 */
        /* <DEDUP_REMOVED lines=48> */
.L_x_3682:
[----:B------:R-:W-:Y:S05]  /*28e0*/  BSYNC B0 ;  /* 0x0000000000007941 */ /* 0x000fea0003800000 */
.L_x_3681:
[----:B------:R-:W-:Y:S01]  /*28f0*/  IMAD.X R37, R34, 0x1, R21, P5 ;  /* 0x0000000122257824 */ /* 0x000fe200028e0615 */
[----:B------:R-:W-:Y:S01]  /*2900*/  ISETP.GE.AND P0, PT, R23, UR5, PT ;  /* 0x0000000517007c0c */ /* 0x000fe2000bf06270 */
[----:B-12---:R-:W-:Y:S01]  /*2910*/  IMAD R9, R25, UR6, RZ ;  /* 0x0000000619097c24 */ /* 0x006fe2000f8e02ff */
[----:B------:R-:W-:Y:S01]  /*2920*/  ISETP.GE.AND P4, PT, R23, UR5, PT ;  /* 0x0000000517007c0c */ /* 0x000fe2000bf86270 */
[C---:B------:R-:W-:Y:S01]  /*2930*/  VIADD R23, R24.reuse, 0x20 ;  /* 0x0000002018177836 */ /* 0x040fe20000000000 */
[C---:B------:R-:W-:Y:S01]  /*2940*/  IADD3 R20, R24.reuse, 0x30, RZ ;  /* 0x0000003018147810 */ /* 0x040fe20007ffe0ff */
[C---:B------:R-:W-:Y:S01]  /*2950*/  IMAD.WIDE.U32 R36, R24.reuse, UR6, R36 ;  /* 0x0000000618247c25 */ /* 0x040fe2000f8e0024 */
[----:B------:R-:W-:Y:S01]  /*2960*/  BSSY B0, `(.L_x_3683) ;  /* 0x0000038000007945 */ /* 0x000fe20003800000 */
[C---:B------:R-:W-:Y:S02]  /*2970*/  ISETP.GE.AND P6, PT, R24.reuse, UR5, PT ;  /* 0x0000000518007c0c */ /* 0x040fe4000bfc6270 */
[----:B------:R-:W-:Y:S01]  /*2980*/  IMAD R166, R24, UR7, R9 ;  /* 0x0000000718a67c24 */ /* 0x000fe2000f8e0209 */
[----:B------:R-:W-:-:S02]  /*2990*/  ISETP.GE.AND P1, PT, R23, UR10, PT ;  /* 0x0000000a17007c0c */ /* 0x000fc4000bf26270 */
[----:B------:R-:W-:Y:S01]  /*29a0*/  ISETP.GE.AND P5, PT, R20, UR10, PT ;  /* 0x0000000a14007c0c */ /* 0x000fe2000bfa6270 */
[----:B------:R-:W-:Y:S01]  /*29b0*/  IMAD.IADD R166, R37, 0x1, R166 ;  /* 0x0000000125a67824 */ /* 0x000fe200078e02a6 */
[----:B------:R-:W-:Y:S02]  /*29c0*/  MOV R165, R36 ;  /* 0x0000002400a57202 */ /* 0x000fe40000000f00 */
[----:B------:R-:W-:Y:S01]  /*29d0*/  LEA.HI R21, R32, R85, RZ, 0x5 ;  /* 0x0000005520157211 */ /* 0x000fe200078f28ff */
[----:B------:R-:W-:Y:S08]  /*29e0*/  @P3 BRA `(.L_x_3684) ;  /* 0x0000000000bc3947 */ /* 0x000ff00003800000 */
        /* <DEDUP_REMOVED lines=47> */
.L_x_3684:
[----:B------:R-:W-:Y:S05]  /*2ce0*/  BSYNC B0 ;  /* 0x0000000000007941 */ /* 0x000fea0003800000 */
.L_x_3683:
        /* <DEDUP_REMOVED lines=49> */
.L_x_3686:
[----:B------:R-:W-:Y:S05]  /*3000*/  BSYNC B0 ;  /* 0x0000000000007941 */ /* 0x000fea0003800000 */
.L_x_3685:
        /* <DEDUP_REMOVED lines=49> */
.L_x_3688:
[----:B------:R-:W-:Y:S05]  /*3320*/  BSYNC B0 ;  /* 0x0000000000007941 */ /* 0x000fea0003800000 */
.L_x_3687:
        /* <DEDUP_REMOVED lines=40> */
.L_x_3690:
[----:B------:R-:W-:Y:S05]  /*35b0*/  BSYNC B0 ;  /* 0x0000000000007941 */ /* 0x000fea0003800000 */
.L_x_3689:
[----:B-1234-:R-:W-:Y:S01]  /*35c0*/  LOP3.LUT R8, R21, 0xffffffe0, RZ, 0xc0, !PT ;  /* 0xffffffe015087812 */ /* 0x01efe200078ec0ff */
[----:B------:R-:W-:Y:S01]  /*35d0*/  USHF.L.U64.HI UR25, UR6, 0x4, UR7 ;  /* 0x0000000406197899 */ /* 0x000fe20008010207 */
[----:B------:R-:W-:Y:S01]  /*35e0*/  BSSY B0, `(.L_x_3691) ;  /* 0x0000030000007945 */ /* 0x000fe20003800000 */
[----:B------:R-:W-:Y:S01]  /*35f0*/  USHF.L.U32 UR27, UR6, 0x4, URZ ;  /* 0x00000004061b7899 */ /* 0x000fe2000800063f */
[C---:B------:R-:W-:Y:S02]  /*3600*/  ISETP.GE.AND P3, PT, R23.reuse, UR5, PT ;  /* 0x0000000517007c0c */ /* 0x040fe4000bf66270 */
[----:B------:R-:W-:Y:S01]  /*3610*/  ISETP.GE.AND P5, PT, R23, UR5, PT ;  /* 0x0000000517007c0c */ /* 0x000fe2000bfa6270 */
[----:B------:R-:W-:Y:S01]  /*3620*/  IMAD.IADD R23, R85, 0x1, -R8 ;  /* 0x0000000155177824 */ /* 0x000fe200078e0a08 */
[----:B------:R-:W-:Y:S02]  /*3630*/  ISETP.GE.AND P6, PT, R20, UR5, PT ;  /* 0x0000000514007c0c */ /* 0x000fe4000bfc6270 */
[----:B------:R-:W-:Y:S01]  /*3640*/  SHF.R.S32.HI R26, RZ, 0x4, R17 ;  /* 0x00000004ff1a7819 */ /* 0x000fe20000011411 */
[----:B------:R-:W-:Y:S10]  /*3650*/  @P0 BRA `(.L_x_3692) ;  /* 0x0000000000a00947 */ /* 0x000ff40003800000 */
[----:B------:R-:W-:Y:S01]  /*3660*/  ULDC UR8, c[0x0][0x2d0] ;  /* 0x0000b40000087ab9 */ /* 0x000fe20000000800 */
[----:B------:R-:W-:Y:S02]  /*3670*/  IADD3 R15, P1, R165, UR27, RZ ;  /* 0x0000001ba50f7c10 */ /* 0x000fe4000ff3e0ff */
[----:B------:R-:W-:Y:S02]  /*3680*/  ISETP.GE.AND P0, PT, R236, UR8, PT ;  /* 0x00000008ec007c0c */ /* 0x000fe4000bf06270 */
[----:B------:R-:W-:Y:S02]  /*3690*/  IADD3.X R14, R166, UR25, RZ, P1, !PT ;  /* 0x00000019a60e7c10 */ /* 0x000fe40008ffe4ff */
[----:B------:R-:W-:-:S09]  /*36a0*/  ISETP.GE.AND P2, PT, R6, UR8, PT ;  /* 0x0000000806007c0c */ /* 0x000fd2000bf46270 */
[----:B------:R-:W1:Y:S01]  /*36b0*/  @!P0 LDC.64 R8, c[0x0][0x218] ;  /* 0x00008600ff088b82 */ /* 0x000e620000000a00 */
        /* <DEDUP_REMOVED lines=34> */
.L_x_3692:
[----:B------:R-:W-:Y:S05]  /*38e0*/  BSYNC B0 ;  /* 0x0000000000007941 */ /* 0x000fea0003800000 */
.L_x_3691:
        /* <DEDUP_REMOVED lines=11> */
[----:B------:R-:W2:Y:S01]  /*39a0*/  @!P1 LDC.64 R14, c[0x0][0x218] ;  /* 0x00008600ff0e9b82 */ /* 0x000ea20000000a00 */
[----:B------:R3:W-:Y:S07]  /*39b0*/  @P1 STS.128 [R235+0x9000], RZ ;  /* 0x009000ffeb001388 */ /* 0x0007ee0000000c00 */
[----:B------:R-:W4:Y:S08]  /*39c0*/  @!P3 LDC.64 R10, c[0x0][0x218] ;  /* 0x00008600ff0abb82 */ /* 0x000f300000000a00 */
[----:B-1----:R-:W1:Y:S01]  /*39d0*/  @!P2 LDC.64 R8, c[0x0][0x218] ;  /* 0x00008600ff08ab82 */ /* 0x002e620000000a00 */
[----:B--2---:R-:W-:-:S04]  /*39e0*/  @!P1 LEA R14, P0, R30, R14, 0x1 ;  /* 0x0000000e1e0e9211 */ /* 0x004fc800078008ff */
[C---:B------:R-:W-:Y:S02]  /*39f0*/  @!P1 LEA.HI.X R15, R30.reuse, R15, R27, 0x1, P0 ;  /* 0x0000000f1e0f9211 */ /* 0x040fe400000f0c1b */
[----:B----4-:R-:W-:-:S03]  /*3a00*/  @!P3 LEA R10, P0, R30, R10, 0x1 ;  /* 0x0000000a1e0ab211 */ /* 0x010fc600078008ff */
        /* <DEDUP_REMOVED lines=27> */
.L_x_3694:
[----:B------:R-:W-:Y:S05]  /*3bc0*/  BSYNC B0 ;  /* 0x0000000000007941 */ /* 0x000fea0003800000 */
.L_x_3693:
        /* <DEDUP_REMOVED lines=46> */
.L_x_3696:
[----:B------:R-:W-:Y:S05]  /*3eb0*/  BSYNC B0 ;  /* 0x0000000000007941 */ /* 0x000fea0003800000 */
.L_x_3695:
[----:B------:R-:W-:Y:S01]  /*3ec0*/  SHF.R.S32.HI R21, RZ, 0x5, R21 ;  /* 0x00000005ff157819 */ /* 0x000fe20000011415 */
[----:B------:R-:W-:Y:S01]  /*3ed0*/  ULDC.64 UR8, c[0x0][0x3d0] ;  /* 0x0000f40000087ab9 */ /* 0x000fe20000000a00 */
[----:B------:R-:W0:Y:S01]  /*3ee0*/  LDGDEPBAR ;  /* 0x00000000000079af */ /* 0x000e220000000000 */
[----:B------:R-:W-:Y:S01]  /*3ef0*/  UMOV UR28, UR26 ;  /* 0x0000001a001c7c82 */ /* 0x000fe20008000000 */
[----:B--23--:R-:W-:Y:S01]  /*3f00*/  LEA R10, R21, UR20, 0x4 ;  /* 0x00000014150a7c11 */ /* 0x00cfe2000f8e20ff */
[----:B------:R-:W-:Y:S01]  /*3f10*/  USHF.R.S32.HI UR20, URZ, 0x1f, UR13 ;  /* 0x0000001f3f147899 */ /* 0x000fe2000801140d */
[----:B------:R-:W-:Y:S01]  /*3f20*/  IMAD.U32 R84, RZ, RZ, UR24 ;  /* 0x00000018ff547e24 */ /* 0x000fe2000f8e00ff */
[----:B------:R-:W-:Y:S01]  /*3f30*/  UMOV UR29, UR21 ;  /* 0x00000015001d7c82 */ /* 0x000fe20008000000 */
[----:B-1--4-:R-:W-:Y:S01]  /*3f40*/  IMAD.SHL.U32 R9, R12, 0x40, RZ ;  /* 0x000000400c097824 */ /* 0x012fe200078e00ff */
[----:B------:R-:W-:Y:S01]  /*3f50*/  UIMAD UR20, UR20, UR8, URZ ;  /* 0x00000008141472a4 */ /* 0x000fe2000f8e023f */
[C---:B------:R-:W-:Y:S01]  /*3f60*/  ISETP.GE.AND P1, PT, R24.reuse, UR5, PT ;  /* 0x0000000518007c0c */ /* 0x040fe2000bf26270 */
[----:B------:R-:W-:Y:S01]  /*3f70*/  UIMAD.WIDE.U32 UR28, UR13, UR8, UR28 ;  /* 0x000000080d1c72a5 */ /* 0x000fe2000f8e001c */
[----:B------:R-:W-:Y:S01]  /*3f80*/  IMAD.SHL.U32 R24, R24, 0x8, RZ ;  /* 0x0000000818187824 */ /* 0x000fe200078e00ff */
[----:B------:R-:W-:Y:S01]  /*3f90*/  UIMAD UR9, UR13, UR9, UR20 ;  /* 0x000000090d0972a4 */ /* 0x000fe2000f8e0214 */
[----:B------:R-:W-:Y:S01]  /*3fa0*/  LOP3.LUT R9, R9, 0x1c0, RZ, 0xc0, !PT ;  /* 0x000001c009097812 */ /* 0x000fe200078ec0ff */
[----:B------:R-:W-:Y:S01]  /*3fb0*/  IMAD.SHL.U32 R22, R22, 0x40, RZ ;  /* 0x0000004016167824 */ /* 0x000fe200078e00ff */
[----:B------:R-:W-:Y:S01]  /*3fc0*/  ULDC.64 UR20, c[0x0][0x3c8] ;  /* 0x0000f20000147ab9 */ /* 0x000fe20000000a00 */
[----:B------:R-:W-:Y:S01]  /*3fd0*/  LEA.HI R17, R17, R26, RZ, 0x1 ;  /* 0x0000001a11117211 */ /* 0x000fe200078f08ff */
[----:B------:R-:W-:Y:S01]  /*3fe0*/  ULEA UR24, UP0, UR28, UR20, 0x2 ;  /* 0x000000141c187291 */ /* 0x000fe2000f80103f */
[----:B------:R-:W-:Y:S01]  /*3ff0*/  SHF.R.S32.HI R8, RZ, 0x1f, R23 ;  /* 0x0000001fff087819 */ /* 0x000fe20000011417 */
[----:B------:R-:W-:Y:S01]  /*4000*/  UIADD3 UR20, UR29, UR9, URZ ;  /* 0x000000091d147290 */ /* 0x000fe2000fffe03f */
[----:B------:R-:W-:Y:S01]  /*4010*/  LOP3.LUT R24, R9, 0x8, R24, 0xf8, !PT ;  /* 0x0000000809187812 */ /* 0x000fe200078ef818 */
[----:B------:R-:W-:Y:S01]  /*4020*/  IMAD.IADD R19, R19, 0x1, R0 ;  /* 0x0000000113137824 */ /* 0x000fe200078e0200 */
[----:B------:R-:W-:Y:S01]  /*4030*/  LOP3.LUT R17, R17, 0xfffffffe, RZ, 0xc0, !PT ;  /* 0xfffffffe11117812 */ /* 0x000fe200078ec0ff */
[----:B------:R-:W-:Y:S01]  /*4040*/  ULEA.HI.X UR20, UR28, UR21, UR20, 0x2, UP0 ;  /* 0x000000151c147291 */ /* 0x000fe200080f1414 */
[----:B------:R-:W-:Y:S01]  /*4050*/  IMAD.U32 R86, RZ, RZ, UR24 ;  /* 0x00000018ff567e24 */ /* 0x000fe2000f8e00ff */
[----:B------:R-:W-:-:S04]  /*4060*/  DEPBAR.LE SB0, 0x0 ;  /* 0x000080000000791a */ /* 0x000fc80000000000 */
[----:B------:R-:W-:Y:S01]  /*4070*/  IMAD.U32 R87, RZ, RZ, UR20 ;  /* 0x00000014ff577e24 */ /* 0x000fe2000f8e00ff */
[----:B------:R-:W-:Y:S01]  /*4080*/  SHF.R.U32.HI R9, RZ, 0x3, R9 ;  /* 0x00000003ff097819 */ /* 0x000fe20000011609 */
[----:B------:R-:W-:Y:S01]  /*4090*/  IMAD.IADD R17, R26, 0x1, -R17 ;  /* 0x000000011a117824 */ /* 0x000fe200078e0a11 */
[----:B------:R-:W-:Y:S01]  /*40a0*/  LEA.HI R8, R8, R23, RZ, 0x2 ;  /* 0x0000001708087211 */ /* 0x000fe200078f10ff */
[----:B------:R-:W-:Y:S01]  /*40b0*/  ULDC.64 UR8, c[0x0][0x250] ;  /* 0x0000940000087ab9 */ /* 0x000fe20000000a00 */
[----:B------:R1:W5:Y:S01]  /*40c0*/  LDG.E R86, desc[UR22][R86.64] ;  /* 0x0000001656567981 */ /* 0x000362000c1e1900 */
[----:B------:R-:W-:Y:S01]  /*40d0*/  LOP3.LUT R24, R24, R9, RZ, 0x3c, !PT ;  /* 0x0000000918187212 */ /* 0x000fe200078e3cff */
[----:B------:R-:W-:Y:S01]  /*40e0*/  IMAD R9, R13, UR8, RZ ;  /* 0x000000080d097c24 */ /* 0x000fe2000f8e02ff */
[----:B------:R-:W-:Y:S01]  /*40f0*/  SHF.R.S32.HI R11, RZ, 0x2, R8 ;  /* 0x00000002ff0b7819 */ /* 0x000fe20000011408 */
[----:B------:R-:W-:Y:S01]  /*4100*/  BAR.SYNC.DEFER_BLOCKING 0x0 ;  /* 0x0000000000007b1d */ /* 0x000fe20000010000 */
[----:B------:R-:W-:Y:S01]  /*4110*/  LOP3.LUT R22, R22, 0x1c0, RZ, 0xc0, !PT ;  /* 0x000001c016167812 */ /* 0x000fe200078ec0ff */
[C---:B------:R-:W-:Y:S01]  /*4120*/  IMAD R233, R17.reuse, 0x200, R24 ;  /* 0x0000020011e97824 */ /* 0x040fe200078e0218 */
[----:B------:R-:W-:Y:S01]  /*4130*/  IADD3 R11, R10, 0x1, R11 ;  /* 0x000000010a0b7810 */ /* 0x000fe20007ffe00b */
[----:B------:R-:W-:Y:S01]  /*4140*/  IMAD.SHL.U32 R17, R17, 0x8, RZ ;  /* 0x0000000811117824 */ /* 0x000fe200078e00ff */
[----:B------:R-:W-:Y:S01]  /*4150*/  USHF.L.U64.HI UR24, UR8, 0x4, UR9 ;  /* 0x0000000408187899 */ /* 0x000fe20008010209 */
[C---:B------:R-:W-:Y:S01]  /*4160*/  IMAD R9, R174.reuse, UR9, R9 ;  /* 0x00000009ae097c24 */ /* 0x040fe2000f8e0209 */
[----:B------:R-:W-:Y:S01]  /*4170*/  IADD3 R84, R11, UR18, -R84 ;  /* 0x000000120b547c10 */ /* 0x000fe2000fffe854 */
[----:B------:R-:W-:Y:S01]  /*4180*/  IMAD.WIDE.U32 R174, R174, UR8, R18 ;  /* 0x00000008aeae7c25 */ /* 0x000fe2000f8e0012 */
[----:B------:R-:W-:Y:S01]  /*4190*/  LOP3.LUT R0, R22, 0x8, R17, 0xf8, !PT ;  /* 0x0000000816007812 */ /* 0x000fe200078ef811 */
[----:B------:R-:W-:Y:S01]  /*41a0*/  ULDC.64 UR20, c[0x0][0x220] ;  /* 0x0000880000147ab9 */ /* 0x000fe20000000a00 */
[----:B------:R-:W-:-:S02]  /*41b0*/  SHF.R.U32.HI R11, RZ, 0x3, R22 ;  /* 0x00000003ff0b7819 */ /* 0x000fc40000011616 */
[----:B------:R-:W-:Y:S02]  /*41c0*/  ISETP.GE.AND P6, PT, R20, UR5, PT ;  /* 0x0000000514007c0c */ /* 0x000fe4000bfc6270 */
[----:B------:R-:W-:Y:S01]  /*41d0*/  LOP3.LUT R0, R0, R11, RZ, 0x3c, !PT ;  /* 0x0000000b00007212 */ /* 0x000fe200078e3cff */
[----:B------:R-:W-:-:S05]  /*41e0*/  IMAD.SHL.U32 R11, R16, 0x40, RZ ;  /* 0x00000040100b7824 */ /* 0x000fca00078e00ff */
[----:B------:R-:W-:Y:S01]  /*41f0*/  LOP3.LUT R0, R0, 0xfffffe00, R11, 0xf8, !PT ;  /* 0xfffffe0000007812 */ /* 0x000fe200078ef80b */
[----:B------:R2:W-:Y:S04]  /*4200*/  @P1 STS.128 [R235+0x10000], RZ ;  /* 0x010000ffeb001388 */ /* 0x0005e80000000c00 */
[----:B------:R2:W-:Y:S04]  /*4210*/  @P1 STS.128 [R235+0x12000], RZ ;  /* 0x012000ffeb001388 */ /* 0x0005e80000000c00 */
[----:B------:R2:W-:Y:S04]  /*4220*/  @P1 STS.128 [R235+0x14000], RZ ;  /* 0x014000ffeb001388 */ /* 0x0005e80000000c00 */
[----:B------:R2:W-:Y:S01]  /*4230*/  @P1 STS.128 [R235+0x16000], RZ ;  /* 0x016000ffeb001388 */ /* 0x0005e20000000c00 */
[----:B------:R-:W-:Y:S01]  /*4240*/  VIADD R84, R84, UR19 ;  /* 0x0000001354547c36 */ /* 0x000fe20008000000 */
[----:B------:R-:W-:Y:S01]  /*4250*/  ULDC UR19, c[0x0][0x2e8] ;  /* 0x0000ba0000137ab9 */ /* 0x000fe20000000800 */
[----:B------:R-:W-:Y:S01]  /*4260*/  IMAD.IADD R172, R175, 0x1, R9 ;  /* 0x00000001afac7824 */ /* 0x000fe200078e0209 */
[----:B------:R-:W-:Y:S01]  /*4270*/  LEA R242, P0, R174, UR20, 0x1 ;  /* 0x00000014aef27c11 */ /* 0x000fe2000f8008ff */
[----:B------:R-:W-:Y:S01]  /*4280*/  IMAD R234, R21, 0x400, R0 ;  /* 0x0000040015ea7824 */ /* 0x000fe200078e0200 */
[----:B------:R-:W-:Y:S01]  /*4290*/  USHF.L.U32 UR26, UR8, 0x4, URZ ;  /* 0x00000004081a7899 */ /* 0x000fe2000800063f */
[----:B-1----:R-:W1:Y:S01]  /*42a0*/  MUFU.RCP R87, UR19 ;  /* 0x0000001300577d08 */ /* 0x002e620008001000 */
[----:B------:R-:W-:Y:S01]  /*42b0*/  BSSY B0, `(.L_x_3697) ;  /* 0x0000023000007945 */ /* 0x000fe20003800000 */
[----:B------:R-:W-:-:S02]  /*42c0*/  LEA R233, R233, UR4, 0x1 ;  /* 0x00000004e9e97c11 */ /* 0x000fc4000f8e08ff */
[----:B------:R-:W-:Y:S02]  /*42d0*/  LEA.HI.X R247, R174, UR21, R172, 0x1, P0 ;  /* 0x00000015aef77c11 */ /* 0x000fe400080f0cac */
[----:B------:R-:W-:Y:S01]  /*42e0*/  LEA R234, R234, UR4, 0x1 ;  /* 0x00000004eaea7c11 */ /* 0x000fe2000f8e08ff */
[----:B------:R-:W-:Y:S06]  /*42f0*/  @P1 BRA `(.L_x_3698) ;  /* 0x0000000000781947 */ /* 0x000fec0003800000 */
        /* <DEDUP_REMOVED lines=18> */
[----:B----4-:R-:W-:-:S05]  /*4420*/  @!P1 IMAD.MOV.U32 R243, RZ, RZ, R247 ;  /* 0x000000fffff39224 */ /* 0x010fca00078e00f7 */
[----:B------:R-:W-:Y:S01]  /*4430*/  @!PT LDS RZ, [RZ] ;  /* 0x00000000fffff984 */ /* 0x000fe20000000800 */
[----:B------:R-:W-:Y:S01]  /*4440*/  @!PT LDS RZ, [RZ] ;  /* 0x00000000fffff984 */ /* 0x000fe20000000800 */
[----:B------:R-:W-:Y:S01]  /*4450*/  @!PT LDS RZ, [RZ] ;  /* 0x00000000fffff984 */ /* 0x000fe20000000800 */
[----:B------:R3:W-:Y:S04]  /*4460*/  @!P1 LDGSTS.E.BYPASS.LTC128B.128 [R235+0x14000], desc[UR22][R242.64+0x100] ;  /* 0x14000100f2eb9fae */ /* 0x0007e8000b901d56 */
[----:B------:R3:W-:Y:S01]  /*4470*/  @P0 STS.128 [R235+0x16000], RZ ;  /* 0x016000ffeb000388 */ /* 0x0007e20000000c00 */
[----:B------:R-:W-:Y:S05]  /*4480*/  @P0 BRA `(.L_x_3698) ;  /* 0x0000000000140947 */ /* 0x000fea0003800000 */
[----:B---3--:R-:W-:-:S05]  /*4490*/  MOV R243, R247 ;  /* 0x000000f700f37202 */ /* 0x008fca0000000f00 */
[----:B------:R-:W-:Y:S01]  /*44a0*/  @!PT LDS RZ, [RZ] ;  /* 0x00000000fffff984 */ /* 0x000fe20000000800 */
[----:B------:R-:W-:Y:S01]  /*44b0*/  @!PT LDS RZ, [RZ] ;  /* 0x00000000fffff984 */ /* 0x000fe20000000800 */
[----:B------:R-:W-:Y:S01]  /*44c0*/  @!PT LDS RZ, [RZ] ;  /* 0x00000000fffff984 */ /* 0x000fe20000000800 */
[----:B------:R4:W-:Y:S02]  /*44d0*/  LDGSTS.E.BYPASS.LTC128B.128 [R235+0x16000], desc[UR22][R242.64+0x180] ;  /* 0x16000180f2eb7fae */ /* 0x0009e4000b901d56 */
.L_x_3698:
[----:B------:R-:W-:Y:S05]  /*44e0*/  BSYNC B0 ;  /* 0x0000000000007941 */ /* 0x000fea0003800000 */
.L_x_3697:
        /* <DEDUP_REMOVED lines=49> */
.L_x_3700:
[----:B------:R-:W-:Y:S05]  /*4800*/  BSYNC B0 ;  /* 0x0000000000007941 */ /* 0x000fea0003800000 */
.L_x_3699:
        /* <DEDUP_REMOVED lines=9> */
[----:B-1----:R-:W-:Y:S01]  /*48a0*/  IMAD.U32 R11, RZ, RZ, UR8 ;  /* 0x00000008ff0b7e24 */ /* 0x002fe2000f8e00ff */
[----:B------:R-:W-:Y:S01]  /*48b0*/  ISETP.GE.AND P4, PT, R6, UR19, PT ;  /* 0x0000001306007c0c */ /* 0x000fe2000bf86270 */
[----:B------:R-:W-:Y:S01]  /*48c0*/  IMAD.U32 R8, RZ, RZ, UR9 ;  /* 0x00000009ff087e24 */ /* 0x000fe2000f8e00ff */
[----:B------:R-:W-:Y:S01]  /*48d0*/  ISETP.GE.AND P2, PT, R4, UR19, PT ;  /* 0x0000001304007c0c */ /* 0x000fe2000bf46270 */
[----:B------:R-:W-:-:S03]  /*48e0*/  IMAD.SHL.U32 R9, R9, 0x20, RZ ;  /* 0x0000002009097824 */ /* 0x000fc600078e00ff */
[----:B------:R-:W-:-:S05]  /*48f0*/  SHF.L.U64.HI R8, R11, 0x5, R8 ;  /* 0x000000050b087819 */ /* 0x000fca0000010208 */
[CC--:B------:R-:W-:Y:S01]  /*4900*/  @!P5 LEA R16, P0, R9.reuse, R242.reuse, 0x1 ;  /* 0x000000f20910d211 */ /* 0x0c0fe200078008ff */
        /* <DEDUP_REMOVED lines=29> */
.L_x_3702:
[----:B------:R-:W-:Y:S05]  /*4ae0*/  BSYNC B0 ;  /* 0x0000000000007941 */ /* 0x000fea0003800000 */
.L_x_3701:
        /* <DEDUP_REMOVED lines=14> */
[----:B---34-:R-:W-:Y:S01]  /*4bd0*/  @!P3 MOV R243, R247 ;  /* 0x000000f700f3b202 */ /* 0x018fe20000000f00 */
        /* <DEDUP_REMOVED lines=32> */
[----:B------:R-:W-:Y:S01]  /*4de0*/  UIMAD UR5, UR9, 0x60, URZ ;  /* 0x00000060090578a4 */ /* 0x000fe2000f8e023f */
[----:B------:R-:W-:-:S03]  /*4df0*/  MOV R243, R247 ;  /* 0x000000f700f37202 */ /* 0x000fc60000000f00 */
[----:B------:R-:W-:-:S05]  /*4e00*/  IMAD.WIDE.U32 R8, R8, 0x60, R242 ;  /* 0x0000006008087825 */ /* 0x000fca00078e00f2 */
[----:B------:R-:W-:-:S05]  /*4e10*/  IADD3 R9, R9, UR5, RZ ;  /* 0x0000000509097c10 */ /* 0x000fca000fffe0ff */
[----:B------:R-:W-:Y:S01]  /*4e20*/  @!PT LDS RZ, [RZ] ;  /* 0x00000000fffff984 */ /* 0x000fe20000000800 */
[----:B------:R-:W-:Y:S01]  /*4e30*/  @!PT LDS RZ, [RZ] ;  /* 0x00000000fffff984 */ /* 0x000fe20000000800 */
[----:B------:R-:W-:Y:S01]  /*4e40*/  @!PT LDS RZ, [RZ] ;  /* 0x00000000fffff984 */ /* 0x000fe20000000800 */
[----:B------:R1:W-:Y:S02]  /*4e50*/  LDGSTS.E.BYPASS.LTC128B.128 [R235+0x17800], desc[UR22][R8.64+0x180] ;  /* 0x1780018008eb7fae */ /* 0x0003e4000b901d56 */
.L_x_3704:
[----:B------:R-:W-:Y:S05]  /*4e60*/  BSYNC B0 ;  /* 0x0000000000007941 */ /* 0x000fea0003800000 */
.L_x_3703:
[----:B------:R-:W-:Y:S01]  /*4e70*/  LDSM.16.M88.4 R40, [R234] ;  /* 0x00000000ea28783b */ /* 0x000fe20000000200 */
[----:B------:R-:W-:Y:S01]  /*4e80*/  LOP3.LUT P0, RZ, R12, 0x2, RZ, 0xc0, !PT ;  /* 0x000000020cff7812 */ /* 0x000fe2000780c0ff */
[C---:B------:R-:W-:Y:S02]  /*4e90*/  VIADD R13, R233.reuse, 0x8000 ;  /* 0x00008000e90d7836 */ /* 0x040fe40000000000 */
[----:B-1---5:R-:W-:Y:S01]  /*4ea0*/  FMUL.FTZ R86, R86, R87 ;  /* 0x0000005756567220 */ /* 0x022fe20000410000 */
[----:B------:R-:W1:Y:S01]  /*4eb0*/  LDSM.16.M88.4 R8, [R233+0x8800] ;  /* 0x00880000e908783b */ /* 0x000e620000000200 */
[----:B------:R-:W-:Y:S01]  /*4ec0*/  VIADD R231, R233, 0x8020 ;  /* 0x00008020e9e77836 */ /* 0x000fe20000000000 */
[----:B------:R-:W-:Y:S01]  /*4ed0*/  VIMNMX R167, R84, UR18, PT ;  /* 0x0000001254a77c48 */ /* 0x000fe2000bfe0100 */
[--C-:B------:R-:W-:Y:S01]  /*4ee0*/  IMAD R232, R7, 0x2, R234.reuse ;  /* 0x0000000207e87824 */ /* 0x100fe200078e02ea */
[----:B------:R-:W2:Y:S01]  /*4ef0*/  LDSM.16.M88.4 R16, [R233+0x8000] ;  /* 0x00800000e910783b */ /* 0x000ea20000000200 */
[C---:B------:R-:W-:Y:S01]  /*4f00*/  IMAD R230, R5.reuse, 0x2, R234 ;  /* 0x0000000205e67824 */ /* 0x040fe200078e02ea */
[----:B------:R-:W-:Y:S01]  /*4f10*/  R2UR UR5, R86 ;  /* 0x00000000560572ca */ /* 0x000fe200000e0000 */
[----:B------:R-:W-:Y:S01]  /*4f20*/  IMAD R229, R5, 0x2, R232 ;  /* 0x0000000205e57824 */ /* 0x000fe200078e02e8 */
[----:B------:R-:W3:Y:S01]  /*4f30*/  LDSM.16.M88.4 R72, [R233+0x9000] ;  /* 0x00900000e948783b */ /* 0x000ee20000000200 */
[----:B------:R-:W-:Y:S01]  /*4f40*/  IMAD.SHL.U32 R237, R85, 0x2, RZ ;  /* 0x0000000255ed7824 */ /* 0x000fe200078e00ff */
[----:B------:R-:W-:Y:S01]  /*4f50*/  UISETP.GT.AND UP0, UPT, UR12, UR11, UPT ;  /* 0x0000000b0c00728c */ /* 0x000fe2000bf04270 */
[----:B------:R-:W-:Y:S01]  /*4f60*/  @P0 VIADD R231, R13, 0xffffffe0 ;  /* 0xffffffe00de70836 */ /* 0x000fe20000000000 */
[----:B------:R-:W4:Y:S01]  /*4f70*/  LDSM.16.M88.4 R68, [R233+0x9800] ;  /* 0x00980000e944783b */ /* 0x000f220000000200 */
[----:B------:R-:W-:-:S02]  /*4f80*/  LOP3.LUT P0, RZ, R12, 0x4, RZ, 0xc0, !PT ;  /* 0x000000040cff7812 */ /* 0x000fc4000780c0ff */
[----:B------:R-:W-:Y:S01]  /*4f90*/  LOP3.LUT R237, R237, 0x6, RZ, 0xc0, !PT ;  /* 0x00000006eded7812 */ /* 0x000fe200078ec0ff */
[----:B------:R-:W-:Y:S01]  /*4fa0*/  LDSM.16.M88.4 R52, [R232] ;  /* 0x00000000e834783b */ /* 0x000fe20000000200 */
[----:B------:R-:W-:Y:S01]  /*4fb0*/  SEL R2, R2, 0xffffffe0, !P0 ;  /* 0xffffffe002027807 */ /* 0x000fe20004000000 */
[C---:B------:R-:W-:Y:S02]  /*4fc0*/  VIADD R223, R231.reuse, 0x800 ;  /* 0x00000800e7df7836 */ /* 0x040fe40000000000 */
[----:B------:R-:W4:Y:S01]  /*4fd0*/  LDSM.16.M88.4 R60, [R231+0x800] ;  /* 0x00080000e73c783b */ /* 0x000f220000000200 */
[----:B------:R-:W-:Y:S02]  /*4fe0*/  VIADD R222, R231, 0x1000 ;  /* 0x00001000e7de7836 */ /* 0x000fe40000000000 */
[C---:B------:R-:W-:Y:S01]  /*4ff0*/  IMAD R227, R2.reuse, 0x2, R233 ;  /* 0x0000000202e37824 */ /* 0x040fe200078e02e9 */
[----:B------:R-:W4:Y:S01]  /*5000*/  LDSM.16.M88.4 R64, [R231] ;  /* 0x00000000e740783b */ /* 0x000f220000000200 */
[----:B------:R-:W-:-:S02]  /*5010*/  IMAD R220, R2, 0x2, R231 ;  /* 0x0000000202dc7824 */ /* 0x000fc400078e02e7 */
[C---:B------:R-:W-:Y:S01]  /*5020*/  VIADD R221, R231.reuse, 0x1800 ;  /* 0x00001800e7dd7836 */ /* 0x040fe20000000000 */
[----:B------:R-:W4:Y:S01]  /*5030*/  LDSM.16.M88.4 R56, [R231+0x1000] ;  /* 0x00100000e738783b */ /* 0x000f220000000200 */
[C---:B------:R-:W-:Y:S02]  /*5040*/  VIADD R219, R231.reuse, 0x2000 ;  /* 0x00002000e7db7836 */ /* 0x040fe40000000000 */
[C---:B------:R-:W-:Y:S01]  /*5050*/  VIADD R218, R231.reuse, 0x2800 ;  /* 0x00002800e7da7836 */ /* 0x040fe20000000000 */
[----:B------:R-:W4:Y:S01]  /*5060*/  LDSM.16.M88.4 R48, [R231+0x1800] ;  /* 0x00180000e730783b */ /* 0x000f220000000200 */
[C---:B------:R-:W-:Y:S02]  /*5070*/  VIADD R217, R231.reuse, 0x3000 ;  /* 0x00003000e7d97836 */ /* 0x040fe40000000000 */
[C---:B------:R-:W-:Y:S01]  /*5080*/  VIADD R216, R231.reuse, 0x3800 ;  /* 0x00003800e7d87836 */ /* 0x040fe20000000000 */
[----:B------:R-:W-:Y:S01]  /*5090*/  LDSM.16.M88.4 R36, [R230] ;  /* 0x00000000e624783b */ /* 0x000fe20000000200 */
[----:B------:R-:W-:-:S02]  /*50a0*/  VIADD R215, R231, 0x4000 ;  /* 0x00004000e7d77836 */ /* 0x000fc40000000000 */
[C---:B------:R-:W-:Y:S01]  /*50b0*/  VIADD R214, R231.reuse, 0x4800 ;  /* 0x00004800e7d67836 */ /* 0x040fe20000000000 */
[C---:B-1----:R-:W-:Y:S01]  /*50c0*/  HMMA.16816.F32 R12, R40.reuse, R8, RZ ;  /* 0x00000008280c723c */ /* 0x042fe200000018ff */
[----:B------:R-:W1:Y:S01]  /*50d0*/  LDSM.16.M88.4 R28, [R227+0x8800] ;  /* 0x00880000e31c783b */ /* 0x000e620000000200 */
[C---:B------:R-:W-:Y:S02]  /*50e0*/  VIADD R213, R231.reuse, 0x5000 ;  /* 0x00005000e7d57836 */ /* 0x040fe40000000000 */
[C---:B------:R-:W-:Y:S01]  /*50f0*/  VIADD R212, R231.reuse, 0x5800 ;  /* 0x00005800e7d47836 */ /* 0x040fe20000000000 */
[----:B------:R-:W1:Y:S01]  /*5100*/  LDSM.16.M88.4 R32, [R227+0x8000] ;  /* 0x00800000e320783b */ /* 0x000e620000000200 */
[----:B------:R-:W-:Y:S01]  /*5110*/  HMMA.16816.F32 R8, R40, R10, RZ ;  /* 0x0000000a2808723c */ /* 0x000fe200000018ff */
[C---:B------:R-:W-:Y:S02]  /*5120*/  VIADD R211, R231.reuse, 0x6000 ;  /* 0x00006000e7d37836 */ /* 0x040fe40000000000 */
[----:B------:R-:W1:Y:S01]  /*5130*/  LDSM.16.M88.4 R24, [R227+0x9000] ;  /* 0x00900000e318783b */ /* 0x000e620000000200 */
[----:B------:R-:W-:-:S02]  /*5140*/  VIADD R210, R231, 0x6800 ;  /* 0x00006800e7d27836 */ /* 0x000fc40000000000 */
[C---:B--2---:R-:W-:Y:S01]  /*5150*/  HMMA.16816.F32 R20, R40.reuse, R16, RZ ;  /* 0x000000102814723c */ /* 0x044fe200000018ff */
[----:B------:R-:W2:Y:S01]  /*5160*/  LDSM.16.M88.4 R80, [R227+0x9800] ;  /* 0x00980000e350783b */ /* 0x000ea20000000200 */
[C---:B------:R-:W-:Y:S02]  /*5170*/  VIADD R209, R231.reuse, 0x7000 ;  /* 0x00007000e7d17836 */ /* 0x040fe40000000000 */
[----:B------:R-:W-:Y:S01]  /*5180*/  VIADD R208, R231, 0x7800 ;  /* 0x00007800e7d07836 */ /* 0x000fe20000000000 */
[----:B------:R-:W0:Y:S01]  /*5190*/  LDGDEPBAR ;  /* 0x00000000000079af */ /* 0x000e220000000000 */
[C---:B------:R-:W-:Y:S06]  /*51a0*/  HMMA.16816.F32 R16, R40.reuse, R18, RZ ;  /* 0x000000122810723c */ /* 0x040fec00000018ff */
[C---:B---3--:R-:W-:Y:S06]  /*51b0*/  HMMA.16816.F32 R76, R40.reuse, R72, RZ ;  /* 0x00000048284c723c */ /* 0x048fec00000018ff */
[C---:B------:R-:W-:Y:S06]  /*51c0*/  HMMA.16816.F32 R72, R40.reuse, R74, RZ ;  /* 0x0000004a2848723c */ /* 0x040fec00000018ff */
[----:B----4-:R-:W-:Y:S06]  /*51d0*/  HMMA.16816.F32 R44, R40, R68, RZ ;  /* 0x00000044282c723c */ /* 0x010fec00000018ff */
[----:B------:R-:W-:Y:S06]  /*51e0*/  HMMA.16816.F32 R12, R52, R60, R12 ;  /* 0x0000003c340c723c */ /* 0x000fec000000180c */
[----:B------:R-:W-:Y:S01]  /*51f0*/  HMMA.16816.F32 R40, R40, R70, RZ ;  /* 0x000000462828723c */ /* 0x000fe200000018ff */
[----:B------:R-:W-:Y:S05]  /*5200*/  LDSM.16.M88.4 R68, [R229] ;  /* 0x00000000e544783b */ /* 0x000fea0000000200 */
[C---:B------:R-:W-:Y:S01]  /*5210*/  HMMA.16816.F32 R8, R52.reuse, R62, R8 ;  /* 0x0000003e3408723c */ /* 0x040fe20000001808 */
[----:B------:R-:W3:Y:S05]  /*5220*/  LDSM.16.M88.4 R60, [R220+0x800] ;  /* 0x00080000dc3c783b */ /* 0x000eea0000000200 */
[C---:B------:R-:W-:Y:S06]  /*5230*/  HMMA.16816.F32 R20, R52.reuse, R64, R20 ;  /* 0x000000403414723c */ /* 0x040fec0000001814 */
[C---:B------:R-:W-:Y:S01]  /*5240*/  HMMA.16816.F32 R16, R52.reuse, R66, R16 ;  /* 0x000000423410723c */ /* 0x040fe20000001810 */
[----:B------:R-:W4:Y:S05]  /*5250*/  LDSM.16.M88.4 R64, [R220] ;  /* 0x00000000dc40783b */ /* 0x000f2a0000000200 */
[C---:B------:R-:W-:Y:S06]  /*5260*/  HMMA.16816.F32 R76, R52.reuse, R56, R76 ;  /* 0x00000038344c723c */ /* 0x040fec000000184c */
[C---:B------:R-:W-:Y:S01]  /*5270*/  HMMA.16816.F32 R72, R52.reuse, R58, R72 ;  /* 0x0000003a3448723c */ /* 0x040fe20000001848 */
[----:B------:R-:W4:Y:S05]  /*5280*/  LDSM.16.M88.4 R56, [R220+0x1000] ;  /* 0x00100000dc38783b */ /* 0x000f2a0000000200 */
[----:B------:R-:W-:Y:S06]  /*5290*/  HMMA.16816.F32 R44, R52, R48, R44 ;  /* 0x00000030342c723c */ /* 0x000fec000000182c */
[----:B-1----:R-:W-:Y:S06]  /*52a0*/  HMMA.16816.F32 R12, R36, R28, R12 ;  /* 0x0000001c240c723c */ /* 0x002fec000000180c */
[----:B------:R-:W-:Y:S01]  /*52b0*/  HMMA.16816.F32 R40, R52, R50, R40 ;  /* 0x000000323428723c */ /* 0x000fe20000001828 */
[----:B------:R-:W-:Y:S04]  /*52c0*/  LDSM.16.M88.4 R52, [R234+0x2000] ;  /* 0x00200000ea34783b */ /* 0x000fe80000000200 */
[----:B------:R-:W-:Y:S01]  /*52d0*/  LDSM.16.M88.4 R48, [R233+0xa000] ;  /* 0x00a00000e930783b */ /* 0x000fe20000000200 */
[C---:B------:R-:W-:Y:S03]  /*52e0*/  HMMA.16816.F32 R8, R36.reuse, R30, R8 ;  /* 0x0000001e2408723c */ /* 0x040fe60000001808 */
[----:B------:R-:W1:Y:S03]  /*52f0*/  LDSM.16.M88.4 R28, [R220+0x1800] ;  /* 0x00180000dc1c783b */ /* 0x000e660000000200 */
[C---:B------:R-:W-:Y:S06]  /*5300*/  HMMA.16816.F32 R20, R36.reuse, R32, R20 ;  /* 0x000000202414723c */ /* 0x040fec0000001814 */
[C---:B------:R-:W-:Y:S01]  /*5310*/  HMMA.16816.F32 R16, R36.reuse, R34, R16 ;  /* 0x000000222410723c */ /* 0x040fe20000001810 */
[----:B------:R-:W1:Y:S05]  /*5320*/  LDSM.16.M88.4 R32, [R233+0xa800] ;  /* 0x00a80000e920783b */ /* 0x000e6a0000000200 */
[C---:B------:R-:W-:Y:S06]  /*5330*/  HMMA.16816.F32 R76, R36.reuse, R24, R76 ;  /* 0x00000018244c723c */ /* 0x040fec000000184c */
[----:B--2---:R-:W-:Y:S06]  /*5340*/  HMMA.16816.F32 R44, R36, R80, R44 ;  /* 0x00000050242c723c */ /* 0x004fec000000182c */
[----:B---3--:R-:W-:Y:S06]  /*5350*/  HMMA.16816.F32 R12, R68, R60, R12 ;  /* 0x0000003c440c723c */ /* 0x008fec000000180c */
[C---:B------:R-:W-:Y:S01]  /*5360*/  HMMA.16816.F32 R72, R36.reuse, R26, R72 ;  /* 0x0000001a2448723c */ /* 0x040fe20000001848 */
[----:B------:R-:W-:Y:S05]  /*5370*/  LDSM.16.M88.4 R24, [R233+0xb000] ;  /* 0x00b00000e918783b */ /* 0x000fea0000000200 */
[----:B------:R-:W-:Y:S01]  /*5380*/  HMMA.16816.F32 R40, R36, R82, R40 ;  /* 0x000000522428723c */ /* 0x000fe20000001828 */
[----:B------:R-:W2:Y:S05]  /*5390*/  LDSM.16.M88.4 R36, [R233+0xb800] ;  /* 0x00b80000e924783b */ /* 0x000eaa0000000200 */
[C---:B------:R-:W-:Y:S01]  /*53a0*/  HMMA.16816.F32 R8, R68.reuse, R62, R8 ;  /* 0x0000003e4408723c */ /* 0x040fe20000001808 */
[----:B------:R-:W-:Y:S05]  /*53b0*/  LDSM.16.M88.4 R60, [R231+0x2800] ;  /* 0x00280000e73c783b */ /* 0x000fea0000000200 */
[C---:B----4-:R-:W-:Y:S06]  /*53c0*/  HMMA.16816.F32 R20, R68.reuse, R64, R20 ;  /* 0x000000404414723c */ /* 0x050fec0000001814 */
[C---:B------:R-:W-:Y:S01]  /*53d0*/  HMMA.16816.F32 R16, R68.reuse, R66, R16 ;  /* 0x000000424410723c */ /* 0x040fe20000001810 */
[----:B------:R-:W-:Y:S05]  /*53e0*/  LDSM.16.M88.4 R64, [R231+0x2000] ;  /* 0x00200000e740783b */ /* 0x000fea0000000200 */
[C---:B------:R-:W-:Y:S01]  /*53f0*/  HMMA.16816.F32 R80, R68.reuse, R56, R76 ;  /* 0x000000384450723c */ /* 0x040fe2000000184c */
[----:B------:R-:W3:Y:S05]  /*5400*/  LDSM.16.M88.4 R76, [R232+0x2000] ;  /* 0x00200000e84c783b */ /* 0x000eea0000000200 */
[----:B-1----:R-:W-:Y:S06]  /*5410*/  HMMA.16816.F32 R44, R68, R28, R44 ;  /* 0x0000001c442c723c */ /* 0x002fec000000182c */
[----:B------:R-:W-:Y:S06]  /*5420*/  HMMA.16816.F32 R12, R52, R32, R12 ;  /* 0x00000020340c723c */ /* 0x000fec000000180c */
[----:B------:R-:W-:Y:S01]  /*5430*/  HMMA.16816.F32 R40, R68, R30, R40 ;  /* 0x0000001e4428723c */ /* 0x000fe20000001828 */
[----:B------:R-:W1:Y:S05]  /*5440*/  LDSM.16.M88.4 R28, [R231+0x3800] ;  /* 0x00380000e71c783b */ /* 0x000e6a0000000200 */
[C---:B------:R-:W-:Y:S01]  /*5450*/  HMMA.16816.F32 R8, R52.reuse, R34, R8 ;  /* 0x000000223408723c */ /* 0x040fe20000001808 */
[----:B------:R-:W-:Y:S05]  /*5460*/  LDSM.16.M88.4 R32, [R227+0xa800] ;  /* 0x00a80000e320783b */ /* 0x000fea0000000200 */
[----:B------:R-:W-:Y:S06]  /*5470*/  HMMA.16816.F32 R20, R52, R48, R20 ;  /* 0x000000303414723c */ /* 0x000fec0000001814 */
[----:B------:R-:W-:Y:S01]  /*5480*/  HMMA.16816.F32 R72, R68, R58, R72 ;  /* 0x0000003a4448723c */ /* 0x000fe20000001848 */
[----:B------:R-:W4:Y:S04]  /*5490*/  LDSM.16.M88.4 R68, [R230+0x2000] ;  /* 0x00200000e644783b */ /* 0x000f280000000200 */
[----:B------:R-:W-:Y:S01]  /*54a0*/  LDSM.16.M88.4 R56, [R231+0x3000] ;  /* 0x00300000e738783b */ /* 0x000fe20000000200 */
[C---:B------:R-:W-:Y:S03]  /*54b0*/  HMMA.16816.F32 R16, R52.reuse, R50, R16 ;  /* 0x000000323410723c */ /* 0x040fe60000001810 */
[----:B------:R-:W4:Y:S03]  /*54c0*/  LDSM.16.M88.4 R48, [R227+0xa000] ;  /* 0x00a00000e330783b */ /* 0x000f260000000200 */
[----:B--2---:R-:W-:Y:S06]  /*54d0*/  HMMA.16816.F32 R44, R52, R36, R44 ;  /* 0x00000024342c723c */ /* 0x004fec000000182c */
[----:B---3--:R-:W-:Y:S06]  /*54e0*/  HMMA.16816.F32 R12, R76, R60, R12 ;  /* 0x0000003c4c0c723c */ /* 0x008fec000000180c */
[----:B------:R-:W-:Y:S01]  /*54f0*/  HMMA.16816.F32 R40, R52, R38, R40 ;  /* 0x000000263428723c */ /* 0x000fe20000001828 */
[----:B------:R-:W2:Y:S05]  /*5500*/  LDSM.16.M88.4 R36, [R227+0xb800] ;  /* 0x00b80000e324783b */ /* 0x000eaa0000000200 */
[C---:B------:R-:W-:Y:S01]  /*5510*/  HMMA.16816.F32 R8, R76.reuse, R62, R8 ;  /* 0x0000003e4c08723c */ /* 0x040fe20000001808 */
[----:B------:R-:W-:Y:S05]  /*5520*/  LDSM.16.M88.4 R60, [R220+0x2000] ;  /* 0x00200000dc3c783b */ /* 0x000fea0000000200 */
[----:B------:R-:W-:Y:S06]  /*5530*/  HMMA.16816.F32 R20, R76, R64, R20 ;  /* 0x000000404c14723c */ /* 0x000fec0000001814 */
[C---:B------:R-:W-:Y:S06]  /*5540*/  HMMA.16816.F32 R80, R52.reuse, R24, R80 ;  /* 0x000000183450723c */ /* 0x040fec0000001850 */
[----:B------:R-:W-:Y:S01]  /*5550*/  HMMA.16816.F32 R72, R52, R26, R72 ;  /* 0x0000001a3448723c */ /* 0x000fe20000001848 */
[----:B------:R-:W-:Y:S04]  /*5560*/  LDSM.16.M88.4 R52, [R220+0x2800] ;  /* 0x00280000dc34783b */ /* 0x000fe80000000200 */
[----:B------:R-:W-:Y:S01]  /*5570*/  LDSM.16.M88.4 R24, [R227+0xb000] ;  /* 0x00b00000e318783b */ /* 0x000fe20000000200 */
[C---:B------:R-:W-:Y:S03]  /*5580*/  HMMA.16816.F32 R16, R76.reuse, R66, R16 ;  /* 0x000000424c10723c */ /* 0x040fe60000001810 */
[----:B------:R-:W3:Y:S03]  /*5590*/  LDSM.16.M88.4 R64, [R229+0x2000] ;  /* 0x00200000e540783b */ /* 0x000ee60000000200 */
[----:B-1----:R-:W-:Y:S06]  /*55a0*/  HMMA.16816.F32 R44, R76, R28, R44 ;  /* 0x0000001c4c2c723c */ /* 0x002fec000000182c */
[----:B----4-:R-:W-:Y:S06]  /*55b0*/  HMMA.16816.F32 R12, R68, R32, R12 ;  /* 0x00000020440c723c */ /* 0x010fec000000180c */
[----:B------:R-:W-:Y:S01]  /*55c0*/  HMMA.16816.F32 R40, R76, R30, R40 ;  /* 0x0000001e4c28723c */ /* 0x000fe20000001828 */
[----:B------:R-:W1:Y:S05]  /*55d0*/  LDSM.16.M88.4 R28, [R220+0x3800] ;  /* 0x00380000dc1c783b */ /* 0x000e6a0000000200 */
[C---:B------:R-:W-:Y:S01]  /*55e0*/  HMMA.16816.F32 R8, R68.reuse, R34, R8 ;  /* 0x000000224408723c */ /* 0x040fe20000001808 */
[----:B------:R-:W-:Y:S05]  /*55f0*/  LDSM.16.M88.4 R32, [R233+0xc800] ;  /* 0x00c80000e920783b */ /* 0x000fea0000000200 */
[----:B------:R-:W-:Y:S06]  /*5600*/  HMMA.16816.F32 R20, R68, R48, R20 ;  /* 0x000000304414723c */ /* 0x000fec0000001814 */
[C---:B------:R-:W-:Y:S06]  /*5610*/  HMMA.16816.F32 R80, R76.reuse, R56, R80 ;  /* 0x000000384c50723c */ /* 0x040fec0000001850 */
        /* <DEDUP_REMOVED lines=14> */
[----:B------:R-:W3:Y:S04]  /*5700*/  LDSM.16.M88.4 R68, [R232+0x4000] ;  /* 0x00400000e844783b */ /* 0x000ee80000000200 */
        /* <DEDUP_REMOVED lines=74> */
[C---:B------:R-:W-:Y:S06]  /*5bb0*/  HMMA.16816.F32 R20, R64.reuse, R60, R20 ;  /* 0x0000003c4014723c */ /* 0x040fec0000001814 */
[----:B------:R-:W-:Y:S01]  /*5bc0*/  HMMA.16816.F32 R16, R64, R62, R16 ;  /* 0x0000003e4010723c */ /* 0x000fe20000001810 */
[----:B------:R-:W3:Y:S05]  /*5bd0*/  LDSM.16.M88.4 R60, [R220+0x6000] ;  /* 0x00600000dc3c783b */ /* 0x000eea0000000200 */
[----:B------:R-:W-:Y:S06]  /*5be0*/  HMMA.16816.F32 R80, R68, R24, R80 ;  /* 0x000000184450723c */ /* 0x000fec0000001850 */
[----:B-1----:R-:W-:Y:S06]  /*5bf0*/  HMMA.16816.F32 R44, R64, R28, R44 ;  /* 0x0000001c402c723c */ /* 0x002fec000000182c */
[----:B------:R-:W-:Y:S01]  /*5c00*/  HMMA.16816.F32 R72, R68, R26, R72 ;  /* 0x0000001a4448723c */ /* 0x000fe20000001848 */
[----:B------:R-:W1:Y:S04]  /*5c10*/  LDSM.16.M88.4 R24, [R227+0xf000] ;  /* 0x00f00000e318783b */ /* 0x000e680000000200 */
[----:B------:R-:W1:Y:S01]  /*5c20*/  LDSM.16.M88.4 R68, [R220+0x6800] ;  /* 0x00680000dc44783b */ /* 0x000e620000000200 */
[C---:B----4-:R-:W-:Y:S06]  /*5c30*/  HMMA.16816.F32 R12, R76.reuse, R32, R12 ;  /* 0x000000204c0c723c */ /* 0x050fec000000180c */
[C---:B------:R-:W-:Y:S01]  /*5c40*/  HMMA.16816.F32 R32, R76.reuse, R34, R8 ;  /* 0x000000224c20723c */ /* 0x040fe20000001808 */
[----:B------:R-:W4:Y:S05]  /*5c50*/  LDSM.16.M88.4 R8, [R220+0x7800] ;  /* 0x00780000dc08783b */ /* 0x000f2a0000000200 */
[----:B------:R-:W-:Y:S06]  /*5c60*/  HMMA.16816.F32 R20, R76, R48, R20 ;  /* 0x000000304c14723c */ /* 0x000fec0000001814 */
[C---:B------:R-:W-:Y:S06]  /*5c70*/  HMMA.16816.F32 R40, R64.reuse, R30, R40 ;  /* 0x0000001e4028723c */ /* 0x040fec0000001828 */
[----:B------:R-:W-:Y:S06]  /*5c80*/  HMMA.16816.F32 R80, R64, R56, R80 ;  /* 0x000000384050723c */ /* 0x000fec0000001850 */
[C---:B------:R-:W-:Y:S06]  /*5c90*/  HMMA.16816.F32 R16, R76.reuse, R50, R16 ;  /* 0x000000324c10723c */ /* 0x040fec0000001810 */
[----:B--2---:R-:W-:Y:S06]  /*5ca0*/  HMMA.16816.F32 R44, R76, R36, R44 ;  /* 0x000000244c2c723c */ /* 0x004fec000000182c */
[----:B------:R-:W-:Y:S01]  /*5cb0*/  HMMA.16816.F32 R72, R64, R58, R72 ;  /* 0x0000003a4048723c */ /* 0x000fe20000001848 */
[----:B------:R-:W2:Y:S01]  /*5cc0*/  LDSM.16.M88.4 R56, [R220+0x7000] ;  /* 0x00700000dc38783b */ /* 0x000ea20000000200 */
[----:B------:R-:W-:-:S04]  /*5cd0*/  DEPBAR.LE SB0, 0x0 ;  /* 0x000080000000791a */ /* 0x000fc80000000000 */
[----:B---3--:R-:W-:Y:S06]  /*5ce0*/  HMMA.16816.F32 R20, R52, R60, R20 ;  /* 0x0000003c3414723c */ /* 0x008fec0000001814 */
[C---:B------:R-:W-:Y:S06]  /*5cf0*/  HMMA.16816.F32 R40, R76.reuse, R38, R40 ;  /* 0x000000264c28723c */ /* 0x040fec0000001828 */
[----:B-1----:R-:W-:Y:S06]  /*5d00*/  HMMA.16816.F32 R80, R76, R24, R80 ;  /* 0x000000184c50723c */ /* 0x002fec0000001850 */
[----:B------:R-:W-:Y:S01]  /*5d10*/  HMMA.16816.F32 R16, R52, R62, R16 ;  /* 0x0000003e3410723c */ /* 0x000fe20000001810 */
[----:B------:R-:W-:-:S02]  /*5d20*/  VIADD R24, R237, UR14 ;  /* 0x0000000eed187c36 */ /* 0x000fc40008000000 */
[----:B------:R-:W-:Y:S02]  /*5d30*/  IMAD.U32 R25, RZ, RZ, UR18 ;  /* 0x00000012ff197e24 */ /* 0x000fe4000f8e00ff */
[----:B------:R-:W-:Y:S01]  /*5d40*/  VIADD R30, R24, 0x29 ;  /* 0x00000029181e7836 */ /* 0x000fe20000000000 */
[----:B------:R-:W-:Y:S02]  /*5d50*/  HMMA.16816.F32 R12, R52, R68, R12 ;  /* 0x00000044340c723c */ /* 0x000fe4000000180c */
[----:B------:R-:W-:-:S04]  /*5d60*/  VIADDMNMX R2, R84, 0x8, R25, PT ;  /* 0x0000000854027846 */ /* 0x000fc80003800119 */
[----:B----4-:R-:W-:Y:S06]  /*5d70*/  HMMA.16816.F32 R44, R52, R8, R44 ;  /* 0x00000008342c723c */ /* 0x010fec000000182c */
[----:B------:R-:W-:Y:S01]  /*5d80*/  HMMA.16816.F32 R72, R76, R26, R72 ;  /* 0x0000001a4c48723c */ /* 0x000fe20000001848 */
[----:B------:R-:W-:-:S05]  /*5d90*/  VIADD R9, R24, 0x1 ;  /* 0x0000000118097836 */ /* 0x000fca0000000000 */
[----:B------:R-:W-:Y:S01]  /*5da0*/  I2FP.F32.S32 R8, R9 ;  /* 0x0000000900087245 */ /* 0x000fe20000201400 */
[C---:B------:R-:W-:Y:S01]  /*5db0*/  HMMA.16816.F32 R32, R52.reuse, R70, R32 ;  /* 0x000000463420723c */ /* 0x040fe20000001820 */
[----:B------:R-:W-:Y:S01]  /*5dc0*/  BAR.SYNC.DEFER_BLOCKING 0x0 ;  /* 0x0000000000007b1d */ /* 0x000fe20000010000 */
[CC--:B------:R-:W-:Y:S02]  /*5dd0*/  ISETP.GE.AND P4, PT, R9.reuse, R167.reuse, PT ;  /* 0x000000a70900720c */ /* 0x0c0fe40003f86270 */
[----:B------:R-:W-:Y:S01]  /*5de0*/  ISETP.GE.AND P1, PT, R9, R2, PT ;  /* 0x000000020900720c */ /* 0x000fe20003f26270 */
[----:B------:R-:W-:Y:S02]  /*5df0*/  VIADD R9, R24, 0x8 ;  /* 0x0000000818097836 */ /* 0x000fe40000000000 */
[C---:B------:R-:W-:Y:S01]  /*5e00*/  FFMA.FTZ R21, R8.reuse, UR5, R21 ;  /* 0x0000000508157c23 */ /* 0x040fe20008010015 */
[----:B------:R-:W-:Y:S01]  /*5e10*/  FFMA.FTZ R23, R8, UR5, R23 ;  /* 0x0000000508177c23 */ /* 0x000fe20008010017 */
[----:B------:R-:W-:Y:S01]  /*5e20*/  VIADD R8, R24, 0x9 ;  /* 0x0000000918087836 */ /* 0x000fe20000000000 */
[----:B------:R-:W-:Y:S01]  /*5e30*/  HMMA.16816.F32 R40, R52, R10, R40 ;  /* 0x0000000a3428723c */ /* 0x000fe20000001828 */
[----:B------:R-:W-:-:S02]  /*5e40*/  ISETP.GE.AND P3, PT, R9, R167, PT ;  /* 0x000000a70900720c */ /* 0x000fc40003f66270 */
[-C--:B------:R-:W-:Y:S02]  /*5e50*/  ISETP.GE.AND P0, PT, R9, R2.reuse, PT ;  /* 0x000000020900720c */ /* 0x080fe40003f06270 */
[----:B------:R-:W-:Y:S01]  /*5e60*/  I2FP.F32.S32 R9, R9 ;  /* 0x0000000900097245 */ /* 0x000fe20000201400 */
[C---:B--2---:R-:W-:Y:S01]  /*5e70*/  HMMA.16816.F32 R80, R52.reuse, R56, R80 ;  /* 0x000000383450723c */ /* 0x044fe20000001850 */
[----:B------:R-:W-:Y:S01]  /*5e80*/  VIADD R10, R24, 0x10 ;  /* 0x00000010180a7836 */ /* 0x000fe20000000000 */
[CC--:B------:R-:W-:Y:S02]  /*5e90*/  ISETP.GE.AND P6, PT, R8.reuse, R167.reuse, PT ;  /* 0x000000a70800720c */ /* 0x0c0fe40003fc6270 */
[----:B------:R-:W-:Y:S01]  /*5ea0*/  ISETP.GE.AND P5, PT, R8, R2, PT ;  /* 0x000000020800720c */ /* 0x000fe20003fa6270 */
[C---:B------:R-:W-:Y:S01]  /*5eb0*/  FFMA.FTZ R16, R9.reuse, UR5, R16 ;  /* 0x0000000509107c23 */ /* 0x040fe20008010010 */
[----:B------:R-:W-:Y:S01]  /*5ec0*/  I2FP.F32.S32 R8, R8 ;  /* 0x0000000800087245 */ /* 0x000fe20000201400 */
[----:B------:R-:W-:Y:S01]  /*5ed0*/  FFMA.FTZ R26, R9, UR5, R18 ;  /* 0x00000005091a7c23 */ /* 0x000fe20008010012 */
[----:B------:R-:W-:Y:S01]  /*5ee0*/  FSEL R27, R21, -INF , !P4 ;  /* 0xff800000151b7808 */ /* 0x000fe20006000000 */
[----:B------:R-:W-:Y:S01]  /*5ef0*/  HMMA.16816.F32 R72, R52, R58, R72 ;  /* 0x0000003a3448723c */ /* 0x000fe20000001848 */
[----:B------:R-:W-:Y:S01]  /*5f00*/  I2FP.F32.S32 R21, R10 ;  /* 0x0000000a00157245 */ /* 0x000fe20000201400 */
[C---:B------:R-:W-:Y:S01]  /*5f10*/  FFMA.FTZ R9, R8.reuse, UR5, R17 ;  /* 0x0000000508097c23 */ /* 0x040fe20008010011 */
[----:B------:R-:W-:Y:S01]  /*5f20*/  FFMA.FTZ R11, R8, UR5, R19 ;  /* 0x00000005080b7c23 */ /* 0x000fe20008010013 */
[----:B------:R-:W-:Y:S01]  /*5f30*/  VIADD R8, R24, 0x11 ;  /* 0x0000001118087836 */ /* 0x000fe20000000000 */
[----:B------:R-:W-:Y:S01]  /*5f40*/  ISETP.GE.AND P2, PT, R10, R167, PT ;  /* 0x000000a70a00720c */ /* 0x000fe20003f46270 */
[----:B------:R-:W-:Y:S01]  /*5f50*/  FFMA.FTZ R17, R21, UR5, R12 ;  /* 0x0000000515117c23 */ /* 0x000fe2000801000c */
[----:B------:R-:W-:Y:S01]  /*5f60*/  VIADD R12, R24, 0x18 ;  /* 0x00000018180c7836 */ /* 0x000fe20000000000 */
[----:B------:R-:W-:Y:S01]  /*5f70*/  FSEL R26, R26, -INF , !P0 ;  /* 0xff8000001a1a7808 */ /* 0x000fe20004000000 */
[----:B------:R-:W-:Y:S01]  /*5f80*/  VIADD R18, R24, 0x19 ;  /* 0x0000001918127836 */ /* 0x000fe20000000000 */
[----:B------:R-:W-:-:S02]  /*5f90*/  FSEL R19, R9, -INF , !P6 ;  /* 0xff80000009137808 */ /* 0x000fc40007000000 */
[----:B------:R-:W-:Y:S02]  /*5fa0*/  FSEL R28, R23, -INF , !P1 ;  /* 0xff800000171c7808 */ /* 0x000fe40004800000 */
[----:B------:R-:W-:Y:S02]  /*5fb0*/  FSEL R29, R16, -INF , !P3 ;  /* 0xff800000101d7808 */ /* 0x000fe40005800000 */
[CC--:B------:R-:W-:Y:S02]  /*5fc0*/  ISETP.GE.AND P0, PT, R12.reuse, R167.reuse, PT ;  /* 0x000000a70c00720c */ /* 0x0c0fe40003f06270 */
[----:B------:R-:W-:Y:S02]  /*5fd0*/  ISETP.GE.AND P6, PT, R12, R2, PT ;  /* 0x000000020c00720c */ /* 0x000fe40003fc6270 */
[----:B------:R-:W-:Y:S02]  /*5fe0*/  I2FP.F32.S32 R9, R12 ;  /* 0x0000000c00097245 */ /* 0x000fe40000201400 */
[----:B------:R-:W-:-:S02]  /*5ff0*/  ISETP.GE.AND P1, PT, R8, R167, PT ;  /* 0x000000a70800720c */ /* 0x000fc40003f26270 */
[----:B------:R-:W-:Y:S01]  /*6000*/  ISETP.GE.AND P3, PT, R8, R2, PT ;  /* 0x000000020800720c */ /* 0x000fe20003f66270 */
[----:B------:R-:W-:Y:S01]  /*6010*/  FFMA.FTZ R16, R9, UR5, R34 ;  /* 0x0000000509107c23 */ /* 0x000fe20008010022 */
[----:B------:R-:W-:Y:S01]  /*6020*/  FSEL R12, R11, -INF , !P5 ;  /* 0xff8000000b0c7808 */ /* 0x000fe20006800000 */
[----:B------:R-:W-:Y:S01]  /*6030*/  FFMA.FTZ R11, R9, UR5, R32 ;  /* 0x00000005090b7c23 */ /* 0x000fe20008010020 */
[----:B------:R-:W-:Y:S02]  /*6040*/  FSEL R17, R17, -INF , !P2 ;  /* 0xff80000011117808 */ /* 0x000fe40005000000 */
[----:B------:R-:W-:Y:S02]  /*6050*/  I2FP.F32.S32 R8, R8 ;  /* 0x0000000800087245 */ /* 0x000fe40000201400 */
[C---:B------:R-:W-:Y:S02]  /*6060*/  ISETP.GE.AND P5, PT, R18.reuse, R167, PT ;  /* 0x000000a71200720c */ /* 0x040fe40003fa6270 */
[----:B------:R-:W-:Y:S01]  /*6070*/  ISETP.GE.AND P2, PT, R18, R2, PT ;  /* 0x000000021200720c */ /* 0x000fe20003f46270 */
[C---:B------:R-:W-:Y:S01]  /*6080*/  FFMA.FTZ R13, R8.reuse, UR5, R13 ;  /* 0x00000005080d7c23 */ /* 0x040fe2000801000d */
[----:B------:R-:W-:Y:S01]  /*6090*/  I2FP.F32.S32 R18, R18 ;  /* 0x0000001200127245 */ /* 0x000fe20000201400 */
[----:B------:R-:W-:Y:S01]  /*60a0*/  FFMA.FTZ R8, R8, UR5, R15 ;  /* 0x0000000508087c23 */ /* 0x000fe2000801000f */
[----:B------:R-:W-:Y:S01]  /*60b0*/  ISETP.GE.AND P4, PT, R10, R2, PT ;  /* 0x000000020a00720c */ /* 0x000fe20003f86270 */
[----:B------:R-:W-:Y:S01]  /*60c0*/  FFMA.FTZ R10, R21, UR5, R14 ;  /* 0x00000005150a7c23 */ /* 0x000fe2000801000e */
[----:B------:R-:W-:-:S02]  /*60d0*/  VIADD R21, R24, 0x20 ;  /* 0x0000002018157836 */ /* 0x000fc40000000000 */
[----:B------:R-:W-:Y:S01]  /*60e0*/  FFMA.FTZ R9, R18, UR5, R33 ;  /* 0x0000000512097c23 */ /* 0x000fe20008010021 */
[C---:B------:R-:W-:Y:S01]  /*60f0*/  VIADD R14, R24.reuse, 0x21 ;  /* 0x00000021180e7836 */ /* 0x040fe20000000000 */
[----:B------:R-:W-:Y:S01]  /*6100*/  FSEL R13, R13, -INF , !P1 ;  /* 0xff8000000d0d7808 */ /* 0x000fe20004800000 */
[----:B------:R-:W-:Y:S01]  /*6110*/  VIADD R15, R24, 0x28 ;  /* 0x00000028180f7836 */ /* 0x000fe20000000000 */
[----:B------:R-:W-:Y:S01]  /*6120*/  FSEL R10, R10, -INF , !P4 ;  /* 0xff8000000a0a7808 */ /* 0x000fe20006000000 */
[----:B------:R-:W-:Y:S01]  /*6130*/  FFMA.FTZ R18, R18, UR5, R35 ;  /* 0x0000000512127c23 */ /* 0x000fe20008010023 */
[C---:B------:R-:W-:Y:S02]  /*6140*/  ISETP.GE.AND P4, PT, R21.reuse, R167, PT ;  /* 0x000000a71500720c */ /* 0x040fe40003f86270 */
[----:B------:R-:W-:Y:S02]  /*6150*/  ISETP.GE.AND P1, PT, R21, R2, PT ;  /* 0x000000021500720c */ /* 0x000fe40003f26270 */
[----:B------:R-:W-:-:S02]  /*6160*/  FSEL R8, R8, -INF , !P3 ;  /* 0xff80000008087808 */ /* 0x000fc40005800000 */
[----:B------:R-:W-:Y:S02]  /*6170*/  FSEL R11, R11, -INF , !P0 ;  /* 0xff8000000b0b7808 */ /* 0x000fe40004000000 */
[----:B------:R-:W-:Y:S02]  /*6180*/  FSEL R16, R16, -INF , !P6 ;  /* 0xff80000010107808 */ /* 0x000fe40007000000 */
[----:B------:R-:W-:Y:S02]  /*6190*/  FSEL R9, R9, -INF , !P5 ;  /* 0xff80000009097808 */ /* 0x000fe40006800000 */
[----:B------:R-:W-:Y:S02]  /*61a0*/  I2FP.F32.S32 R21, R21 ;  /* 0x0000001500157245 */ /* 0x000fe40000201400 */
[CC--:B------:R-:W-:Y:S02]  /*61b0*/  ISETP.GE.AND P3, PT, R14.reuse, R167.reuse, PT ;  /* 0x000000a70e00720c */ /* 0x0c0fe40003f66270 */
[-C--:B------:R-:W-:Y:S01]  /*61c0*/  ISETP.GE.AND P0, PT, R14, R2.reuse, PT ;  /* 0x000000020e00720c */ /* 0x080fe20003f06270 */
[----:B------:R-:W-:Y:S01]  /*61d0*/  FFMA.FTZ R80, R21, UR5, R80 ;  /* 0x0000000515507c23 */ /* 0x000fe20008010050 */
[----:B------:R-:W-:Y:S01]  /*61e0*/  ISETP.GE.AND P6, PT, R15, R167, PT ;  /* 0x000000a70f00720c */ /* 0x000fe20003fc6270 */
[----:B------:R-:W-:Y:S01]  /*61f0*/  FFMA.FTZ R82, R21, UR5, R82 ;  /* 0x0000000515527c23 */ /* 0x000fe20008010052 */
[----:B------:R-:W-:-:S02]  /*6200*/  ISETP.GE.AND P5, PT, R15, R2, PT ;  /* 0x000000020f00720c */ /* 0x000fc40003fa6270 */
[----:B------:R-:W-:Y:S02]  /*6210*/  I2FP.F32.S32 R14, R14 ;  /* 0x0000000e000e7245 */ /* 0x000fe40000201400 */
[----:B------:R-:W-:Y:S02]  /*6220*/  I2FP.F32.S32 R15, R15 ;  /* 0x0000000f000f7245 */ /* 0x000fe40000201400 */
[----:B------:R-:W-:Y:S01]  /*6230*/  FSEL R18, R18, -INF , !P2 ;  /* 0xff80000012127808 */ /* 0x000fe20005000000 */
[C---:B------:R-:W-:Y:S01]  /*6240*/  FFMA.FTZ R81, R14.reuse, UR5, R81 ;  /* 0x000000050e517c23 */ /* 0x040fe20008010051 */
[----:B------:R-:W-:Y:S01]  /*6250*/  FFMA.FTZ R83, R14, UR5, R83 ;  /* 0x000000050e537c23 */ /* 0x000fe20008010053 */
[C---:B------:R-:W-:Y:S01]  /*6260*/  FFMA.FTZ R72, R15.reuse, UR5, R72 ;  /* 0x000000050f487c23 */ /* 0x040fe20008010048 */
[----:B------:R-:W-:Y:S02]  /*6270*/  VIADD R14, R24, 0x31 ;  /* 0x00000031180e7836 */ /* 0x000fe40000000000 */
[----:B------:R-:W-:Y:S01]  /*6280*/  FFMA.FTZ R74, R15, UR5, R74 ;  /* 0x000000050f4a7c23 */ /* 0x000fe2000801004a */
[----:B------:R-:W-:Y:S01]  /*6290*/  FSEL R197, R80, -INF , !P4 ;  /* 0xff80000050c57808 */ /* 0x000fe20006000000 */
[----:B------:R-:W-:Y:S01]  /*62a0*/  VIADD R15, R24, 0x30 ;  /* 0x00000030180f7836 */ /* 0x000fe20000000000 */
[----:B------:R-:W-:-:S02]  /*62b0*/  ISETP.GE.AND P2, PT, R30, R167, PT ;  /* 0x000000a71e00720c */ /* 0x000fc40003f46270 */
[----:B------:R-:W-:Y:S02]  /*62c0*/  ISETP.GE.AND P4, PT, R30, R2, PT ;  /* 0x000000021e00720c */ /* 0x000fe40003f86270 */
[----:B------:R-:W-:Y:S02]  /*62d0*/  FSEL R206, R83, -INF , !P0 ;  /* 0xff80000053ce7808 */ /* 0x000fe40004000000 */
[----:B------:R-:W-:Y:S02]  /*62e0*/  FSEL R195, R72, -INF , !P6 ;  /* 0xff80000048c37808 */ /* 0x000fe40007000000 */
[----:B------:R-:W-:Y:S02]  /*62f0*/  I2FP.F32.S32 R30, R30 ;  /* 0x0000001e001e7245 */ /* 0x000fe40000201400 */
[C---:B------:R-:W-:Y:S02]  /*6300*/  ISETP.GE.AND P0, PT, R14.reuse, R167, PT ;  /* 0x000000a70e00720c */ /* 0x040fe40003f06270 */
[----:B------:R-:W-:Y:S01]  /*6310*/  ISETP.GE.AND P6, PT, R14, R2, PT ;  /* 0x000000020e00720c */ /* 0x000fe20003fc6270 */
[C---:B------:R-:W-:Y:S01]  /*6320*/  FFMA.FTZ R73, R30.reuse, UR5, R73 ;  /* 0x000000051e497c23 */ /* 0x040fe20008010049 */
[----:B------:R-:W-:Y:S01]  /*6330*/  I2FP.F32.S32 R14, R14 ;  /* 0x0000000e000e7245 */ /* 0x000fe20000201400 */
[----:B------:R-:W-:Y:S01]  /*6340*/  FFMA.FTZ R75, R30, UR5, R75 ;  /* 0x000000051e4b7c23 */ /* 0x000fe2000801004b */
[----:B------:R-:W-:-:S02]  /*6350*/  FSEL R194, R82, -INF , !P1 ;  /* 0xff80000052c27808 */ /* 0x000fc40004800000 */
[----:B------:R-:W-:Y:S01]  /*6360*/  FSEL R191, R81, -INF , !P3 ;  /* 0xff80000051bf7808 */ /* 0x000fe20005800000 */
[C---:B------:R-:W-:Y:S01]  /*6370*/  FFMA.FTZ R47, R14.reuse, UR5, R47 ;  /* 0x000000050e2f7c23 */ /* 0x040fe2000801002f */
[C---:B------:R-:W-:Y:S01]  /*6380*/  ISETP.GE.AND P1, PT, R15.reuse, R167, PT ;  /* 0x000000a70f00720c */ /* 0x040fe20003f26270 */
[----:B------:R-:W-:Y:S01]  /*6390*/  FFMA.FTZ R45, R14, UR5, R45 ;  /* 0x000000050e2d7c23 */ /* 0x000fe2000801002d */
[----:B------:R-:W-:Y:S01]  /*63a0*/  ISETP.GE.AND P3, PT, R15, R2, PT ;  /* 0x000000020f00720c */ /* 0x000fe20003f66270 */
[----:B------:R-:W-:Y:S01]  /*63b0*/  VIADD R14, R24, 0x38 ;  /* 0x00000038180e7836 */ /* 0x000fe20000000000 */
[----:B------:R-:W-:Y:S02]  /*63c0*/  I2FP.F32.S32 R15, R15 ;  /* 0x0000000f000f7245 */ /* 0x000fe40000201400 */
[----:B------:R-:W-:Y:S02]  /*63d0*/  FSEL R196, R74, -INF , !P5 ;  /* 0xff8000004ac47808 */ /* 0x000fe40006800000 */
[----:B------:R-:W-:Y:S01]  /*63e0*/  FSEL R193, R73, -INF , !P2 ;  /* 0xff80000049c17808 */ /* 0x000fe20005000000 */
[C---:B------:R-:W-:Y:S01]  /*63f0*/  FFMA.FTZ R44, R15.reuse, UR5, R44 ;  /* 0x000000050f2c7c23 */ /* 0x040fe2000801002c */
[----:B------:R-:W-:Y:S01]  /*6400*/  FFMA.FTZ R46, R15, UR5, R46 ;  /* 0x000000050f2e7c23 */ /* 0x000fe2000801002e */
[----:B------:R-:W-:-:S02]  /*6410*/  I2FP.F32.S32 R15, R24 ;  /* 0x00000018000f7245 */ /* 0x000fc40000201400 */
[C---:B------:R-:W-:Y:S02]  /*6420*/  ISETP.GE.AND P5, PT, R24.reuse, R167, PT ;  /* 0x000000a71800720c */ /* 0x040fe40003fa6270 */
[C---:B------:R-:W-:Y:S01]  /*6430*/  ISETP.GE.AND P2, PT, R24.reuse, R2, PT ;  /* 0x000000021800720c */ /* 0x040fe20003f46270 */
[----:B------:R-:W-:Y:S01]  /*6440*/  VIADD R24, R24, 0x39 ;  /* 0x0000003918187836 */ /* 0x000fe20000000000 */
[----:B------:R-:W-:Y:S01]  /*6450*/  FSEL R198, R47, -INF , !P6 ;  /* 0xff8000002fc67808 */ /* 0x000fe20007000000 */
[C---:B------:R-:W-:Y:S01]  /*6460*/  FFMA.FTZ R20, R15.reuse, UR5, R20 ;  /* 0x000000050f147c23 */ /* 0x040fe20008010014 */
[----:B------:R-:W-:Y:S01]  /*6470*/  PLOP3.LUT P6, PT, PT, PT, UP0, 0x80, 0x0 ;  /* 0x000000000000781c */ /* 0x000fe20003fcf008 */
[----:B------:R-:W-:Y:S01]  /*6480*/  FFMA.FTZ R22, R15, UR5, R22 ;  /* 0x000000050f167c23 */ /* 0x000fe20008010016 */
[----:B------:R-:W-:Y:S02]  /*6490*/  FSEL R204, R75, -INF , !P4 ;  /* 0xff8000004bcc7808 */ /* 0x000fe40006000000 */
[----:B------:R-:W-:-:S02]  /*64a0*/  FSEL R203, R44, -INF , !P1 ;  /* 0xff8000002ccb7808 */ /* 0x000fc40004800000 */
[CC--:B------:R-:W-:Y:S02]  /*64b0*/  ISETP.GE.AND P4, PT, R14.reuse, R167.reuse, PT ;  /* 0x000000a70e00720c */ /* 0x0c0fe40003f86270 */
[----:B------:R-:W-:Y:S02]  /*64c0*/  ISETP.GE.AND P1, PT, R14, R2, PT ;  /* 0x000000020e00720c */ /* 0x000fe40003f26270 */
[----:B------:R-:W-:Y:S02]  /*64d0*/  I2FP.F32.S32 R21, R14 ;  /* 0x0000000e00157245 */ /* 0x000fe40000201400 */
[----:B------:R-:W-:Y:S02]  /*64e0*/  I2FP.F32.S32 R14, R24 ;  /* 0x00000018000e7245 */ /* 0x000fe40000201400 */
[----:B------:R-:W-:Y:S01]  /*64f0*/  FSEL R200, R46, -INF , !P3 ;  /* 0xff8000002ec87808 */ /* 0x000fe20005800000 */
[----:B------:R-:W-:Y:S01]  /*6500*/  FFMA.FTZ R40, R21, UR5, R40 ;  /* 0x0000000515287c23 */ /* 0x000fe20008010028 */
[----:B------:R-:W-:Y:S01]  /*6510*/  FSEL R201, R45, -INF , !P0 ;  /* 0xff8000002dc97808 */ /* 0x000fe20004000000 */
[----:B------:R-:W-:Y:S01]  /*6520*/  FFMA.FTZ R42, R21, UR5, R42 ;  /* 0x00000005152a7c23 */ /* 0x000fe2000801002a */
[C---:B------:R-:W-:Y:S01]  /*6530*/  FFMA.FTZ R41, R14.reuse, UR5, R41 ;  /* 0x000000050e297c23 */ /* 0x040fe20008010029 */
[----:B------:R-:W-:Y:S01]  /*6540*/  FFMA.FTZ R43, R14, UR5, R43 ;  /* 0x000000050e2b7c23 */ /* 0x000fe2000801002b */
[----:B------:R-:W-:-:S02]  /*6550*/  ISETP.GE.AND P3, PT, R24, R167, PT ;  /* 0x000000a71800720c */ /* 0x000fc40003f66270 */
[----:B------:R-:W-:Y:S02]  /*6560*/  ISETP.GE.AND P0, PT, R24, R2, PT ;  /* 0x000000021800720c */ /* 0x000fe40003f06270 */
[----:B------:R-:W-:Y:S02]  /*6570*/  FSEL R199, R40, -INF , !P4 ;  /* 0xff80000028c77808 */ /* 0x000fe40006000000 */
[----:B------:R-:W-:Y:S02]  /*6580*/  FSEL R170, R42, -INF , !P1 ;  /* 0xff8000002aaa7808 */ /* 0x000fe40004800000 */
[----:B------:R-:W-:Y:S02]  /*6590*/  FSEL R31, R20, -INF , !P5 ;  /* 0xff800000141f7808 */ /* 0x000fe40006800000 */
[----:B------:R-:W-:Y:S02]  /*65a0*/  FSEL R30, R22, -INF , !P2 ;  /* 0xff800000161e7808 */ /* 0x000fe40005000000 */
[----:B------:R-:W-:-:S02]  /*65b0*/  FSEL R171, R41, -INF , !P3 ;  /* 0xff80000029ab7808 */ /* 0x000fc40005800000 */
[----:B------:R-:W-:Y:S01]  /*65c0*/  FSEL R168, R43, -INF , !P0 ;  /* 0xff8000002ba87808 */ /* 0x000fe20004000000 */
[----:B------:R-:W-:Y:S06]  /*65d0*/  @!P6 BRA `(.L_x_3705) ;  /* 0x000000100004e947 */ /* 0x000fec0003800000 */
[----:B------:R-:W-:-:S13]  /*65e0*/  PLOP3.LUT P0, PT, PT, PT, UP6, 0x40, 0x0 ;  /* 0x000000000000781c */ /* 0x000fda0003f0e868 */
[----:B------:R-:W-:Y:S05]  /*65f0*/  @P0 BRA `(.L_x_3706) ;  /* 0x0000000400280947 */ /* 0x000fea0003800000 */
        /* <DEDUP_REMOVED lines=52> */
[----:B------:R-:W-:Y:S01]  /*6940*/  MOV R21, UR31 ;  /* 0x0000001f00157c02 */ /* 0x000fe20008000f00 */
        /* <DEDUP_REMOVED lines=21> */
.L_x_3706:
[----:B------:R-:W-:-:S04]  /*6aa0*/  ULEA UR14, -UR6, URZ, 0x6 ;  /* 0x0000003f060e7291 */ /* 0x000fc8000f8e313f */
[----:B------:R-:W-:Y:S02]  /*6ab0*/  USHF.R.S32.HI UR18, URZ, 0x1f, UR14 ;  /* 0x0000001f3f127899 */ /* 0x000fe4000801140e */
[----:B------:R-:W-:-:S04]  /*6ac0*/  MOV R32, UR14 ;  /* 0x0000000e00207c02 */ /* 0x000fc80008000f00 */
[----:B------:R-:W-:-:S07]  /*6ad0*/  MOV R33, UR18 ;  /* 0x0000001200217c02 */ /* 0x000fce0008000f00 */
.L_x_3707:
        /* <DEDUP_REMOVED lines=69> */
[----:B------:R-:W4:Y:S01]  /*6f30*/  @!P4 LDC.64 R20, c[0x0][0x218] ;  /* 0x00008600ff14cb82 */ /* 0x000f220000000a00 */
[----:B------:R-:W-:Y:S01]  /*6f40*/  IADD3 R4, P1, R4, UR27, RZ ;  /* 0x0000001b04047c10 */ /* 0x000fe2000ff3e0ff */
[----:B------:R-:W-:Y:S01]  /*6f50*/  @!PT LDS RZ, [RZ] ;  /* 0x00000000fffff984 */ /* 0x000fe20000000800 */
[----:B------:R-:W-:Y:S01]  /*6f60*/  @!PT LDS RZ, [RZ] ;  /* 0x00000000fffff984 */ /* 0x000fe20000000800 */
[----:B------:R-:W-:Y:S01]  /*6f70*/  @!PT LDS RZ, [RZ] ;  /* 0x00000000fffff984 */ /* 0x000fe20000000800 */
[----:B------:R1:W-:Y:S01]  /*6f80*/  @!P5 LDGSTS.E.BYPASS.LTC128B.128 [R235+0x8800], desc[UR22][R44.64] ;  /* 0x088000002cebdfae */ /* 0x0003e2000b901d56 */
        /* <DEDUP_REMOVED lines=12> */
[----:B------:R-:W3:Y:S01]  /*7050*/  @!P2 LDC.64 R22, c[0x0][0x218] ;  /* 0x00008600ff16ab82 */ /* 0x000ee20000000a00 */
        /* <DEDUP_REMOVED lines=9> */
[----:B----4-:R-:W-:-:S03]  /*70f0*/  @!P4 LEA R52, P1, R48, R20, 0x1 ;  /* 0x000000143034c211 */ /* 0x010fc600078208ff */
[C---:B-----5:R-:W-:Y:S01]  /*7100*/  @!P3 IMAD.X R34, R3.reuse, 0x1, R166, P0 ;  /* 0x000000010322b824 */ /* 0x060fe200000e06a6 */
[----:B------:R-:W-:Y:S01]  /*7110*/  @!P4 LEA.HI.X R53, R48, R21, R14, 0x1, P1 ;  /* 0x000000153035c211 */ /* 0x000fe200008f0c0e */
[----:B------:R-:W-:Y:S01]  /*7120*/  @!PT LDS RZ, [RZ] ;  /* 0x00000000fffff984 */ /* 0x000fe20000000800 */
[----:B------:R-:W-:Y:S01]  /*7130*/  @!PT LDS RZ, [RZ] ;  /* 0x00000000fffff984 */ /* 0x000fe20000000800 */
[----:B------:R-:W-:Y:S01]  /*7140*/  @!PT LDS RZ, [RZ] ;  /* 0x00000000fffff984 */ /* 0x000fe20000000800 */
[----:B------:R2:W-:Y:S01]  /*7150*/  @!P2 LDGSTS.E.BYPASS.LTC128B.128 [R235+0xe800], desc[UR22][R46.64+0x180] ;  /* 0x0e8001802eebafae */ /* 0x0005e2000b901d56 */
[----:B------:R-:W4:Y:S01]  /*7160*/  @!P5 LDC.64 R14, c[0x0][0x218] ;  /* 0x00008600ff0edb82 */ /* 0x000f220000000a00 */
[----:B-1----:R-:W-:Y:S02]  /*7170*/  @!P3 LEA R40, P1, R6, R24, 0x1 ;  /* 0x000000180628b211 */ /* 0x002fe400078208ff */
[----:B------:R-:W-:Y:S01]  /*7180*/  @!P2 IADD3 R35, P0, R4, R165, RZ ;  /* 0x000000a50423a210 */ /* 0x000fe20007f1e0ff */
[----:B------:R2:W-:Y:S01]  /*7190*/  @P5 STS.128 [R235+0x9000], RZ ;  /* 0x009000ffeb005388 */ /* 0x0005e20000000c00 */
[----:B------:R-:W-:Y:S02]  /*71a0*/  @!P3 LEA.HI.X R41, R6, R25, R34, 0x1, P1 ;  /* 0x000000190629b211 */ /* 0x000fe400008f0c22 */
[----:B------:R-:W-:Y:S01]  /*71b0*/  IADD3 R6, P1, R4, UR27, RZ ;  /* 0x0000001b04067c10 */ /* 0x000fe2000ff3e0ff */
[----:B------:R-:W1:Y:S01]  /*71c0*/  @!P4 LDC.64 R20, c[0x0][0x218] ;  /* 0x00008600ff14cb82 */ /* 0x000e620000000a00 */
[----:B------:R-:W-:Y:S01]  /*71d0*/  @!P2 IMAD.X R4, R3, 0x1, R166, P0 ;  /* 0x000000010304a824 */ /* 0x000fe200000e06a6 */
[----:B---3--:R-:W-:Y:S01]  /*71e0*/  @!P2 LEA R22, P0, R35, R22, 0x1 ;  /* 0x000000162316a211 */ /* 0x008fe200078008ff */
[----:B------:R-:W-:Y:S01]  /*71f0*/  @!PT LDS RZ, [RZ] ;  /* 0x00000000fffff984 */ /* 0x000fe20000000800 */
[----:B------:R-:W-:Y:S01]  /*7200*/  @!PT LDS RZ, [RZ] ;  /* 0x00000000fffff984 */ /* 0x000fe20000000800 */
[----:B------:R-:W-:Y:S01]  /*7210*/  @!PT LDS RZ, [RZ] ;  /* 0x00000000fffff984 */ /* 0x000fe20000000800 */
[----:B------:R2:W-:Y:S01]  /*7220*/  @!P5 LDGSTS.E.BYPASS.LTC128B.128 [R235+0x9000], desc[UR22][R50.64] ;  /* 0x0900000032ebdfae */ /* 0x0005e2000b901d56 */
[----:B------:R-:W-:-:S02]  /*7230*/  IADD3.X R3, R3, UR25, RZ, P1, !PT ;  /* 0x0000001903037c10 */ /* 0x000fc40008ffe4ff */
[----:B------:R-:W-:Y:S01]  /*7240*/  @!P2 LEA.HI.X R23, R35, R23, R4, 0x1, P0 ;  /* 0x000000172317a211 */ /* 0x000fe200000f0c04 */
[----:B------:R2:W-:Y:S01]  /*7250*/  @P4 STS.128 [R235+0xb000], RZ ;  /* 0x00b000ffeb004388 */ /* 0x0005e20000000c00 */
[----:B------:R-:W3:Y:S01]  /*7260*/  @!P3 LDC.64 R24, c[0x0][0x218] ;  /* 0x00008600ff18bb82 */ /* 0x000ee20000000a00 */
[CC--:B------:R-:W-:Y:S02]  /*7270*/  @!P5 IADD3 R4, P0, R6.reuse, R165.reuse, RZ ;  /* 0x000000a50604d210 */ /* 0x0c0fe40007f1e0ff */
[----:B------:R-:W-:Y:S01]  /*7280*/  @!P4 IADD3 R34, P1, R6, R165, RZ ;  /* 0x000000a50622c210 */ /* 0x000fe20007f3e0ff */
[----:B------:R-:W-:Y:S01]  /*7290*/  @!PT LDS RZ, [RZ] ;  /* 0x00000000fffff984 */ /* 0x000fe20000000800 */
[----:B------:R-:W-:Y:S01]  /*72a0*/  @!PT LDS RZ, [RZ] ;  /* 0x00000000fffff984 */ /* 0x000fe20000000800 */
[----:B------:R-:W-:Y:S01]  /*72b0*/  @!PT LDS RZ, [RZ] ;  /* 0x00000000fffff984 */ /* 0x000fe20000000800 */
[----:B------:R2:W-:Y:S02]  /*72c0*/  @!P4 LDGSTS.E.BYPASS.LTC128B.128 [R235+0xb000], desc[UR22][R52.64+0x80] ;  /* 0x0b00008034ebcfae */ /* 0x0005e4000b901d56 */
[C-C-:B------:R-:W-:Y:S01]  /*72d0*/  @!P5 IMAD.X R35, R3.reuse, 0x1, R166.reuse, P0 ;  /* 0x000000010323d824 */ /* 0x140fe200000e06a6 */
[C---:B----4-:R-:W-:Y:S01]  /*72e0*/  @!P5 LEA R38, P0, R4.reuse, R14, 0x1 ;  /* 0x0000000e0426d211 */ /* 0x050fe200078008ff */
[----:B------:R-:W-:Y:S01]  /*72f0*/  @!P4 IMAD.X R14, R3, 0x1, R166, P1 ;  /* 0x00000001030ec824 */ /* 0x000fe200008e06a6 */
[----:B------:R2:W-:Y:S02]  /*7300*/  @P3 STS.128 [R235+0xd000], RZ ;  /* 0x00d000ffeb003388 */ /* 0x0005e40000000c00 */
[----:B------:R-:W-:-:S02]  /*7310*/  @!P5 LEA.HI.X R39, R4, R15, R35, 0x1, P0 ;  /* 0x0000000f0427d211 */ /* 0x000fc400000f0c23 */
[----:B------:R-:W-:Y:S01]  /*7320*/  @!P3 IADD3 R4, P0, R6, R165, RZ ;  /* 0x000000a50604b210 */ /* 0x000fe20007f1e0ff */
[----:B------:R-:W-:Y:S01]  /*7330*/  @!PT LDS RZ, [RZ] ;  /* 0x00000000fffff984 */ /* 0x000fe20000000800 */
[----:B------:R-:W-:Y:S01]  /*7340*/  @!PT LDS RZ, [RZ] ;  /* 0x00000000fffff984 */ /* 0x000fe20000000800 */
[----:B------:R-:W-:Y:S01]  /*7350*/  @!PT LDS RZ, [RZ] ;  /* 0x00000000fffff984 */ /* 0x000fe20000000800 */
[----:B------:R2:W-:Y:S01]  /*7360*/  @!P3 LDGSTS.E.BYPASS.LTC128B.128 [R235+0xd000], desc[UR22][R40.64+0x100] ;  /* 0x0d00010028ebbfae */ /* 0x0005e2000b901d56 */
[----:B-1----:R-:W-:-:S03]  /*7370*/  @!P4 LEA R20, P1, R34, R20, 0x1 ;  /* 0x000000142214c211 */ /* 0x002fc600078208ff */
[----:B------:R2:W-:Y:S01]  /*7380*/  @P2 STS.128 [R235+0xf000], RZ ;  /* 0x00f000ffeb002388 */ /* 0x0005e20000000c00 */
[----:B------:R-:W-:Y:S01]  /*7390*/  @!P4 LEA.HI.X R21, R34, R21, R14, 0x1, P1 ;  /* 0x000000152215c211 */ /* 0x000fe200008f0c0e */
[----:B------:R-:W-:Y:S02]  /*73a0*/  @!P3 IMAD.X R14, R3, 0x1, R166, P0 ;  /* 0x00000001030eb824 */ /* 0x000fe400000e06a6 */
[----:B------:R-:W-:Y:S01]  /*73b0*/  @!PT LDS RZ, [RZ] ;  /* 0x00000000fffff984 */ /* 0x000fe20000000800 */
[----:B------:R-:W-:Y:S01]  /*73c0*/  @!PT LDS RZ, [RZ] ;  /* 0x00000000fffff984 */ /* 0x000fe20000000800 */
[----:B------:R-:W-:Y:S01]  /*73d0*/  @!PT LDS RZ, [RZ] ;  /* 0x00000000fffff984 */ /* 0x000fe20000000800 */
[----:B------:R2:W-:Y:S01]  /*73e0*/  @!P2 LDGSTS.E.BYPASS.LTC128B.128 [R235+0xf000], desc[UR22][R22.64+0x180] ;  /* 0x0f00018016ebafae */ /* 0x0005e2000b901d56 */
[----:B---3--:R-:W-:-:S03]  /*73f0*/  @!P3 LEA R24, P0, R4, R24, 0x1 ;  /* 0x000000180418b211 */ /* 0x008fc600078008ff */
        /* <DEDUP_REMOVED lines=27> */
.L_x_3709:
[----:B------:R-:W-:Y:S05]  /*75b0*/  BSYNC B0 ;  /* 0x0000000000007941 */ /* 0x000fea0003800000 */
.L_x_3708:
[----:B------:R-:W0:Y:S01]  /*75c0*/  LDGDEPBAR ;  /* 0x00000000000079af */ /* 0x000e220000000000 */
[----:B------:R-:W-:-:S04]  /*75d0*/  IADD3 R165, P0, R32, R165, RZ ;  /* 0x000000a520a57210 */ /* 0x000fc80007f1e0ff */
[----:B------:R-:W-:-:S09]  /*75e0*/  IADD3.X R166, R33, R166, RZ, P0, !PT ;  /* 0x000000a621a67210 */ /* 0x000fd200007fe4ff */
.L_x_3705:
[----:B------:R-:W-:Y:S01]  /*75f0*/  FMNMX.FTZ R6, R31, R27, !PT ;  /* 0x0000001b1f067209 */ /* 0x000fe20007810000 */
[----:B------:R-:W-:Y:S01]  /*7600*/  ULDC UR28, c[0x0][0x2ec] ;  /* 0x0000bb00001c7ab9 */ /* 0x000fe20000000800 */
[----:B--2---:R-:W-:Y:S01]  /*7610*/  FMNMX.FTZ R21, R30, R28, !PT ;  /* 0x0000001c1e157209 */ /* 0x004fe20007810000 */
        /* <DEDUP_REMOVED lines=72> */
[--C-:B------:R-:W-:Y:S01]  /*7aa0*/  FFMA.FTZ R176, R8, UR28, -R169.reuse ;  /* 0x0000001c08b07c23 */ /* 0x100fe200080108a9 */
[----:B------:R-:W1:Y:S01]  /*7ab0*/  LDSM.16.MT88.4 R12, [R228+0x10800] ;  /* 0x01080000e40c783b */ /* 0x000e620000004200 */
[--C-:B------:R-:W-:Y:S01]  /*7ac0*/  FFMA.FTZ R181, R17, UR28, -R202.reuse ;  /* 0x0000001c11b57c23 */ /* 0x100fe200080108ca */
[--C-:B------:R-:W-:Y:S01]  /*7ad0*/  FFMA.FTZ R177, R16, UR28, -R169.reuse ;  /* 0x0000001c10b17c23 */ /* 0x100fe200080108a9 */
[----:B------:R-:W2:Y:S01]  /*7ae0*/  MUFU.EX2 R186, R186 ;  /* 0x000000ba00ba7308 */ /* 0x000ea20000000800 */
        /* <DEDUP_REMOVED lines=16> */
[----:B--2---:R-:W-:Y:S01]  /*7bf0*/  F2FP.F16.F32.PACK_AB R144, R186, R187 ;  /* 0x000000bbba90723e */ /* 0x004fe200000000ff */
[----:B------:R-:W2:Y:S01]  /*7c00*/  LDSM.16.MT88.4 R136, [R226+0x16000] ;  /* 0x01600000e288783b */ /* 0x000ea20000004200 */
[--C-:B------:R-:W-:Y:S01]  /*7c10*/  FFMA.FTZ R203, R203, UR28, -R202.reuse ;  /* 0x0000001ccbcb7c23 */ /* 0x100fe200080108ca */
[--C-:B------:R-:W-:Y:S01]  /*7c20*/  FFMA.FTZ R199, R199, UR28, -R202.reuse ;  /* 0x0000001cc7c77c23 */ /* 0x100fe200080108ca */
[--C-:B------:R-:W-:Y:S01]  /*7c30*/  FFMA.FTZ R201, R198, UR28, -R169.reuse ;  /* 0x0000001cc6c97c23 */ /* 0x100fe200080108a9 */
[----:B------:R-:W2:Y:S01]  /*7c40*/  LDSM.16.MT88.4 R140, [R225+0x16000] ;  /* 0x01600000e18c783b */ /* 0x000ea20000004200 */
[----:B------:R-:W-:Y:S01]  /*7c50*/  FFMA.FTZ R202, R171, UR28, -R202 ;  /* 0x0000001cabca7c23 */ /* 0x000fe200080108ca */
[----:B------:R-:W-:Y:S01]  /*7c60*/  MUFU.EX2 R188, R188 ;  /* 0x000000bc00bc7308 */ /* 0x000fe20000000800 */
[--C-:B------:R-:W-:Y:S01]  /*7c70*/  FFMA.FTZ R200, R200, UR28, -R169.reuse ;  /* 0x0000001cc8c87c23 */ /* 0x100fe200080108a9 */
[----:B------:R-:W2:Y:S01]  /*7c80*/  LDSM.16.MT88.4 R20, [R224+0x16000] ;  /* 0x01600000e014783b */ /* 0x000ea20000004200 */
[--C-:B------:R-:W-:Y:S01]  /*7c90*/  FFMA.FTZ R198, R170, UR28, -R169.reuse ;  /* 0x0000001caac67c23 */ /* 0x100fe200080108a9 */
[----:B------:R-:W-:Y:S01]  /*7ca0*/  FFMA.FTZ R243, R168, UR28, -R169 ;  /* 0x0000001ca8f37c23 */ /* 0x000fe200080108a9 */
[----:B------:R-:W-:Y:S01]  /*7cb0*/  FADD.FTZ R186, R187, R186 ;  /* 0x000000babbba7221 */ /* 0x000fe20000010000 */
[----:B------:R-:W-:Y:S01]  /*7cc0*/  LDSM.16.MT88.4 R32, [R228+0x12800] ;  /* 0x01280000e420783b */ /* 0x000fe20000004200 */
[----:B------:R-:W-:Y:S01]  /*7cd0*/  LEA R240, P0, R165, UR18, 0x1 ;  /* 0x00000012a5f07c11 */ /* 0x000fe2000f8008ff */
[----:B------:R-:W4:Y:S01]  /*7ce0*/  MUFU.EX2 R189, R189 ;  /* 0x000000bd00bd7308 */ /* 0x000f220000000800 */
[----:B---3--:R-:W-:Y:S01]  /*7cf0*/  F2FP.F16.F32.PACK_AB R146, R182, R185 ;  /* 0x000000b9b692723e */ /* 0x008fe200000000ff */
[----:B------:R-:W-:Y:S01]  /*7d00*/  LDSM.16.MT88.4 R24, [R226+0x12800] ;  /* 0x01280000e218783b */ /* 0x000fe20000004200 */
[----:B------:R-:W-:Y:S01]  /*7d10*/  FADD.FTZ R185, R185, R186 ;  /* 0x000000bab9b97221 */ /* 0x000fe20000010000 */
[----:B------:R-:W-:-:S02]  /*7d20*/  LEA.HI.X R241, R165, UR19, R166, 0x1, P0 ;  /* 0x00000013a5f17c11 */ /* 0x000fc400080f0ca6 */
[----:B------:R-:W-:Y:S01]  /*7d30*/  LDSM.16.MT88.4 R168, [R226+0x13800] ;  /* 0x01380000e2a8783b */ /* 0x000fe20000004200 */
[----:B------:R-:W-:Y:S01]  /*7d40*/  FADD.FTZ R182, R182, R185 ;  /* 0x000000b9b6b67221 */ /* 0x000fe20000010000 */
[----:B------:R-:W-:Y:S08]  /*7d50*/  MUFU.EX2 R184, R184 ;  /* 0x000000b800b87308 */ /* 0x000ff00000000800 */
[----:B------:R-:W3:Y:S01]  /*7d60*/  MUFU.EX2 R183, R183 ;  /* 0x000000b700b77308 */ /* 0x000ee20000000800 */
[----:B----4-:R-:W-:Y:S01]  /*7d70*/  F2FP.F16.F32.PACK_AB R145, R189, R188 ;  /* 0x000000bcbd91723e */ /* 0x010fe200000000ff */
[----:B------:R-:W-:-:S06]  /*7d80*/  FADD.FTZ R189, R188, R189 ;  /* 0x000000bdbcbd7221 */ /* 0x000fcc0000010000 */
[----:B------:R-:W-:Y:S08]  /*7d90*/  MUFU.EX2 R181, R181 ;  /* 0x000000b500b57308 */ /* 0x000ff00000000800 */
[----:B------:R-:W4:Y:S01]  /*7da0*/  MUFU.EX2 R180, R180 ;  /* 0x000000b400b47308 */ /* 0x000f220000000800 */
[----:B---3--:R-:W-:-:S07]  /*7db0*/  F2FP.F16.F32.PACK_AB R147, R183, R184 ;  /* 0x000000b8b793723e */ /* 0x008fce00000000ff */
[C---:B------:R-:W-:Y:S01]  /*7dc0*/  HMMA.16816.F32 R160, R144.reuse, R156, RZ ;  /* 0x0000009c90a0723c */ /* 0x040fe200000018ff */
[----:B------:R-:W-:Y:S05]  /*7dd0*/  MUFU.EX2 R178, R178 ;  /* 0x000000b200b27308 */ /* 0x000fea0000000800 */
[----:B------:R-:W-:Y:S03]  /*7de0*/  HMMA.16816.F32 R36, R144, R40, RZ ;  /* 0x000000289024723c */ /* 0x000fe600000018ff */
[----:B------:R-:W3:Y:S01]  /*7df0*/  MUFU.EX2 R173, R173 ;  /* 0x000000ad00ad7308 */ /* 0x000ee20000000800 */
[----:B----4-:R-:W-:-:S02]  /*7e00*/  F2FP.F16.F32.PACK_AB R28, R180, R181 ;  /* 0x000000b5b41c723e */ /* 0x010fc400000000ff */
[C---:B------:R-:W-:Y:S05]  /*7e10*/  HMMA.16816.F32 R44, R144.reuse, R48, RZ ;  /* 0x00000030902c723c */ /* 0x040fea00000018ff */
[----:B------:R-:W-:Y:S01]  /*7e20*/  MUFU.EX2 R179, R179 ;  /* 0x000000b300b37308 */ /* 0x000fe20000000800 */
[C---:B------:R-:W-:Y:S06]  /*7e30*/  HMMA.16816.F32 R156, R144.reuse, R158, RZ ;  /* 0x0000009e909c723c */ /* 0x040fec00000018ff */
[----:B------:R-:W-:Y:S01]  /*7e40*/  HMMA.16816.F32 R40, R144, R42, RZ ;  /* 0x0000002a9028723c */ /* 0x000fe200000018ff */
[----:B------:R-:W4:Y:S01]  /*7e50*/  MUFU.EX2 R176, R176 ;  /* 0x000000b000b07308 */ /* 0x000f220000000800 */
[----:B---3--:R-:W-:-:S04]  /*7e60*/  F2FP.F16.F32.PACK_AB R30, R173, R178 ;  /* 0x000000b2ad1e723e */ /* 0x008fc800000000ff */
[C---:B------:R-:W-:Y:S03]  /*7e70*/  HMMA.16816.F32 R48, R144.reuse, R50, RZ ;  /* 0x000000329030723c */ /* 0x040fe600000018ff */
[----:B------:R-:W-:Y:S03]  /*7e80*/  MUFU.EX2 R177, R177 ;  /* 0x000000b100b17308 */ /* 0x000fe60000000800 */
[C---:B------:R-:W-:Y:S05]  /*7e90*/  HMMA.16816.F32 R52, R144.reuse, R56, RZ ;  /* 0x000000389034723c */ /* 0x040fea00000018ff */
[----:B------:R-:W3:Y:S01]  /*7ea0*/  MUFU.EX2 R0, R0 ;  /* 0x0000000000007308 */ /* 0x000ee20000000800 */
[----:B------:R-:W-:Y:S01]  /*7eb0*/  HMMA.16816.F32 R56, R144, R58, RZ ;  /* 0x0000003a9038723c */ /* 0x000fe200000018ff */
[----:B----4-:R-:W-:-:S05]  /*7ec0*/  F2FP.F16.F32.PACK_AB R29, R176, R179 ;  /* 0x000000b3b01d723e */ /* 0x010fca00000000ff */
[C---:B------:R-:W-:Y:S01]  /*7ed0*/  HMMA.16816.F32 R84, R144.reuse, R88, RZ ;  /* 0x000000589054723c */ /* 0x040fe200000018ff */
[----:B------:R-:W-:Y:S05]  /*7ee0*/  MUFU.EX2 R190, R190 ;  /* 0x000000be00be7308 */ /* 0x000fea0000000800 */
[----:B------:R-:W-:Y:S03]  /*7ef0*/  HMMA.16816.F32 R92, R144, R96, RZ ;  /* 0x00000060905c723c */ /* 0x000fe600000018ff */
[----:B------:R-:W4:Y:S01]  /*7f00*/  MUFU.EX2 R191, R191 ;  /* 0x000000bf00bf7308 */ /* 0x000f220000000800 */
[----:B---3--:R-:W-:-:S02]  /*7f10*/  F2FP.F16.F32.PACK_AB R31, R0, R177 ;  /* 0x000000b1001f723e */ /* 0x008fc400000000ff */
[----:B------:R-:W-:Y:S05]  /*7f20*/  HMMA.16816.F32 R100, R144, R104, RZ ;  /* 0x000000689064723c */ /* 0x000fea00000018ff */
[----:B------:R-:W-:Y:S01]  /*7f30*/  MUFU.EX2 R192, R192 ;  /* 0x000000c000c07308 */ /* 0x000fe20000000800 */
[C---:B-1----:R-:W-:Y:S06]  /*7f40*/  HMMA.16816.F32 R160, R28.reuse, R12, R160 ;  /* 0x0000000c1ca0723c */ /* 0x042fec00000018a0 */
[C---:B------:R-:W-:Y:S01]  /*7f50*/  HMMA.16816.F32 R156, R28.reuse, R14, R156 ;  /* 0x0000000e1c9c723c */ /* 0x040fe2000000189c */
[----:B------:R-:W1:Y:S01]  /*7f60*/  LDSM.16.MT88.4 R12, [R224+0x12800] ;  /* 0x01280000e00c783b */ /* 0x000e620000004200 */
[----:B------:R-:W-:Y:S04]  /*7f70*/  MUFU.EX2 R193, R193 ;  /* 0x000000c100c17308 */ /* 0x000fe80000000800 */
[C---:B-----5:R-:W-:Y:S04]  /*7f80*/  HMMA.16816.F32 R36, R28.reuse, R8, R36 ;  /* 0x000000081c24723c */ /* 0x060fe80000001824 */
[----:B------:R-:W-:Y:S02]  /*7f90*/  MUFU.EX2 R194, R194 ;  /* 0x000000c200c27308 */ /* 0x000fe40000000800 */
[C---:B------:R-:W-:Y:S01]  /*7fa0*/  HMMA.16816.F32 R40, R28.reuse, R10, R40 ;  /* 0x0000000a1c28723c */ /* 0x040fe20000001828 */
[----:B------:R-:W3:Y:S05]  /*7fb0*/  LDSM.16.MT88.4 R8, [R228+0x14800] ;  /* 0x01480000e408783b */ /* 0x000eea0000004200 */
[C---:B------:R-:W-:Y:S01]  /*7fc0*/  HMMA.16816.F32 R44, R28.reuse, R4, R44 ;  /* 0x000000041c2c723c */ /* 0x040fe2000000182c */
[----:B------:R-:W5:Y:S05]  /*7fd0*/  MUFU.EX2 R195, R195 ;  /* 0x000000c300c37308 */ /* 0x000f6a0000000800 */
[C---:B------:R-:W-:Y:S01]  /*7fe0*/  HMMA.16816.F32 R48, R28.reuse, R6, R48 ;  /* 0x000000061c30723c */ /* 0x040fe20000001830 */
[----:B------:R-:W4:Y:S02]  /*7ff0*/  LDSM.16.MT88.4 R4, [R226+0x14800] ;  /* 0x01480000e204783b */ /* 0x000f240000004200 */
[----:B------:R-:W-:Y:S03]  /*8000*/  MUFU.EX2 R196, R196 ;  /* 0x000000c400c47308 */ /* 0x000fe60000000800 */
[C---:B------:R-:W-:Y:S05]  /*8010*/  HMMA.16816.F32 R52, R28.reuse, R16, R52 ;  /* 0x000000101c34723c */ /* 0x040fea0000001834 */
[----:B------:R-:W5:Y:S01]  /*8020*/  MUFU.EX2 R197, R197 ;  /* 0x000000c500c57308 */ /* 0x000f620000000800 */
[----:B------:R-:W-:Y:S01]  /*8030*/  HMMA.16816.F32 R56, R28, R18, R56 ;  /* 0x000000121c38723c */ /* 0x000fe20000001838 */
[----:B------:R-:W5:Y:S05]  /*8040*/  LDSM.16.MT88.4 R16, [R225+0x14800] ;  /* 0x01480000e110783b */ /* 0x000f6a0000004200 */
        /* <DEDUP_REMOVED lines=18> */
[C---:B--2---:R-:W-:Y:S06]  /*8170*/  HMMA.16816.F32 R132, R144.reuse, R136, RZ ;  /* 0x000000889084723c */ /* 0x044fec00000018ff */
        /* <DEDUP_REMOVED lines=45> */
[----:B------:R-:W-:Y:S01]  /*8450*/  HMMA.16816.F32 R40, R4, R18, R40 ;  /* 0x000000120428723c */ /* 0x000fe20000001828 */
[----:B------:R-:W4:Y:S05]  /*8460*/  LDSM.16.MT88.4 R16, [R225+0x13000] ;  /* 0x01300000e110783b */ /* 0x000f2a0000004200 */
[C---:B--2---:R-:W-:Y:S06]  /*8470*/  HMMA.16816.F32 R132, R28.reuse, R20, R132 ;  /* 0x000000141c84723c */ /* 0x044fec0000001884 */
[C---:B------:R-:W-:Y:S01]  /*8480*/  HMMA.16816.F32 R136, R28.reuse, R22, R136 ;  /* 0x000000161c88723c */ /* 0x040fe20000001888 */
[----:B------:R-:W2:Y:S05]  /*8490*/  LDSM.16.MT88.4 R20, [R228+0x13000] ;  /* 0x01300000e414783b */ /* 0x000eaa0000004200 */
[C---:B------:R-:W-:Y:S06]  /*84a0*/  HMMA.16816.F32 R148, R28.reuse, R32, R148 ;  /* 0x000000201c94723c */ /* 0x040fec0000001894 */
[----:B------:R-:W-:Y:S01]  /*84b0*/  HMMA.16816.F32 R144, R28, R34, R144 ;  /* 0x000000221c90723c */ /* 0x000fe20000001890 */
[----:B------:R-:W5:Y:S04]  /*84c0*/  LDSM.16.MT88.4 R28, [R224+0x13000] ;  /* 0x01300000e01c783b */ /* 0x000f680000004200 */
[----:B------:R-:W-:Y:S01]  /*84d0*/  LDSM.16.MT88.4 R32, [R226+0x13000] ;  /* 0x01300000e220783b */ /* 0x000fe20000004200 */
        /* <DEDUP_REMOVED lines=15> */
[C---:B-----5:R-:W-:Y:S06]  /*85d0*/  HMMA.16816.F32 R84, R4.reuse, R28, R84 ;  /* 0x0000001c0454723c */ /* 0x060fec0000001854 */
        /* <DEDUP_REMOVED lines=49> */
[----:B------:R-:W-:Y:S01]  /*88f0*/  HMMA.16816.F32 R36, R4, R24, R36 ;  /* 0x000000180424723c */ /* 0x000fe20000001824 */
[----:B------:R-:W-:-:S04]  /*8900*/  FADD.FTZ R20, R184, R189 ;  /* 0x000000bdb8147221 */ /* 0x000fc80000010000 */
[----:B------:R-:W-:Y:S01]  /*8910*/  FADD.FTZ R20, R183, R20 ;  /* 0x00000014b7147221 */ /* 0x000fe20000010000 */
[----:B------:R-:W-:Y:S01]  /*8920*/  HMMA.16816.F32 R40, R4, R26, R40 ;  /* 0x0000001a0428723c */ /* 0x000fe20000001828 */
[----:B------:R-:W2:Y:S02]  /*8930*/  LDSM.16.MT88.4 R24, [R225+0x15800] ;  /* 0x01580000e118783b */ /* 0x000ea40000004200 */
[----:B------:R-:W-:-:S03]  /*8940*/  FADD.FTZ R179, R179, R20 ;  /* 0x00000014b3b37221 */ /* 0x000fc60000010000 */
[----:B-1----:R-:W-:Y:S01]  /*8950*/  HMMA.16816.F32 R92, R4, R12, R92 ;  /* 0x0000000c045c723c */ /* 0x002fe2000000185c */
[----:B------:R-:W-:-:S04]  /*8960*/  FADD.FTZ R176, R176, R179 ;  /* 0x000000b3b0b07221 */ /* 0x000fc80000010000 */
[----:B------:R-:W-:Y:S01]  /*8970*/  FADD.FTZ R177, R177, R176 ;  /* 0x000000b0b1b17221 */ /* 0x000fe20000010000 */
[----:B------:R-:W-:Y:S01]  /*8980*/  HMMA.16816.F32 R96, R4, R14, R96 ;  /* 0x0000000e0460723c */ /* 0x000fe20000001860 */
[----:B------:R-:W1:Y:S02]  /*8990*/  LDSM.16.MT88.4 R12, [R225+0x17800] ;  /* 0x01780000e10c783b */ /* 0x000e640000004200 */
[----:B------:R-:W-:-:S03]  /*89a0*/  FADD.FTZ R177, R0, R177 ;  /* 0x000000b100b17221 */ /* 0x000fc60000010000 */
[----:B---3--:R-:W-:Y:S01]  /*89b0*/  HMMA.16816.F32 R116, R4, R8, R116 ;  /* 0x000000080474723c */ /* 0x008fe20000001874 */
[----:B------:R-:W-:-:S04]  /*89c0*/  FADD.FTZ R194, R194, R177 ;  /* 0x000000b1c2c27221 */ /* 0x000fc80000010000 */
[----:B------:R-:W-:Y:S01]  /*89d0*/  FADD.FTZ R195, R195, R194 ;  /* 0x000000c2c3c37221 */ /* 0x000fe20000010000 */
[----:B----4-:R-:W-:Y:S03]  /*89e0*/  HMMA.16816.F32 R132, R4, R16, R132 ;  /* 0x000000100484723c */ /* 0x010fe60000001884 */
[----:B------:R-:W-:-:S03]  /*89f0*/  FADD.FTZ R196, R196, R195 ;  /* 0x000000c3c4c47221 */ /* 0x000fc60000010000 */
[C---:B------:R-:W-:Y:S01]  /*8a00*/  HMMA.16816.F32 R120, R4.reuse, R10, R120 ;  /* 0x0000000a0478723c */ /* 0x040fe20000001878 */
[----:B------:R-:W-:Y:S01]  /*8a10*/  FADD.FTZ R17, R181, R182 ;  /* 0x000000b6b5117221 */ /* 0x000fe20000010000 */
[----:B------:R-:W3:Y:S01]  /*8a20*/  LDSM.16.MT88.4 R8, [R224+0x17800] ;  /* 0x01780000e008783b */ /* 0x000ee20000004200 */
[----:B------:R-:W-:Y:S02]  /*8a30*/  FADD.FTZ R197, R197, R196 ;  /* 0x000000c4c5c57221 */ /* 0x000fe40000010000 */
[----:B------:R-:W-:Y:S01]  /*8a40*/  FADD.FTZ R17, R180, R17 ;  /* 0x00000011b4117221 */ /* 0x000fe20000010000 */
[C---:B------:R-:W-:Y:S01]  /*8a50*/  HMMA.16816.F32 R68, R4.reuse, R168, R68 ;  /* 0x000000a80444723c */ /* 0x040fe20000001844 */
[----:B------:R-:W-:Y:S02]  /*8a60*/  FADD.FTZ R200, R200, R197 ;  /* 0x000000c5c8c87221 */ /* 0x000fe40000010000 */
[----:B------:R-:W-:Y:S02]  /*8a70*/  FADD.FTZ R178, R178, R17 ;  /* 0x00000011b2b27221 */ /* 0x000fe40000010000 */
[----:B------:R-:W-:Y:S01]  /*8a80*/  FADD.FTZ R201, R201, R200 ;  /* 0x000000c8c9c97221 */ /* 0x000fe20000010000 */
[----:B------:R-:W-:Y:S01]  /*8a90*/  HMMA.16816.F32 R72, R4, R170, R72 ;  /* 0x000000aa0448723c */ /* 0x000fe20000001848 */
[----:B------:R-:W-:-:S02]  /*8aa0*/  FADD.FTZ R173, R173, R178 ;  /* 0x000000b2adad7221 */ /* 0x000fc40000010000 */
[----:B------:R-:W-:Y:S02]  /*8ab0*/  FADD.FTZ R198, R198, R201 ;  /* 0x000000c9c6c67221 */ /* 0x000fe40000010000 */
[----:B------:R-:W-:Y:S01]  /*8ac0*/  FADD.FTZ R190, R190, R173 ;  /* 0x000000adbebe7221 */ /* 0x000fe20000010000 */
[----:B------:R-:W-:Y:S01]  /*8ad0*/  HMMA.16816.F32 R84, R4, R32, R84 ;  /* 0x000000200454723c */ /* 0x000fe20000001854 */
[----:B------:R-:W-:Y:S02]  /*8ae0*/  FADD.FTZ R243, R243, R198 ;  /* 0x000000c6f3f37221 */ /* 0x000fe40000010000 */
[----:B------:R-:W-:-:S03]  /*8af0*/  FADD.FTZ R191, R191, R190 ;  /* 0x000000bebfbf7221 */ /* 0x000fc60000010000 */
        /* <DEDUP_REMOVED lines=8> */
[----:B--2---:R-:W-:Y:S03]  /*8b80*/  HMMA.16816.F32 R108, R4, R24, R108 ;  /* 0x00000018046c723c */ /* 0x004fe6000000186c */
[----:B------:R-:W-:-:S03]  /*8b90*/  FADD.FTZ R245, R202, R199 ;  /* 0x000000c7caf57221 */ /* 0x000fc60000010000 */
[C---:B------:R-:W-:Y:S06]  /*8ba0*/  HMMA.16816.F32 R112, R4.reuse, R26, R112 ;  /* 0x0000001a0470723c */ /* 0x040fec0000001870 */
[C---:B------:R-:W-:Y:S06]  /*8bb0*/  HMMA.16816.F32 R128, R4.reuse, R22, R128 ;  /* 0x000000160480723c */ /* 0x040fec0000001880 */
[C---:B------:R-:W-:Y:S06]  /*8bc0*/  HMMA.16816.F32 R136, R4.reuse, R18, R136 ;  /* 0x000000120488723c */ /* 0x040fec0000001888 */
[C---:B-1----:R-:W-:Y:S06]  /*8bd0*/  HMMA.16816.F32 R152, R4.reuse, R12, R152 ;  /* 0x0000000c0498723c */ /* 0x042fec0000001898 */
[C---:B------:R-:W-:Y:S06]  /*8be0*/  HMMA.16816.F32 R140, R4.reuse, R14, R140 ;  /* 0x0000000e048c723c */ /* 0x040fec000000188c */
[C---:B---3--:R-:W-:Y:S06]  /*8bf0*/  HMMA.16816.F32 R148, R4.reuse, R8, R148 ;  /* 0x000000080494723c */ /* 0x048fec0000001894 */
        /* <DEDUP_REMOVED lines=84> */
.L_x_3711:
[----:B------:R-:W-:-:S04]  /*9140*/  ULEA UR4, -UR8, URZ, 0x6 ;  /* 0x0000003f08047291 */ /* 0x000fc8000f8e313f */
[----:B------:R-:W-:Y:S02]  /*9150*/  USHF.R.S32.HI UR9, URZ, 0x1f, UR4 ;  /* 0x0000001f3f097899 */ /* 0x000fe40008011404 */
[----:B------:R-:W-:-:S04]  /*9160*/  MOV R7, UR4 ;  /* 0x0000000400077c02 */ /* 0x000fc80008000f00 */
[----:B------:R-:W-:-:S07]  /*9170*/  MOV R11, UR9 ;  /* 0x00000009000b7c02 */ /* 0x000fce0008000f00 */
.L_x_3712:
        /* <DEDUP_REMOVED lines=123> */
[----:B------:R-:W-:Y:S01]  /*9930*/  @!P2 LEA.HI.X R9, R9, UR21, R172, 0x1, P0 ;  /* 0x000000150909ac11 */ /* 0x000fe200080f0cac */
[----:B------:R-:W-:Y:S02]  /*9940*/  IMAD.U32 R0, RZ, RZ, UR12 ;  /* 0x0000000cff007e24 */ /* 0x000fe4000f8e00ff */
[----:B------:R-:W-:Y:S01]  /*9950*/  @!PT LDS RZ, [RZ] ;  /* 0x00000000fffff984 */ /* 0x000fe20000000800 */
[----:B------:R-:W-:Y:S01]  /*9960*/  @!PT LDS RZ, [RZ] ;  /* 0x00000000fffff984 */ /* 0x000fe20000000800 */
[----:B------:R-:W-:Y:S01]  /*9970*/  @!PT LDS RZ, [RZ] ;  /* 0x00000000fffff984 */ /* 0x000fe20000000800 */
[----:B------:R-:W-:Y:S02]  /*9980*/  @!P3 LDGSTS.E.BYPASS.LTC128B.128 [R235+0x15000], desc[UR22][R10.64+0x100] ;  /* 0x150001000aebbfae */ /* 0x000fe4000b901d56 */
[----:B------:R-:W-:Y:S02]  /*9990*/  IMAD R0, R0, 0x40, R237 ;  /* 0x0000004000007824 */ /* 0x000fe400078e02ed */
        /* <DEDUP_REMOVED lines=27> */
[----:B-1----:R-:W1:Y:S04]  /*9b50*/  LDSM.16.M88.4 R32, [R233+0x8800] ;  /* 0x00880000e920783b */ /* 0x002e680000000200 */
[----:B------:R-:W3:Y:S04]  /*9b60*/  LDSM.16.M88.4 R24, [R233+0x9000] ;  /* 0x00900000e918783b */ /* 0x000ee80000000200 */
[----:B------:R-:W4:Y:S04]  /*9b70*/  LDSM.16.M88.4 R192, [R233+0x9800] ;  /* 0x00980000e9c0783b */ /* 0x000f280000000200 */
[----:B------:R-:W-:Y:S04]  /*9b80*/  LDSM.16.M88.4 R20, [R232] ;  /* 0x00000000e814783b */ /* 0x000fe80000000200 */
[----:B------:R-:W5:Y:S04]  /*9b90*/  LDSM.16.M88.4 R180, [R231] ;  /* 0x00000000e7b4783b */ /* 0x000f680000000200 */
[----:B------:R-:W5:Y:S04]  /*9ba0*/  LDSM.16.M88.4 R176, [R223] ;  /* 0x00000000dfb0783b */ /* 0x000f680000000200 */
[----:B------:R-:W5:Y:S04]  /*9bb0*/  LDSM.16.M88.4 R16, [R222] ;  /* 0x00000000de10783b */ /* 0x000f680000000200 */
[----:B------:R-:W5:Y:S04]  /*9bc0*/  LDSM.16.M88.4 R200, [R221] ;  /* 0x00000000ddc8783b */ /* 0x000f680000000200 */
[----:B------:R-:W-:Y:S01]  /*9bd0*/  LDSM.16.M88.4 R172, [R230] ;  /* 0x00000000e6ac783b */ /* 0x000fe20000000200 */
[C---:B--2---:R-:W-:Y:S03]  /*9be0*/  HMMA.16816.F32 R8, R184.reuse, R4, RZ ;  /* 0x00000004b808723c */ /* 0x044fe600000018ff */
[----:B------:R-:W2:Y:S04]  /*9bf0*/  LDSM.16.M88.4 R12, [R227+0x8000] ;  /* 0x00800000e30c783b */ /* 0x000ea80000000200 */
[----:B------:R-:W2:Y:S01]  /*9c00*/  LDSM.16.M88.4 R196, [R227+0x8800] ;  /* 0x00880000e3c4783b */ /* 0x000ea20000000200 */
[C---:B------:R-:W-:Y:S03]  /*9c10*/  HMMA.16816.F32 R4, R184.reuse, R6, RZ ;  /* 0x00000006b804723c */ /* 0x040fe600000018ff */
[----:B------:R-:W0:Y:S03]  /*9c20*/  LDGDEPBAR ;  /* 0x00000000000079af */ /* 0x000e260000000000 */
[C---:B-1----:R-:W-:Y:S06]  /*9c30*/  HMMA.16816.F32 R168, R184.reuse, R32, RZ ;  /* 0x00000020b8a8723c */ /* 0x042fec00000018ff */
[C---:B---3--:R-:W-:Y:S06]  /*9c40*/  HMMA.16816.F32 R28, R184.reuse, R24, RZ ;  /* 0x00000018b81c723c */ /* 0x048fec00000018ff */
[C---:B------:R-:W-:Y:S06]  /*9c50*/  HMMA.16816.F32 R32, R184.reuse, R34, RZ ;  /* 0x00000022b820723c */ /* 0x040fec00000018ff */
        /* <DEDUP_REMOVED lines=12> */
[----:B------:R-:W4:Y:S05]  /*9d20*/  LDSM.16.M88.4 R16, [R220] ;  /* 0x00000000dc10783b */ /* 0x000f2a0000000200 */
        /* <DEDUP_REMOVED lines=19> */
[----:B------:R-:W1:Y:S05]  /*9e60*/  LDSM.16.M88.4 R16, [R234+0x2000] ;  /* 0x00200000ea10783b */ /* 0x000e6a0000000200 */
[C---:B--2---:R-:W-:Y:S06]  /*9e70*/  HMMA.16816.F32 R28, R192.reuse, R12, R28 ;  /* 0x0000000cc01c723c */ /* 0x044fec000000181c */
[C---:B------:R-:W-:Y:S01]  /*9e80*/  HMMA.16816.F32 R24, R192.reuse, R14, R24 ;  /* 0x0000000ec018723c */ /* 0x040fe20000001818 */
[----:B------:R-:W-:Y:S05]  /*9e90*/  LDSM.16.M88.4 R12, [R219] ;  /* 0x00000000db0c783b */ /* 0x000fea0000000200 */
[C---:B------:R-:W-:Y:S06]  /*9ea0*/  HMMA.16816.F32 R168, R192.reuse, R20, R168 ;  /* 0x00000014c0a8723c */ /* 0x040fec00000018a8 */
[C---:B------:R-:W-:Y:S01]  /*9eb0*/  HMMA.16816.F32 R32, R192.reuse, R22, R32 ;  /* 0x00000016c020723c */ /* 0x040fe20000001820 */
[----:B------:R-:W2:Y:S05]  /*9ec0*/  LDSM.16.M88.4 R20, [R232+0x2000] ;  /* 0x00200000e814783b */ /* 0x000eaa0000000200 */
[C---:B-----5:R-:W-:Y:S06]  /*9ed0*/  HMMA.16816.F32 R188, R192.reuse, R196, R188 ;  /* 0x000000c4c0bc723c */ /* 0x060fec00000018bc */
[----:B------:R-:W-:Y:S01]  /*9ee0*/  HMMA.16816.F32 R184, R192, R198, R184 ;  /* 0x000000c6c0b8723c */ /* 0x000fe200000018b8 */
[----:B------:R-:W3:Y:S04]  /*9ef0*/  LDSM.16.M88.4 R192, [R218] ;  /* 0x00000000dac0783b */ /* 0x000ee80000000200 */
[----:B------:R-:W-:Y:S01]  /*9f00*/  LDSM.16.M88.4 R196, [R230+0x2000] ;  /* 0x00200000e6c4783b */ /* 0x000fe20000000200 */
[C---:B-1----:R-:W-:Y:S06]  /*9f10*/  HMMA.16816.F32 R8, R16.reuse, R180, R8 ;  /* 0x000000b41008723c */ /* 0x042fec0000001808 */
[C---:B------:R-:W-:Y:S01]  /*9f20*/  HMMA.16816.F32 R4, R16.reuse, R182, R4 ;  /* 0x000000b61004723c */ /* 0x040fe20000001804 */
[----:B------:R-:W1:Y:S05]  /*9f30*/  LDSM.16.M88.4 R180, [R217] ;  /* 0x00000000d9b4783b */ /* 0x000e6a0000000200 */
[C---:B------:R-:W-:Y:S06]  /*9f40*/  HMMA.16816.F32 R28, R16.reuse, R172, R28 ;  /* 0x000000ac101c723c */ /* 0x040fec000000181c */
[C---:B------:R-:W-:Y:S01]  /*9f50*/  HMMA.16816.F32 R24, R16.reuse, R174, R24 ;  /* 0x000000ae1018723c */ /* 0x040fe20000001818 */
[----:B------:R-:W4:Y:S05]  /*9f60*/  LDSM.16.M88.4 R172, [R216] ;  /* 0x00000000d8ac783b */ /* 0x000f2a0000000200 */
[C---:B------:R-:W-:Y:S06]  /*9f70*/  HMMA.16816.F32 R168, R16.reuse, R176, R168 ;  /* 0x000000b010a8723c */ /* 0x040fec00000018a8 */
[C---:B------:R-:W-:Y:S01]  /*9f80*/  HMMA.16816.F32 R32, R16.reuse, R178, R32 ;  /* 0x000000b21020723c */ /* 0x040fe20000001820 */
[----:B------:R-:W5:Y:S05]  /*9f90*/  LDSM.16.M88.4 R176, [R227+0xa000] ;  /* 0x00a00000e3b0783b */ /* 0x000f6a0000000200 */
[C---:B------:R-:W-:Y:S06]  /*9fa0*/  HMMA.16816.F32 R188, R16.reuse, R200, R188 ;  /* 0x000000c810bc723c */ /* 0x040fec00000018bc */
        /* <DEDUP_REMOVED lines=28> */
[----:B------:R-:W-:Y:S01]  /*a170*/  LDSM.16.M88.4 R200, [R212] ;  /* 0x00000000d4c8783b */ /* 0x000fe20000000200 */
[C---:B-1----:R-:W-:Y:S06]  /*a180*/  HMMA.16816.F32 R8, R172.reuse, R192, R8 ;  /* 0x000000c0ac08723c */ /* 0x042fec0000001808 */
[C---:B------:R-:W-:Y:S01]  /*a190*/  HMMA.16816.F32 R4, R172.reuse, R194, R4 ;  /* 0x000000c2ac04723c */ /* 0x040fe20000001804 */
[----:B------:R-:W1:Y:S05]  /*a1a0*/  LDSM.16.M88.4 R192, [R233+0xd000] ;  /* 0x00d00000e9c0783b */ /* 0x000e6a0000000200 */
[C---:B---3--:R-:W-:Y:S06]  /*a1b0*/  HMMA.16816.F32 R168, R172.reuse, R20, R168 ;  /* 0x00000014aca8723c */ /* 0x048fec00000018a8 */
[C---:B------:R-:W-:Y:S01]  /*a1c0*/  HMMA.16816.F32 R32, R172.reuse, R22, R32 ;  /* 0x00000016ac20723c */ /* 0x040fe20000001820 */
[----:B------:R-:W3:Y:S05]  /*a1d0*/  LDSM.16.M88.4 R20, [R233+0xd800] ;  /* 0x00d80000e914783b */ /* 0x000eea0000000200 */
[C---:B------:R-:W-:Y:S06]  /*a1e0*/  HMMA.16816.F32 R28, R172.reuse, R180, R28 ;  /* 0x000000b4ac1c723c */ /* 0x040fec000000181c */
[C---:B------:R-:W-:Y:S01]  /*a1f0*/  HMMA.16816.F32 R24, R172.reuse, R182, R24 ;  /* 0x000000b6ac18723c */ /* 0x040fe20000001818 */
[----:B------:R-:W-:Y:S05]  /*a200*/  LDSM.16.M88.4 R180, [R215] ;  /* 0x00000000d7b4783b */ /* 0x000fea0000000200 */
[C---:B----4-:R-:W-:Y:S06]  /*a210*/  HMMA.16816.F32 R188, R172.reuse, R176, R188 ;  /* 0x000000b0acbc723c */ /* 0x050fec00000018bc */
[----:B------:R-:W-:Y:S01]  /*a220*/  HMMA.16816.F32 R184, R172, R178, R184 ;  /* 0x000000b2acb8723c */ /* 0x000fe200000018b8 */
[----:B------:R-:W4:Y:S04]  /*a230*/  LDSM.16.M88.4 R176, [R232+0x4000] ;  /* 0x00400000e8b0783b */ /* 0x000f280000000200 */
[----:B------:R-:W4:Y:S01]  /*a240*/  LDSM.16.M88.4 R172, [R214] ;  /* 0x00000000d6ac783b */ /* 0x000f220000000200 */
[C---:B--2---:R-:W-:Y:S06]  /*a250*/  HMMA.16816.F32 R8, R16.reuse, R12, R8 ;  /* 0x0000000c1008723c */ /* 0x044fec0000001808 */
[C---:B------:R-:W-:Y:S01]  /*a260*/  HMMA.16816.F32 R4, R16.reuse, R14, R4 ;  /* 0x0000000e1004723c */ /* 0x040fe20000001804 */
[----:B------:R-:W2:Y:S05]  /*a270*/  LDSM.16.M88.4 R12, [R213] ;  /* 0x00000000d50c783b */ /* 0x000eaa0000000200 */
        /* <DEDUP_REMOVED lines=8> */
[----:B------:R-:W-:Y:S04]  /*a300*/  LDSM.16.M88.4 R20, [R230+0x4000] ;  /* 0x00400000e614783b */ /* 0x000fe80000000200 */
[----:B------:R-:W1:Y:S01]  /*a310*/  LDSM.16.M88.4 R16, [R227+0xc000] ;  /* 0x00c00000e310783b */ /* 0x000e620000000200 */
[C---:B----4-:R-:W-:Y:S06]  /*a320*/  HMMA.16816.F32 R8, R176.reuse, R180, R8 ;  /* 0x000000b4b008723c */ /* 0x050fec0000001808 */
[C---:B------:R-:W-:Y:S01]  /*a330*/  HMMA.16816.F32 R4, R176.reuse, R182, R4 ;  /* 0x000000b6b004723c */ /* 0x040fe20000001804 */
[----:B------:R-:W3:Y:S05]  /*a340*/  LDSM.16.M88.4 R180, [R227+0xd800] ;  /* 0x00d80000e3b4783b */ /* 0x000eea0000000200 */
        /* <DEDUP_REMOVED lines=31> */
[----:B------:R-:W1:Y:S05]  /*a540*/  LDSM.16.M88.4 R16, [R211] ;  /* 0x00000000d310783b */ /* 0x000e6a0000000200 */
[----:B------:R-:W-:Y:S06]  /*a550*/  HMMA.16816.F32 R188, R172, R200, R188 ;  /* 0x000000c8acbc723c */ /* 0x000fec00000018bc */
[----:B---3--:R-:W-:Y:S06]  /*a560*/  HMMA.16816.F32 R8, R20, R180, R8 ;  /* 0x000000b41408723c */ /* 0x008fec0000001808 */
[----:B------:R-:W-:Y:S01]  /*a570*/  HMMA.16816.F32 R184, R172, R202, R184 ;  /* 0x000000caacb8723c */ /* 0x000fe200000018b8 */
[----:B------:R-:W-:Y:S04]  /*a580*/  LDSM.16.M88.4 R172, [R210] ;  /* 0x00000000d2ac783b */ /* 0x000fe80000000200 */
[----:B------:R-:W-:Y:S01]  /*a590*/  LDSM.16.M88.4 R200, [R209] ;  /* 0x00000000d1c8783b */ /* 0x000fe20000000200 */
        /* <DEDUP_REMOVED lines=8> */
[----:B------:R-:W1:Y:S05]  /*a620*/  LDSM.16.M88.4 R192, [R208] ;  /* 0x00000000d0c0783b */ /* 0x000e6a0000000200 */
[C---:B------:R-:W-:Y:S06]  /*a630*/  HMMA.16816.F32 R188, R20.reuse, R176, R188 ;  /* 0x000000b014bc723c */ /* 0x040fec00000018bc */
[----:B------:R-:W-:Y:S01]  /*a640*/  HMMA.16816.F32 R184, R20, R178, R184 ;  /* 0x000000b214b8723c */ /* 0x000fe200000018b8 */
[----:B------:R-:W-:Y:S04]  /*a650*/  LDSM.16.M88.4 R20, [R229+0x6000] ;  /* 0x00600000e514783b */ /* 0x000fe80000000200 */
[----:B------:R-:W3:Y:S01]  /*a660*/  LDSM.16.M88.4 R176, [R227+0xe800] ;  /* 0x00e80000e3b0783b */ /* 0x000ee20000000200 */
[----:B------:R-:W-:Y:S03]  /*a670*/  HMMA.16816.F32 R4, R196, R18, R4 ;  /* 0x00000012c404723c */ /* 0x000fe60000001804 */
[----:B------:R-:W4:Y:S03]  /*a680*/  LDSM.16.M88.4 R16, [R220+0x6000] ;  /* 0x00600000dc10783b */ /* 0x000f260000000200 */
[----:B--2---:R-:W-:Y:S06]  /*a690*/  HMMA.16816.F32 R8, R180, R12, R8 ;  /* 0x0000000cb408723c */ /* 0x004fec0000001808 */
[C---:B------:R-:W-:Y:S06]  /*a6a0*/  HMMA.16816.F32 R168, R196.reuse, R172, R168 ;  /* 0x000000acc4a8723c */ /* 0x040fec00000018a8 */
[----:B------:R-:W-:Y:S01]  /*a6b0*/  HMMA.16816.F32 R32, R196, R174, R32 ;  /* 0x000000aec420723c */ /* 0x000fe20000001820 */
[----:B------:R-:W2:Y:S05]  /*a6c0*/  LDSM.16.M88.4 R172, [R227+0xf000] ;  /* 0x00f00000e3ac783b */ /* 0x000eaa0000000200 */
[----:B------:R-:W-:Y:S01]  /*a6d0*/  HMMA.16816.F32 R4, R180, R14, R4 ;  /* 0x0000000eb404723c */ /* 0x000fe20000001804 */
[----:B------:R-:W5:Y:S05]  /*a6e0*/  LDSM.16.M88.4 R12, [R220+0x6800] ;  /* 0x00680000dc0c783b */ /* 0x000f6a0000000200 */
[C---:B------:R-:W-:Y:S06]  /*a6f0*/  HMMA.16816.F32 R28, R196.reuse, R200, R28 ;  /* 0x000000c8c41c723c */ /* 0x040fec000000181c */
[----:B-1----:R-:W-:Y:S06]  /*a700*/  HMMA.16816.F32 R188, R196, R192, R188 ;  /* 0x000000c0c4bc723c */ /* 0x002fec00000018bc */
[----:B---3--:R-:W-:Y:S01]  /*a710*/  HMMA.16816.F32 R168, R180, R176, R168 ;  /* 0x000000b0b4a8723c */ /* 0x008fe200000018a8 */
[----:B------:R-:W-:-:S05]  /*a720*/  VIADD R193, R0, 0x1 ;  /* 0x0000000100c17836 */ /* 0x000fca0000000000 */
[C---:B----4-:R-:W-:Y:S01]  /*a730*/  HMMA.16816.F32 R8, R20.reuse, R16, R8 ;  /* 0x000000101408723c */ /* 0x050fe20000001808 */
[----:B------:R-:W-:Y:S02]  /*a740*/  I2FP.F32.S32 R192, R193 ;  /* 0x000000c100c07245 */ /* 0x000fe40000201400 */
[CC--:B------:R-:W-:Y:S02]  /*a750*/  ISETP.GE.AND P1, PT, R193.reuse, R167.reuse, PT ;  /* 0x000000a7c100720c */ /* 0x0c0fe40003f26270 */
[----:B------:R-:W-:Y:S01]  /*a760*/  ISETP.GE.AND P0, PT, R193, R2, PT ;  /* 0x00000002c100720c */ /* 0x000fe20003f06270 */
[----:B------:R-:W-:Y:S01]  /*a770*/  HMMA.16816.F32 R4, R20, R18, R4 ;  /* 0x000000121404723c */ /* 0x000fe20000001804 */
[----:B------:R-:W1:Y:S05]  /*a780*/  LDSM.16.M88.4 R16, [R227+0xf800] ;  /* 0x00f80000e310783b */ /* 0x000e6a0000000200 */
[C---:B------:R-:W-:Y:S01]  /*a790*/  HMMA.16816.F32 R32, R180.reuse, R178, R32 ;  /* 0x000000b2b420723c */ /* 0x040fe20000001820 */
[----:B------:R-:W3:Y:S05]  /*a7a0*/  LDSM.16.M88.4 R176, [R220+0x7000] ;  /* 0x00700000dcb0783b */ /* 0x000eea0000000200 */
[----:B--2---:R-:W-:Y:S06]  /*a7b0*/  HMMA.16816.F32 R28, R180, R172, R28 ;  /* 0x000000acb41c723c */ /* 0x004fec000000181c */
[----:B------:R-:W-:Y:S01]  /*a7c0*/  FFMA.FTZ R9, R192, UR5, R9 ;  /* 0x00000005c0097c23 */ /* 0x000fe20008010009 */
[----:B------:R-:W-:Y:S01]  /*a7d0*/  VIADD R172, R0, 0x8 ;  /* 0x0000000800ac7836 */ /* 0x000fe20000000000 */
[----:B-----5:R-:W-:Y:S04]  /*a7e0*/  HMMA.16816.F32 R168, R20, R12, R168 ;  /* 0x0000000c14a8723c */ /* 0x020fe800000018a8 */
[----:B------:R-:W-:-:S02]  /*a7f0*/  ISETP.GE.AND P6, PT, R172, R167, PT ;  /* 0x000000a7ac00720c */ /* 0x000fc40003fc6270 */
[----:B------:R-:W-:Y:S01]  /*a800*/  HMMA.16816.F32 R24, R196, R202, R24 ;  /* 0x000000cac418723c */ /* 0x000fe20000001818 */
[----:B------:R-:W-:Y:S01]  /*a810*/  FSEL R12, R9, -INF , !P1 ;  /* 0xff800000090c7808 */ /* 0x000fe20004800000 */
[----:B------:R-:W-:Y:S01]  /*a820*/  FFMA.FTZ R9, R192, UR5, R11 ;  /* 0x00000005c0097c23 */ /* 0x000fe2000801000b */
[----:B------:R-:W-:Y:S01]  /*a830*/  I2FP.F32.S32 R13, R172 ;  /* 0x000000ac000d7245 */ /* 0x000fe20000201400 */
[----:B------:R-:W-:Y:S01]  /*a840*/  VIADD R11, R0, 0x9 ;  /* 0x00000009000b7836 */ /* 0x000fe20000000000 */
[-C--:B------:R-:W-:Y:S01]  /*a850*/  ISETP.GE.AND P1, PT, R172, R2.reuse, PT ;  /* 0x00000002ac00720c */ /* 0x080fe20003f26270 */
[----:B------:R-:W-:Y:S01]  /*a860*/  HMMA.16816.F32 R32, R20, R14, R32 ;  /* 0x0000000e1420723c */ /* 0x000fe20000001820 */
[----:B------:R-:W-:Y:S01]  /*a870*/  FSEL R9, R9, -INF , !P0 ;  /* 0xff80000009097808 */ /* 0x000fe20004000000 */
[C---:B------:R-:W-:Y:S01]  /*a880*/  FFMA.FTZ R172, R13.reuse, UR5, R4 ;  /* 0x000000050dac7c23 */ /* 0x040fe20008010004 */
[----:B------:R-:W-:Y:S01]  /*a890*/  I2FP.F32.S32 R4, R11 ;  /* 0x0000000b00047245 */ /* 0x000fe20000201400 */
[----:B------:R-:W-:Y:S01]  /*a8a0*/  FFMA.FTZ R6, R13, UR5, R6 ;  /* 0x000000050d067c23 */ /* 0x000fe20008010006 */
[C---:B------:R-:W-:Y:S01]  /*a8b0*/  ISETP.GE.AND P0, PT, R11.reuse, R167, PT ;  /* 0x000000a70b00720c */ /* 0x040fe20003f06270 */
[----:B------:R-:W-:Y:S01]  /*a8c0*/  VIADD R13, R0, 0x10 ;  /* 0x00000010000d7836 */ /* 0x000fe20000000000 */
[----:B------:R-:W-:Y:S01]  /*a8d0*/  FSEL R172, R172, -INF , !P6 ;  /* 0xff800000acac7808 */ /* 0x000fe20007000000 */
[----:B------:R-:W-:Y:S01]  /*a8e0*/  FFMA.FTZ R5, R4, UR5, R5 ;  /* 0x0000000504057c23 */ /* 0x000fe20008010005 */
[----:B------:R-:W-:Y:S01]  /*a8f0*/  ISETP.GE.AND P6, PT, R11, R2, PT ;  /* 0x000000020b00720c */ /* 0x000fe20003fc6270 */
[----:B------:R-:W-:Y:S01]  /*a900*/  HMMA.16816.F32 R184, R196, R194, R184 ;  /* 0x000000c2c4b8723c */ /* 0x000fe200000018b8 */
[----:B------:R-:W-:Y:S01]  /*a910*/  FSEL R11, R6, -INF , !P1 ;  /* 0xff800000060b7808 */ /* 0x000fe20004800000 */
[----:B------:R-:W-:Y:S01]  /*a920*/  VIADD R15, R0, 0x11 ;  /* 0x00000011000f7836 */ /* 0x000fe20000000000 */
[----:B------:R-:W-:-:S02]  /*a930*/  FSEL R14, R5, -INF , !P0 ;  /* 0xff800000050e7808 */ /* 0x000fc40004000000 */
[C---:B------:R-:W-:Y:S01]  /*a940*/  ISETP.GE.AND P1, PT, R13.reuse, R167, PT ;  /* 0x000000a70d00720c */ /* 0x040fe20003f26270 */
[C---:B-1----:R-:W-:Y:S01]  /*a950*/  HMMA.16816.F32 R188, R180.reuse, R16, R188 ;  /* 0x00000010b4bc723c */ /* 0x042fe200000018bc */
[----:B------:R-:W-:Y:S02]  /*a960*/  I2FP.F32.S32 R195, R13 ;  /* 0x0000000d00c37245 */ /* 0x000fe40000201400 */
[----:B------:R-:W-:Y:S01]  /*a970*/  ISETP.GE.AND P0, PT, R13, R2, PT ;  /* 0x000000020d00720c */ /* 0x000fe20003f06270 */
[----:B------:R-:W-:Y:S02]  /*a980*/  FFMA.FTZ R13, R4, UR5, R7 ;  /* 0x00000005040d7c23 */ /* 0x000fe40008010007 */
[----:B------:R-:W1:Y:S01]  /*a990*/  LDSM.16.M88.4 R4, [R220+0x7800] ;  /* 0x00780000dc04783b */ /* 0x000e620000000200 */
[----:B------:R-:W-:Y:S01]  /*a9a0*/  HMMA.16816.F32 R24, R180, R174, R24 ;  /* 0x000000aeb418723c */ /* 0x000fe20000001818 */
[C---:B------:R-:W-:Y:S01]  /*a9b0*/  FFMA.FTZ R16, R195.reuse, UR5, R168 ;  /* 0x00000005c3107c23 */ /* 0x040fe200080100a8 */
[----:B------:R-:W-:Y:S01]  /*a9c0*/  I2FP.F32.S32 R168, R15 ;  /* 0x0000000f00a87245 */ /* 0x000fe20000201400 */
[----:B------:R-:W-:Y:S01]  /*a9d0*/  FFMA.FTZ R195, R195, UR5, R170 ;  /* 0x00000005c3c37c23 */ /* 0x000fe200080100aa */
[----:B------:R-:W-:Y:S01]  /*a9e0*/  FSEL R13, R13, -INF , !P6 ;  /* 0xff8000000d0d7808 */ /* 0x000fe20007000000 */
[----:B------:R-:W-:Y:S01]  /*a9f0*/  VIADD R17, R0, 0x19 ;  /* 0x0000001900117836 */ /* 0x000fe20000000000 */
[----:B---3--:R-:W-:Y:S01]  /*aa00*/  HMMA.16816.F32 R28, R20, R176, R28 ;  /* 0x000000b0141c723c */ /* 0x008fe2000000181c */
[----:B------:R-:W-:Y:S01]  /*aa10*/  FSEL R170, R16, -INF , !P1 ;  /* 0xff80000010aa7808 */ /* 0x000fe20004800000 */
[----:B------:R-:W-:-:S02]  /*aa20*/  VIADD R16, R0, 0x18 ;  /* 0x0000001800107836 */ /* 0x000fc40000000000 */
[----:B------:R-:W-:Y:S01]  /*aa30*/  FFMA.FTZ R169, R168, UR5, R169 ;  /* 0x00000005a8a97c23 */ /* 0x000fe200080100a9 */
[----:B------:R-:W-:Y:S01]  /*aa40*/  ISETP.GE.AND P6, PT, R15, R167, PT ;  /* 0x000000a70f00720c */ /* 0x000fe20003fc6270 */
[----:B------:R-:W-:-:S04]  /*aa50*/  DEPBAR.LE SB0, 0x0 ;  /* 0x000080000000791a */ /* 0x000fc80000000000 */
[----:B------:R-:W-:Y:S01]  /*aa60*/  BAR.SYNC.DEFER_BLOCKING 0x0 ;  /* 0x0000000000007b1d */ /* 0x000fe20000010000 */
[----:B------:R-:W-:Y:S01]  /*aa70*/  ISETP.GE.AND P1, PT, R15, R2, PT ;  /* 0x000000020f00720c */ /* 0x000fe20003f26270 */
[----:B------:R-:W-:Y:S01]  /*aa80*/  HMMA.16816.F32 R184, R180, R18, R184 ;  /* 0x00000012b4b8723c */ /* 0x000fe200000018b8 */
[----:B------:R-:W-:Y:S02]  /*aa90*/  I2FP.F32.S32 R15, R16 ;  /* 0x00000010000f7245 */ /* 0x000fe40000201400 */
[----:B------:R-:W-:Y:S02]  /*aaa0*/  FSEL R195, R195, -INF , !P0 ;  /* 0xff800000c3c37808 */ /* 0x000fe40004000000 */
[----:B------:R-:W-:Y:S01]  /*aab0*/  FSEL R192, R169, -INF , !P6 ;  /* 0xff800000a9c07808 */ /* 0x000fe20007000000 */
[----:B------:R-:W-:Y:S01]  /*aac0*/  FFMA.FTZ R169, R168, UR5, R171 ;  /* 0x00000005a8a97c23 */ /* 0x000fe200080100ab */
[C---:B------:R-:W-:Y:S01]  /*aad0*/  ISETP.GE.AND P0, PT, R16.reuse, R167, PT ;  /* 0x000000a71000720c */ /* 0x040fe20003f06270 */
[C---:B------:R-:W-:Y:S01]  /*aae0*/  FFMA.FTZ R32, R15.reuse, UR5, R32 ;  /* 0x000000050f207c23 */ /* 0x040fe20008010020 */
[----:B------:R-:W-:Y:S01]  /*aaf0*/  ISETP.GE.AND P6, PT, R16, R2, PT ;  /* 0x000000021000720c */ /* 0x000fe20003fc6270 */
[----:B------:R-:W-:Y:S01]  /*ab00*/  VIADD R16, R0, 0x20 ;  /* 0x0000002000107836 */ /* 0x000fe20000000000 */
[----:B------:R-:W-:Y:S01]  /*ab10*/  I2FP.F32.S32 R18, R17 ;  /* 0x0000001100127245 */ /* 0x000fe20000201400 */
[----:B------:R-:W-:Y:S01]  /*ab20*/  HMMA.16816.F32 R24, R20, R178, R24 ;  /* 0x000000b21418723c */ /* 0x000fe20000001818 */
[----:B------:R-:W-:Y:S01]  /*ab30*/  FFMA.FTZ R34, R15, UR5, R34 ;  /* 0x000000050f227c23 */ /* 0x000fe20008010022 */
[----:B------:R-:W-:-:S02]  /*ab40*/  FSEL R169, R169, -INF , !P1 ;  /* 0xff800000a9a97808 */ /* 0x000fc40004800000 */
[----:B------:R-:W-:Y:S01]  /*ab50*/  I2FP.F32.S32 R15, R16 ;  /* 0x00000010000f7245 */ /* 0x000fe20000201400 */
[----:B------:R-:W-:Y:S01]  /*ab60*/  FFMA.FTZ R33, R18, UR5, R33 ;  /* 0x0000000512217c23 */ /* 0x000fe20008010021 */
[----:B------:R-:W-:Y:S01]  /*ab70*/  FSEL R32, R32, -INF , !P0 ;  /* 0xff80000020207808 */ /* 0x000fe20004000000 */
[----:B------:R-:W-:Y:S01]  /*ab80*/  FFMA.FTZ R18, R18, UR5, R35 ;  /* 0x0000000512127c23 */ /* 0x000fe20008010023 */
[-C--:B------:R-:W-:Y:S01]  /*ab90*/  ISETP.GE.AND P1, PT, R17, R167.reuse, PT ;  /* 0x000000a71100720c */ /* 0x080fe20003f26270 */
[----:B------:R-:W-:Y:S01]  /*aba0*/  FFMA.FTZ R168, R15, UR5, R28 ;  /* 0x000000050fa87c23 */ /* 0x000fe2000801001c */
[-C--:B------:R-:W-:Y:S01]  /*abb0*/  ISETP.GE.AND P0, PT, R17, R2.reuse, PT ;  /* 0x000000021100720c */ /* 0x080fe20003f06270 */
[----:B------:R-:W-:Y:S01]  /*abc0*/  VIADD R17, R0, 0x21 ;  /* 0x0000002100117836 */ /* 0x000fe20000000000 */
[----:B------:R-:W-:Y:S01]  /*abd0*/  FSEL R35, R34, -INF , !P6 ;  /* 0xff80000022237808 */ /* 0x000fe20007000000 */
[----:B-1----:R-:W-:Y:S01]  /*abe0*/  HMMA.16816.F32 R188, R20, R4, R188 ;  /* 0x0000000414bc723c */ /* 0x002fe200000018bc */
[----:B------:R-:W-:Y:S01]  /*abf0*/  FSEL R28, R33, -INF , !P1 ;  /* 0xff800000211c7808 */ /* 0x000fe20004800000 */
[----:B------:R-:W-:Y:S01]  /*ac00*/  FFMA.FTZ R30, R15, UR5, R30 ;  /* 0x000000050f1e7c23 */ /* 0x000fe2000801001e */
[----:B------:R-:W-:Y:S01]  /*ac10*/  ISETP.GE.AND P6, PT, R16, R167, PT ;  /* 0x000000a71000720c */ /* 0x000fe20003fc6270 */
[----:B------:R-:W-:Y:S01]  /*ac20*/  VIADD R15, R0, 0x29 ;  /* 0x00000029000f7836 */ /* 0x000fe20000000000 */
[----:B------:R-:W-:-:S02]  /*ac30*/  ISETP.GE.AND P1, PT, R16, R2, PT ;  /* 0x000000021000720c */ /* 0x000fc40003f26270 */
[----:B------:R-:W-:Y:S01]  /*ac40*/  I2FP.F32.S32 R16, R17 ;  /* 0x0000001100107245 */ /* 0x000fe20000201400 */
[----:B------:R-:W-:Y:S01]  /*ac50*/  VIADD R4, R0, 0x28 ;  /* 0x0000002800047836 */ /* 0x000fe20000000000 */
[----:B------:R-:W-:Y:S02]  /*ac60*/  FSEL R33, R18, -INF , !P0 ;  /* 0xff80000012217808 */ /* 0x000fe40004000000 */
[C---:B------:R-:W-:Y:S01]  /*ac70*/  ISETP.GE.AND P0, PT, R17.reuse, R167, PT ;  /* 0x000000a71100720c */ /* 0x040fe20003f06270 */
[----:B------:R-:W-:Y:S01]  /*ac80*/  FFMA.FTZ R29, R16, UR5, R29 ;  /* 0x00000005101d7c23 */ /* 0x000fe2000801001d */
[----:B------:R-:W-:Y:S01]  /*ac90*/  FSEL R168, R168, -INF , !P6 ;  /* 0xff800000a8a87808 */ /* 0x000fe20007000000 */
        /* <DEDUP_REMOVED lines=10> */
[----:B------:R-:W-:Y:S01]  /*ad40*/  HMMA.16816.F32 R4, R20, R6, R184 ;  /* 0x000000061404723c */ /* 0x000fe200000018b8 */
[----:B------:R-:W-:Y:S02]  /*ad50*/  I2FP.F32.S32 R16, R15 ;  /* 0x0000000f00107245 */ /* 0x000fe40000201400 */
        /* <DEDUP_REMOVED lines=9> */
[----:B------:R-:W-:Y:S01]  /*adf0*/  ISETP.GE.AND P0, PT, R17, R167, PT ;  /* 0x000000a71100720c */ /* 0x000fe20003f06270 */
[C---:B------:R-:W-:Y:S01]  /*ae00*/  FFMA.FTZ R188, R15.reuse, UR5, R188 ;  /* 0x000000050fbc7c23 */ /* 0x040fe200080100bc */
[----:B------:R-:W-:Y:S01]  /*ae10*/  FFMA.FTZ R187, R15, UR5, R190 ;  /* 0x000000050fbb7c23 */ /* 0x000fe200080100be */
[----:B------:R-:W-:Y:S01]  /*ae20*/  VIADD R15, R0, 0x38 ;  /* 0x00000038000f7836 */ /* 0x000fe20000000000 */
[----:B------:R-:W-:-:S02]  /*ae30*/  I2FP.F32.S32 R18, R16 ;  /* 0x0000001000127245 */ /* 0x000fc40000201400 */
[----:B------:R-:W-:Y:S02]  /*ae40*/  FSEL R200, R25, -INF , !P6 ;  /* 0xff80000019c87808 */ /* 0x000fe40007000000 */
[----:B------:R-:W-:Y:S01]  /*ae50*/  ISETP.GE.AND P6, PT, R17, R2, PT ;  /* 0x000000021100720c */ /* 0x000fe20003fc6270 */
[----:B------:R-:W-:Y:S01]  /*ae60*/  FFMA.FTZ R185, R18, UR5, R191 ;  /* 0x0000000512b97c23 */ /* 0x000fe200080100bf */
[----:B------:R-:W-:Y:S01]  /*ae70*/  FSEL R190, R188, -INF , !P0 ;  /* 0xff800000bcbe7808 */ /* 0x000fe20004000000 */
[----:B------:R-:W-:Y:S01]  /*ae80*/  FFMA.FTZ R188, R18, UR5, R189 ;  /* 0x0000000512bc7c23 */ /* 0x000fe200080100bd */
[----:B------:R-:W-:Y:S02]  /*ae90*/  FSEL R199, R27, -INF , !P1 ;  /* 0xff8000001bc77808 */ /* 0x000fe40004800000 */
[----:B------:R-:W-:Y:S02]  /*aea0*/  I2FP.F32.S32 R17, R15 ;  /* 0x0000000f00117245 */ /* 0x000fe40000201400 */
[----:B------:R-:W-:-:S02]  /*aeb0*/  ISETP.GE.AND P1, PT, R16, R167, PT ;  /* 0x000000a71000720c */ /* 0x000fc40003f26270 */
[----:B------:R-:W-:Y:S01]  /*aec0*/  FSEL R187, R187, -INF , !P6 ;  /* 0xff800000bbbb7808 */ /* 0x000fe20007000000 */
[C---:B------:R-:W-:Y:S01]  /*aed0*/  FFMA.FTZ R4, R17.reuse, UR5, R4 ;  /* 0x0000000511047c23 */ /* 0x040fe20008010004 */
[----:B------:R-:W-:Y:S01]  /*aee0*/  FSEL R188, R188, -INF , !P1 ;  /* 0xff800000bcbc7808 */ /* 0x000fe20004800000 */
[----:B------:R-:W-:Y:S01]  /*aef0*/  FFMA.FTZ R6, R17, UR5, R6 ;  /* 0x0000000511067c23 */ /* 0x000fe20008010006 */
[-C--:B------:R-:W-:Y:S02]  /*af00*/  ISETP.GE.AND P0, PT, R16, R2.reuse, PT ;  /* 0x000000021000720c */ /* 0x080fe40003f06270 */
[C---:B------:R-:W-:Y:S02]  /*af10*/  ISETP.GE.AND P6, PT, R15.reuse, R167, PT ;  /* 0x000000a70f00720c */ /* 0x040fe40003fc6270 */
[----:B------:R-:W-:Y:S02]  /*af20*/  ISETP.GE.AND P1, PT, R15, R2, PT ;  /* 0x000000020f00720c */ /* 0x000fe40003f26270 */
[----:B------:R-:W-:-:S02]  /*af30*/  I2FP.F32.S32 R15, R0 ;  /* 0x00000000000f7245 */ /* 0x000fc40000201400 */
[----:B------:R-:W-:Y:S02]  /*af40*/  FSEL R185, R185, -INF , !P0 ;  /* 0xff800000b9b97808 */ /* 0x000fe40004000000 */
[----:B------:R-:W-:Y:S01]  /*af50*/  FSEL R184, R4, -INF , !P6 ;  /* 0xff80000004b87808 */ /* 0x000fe20007000000 */
[C---:B------:R-:W-:Y:S01]  /*af60*/  VIADD R4, R0.reuse, 0x39 ;  /* 0x0000003900047836 */ /* 0x040fe20000000000 */
[C---:B------:R-:W-:Y:S02]  /*af70*/  ISETP.GE.AND P0, PT, R0.reuse, R167, PT ;  /* 0x000000a70000720c */ /* 0x040fe40003f06270 */
[----:B------:R-:W-:Y:S01]  /*af80*/  ISETP.GE.AND P6, PT, R0, R2, PT ;  /* 0x000000020000720c */ /* 0x000fe20003fc6270 */
[C---:B------:R-:W-:Y:S01]  /*af90*/  FFMA.FTZ R0, R15.reuse, UR5, R8 ;  /* 0x000000050f007c23 */ /* 0x040fe20008010008 */
[----:B------:R-:W-:Y:S01]  /*afa0*/  FFMA.FTZ R15, R15, UR5, R10 ;  /* 0x000000050f0f7c23 */ /* 0x000fe2000801000a */
[----:B------:R-:W-:Y:S02]  /*afb0*/  FSEL R183, R6, -INF , !P1 ;  /* 0xff80000006b77808 */ /* 0x000fe40004800000 */
[----:B------:R-:W-:-:S02]  /*afc0*/  I2FP.F32.S32 R6, R4 ;  /* 0x0000000400067245 */ /* 0x000fc40000201400 */
[----:B------:R-:W-:Y:S02]  /*afd0*/  FSEL R15, R15, -INF , !P6 ;  /* 0xff8000000f0f7808 */ /* 0x000fe40007000000 */
[----:B------:R-:W-:Y:S01]  /*afe0*/  PLOP3.LUT P6, PT, PT, PT, UP0, 0x80, 0x0 ;  /* 0x000000000000781c */ /* 0x000fe20003fcf008 */
[----:B------:R-:W-:Y:S01]  /*aff0*/  FFMA.FTZ R5, R6, UR5, R5 ;  /* 0x0000000506057c23 */ /* 0x000fe20008010005 */
[----:B------:R-:W-:Y:S01]  /*b000*/  FSEL R0, R0, -INF , !P0 ;  /* 0xff80000000007808 */ /* 0x000fe20004000000 */
[----:B------:R-:W-:Y:S01]  /*b010*/  FFMA.FTZ R7, R6, UR5, R7 ;  /* 0x0000000506077c23 */ /* 0x000fe20008010007 */
[C---:B------:R-:W-:Y:S02]  /*b020*/  ISETP.GE.AND P1, PT, R4.reuse, R167, PT ;  /* 0x000000a70400720c */ /* 0x040fe40003f26270 */
[----:B------:R-:W-:Y:S02]  /*b030*/  ISETP.GE.AND P0, PT, R4, R2, PT ;  /* 0x000000020400720c */ /* 0x000fe40003f06270 */
[----:B------:R-:W-:-:S02]  /*b040*/  FSEL R186, R5, -INF , !P1 ;  /* 0xff80000005ba7808 */ /* 0x000fc40004800000 */
[----:B------:R-:W-:-:S03]  /*b050*/  FSEL R181, R7, -INF , !P0 ;  /* 0xff80000007b57808 */ /* 0x000fc60004000000 */
[----:B------:R-:W-:Y:S06]  /*b060*/  @!P6 BRA `(.L_x_3713) ;  /* 0x0000000c00b4e947 */ /* 0x000fec0003800000 */
        /* <DEDUP_REMOVED lines=75> */
.L_x_3714:
[----:B------:R-:W-:-:S04]  /*b520*/  ULEA UR20, -UR6, URZ, 0x6 ;  /* 0x0000003f06147291 */ /* 0x000fc8000f8e313f */
[----:B------:R-:W-:-:S12]  /*b530*/  USHF.R.S32.HI UR14, URZ, 0x1f, UR20 ;  /* 0x0000001f3f0e7899 */ /* 0x000fd80008011414 */
.L_x_3715:
        /* <DEDUP_REMOVED lines=154> */
.L_x_3717:
[----:B------:R-:W-:Y:S05]  /*bee0*/  BSYNC B0 ;  /* 0x0000000000007941 */ /* 0x000fea0003800000 */
.L_x_3716:
[----:B------:R-:W0:Y:S01]  /*bef0*/  LDGDEPBAR ;  /* 0x00000000000079af */ /* 0x000e220000000000 */
[----:B-12---:R-:W-:Y:S02]  /*bf00*/  IMAD.U32 R5, RZ, RZ, UR20 ;  /* 0x00000014ff057e24 */ /* 0x006fe4000f8e00ff */
[----:B------:R-:W-:-:S03]  /*bf10*/  IMAD.U32 R2, RZ, RZ, UR14 ;  /* 0x0000000eff027e24 */ /* 0x000fc6000f8e00ff */
[----:B------:R-:W-:-:S04]  /*bf20*/  LEA R240, P0, R5, R240, 0x1 ;  /* 0x000000f005f07211 */ /* 0x000fc800078008ff */
[----:B------:R-:W-:-:S09]  /*bf30*/  LEA.HI.X R241, R5, R241, R2, 0x1, P0 ;  /* 0x000000f105f17211 */ /* 0x000fd200000f0c02 */
.L_x_3713:
        /* <DEDUP_REMOVED lines=44> */
[C---:B------:R-:W-:Y:S02]  /*c200*/  FSETP.NEU.FTZ.AND P1, PT, R178.reuse, -INF , PT ;  /* 0xff800000b200780b */ /* 0x040fe40003f3d000 */
[C---:B------:R-:W-:Y:S01]  /*c210*/  FSETP.NEU.FTZ.AND P0, PT, R177.reuse, -INF , PT ;  /* 0xff800000b100780b */ /* 0x040fe20003f1d000 */
[C---:B------:R-:W-:Y:S01]  /*c220*/  FMUL.FTZ R182, R177.reuse, UR28 ;  /* 0x0000001cb1b67c20 */ /* 0x040fe20008410000 */
        /* <DEDUP_REMOVED lines=40> */
[----:B------:R-:W-:Y:S01]  /*c4b0*/  FFMA.FTZ R184, R184, UR28, -R189 ;  /* 0x0000001cb8b87c23 */ /* 0x000fe200080108bd */
[----:B------:R-:W3:Y:S01]  /*c4c0*/  MUFU.EX2 R173, R173 ;  /* 0x000000ad00ad7308 */ /* 0x000ee20000000800 */
[----:B--2---:R-:W-:Y:S01]  /*c4d0*/  F2FP.F16.F32.PACK_AB R4, R175, R176 ;  /* 0x000000b0af04723e */ /* 0x004fe200000000ff */
[--C-:B------:R-:W-:Y:S01]  /*c4e0*/  FFMA.FTZ R185, R185, UR28, -R182.reuse ;  /* 0x0000001cb9b97c23 */ /* 0x100fe200080108b6 */
[----:B------:R-:W-:-:S05]  /*c4f0*/  FFMA.FTZ R183, R183, UR28, -R182 ;  /* 0x0000001cb7b77c23 */ /* 0x000fca00080108b6 */
        /* <DEDUP_REMOVED lines=397> */
.L_x_3710:
        /* <DEDUP_REMOVED lines=46> */
.L_x_3722:
        /* <DEDUP_REMOVED lines=88> */
.L_x_3719:
        /* <DEDUP_REMOVED lines=406> */
.L_x_3721:
        /* <DEDUP_REMOVED lines=117> */
.L_x_3720:
[----:B------:R-:W-:Y:S01]  /*106e0*/  MOV R2, UR12 ;  /* 0x0000000c00027c02 */ /* 0x000fe20008000f00 */
[----:B-1----:R-:W-:Y:S01]  /*106f0*/  LDSM.16.MT88.4 R172, [R226+0x10000] ;  /* 0x01000000e2ac783b */ /* 0x002fe20000004200 */
[----:B------:R-:W-:Y:S02]  /*10700*/  UISETP.GT.AND UP2, UPT, UR12, UR11, UPT ;  /* 0x0000000b0c00728c */ /* 0x000fe4000bf44270 */
[----:B------:R-:W-:Y:S01]  /*10710*/  LEA R2, R2, R237, 0x6 ;  /* 0x000000ed02027211 */ /* 0x000fe200078e30ff */
[----:B------:R-:W-:Y:S01]  /*10720*/  UMOV UR15, UR35 ;  /* 0x00000023000f7c82 */ /* 0x000fe20008000000 */
[----:B------:R-:W-:Y:S02]  /*10730*/  UMOV UR14, UR34 ;  /* 0x00000022000e7c82 */ /* 0x000fe40008000000 */
[C---:B------:R-:W-:Y:S01]  /*10740*/  IADD3 R166, R2.reuse, 0x1, RZ ;  /* 0x0000000102a67810 */ /* 0x040fe20007ffe0ff */
[----:B------:R-:W-:Y:S01]  /*10750*/  LDSM.16.MT88.4 R176, [R225+0x10000] ;  /* 0x01000000e1b0783b */ /* 0x000fe20000004200 */
[----:B------:R-:W-:Y:S02]  /*10760*/  I2FP.F32.S32 R3, R2 ;  /* 0x0000000200037245 */ /* 0x000fe40000201400 */
[C---:B------:R-:W-:Y:S02]  /*10770*/  IADD3 R164, R2.reuse, 0x9, RZ ;  /* 0x0000000902a47810 */ /* 0x040fe40007ffe0ff */
[----:B------:R-:W-:Y:S01]  /*10780*/  I2FP.F32.S32 R166, R166 ;  /* 0x000000a600a67245 */ /* 0x000fe20000201400 */
[C---:B------:R-:W-:Y:S01]  /*10790*/  FFMA.FTZ R6, R3.reuse, UR5, R6 ;  /* 0x0000000503067c23 */ /* 0x040fe20008010006 */
[----:B------:R-:W-:Y:S01]  /*107a0*/  FFMA.FTZ R4, R3, UR5, R4 ;  /* 0x0000000503047c23 */ /* 0x000fe20008010004 */
[----:B------:R-:W-:Y:S01]  /*107b0*/  I2FP.F32.S32 R164, R164 ;  /* 0x000000a400a47245 */ /* 0x000fe20000201400 */
[----:B------:R-:W-:Y:S01]  /*107c0*/  LDSM.16.MT88.4 R180, [R228+0x12800] ;  /* 0x01280000e4b4783b */ /* 0x000fe20000004200 */
[----:B------:R-:W-:Y:S01]  /*107d0*/  IADD3 R167, R2, 0x8, RZ ;  /* 0x0000000802a77810 */ /* 0x000fe20007ffe0ff */
[----:B------:R-:W-:Y:S01]  /*107e0*/  FFMA.FTZ R7, R166, UR5, R7 ;  /* 0x00000005a6077c23 */ /* 0x000fe20008010007 */
[----:B------:R-:W-:Y:S01]  /*107f0*/  IADD3 R3, R2, 0x10, RZ ;  /* 0x0000001002037810 */ /* 0x000fe20007ffe0ff */
[----:B------:R-:W-:Y:S01]  /*10800*/  FFMA.FTZ R5, R166, UR5, R5 ;  /* 0x00000005a6057c23 */ /* 0x000fe20008010005 */
[----:B------:R-:W-:Y:S01]  /*10810*/  I2FP.F32.S32 R167, R167 ;  /* 0x000000a700a77245 */ /* 0x000fe20000201400 */
[C---:B------:R-:W-:Y:S01]  /*10820*/  FFMA.FTZ R11, R164.reuse, UR5, R11 ;  /* 0x00000005a40b7c23 */ /* 0x040fe2000801000b */
[----:B------:R-:W-:Y:S01]  /*10830*/  I2FP.F32.S32 R3, R3 ;  /* 0x0000000300037245 */ /* 0x000fe20000201400 */
[----:B------:R-:W-:Y:S01]  /*10840*/  FFMA.FTZ R9, R164, UR5, R9 ;  /* 0x00000005a4097c23 */ /* 0x000fe20008010009 */
[C---:B------:R-:W-:Y:S01]  /*10850*/  IADD3 R166, R2.reuse, 0x11, RZ ;  /* 0x0000001102a67810 */ /* 0x040fe20007ffe0ff */
[C---:B------:R-:W-:Y:S01]  /*10860*/  FFMA.FTZ R10, R167.reuse, UR5, R10 ;  /* 0x00000005a70a7c23 */ /* 0x040fe2000801000a */
[C---:B------:R-:W-:Y:S01]  /*10870*/  IADD3 R164, R2.reuse, 0x19, RZ ;  /* 0x0000001902a47810 */ /* 0x040fe20007ffe0ff */
[----:B------:R-:W-:Y:S01]  /*10880*/  FFMA.FTZ R8, R167, UR5, R8 ;  /* 0x00000005a7087c23 */ /* 0x000fe20008010008 */
[----:B------:R-:W-:Y:S01]  /*10890*/  I2FP.F32.S32 R166, R166 ;  /* 0x000000a600a67245 */ /* 0x000fe20000201400 */
[C---:B------:R-:W-:Y:S01]  /*108a0*/  FFMA.FTZ R14, R3.reuse, UR5, R14 ;  /* 0x00000005030e7c23 */ /* 0x040fe2000801000e */
[----:B------:R-:W-:Y:S01]  /*108b0*/  FFMA.FTZ R12, R3, UR5, R12 ;  /* 0x00000005030c7c23 */ /* 0x000fe2000801000c */
[C---:B------:R-:W-:Y:S01]  /*108c0*/  IADD3 R167, R2.reuse, 0x18, RZ ;  /* 0x0000001802a77810 */ /* 0x040fe20007ffe0ff */
[----:B------:R-:W-:Y:S01]  /*108d0*/  LDSM.16.MT88.4 R184, [R226+0x12800] ;  /* 0x01280000e2b8783b */ /* 0x000fe20000004200 */
[----:B------:R-:W-:Y:S01]  /*108e0*/  IADD3 R3, R2, 0x20, RZ ;  /* 0x0000002002037810 */ /* 0x000fe20007ffe0ff */
[C---:B------:R-:W-:Y:S01]  /*108f0*/  FFMA.FTZ R15, R166.reuse, UR5, R15 ;  /* 0x00000005a60f7c23 */ /* 0x040fe2000801000f */
[----:B------:R-:W-:Y:S01]  /*10900*/  I2FP.F32.S32 R164, R164 ;  /* 0x000000a400a47245 */ /* 0x000fe20000201400 */
[----:B------:R-:W-:Y:S01]  /*10910*/  FFMA.FTZ R13, R166, UR5, R13 ;  /* 0x00000005a60d7c23 */ /* 0x000fe2000801000d */
[----:B------:R-:W-:Y:S02]  /*10920*/  I2FP.F32.S32 R167, R167 ;  /* 0x000000a700a77245 */ /* 0x000fe40000201400 */
[----:B------:R-:W-:Y:S01]  /*10930*/  IADD3 R166, R2, 0x21, RZ ;  /* 0x0000002102a67810 */ /* 0x000fe20007ffe0ff */
[C---:B------:R-:W-:Y:S01]  /*10940*/  FFMA.FTZ R19, R164.reuse, UR5, R19 ;  /* 0x00000005a4137c23 */ /* 0x040fe20008010013 */
[----:B------:R-:W-:Y:S01]  /*10950*/  I2FP.F32.S32 R3, R3 ;  /* 0x0000000300037245 */ /* 0x000fe20000201400 */
[----:B------:R-:W-:Y:S01]  /*10960*/  FFMA.FTZ R17, R164, UR5, R17 ;  /* 0x00000005a4117c23 */ /* 0x000fe20008010011 */
[----:B------:R-:W-:Y:S01]  /*10970*/  FMNMX.FTZ R168, R6, R0, !PT ;  /* 0x0000000006a87209 */ /* 0x000fe20007810000 */
[C---:B------:R-:W-:Y:S01]  /*10980*/  FFMA.FTZ R18, R167.reuse, UR5, R18 ;  /* 0x00000005a7127c23 */ /* 0x040fe20008010012 */
[----:B------:R-:W-:Y:S01]  /*10990*/  FMNMX.FTZ R164, R4, R165, !PT ;  /* 0x000000a504a47209 */ /* 0x000fe20007810000 */
[----:B------:R-:W-:Y:S01]  /*109a0*/  FFMA.FTZ R16, R167, UR5, R16 ;  /* 0x00000005a7107c23 */ /* 0x000fe20008010010 */
[----:B------:R-:W-:Y:S01]  /*109b0*/  I2FP.F32.S32 R166, R166 ;  /* 0x000000a600a67245 */ /* 0x000fe20000201400 */
[C---:B------:R-:W-:Y:S01]  /*109c0*/  FFMA.FTZ R22, R3.reuse, UR5, R22 ;  /* 0x0000000503167c23 */ /* 0x040fe20008010016 */
[----:B------:R-:W-:Y:S01]  /*109d0*/  FFMA.FTZ R20, R3, UR5, R20 ;  /* 0x0000000503147c23 */ /* 0x000fe20008010014 */
[----:B------:R-:W-:Y:S01]  /*109e0*/  FMNMX.FTZ R167, R7, R168, !PT ;  /* 0x000000a807a77209 */ /* 0x000fe20007810000 */
[----:B------:R-:W-:Y:S01]  /*109f0*/  LDSM.16.MT88.4 R188, [R228+0x14800] ;  /* 0x01480000e4bc783b */ /* 0x000fe20000004200 */
[----:B------:R-:W-:Y:S01]  /*10a00*/  FMNMX.FTZ R3, R5, R164, !PT ;  /* 0x000000a405037209 */ /* 0x000fe20007810000 */
[C---:B------:R-:W-:Y:S01]  /*10a10*/  FFMA.FTZ R23, R166.reuse, UR5, R23 ;  /* 0x00000005a6177c23 */ /* 0x040fe20008010017 */
[----:B------:R-:W-:Y:S01]  /*10a20*/  FFMA.FTZ R21, R166, UR5, R21 ;  /* 0x00000005a6157c23 */ /* 0x000fe20008010015 */
[----:B------:R-:W-:Y:S02]  /*10a30*/  FMNMX.FTZ R164, R10, R167, !PT ;  /* 0x000000a70aa47209 */ /* 0x000fe40007810000 */
[----:B------:R-:W-:Y:S02]  /*10a40*/  FMNMX.FTZ R166, R8, R3, !PT ;  /* 0x0000000308a67209 */ /* 0x000fe40007810000 */
[----:B------:R-:W-:Y:S01]  /*10a50*/  IADD3 R169, R2, 0x28, RZ ;  /* 0x0000002802a97810 */ /* 0x000fe20007ffe0ff */
[----:B------:R-:W-:Y:S01]  /*10a60*/  LDSM.16.MT88.4 R192, [R224+0x14800] ;  /* 0x01480000e0c0783b */ /* 0x000fe20000004200 */
        /* <DEDUP_REMOVED lines=9> */
[----:B------:R-:W-:Y:S02]  /*10b00*/  FMNMX.FTZ R166, R18, R167, !PT ;  /* 0x000000a712a67209 */ /* 0x000fe40007810000 */
[----:B------:R-:W-:Y:S02]  /*10b10*/  FMNMX.FTZ R168, R16, R169, !PT ;  /* 0x000000a910a87209 */ /* 0x000fe40007810000 */
[C---:B------:R-:W-:Y:S02]  /*10b20*/  IADD3 R3, R2.reuse, 0x30, RZ ;  /* 0x0000003002037810 */ /* 0x040fe40007ffe0ff */
[----:B------:R-:W-:Y:S02]  /*10b30*/  IADD3 R164, R2, 0x29, RZ ;  /* 0x0000002902a47810 */ /* 0x000fe40007ffe0ff */
[----:B------:R-:W-:Y:S02]  /*10b40*/  FMNMX.FTZ R167, R19, R166, !PT ;  /* 0x000000a613a77209 */ /* 0x000fe40007810000 */
[----:B------:R-:W-:Y:S02]  /*10b50*/  FMNMX.FTZ R169, R17, R168, !PT ;  /* 0x000000a811a97209 */ /* 0x000fe40007810000 */
[----:B------:R-:W-:Y:S02]  /*10b60*/  I2FP.F32.S32 R3, R3 ;  /* 0x0000000300037245 */ /* 0x000fe40000201400 */
[----:B------:R-:W-:Y:S02]  /*10b70*/  I2FP.F32.S32 R164, R164 ;  /* 0x000000a400a47245 */ /* 0x000fe40000201400 */
[----:B------:R-:W-:Y:S01]  /*10b80*/  FMNMX.FTZ R168, R22, R167, !PT ;  /* 0x000000a716a87209 */ /* 0x000fe20007810000 */
[C---:B------:R-:W-:Y:S01]  /*10b90*/  FFMA.FTZ R30, R3.reuse, UR5, R30 ;  /* 0x00000005031e7c23 */ /* 0x040fe2000801001e */
[----:B------:R-:W-:Y:S01]  /*10ba0*/  FMNMX.FTZ R166, R20, R169, !PT ;  /* 0x000000a914a67209 */ /* 0x000fe20007810000 */
[----:B------:R-:W-:Y:S01]  /*10bb0*/  FFMA.FTZ R28, R3, UR5, R28 ;  /* 0x00000005031c7c23 */ /* 0x000fe2000801001c */
[----:B------:R-:W-:Y:S01]  /*10bc0*/  FMNMX.FTZ R169, R23, R168, !PT ;  /* 0x000000a817a97209 */ /* 0x000fe20007810000 */
[C---:B------:R-:W-:Y:S01]  /*10bd0*/  FFMA.FTZ R27, R164.reuse, UR5, R27 ;  /* 0x00000005a41b7c23 */ /* 0x040fe2000801001b */
[----:B------:R-:W-:Y:S01]  /*10be0*/  FMNMX.FTZ R3, R21, R166, !PT ;  /* 0x000000a615037209 */ /* 0x000fe20007810000 */
[----:B------:R-:W-:Y:S01]  /*10bf0*/  FFMA.FTZ R25, R164, UR5, R25 ;  /* 0x00000005a4197c23 */ /* 0x000fe20008010019 */
[----:B------:R-:W-:Y:S02]  /*10c00*/  IADD3 R164, R2, 0x31, RZ ;  /* 0x0000003102a47810 */ /* 0x000fe40007ffe0ff */
[----:B------:R-:W-:Y:S02]  /*10c10*/  FMNMX.FTZ R168, R26, R169, !PT ;  /* 0x000000a91aa87209 */ /* 0x000fe40007810000 */
        /* <DEDUP_REMOVED lines=110> */
[C---:B------:R-:W-:Y:S01]  /*11300*/  FMUL.FTZ R15, R0.reuse, R155 ;  /* 0x0000009b000f7220 */ /* 0x040fe20000410000 */
        /* <DEDUP_REMOVED lines=32> */
[----:B------:R-:W4:Y:S04]  /*11510*/  LDSM.16.MT88.4 R172, [R226+0x12000] ;  /* 0x01200000e2ac783b */ /* 0x000f280000004200 */
[----:B------:R-:W-:Y:S01]  /*11520*/  FMUL.FTZ R93, R2, R93 ;  /* 0x0000005d025d7220 */ /* 0x000fe20000410000 */
[C---:B------:R-:W-:Y:S05]  /*11530*/  HMMA.16816.F32 R44, R160.reuse, R176, R44 ;  /* 0x000000b0a02c723c */ /* 0x040fea000000182c */
[C---:B------:R-:W-:Y:S01]  /*11540*/  FMUL.FTZ R98, R0.reuse, R98 ;  /* 0x0000006200627220 */ /* 0x040fe20000410000 */
[C---:B------:R-:W-:Y:S01]  /*11550*/  HMMA.16816.F32 R48, R160.reuse, R178, R48 ;  /* 0x000000b2a030723c */ /* 0x040fe20000001830 */
[----:B------:R-:W-:Y:S04]  /*11560*/  LDSM.16.MT88.4 R176, [R224+0x10800] ;  /* 0x01080000e0b0783b */ /* 0x000fe80000004200 */
[----:B------:R-:W-:Y:S01]  /*11570*/  FMUL.FTZ R99, R0, R99 ;  /* 0x0000006300637220 */ /* 0x000fe20000410000 */
        /* <DEDUP_REMOVED lines=75> */
[--C-:B------:R-:W-:Y:S01]  /*11a30*/  FFMA.FTZ R204, R18, UR4, -R202.reuse ;  /* 0x0000000412cc7c23 */ /* 0x100fe200080108ca */
[----:B------:R-:W-:Y:S01]  /*11a40*/  FFMA.FTZ R205, R19, UR4, -R202 ;  /* 0x0000000413cd7c23 */ /* 0x000fe200080108ca */
[--C-:B------:R-:W-:Y:S01]  /*11a50*/  FFMA.FTZ R246, R16, UR4, -R200.reuse ;  /* 0x0000000410f67c23 */ /* 0x100fe200080108c8 */
[C---:B---3--:R-:W-:Y:S03]  /*11a60*/  HMMA.16816.F32 R124, R160.reuse, R156, R124 ;  /* 0x0000009ca07c723c */ /* 0x048fe6000000187c */
[----:B------:R-:W-:Y:S01]  /*11a70*/  MUFU.EX2 R244, R244 ;  /* 0x000000f400f47308 */ /* 0x000fe20000000800 */
[----:B------:R-:W-:Y:S01]  /*11a80*/  FFMA.FTZ R249, R17, UR4, -R200 ;  /* 0x0000000411f97c23 */ /* 0x000fe200080108c8 */
[C---:B------:R-:W-:Y:S01]  /*11a90*/  FMUL.FTZ R142, R0.reuse, R142 ;  /* 0x0000008e008e7220 */ /* 0x040fe20000410000 */
[----:B------:R-:W-:Y:S01]  /*11aa0*/  FMUL.FTZ R143, R0, R143 ;  /* 0x0000008f008f7220 */ /* 0x000fe20000410000 */
[C---:B------:R-:W-:Y:S01]  /*11ab0*/  HMMA.16816.F32 R128, R160.reuse, R158, R128 ;  /* 0x0000009ea080723c */ /* 0x040fe20000001880 */
[----:B------:R-:W3:Y:S05]  /*11ac0*/  LDSM.16.MT88.4 R156, [R224+0x16000] ;  /* 0x01600000e09c783b */ /* 0x000eea0000004200 */
[----:B------:R-:W-:Y:S01]  /*11ad0*/  MUFU.EX2 R204, R204 ;  /* 0x000000cc00cc7308 */ /* 0x000fe20000000800 */
[C---:B------:R-:W-:Y:S01]  /*11ae0*/  FMUL.FTZ R140, R2.reuse, R140 ;  /* 0x0000008c028c7220 */ /* 0x040fe20000410000 */
[C---:B-1----:R-:W-:Y:S03]  /*11af0*/  HMMA.16816.F32 R132, R160.reuse, R168, R132 ;  /* 0x000000a8a084723c */ /* 0x042fe60000001884 */
[----:B------:R-:W-:Y:S03]  /*11b00*/  FMUL.FTZ R141, R2, R141 ;  /* 0x0000008d028d7220 */ /* 0x000fe60000410000 */
[C---:B------:R-:W-:Y:S01]  /*11b10*/  HMMA.16816.F32 R136, R160.reuse, R170, R136 ;  /* 0x000000aaa088723c */ /* 0x040fe20000001888 */
[----:B------:R-:W1:Y:S01]  /*11b20*/  LDSM.16.MT88.4 R168, [R226+0x10800] ;  /* 0x01080000e2a8783b */ /* 0x000e620000004200 */
[----:B------:R-:W5:Y:S03]  /*11b30*/  MUFU.EX2 R205, R205 ;  /* 0x000000cd00cd7308 */ /* 0x000f660000000800 */
[C---:B------:R-:W-:Y:S01]  /*11b40*/  FMUL.FTZ R18, R0.reuse, R150 ;  /* 0x0000009600127220 */ /* 0x040fe20000410000 */
[C---:B----4-:R-:W-:Y:S06]  /*11b50*/  HMMA.16816.F32 R12, R160.reuse, R172, R12 ;  /* 0x000000aca00c723c */ /* 0x050fec000000180c */
[----:B------:R-:W-:Y:S01]  /*11b60*/  MUFU.EX2 R246, R246 ;  /* 0x000000f600f67308 */ /* 0x000fe20000000800 */
[----:B------:R-:W-:Y:S01]  /*11b70*/  FMUL.FTZ R19, R0, R151 ;  /* 0x0000009700137220 */ /* 0x000fe20000410000 */
[C---:B------:R-:W-:Y:S01]  /*11b80*/  HMMA.16816.F32 R140, R160.reuse, R174, R140 ;  /* 0x000000aea08c723c */ /* 0x040fe2000000188c */
[----:B------:R-:W4:Y:S02]  /*11b90*/  LDSM.16.MT88.4 R172, [R225+0x10800] ;  /* 0x01080000e1ac783b */ /* 0x000f240000004200 */
[C---:B------:R-:W-:Y:S05]  /*11ba0*/  FMUL.FTZ R16, R2.reuse, R148 ;  /* 0x0000009402107220 */ /* 0x040fea0000410000 */
[----:B------:R-:W1:Y:S03]  /*11bb0*/  MUFU.EX2 R249, R249 ;  /* 0x000000f900f97308 */ /* 0x000e660000000800 */
[----:B------:R-:W-:Y:S01]  /*11bc0*/  FMUL.FTZ R17, R2, R149 ;  /* 0x0000009502117220 */ /* 0x000fe20000410000 */
[C---:B------:R-:W-:Y:S01]  /*11bd0*/  FMUL.FTZ R146, R0.reuse, R146 ;  /* 0x0000009200927220 */ /* 0x040fe20000410000 */
[----:B------:R-:W-:Y:S01]  /*11be0*/  FMUL.FTZ R147, R0, R147 ;  /* 0x0000009300937220 */ /* 0x000fe20000410000 */
[C---:B------:R-:W-:Y:S01]  /*11bf0*/  FMUL.FTZ R144, R2.reuse, R144 ;  /* 0x0000009002907220 */ /* 0x040fe20000410000 */
[----:B------:R-:W-:Y:S01]  /*11c00*/  FMUL.FTZ R145, R2, R145 ;  /* 0x0000009102917220 */ /* 0x000fe20000410000 */
[----:B--2---:R-:W-:Y:S01]  /*11c10*/  F2FP.F16.F32.PACK_AB R149, R206, R203 ;  /* 0x000000cbce95723e */ /* 0x004fe200000000ff */
[----:B------:R-:W-:Y:S01]  /*11c20*/  FFMA.FTZ R199, R0, R243, R199 ;  /* 0x000000f300c77223 */ /* 0x000fe200000100c7 */
[----:B-----5:R-:W-:Y:S01]  /*11c30*/  F2FP.F16.F32.PACK_AB R151, R205, R204 ;  /* 0x000000cccd97723e */ /* 0x020fe200000000ff */
[C---:B---3--:R-:W-:Y:S03]  /*11c40*/  HMMA.16816.F32 R16, R160.reuse, R156, R16 ;  /* 0x0000009ca010723c */ /* 0x048fe60000001810 */
[----:B------:R-:W-:Y:S01]  /*11c50*/  F2FP.F16.F32.PACK_AB R148, R244, R207 ;  /* 0x000000cff494723e */ /* 0x000fe200000000ff */
[----:B------:R-:W-:Y:S01]  /*11c60*/  FFMA.FTZ R201, R2, R245, R201 ;  /* 0x000000f502c97223 */ /* 0x000fe200000100c9 */
[----:B------:R-:W-:Y:S01]  /*11c70*/  FADD.FTZ R199, R167, R199 ;  /* 0x000000c7a7c77221 */ /* 0x000fe20000010000 */
[----:B------:R-:W-:Y:S01]  /*11c80*/  HMMA.16816.F32 R144, R160, R158, R144 ;  /* 0x0000009ea090723c */ /* 0x000fe20000001890 */
[----:B------:R-:W2:Y:S04]  /*11c90*/  LDSM.16.MT88.4 R156, [R225+0x12800] ;  /* 0x01280000e19c783b */ /* 0x000ea80000004200 */
[----:B-1----:R-:W-:Y:S01]  /*11ca0*/  F2FP.F16.F32.PACK_AB R150, R249, R246 ;  /* 0x000000f6f996723e */ /* 0x002fe200000000ff */
[----:B------:R-:W-:Y:S01]  /*11cb0*/  FADD.FTZ R198, R198, R201 ;  /* 0x000000c9c6c67221 */ /* 0x000fe20000010000 */
[----:B------:R-:W-:Y:S02]  /*11cc0*/  FADD.FTZ R0, R196, R199 ;  /* 0x000000c7c4007221 */ /* 0x000fe40000010000 */
[----:B------:R-:W1:Y:S02]  /*11cd0*/  LDSM.16.MT88.4 R160, [R224+0x12800] ;  /* 0x01280000e0a0783b */ /* 0x000e640000004200 */
[----:B------:R-:W-:Y:S01]  /*11ce0*/  FADD.FTZ R197, R197, R198 ;  /* 0x000000c6c5c57221 */ /* 0x000fe20000010000 */
[C---:B------:R-:W-:Y:S05]  /*11cf0*/  HMMA.16816.F32 R4, R148.reuse, R152, R4 ;  /* 0x000000989404723c */ /* 0x040fea0000001804 */
[----:B------:R-:W-:Y:S01]  /*11d00*/  FADD.FTZ R0, R165, R0 ;  /* 0x00000000a5007221 */ /* 0x000fe20000010000 */
[C---:B------:R-:W-:Y:S01]  /*11d10*/  HMMA.16816.F32 R8, R148.reuse, R154, R8 ;  /* 0x0000009a9408723c */ /* 0x040fe20000001808 */
[----:B------:R-:W3:Y:S04]  /*11d20*/  LDSM.16.MT88.4 R152, [R226+0x14800] ;  /* 0x01480000e298783b */ /* 0x000ee80000004200 */
[----:B------:R-:W-:Y:S01]  /*11d30*/  MOV R165, R164 ;  /* 0x000000a400a57202 */ /* 0x000fe20000000f00 */
[C---:B------:R-:W-:Y:S05]  /*11d40*/  HMMA.16816.F32 R36, R148.reuse, R168, R36 ;  /* 0x000000a89424723c */ /* 0x040fea0000001824 */
[----:B------:R-:W-:Y:S01]  /*11d50*/  FADD.FTZ R166, R166, R197 ;  /* 0x000000c5a6a67221 */ /* 0x000fe20000010000 */
[C---:B------:R-:W-:Y:S01]  /*11d60*/  HMMA.16816.F32 R40, R148.reuse, R170, R40 ;  /* 0x000000aa9428723c */ /* 0x040fe20000001828 */
[----:B------:R-:W5:Y:S04]  /*11d70*/  LDSM.16.MT88.4 R168, [R225+0x14800] ;  /* 0x01480000e1a8783b */ /* 0x000f680000004200 */
[----:B------:R-:W-:Y:S01]  /*11d80*/  FADD.FTZ R203, R203, R0 ;  /* 0x00000000cbcb7221 */ /* 0x000fe20000010000 */
[C---:B----4-:R-:W-:Y:S05]  /*11d90*/  HMMA.16816.F32 R44, R148.reuse, R172, R44 ;  /* 0x000000ac942c723c */ /* 0x050fea000000182c */
[----:B------:R-:W-:Y:S01]  /*11da0*/  FADD.FTZ R207, R207, R166 ;  /* 0x000000a6cfcf7221 */ /* 0x000fe20000010000 */
[C---:B------:R-:W-:Y:S01]  /*11db0*/  HMMA.16816.F32 R48, R148.reuse, R174, R48 ;  /* 0x000000ae9430723c */ /* 0x040fe20000001830 */
[----:B------:R-:W4:Y:S04]  /*11dc0*/  LDSM.16.MT88.4 R172, [R228+0x16800] ;  /* 0x01680000e4ac783b */ /* 0x000f280000004200 */
        /* <DEDUP_REMOVED lines=21> */
[C---:B-1----:R-:W-:Y:S06]  /*11f20*/  HMMA.16816.F32 R84, R148.reuse, R160, R84 ;  /* 0x000000a09454723c */ /* 0x042fec0000001854 */
[----:B------:R-:W-:Y:S01]  /*11f30*/  MUFU.EX2 R186, R186 ;  /* 0x000000ba00ba7308 */ /* 0x000fe20000000800 */
[----:B------:R-:W-:Y:S01]  /*11f40*/  FFMA.FTZ R185, R23, UR4, -R202 ;  /* 0x0000000417b97c23 */ /* 0x000fe200080108ca */
[C---:B------:R-:W-:Y:S01]  /*11f50*/  HMMA.16816.F32 R88, R148.reuse, R162, R88 ;  /* 0x000000a29458723c */ /* 0x040fe20000001858 */
[----:B------:R-:W-:Y:S02]  /*11f60*/  LDSM.16.MT88.4 R160, [R224+0x16800] ;  /* 0x01680000e0a0783b */ /* 0x000fe40000004200 */
[----:B------:R-:W-:Y:S03]  /*11f70*/  MOV R0, R3 ;  /* 0x0000000300007202 */ /* 0x000fe60000000f00 */
[C---:B------:R-:W-:Y:S02]  /*11f80*/  HMMA.16816.F32 R92, R148.reuse, R188, R92 ;  /* 0x000000bc945c723c */ /* 0x040fe4000000185c */
[----:B------:R-:W-:Y:S04]  /*11f90*/  MUFU.EX2 R185, R185 ;  /* 0x000000b900b97308 */ /* 0x000fe80000000800 */
[C---:B------:R-:W-:Y:S06]  /*11fa0*/  HMMA.16816.F32 R96, R148.reuse, R190, R96 ;  /* 0x000000be9460723c */ /* 0x040fec0000001860 */
[----:B------:R-:W1:Y:S01]  /*11fb0*/  MUFU.EX2 R187, R187 ;  /* 0x000000bb00bb7308 */ /* 0x000e620000000800 */
[--C-:B------:R-:W-:Y:S01]  /*11fc0*/  FFMA.FTZ R188, R20, UR4, -R200.reuse ;  /* 0x0000000414bc7c23 */ /* 0x100fe200080108c8 */
[C---:B---3--:R-:W-:Y:S03]  /*11fd0*/  HMMA.16816.F32 R100, R148.reuse, R152, R100 ;  /* 0x000000989464723c */ /* 0x048fe60000001864 */
[--C-:B------:R-:W-:Y:S03]  /*11fe0*/  FFMA.FTZ R190, R24, UR4, -R200.reuse ;  /* 0x0000000418be7c23 */ /* 0x100fe600080108c8 */
[C---:B------:R-:W-:Y:S01]  /*11ff0*/  HMMA.16816.F32 R104, R148.reuse, R154, R104 ;  /* 0x0000009a9468723c */ /* 0x040fe20000001868 */
[----:B------:R-:W3:Y:S01]  /*12000*/  LDSM.16.MT88.4 R152, [R225+0x16800] ;  /* 0x01680000e198783b */ /* 0x000ee20000004200 */
[----:B------:R-:W-:Y:S03]  /*12010*/  MUFU.EX2 R188, R188 ;  /* 0x000000bc00bc7308 */ /* 0x000fe60000000800 */
[--C-:B------:R-:W-:Y:S01]  /*12020*/  FFMA.FTZ R191, R25, UR4, -R200.reuse ;  /* 0x0000000419bf7c23 */ /* 0x100fe200080108c8 */
[C---:B-----5:R-:W-:Y:S03]  /*12030*/  HMMA.16816.F32 R108, R148.reuse, R168, R108 ;  /* 0x000000a8946c723c */ /* 0x060fe6000000186c */
[----:B------:R-:W-:Y:S03]  /*12040*/  LDSM.16.MT88.4 R24, [R225+0x11000] ;  /* 0x01100000e118783b */ /* 0x000fe60000004200 */
[----:B------:R-:W-:Y:S01]  /*12050*/  MUFU.EX2 R190, R190 ;  /* 0x000000be00be7308 */ /* 0x000fe20000000800 */
[----:B-1----:R-:W-:Y:S01]  /*12060*/  F2FP.F16.F32.PACK_AB R23, R187, R186 ;  /* 0x000000babb17723e */ /* 0x002fe200000000ff */
[C---:B------:R-:W-:Y:S03]  /*12070*/  HMMA.16816.F32 R112, R148.reuse, R170, R112 ;  /* 0x000000aa9470723c */ /* 0x040fe60000001870 */
[----:B------:R-:W1:Y:S03]  /*12080*/  LDSM.16.MT88.4 R168, [R228+0x11000] ;  /* 0x01100000e4a8783b */ /* 0x000e660000004200 */
[C---:B------:R-:W-:Y:S02]  /*12090*/  HMMA.16816.F32 R116, R148.reuse, R192, R116 ;  /* 0x000000c09474723c */ /* 0x040fe40000001874 */
[----:B------:R-:W5:Y:S03]  /*120a0*/  MUFU.EX2 R191, R191 ;  /* 0x000000bf00bf7308 */ /* 0x000f660000000800 */
[----:B------:R-:W-:Y:S01]  /*120b0*/  FFMA.FTZ R189, R21, UR4, -R200 ;  /* 0x0000000415bd7c23 */ /* 0x000fe200080108c8 */
[C---:B------:R-:W-:Y:S05]  /*120c0*/  HMMA.16816.F32 R120, R148.reuse, R194, R120 ;  /* 0x000000c29478723c */ /* 0x040fea0000001878 */
[----:B------:R-:W-:Y:S01]  /*120d0*/  F2FP.F16.F32.PACK_AB R21, R185, R184 ;  /* 0x000000b8b915723e */ /* 0x000fe200000000ff */
[C---:B----4-:R-:W-:Y:S01]  /*120e0*/  HMMA.16816.F32 R124, R148.reuse, R172, R124 ;  /* 0x000000ac947c723c */ /* 0x050fe2000000187c */
[----:B------:R-:W4:Y:S04]  /*120f0*/  MUFU.EX2 R189, R189 ;  /* 0x000000bd00bd7308 */ /* 0x000f280000000800 */
[----:B------:R-:W-:Y:S01]  /*12100*/  FADD.FTZ R184, R184, R205 ;  /* 0x000000cdb8b87221 */ /* 0x000fe20000010000 */
[C---:B------:R-:W-:Y:S01]  /*12110*/  HMMA.16816.F32 R128, R148.reuse, R174, R128 ;  /* 0x000000ae9480723c */ /* 0x040fe20000001880 */
[----:B------:R-:W-:Y:S04]  /*12120*/  LDSM.16.MT88.4 R172, [R228+0x13000] ;  /* 0x01300000e4ac783b */ /* 0x000fe80000004200 */
[----:B-----5:R-:W-:Y:S01]  /*12130*/  F2FP.F16.F32.PACK_AB R22, R191, R190 ;  /* 0x000000bebf16723e */ /* 0x020fe200000000ff */
[C---:B--2---:R-:W-:Y:S05]  /*12140*/  HMMA.16816.F32 R132, R148.reuse, R156, R132 ;  /* 0x0000009c9484723c */ /* 0x044fea0000001884 */
[----:B------:R-:W-:Y:S01]  /*12150*/  FADD.FTZ R185, R185, R184 ;  /* 0x000000b8b9b97221 */ /* 0x000fe20000010000 */
[C---:B------:R-:W-:Y:S01]  /*12160*/  HMMA.16816.F32 R136, R148.reuse, R158, R136 ;  /* 0x0000009e9488723c */ /* 0x040fe20000001888 */
[----:B------:R-:W2:Y:S04]  /*12170*/  LDSM.16.MT88.4 R156, [R226+0x11000] ;  /* 0x01100000e29c783b */ /* 0x000ea80000004200 */
[C---:B----4-:R-:W-:Y:S01]  /*12180*/  F2FP.F16.F32.PACK_AB R20, R189.reuse, R188 ;  /* 0x000000bcbd14723e */ /* 0x050fe200000000ff */
        /* <DEDUP_REMOVED lines=10> */
[C---:B-1----:R-:W-:Y:S03]  /*12230*/  HMMA.16816.F32 R4, R20.reuse, R168, R4 ;  /* 0x000000a81404723c */ /* 0x042fe60000001804 */
[----:B------:R-:W1:Y:S02]  /*12240*/  LDSM.16.MT88.4 R160, [R228+0x15000] ;  /* 0x01500000e4a0783b */ /* 0x000e640000004200 */
[----:B------:R-:W-:Y:S01]  /*12250*/  FADD.FTZ R187, R187, R186 ;  /* 0x000000babbbb7221 */ /* 0x000fe20000010000 */
[C---:B------:R-:W-:Y:S05]  /*12260*/  HMMA.16816.F32 R8, R20.reuse, R170, R8 ;  /* 0x000000aa1408723c */ /* 0x040fea0000001808 */
[----:B------:R-:W5:Y:S01]  /*12270*/  LDSM.16.MT88.4 R168, [R226+0x15000] ;  /* 0x01500000e2a8783b */ /* 0x000f620000004200 */
[C---:B--2---:R-:W-:Y:S05]  /*12280*/  HMMA.16816.F32 R36, R20.reuse, R156, R36 ;  /* 0x0000009c1424723c */ /* 0x044fea0000001824 */
[----:B------:R-:W-:Y:S01]  /*12290*/  FADD.FTZ R191, R191, R190 ;  /* 0x000000bebfbf7221 */ /* 0x000fe20000010000 */
        /* <DEDUP_REMOVED lines=25> */
[C---:B-1----:R-:W-:Y:S02]  /*12430*/  HMMA.16816.F32 R92, R20.reuse, R160, R92 ;  /* 0x000000a0145c723c */ /* 0x042fe4000000185c */
[----:B------:R-:W-:Y:S01]  /*12440*/  MUFU.EX2 R180, R180 ;  /* 0x000000b400b47308 */ /* 0x000fe20000000800 */
[----:B------:R-:W-:Y:S02]  /*12450*/  LDSM.16.MT88.4 R28, [R228+0x11800] ;  /* 0x01180000e41c783b */ /* 0x000fe40000004200 */
[----:B------:R-:W-:Y:S01]  /*12460*/  FFMA.FTZ R182, R32, UR4, -R200 ;  /* 0x0000000420b67c23 */ /* 0x000fe200080108c8 */
[C---:B------:R-:W-:Y:S06]  /*12470*/  HMMA.16816.F32 R96, R20.reuse, R162, R96 ;  /* 0x000000a21460723c */ /* 0x040fec0000001860 */
[----:B------:R-:W-:Y:S01]  /*12480*/  MUFU.EX2 R178, R178 ;  /* 0x000000b200b27308 */ /* 0x000fe20000000800 */
[----:B------:R-:W-:Y:S01]  /*12490*/  FFMA.FTZ R202, R35, UR4, -R202 ;  /* 0x0000000423ca7c23 */ /* 0x000fe200080108ca */
[C---:B-----5:R-:W-:Y:S03]  /*124a0*/  HMMA.16816.F32 R100, R20.reuse, R168, R100 ;  /* 0x000000a81464723c */ /* 0x060fe60000001864 */
[----:B------:R-:W-:Y:S03]  /*124b0*/  FFMA.FTZ R200, R33, UR4, -R200 ;  /* 0x0000000421c87c23 */ /* 0x000fe600080108c8 */
[C---:B------:R-:W-:Y:S01]  /*124c0*/  HMMA.16816.F32 R104, R20.reuse, R170, R104 ;  /* 0x000000aa1468723c */ /* 0x040fe20000001868 */
[----:B------:R-:W-:Y:S01]  /*124d0*/  LDSM.16.MT88.4 R32, [R225+0x11800] ;  /* 0x01180000e120783b */ /* 0x000fe20000004200 */
[----:B------:R-:W1:Y:S04]  /*124e0*/  MUFU.EX2 R179, R202 ;  /* 0x000000ca00b37308 */ /* 0x000e680000000800 */
[C---:B--2---:R-:W-:Y:S03]  /*124f0*/  HMMA.16816.F32 R108, R20.reuse, R156, R108 ;  /* 0x0000009c146c723c */ /* 0x044fe6000000186c */
[----:B------:R-:W-:Y:S03]  /*12500*/  LDSM.16.MT88.4 R168, [R226+0x13800] ;  /* 0x01380000e2a8783b */ /* 0x000fe60000004200 */
[----:B------:R-:W2:Y:S01]  /*12510*/  MUFU.EX2 R181, R181 ;  /* 0x000000b500b57308 */ /* 0x000ea20000000800 */
[C---:B------:R-:W-:Y:S04]  /*12520*/  HMMA.16816.F32 R112, R20.reuse, R158, R112 ;  /* 0x0000009e1470723c */ /* 0x040fe80000001870 */
[----:B------:R-:W5:Y:S02]  /*12530*/  LDSM.16.MT88.4 R156, [R225+0x17000] ;  /* 0x01700000e19c783b */ /* 0x000f640000004200 */
[C---:B------:R-:W-:Y:S03]  /*12540*/  HMMA.16816.F32 R116, R20.reuse, R24, R116 ;  /* 0x000000181474723c */ /* 0x040fe60000001874 */
[----:B------:R-:W-:Y:S03]  /*12550*/  MUFU.EX2 R182, R182 ;  /* 0x000000b600b67308 */ /* 0x000fe60000000800 */
[C---:B------:R-:W-:Y:S01]  /*12560*/  HMMA.16816.F32 R120, R20.reuse, R26, R120 ;  /* 0x0000001a1478723c */ /* 0x040fe20000001878 */
[----:B------:R-:W1:Y:S06]  /*12570*/  LDSM.16.MT88.4 R24, [R224+0x17000] ;  /* 0x01700000e018783b */ /* 0x000e6c0000004200 */
[----:B------:R-:W2:Y:S01]  /*12580*/  MUFU.EX2 R183, R200 ;  /* 0x000000c800b77308 */ /* 0x000ea20000000800 */
        /* <DEDUP_REMOVED lines=9> */
[----:B------:R-:W-:Y:S01]  /*12620*/  HMMA.16816.F32 R144, R20, R26, R144 ;  /* 0x0000001a1490723c */ /* 0x000fe20000001890 */
[----:B------:R-:W1:Y:S06]  /*12630*/  LDSM.16.MT88.4 R24, [R228+0x13800] ;  /* 0x01380000e418783b */ /* 0x000e6c0000004200 */
[----:B------:R-:W-:Y:S01]  /*12640*/  F2FP.F16.F32.PACK_AB R21, R177, R176 ;  /* 0x000000b0b115723e */ /* 0x000fe200000000ff */
[----:B------:R-:W-:Y:S03]  /*12650*/  FADD.FTZ R176, R176, R187 ;  /* 0x000000bbb0b07221 */ /* 0x000fe60000010000 */
[----:B------:R-:W-:Y:S01]  /*12660*/  F2FP.F16.F32.PACK_AB R23, R179, R178 ;  /* 0x000000b2b317723e */ /* 0x000fe200000000ff */
[----:B------:R-:W-:Y:S01]  /*12670*/  FADD.FTZ R177, R177, R176 ;  /* 0x000000b0b1b17221 */ /* 0x000fe20000010000 */
[----:B--2---:R-:W-:Y:S01]  /*12680*/  F2FP.F16.F32.PACK_AB R20, R181, R180 ;  /* 0x000000b4b514723e */ /* 0x004fe200000000ff */
[----:B------:R-:W-:Y:S01]  /*12690*/  FADD.FTZ R180, R180, R191 ;  /* 0x000000bfb4b47221 */ /* 0x000fe20000010000 */
[----:B------:R-:W-:Y:S01]  /*126a0*/  F2FP.F16.F32.PACK_AB R22, R183, R182 ;  /* 0x000000b6b716723e */ /* 0x000fe200000000ff */
[----:B------:R-:W-:Y:S02]  /*126b0*/  FADD.FTZ R178, R178, R177 ;  /* 0x000000b1b2b27221 */ /* 0x000fe40000010000 */
[----:B------:R-:W-:Y:S02]  /*126c0*/  FADD.FTZ R181, R181, R180 ;  /* 0x000000b4b5b57221 */ /* 0x000fe40000010000 */
[----:B------:R-:W-:Y:S02]  /*126d0*/  FADD.FTZ R243, R179, R178 ;  /* 0x000000b2b3f37221 */ /* 0x000fe40000010000 */
[C---:B------:R-:W-:Y:S01]  /*126e0*/  HMMA.16816.F32 R160, R20.reuse, R28, R4 ;  /* 0x0000001c14a0723c */ /* 0x040fe20000001804 */
[----:B------:R-:W2:Y:S02]  /*126f0*/  LDSM.16.MT88.4 R4, [R224+0x13800] ;  /* 0x01380000e004783b */ /* 0x000ea40000004200 */
[----:B------:R-:W-:Y:S03]  /*12700*/  FADD.FTZ R182, R182, R181 ;  /* 0x000000b5b6b67221 */ /* 0x000fe60000010000 */
[C---:B------:R-:W-:Y:S03]  /*12710*/  HMMA.16816.F32 R156, R20.reuse, R30, R8 ;  /* 0x0000001e149c723c */ /* 0x040fe60000001808 */
[----:B------:R-:W4:Y:S02]  /*12720*/  LDSM.16.MT88.4 R8, [R228+0x15800] ;  /* 0x01580000e408783b */ /* 0x000f240000004200 */
[----:B------:R-:W-:Y:S01]  /*12730*/  FADD.FTZ R245, R183, R182 ;  /* 0x000000b6b7f57221 */ /* 0x000fe20000010000 */
[C---:B---3--:R-:W-:Y:S05]  /*12740*/  HMMA.16816.F32 R36, R20.reuse, R148, R36 ;  /* 0x000000941424723c */ /* 0x048fea0000001824 */
[----:B------:R-:W3:Y:S01]  /*12750*/  LDSM.16.MT88.4 R28, [R226+0x15800] ;  /* 0x01580000e21c783b */ /* 0x000ee20000004200 */
[C---:B------:R-:W-:Y:S06]  /*12760*/  HMMA.16816.F32 R40, R20.reuse, R150, R40 ;  /* 0x000000961428723c */ /* 0x040fec0000001828 */
[C---:B------:R-:W-:Y:S01]  /*12770*/  HMMA.16816.F32 R44, R20.reuse, R32, R44 ;  /* 0x00000020142c723c */ /* 0x040fe2000000182c */
[----:B------:R-:W5:Y:S05]  /*12780*/  LDSM.16.MT88.4 R148, [R225+0x15800] ;  /* 0x01580000e194783b */ /* 0x000f6a0000004200 */
[C---:B------:R-:W-:Y:S03]  /*12790*/  HMMA.16816.F32 R48, R20.reuse, R34, R48 ;  /* 0x000000221430723c */ /* 0x040fe60000001830 */
[----:B------:R-:W5:Y:S03]  /*127a0*/  LDSM.16.MT88.4 R32, [R224+0x15800] ;  /* 0x01580000e020783b */ /* 0x000f660000004200 */
[C---:B------:R-:W-:Y:S06]  /*127b0*/  HMMA.16816.F32 R52, R20.reuse, R152, R52 ;  /* 0x000000981434723c */ /* 0x040fec0000001834 */
        /* <DEDUP_REMOVED lines=8> */
[C---:B------:R-:W-:Y:S06]  /*12840*/  HMMA.16816.F32 R80, R20.reuse, R174, R80 ;  /* 0x000000ae1450723c */ /* 0x040fec0000001850 */
[C---:B--2---:R-:W-:Y:S06]  /*12850*/  HMMA.16816.F32 R84, R20.reuse, R4, R84 ;  /* 0x000000041454723c */ /* 0x044fec0000001854 */
[C---:B------:R-:W-:Y:S01]  /*12860*/  HMMA.16816.F32 R88, R20.reuse, R6, R88 ;  /* 0x000000061458723c */ /* 0x040fe20000001858 */
[----:B------:R-:W2:Y:S05]  /*12870*/  LDSM.16.MT88.4 R4, [R225+0x17800] ;  /* 0x01780000e104783b */ /* 0x000eaa0000004200 */
[C---:B----4-:R-:W-:Y:S06]  /*12880*/  HMMA.16816.F32 R92, R20.reuse, R8, R92 ;  /* 0x00000008145c723c */ /* 0x050fec000000185c */
[C---:B------:R-:W-:Y:S01]  /*12890*/  HMMA.16816.F32 R96, R20.reuse, R10, R96 ;  /* 0x0000000a1460723c */ /* 0x040fe20000001860 */
[----:B------:R-:W4:Y:S05]  /*128a0*/  LDSM.16.MT88.4 R8, [R224+0x17800] ;  /* 0x01780000e008783b */ /* 0x000f2a0000004200 */
[C---:B---3--:R-:W-:Y:S06]  /*128b0*/  HMMA.16816.F32 R100, R20.reuse, R28, R100 ;  /* 0x0000001c1464723c */ /* 0x048fec0000001864 */
        /* <DEDUP_REMOVED lines=10> */
[C---:B------:R-:W-:Y:S06]  /*12960*/  HMMA.16816.F32 R140, R20.reuse, R6, R140 ;  /* 0x00000006148c723c */ /* 0x040fec000000188c */
[C---:B----4-:R-:W-:Y:S06]  /*12970*/  HMMA.16816.F32 R148, R20.reuse, R8, R16 ;  /* 0x000000081494723c */ /* 0x050fec0000001810 */
[----:B------:R-:W-:Y:S01]  /*12980*/  HMMA.16816.F32 R144, R20, R10, R144 ;  /* 0x0000000a1490723c */ /* 0x000fe20000001890 */
[----:B------:R-:W-:Y:S11]  /*12990*/  @!UPT UIADD3 URZ, URZ, URZ, URZ ;  /* 0x0000003f3f3ff290 */ /* 0x000ff6000fffe03f */
[----:B------:R-:W-:Y:S01]  /*129a0*/  @!UPT UIADD3 URZ, URZ, URZ, URZ ;  /* 0x0000003f3f3ff290 */ /* 0x000fe2000fffe03f */
[----:B------:R-:W-:Y:S11]  /*129b0*/  @P0 BRA `(.L_x_3722) ;  /* 0xffffffb400bc0947 */ /* 0x000ff6000383ffff */
.L_x_3718:
        /* <DEDUP_REMOVED lines=316> */
.L_x_3724:
[----:B------:R-:W-:Y:S05]  /*13d80*/  BSYNC B0 ;  /* 0x0000000000007941 */ /* 0x000fea0003800000 */
.L_x_3723:
[----:B------:R-:W-:Y:S01]  /*13d90*/  ULDC UR4, c[0x0][0x2dc] ;  /* 0x0000b70000047ab9 */ /* 0x000fe20000000800 */
[C---:B------:R-:W-:Y:S01]  /*13da0*/  VIADD R0, R8.reuse, 0x18 ;  /* 0x0000001808007836 */ /* 0x040fe20000000000 */
[----:B------:R2:W3:Y:S01]  /*13db0*/  LDS.128 R36, [R6] ;  /* 0x0000000006247984 */ /* 0x0004e20000000c00 */
[----:B-1----:R-:W-:Y:S01]  /*13dc0*/  IMAD.WIDE R10, R8, 0x100, R4 ;  /* 0x00000100080a7825 */ /* 0x002fe200078e0204 */
[----:B------:R-:W-:Y:S02]  /*13dd0*/  BSSY B0, `(.L_x_3725) ;  /* 0x0000025000007945 */ /* 0x000fe40003800000 */
[----:B------:R-:W-:Y:S01]  /*13de0*/  ISETP.GE.AND P2, PT, R0, UR10, PT ;  /* 0x0000000a00007c0c */ /* 0x000fe2000bf46270 */
[----:B------:R-:W-:Y:S01]  /*13df0*/  IMAD R15, R15, UR4, RZ ;  /* 0x000000040f0f7c24 */ /* 0x000fe2000f8e02ff */
[----:B------:R-:W-:Y:S01]  /*13e00*/  ULDC.64 UR4, c[0x0][0x288] ;  /* 0x0000a20000047ab9 */ /* 0x000fe20000000a00 */
[C---:B------:R-:W-:Y:S01]  /*13e10*/  VIADD R3, R8.reuse, 0x8 ;  /* 0x0000000808037836 */ /* 0x040fe20000000000 */
[----:B------:R2:W1:Y:S01]  /*13e20*/  LDS.128 R32, [R6+0x4000] ;  /* 0x0040000006207984 */ /* 0x0004620000000c00 */
        /* <DEDUP_REMOVED lines=22> */
[----:B---3--:R3:W-:Y:S04]  /*13f90*/  @!P4 STG.E.64 desc[UR22][R40.64], R36 ;  /* 0x000000242800c986 */ /* 0x0087e8000c101b16 */
[----:B------:R3:W-:Y:S01]  /*13fa0*/  @!P4 STG.E.64 desc[UR22][R40.64+0x8], R38 ;  /* 0x000008262800c986 */ /* 0x0007e2000c101b16 */
[----:B------:R-:W-:-:S13]  /*13fb0*/  ISETP.GE.AND P4, PT, R3, UR4, PT ;  /* 0x0000000403007c0c */ /* 0x000fda000bf86270 */
[----:B-1----:R3:W-:Y:S01]  /*13fc0*/  @!P4 STG.E.128 desc[UR22][R40.64+0x100], R32 ;  /* 0x000100202800c986 */ /* 0x0027e2000c101d16 */
[----:B------:R-:W-:Y:S01]  /*13fd0*/  ISETP.GE.AND P4, PT, R2, UR4, PT ;  /* 0x0000000402007c0c */ /* 0x000fe2000bf86270 */
[----:B------:R-:W-:-:S12]  /*13fe0*/  VIADD R2, R3, 0x80 ;  /* 0x0000008003027836 */ /* 0x000fd80000000000 */
[----:B----4-:R3:W-:Y:S01]  /*13ff0*/  @!P4 STG.E.128 desc[UR22][R40.64+0x200], R12 ;  /* 0x0002000c2800c986 */ /* 0x0107e2000c101d16 */
[----:B------:R-:W-:-:S13]  /*14000*/  ISETP.GE.AND P4, PT, R2, UR4, PT ;  /* 0x0000000402007c0c */ /* 0x000fda000bf86270 */
[----:B------:R3:W-:Y:S02]  /*14010*/  @!P4 STG.E.128 desc[UR22][R40.64+0x300], R8 ;  /* 0x000300082800c986 */ /* 0x0007e4000c101d16 */
.L_x_3726:
[----:B------:R-:W-:Y:S05]  /*14020*/  BSYNC B0 ;  /* 0x0000000000007941 */ /* 0x000fea0003800000 */
.L_x_3725:
[----:B---3--:R3:W2:Y:S01]  /*14030*/  LDS.128 R36, [R6+0x800] ;  /* 0x0008000006247984 */ /* 0x0086a20000000c00 */
[----:B------:R-:W-:Y:S01]  /*14040*/  BSSY B0, `(.L_x_3727) ;  /* 0x0000011000007945 */ /* 0x000fe20003800000 */
[----:B------:R-:W-:Y:S02]  /*14050*/  ISETP.GE.AND P4, PT, R0, UR10, PT ;  /* 0x0000000a00007c0c */ /* 0x000fe4000bf86270 */
[----:B-1----:R3:W1:Y:S04]  /*14060*/  LDS.128 R32, [R6+0x4800] ;  /* 0x0048000006207984 */ /* 0x0026680000000c00 */
[----:B----4-:R3:W4:Y:S04]  /*14070*/  LDS.128 R12, [R6+0x8800] ;  /* 0x00880000060c7984 */ /* 0x0107280000000c00 */
[----:B------:R3:W1:Y:S01]  /*14080*/  LDS.128 R8, [R6+0xc800] ;  /* 0x00c8000006087984 */ /* 0x0006620000000c00 */
[----:B------:R-:W-:Y:S05]  /*14090*/  @P0 BRA `(.L_x_3728) ;  /* 0x00000000002c0947 */ /* 0x000fea0003800000 */
[----:B------:R-:W-:Y:S01]  /*140a0*/  ULDC UR4, c[0x0][0x2d0] ;  /* 0x0000b40000047ab9 */ /* 0x000fe20000000800 */
[----:B------:R-:W-:Y:S01]  /*140b0*/  VIADD R0, R3, 0x40 ;  /* 0x0000004003007836 */ /* 0x000fe20000000000 */
[----:B------:R-:W-:-:S13]  /*140c0*/  ISETP.GE.AND P0, PT, R4, UR4, PT ;  /* 0x0000000404007c0c */ /* 0x000fda000bf06270 */
[----:B--2---:R2:W-:Y:S01]  /*140d0*/  @!P0 STG.E.128 desc[UR22][R40.64+0x2000], R36 ;  /* 0x0020002428008986 */ /* 0x0045e2000c101d16 */
[----:B------:R-:W-:-:S13]  /*140e0*/  ISETP.GE.AND P0, PT, R3, UR4, PT ;  /* 0x0000000403007c0c */ /* 0x000fda000bf06270 */
[----:B-1----:R2:W-:Y:S01]  /*140f0*/  @!P0 STG.E.128 desc[UR22][R40.64+0x2100], R32 ;  /* 0x0021002028008986 */ /* 0x0025e2000c101d16 */
[----:B------:R-:W-:Y:S01]  /*14100*/  ISETP.GE.AND P0, PT, R0, UR4, PT ;  /* 0x0000000400007c0c */ /* 0x000fe2000bf06270 */
[----:B------:R-:W-:-:S12]  /*14110*/  VIADD R0, R3, 0x80 ;  /* 0x0000008003007836 */ /* 0x000fd80000000000 */
[----:B----4-:R2:W-:Y:S01]  /*14120*/  @!P0 STG.E.128 desc[UR22][R40.64+0x2200], R12 ;  /* 0x0022000c28008986 */ /* 0x0105e2000c101d16 */
[----:B------:R-:W-:-:S13]  /*14130*/  ISETP.GE.AND P0, PT, R0, UR4, PT ;  /* 0x0000000400007c0c */ /* 0x000fda000bf06270 */
[----:B------:R2:W-:Y:S02]  /*14140*/  @!P0 STG.E.128 desc[UR22][R40.64+0x2300], R8 ;  /* 0x0023000828008986 */ /* 0x0005e4000c101d16 */
.L_x_3728:
[----:B------:R-:W-:Y:S05]  /*14150*/  BSYNC B0 ;  /* 0x0000000000007941 */ /* 0x000fea0003800000 */
.L_x_3727:
[----:B--2---:R2:W2:Y:S01]  /*14160*/  LDS.128 R36, [R6+0x1000] ;  /* 0x0010000006247984 */ /* 0x0044a20000000c00 */
[----:B------:R-:W-:Y:S03]  /*14170*/  BSSY B0, `(.L_x_3729) ;  /* 0x0000010000007945 */ /* 0x000fe60003800000 */
[----:B-1----:R1:W1:Y:S04]  /*14180*/  LDS.128 R32, [R6+0x5000] ;  /* 0x0050000006207984 */ /* 0x0022680000000c00 */
[----:B----4-:R4:W1:Y:S04]  /*14190*/  LDS.128 R12, [R6+0x9000] ;  /* 0x00900000060c7984 */ /* 0x0108680000000c00 */
[----:B------:R4:W1:Y:S01]  /*141a0*/  LDS.128 R8, [R6+0xd000] ;  /* 0x00d0000006087984 */ /* 0x0008620000000c00 */
        /* <DEDUP_REMOVED lines=8> */
[----:B-1----:R2:W-:Y:S01]  /*14230*/  @!P0 STG.E.128 desc[UR22][R40.64+0x4100], R32 ;  /* 0x0041002028008986 */ /* 0x0025e2000c101d16 */
[----:B------:R-:W-:-:S09]  /*14240*/  ISETP.GE.AND P0, PT, R0, UR4, PT ;  /* 0x0000000400007c0c */ /* 0x000fd2000bf06270 */
[----:B------:R2:W-:Y:S04]  /*14250*/  @!P1 STG.E.128 desc[UR22][R40.64+0x4200], R12 ;  /* 0x0042000c28009986 */ /* 0x0005e8000c101d16 */
[----:B------:R2:W-:Y:S02]  /*14260*/  @!P0 STG.E.128 desc[UR22][R40.64+0x4300], R8 ;  /* 0x0043000828008986 */ /* 0x0005e4000c101d16 */
.L_x_3730:
[----:B------:R-:W-:Y:S05]  /*14270*/  BSYNC B0 ;  /* 0x0000000000007941 */ /* 0x000fea0003800000 */
.L_x_3729:
[----:B--2---:R2:W2:Y:S01]  /*14280*/  LDS.128 R36, [R6+0x1800] ;  /* 0x0018000006247984 */ /* 0x0044a20000000c00 */
[----:B------:R-:W-:Y:S03]  /*14290*/  BSSY B0, `(.L_x_3731) ;  /* 0x0000010000007945 */ /* 0x000fe60003800000 */
[----:B-1----:R1:W1:Y:S04]  /*142a0*/  LDS.128 R32, [R6+0x5800] ;  /* 0x0058000006207984 */ /* 0x0022680000000c00 */
[----:B------:R1:W1:Y:S04]  /*142b0*/  LDS.128 R12, [R6+0x9800] ;  /* 0x00980000060c7984 */ /* 0x0002680000000c00 */
[----:B------:R1:W1:Y:S01]  /*142c0*/  LDS.128 R8, [R6+0xd800] ;  /* 0x00d8000006087984 */ /* 0x0002620000000c00 */
        /* <DEDUP_REMOVED lines=9> */
[----:B-1----:R2:W-:Y:S04]  /*14360*/  @!P2 STG.E.128 desc[UR22][R40.64+0x6100], R32 ;  /* 0x006100202800a986 */ /* 0x0025e8000c101d16 */
[----:B------:R2:W-:Y:S06]  /*14370*/  @!P1 STG.E.128 desc[UR22][R40.64+0x6200], R12 ;  /* 0x0062000c28009986 */ /* 0x0005ec000c101d16 */
[----:B------:R2:W-:Y:S02]  /*14380*/  @!P0 STG.E.128 desc[UR22][R40.64+0x6300], R8 ;  /* 0x0063000828008986 */ /* 0x0005e4000c101d16 */
.L_x_3732:
[----:B------:R-:W-:Y:S05]  /*14390*/  BSYNC B0 ;  /* 0x0000000000007941 */ /* 0x000fea0003800000 */
.L_x_3731:
[----:B--2---:R2:W2:Y:S01]  /*143a0*/  LDS.128 R36, [R6+0x2000] ;  /* 0x0020000006247984 */ /* 0x0044a20000000c00 */
[----:B------:R-:W-:Y:S03]  /*143b0*/  BSSY B0, `(.L_x_3733) ;  /* 0x0000010000007945 */ /* 0x000fe60003800000 */
[----:B-1----:R1:W1:Y:S04]  /*143c0*/  LDS.128 R32, [R6+0x6000] ;  /* 0x0060000006207984 */ /* 0x0022680000000c00 */
[----:B------:R1:W1:Y:S04]  /*143d0*/  LDS.128 R12, [R6+0xa000] ;  /* 0x00a00000060c7984 */ /* 0x0002680000000c00 */
        /* <DEDUP_REMOVED lines=10> */
[----:B-1----:R2:W-:Y:S04]  /*14480*/  @!P2 STG.E.128 desc[UR22][R40.64+0x8100], R32 ;  /* 0x008100202800a986 */ /* 0x0025e8000c101d16 */
[----:B------:R2:W-:Y:S04]  /*14490*/  @!P1 STG.E.128 desc[UR22][R40.64+0x8200], R12 ;  /* 0x0082000c28009986 */ /* 0x0005e8000c101d16 */
[----:B------:R2:W-:Y:S02]  /*144a0*/  @!P0 STG.E.128 desc[UR22][R40.64+0x8300], R8 ;  /* 0x0083000828008986 */ /* 0x0005e4000c101d16 */
.L_x_3734:
[----:B------:R-:W-:Y:S05]  /*144b0*/  BSYNC B0 ;  /* 0x0000000000007941 */ /* 0x000fea0003800000 */
.L_x_3733:
        /* <DEDUP_REMOVED lines=17> */
.L_x_3736:
[----:B------:R-:W-:Y:S05]  /*145d0*/  BSYNC B0 ;  /* 0x0000000000007941 */ /* 0x000fea0003800000 */
.L_x_3735:
[----:B-12---:R1:W2:Y:S01]  /*145e0*/  LDS.128 R32, [R6+0x3000] ;  /* 0x0030000006207984 */ /* 0x0062a20000000c00 */
[----:B------:R-:W-:Y:S03]  /*145f0*/  BSSY B0, `(.L_x_3737) ;  /* 0x0000010000007945 */ /* 0x000fe60003800000 */
[----:B------:R1:W1:Y:S04]  /*14600*/  LDS.128 R12, [R6+0x7000] ;  /* 0x00700000060c7984 */ /* 0x0002680000000c00 */
        /* <DEDUP_REMOVED lines=14> */
.L_x_3738:
[----:B------:R-:W-:Y:S05]  /*146f0*/  BSYNC B0 ;  /* 0x0000000000007941 */ /* 0x000fea0003800000 */
.L_x_3737:
        /* <DEDUP_REMOVED lines=14> */
.L_x_3739:
        /* <DEDUP_REMOVED lines=10> */
.L_x_4915:


//--------------------- .text._ZN5flash24flash_fwd_splitkv_kernelI23Flash_fwd_kernel_traitsILi256ELi64ELi64ELi4ELb0ELb0EN7cutlass6half_tE19Flash_kernel_traitsILi256ELi64ELi64ELi4ES3_EELb1ELb0ELb1ELb0ELb0ELb1ELb1ELb0EEEvNS_16Flash_fwd_paramsE --------------------------
	.section	.text._ZN5flash24flash_fwd_splitkv_kernelI23Flash_fwd_kernel_traitsILi256ELi64ELi64ELi4ELb0ELb0EN7cutlass6half_tE19Flash_kernel_traitsILi256ELi64ELi64ELi4ES3_EELb1ELb0ELb1ELb0ELb0ELb1ELb1ELb0EEEvNS_16Flash_fwd_paramsE,"ax",@progbits
	.align	128
        .global         _ZN5flash24flash_fwd_splitkv_kernelI23Flash_fwd_kernel_traitsILi256ELi64ELi64ELi4ELb0ELb0EN7cutlass6half_tE19Flash_kernel_traitsILi256ELi64ELi64ELi4ES3_EELb1ELb0ELb1ELb0ELb0ELb1ELb1ELb0EEEvNS_16Flash_fwd_paramsE
        .type           _ZN5flash24flash_fwd_splitkv_kernelI23Flash_fwd_kernel_traitsILi256ELi64ELi64ELi4ELb0ELb0EN7cutlass6half_tE19Flash_kernel_traitsILi256ELi64ELi64ELi4ES3_EELb1ELb0ELb1ELb0ELb0ELb1ELb1ELb0EEEvNS_16Flash_fwd_paramsE,@function
        .size           _ZN5flash24flash_fwd_splitkv_kernelI23Flash_fwd_kernel_traitsILi256ELi64ELi64ELi4ELb0ELb0EN7cutlass6half_tE19Flash_kernel_traitsILi256ELi64ELi64ELi4ES3_EELb1ELb0ELb1ELb0ELb0ELb1ELb1ELb0EEEvNS_16Flash_fwd_paramsE,(.L_x_4916 - _ZN5flash24flash_fwd_splitkv_kernelI23Flash_fwd_kernel_traitsILi256ELi64ELi64ELi4ELb0ELb0EN7cutlass6half_tE19Flash_kernel_traitsILi256ELi64ELi64ELi4ES3_EELb1ELb0ELb1ELb0ELb0ELb1ELb1ELb0EEEvNS_16Flash_fwd_paramsE)
        .other          _ZN5flash24flash_fwd_splitkv_kernelI23Flash_fwd_kernel_traitsILi256ELi64ELi64ELi4ELb0ELb0EN7cutlass6half_tE19Flash_kernel_traitsILi256ELi64ELi64ELi4ES3_EELb1ELb0ELb1ELb0ELb0ELb1ELb1ELb0EEEvNS_16Flash_fwd_paramsE,@"STO_CUDA_ENTRY STV_DEFAULT"
_ZN5flash24flash_fwd_splitkv_kernelI23Flash_fwd_kernel_traitsILi256ELi64ELi64ELi4ELb0ELb0EN7cutlass6half_tE19Flash_kernel_traitsILi256ELi64ELi64ELi4ES3_EELb1ELb0ELb1ELb0ELb0ELb1ELb1ELb0EEEvNS_16Flash_fwd_paramsE:
.text._ZN5flash24flash_fwd_splitkv_kernelI23Flash_fwd_kernel_traitsILi256ELi64ELi64ELi4ELb0ELb0EN7cutlass6half_tE19Flash_kernel_traitsILi256ELi64ELi64ELi4ES3_EELb1ELb0ELb1ELb0ELb0ELb1ELb1ELb0EEEvNS_16Flash_fwd_paramsE:
        /* <DEDUP_REMOVED lines=76> */
.L_x_3740:
[----:B------:R-:W-:-:S04]  /*04c0*/  ULDC UR8, c[0x0][0x2c8] ;  /* 0x0000b20000087ab9 */ /* 0x000fc80000000800 */
.L_x_3741:
        /* <DEDUP_REMOVED lines=129> */
.L_x_3744:
[----:B------:R-:W-:Y:S05]  /*0ce0*/  BSYNC B0 ;  /* 0x0000000000007941 */ /* 0x000fea0003800000 */
.L_x_3743:
        /* <DEDUP_REMOVED lines=13> */
.L_x_3746:
[----:B------:R-:W-:Y:S05]  /*0dc0*/  BSYNC B0 ;  /* 0x0000000000007941 */ /* 0x000fea0003800000 */
.L_x_3745:
        /* <DEDUP_REMOVED lines=12> */
.L_x_3748:
[----:B------:R-:W-:Y:S05]  /*0e90*/  BSYNC B0 ;  /* 0x0000000000007941 */ /* 0x000fea0003800000 */
.L_x_3747:
        /* <DEDUP_REMOVED lines=12> */
.L_x_3750:
[----:B------:R-:W-:Y:S05]  /*0f60*/  BSYNC B0 ;  /* 0x0000000000007941 */ /* 0x000fea0003800000 */
.L_x_3749:
        /* <DEDUP_REMOVED lines=11> */
.L_x_3752:
[----:B------:R-:W-:Y:S05]  /*1020*/  BSYNC B0 ;  /* 0x0000000000007941 */ /* 0x000fea0003800000 */
.L_x_3751:
        /* <DEDUP_REMOVED lines=11> */
.L_x_3754:
[----:B------:R-:W-:Y:S05]  /*10e0*/  BSYNC B0 ;  /* 0x0000000000007941 */ /* 0x000fea0003800000 */
.L_x_3753:
        /* <DEDUP_REMOVED lines=11> */
.L_x_3756:
[----:B------:R-:W-:Y:S05]  /*11a0*/  BSYNC B0 ;  /* 0x0000000000007941 */ /* 0x000fea0003800000 */
.L_x_3755:
        /* <DEDUP_REMOVED lines=11> */
.L_x_3758:
[----:B------:R-:W-:Y:S05]  /*1260*/  BSYNC B0 ;  /* 0x0000000000007941 */ /* 0x000fea0003800000 */
.L_x_3757:
        /* <DEDUP_REMOVED lines=31> */
.L_x_3742:
        /* <DEDUP_REMOVED lines=29> */
.L_x_3759:
        /* <DEDUP_REMOVED lines=96> */
.L_x_3760:
        /* <DEDUP_REMOVED lines=48> */
.L_x_3762:
        /* <DEDUP_REMOVED lines=36> */
.L_x_3761:
        /* <DEDUP_REMOVED lines=119> */
.L_x_3764:
[----:B------:R-:W-:Y:S05]  /*28e0*/  BSYNC B0 ;  /* 0x0000000000007941 */ /* 0x000fea0003800000 */
.L_x_3763:
        /* <DEDUP_REMOVED lines=63> */
.L_x_3766:
[----:B------:R-:W-:Y:S05]  /*2ce0*/  BSYNC B0 ;  /* 0x0000000000007941 */ /* 0x000fea0003800000 */
.L_x_3765:
        /* <DEDUP_REMOVED lines=49> */
.L_x_3768:
[----:B------:R-:W-:Y:S05]  /*3000*/  BSYNC B0 ;  /* 0x0000000000007941 */ /* 0x000fea0003800000 */
.L_x_3767:
        /* <DEDUP_REMOVED lines=49> */
.L_x_3770:
[----:B------:R-:W-:Y:S05]  /*3320*/  BSYNC B0 ;  /* 0x0000000000007941 */ /* 0x000fea0003800000 */
.L_x_3769:
        /* <DEDUP_REMOVED lines=40> */
.L_x_3772:
[----:B------:R-:W-:Y:S05]  /*35b0*/  BSYNC B0 ;  /* 0x0000000000007941 */ /* 0x000fea0003800000 */
.L_x_3771:
        /* <DEDUP_REMOVED lines=50> */
.L_x_3774:
[----:B------:R-:W-:Y:S05]  /*38e0*/  BSYNC B0 ;  /* 0x0000000000007941 */ /* 0x000fea0003800000 */
.L_x_3773:
        /* <DEDUP_REMOVED lines=45> */
.L_x_3776:
[----:B------:R-:W-:Y:S05]  /*3bc0*/  BSYNC B0 ;  /* 0x0000000000007941 */ /* 0x000fea0003800000 */
.L_x_3775:
        /* <DEDUP_REMOVED lines=46> */
.L_x_3778:
[----:B------:R-:W-:Y:S05]  /*3eb0*/  BSYNC B0 ;  /* 0x0000000000007941 */ /* 0x000fea0003800000 */
.L_x_3777:
        /* <DEDUP_REMOVED lines=19> */
[----:B------:R-:W-:Y:S01]  /*3ff0*/  LOP3.LUT R24, R11, 0x8, R24, 0xf8, !PT ;  /* 0x000000080b187812 */ /* 0x000fe200078ef818 */
[----:B------:R-:W-:Y:S01]  /*4000*/  UIADD3 UR20, UR29, UR9, URZ ;  /* 0x000000091d147290 */ /* 0x000fe2000fffe03f */
[----:B------:R-:W-:Y:S01]  /*4010*/  LOP3.LUT R17, R17, 0xfffffffe, RZ, 0xc0, !PT ;  /* 0xfffffffe11117812 */ /* 0x000fe200078ec0ff */
[----:B------:R-:W-:Y:S01]  /*4020*/  IMAD.IADD R19, R19, 0x1, R0 ;  /* 0x0000000113137824 */ /* 0x000fe200078e0200 */
[----:B------:R-:W-:Y:S01]  /*4030*/  SHF.R.U32.HI R11, RZ, 0x3, R11 ;  /* 0x00000003ff0b7819 */ /* 0x000fe2000001160b */
[----:B------:R-:W-:Y:S01]  /*4040*/  ULEA.HI.X UR20, UR28, UR21, UR20, 0x2, UP0 ;  /* 0x000000151c147291 */ /* 0x000fe200080f1414 */
[----:B------:R-:W-:Y:S01]  /*4050*/  IMAD.U32 R98, RZ, RZ, UR24 ;  /* 0x00000018ff627e24 */ /* 0x000fe2000f8e00ff */
[----:B------:R-:W-:-:S04]  /*4060*/  DEPBAR.LE SB0, 0x0 ;  /* 0x000080000000791a */ /* 0x000fc80000000000 */
[----:B------:R-:W-:Y:S01]  /*4070*/  IMAD.U32 R99, RZ, RZ, UR20 ;  /* 0x00000014ff637e24 */ /* 0x000fe2000f8e00ff */
[----:B------:R-:W-:Y:S01]  /*4080*/  LOP3.LUT R24, R24, R11, RZ, 0x3c, !PT ;  /* 0x0000000b18187212 */ /* 0x000fe200078e3cff */
[----:B------:R-:W-:Y:S01]  /*4090*/  IMAD.IADD R17, R26, 0x1, -R17 ;  /* 0x000000011a117824 */ /* 0x000fe200078e0a11 */
[----:B------:R-:W-:Y:S01]  /*40a0*/  SHF.R.S32.HI R10, RZ, 0x1f, R23 ;  /* 0x0000001fff0a7819 */ /* 0x000fe20000011417 */
[----:B------:R-:W-:Y:S01]  /*40b0*/  ULDC.64 UR8, c[0x0][0x250] ;  /* 0x0000940000087ab9 */ /* 0x000fe20000000a00 */
[----:B------:R1:W5:Y:S01]  /*40c0*/  LDG.E R98, desc[UR22][R98.64] ;  /* 0x0000001662627981 */ /* 0x000362000c1e1900 */
[C---:B------:R-:W-:Y:S01]  /*40d0*/  IMAD R241, R17.reuse, 0x200, R24 ;  /* 0x0000020011f17824 */ /* 0x040fe200078e0218 */
[----:B------:R-:W-:Y:S01]  /*40e0*/  LOP3.LUT R22, R22, 0x1c0, RZ, 0xc0, !PT ;  /* 0x000001c016167812 */ /* 0x000fe200078ec0ff */
[----:B------:R-:W-:Y:S01]  /*40f0*/  IMAD.SHL.U32 R17, R17, 0x8, RZ ;  /* 0x0000000811117824 */ /* 0x000fe200078e00ff */
[----:B------:R-:W-:Y:S01]  /*4100*/  BAR.SYNC.DEFER_BLOCKING 0x0 ;  /* 0x0000000000007b1d */ /* 0x000fe20000010000 */
[----:B------:R-:W-:Y:S01]  /*4110*/  LEA.HI R10, R10, R23, RZ, 0x2 ;  /* 0x000000170a0a7211 */ /* 0x000fe200078f10ff */
[----:B------:R-:W-:Y:S01]  /*4120*/  IMAD R9, R9, UR8, RZ ;  /* 0x0000000809097c24 */ /* 0x000fe2000f8e02ff */
[----:B------:R-:W-:Y:S01]  /*4130*/  SHF.R.U32.HI R11, RZ, 0x3, R22 ;  /* 0x00000003ff0b7819 */ /* 0x000fe20000011616 */
[----:B------:R-:W-:Y:S01]  /*4140*/  USHF.L.U64.HI UR24, UR8, 0x4, UR9 ;  /* 0x0000000408187899 */ /* 0x000fe20008010209 */
[----:B------:R-:W-:Y:S01]  /*4150*/  LOP3.LUT R0, R22, 0x8, R17, 0xf8, !PT ;  /* 0x0000000816007812 */ /* 0x000fe200078ef811 */
[C---:B------:R-:W-:Y:S01]  /*4160*/  IMAD R9, R174.reuse, UR9, R9 ;  /* 0x00000009ae097c24 */ /* 0x040fe2000f8e0209 */
[----:B------:R-:W-:Y:S01]  /*4170*/  SHF.R.S32.HI R13, RZ, 0x2, R10 ;  /* 0x00000002ff0d7819 */ /* 0x000fe2000001140a */
[----:B------:R-:W-:Y:S01]  /*4180*/  IMAD.WIDE.U32 R174, R174, UR8, R18 ;  /* 0x00000008aeae7c25 */ /* 0x000fe2000f8e0012 */
[----:B------:R-:W-:Y:S01]  /*4190*/  LOP3.LUT R0, R0, R11, RZ, 0x3c, !PT ;  /* 0x0000000b00007212 */ /* 0x000fe200078e3cff */
[----:B------:R-:W-:Y:S01]  /*41a0*/  ULDC.64 UR20, c[0x0][0x220] ;  /* 0x0000880000147ab9 */ /* 0x000fe20000000a00 */
[----:B------:R-:W-:Y:S01]  /*41b0*/  IADD3 R13, R12, 0x1, R13 ;  /* 0x000000010c0d7810 */ /* 0x000fe20007ffe00d */
[----:B------:R-:W-:Y:S01]  /*41c0*/  IMAD.SHL.U32 R11, R16, 0x40, RZ ;  /* 0x00000040100b7824 */ /* 0x000fe200078e00ff */
[----:B------:R-:W-:-:S02]  /*41d0*/  ISETP.GE.AND P6, PT, R20, UR5, PT ;  /* 0x0000000514007c0c */ /* 0x000fc4000bfc6270 */
[----:B------:R-:W-:Y:S02]  /*41e0*/  IADD3 R96, R13, UR18, -R96 ;  /* 0x000000120d607c10 */ /* 0x000fe4000fffe860 */
        /* <DEDUP_REMOVED lines=24> */
[--C-:B------:R-:W-:Y:S02]  /*4370*/  @!P2 IMAD.MOV.U32 R10, RZ, RZ, R252.reuse ;  /* 0x000000ffff0aa224 */ /* 0x100fe400078e00fc */
[----:B------:R-:W-:Y:S01]  /*4380*/  @!P2 IMAD.MOV.U32 R11, RZ, RZ, R195 ;  /* 0x000000ffff0ba224 */ /* 0x000fe200078e00c3 */
        /* <DEDUP_REMOVED lines=22> */
.L_x_3780:
[----:B------:R-:W-:Y:S05]  /*44f0*/  BSYNC B0 ;  /* 0x0000000000007941 */ /* 0x000fea0003800000 */
.L_x_3779:
        /* <DEDUP_REMOVED lines=13> */
[----:B---3--:R-:W-:Y:S02]  /*45d0*/  IMAD.U32 R10, RZ, RZ, UR24 ;  /* 0x00000018ff0a7e24 */ /* 0x008fe4000f8e00ff */
        /* <DEDUP_REMOVED lines=29> */
[----:B---3--:R-:W-:-:S04]  /*47b0*/  LEA R12, P0, R11, R252, 0x1 ;  /* 0x000000fc0b0c7211 */ /* 0x008fc800078008ff */
[----:B------:R-:W-:-:S05]  /*47c0*/  LEA.HI.X R13, R9, R195, R10, 0x1, P0 ;  /* 0x000000c3090d7211 */ /* 0x000fca00000f0c0a */
[----:B------:R-:W-:Y:S01]  /*47d0*/  @!PT LDS RZ, [RZ] ;  /* 0x00000000fffff984 */ /* 0x000fe20000000800 */
[----:B------:R-:W-:Y:S01]  /*47e0*/  @!PT LDS RZ, [RZ] ;  /* 0x00000000fffff984 */ /* 0x000fe20000000800 */
[----:B------:R-:W-:Y:S01]  /*47f0*/  @!PT LDS RZ, [RZ] ;  /* 0x00000000fffff984 */ /* 0x000fe20000000800 */
[----:B------:R3:W-:Y:S04]  /*4800*/  LDGSTS.E.BYPASS.LTC128B.128 [R243+0x16800], desc[UR22][R12.64+0x180] ;  /* 0x168001800cf37fae */ /* 0x0007e8000b901d56 */
.L_x_3782:
[----:B------:R-:W-:Y:S05]  /*4810*/  BSYNC B0 ;  /* 0x0000000000007941 */ /* 0x000fea0003800000 */
.L_x_3781:
        /* <DEDUP_REMOVED lines=45> */
.L_x_3784:
[----:B------:R-:W-:Y:S05]  /*4af0*/  BSYNC B0 ;  /* 0x0000000000007941 */ /* 0x000fea0003800000 */
.L_x_3783:
        /* <DEDUP_REMOVED lines=8> */
[----:B------:R-:W-:Y:S01]  /*4b80*/  ISETP.GE.AND P3, PT, R244, UR28, PT ;  /* 0x0000001cf4007c0c */ /* 0x000fe2000bf66270 */
[----:B------:R-:W-:Y:S01]  /*4b90*/  IMAD.U32 R10, RZ, RZ, UR8 ;  /* 0x00000008ff0a7e24 */ /* 0x000fe2000f8e00ff */
[----:B------:R-:W-:Y:S02]  /*4ba0*/  ISETP.GE.AND P2, PT, R6, UR28, PT ;  /* 0x0000001c06007c0c */ /* 0x000fe4000bf46270 */
[----:B------:R-:W-:Y:S02]  /*4bb0*/  ISETP.GE.AND P1, PT, R4, UR28, PT ;  /* 0x0000001c04007c0c */ /* 0x000fe4000bf26270 */
[----:B------:R-:W-:Y:S02]  /*4bc0*/  MOV R9, UR8 ;  /* 0x0000000800097c02 */ /* 0x000fe40008000f00 */
[----:B------:R-:W-:-:S05]  /*4bd0*/  ISETP.GE.AND P0, PT, R3, UR28, PT ;  /* 0x0000001c03007c0c */ /* 0x000fca000bf06270 */
[----:B----4-:R-:W-:Y:S01]  /*4be0*/  @!P3 MOV R194, R252 ;  /* 0x000000fc00c2b202 */ /* 0x010fe20000000f00 */
        /* <DEDUP_REMOVED lines=33> */
[----:B------:R-:W-:-:S05]  /*4e00*/  MOV R194, R252 ;  /* 0x000000fc00c27202 */ /* 0x000fca0000000f00 */
[----:B---3--:R-:W-:-:S05]  /*4e10*/  IMAD.WIDE.U32 R10, R9, 0x60, R194 ;  /* 0x00000060090a7825 */ /* 0x008fca00078e00c2 */
[----:B------:R-:W-:-:S05]  /*4e20*/  IADD3 R11, R11, UR5, RZ ;  /* 0x000000050b0b7c10 */ /* 0x000fca000fffe0ff */
[----:B------:R-:W-:Y:S01]  /*4e30*/  @!PT LDS RZ, [RZ] ;  /* 0x00000000fffff984 */ /* 0x000fe20000000800 */
[----:B------:R-:W-:Y:S01]  /*4e40*/  @!PT LDS RZ, [RZ] ;  /* 0x00000000fffff984 */ /* 0x000fe20000000800 */
[----:B------:R-:W-:Y:S01]  /*4e50*/  @!PT LDS RZ, [RZ] ;  /* 0x00000000fffff984 */ /* 0x000fe20000000800 */
[----:B------:R3:W-:Y:S02]  /*4e60*/  LDGSTS.E.BYPASS.LTC128B.128 [R243+0x17800], desc[UR22][R10.64+0x180] ;  /* 0x178001800af37fae */ /* 0x0007e4000b901d56 */
.L_x_3786:
[----:B------:R-:W-:Y:S05]  /*4e70*/  BSYNC B0 ;  /* 0x0000000000007941 */ /* 0x000fea0003800000 */
.L_x_3785:
[----:B------:R-:W-:Y:S01]  /*4e80*/  LDSM.16.M88.4 R64, [R242] ;  /* 0x00000000f240783b */ /* 0x000fe20000000200 */
[----:B------:R-:W-:Y:S01]  /*4e90*/  LOP3.LUT P0, RZ, R8, 0x2, RZ, 0xc0, !PT ;  /* 0x0000000208ff7812 */ /* 0x000fe2000780c0ff */
[----:B------:R-:W-:Y:S01]  /*4ea0*/  VIADD R9, R241, 0x8000 ;  /* 0x00008000f1097836 */ /* 0x000fe20000000000 */
[----:B------:R-:W-:Y:S01]  /*4eb0*/  LEA R238, R5, R242, 0x1 ;  /* 0x000000f205ee7211 */ /* 0x000fe200078e08ff */
[----:B------:R-:W2:Y:S01]  /*4ec0*/  LDSM.16.M88.4 R20, [R241+0x8000] ;  /* 0x00800000f114783b */ /* 0x000ea20000000200 */
[----:B------:R-:W-:Y:S01]  /*4ed0*/  VIADD R239, R241, 0x8020 ;  /* 0x00008020f1ef7836 */ /* 0x000fe20000000000 */
[----:B------:R-:W-:Y:S01]  /*4ee0*/  ULDC UR28, c[0x0][0x39c] ;  /* 0x0000e700001c7ab9 */ /* 0x000fe20000000800 */
[----:B------:R-:W-:Y:S01]  /*4ef0*/  IMAD R240, R7, 0x2, R242 ;  /* 0x0000000207f07824 */ /* 0x000fe200078e02f2 */
[----:B------:R-:W4:Y:S01]  /*4f00*/  LDSM.16.M88.4 R48, [R241+0x8800] ;  /* 0x00880000f130783b */ /* 0x000f220000000200 */
[----:B------:R-:W-:Y:S01]  /*4f10*/  SHF.L.U32 R245, R97, 0x1, RZ ;  /* 0x0000000161f57819 */ /* 0x000fe200000006ff */
[----:B-1---5:R-:W-:Y:S01]  /*4f20*/  FMUL.FTZ R98, R98, R99 ;  /* 0x0000006362627220 */ /* 0x022fe20000410000 */
[----:B------:R-:W-:Y:S01]  /*4f30*/  IMAD R237, R5, 0x2, R240 ;  /* 0x0000000205ed7824 */ /* 0x000fe200078e02f0 */
[----:B------:R-:W1:Y:S01]  /*4f40*/  LDSM.16.M88.4 R72, [R241+0x9000] ;  /* 0x00900000f148783b */ /* 0x000e620000000200 */
[----:B------:R-:W-:Y:S01]  /*4f50*/  LOP3.LUT R245, R245, 0x6, RZ, 0xc0, !PT ;  /* 0x00000006f5f57812 */ /* 0x000fe200078ec0ff */
[----:B------:R-:W-:Y:S01]  /*4f60*/  @P0 VIADD R239, R9, 0xffffffe0 ;  /* 0xffffffe009ef0836 */ /* 0x000fe20000000000 */
[----:B------:R-:W-:Y:S01]  /*4f70*/  LOP3.LUT P0, RZ, R8, 0x4, RZ, 0xc0, !PT ;  /* 0x0000000408ff7812 */ /* 0x000fe2000780c0ff */
[----:B------:R-:W1:Y:S01]  /*4f80*/  LDSM.16.M88.4 R24, [R241+0x9800] ;  /* 0x00980000f118783b */ /* 0x000e620000000200 */
[----:B------:R-:W-:Y:S01]  /*4f90*/  R2UR UR5, R98 ;  /* 0x00000000620572ca */ /* 0x000fe200000e0000 */
[----:B------:R-:W-:Y:S01]  /*4fa0*/  UISETP.GT.AND UP0, UPT, UR12, UR11, UPT ;  /* 0x0000000b0c00728c */ /* 0x000fe2000bf04270 */
[----:B------:R-:W-:Y:S01]  /*4fb0*/  SEL R2, R2, 0xffffffe0, !P0 ;  /* 0xffffffe002027807 */ /* 0x000fe20004000000 */
[----:B---3--:R-:W-:Y:S01]  /*4fc0*/  LDSM.16.M88.4 R16, [R240] ;  /* 0x00000000f010783b */ /* 0x008fe20000000200 */
[----:B------:R-:W-:Y:S01]  /*4fd0*/  VIMNMX R167, R96, UR18, PT ;  /* 0x0000001260a77c48 */ /* 0x000fe2000bfe0100 */
[C---:B------:R-:W-:Y:S01]  /*4fe0*/  VIADD R231, R239.reuse, 0x800 ;  /* 0x00000800efe77836 */ /* 0x040fe20000000000 */
[C---:B------:R-:W-:Y:S01]  /*4ff0*/  IADD3 R229, R239.reuse, 0x1800, RZ ;  /* 0x00001800efe57810 */ /* 0x040fe20007ffe0ff */
[----:B------:R-:W3:Y:S01]  /*5000*/  LDSM.16.M88.4 R12, [R239] ;  /* 0x00000000ef0c783b */ /* 0x000ee20000000200 */
[C---:B------:R-:W-:Y:S01]  /*5010*/  IMAD R235, R2.reuse, 0x2, R241 ;  /* 0x0000000202eb7824 */ /* 0x040fe200078e02f1 */
[C---:B------:R-:W-:Y:S01]  /*5020*/  IADD3 R224, R239.reuse, 0x3800, RZ ;  /* 0x00003800efe07810 */ /* 0x040fe20007ffe0ff */
[----:B------:R-:W-:Y:S01]  /*5030*/  IMAD R228, R2, 0x2, R239 ;  /* 0x0000000202e47824 */ /* 0x000fe200078e02ef */
[----:B------:R-:W3:Y:S01]  /*5040*/  LDSM.16.M88.4 R56, [R239+0x800] ;  /* 0x00080000ef38783b */ /* 0x000ee20000000200 */
[C---:B------:R-:W-:Y:S01]  /*5050*/  VIADD R230, R239.reuse, 0x1000 ;  /* 0x00001000efe67836 */ /* 0x040fe20000000000 */
[C---:B------:R-:W-:Y:S01]  /*5060*/  IADD3 R220, R239.reuse, 0x5800, RZ ;  /* 0x00005800efdc7810 */ /* 0x040fe20007ffe0ff */
[C---:B------:R-:W-:Y:S01]  /*5070*/  VIADD R227, R239.reuse, 0x2000 ;  /* 0x00002000efe37836 */ /* 0x040fe20000000000 */
[----:B------:R-:W3:Y:S01]  /*5080*/  LDSM.16.M88.4 R52, [R239+0x1000] ;  /* 0x00100000ef34783b */ /* 0x000ee20000000200 */
[C---:B------:R-:W-:Y:S01]  /*5090*/  VIADD R226, R239.reuse, 0x2800 ;  /* 0x00002800efe27836 */ /* 0x040fe20000000000 */
[C---:B------:R-:W-:Y:S01]  /*50a0*/  IADD3 R217, R239.reuse, 0x7000, RZ ;  /* 0x00007000efd97810 */ /* 0x040fe20007ffe0ff */
[C---:B------:R-:W-:Y:S01]  /*50b0*/  VIADD R225, R239.reuse, 0x3000 ;  /* 0x00003000efe17836 */ /* 0x040fe20000000000 */
[----:B------:R-:W3:Y:S01]  /*50c0*/  LDSM.16.M88.4 R40, [R239+0x1800] ;  /* 0x00180000ef28783b */ /* 0x000ee20000000200 */
[----:B------:R-:W-:-:S02]  /*50d0*/  VIADD R223, R239, 0x4000 ;  /* 0x00004000efdf7836 */ /* 0x000fc40000000000 */
[C---:B------:R-:W-:Y:S01]  /*50e0*/  VIADD R222, R239.reuse, 0x4800 ;  /* 0x00004800efde7836 */ /* 0x040fe20000000000 */
[----:B------:R-:W-:Y:S01]  /*50f0*/  LDSM.16.M88.4 R36, [R238] ;  /* 0x00000000ee24783b */ /* 0x000fe20000000200 */
[C---:B------:R-:W-:Y:S02]  /*5100*/  VIADD R221, R239.reuse, 0x5000 ;  /* 0x00005000efdd7836 */ /* 0x040fe40000000000 */
[C---:B------:R-:W-:Y:S01]  /*5110*/  VIADD R219, R239.reuse, 0x6000 ;  /* 0x00006000efdb7836 */ /* 0x040fe20000000000 */
[C---:B--2---:R-:W-:Y:S01]  /*5120*/  HMMA.16816.F32 R8, R64.reuse, R20, RZ ;  /* 0x000000144008723c */ /* 0x044fe200000018ff */
[----:B------:R-:W2:Y:S01]  /*5130*/  LDSM.16.M88.4 R28, [R235+0x8000] ;  /* 0x00800000eb1c783b */ /* 0x000ea20000000200 */
[C---:B------:R-:W-:Y:S02]  /*5140*/  VIADD R218, R239.reuse, 0x6800 ;  /* 0x00006800efda7836 */ /* 0x040fe40000000000 */
[----:B------:R-:W-:Y:S01]  /*5150*/  VIADD R216, R239, 0x7800 ;  /* 0x00007800efd87836 */ /* 0x000fe20000000000 */
[----:B------:R-:W-:Y:S01]  /*5160*/  LDSM.16.M88.4 R76, [R235+0x9800] ;  /* 0x00980000eb4c783b */ /* 0x000fe20000000200 */
[C---:B------:R-:W-:Y:S03]  /*5170*/  HMMA.16816.F32 R20, R64.reuse, R22, RZ ;  /* 0x000000164014723c */ /* 0x040fe600000018ff */
[----:B------:R-:W-:Y:S03]  /*5180*/  LDSM.16.M88.4 R60, [R228] ;  /* 0x00000000e43c783b */ /* 0x000fe60000000200 */
[C---:B----4-:R-:W-:Y:S01]  /*5190*/  HMMA.16816.F32 R32, R64.reuse, R48, RZ ;  /* 0x000000304020723c */ /* 0x050fe200000018ff */
[----:B------:R-:W-:Y:S04]  /*51a0*/  LDSM.16.M88.4 R80, [R237+0x4000] ;  /* 0x00400000ed50783b */ /* 0x000fe80000000200 */
[----:B------:R-:W-:Y:S01]  /*51b0*/  LDSM.16.M88.4 R92, [R241+0xe800] ;  /* 0x00e80000f15c783b */ /* 0x000fe20000000200 */
[C---:B------:R-:W-:Y:S03]  /*51c0*/  HMMA.16816.F32 R48, R64.reuse, R50, RZ ;  /* 0x000000324030723c */ /* 0x040fe600000018ff */
[----:B------:R-:W-:Y:S03]  /*51d0*/  LDSM.16.M88.4 R88, [R235+0xe000] ;  /* 0x00e00000eb58783b */ /* 0x000fe60000000200 */
[C---:B-1----:R-:W-:Y:S01]  /*51e0*/  HMMA.16816.F32 R44, R64.reuse, R72, RZ ;  /* 0x00000048402c723c */ /* 0x042fe200000018ff */
[----:B------:R-:W-:Y:S04]  /*51f0*/  LDSM.16.M88.4 R84, [R228+0x5000] ;  /* 0x00500000e454783b */ /* 0x000fe80000000200 */
[----:B------:R-:W0:Y:S01]  /*5200*/  LDGDEPBAR ;  /* 0x00000000000079af */ /* 0x000e220000000000 */
[C---:B------:R-:W-:Y:S06]  /*5210*/  HMMA.16816.F32 R72, R64.reuse, R74, RZ ;  /* 0x0000004a4048723c */ /* 0x040fec00000018ff */
[C---:B------:R-:W-:Y:S06]  /*5220*/  HMMA.16816.F32 R68, R64.reuse, R24, RZ ;  /* 0x000000184044723c */ /* 0x040fec00000018ff */
[----:B------:R-:W-:Y:S01]  /*5230*/  HMMA.16816.F32 R64, R64, R26, RZ ;  /* 0x0000001a4040723c */ /* 0x000fe200000018ff */
[----:B------:R-:W1:Y:S05]  /*5240*/  LDSM.16.M88.4 R24, [R235+0x8800] ;  /* 0x00880000eb18783b */ /* 0x000e6a0000000200 */
[C---:B---3--:R-:W-:Y:S06]  /*5250*/  HMMA.16816.F32 R8, R16.reuse, R12, R8 ;  /* 0x0000000c1008723c */ /* 0x048fec0000001808 */
[C---:B------:R-:W-:Y:S01]  /*5260*/  HMMA.16816.F32 R20, R16.reuse, R14, R20 ;  /* 0x0000000e1014723c */ /* 0x040fe20000001814 */
[----:B------:R-:W3:Y:S05]  /*5270*/  LDSM.16.M88.4 R12, [R235+0x9000] ;  /* 0x00900000eb0c783b */ /* 0x000eea0000000200 */
        /* <DEDUP_REMOVED lines=8> */
[----:B------:R-:W4:Y:S04]  /*5300*/  LDSM.16.M88.4 R16, [R237] ;  /* 0x00000000ed10783b */ /* 0x000f280000000200 */
[----:B------:R-:W4:Y:S01]  /*5310*/  LDSM.16.M88.4 R40, [R228+0x800] ;  /* 0x00080000e428783b */ /* 0x000f220000000200 */
        /* <DEDUP_REMOVED lines=22> */
[C---:B-1----:R-:W-:Y:S06]  /*5480*/  HMMA.16816.F32 R68, R16.reuse, R24, R68 ;  /* 0x000000181044723c */ /* 0x042fec0000001844 */
[----:B------:R-:W-:Y:S01]  /*5490*/  HMMA.16816.F32 R64, R16, R26, R64 ;  /* 0x0000001a1040723c */ /* 0x000fe20000001840 */
[----:B------:R-:W1:Y:S04]  /*54a0*/  LDSM.16.M88.4 R24, [R239+0x2800] ;  /* 0x00280000ef18783b */ /* 0x000e680000000200 */
[----:B------:R-:W1:Y:S01]  /*54b0*/  LDSM.16.M88.4 R16, [R239+0x3000] ;  /* 0x00300000ef10783b */ /* 0x000e620000000200 */
[C---:B---3--:R-:W-:Y:S06]  /*54c0*/  HMMA.16816.F32 R8, R12.reuse, R56, R8 ;  /* 0x000000380c08723c */ /* 0x048fec0000001808 */
[C---:B------:R-:W-:Y:S01]  /*54d0*/  HMMA.16816.F32 R20, R12.reuse, R58, R20 ;  /* 0x0000003a0c14723c */ /* 0x040fe20000001814 */
        /* <DEDUP_REMOVED lines=28> */
[----:B------:R-:W-:Y:S01]  /*56a0*/  HMMA.16816.F32 R48, R56, R14, R48 ;  /* 0x0000000e3830723c */ /* 0x000fe20000001830 */
[----:B------:R-:W3:Y:S05]  /*56b0*/  LDSM.16.M88.4 R12, [R241+0xc000] ;  /* 0x00c00000f10c783b */ /* 0x000eea0000000200 */
[C---:B-1----:R-:W-:Y:S06]  /*56c0*/  HMMA.16816.F32 R8, R28.reuse, R24, R8 ;  /* 0x000000181c08723c */ /* 0x042fec0000001808 */
[----:B------:R-:W-:Y:S01]  /*56d0*/  HMMA.16816.F32 R20, R28, R26, R20 ;  /* 0x0000001a1c14723c */ /* 0x000fe20000001814 */
[----:B------:R-:W-:Y:S05]  /*56e0*/  LDSM.16.M88.4 R24, [R241+0xd000] ;  /* 0x00d00000f118783b */ /* 0x000fea0000000200 */
        /* <DEDUP_REMOVED lines=8> */
[----:B------:R-:W-:Y:S01]  /*5770*/  HMMA.16816.F32 R48, R28, R18, R48 ;  /* 0x000000121c30723c */ /* 0x000fe20000001830 */
[----:B------:R-:W1:Y:S05]  /*5780*/  LDSM.16.M88.4 R16, [R240+0x4000] ;  /* 0x00400000f010783b */ /* 0x000e6a0000000200 */
        /* <DEDUP_REMOVED lines=9> */
[----:B------:R-:W3:Y:S01]  /*5820*/  LDSM.16.M88.4 R28, [R239+0x4800] ;  /* 0x00480000ef1c783b */ /* 0x000ee20000000200 */
[C---:B-1----:R-:W-:Y:S06]  /*5830*/  HMMA.16816.F32 R8, R16.reuse, R60, R8 ;  /* 0x0000003c1008723c */ /* 0x042fec0000001808 */
[----:B------:R-:W-:Y:S01]  /*5840*/  HMMA.16816.F32 R20, R16, R62, R20 ;  /* 0x0000003e1014723c */ /* 0x000fe20000001814 */
[----:B------:R-:W-:Y:S05]  /*5850*/  LDSM.16.M88.4 R60, [R242+0x6000] ;  /* 0x00600000f23c783b */ /* 0x000fea0000000200 */
[C---:B------:R-:W-:Y:S06]  /*5860*/  HMMA.16816.F32 R32, R36.reuse, R76, R32 ;  /* 0x0000004c2420723c */ /* 0x040fec0000001820 */
        /* <DEDUP_REMOVED lines=9> */
[C---:B--2---:R-:W-:Y:S06]  /*5900*/  HMMA.16816.F32 R8, R12.reuse, R40, R8 ;  /* 0x000000280c08723c */ /* 0x044fec0000001808 */
[----:B------:R-:W-:Y:S01]  /*5910*/  HMMA.16816.F32 R20, R12, R42, R20 ;  /* 0x0000002a0c14723c */ /* 0x000fe20000001814 */
[----:B------:R-:W-:Y:S05]  /*5920*/  LDSM.16.M88.4 R40, [R240+0x6000] ;  /* 0x00600000f028783b */ /* 0x000fea0000000200 */
[C---:B---3--:R-:W-:Y:S06]  /*5930*/  HMMA.16816.F32 R32, R16.reuse, R28, R32 ;  /* 0x0000001c1020723c */ /* 0x048fec0000001820 */
[C---:B------:R-:W-:Y:S01]  /*5940*/  HMMA.16816.F32 R48, R16.reuse, R30, R48 ;  /* 0x0000001e1030723c */ /* 0x040fe20000001830 */
[----:B------:R-:W2:Y:S05]  /*5950*/  LDSM.16.M88.4 R28, [R235+0xc800] ;  /* 0x00c80000eb1c783b */ /* 0x000eaa0000000200 */
[C---:B------:R-:W-:Y:S06]  /*5960*/  HMMA.16816.F32 R44, R16.reuse, R52, R44 ;  /* 0x00000034102c723c */ /* 0x040fec000000182c */
[C---:B------:R-:W-:Y:S01]  /*5970*/  HMMA.16816.F32 R72, R16.reuse, R54, R72 ;  /* 0x000000361048723c */ /* 0x040fe20000001848 */
[----:B------:R-:W3:Y:S05]  /*5980*/  LDSM.16.M88.4 R52, [R228+0x4800] ;  /* 0x00480000e434783b */ /* 0x000eea0000000200 */
[----:B-1----:R-:W-:Y:S06]  /*5990*/  HMMA.16816.F32 R68, R16, R24, R68 ;  /* 0x000000181044723c */ /* 0x002fec0000001844 */
[----:B------:R-:W-:Y:S06]  /*59a0*/  HMMA.16816.F32 R8, R80, R76, R8 ;  /* 0x0000004c5008723c */ /* 0x000fec0000001808 */
[----:B------:R-:W-:Y:S01]  /*59b0*/  HMMA.16816.F32 R64, R16, R26, R64 ;  /* 0x0000001a1040723c */ /* 0x000fe20000001840 */
[----:B------:R-:W1:Y:S04]  /*59c0*/  LDSM.16.M88.4 R16, [R235+0xd800] ;  /* 0x00d80000eb10783b */ /* 0x000e680000000200 */
[----:B------:R-:W4:Y:S01]  /*59d0*/  LDSM.16.M88.4 R24, [R239+0x6000] ;  /* 0x00600000ef18783b */ /* 0x000f220000000200 */
[----:B------:R-:W-:Y:S03]  /*59e0*/  HMMA.16816.F32 R20, R80, R78, R20 ;  /* 0x0000004e5014723c */ /* 0x000fe60000001814 */
[----:B------:R-:W4:Y:S03]  /*59f0*/  LDSM.16.M88.4 R76, [R228+0x5800] ;  /* 0x00580000e44c783b */ /* 0x000f260000000200 */
[C---:B--2---:R-:W-:Y:S06]  /*5a00*/  HMMA.16816.F32 R32, R12.reuse, R28, R32 ;  /* 0x0000001c0c20723c */ /* 0x044fec0000001820 */
[----:B------:R-:W-:Y:S01]  /*5a10*/  HMMA.16816.F32 R48, R12, R30, R48 ;  /* 0x0000001e0c30723c */ /* 0x000fe20000001830 */
[----:B------:R-:W2:Y:S05]  /*5a20*/  LDSM.16.M88.4 R28, [R238+0x6000] ;  /* 0x00600000ee1c783b */ /* 0x000eaa0000000200 */
[C---:B------:R-:W-:Y:S06]  /*5a30*/  HMMA.16816.F32 R8, R60.reuse, R36, R8 ;  /* 0x000000243c08723c */ /* 0x040fec0000001808 */
[----:B------:R-:W-:Y:S01]  /*5a40*/  HMMA.16816.F32 R20, R60, R38, R20 ;  /* 0x000000263c14723c */ /* 0x000fe20000001814 */
[----:B------:R-:W-:Y:S05]  /*5a50*/  LDSM.16.M88.4 R36, [R239+0x6800] ;  /* 0x00680000ef24783b */ /* 0x000fea0000000200 */
[----:B---3--:R-:W-:Y:S06]  /*5a60*/  HMMA.16816.F32 R32, R80, R52, R32 ;  /* 0x000000345020723c */ /* 0x008fec0000001820 */
[C---:B-1----:R-:W-:Y:S06]  /*5a70*/  HMMA.16816.F32 R68, R12.reuse, R16, R68 ;  /* 0x000000100c44723c */ /* 0x042fec0000001844 */
[C---:B------:R-:W-:Y:S06]  /*5a80*/  HMMA.16816.F32 R44, R12.reuse, R56, R44 ;  /* 0x000000380c2c723c */ /* 0x040fec000000182c */
[----:B------:R-:W-:Y:S01]  /*5a90*/  HMMA.16816.F32 R72, R12, R58, R72 ;  /* 0x0000003a0c48723c */ /* 0x000fe20000001848 */
[----:B------:R-:W-:Y:S05]  /*5aa0*/  LDSM.16.M88.4 R56, [R241+0xf000] ;  /* 0x00f00000f138783b */ /* 0x000fea0000000200 */
[----:B----4-:R-:W-:Y:S06]  /*5ab0*/  HMMA.16816.F32 R8, R40, R24, R8 ;  /* 0x000000182808723c */ /* 0x010fec0000001808 */
[----:B------:R-:W-:Y:S01]  /*5ac0*/  HMMA.16816.F32 R64, R12, R18, R64 ;  /* 0x000000120c40723c */ /* 0x000fe20000001840 */
[----:B------:R-:W-:Y:S04]  /*5ad0*/  LDSM.16.M88.4 R16, [R237+0x6000] ;  /* 0x00600000ed10783b */ /* 0x000fe80000000200 */
[----:B------:R-:W-:Y:S01]  /*5ae0*/  LDSM.16.M88.4 R12, [R228+0x6000] ;  /* 0x00600000e40c783b */ /* 0x000fe20000000200 */
[----:B------:R-:W-:Y:S03]  /*5af0*/  HMMA.16816.F32 R48, R80, R54, R48 ;  /* 0x000000365030723c */ /* 0x000fe60000001830 */
[----:B------:R-:W1:Y:S03]  /*5b00*/  LDSM.16.M88.4 R52, [R241+0xf800] ;  /* 0x00f80000f134783b */ /* 0x000e660000000200 */
[----:B------:R-:W-:Y:S01]  /*5b10*/  HMMA.16816.F32 R20, R40, R26, R20 ;  /* 0x0000001a2814723c */ /* 0x000fe20000001814 */
[----:B------:R-:W-:Y:S05]  /*5b20*/  LDSM.16.M88.4 R24, [R235+0xe800] ;  /* 0x00e80000eb18783b */ /* 0x000fea0000000200 */
[----:B------:R-:W-:Y:S06]  /*5b30*/  HMMA.16816.F32 R68, R80, R76, R68 ;  /* 0x0000004c5044723c */ /* 0x000fec0000001844 */
[----:B------:R-:W-:Y:S06]  /*5b40*/  HMMA.16816.F32 R32, R60, R92, R32 ;  /* 0x0000005c3c20723c */ /* 0x000fec0000001820 */
[----:B--2---:R-:W-:Y:S06]  /*5b50*/  HMMA.16816.F32 R8, R28, R88, R8 ;  /* 0x000000581c08723c */ /* 0x004fec0000001808 */
[C---:B------:R-:W-:Y:S06]  /*5b60*/  HMMA.16816.F32 R44, R80.reuse, R84, R44 ;  /* 0x00000054502c723c */ /* 0x040fec000000182c */
[C---:B------:R-:W-:Y:S06]  /*5b70*/  HMMA.16816.F32 R72, R80.reuse, R86, R72 ;  /* 0x000000565048723c */ /* 0x040fec0000001848 */
[----:B------:R-:W-:Y:S01]  /*5b80*/  HMMA.16816.F32 R64, R80, R78, R64 ;  /* 0x0000004e5040723c */ /* 0x000fe20000001840 */
[----:B------:R-:W2:Y:S04]  /*5b90*/  LDSM.16.M88.4 R80, [R239+0x7800] ;  /* 0x00780000ef50783b */ /* 0x000ea80000000200 */
[----:B------:R-:W3:Y:S01]  /*5ba0*/  LDSM.16.M88.4 R76, [R239+0x7000] ;  /* 0x00700000ef4c783b */ /* 0x000ee20000000200 */
[----:B------:R-:W-:Y:S06]  /*5bb0*/  HMMA.16816.F32 R48, R60, R94, R48 ;  /* 0x0000005e3c30723c */ /* 0x000fec0000001830 */
[----:B------:R-:W-:Y:S06]  /*5bc0*/  HMMA.16816.F32 R20, R28, R90, R20 ;  /* 0x0000005a1c14723c */ /* 0x000fec0000001814 */
[----:B-1----:R-:W-:Y:S06]  /*5bd0*/  HMMA.16816.F32 R68, R60, R52, R68 ;  /* 0x000000343c44723c */ /* 0x002fec0000001844 */
[----:B------:R-:W-:Y:S06]  /*5be0*/  HMMA.16816.F32 R32, R40, R36, R32 ;  /* 0x000000242820723c */ /* 0x000fec0000001820 */
[----:B------:R-:W-:Y:S06]  /*5bf0*/  HMMA.16816.F32 R8, R16, R12, R8 ;  /* 0x0000000c1008723c */ /* 0x000fec0000001808 */
[----:B------:R-:W-:Y:S06]  /*5c00*/  HMMA.16816.F32 R44, R60, R56, R44 ;  /* 0x000000383c2c723c */ /* 0x000fec000000182c */
[----:B------:R-:W-:Y:S01]  /*5c10*/  HMMA.16816.F32 R48, R40, R38, R48 ;  /* 0x000000262830723c */ /* 0x000fe20000001830 */
[----:B------:R-:W-:Y:S05]  /*5c20*/  LDSM.16.M88.4 R36, [R235+0xf000] ;  /* 0x00f00000eb24783b */ /* 0x000fea0000000200 */
[----:B------:R-:W-:Y:S01]  /*5c30*/  HMMA.16816.F32 R20, R16, R14, R20 ;  /* 0x0000000e1014723c */ /* 0x000fe20000001814 */
[----:B------:R-:W1:Y:S05]  /*5c40*/  LDSM.16.M88.4 R12, [R235+0xf800] ;  /* 0x00f80000eb0c783b */ /* 0x000e6a0000000200 */
[----:B------:R-:W-:Y:S01]  /*5c50*/  HMMA.16816.F32 R72, R60, R58, R72 ;  /* 0x0000003a3c48723c */ /* 0x000fe20000001848 */
[----:B------:R-:W4:Y:S01]  /*5c60*/  LDSM.16.M88.4 R56, [R228+0x6800] ;  /* 0x00680000e438783b */ /* 0x000f220000000200 */
[----:B------:R-:W-:Y:S01]  /*5c70*/  FMUL.FTZ R8, R8, UR28 ;  /* 0x0000001c08087c20 */ /* 0x000fe20008410000 */
[----:B------:R-:W-:-:S03]  /*5c80*/  FMUL.FTZ R53, R10, UR28 ;  /* 0x0000001c0a357c20 */ /* 0x000fc60008410000 */
[----:B------:R-:W-:Y:S01]  /*5c90*/  HMMA.16816.F32 R64, R60, R54, R64 ;  /* 0x000000363c40723c */ /* 0x000fe20000001840 */
[----:B------:R3:W-:Y:S05]  /*5ca0*/  MUFU.TANH R52, R8 ;  /* 0x0000000800347308 */ /* 0x0007ea0000002400 */
[----:B--2---:R-:W-:Y:S01]  /*5cb0*/  HMMA.16816.F32 R68, R40, R80, R68 ;  /* 0x000000502844723c */ /* 0x004fe20000001844 */
[----:B------:R-:W-:Y:S01]  /*5cc0*/  FMUL.FTZ R54, R9, UR28 ;  /* 0x0000001c09367c20 */ /* 0x000fe20008410000 */
[----:B------:R-:W-:Y:S01]  /*5cd0*/  FMUL.FTZ R55, R11, UR28 ;  /* 0x0000001c0b377c20 */ /* 0x000fe20008410000 */
[----:B------:R-:W-:Y:S03]  /*5ce0*/  MUFU.TANH R53, R53 ;  /* 0x0000003500357308 */ /* 0x000fe60000002400 */
[----:B------:R-:W-:Y:S01]  /*5cf0*/  HMMA.16816.F32 R32, R28, R24, R32 ;  /* 0x000000181c20723c */ /* 0x000fe20000001820 */
[----:B------:R-:W-:Y:S01]  /*5d00*/  FMUL.FTZ R20, R20, UR28 ;  /* 0x0000001c14147c20 */ /* 0x000fe20008410000 */
[----:B------:R-:W-:Y:S01]  /*5d10*/  FMUL.FTZ R22, R22, UR28 ;  /* 0x0000001c16167c20 */ /* 0x000fe20008410000 */
[----:B------:R-:W-:Y:S01]  /*5d20*/  FMUL.FTZ R21, R21, UR28 ;  /* 0x0000001c15157c20 */ /* 0x000fe20008410000 */
[----:B------:R-:W-:Y:S01]  /*5d30*/  FMUL.FTZ R23, R23, UR28 ;  /* 0x0000001c17177c20 */ /* 0x000fe20008410000 */
[----:B------:R-:W-:Y:S01]  /*5d40*/  MUFU.TANH R54, R54 ;  /* 0x0000003600367308 */ /* 0x000fe20000002400 */
[----:B---3--:R-:W-:Y:S01]  /*5d50*/  HMMA.16816.F32 R44, R40, R76, R44 ;  /* 0x0000004c282c723c */ /* 0x008fe2000000182c */
[----:B------:R-:W-:Y:S05]  /*5d60*/  LDSM.16.M88.4 R8, [R228+0x7000] ;  /* 0x00700000e408783b */ /* 0x000fea0000000200 */
[----:B------:R-:W-:Y:S01]  /*5d70*/  HMMA.16816.F32 R48, R28, R26, R48 ;  /* 0x0000001a1c30723c */ /* 0x000fe20000001830 */
[----:B------:R-:W2:Y:S01]  /*5d80*/  LDSM.16.M88.4 R24, [R228+0x7800] ;  /* 0x00780000e418783b */ /* 0x000ea20000000200 */
[----:B------:R-:W3:Y:S01]  /*5d90*/  MUFU.TANH R55, R55 ;  /* 0x0000003700377308 */ /* 0x000ee20000002400 */
[----:B------:R-:W-:-:S04]  /*5da0*/  DEPBAR.LE SB0, 0x0 ;  /* 0x000080000000791a */ /* 0x000fc80000000000 */
[C---:B------:R-:W-:Y:S03]  /*5db0*/  HMMA.16816.F32 R72, R40.reuse, R78, R72 ;  /* 0x0000004e2848723c */ /* 0x040fe60000001848 */
[----:B------:R-:W3:Y:S03]  /*5dc0*/  MUFU.TANH R20, R20 ;  /* 0x0000001400147308 */ /* 0x000ee60000002400 */
[----:B------:R-:W-:Y:S05]  /*5dd0*/  HMMA.16816.F32 R64, R40, R82, R64 ;  /* 0x000000522840723c */ /* 0x000fea0000001840 */
[----:B------:R-:W3:Y:S01]  /*5de0*/  MUFU.TANH R22, R22 ;  /* 0x0000001600167308 */ /* 0x000ee20000002400 */
[----:B-1----:R-:W-:Y:S06]  /*5df0*/  HMMA.16816.F32 R68, R28, R12, R68 ;  /* 0x0000000c1c44723c */ /* 0x002fec0000001844 */
[----:B----4-:R-:W-:Y:S01]  /*5e00*/  HMMA.16816.F32 R32, R16, R56, R32 ;  /* 0x000000381020723c */ /* 0x010fe20000001820 */
[----:B------:R-:W-:Y:S05]  /*5e10*/  MUFU.TANH R21, R21 ;  /* 0x0000001500157308 */ /* 0x000fea0000002400 */
[C---:B------:R-:W-:Y:S03]  /*5e20*/  HMMA.16816.F32 R44, R28.reuse, R36, R44 ;  /* 0x000000241c2c723c */ /* 0x040fe6000000182c */
[----:B------:R-:W-:Y:S03]  /*5e30*/  MUFU.TANH R23, R23 ;  /* 0x0000001700177308 */ /* 0x000fe60000002400 */
[C---:B------:R-:W-:Y:S06]  /*5e40*/  HMMA.16816.F32 R72, R28.reuse, R38, R72 ;  /* 0x000000261c48723c */ /* 0x040fec0000001848 */
[----:B------:R-:W-:Y:S06]  /*5e50*/  HMMA.16816.F32 R64, R28, R14, R64 ;  /* 0x0000000e1c40723c */ /* 0x000fec0000001840 */
[----:B------:R-:W-:Y:S01]  /*5e60*/  HMMA.16816.F32 R48, R16, R58, R48 ;  /* 0x0000003a1030723c */ /* 0x000fe20000001830 */
[----:B------:R-:W-:Y:S01]  /*5e70*/  FMUL.FTZ R12, R32, UR28 ;  /* 0x0000001c200c7c20 */ /* 0x000fe20008410000 */
[----:B------:R-:W-:-:S02]  /*5e80*/  IMAD.U32 R15, RZ, RZ, UR18 ;  /* 0x00000012ff0f7e24 */ /* 0x000fc4000f8e00ff */
[----:B------:R-:W-:Y:S02]  /*5e90*/  FMUL.FTZ R13, R33, UR28 ;  /* 0x0000001c210d7c20 */ /* 0x000fe40008410000 */
[C---:B--2---:R-:W-:Y:S01]  /*5ea0*/  HMMA.16816.F32 R68, R16.reuse, R24, R68 ;  /* 0x000000181044723c */ /* 0x044fe20000001844 */
[----:B------:R-:W-:Y:S01]  /*5eb0*/  VIADDMNMX R2, R96, 0x8, R15, PT ;  /* 0x0000000860027846 */ /* 0x000fe2000380010f */
[----:B------:R-:W1:Y:S04]  /*5ec0*/  MUFU.TANH R12, R12 ;  /* 0x0000000c000c7308 */ /* 0x000e680000002400 */
[----:B------:R-:W-:Y:S01]  /*5ed0*/  HMMA.16816.F32 R44, R16, R8, R44 ;  /* 0x00000008102c723c */ /* 0x000fe2000000182c */
[----:B------:R-:W-:-:S03]  /*5ee0*/  VIADD R24, R245, UR14 ;  /* 0x0000000ef5187c36 */ /* 0x000fc60008000000 */
[----:B------:R-:W-:Y:S01]  /*5ef0*/  MUFU.TANH R13, R13 ;  /* 0x0000000d000d7308 */ /* 0x000fe20000002400 */
[----:B------:R-:W-:Y:S01]  /*5f00*/  VIADD R14, R24, 0x1 ;  /* 0x00000001180e7836 */ /* 0x000fe20000000000 */
[C---:B------:R-:W-:Y:S01]  /*5f10*/  HMMA.16816.F32 R72, R16.reuse, R10, R72 ;  /* 0x0000000a1048723c */ /* 0x040fe20000001848 */
[----:B------:R-:W-:Y:S01]  /*5f20*/  FMUL.FTZ R9, R35, UR28 ;  /* 0x0000001c23097c20 */ /* 0x000fe20008410000 */
[----:B------:R-:W-:Y:S02]  /*5f30*/  FMUL.FTZ R8, R34, UR28 ;  /* 0x0000001c22087c20 */ /* 0x000fe40008410000 */
[----:B------:R-:W-:Y:S02]  /*5f40*/  I2FP.F32.S32 R15, R14 ;  /* 0x0000000e000f7245 */ /* 0x000fe40000201400 */
[----:B------:R-:W-:Y:S01]  /*5f50*/  HMMA.16816.F32 R64, R16, R26, R64 ;  /* 0x0000001a1040723c */ /* 0x000fe20000001840 */
[----:B------:R-:W-:Y:S01]  /*5f60*/  ISETP.GE.AND P4, PT, R14, R167, PT ;  /* 0x000000a70e00720c */ /* 0x000fe20003f86270 */
[----:B------:R-:W-:Y:S01]  /*5f70*/  FMUL.FTZ R10, R48, UR28 ;  /* 0x0000001c300a7c20 */ /* 0x000fe20008410000 */
[----:B------:R-:W-:Y:S01]  /*5f80*/  ISETP.GE.AND P1, PT, R14, R2, PT ;  /* 0x000000020e00720c */ /* 0x000fe20003f26270 */
[----:B------:R-:W-:Y:S01]  /*5f90*/  FMUL.FTZ R11, R49, UR28 ;  /* 0x0000001c310b7c20 */ /* 0x000fe20008410000 */
[C---:B------:R-:W-:Y:S01]  /*5fa0*/  IADD3 R14, R24.reuse, 0x8, RZ ;  /* 0x00000008180e7810 */ /* 0x040fe20007ffe0ff */
[C---:B---3--:R-:W-:Y:S01]  /*5fb0*/  FFMA.FTZ R28, R15.reuse, UR5, R55 ;  /* 0x000000050f1c7c23 */ /* 0x048fe20008010037 */
[----:B------:R-:W-:Y:S01]  /*5fc0*/  FFMA.FTZ R19, R15, UR5, R54 ;  /* 0x000000050f137c23 */ /* 0x000fe20008010036 */
[----:B------:R-:W-:-:S02]  /*5fd0*/  VIADD R27, R24, 0x10 ;  /* 0x00000010181b7836 */ /* 0x000fc40000000000 */
[----:B------:R-:W-:Y:S01]  /*5fe0*/  FMUL.FTZ R16, R50, UR28 ;  /* 0x0000001c32107c20 */ /* 0x000fe20008410000 */
[----:B------:R-:W-:Y:S02]  /*5ff0*/  VIADD R26, R24, 0x9 ;  /* 0x00000009181a7836 */ /* 0x000fe40000000000 */
[----:B------:R-:W-:Y:S01]  /*6000*/  FMUL.FTZ R18, R51, UR28 ;  /* 0x0000001c33127c20 */ /* 0x000fe20008410000 */
[----:B------:R-:W-:Y:S01]  /*6010*/  FSEL R19, R19, -INF , !P4 ;  /* 0xff80000013137808 */ /* 0x000fe20006000000 */
[----:B------:R-:W-:Y:S01]  /*6020*/  MUFU.TANH R9, R9 ;  /* 0x0000000900097308 */ /* 0x000fe20000002400 */
[----:B------:R-:W-:Y:S01]  /*6030*/  I2FP.F32.S32 R15, R14 ;  /* 0x0000000e000f7245 */ /* 0x000fe20000201400 */
[----:B------:R-:W-:Y:S01]  /*6040*/  FMUL.FTZ R25, R44, UR28 ;  /* 0x0000001c2c197c20 */ /* 0x000fe20008410000 */
[CC--:B------:R-:W-:Y:S01]  /*6050*/  ISETP.GE.AND P2, PT, R27.reuse, R167.reuse, PT ;  /* 0x000000a71b00720c */ /* 0x0c0fe20003f46270 */
[----:B------:R-:W-:Y:S01]  /*6060*/  FMUL.FTZ R46, R46, UR28 ;  /* 0x0000001c2e2e7c20 */ /* 0x000fe20008410000 */
[-C--:B------:R-:W-:Y:S01]  /*6070*/  ISETP.GE.AND P4, PT, R27, R2.reuse, PT ;  /* 0x000000021b00720c */ /* 0x080fe20003f86270 */
[----:B------:R-:W-:Y:S01]  /*6080*/  FFMA.FTZ R20, R15, UR5, R20 ;  /* 0x000000050f147c23 */ /* 0x000fe20008010014 */
[C---:B------:R-:W-:Y:S01]  /*6090*/  ISETP.GE.AND P6, PT, R26.reuse, R167, PT ;  /* 0x000000a71a00720c */ /* 0x040fe20003fc6270 */
[----:B------:R-:W2:Y:S01]  /*60a0*/  MUFU.TANH R8, R8 ;  /* 0x0000000800087308 */ /* 0x000ea20000002400 */
[----:B------:R-:W-:Y:S01]  /*60b0*/  ISETP.GE.AND P5, PT, R26, R2, PT ;  /* 0x000000021a00720c */ /* 0x000fe20003fa6270 */
[----:B------:R-:W-:Y:S01]  /*60c0*/  FMUL.FTZ R45, R45, UR28 ;  /* 0x0000001c2d2d7c20 */ /* 0x000fe20008410000 */
[----:B------:R-:W-:Y:S01]  /*60d0*/  I2FP.F32.S32 R27, R27 ;  /* 0x0000001b001b7245 */ /* 0x000fe20000201400 */
[----:B------:R-:W-:Y:S01]  /*60e0*/  FMUL.FTZ R47, R47, UR28 ;  /* 0x0000001c2f2f7c20 */ /* 0x000fe20008410000 */
[----:B------:R-:W-:Y:S01]  /*60f0*/  I2FP.F32.S32 R26, R26 ;  /* 0x0000001a001a7245 */ /* 0x000fe20000201400 */
[----:B------:R-:W-:Y:S01]  /*6100*/  FMUL.FTZ R72, R72, UR28 ;  /* 0x0000001c48487c20 */ /* 0x000fe20008410000 */
[C---:B------:R-:W-:Y:S01]  /*6110*/  ISETP.GE.AND P3, PT, R14.reuse, R167, PT ;  /* 0x000000a70e00720c */ /* 0x040fe20003f66270 */
[----:B------:R-:W3:Y:S01]  /*6120*/  MUFU.TANH R16, R16 ;  /* 0x0000001000107308 */ /* 0x000ee20000002400 */
[----:B------:R-:W-:Y:S01]  /*6130*/  ISETP.GE.AND P0, PT, R14, R2, PT ;  /* 0x000000020e00720c */ /* 0x000fe20003f06270 */
[----:B------:R-:W-:Y:S01]  /*6140*/  FFMA.FTZ R14, R15, UR5, R22 ;  /* 0x000000050f0e7c23 */ /* 0x000fe20008010016 */
[----:B-1----:R-:W-:Y:S01]  /*6150*/  FFMA.FTZ R15, R27, UR5, R12 ;  /* 0x000000051b0f7c23 */ /* 0x002fe2000801000c */
[----:B------:R-:W-:Y:S01]  /*6160*/  FFMA.FTZ R17, R26, UR5, R21 ;  /* 0x000000051a117c23 */ /* 0x000fe20008010015 */
[----:B------:R-:W-:-:S02]  /*6170*/  VIADD R12, R24, 0x11 ;  /* 0x00000011180c7836 */ /* 0x000fc40000000000 */
[----:B------:R-:W-:Y:S01]  /*6180*/  FFMA.FTZ R23, R26, UR5, R23 ;  /* 0x000000051a177c23 */ /* 0x000fe20008010017 */
[C---:B------:R-:W-:Y:S01]  /*6190*/  IADD3 R21, R24.reuse, 0x18, RZ ;  /* 0x0000001818157810 */ /* 0x040fe20007ffe0ff */
[----:B------:R-:W1:Y:S01]  /*61a0*/  MUFU.TANH R10, R10 ;  /* 0x0000000a000a7308 */ /* 0x000e620000002400 */
[----:B------:R-:W-:Y:S01]  /*61b0*/  VIADD R22, R24, 0x19 ;  /* 0x0000001918167836 */ /* 0x000fe20000000000 */
[----:B------:R-:W-:Y:S01]  /*61c0*/  FSEL R28, R28, -INF , !P1 ;  /* 0xff8000001c1c7808 */ /* 0x000fe20004800000 */
[----:B------:R-:W-:Y:S01]  /*61d0*/  FMUL.FTZ R74, R74, UR28 ;  /* 0x0000001c4a4a7c20 */ /* 0x000fe20008410000 */
[----:B------:R-:W-:Y:S01]  /*61e0*/  FSEL R29, R20, -INF , !P3 ;  /* 0xff800000141d7808 */ /* 0x000fe20005800000 */
[----:B--2---:R-:W-:Y:S01]  /*61f0*/  FFMA.FTZ R8, R27, UR5, R8 ;  /* 0x000000051b087c23 */ /* 0x004fe20008010008 */
[CC--:B------:R-:W-:Y:S01]  /*6200*/  ISETP.GE.AND P1, PT, R12.reuse, R167.reuse, PT ;  /* 0x000000a70c00720c */ /* 0x0c0fe20003f26270 */
[----:B------:R-:W-:Y:S01]  /*6210*/  FMUL.FTZ R73, R73, UR28 ;  /* 0x0000001c49497c20 */ /* 0x000fe20008410000 */
        /* <DEDUP_REMOVED lines=8> */
[----:B------:R-:W4:Y:S01]  /*62a0*/  MUFU.TANH R11, R11 ;  /* 0x0000000b000b7308 */ /* 0x000f220000002400 */
[C---:B------:R-:W-:Y:S01]  /*62b0*/  ISETP.GE.AND P0, PT, R21.reuse, R167, PT ;  /* 0x000000a71500720c */ /* 0x040fe20003f06270 */
[C---:B------:R-:W-:Y:S01]  /*62c0*/  FFMA.FTZ R13, R20.reuse, UR5, R13 ;  /* 0x00000005140d7c23 */ /* 0x040fe2000801000d */
[-C--:B------:R-:W-:Y:S01]  /*62d0*/  ISETP.GE.AND P6, PT, R21, R2.reuse, PT ;  /* 0x000000021500720c */ /* 0x080fe20003fc6270 */
[----:B------:R-:W-:Y:S01]  /*62e0*/  FFMA.FTZ R20, R20, UR5, R9 ;  /* 0x0000000514147c23 */ /* 0x000fe20008010009 */
[----:B------:R-:W-:Y:S01]  /*62f0*/  FSEL R12, R23, -INF , !P5 ;  /* 0xff800000170c7808 */ /* 0x000fe20006800000 */
[----:B------:R-:W-:Y:S01]  /*6300*/  FMUL.FTZ R70, R70, UR28 ;  /* 0x0000001c46467c20 */ /* 0x000fe20008410000 */
[----:B------:R-:W-:Y:S01]  /*6310*/  FSEL R15, R15, -INF , !P2 ;  /* 0xff8000000f0f7808 */ /* 0x000fe20005000000 */
[----:B------:R-:W-:Y:S01]  /*6320*/  MUFU.TANH R25, R25 ;  /* 0x0000001900197308 */ /* 0x000fe20000002400 */
[----:B------:R-:W-:Y:S01]  /*6330*/  I2FP.F32.S32 R21, R21 ;  /* 0x0000001500157245 */ /* 0x000fe20000201400 */
[----:B------:R-:W-:Y:S01]  /*6340*/  FMUL.FTZ R75, R75, UR28 ;  /* 0x0000001c4b4b7c20 */ /* 0x000fe20008410000 */
[----:B------:R-:W-:Y:S01]  /*6350*/  ISETP.GE.AND P5, PT, R22, R167, PT ;  /* 0x000000a71600720c */ /* 0x000fe20003fa6270 */
[----:B------:R-:W-:Y:S01]  /*6360*/  FMUL.FTZ R64, R64, UR28 ;  /* 0x0000001c40407c20 */ /* 0x000fe20008410000 */
[----:B------:R-:W-:Y:S01]  /*6370*/  ISETP.GE.AND P2, PT, R22, R2, PT ;  /* 0x000000021600720c */ /* 0x000fe20003f46270 */
[C---:B---3--:R-:W-:Y:S01]  /*6380*/  FFMA.FTZ R9, R21.reuse, UR5, R16 ;  /* 0x0000000515097c23 */ /* 0x048fe20008010010 */
[----:B------:R-:W-:Y:S01]  /*6390*/  I2FP.F32.S32 R22, R22 ;  /* 0x0000001600167245 */ /* 0x000fe20000201400 */
[----:B------:R-:W-:Y:S01]  /*63a0*/  MUFU.TANH R46, R46 ;  /* 0x0000002e002e7308 */ /* 0x000fe20000002400 */
[----:B-1----:R-:W-:Y:S01]  /*63b0*/  FFMA.FTZ R26, R21, UR5, R10 ;  /* 0x00000005151a7c23 */ /* 0x002fe2000801000a */
[----:B------:R-:W-:Y:S01]  /*63c0*/  FSEL R10, R8, -INF , !P4 ;  /* 0xff800000080a7808 */ /* 0x000fe20006000000 */
[----:B------:R-:W-:Y:S01]  /*63d0*/  FMUL.FTZ R65, R65, UR28 ;  /* 0x0000001c41417c20 */ /* 0x000fe20008410000 */
[C---:B--2---:R-:W-:Y:S01]  /*63e0*/  FFMA.FTZ R16, R22.reuse, UR5, R18 ;  /* 0x0000000516107c23 */ /* 0x044fe20008010012 */
[----:B----4-:R-:W-:Y:S01]  /*63f0*/  FFMA.FTZ R23, R22, UR5, R11 ;  /* 0x0000000516177c23 */ /* 0x010fe2000801000b */
[C---:B------:R-:W-:Y:S01]  /*6400*/  VIADD R18, R24.reuse, 0x21 ;  /* 0x0000002118127836 */ /* 0x040fe20000000000 */
[C---:B------:R-:W-:Y:S01]  /*6410*/  IADD3 R21, R24.reuse, 0x28, RZ ;  /* 0x0000002818157810 */ /* 0x040fe20007ffe0ff */
[----:B------:R-:W1:Y:S01]  /*6420*/  MUFU.TANH R45, R45 ;  /* 0x0000002d002d7308 */ /* 0x000e620000002400 */
[----:B------:R-:W-:Y:S01]  /*6430*/  VIADD R22, R24, 0x20 ;  /* 0x0000002018167836 */ /* 0x000fe20000000000 */
[----:B------:R-:W-:Y:S01]  /*6440*/  FSEL R8, R20, -INF , !P3 ;  /* 0xff80000014087808 */ /* 0x000fe20005800000 */
[----:B------:R-:W-:Y:S01]  /*6450*/  FMUL.FTZ R66, R66, UR28 ;  /* 0x0000001c42427c20 */ /* 0x000fe20008410000 */
[----:B------:R-:W-:Y:S01]  /*6460*/  FSEL R11, R26, -INF , !P0 ;  /* 0xff8000001a0b7808 */ /* 0x000fe20004000000 */
[----:B------:R-:W-:Y:S01]  /*6470*/  FMUL.FTZ R67, R67, UR28 ;  /* 0x0000001c43437c20 */ /* 0x000fe20008410000 */
[----:B------:R-:W-:-:S02]  /*6480*/  FSEL R13, R13, -INF , !P1 ;  /* 0xff8000000d0d7808 */ /* 0x000fc40004800000 */
[----:B------:R-:W2:Y:S01]  /*6490*/  MUFU.TANH R47, R47 ;  /* 0x0000002f002f7308 */ /* 0x000ea20000002400 */
[CC--:B------:R-:W-:Y:S02]  /*64a0*/  ISETP.GE.AND P3, PT, R18.reuse, R167.reuse, PT ;  /* 0x000000a71200720c */ /* 0x0c0fe40003f66270 */
[----:B------:R-:W-:Y:S02]  /*64b0*/  ISETP.GE.AND P0, PT, R18, R2, PT ;  /* 0x000000021200720c */ /* 0x000fe40003f06270 */
[----:B------:R-:W-:Y:S02]  /*64c0*/  I2FP.F32.S32 R20, R18 ;  /* 0x0000001200147245 */ /* 0x000fe40000201400 */
[C---:B------:R-:W-:Y:S01]  /*64d0*/  ISETP.GE.AND P4, PT, R22.reuse, R167, PT ;  /* 0x000000a71600720c */ /* 0x040fe20003f86270 */
[----:B------:R-:W3:Y:S01]  /*64e0*/  MUFU.TANH R72, R72 ;  /* 0x0000004800487308 */ /* 0x000ee20000002400 */
[----:B------:R-:W-:Y:S01]  /*64f0*/  ISETP.GE.AND P1, PT, R22, R2, PT ;  /* 0x000000021600720c */ /* 0x000fe20003f26270 */
[----:B-1----:R-:W-:Y:S01]  /*6500*/  FFMA.FTZ R45, R20, UR5, R45 ;  /* 0x00000005142d7c23 */ /* 0x002fe2000801002d */
[----:B------:R-:W-:-:S02]  /*6510*/  FSEL R18, R9, -INF , !P6 ;  /* 0xff80000009127808 */ /* 0x000fc40007000000 */
[----:B------:R-:W-:Y:S02]  /*6520*/  I2FP.F32.S32 R22, R22 ;  /* 0x0000001600167245 */ /* 0x000fe40000201400 */
[----:B------:R-:W-:Y:S01]  /*6530*/  FSEL R9, R23, -INF , !P5 ;  /* 0xff80000017097808 */ /* 0x000fe20006800000 */
[----:B------:R-:W1:Y:S01]  /*6540*/  MUFU.TANH R74, R74 ;  /* 0x0000004a004a7308 */ /* 0x000e620000002400 */
[C---:B------:R-:W-:Y:S01]  /*6550*/  ISETP.GE.AND P6, PT, R21.reuse, R167, PT ;  /* 0x000000a71500720c */ /* 0x040fe20003fc6270 */
[C---:B------:R-:W-:Y:S01]  /*6560*/  FFMA.FTZ R25, R22.reuse, UR5, R25 ;  /* 0x0000000516197c23 */ /* 0x040fe20008010019 */
[----:B------:R-:W-:Y:S01]  /*6570*/  ISETP.GE.AND P5, PT, R21, R2, PT ;  /* 0x000000021500720c */ /* 0x000fe20003fa6270 */
[----:B------:R-:W-:Y:S01]  /*6580*/  FFMA.FTZ R46, R22, UR5, R46 ;  /* 0x00000005162e7c23 */ /* 0x000fe2000801002e */
[----:B------:R-:W-:Y:S01]  /*6590*/  I2FP.F32.S32 R21, R21 ;  /* 0x0000001500157245 */ /* 0x000fe20000201400 */
[----:B------:R-:W-:Y:S02]  /*65a0*/  VIADD R22, R24, 0x29 ;  /* 0x0000002918167836 */ /* 0x000fe40000000000 */
[----:B--2---:R-:W-:Y:S01]  /*65b0*/  FFMA.FTZ R47, R20, UR5, R47 ;  /* 0x00000005142f7c23 */ /* 0x004fe2000801002f */
[----:B------:R-:W2:Y:S01]  /*65c0*/  MUFU.TANH R73, R73 ;  /* 0x0000004900497308 */ /* 0x000ea20000002400 */
[----:B------:R-:W-:-:S02]  /*65d0*/  VIADD R20, R24, 0x31 ;  /* 0x0000003118147836 */ /* 0x000fc40000000000 */
[----:B---3--:R-:W-:Y:S01]  /*65e0*/  FFMA.FTZ R72, R21, UR5, R72 ;  /* 0x0000000515487c23 */ /* 0x008fe20008010048 */
[----:B------:R-:W-:Y:S02]  /*65f0*/  FSEL R16, R16, -INF , !P2 ;  /* 0xff80000010107808 */ /* 0x000fe40005000000 */
[----:B------:R-:W-:Y:S02]  /*6600*/  FSEL R199, R25, -INF , !P4 ;  /* 0xff80000019c77808 */ /* 0x000fe40006000000 */
[----:B------:R-:W-:Y:S01]  /*6610*/  ISETP.GE.AND P2, PT, R22, R167, PT ;  /* 0x000000a71600720c */ /* 0x000fe20003f46270 */
[----:B------:R-:W3:Y:S01]  /*6620*/  MUFU.TANH R71, R71 ;  /* 0x0000004700477308 */ /* 0x000ee20000002400 */
[----:B-1----:R-:W-:Y:S01]  /*6630*/  FFMA.FTZ R74, R21, UR5, R74 ;  /* 0x00000005154a7c23 */ /* 0x002fe2000801004a */
[----:B------:R-:W-:Y:S01]  /*6640*/  VIADD R21, R24, 0x30 ;  /* 0x0000003018157836 */ /* 0x000fe20000000000 */
[----:B------:R-:W-:Y:S02]  /*6650*/  ISETP.GE.AND P4, PT, R22, R2, PT ;  /* 0x000000021600720c */ /* 0x000fe40003f86270 */
[----:B------:R-:W-:-:S02]  /*6660*/  I2FP.F32.S32 R22, R22 ;  /* 0x0000001600167245 */ /* 0x000fc40000201400 */
[----:B------:R-:W-:Y:S01]  /*6670*/  FSEL R206, R47, -INF , !P0 ;  /* 0xff8000002fce7808 */ /* 0x000fe20004000000 */
[----:B------:R-:W1:Y:S01]  /*6680*/  MUFU.TANH R68, R68 ;  /* 0x0000004400447308 */ /* 0x000e620000002400 */
[----:B------:R-:W-:Y:S01]  /*6690*/  FSEL R197, R72, -INF , !P6 ;  /* 0xff80000048c57808 */ /* 0x000fe20007000000 */
[----:B--2---:R-:W-:Y:S01]  /*66a0*/  FFMA.FTZ R73, R22, UR5, R73 ;  /* 0x0000000516497c23 */ /* 0x004fe20008010049 */
[C---:B------:R-:W-:Y:S02]  /*66b0*/  ISETP.GE.AND P0, PT, R20.reuse, R167, PT ;  /* 0x000000a71400720c */ /* 0x040fe40003f06270 */
[----:B------:R-:W-:Y:S02]  /*66c0*/  ISETP.GE.AND P6, PT, R20, R2, PT ;  /* 0x000000021400720c */ /* 0x000fe40003fc6270 */
[----:B------:R-:W-:Y:S01]  /*66d0*/  I2FP.F32.S32 R20, R20 ;  /* 0x0000001400147245 */ /* 0x000fe20000201400 */
[----:B------:R-:W2:Y:S01]  /*66e0*/  MUFU.TANH R69, R69 ;  /* 0x0000004500457308 */ /* 0x000ea20000002400 */
[----:B------:R-:W-:-:S02]  /*66f0*/  FSEL R194, R46, -INF , !P1 ;  /* 0xff8000002ec27808 */ /* 0x000fc40004800000 */
[----:B------:R-:W-:Y:S01]  /*6700*/  FSEL R191, R45, -INF , !P3 ;  /* 0xff8000002dbf7808 */ /* 0x000fe20005800000 */
[----:B---3--:R-:W-:Y:S01]  /*6710*/  FFMA.FTZ R198, R20, UR5, R71 ;  /* 0x0000000514c67c23 */ /* 0x008fe20008010047 */
[C---:B------:R-:W-:Y:S02]  /*6720*/  ISETP.GE.AND P1, PT, R21.reuse, R167, PT ;  /* 0x000000a71500720c */ /* 0x040fe40003f26270 */
[----:B------:R-:W-:Y:S01]  /*6730*/  ISETP.GE.AND P3, PT, R21, R2, PT ;  /* 0x000000021500720c */ /* 0x000fe20003f66270 */
[----:B------:R-:W3:Y:S01]  /*6740*/  MUFU.TANH R70, R70 ;  /* 0x0000004600467308 */ /* 0x000ee20000002400 */
[----:B------:R-:W-:Y:S02]  /*6750*/  I2FP.F32.S32 R21, R21 ;  /* 0x0000001500157245 */ /* 0x000fe40000201400 */
[----:B------:R-:W-:Y:S02]  /*6760*/  FSEL R196, R74, -INF , !P5 ;  /* 0xff8000004ac47808 */ /* 0x000fe40006800000 */
[----:B------:R-:W-:Y:S01]  /*6770*/  FSEL R193, R73, -INF , !P2 ;  /* 0xff80000049c17808 */ /* 0x000fe20005000000 */
[----:B-1----:R-:W-:Y:S01]  /*6780*/  FFMA.FTZ R68, R21, UR5, R68 ;  /* 0x0000000515447c23 */ /* 0x002fe20008010044 */
[----:B------:R-:W-:Y:S01]  /*6790*/  ISETP.GE.AND P5, PT, R24, R167, PT ;  /* 0x000000a71800720c */ /* 0x000fe20003fa6270 */
[----:B------:R-:W1:Y:S01]  /*67a0*/  MUFU.TANH R75, R75 ;  /* 0x0000004b004b7308 */ /* 0x000e620000002400 */
[----:B--2---:R-:W-:Y:S01]  /*67b0*/  FFMA.FTZ R69, R20, UR5, R69 ;  /* 0x0000000514457c23 */ /* 0x004fe20008010045 */
[----:B------:R-:W-:-:S02]  /*67c0*/  IADD3 R20, R24, 0x38, RZ ;  /* 0x0000003818147810 */ /* 0x000fc40007ffe0ff */
[----:B------:R-:W-:Y:S02]  /*67d0*/  ISETP.GE.AND P2, PT, R24, R2, PT ;  /* 0x000000021800720c */ /* 0x000fe40003f46270 */
[----:B------:R-:W-:Y:S02]  /*67e0*/  FSEL R198, R198, -INF , !P6 ;  /* 0xff800000c6c67808 */ /* 0x000fe40007000000 */
[----:B------:R-:W2:Y:S01]  /*67f0*/  MUFU.TANH R64, R64 ;  /* 0x0000004000407308 */ /* 0x000ea20000002400 */
[----:B---3--:R-:W-:Y:S01]  /*6800*/  FFMA.FTZ R70, R21, UR5, R70 ;  /* 0x0000000515467c23 */ /* 0x008fe20008010046 */
[----:B------:R-:W-:Y:S01]  /*6810*/  I2FP.F32.S32 R21, R24 ;  /* 0x0000001800157245 */ /* 0x000fe20000201400 */
[----:B------:R-:W-:Y:S01]  /*6820*/  VIADD R24, R24, 0x39 ;  /* 0x0000003918187836 */ /* 0x000fe20000000000 */
[----:B------:R-:W-:Y:S02]  /*6830*/  PLOP3.LUT P6, PT, PT, PT, UP0, 0x80, 0x0 ;  /* 0x000000000000781c */ /* 0x000fe40003fcf008 */
[----:B------:R-:W-:Y:S01]  /*6840*/  FSEL R200, R70, -INF , !P3 ;  /* 0xff80000046c87808 */ /* 0x000fe20005800000 */
[----:B------:R-:W-:Y:S01]  /*6850*/  FFMA.FTZ R31, R21, UR5, R52 ;  /* 0x00000005151f7c23 */ /* 0x000fe20008010034 */
[----:B------:R-:W3:Y:S01]  /*6860*/  MUFU.TANH R65, R65 ;  /* 0x0000004100417308 */ /* 0x000ee20000002400 */
[----:B------:R-:W-:Y:S01]  /*6870*/  FSEL R203, R69, -INF , !P0 ;  /* 0xff80000045cb7808 */ /* 0x000fe20004000000 */
[----:B-1----:R-:W-:Y:S01]  /*6880*/  FFMA.FTZ R75, R22, UR5, R75 ;  /* 0x00000005164b7c23 */ /* 0x002fe2000801004b */
[C---:B------:R-:W-:Y:S01]  /*6890*/  ISETP.GE.AND P3, PT, R24.reuse, R167, PT ;  /* 0x000000a71800720c */ /* 0x040fe20003f66270 */
[----:B------:R-:W-:Y:S01]  /*68a0*/  FFMA.FTZ R30, R21, UR5, R53 ;  /* 0x00000005151e7c23 */ /* 0x000fe20008010035 */
[----:B------:R-:W-:-:S02]  /*68b0*/  ISETP.GE.AND P0, PT, R24, R2, PT ;  /* 0x000000021800720c */ /* 0x000fc40003f06270 */
[----:B------:R-:W-:Y:S01]  /*68c0*/  I2FP.F32.S32 R23, R20 ;  /* 0x0000001400177245 */ /* 0x000fe20000201400 */
[----:B------:R-:W1:Y:S01]  /*68d0*/  MUFU.TANH R66, R66 ;  /* 0x0000004200427308 */ /* 0x000e620000002400 */
[----:B------:R-:W-:Y:S02]  /*68e0*/  I2FP.F32.S32 R24, R24 ;  /* 0x0000001800187245 */ /* 0x000fe40000201400 */
[----:B------:R-:W-:Y:S01]  /*68f0*/  FSEL R204, R75, -INF , !P4 ;  /* 0xff8000004bcc7808 */ /* 0x000fe20006000000 */
[----:B--2---:R-:W-:Y:S01]  /*6900*/  FFMA.FTZ R201, R23, UR5, R64 ;  /* 0x0000000517c97c23 */ /* 0x004fe20008010040 */
[----:B------:R-:W-:Y:S01]  /*6910*/  FSEL R205, R68, -INF , !P1 ;  /* 0xff80000044cd7808 */ /* 0x000fe20004800000 */
[----:B------:R-:W-:Y:S01]  /*6920*/  BAR.SYNC.DEFER_BLOCKING 0x0 ;  /* 0x0000000000007b1d */ /* 0x000fe20000010000 */
[----:B------:R-:W-:Y:S01]  /*6930*/  ISETP.GE.AND P4, PT, R20, R167, PT ;  /* 0x000000a71400720c */ /* 0x000fe20003f86270 */
[----:B---3--:R-:W-:Y:S01]  /*6940*/  FFMA.FTZ R171, R24, UR5, R65 ;  /* 0x0000000518ab7c23 */ /* 0x008fe20008010041 */
[----:B------:R-:W-:-:S03]  /*6950*/  ISETP.GE.AND P1, PT, R20, R2, PT ;  /* 0x000000021400720c */ /* 0x000fc60003f26270 */
[----:B------:R-:W2:Y:S01]  /*6960*/  MUFU.TANH R67, R67 ;  /* 0x0000004300437308 */ /* 0x000ea20000002400 */
[----:B------:R-:W-:Y:S02]  /*6970*/  FSEL R201, R201, -INF , !P4 ;  /* 0xff800000c9c97808 */ /* 0x000fe40006000000 */
[----:B------:R-:W-:Y:S01]  /*6980*/  FSEL R31, R31, -INF , !P5 ;  /* 0xff8000001f1f7808 */ /* 0x000fe20006800000 */
[----:B-1----:R-:W-:Y:S01]  /*6990*/  FFMA.FTZ R170, R23, UR5, R66 ;  /* 0x0000000517aa7c23 */ /* 0x002fe20008010042 */
[----:B------:R-:W-:Y:S02]  /*69a0*/  FSEL R30, R30, -INF , !P2 ;  /* 0xff8000001e1e7808 */ /* 0x000fe40005000000 */
[----:B------:R-:W-:Y:S02]  /*69b0*/  FSEL R171, R171, -INF , !P3 ;  /* 0xff800000abab7808 */ /* 0x000fe40005800000 */
[----:B------:R-:W-:Y:S01]  /*69c0*/  FSEL R170, R170, -INF , !P1 ;  /* 0xff800000aaaa7808 */ /* 0x000fe20004800000 */
[----:B--2---:R-:W-:-:S05]  /*69d0*/  FFMA.FTZ R168, R24, UR5, R67 ;  /* 0x0000000518a87c23 */ /* 0x004fca0008010043 */
        /* <DEDUP_REMOVED lines=79> */
.L_x_3788:
[----:B------:R-:W-:-:S04]  /*6ed0*/  ULEA UR14, -UR6, URZ, 0x6 ;  /* 0x0000003f060e7291 */ /* 0x000fc8000f8e313f */
[----:B------:R-:W-:Y:S02]  /*6ee0*/  USHF.R.S32.HI UR18, URZ, 0x1f, UR14 ;  /* 0x0000001f3f127899 */ /* 0x000fe4000801140e */
[----:B------:R-:W-:-:S04]  /*6ef0*/  MOV R32, UR14 ;  /* 0x0000000e00207c02 */ /* 0x000fc80008000f00 */
[----:B------:R-:W-:-:S07]  /*6f00*/  MOV R33, UR18 ;  /* 0x0000001200217c02 */ /* 0x000fce0008000f00 */
.L_x_3789:
        /* <DEDUP_REMOVED lines=173> */
.L_x_3791:
[----:B------:R-:W-:Y:S05]  /*79e0*/  BSYNC B0 ;  /* 0x0000000000007941 */ /* 0x000fea0003800000 */
.L_x_3790:
[----:B------:R-:W0:Y:S01]  /*79f0*/  LDGDEPBAR ;  /* 0x00000000000079af */ /* 0x000e220000000000 */
[----:B------:R-:W-:-:S04]  /*7a00*/  IADD3 R165, P0, R32, R165, RZ ;  /* 0x000000a520a57210 */ /* 0x000fc80007f1e0ff */
[----:B------:R-:W-:-:S09]  /*7a10*/  IADD3.X R166, R33, R166, RZ, P0, !PT ;  /* 0x000000a621a67210 */ /* 0x000fd200007fe4ff */
.L_x_3787:
        /* <DEDUP_REMOVED lines=77> */
[----:B------:R-:W1:Y:S01]  /*7ef0*/  LDSM.16.MT88.4 R12, [R236+0x10800] ;  /* 0x01080000ec0c783b */ /* 0x000e620000004200 */
[--C-:B------:R-:W-:Y:S01]  /*7f00*/  FFMA.FTZ R177, R18, UR29, -R169.reuse ;  /* 0x0000001d12b17c23 */ /* 0x100fe200080108a9 */
[----:B------:R-:W2:Y:S01]  /*7f10*/  MUFU.EX2 R186, R186 ;  /* 0x000000ba00ba7308 */ /* 0x000ea20000000800 */
[--C-:B------:R-:W-:Y:S01]  /*7f20*/  FFMA.FTZ R0, R16, UR29, -R169.reuse ;  /* 0x0000001d10007c23 */ /* 0x100fe200080108a9 */
[----:B------:R-:W5:Y:S01]  /*7f30*/  LDSM.16.MT88.4 R8, [R234+0x10800] ;  /* 0x01080000ea08783b */ /* 0x000f620000004200 */
        /* <DEDUP_REMOVED lines=8> */
[--C-:B------:R-:W-:Y:S01]  /*7fc0*/  FFMA.FTZ R197, R206, UR29, -R169.reuse ;  /* 0x0000001dcec57c23 */ /* 0x100fe200080108a9 */
[--C-:B------:R-:W-:Y:S01]  /*7fd0*/  FFMA.FTZ R196, R196, UR29, -R169.reuse ;  /* 0x0000001dc4c47c23 */ /* 0x100fe200080108a9 */
[--C-:B------:R-:W-:Y:S01]  /*7fe0*/  FFMA.FTZ R199, R204, UR29, -R169.reuse ;  /* 0x0000001dccc77c23 */ /* 0x100fe200080108a9 */
[----:B------:R-:W5:Y:S01]  /*7ff0*/  LDSM.16.MT88.4 R104, [R236+0x16000] ;  /* 0x01600000ec68783b */ /* 0x000f620000004200 */
        /* <DEDUP_REMOVED lines=342> */
.L_x_3793:
[----:B------:R-:W-:-:S04]  /*9560*/  ULEA UR4, -UR8, URZ, 0x6 ;  /* 0x0000003f08047291 */ /* 0x000fc8000f8e313f */
[----:B------:R-:W-:Y:S02]  /*9570*/  USHF.R.S32.HI UR9, URZ, 0x1f, UR4 ;  /* 0x0000001f3f097899 */ /* 0x000fe40008011404 */
[----:B------:R-:W-:-:S04]  /*9580*/  MOV R7, UR4 ;  /* 0x0000000400077c02 */ /* 0x000fc80008000f00 */
[----:B------:R-:W-:-:S07]  /*9590*/  MOV R11, UR9 ;  /* 0x00000009000b7c02 */ /* 0x000fce0008000f00 */
.L_x_3794:
        /* <DEDUP_REMOVED lines=34> */
[----:B------:R1:W-:Y:S01]  /*97c0*/  @!P4 LDGSTS.E.BYPASS.LTC128B.128 [R243+0x12000], desc[UR22][R30.64+0x80] ;  /* 0x120000801ef3cfae */ /* 0x0003e2000b901d56 */
        /* <DEDUP_REMOVED lines=65> */
[-C--:B------:R-:W-:Y:S01]  /*9be0*/  @!P3 IADD3 R0, P1, R9, R174.reuse, RZ ;  /* 0x000000ae0900b210 */ /* 0x080fe20007f3e0ff */
[--C-:B------:R-:W-:Y:S01]  /*9bf0*/  @!P4 IMAD.X R29, R7, 0x1, R172.reuse, P6 ;  /* 0x00000001071dc824 */ /* 0x100fe200030e06ac */
[C---:B------:R-:W-:Y:S01]  /*9c00*/  @!P5 LEA.HI.X R35, R9.reuse, R195, R7, 0x1, P0 ;  /* 0x000000c30923d211 */ /* 0x040fe200000f0c07 */
[----:B------:R-:W-:Y:S01]  /*9c10*/  @P5 STS.128 [R243+0x11000], RZ ;  /* 0x011000fff3005388 */ /* 0x000fe20000000c00 */
        /* <DEDUP_REMOVED lines=11> */
[C---:B------:R-:W-:Y:S01]  /*9cd0*/  @!P2 LEA R176, P0, R9.reuse, UR20, 0x1 ;  /* 0x0000001409b0ac11 */ /* 0x040fe2000f8008ff */
[----:B------:R-:W-:Y:S01]  /*9ce0*/  @!PT LDS RZ, [RZ] ;  /* 0x00000000fffff984 */ /* 0x000fe20000000800 */
[----:B------:R-:W-:Y:S01]  /*9cf0*/  @!PT LDS RZ, [RZ] ;  /* 0x00000000fffff984 */ /* 0x000fe20000000800 */
[----:B------:R-:W-:Y:S01]  /*9d00*/  @!PT LDS RZ, [RZ] ;  /* 0x00000000fffff984 */ /* 0x000fe20000000800 */
[----:B------:R2:W-:Y:S01]  /*9d10*/  @!P4 LDGSTS.E.BYPASS.LTC128B.128 [R243+0x13000], desc[UR22][R20.64+0x80] ;  /* 0x1300008014f3cfae */ /* 0x0005e2000b901d56 */
[----:B------:R-:W-:Y:S02]  /*9d20*/  @!P3 LEA.HI.X R5, R0, UR21, R5, 0x1, P1 ;  /* 0x000000150005bc11 */ /* 0x000fe400088f0c05 */
[----:B------:R-:W-:Y:S01]  /*9d30*/  @!P2 LEA.HI.X R177, R9, UR21, R172, 0x1, P0 ;  /* 0x0000001509b1ac11 */ /* 0x000fe200080f0cac */
        /* <DEDUP_REMOVED lines=33> */
[----:B------:R-:W2:Y:S04]  /*9f50*/  LDSM.16.M88.4 R12, [R241+0x9000] ;  /* 0x00900000f10c783b */ /* 0x000ea80000000200 */
[----:B------:R-:W2:Y:S04]  /*9f60*/  LDSM.16.M88.4 R172, [R241+0x9800] ;  /* 0x00980000f1ac783b */ /* 0x000ea80000000200 */
[----:B------:R-:W-:Y:S04]  /*9f70*/  LDSM.16.M88.4 R196, [R240] ;  /* 0x00000000f0c4783b */ /* 0x000fe80000000200 */
[----:B---3--:R-:W3:Y:S04]  /*9f80*/  LDSM.16.M88.4 R8, [R239] ;  /* 0x00000000ef08783b */ /* 0x008ee80000000200 */
[----:B------:R-:W3:Y:S04]  /*9f90*/  LDSM.16.M88.4 R168, [R231] ;  /* 0x00000000e7a8783b */ /* 0x000ee80000000200 */
[----:B----4-:R-:W4:Y:S04]  /*9fa0*/  LDSM.16.M88.4 R4, [R230] ;  /* 0x00000000e604783b */ /* 0x010f280000000200 */
[----:B------:R-:W4:Y:S04]  /*9fb0*/  LDSM.16.M88.4 R200, [R229] ;  /* 0x00000000e5c8783b */ /* 0x000f280000000200 */
[----:B------:R-:W-:Y:S01]  /*9fc0*/  LDSM.16.M88.4 R184, [R235+0x8000] ;  /* 0x00800000ebb8783b */ /* 0x000fe20000000200 */
[C---:B-1----:R-:W-:Y:S03]  /*9fd0*/  HMMA.16816.F32 R32, R188.reuse, R28, RZ ;  /* 0x0000001cbc20723c */ /* 0x042fe600000018ff */
[----:B------:R-:W-:Y:S04]  /*9fe0*/  LDSM.16.M88.4 R180, [R235+0x8800] ;  /* 0x00880000ebb4783b */ /* 0x000fe80000000200 */
[----:B-----5:R-:W-:Y:S01]  /*9ff0*/  LDSM.16.M88.4 R176, [R235+0x9000] ;  /* 0x00900000ebb0783b */ /* 0x020fe20000000200 */
[C---:B------:R-:W-:Y:S03]  /*a000*/  HMMA.16816.F32 R28, R188.reuse, R30, RZ ;  /* 0x0000001ebc1c723c */ /* 0x040fe600000018ff */
[----:B------:R-:W0:Y:S03]  /*a010*/  LDGDEPBAR ;  /* 0x00000000000079af */ /* 0x000e260000000000 */
[C---:B--2---:R-:W-:Y:S06]  /*a020*/  HMMA.16816.F32 R24, R188.reuse, R20, RZ ;  /* 0x00000014bc18723c */ /* 0x044fec00000018ff */
[C---:B------:R-:W-:Y:S06]  /*a030*/  HMMA.16816.F32 R20, R188.reuse, R22, RZ ;  /* 0x00000016bc14723c */ /* 0x040fec00000018ff */
[C---:B------:R-:W-:Y:S06]  /*a040*/  HMMA.16816.F32 R16, R188.reuse, R12, RZ ;  /* 0x0000000cbc10723c */ /* 0x040fec00000018ff */
[C---:B------:R-:W-:Y:S06]  /*a050*/  HMMA.16816.F32 R12, R188.reuse, R14, RZ ;  /* 0x0000000ebc0c723c */ /* 0x040fec00000018ff */
[C---:B------:R-:W-:Y:S06]  /*a060*/  HMMA.16816.F32 R192, R188.reuse, R172, RZ ;  /* 0x000000acbcc0723c */ /* 0x040fec00000018ff */
[----:B------:R-:W-:Y:S01]  /*a070*/  HMMA.16816.F32 R188, R188, R174, RZ ;  /* 0x000000aebcbc723c */ /* 0x000fe200000018ff */
[----:B------:R-:W-:Y:S05]  /*a080*/  LDSM.16.M88.4 R172, [R235+0x9800] ;  /* 0x00980000ebac783b */ /* 0x000fea0000000200 */
[C---:B---3--:R-:W-:Y:S06]  /*a090*/  HMMA.16816.F32 R32, R196.reuse, R8, R32 ;  /* 0x00000008c420723c */ /* 0x048fec0000001820 */
[C---:B------:R-:W-:Y:S01]  /*a0a0*/  HMMA.16816.F32 R28, R196.reuse, R10, R28 ;  /* 0x0000000ac41c723c */ /* 0x040fe2000000181c */
[----:B------:R-:W1:Y:S05]  /*a0b0*/  LDSM.16.M88.4 R8, [R238] ;  /* 0x00000000ee08783b */ /* 0x000e6a0000000200 */
[C---:B------:R-:W-:Y:S06]  /*a0c0*/  HMMA.16816.F32 R24, R196.reuse, R168, R24 ;  /* 0x000000a8c418723c */ /* 0x040fec0000001818 */
[C---:B------:R-:W-:Y:S01]  /*a0d0*/  HMMA.16816.F32 R20, R196.reuse, R170, R20 ;  /* 0x000000aac414723c */ /* 0x040fe20000001814 */
[----:B------:R-:W-:Y:S05]  /*a0e0*/  LDSM.16.M88.4 R168, [R228] ;  /* 0x00000000e4a8783b */ /* 0x000fea0000000200 */
[C---:B----4-:R-:W-:Y:S06]  /*a0f0*/  HMMA.16816.F32 R16, R196.reuse, R4, R16 ;  /* 0x00000004c410723c */ /* 0x050fec0000001810 */
        /* <DEDUP_REMOVED lines=86> */
[----:B------:R-:W1:Y:S05]  /*a660*/  LDSM.16.M88.4 R196, [R220] ;  /* 0x00000000dcc4783b */ /* 0x000e6a0000000200 */
        /* <DEDUP_REMOVED lines=16> */
[C---:B------:R-:W-:Y:S06]  /*a770*/  HMMA.16816.F32 R16, R200.reuse, R4, R16 ;  /* 0x00000004c810723c */ /* 0x040fec0000001810 */
[C---:B------:R-:W-:Y:S01]  /*a780*/  HMMA.16816.F32 R12, R200.reuse, R6, R12 ;  /* 0x00000006c80c723c */ /* 0x040fe2000000180c */
[----:B------:R-:W5:Y:S05]  /*a790*/  LDSM.16.M88.4 R4, [R228+0x4000] ;  /* 0x00400000e404783b */ /* 0x000f6a0000000200 */
[C---:B-1----:R-:W-:Y:S06]  /*a7a0*/  HMMA.16816.F32 R192, R200.reuse, R196, R192 ;  /* 0x000000c4c8c0723c */ /* 0x042fec00000018c0 */
[----:B------:R-:W-:Y:S01]  /*a7b0*/  HMMA.16816.F32 R188, R200, R198, R188 ;  /* 0x000000c6c8bc723c */ /* 0x000fe200000018bc */
[----:B------:R-:W1:Y:S04]  /*a7c0*/  LDSM.16.M88.4 R196, [R228+0x5000] ;  /* 0x00500000e4c4783b */ /* 0x000e680000000200 */
[----:B------:R-:W-:Y:S01]  /*a7d0*/  LDSM.16.M88.4 R200, [R228+0x4800] ;  /* 0x00480000e4c8783b */ /* 0x000fe20000000200 */
[C---:B---3--:R-:W-:Y:S06]  /*a7e0*/  HMMA.16816.F32 R32, R184.reuse, R180, R32 ;  /* 0x000000b4b820723c */ /* 0x048fec0000001820 */
[C---:B------:R-:W-:Y:S06]  /*a7f0*/  HMMA.16816.F32 R28, R184.reuse, R182, R28 ;  /* 0x000000b6b81c723c */ /* 0x040fec000000181c */
[C---:B----4-:R-:W-:Y:S06]  /*a800*/  HMMA.16816.F32 R24, R184.reuse, R176, R24 ;  /* 0x000000b0b818723c */ /* 0x050fec0000001818 */
[C---:B------:R-:W-:Y:S01]  /*a810*/  HMMA.16816.F32 R20, R184.reuse, R178, R20 ;  /* 0x000000b2b814723c */ /* 0x040fe20000001814 */
[----:B------:R-:W-:Y:S05]  /*a820*/  LDSM.16.M88.4 R176, [R242+0x6000] ;  /* 0x00600000f2b0783b */ /* 0x000fea0000000200 */
[C---:B------:R-:W-:Y:S01]  /*a830*/  HMMA.16816.F32 R180, R184.reuse, R172, R16 ;  /* 0x000000acb8b4723c */ /* 0x040fe20000001810 */
[----:B------:R-:W3:Y:S05]  /*a840*/  LDSM.16.M88.4 R16, [R241+0xe000] ;  /* 0x00e00000f110783b */ /* 0x000eea0000000200 */
[C---:B--2---:R-:W-:Y:S06]  /*a850*/  HMMA.16816.F32 R192, R184.reuse, R168, R192 ;  /* 0x000000a8b8c0723c */ /* 0x044fec00000018c0 */
[----:B------:R-:W-:Y:S06]  /*a860*/  HMMA.16816.F32 R188, R184, R170, R188 ;  /* 0x000000aab8bc723c */ /* 0x000fec00000018bc */
[C---:B-----5:R-:W-:Y:S06]  /*a870*/  HMMA.16816.F32 R32, R8.reuse, R4, R32 ;  /* 0x000000040820723c */ /* 0x060fec0000001820 */
[----:B------:R-:W-:Y:S01]  /*a880*/  HMMA.16816.F32 R168, R8, R6, R28 ;  /* 0x0000000608a8723c */ /* 0x000fe2000000181c */
[----:B------:R-:W-:Y:S04]  /*a890*/  LDSM.16.M88.4 R28, [R240+0x6000] ;  /* 0x00600000f01c783b */ /* 0x000fe80000000200 */
[----:B------:R-:W2:Y:S01]  /*a8a0*/  LDSM.16.M88.4 R4, [R219] ;  /* 0x00000000db04783b */ /* 0x000ea20000000200 */
[----:B------:R-:W-:Y:S03]  /*a8b0*/  HMMA.16816.F32 R12, R184, R174, R12 ;  /* 0x000000aeb80c723c */ /* 0x000fe6000000180c */
[----:B------:R-:W4:Y:S03]  /*a8c0*/  LDSM.16.M88.4 R172, [R228+0x5800] ;  /* 0x00580000e4ac783b */ /* 0x000f260000000200 */
[----:B-1----:R-:W-:Y:S01]  /*a8d0*/  HMMA.16816.F32 R180, R8, R196, R180 ;  /* 0x000000c408b4723c */ /* 0x002fe200000018b4 */
[----:B------:R-:W-:Y:S05]  /*a8e0*/  LDSM.16.M88.4 R184, [R238+0x6000] ;  /* 0x00600000eeb8783b */ /* 0x000fea0000000200 */
[C---:B---3--:R-:W-:Y:S06]  /*a8f0*/  HMMA.16816.F32 R32, R176.reuse, R16, R32 ;  /* 0x00000010b020723c */ /* 0x048fec0000001820 */
[----:B------:R-:W-:Y:S01]  /*a900*/  HMMA.16816.F32 R168, R176, R18, R168 ;  /* 0x00000012b0a8723c */ /* 0x000fe200000018a8 */
[----:B------:R-:W-:Y:S05]  /*a910*/  LDSM.16.M88.4 R16, [R241+0xe800] ;  /* 0x00e80000f110783b */ /* 0x000fea0000000200 */
[C---:B------:R-:W-:Y:S01]  /*a920*/  HMMA.16816.F32 R196, R8.reuse, R198, R12 ;  /* 0x000000c608c4723c */ /* 0x040fe2000000180c */
[----:B------:R-:W1:Y:S05]  /*a930*/  LDSM.16.M88.4 R12, [R235+0xe000] ;  /* 0x00e00000eb0c783b */ /* 0x000e6a0000000200 */
[C---:B------:R-:W-:Y:S06]  /*a940*/  HMMA.16816.F32 R24, R8.reuse, R200, R24 ;  /* 0x000000c80818723c */ /* 0x040fec0000001818 */
[----:B------:R-:W-:Y:S06]  /*a950*/  HMMA.16816.F32 R20, R8, R202, R20 ;  /* 0x000000ca0814723c */ /* 0x000fec0000001814 */
[C---:B--2---:R-:W-:Y:S06]  /*a960*/  HMMA.16816.F32 R32, R28.reuse, R4, R32 ;  /* 0x000000041c20723c */ /* 0x044fec0000001820 */
[----:B------:R-:W-:Y:S01]  /*a970*/  HMMA.16816.F32 R168, R28, R6, R168 ;  /* 0x000000061ca8723c */ /* 0x000fe200000018a8 */
[----:B------:R-:W2:Y:S05]  /*a980*/  LDSM.16.M88.4 R4, [R218] ;  /* 0x00000000da04783b */ /* 0x000eaa0000000200 */
[C---:B----4-:R-:W-:Y:S06]  /*a990*/  HMMA.16816.F32 R192, R8.reuse, R172, R192 ;  /* 0x000000ac08c0723c */ /* 0x050fec00000018c0 */
[----:B------:R-:W-:Y:S01]  /*a9a0*/  HMMA.16816.F32 R188, R8, R174, R188 ;  /* 0x000000ae08bc723c */ /* 0x000fe200000018bc */
[----:B------:R-:W-:Y:S04]  /*a9b0*/  LDSM.16.M88.4 R172, [R237+0x6000] ;  /* 0x00600000edac783b */ /* 0x000fe80000000200 */
[----:B------:R-:W3:Y:S01]  /*a9c0*/  LDSM.16.M88.4 R8, [R228+0x6000] ;  /* 0x00600000e408783b */ /* 0x000ee20000000200 */
[C---:B-1----:R-:W-:Y:S06]  /*a9d0*/  HMMA.16816.F32 R32, R184.reuse, R12, R32 ;  /* 0x0000000cb820723c */ /* 0x042fec0000001820 */
[----:B------:R-:W-:Y:S01]  /*a9e0*/  HMMA.16816.F32 R168, R184, R14, R168 ;  /* 0x0000000eb8a8723c */ /* 0x000fe200000018a8 */
[----:B------:R-:W1:Y:S05]  /*a9f0*/  LDSM.16.M88.4 R12, [R241+0xf000] ;  /* 0x00f00000f10c783b */ /* 0x000e6a0000000200 */
[C---:B------:R-:W-:Y:S06]  /*aa00*/  HMMA.16816.F32 R24, R176.reuse, R16, R24 ;  /* 0x00000010b018723c */ /* 0x040fec0000001818 */
[----:B------:R-:W-:Y:S01]  /*aa10*/  HMMA.16816.F32 R20, R176, R18, R20 ;  /* 0x00000012b014723c */ /* 0x000fe20000001814 */
[----:B------:R-:W4:-:S15]  /*aa20*/  LDSM.16.M88.4 R16, [R235+0xe800] ;  /* 0x00e80000eb10783b */ /* 0x000f1e0000000200 */
[----:B------:R-:W-:-:S02]  /*aa30*/  NOP ;  /* 0x0000000000007918 */ /* 0x000fc40000000000 */
[----:B--2---:R-:W-:Y:S06]  /*aa40*/  HMMA.16816.F32 R24, R28, R4, R24 ;  /* 0x000000041c18723c */ /* 0x004fec0000001818 */
[C---:B---3--:R-:W-:Y:S06]  /*aa50*/  HMMA.16816.F32 R32, R172.reuse, R8, R32 ;  /* 0x00000008ac20723c */ /* 0x048fec0000001820 */
[----:B------:R-:W-:Y:S01]  /*aa60*/  HMMA.16816.F32 R168, R172, R10, R168 ;  /* 0x0000000aaca8723c */ /* 0x000fe200000018a8 */
[----:B------:R-:W2:Y:S05]  /*aa70*/  LDSM.16.M88.4 R8, [R217] ;  /* 0x00000000d908783b */ /* 0x000eaa0000000200 */
[----:B------:R-:W-:Y:S01]  /*aa80*/  HMMA.16816.F32 R20, R28, R6, R20 ;  /* 0x000000061c14723c */ /* 0x000fe20000001814 */
[----:B------:R-:W3:Y:S05]  /*aa90*/  LDSM.16.M88.4 R4, [R228+0x6800] ;  /* 0x00680000e404783b */ /* 0x000eea0000000200 */
[C---:B-1----:R-:W-:Y:S06]  /*aaa0*/  HMMA.16816.F32 R180, R176.reuse, R12, R180 ;  /* 0x0000000cb0b4723c */ /* 0x042fec00000018b4 */
[----:B------:R-:W-:Y:S01]  /*aab0*/  HMMA.16816.F32 R196, R176, R14, R196 ;  /* 0x0000000eb0c4723c */ /* 0x000fe200000018c4 */
[----:B------:R-:W1:Y:S01]  /*aac0*/  LDSM.16.M88.4 R12, [R235+0xf000] ;  /* 0x00f00000eb0c783b */ /* 0x000e620000000200 */
[----:B------:R-:W-:Y:S01]  /*aad0*/  FMUL.FTZ R0, R32, UR28 ;  /* 0x0000001c20007c20 */ /* 0x000fe20008410000 */
[----:B------:R-:W-:Y:S01]  /*aae0*/  FMUL.FTZ R32, R33, UR28 ;  /* 0x0000001c21207c20 */ /* 0x000fe20008410000 */
[----:B------:R-:W-:Y:S01]  /*aaf0*/  FMUL.FTZ R33, R35, UR28 ;  /* 0x0000001c23217c20 */ /* 0x000fe20008410000 */
[----:B------:R-:W-:Y:S01]  /*ab00*/  FMUL.FTZ R34, R34, UR28 ;  /* 0x0000001c22227c20 */ /* 0x000fe20008410000 */
[C---:B----4-:R-:W-:Y:S01]  /*ab10*/  HMMA.16816.F32 R24, R184.reuse, R16, R24 ;  /* 0x00000010b818723c */ /* 0x050fe20000001818 */
[----:B------:R-:W-:Y:S01]  /*ab20*/  FMUL.FTZ R35, R168, UR28 ;  /* 0x0000001ca8237c20 */ /* 0x000fe20008410000 */
[----:B------:R-:W-:Y:S01]  /*ab30*/  FMUL.FTZ R170, R170, UR28 ;  /* 0x0000001caaaa7c20 */ /* 0x000fe20008410000 */
[----:B------:R-:W4:Y:S01]  /*ab40*/  MUFU.TANH R32, R32 ;  /* 0x0000002000207308 */ /* 0x000f220000002400 */
[----:B------:R-:W-:Y:S01]  /*ab50*/  FMUL.FTZ R168, R169, UR28 ;  /* 0x0000001ca9a87c20 */ /* 0x000fe20008410000 */
[----:B------:R-:W-:Y:S01]  /*ab60*/  FMUL.FTZ R169, R171, UR28 ;  /* 0x0000001caba97c20 */ /* 0x000fe20008410000 */
[----:B------:R-:W-:Y:S01]  /*ab70*/  HMMA.16816.F32 R20, R184, R18, R20 ;  /* 0x00000012b814723c */ /* 0x000fe20000001814 */
[----:B------:R-:W5:Y:S04]  /*ab80*/  LDSM.16.M88.4 R16, [R241+0xf800] ;  /* 0x00f80000f110783b */ /* 0x000f680000000200 */
[----:B------:R-:W4:Y:S01]  /*ab90*/  MUFU.TANH R33, R33 ;  /* 0x0000002100217308 */ /* 0x000f220000002400 */
[C---:B--2---:R-:W-:Y:S07]  /*aba0*/  HMMA.16816.F32 R180, R28.reuse, R8, R180 ;  /* 0x000000081cb4723c */ /* 0x044fee00000018b4 */
[----:B------:R-:W-:Y:S01]  /*abb0*/  MUFU.TANH R35, R35 ;  /* 0x0000002300237308 */ /* 0x000fe20000002400 */
[----:B------:R-:W-:Y:S01]  /*abc0*/  HMMA.16816.F32 R196, R28, R10, R196 ;  /* 0x0000000a1cc4723c */ /* 0x000fe200000018c4 */
[----:B------:R-:W2:Y:S06]  /*abd0*/  LDSM.16.M88.4 R8, [R228+0x7000] ;  /* 0x00700000e408783b */ /* 0x000eac0000000200 */
[----:B------:R-:W-:Y:S01]  /*abe0*/  MUFU.TANH R170, R170 ;  /* 0x000000aa00aa7308 */ /* 0x000fe20000002400 */
[C---:B---3--:R-:W-:Y:S06]  /*abf0*/  HMMA.16816.F32 R24, R172.reuse, R4, R24 ;  /* 0x00000004ac18723c */ /* 0x048fec0000001818 */
[----:B------:R-:W-:Y:S01]  /*ac00*/  HMMA.16816.F32 R20, R172, R6, R20 ;  /* 0x00000006ac14723c */ /* 0x000fe20000001814 */
[----:B------:R-:W3:Y:S01]  /*ac10*/  LDSM.16.M88.4 R4, [R216] ;  /* 0x00000000d804783b */ /* 0x000ee20000000200 */
[----:B------:R-:W4:Y:S04]  /*ac20*/  MUFU.TANH R168, R168 ;  /* 0x000000a800a87308 */ /* 0x000f280000002400 */
[----:B-1----:R-:W-:Y:S04]  /*ac30*/  HMMA.16816.F32 R180, R184, R12, R180 ;  /* 0x0000000cb8b4723c */ /* 0x002fe800000018b4 */
[----:B------:R-:W1:Y:S02]  /*ac40*/  MUFU.TANH R169, R169 ;  /* 0x000000a900a97308 */ /* 0x000e640000002400 */
[----:B-----5:R-:W-:Y:S01]  /*ac50*/  HMMA.16816.F32 R192, R176, R16, R192 ;  /* 0x00000010b0c0723c */ /* 0x020fe200000018c0 */
[----:B------:R-:W-:-:S05]  /*ac60*/  IMAD.U32 R12, RZ, RZ, UR12 ;  /* 0x0000000cff0c7e24 */ /* 0x000fca000f8e00ff */
[----:B------:R-:W-:Y:S01]  /*ac70*/  HMMA.16816.F32 R196, R184, R14, R196 ;  /* 0x0000000eb8c4723c */ /* 0x000fe200000018c4 */
[----:B------:R-:W-:Y:S01]  /*ac80*/  FMUL.FTZ R24, R24, UR28 ;  /* 0x0000001c18187c20 */ /* 0x000fe20008410000 */
[----:B------:R-:W-:Y:S01]  /*ac90*/  FMUL.FTZ R16, R26, UR28 ;  /* 0x0000001c1a107c20 */ /* 0x000fe20008410000 */
[----:B------:R-:W-:Y:S01]  /*aca0*/  FMUL.FTZ R25, R25, UR28 ;  /* 0x0000001c19197c20 */ /* 0x000fe20008410000 */
[----:B------:R-:W-:Y:S01]  /*acb0*/  FMUL.FTZ R17, R27, UR28 ;  /* 0x0000001c1b117c20 */ /* 0x000fe20008410000 */
[----:B------:R-:W-:Y:S01]  /*acc0*/  MUFU.TANH R0, R0 ;  /* 0x0000000000007308 */ /* 0x000fe20000002400 */
[----:B------:R-:W-:Y:S01]  /*acd0*/  HMMA.16816.F32 R188, R176, R18, R188 ;  /* 0x00000012b0bc723c */ /* 0x000fe200000018bc */
[----:B------:R-:W-:Y:S01]  /*ace0*/  FMUL.FTZ R22, R22, UR28 ;  /* 0x0000001c16167c20 */ /* 0x000fe20008410000 */
[----:B------:R-:W-:Y:S01]  /*acf0*/  FMUL.FTZ R23, R23, UR28 ;  /* 0x0000001c17177c20 */ /* 0x000fe20008410000 */
[----:B------:R-:W-:-:S03]  /*ad00*/  FMUL.FTZ R21, R21, UR28 ;  /* 0x0000001c15157c20 */ /* 0x000fc60008410000 */
[----:B--2---:R-:W-:Y:S01]  /*ad10*/  HMMA.16816.F32 R180, R172, R8, R180 ;  /* 0x00000008acb4723c */ /* 0x004fe200000018b4 */
[----:B------:R-:W2:Y:S01]  /*ad20*/  MUFU.TANH R24, R24 ;  /* 0x0000001800187308 */ /* 0x000ea20000002400 */
[----:B------:R-:W-:-:S05]  /*ad30*/  FMUL.FTZ R19, R20, UR28 ;  /* 0x0000001c14137c20 */ /* 0x000fca0008410000 */
[----:B------:R-:W-:Y:S02]  /*ad40*/  IMAD R8, R12, 0x40, R245 ;  /* 0x000000400c087824 */ /* 0x000fe400078e02f5 */
[----:B------:R-:W5:Y:S01]  /*ad50*/  LDSM.16.M88.4 R12, [R235+0xf800] ;  /* 0x00f80000eb0c783b */ /* 0x000f620000000200 */
[----:B------:R-:W2:Y:S01]  /*ad60*/  MUFU.TANH R16, R16 ;  /* 0x0000001000107308 */ /* 0x000ea20000002400 */
[C---:B------:R-:W-:Y:S01]  /*ad70*/  VIADD R9, R8.reuse, 0x1 ;  /* 0x0000000108097836 */ /* 0x040fe20000000000 */
[----:B---3--:R-:W-:Y:S04]  /*ad80*/  HMMA.16816.F32 R192, R28, R4, R192 ;  /* 0x000000041cc0723c */ /* 0x008fe800000018c0 */
[C---:B------:R-:W-:Y:S02]  /*ad90*/  ISETP.GE.AND P1, PT, R9.reuse, R167, PT ;  /* 0x000000a70900720c */ /* 0x040fe40003f26270 */
[----:B------:R-:W-:Y:S01]  /*ada0*/  HMMA.16816.F32 R196, R172, R10, R196 ;  /* 0x0000000aacc4723c */ /* 0x000fe200000018c4 */
[----:B------:R-:W-:Y:S01]  /*adb0*/  I2FP.F32.S32 R4, R9 ;  /* 0x0000000900047245 */ /* 0x000fe20000201400 */
[----:B------:R-:W-:Y:S01]  /*adc0*/  VIADD R5, R8, 0x8 ;  /* 0x0000000808057836 */ /* 0x000fe20000000000 */
[----:B------:R-:W-:Y:S01]  /*add0*/  ISETP.GE.AND P0, PT, R9, R2, PT ;  /* 0x000000020900720c */ /* 0x000fe20003f06270 */
[----:B------:R-:W3:Y:S02]  /*ade0*/  MUFU.TANH R25, R25 ;  /* 0x0000001900197308 */ /* 0x000ee40000002400 */
[----:B----4-:R-:W-:Y:S01]  /*adf0*/  FFMA.FTZ R18, R4, UR5, R32 ;  /* 0x0000000504127c23 */ /* 0x010fe20008010020 */
[----:B------:R-:W-:Y:S01]  /*ae00*/  VIADD R10, R8, 0x9 ;  /* 0x00000009080a7836 */ /* 0x000fe20000000000 */
[----:B------:R-:W-:Y:S01]  /*ae10*/  HMMA.16816.F32 R188, R28, R6, R188 ;  /* 0x000000061cbc723c */ /* 0x000fe200000018bc */
[----:B------:R-:W-:Y:S01]  /*ae20*/  FFMA.FTZ R9, R4, UR5, R33 ;  /* 0x0000000504097c23 */ /* 0x000fe20008010021 */
[----:B------:R-:W-:Y:S01]  /*ae30*/  ISETP.GE.AND P6, PT, R5, R167, PT ;  /* 0x000000a70500720c */ /* 0x000fe20003fc6270 */
[----:B------:R-:W-:Y:S01]  /*ae40*/  FMUL.FTZ R27, R181, UR28 ;  /* 0x0000001cb51b7c20 */ /* 0x000fe20008410000 */
[----:B------:R-:W-:Y:S01]  /*ae50*/  I2FP.F32.S32 R26, R10 ;  /* 0x0000000a001a7245 */ /* 0x000fe20000201400 */
[----:B------:R-:W4:Y:S01]  /*ae60*/  MUFU.TANH R17, R17 ;  /* 0x0000001100117308 */ /* 0x000f220000002400 */
[----:B------:R-:W-:Y:S01]  /*ae70*/  FSEL R18, R18, -INF , !P1 ;  /* 0xff80000012127808 */ /* 0x000fe20004800000 */
[----:B------:R-:W-:Y:S01]  /*ae80*/  VIADD R31, R8, 0x10 ;  /* 0x00000010081f7836 */ /* 0x000fe20000000000 */
[----:B------:R-:W-:Y:S01]  /*ae90*/  I2FP.F32.S32 R6, R5 ;  /* 0x0000000500067245 */ /* 0x000fe20000201400 */
[----:B------:R-:W-:Y:S01]  /*aea0*/  FFMA.FTZ R168, R26, UR5, R168 ;  /* 0x000000051aa87c23 */ /* 0x000fe200080100a8 */
[-C--:B------:R-:W-:Y:S01]  /*aeb0*/  ISETP.GE.AND P1, PT, R5, R2.reuse, PT ;  /* 0x000000020500720c */ /* 0x080fe20003f26270 */
[----:B------:R-:W-:Y:S01]  /*aec0*/  FMUL.FTZ R29, R180, UR28 ;  /* 0x0000001cb41d7c20 */ /* 0x000fe20008410000 */
[----:B------:R-:W-:Y:S01]  /*aed0*/  FSEL R9, R9, -INF , !P0 ;  /* 0xff80000009097808 */ /* 0x000fe20004000000 */
[C---:B------:R-:W-:Y:S01]  /*aee0*/  FFMA.FTZ R20, R6.reuse, UR5, R35 ;  /* 0x0000000506147c23 */ /* 0x040fe20008010023 */
[----:B------:R-:W-:Y:S01]  /*aef0*/  FFMA.FTZ R11, R6, UR5, R170 ;  /* 0x00000005060b7c23 */ /* 0x000fe200080100aa */
[-C--:B------:R-:W-:Y:S01]  /*af00*/  ISETP.GE.AND P0, PT, R10, R167.reuse, PT ;  /* 0x000000a70a00720c */ /* 0x080fe20003f06270 */
[----:B------:R-:W4:Y:S01]  /*af10*/  LDSM.16.M88.4 R4, [R228+0x7800] ;  /* 0x00780000e404783b */ /* 0x000f220000000200 */
[----:B------:R-:W4:Y:S01]  /*af20*/  MUFU.TANH R19, R19 ;  /* 0x0000001300137308 */ /* 0x000f220000002400 */
[----:B------:R-:W-:Y:S01]  /*af30*/  FSEL R20, R20, -INF , !P6 ;  /* 0xff80000014147808 */ /* 0x000fe20007000000 */
[----:B------:R-:W-:Y:S01]  /*af40*/  FMUL.FTZ R32, R182, UR28 ;  /* 0x0000001cb6207c20 */ /* 0x000fe20008410000 */
[-C--:B------:R-:W-:Y:S01]  /*af50*/  ISETP.GE.AND P6, PT, R10, R2.reuse, PT ;  /* 0x000000020a00720c */ /* 0x080fe20003fc6270 */
[----:B------:R-:W-:Y:S01]  /*af60*/  FMUL.FTZ R183, R183, UR28 ;  /* 0x0000001cb7b77c20 */ /* 0x000fe20008410000 */
[----:B------:R-:W-:Y:S01]  /*af70*/  FSEL R11, R11, -INF , !P1 ;  /* 0xff8000000b0b7808 */ /* 0x000fe20004800000 */
[C---:B-----5:R-:W-:Y:S01]  /*af80*/  HMMA.16816.F32 R192, R184.reuse, R12, R192 ;  /* 0x0000000cb8c0723c */ /* 0x060fe200000018c0 */
[----:B------:R-:W-:Y:S01]  /*af90*/  FSEL R10, R168, -INF , !P0 ;  /* 0xff800000a80a7808 */ /* 0x000fe20004000000 */
[----:B------:R-:W5:Y:S01]  /*afa0*/  MUFU.TANH R22, R22 ;  /* 0x0000001600167308 */ /* 0x000f620000002400 */
[----:B------:R-:W-:Y:S01]  /*afb0*/  ISETP.GE.AND P1, PT, R31, R167, PT ;  /* 0x000000a71f00720c */ /* 0x000fe20003f26270 */
[----:B------:R-:W-:Y:S01]  /*afc0*/  FMUL.FTZ R197, R197, UR28 ;  /* 0x0000001cc5c57c20 */ /* 0x000fe20008410000 */
[----:B------:R-:W-:Y:S01]  /*afd0*/  ISETP.GE.AND P0, PT, R31, R2, PT ;  /* 0x000000021f00720c */ /* 0x000fe20003f06270 */
[----:B------:R-:W-:Y:S01]  /*afe0*/  HMMA.16816.F32 R188, R184, R14, R188 ;  /* 0x0000000eb8bc723c */ /* 0x000fe200000018bc */
[----:B------:R-:W-:Y:S01]  /*aff0*/  I2FP.F32.S32 R31, R31 ;  /* 0x0000001f001f7245 */ /* 0x000fe20000201400 */
[----:B------:R-:W-:-:S02]  /*b000*/  VIADD R12, R8, 0x11 ;  /* 0x00000011080c7836 */ /* 0x000fc40000000000 */
[----:B-1----:R-:W-:Y:S01]  /*b010*/  FFMA.FTZ R13, R26, UR5, R169 ;  /* 0x000000051a0d7c23 */ /* 0x002fe200080100a9 */
[----:B------:R-:W1:Y:S01]  /*b020*/  MUFU.TANH R23, R23 ;  /* 0x0000001700177308 */ /* 0x000e620000002400 */
[----:B------:R-:W-:Y:S01]  /*b030*/  FMUL.FTZ R199, R199, UR28 ;  /* 0x0000001cc7c77c20 */ /* 0x000fe20008410000 */
[C---:B--2---:R-:W-:Y:S01]  /*b040*/  FFMA.FTZ R24, R31.reuse, UR5, R24 ;  /* 0x000000051f187c23 */ /* 0x044fe20008010018 */
[----:B------:R-:W-:Y:S01]  /*b050*/  FFMA.FTZ R31, R31, UR5, R16 ;  /* 0x000000051f1f7c23 */ /* 0x000fe20008010010 */
[----:B------:R-:W-:Y:S01]  /*b060*/  I2FP.F32.S32 R16, R12 ;  /* 0x0000000c00107245 */ /* 0x000fe20000201400 */
[----:B------:R-:W-:Y:S01]  /*b070*/  FMUL.FTZ R14, R196, UR28 ;  /* 0x0000001cc40e7c20 */ /* 0x000fe20008410000 */
[----:B------:R-:W-:Y:S01]  /*b080*/  FSEL R13, R13, -INF , !P6 ;  /* 0xff8000000d0d7808 */ /* 0x000fe20007000000 */
[----:B------:R-:W-:-:S04]  /*b090*/  DEPBAR.LE SB0, 0x0 ;  /* 0x000080000000791a */ /* 0x000fc80000000000 */
[----:B------:R-:W-:Y:S01]  /*b0a0*/  FSEL R28, R24, -INF , !P1 ;  /* 0xff800000181c7808 */ /* 0x000fe20004800000 */
[----:B------:R-:W-:Y:S02]  /*b0b0*/  VIADD R24, R8, 0x18 ;  /* 0x0000001808187836 */ /* 0x000fe40000000000 */
[----:B---3--:R-:W-:Y:S01]  /*b0c0*/  FFMA.FTZ R30, R16, UR5, R25 ;  /* 0x00000005101e7c23 */ /* 0x008fe20008010019 */
[----:B------:R-:W-:Y:S01]  /*b0d0*/  MUFU.TANH R29, R29 ;  /* 0x0000001d001d7308 */ /* 0x000fe20000002400 */
[-C--:B------:R-:W-:Y:S01]  /*b0e0*/  ISETP.GE.AND P6, PT, R12, R167.reuse, PT ;  /* 0x000000a70c00720c */ /* 0x080fe20003fc6270 */
[----:B----4-:R-:W-:Y:S01]  /*b0f0*/  FFMA.FTZ R17, R16, UR5, R17 ;  /* 0x0000000510117c23 */ /* 0x010fe20008010011 */
[----:B------:R-:W-:Y:S01]  /*b100*/  I2FP.F32.S32 R15, R24 ;  /* 0x00000018000f7245 */ /* 0x000fe20000201400 */
[----:B------:R-:W-:Y:S01]  /*b110*/  VIADD R16, R8, 0x19 ;  /* 0x0000001908107836 */ /* 0x000fe20000000000 */
[----:B------:R-:W-:Y:S02]  /*b120*/  FSEL R25, R31, -INF , !P0 ;  /* 0xff8000001f197808 */ /* 0x000fe40004000000 */
[-C--:B------:R-:W-:Y:S01]  /*b130*/  ISETP.GE.AND P1, PT, R12, R2.reuse, PT ;  /* 0x000000020c00720c */ /* 0x080fe20003f26270 */
[C---:B------:R-:W-:Y:S01]  /*b140*/  FFMA.FTZ R19, R15.reuse, UR5, R19 ;  /* 0x000000050f137c23 */ /* 0x040fe20008010013 */
[-C--:B------:R-:W-:Y:S01]  /*b150*/  ISETP.GE.AND P0, PT, R24, R167.reuse, PT ;  /* 0x000000a71800720c */ /* 0x080fe20003f06270 */
[----:B------:R-:W2:Y:S01]  /*b160*/  MUFU.TANH R21, R21 ;  /* 0x0000001500157308 */ /* 0x000ea20000002400 */
[----:B------:R-:W-:Y:S01]  /*b170*/  FSEL R30, R30, -INF , !P6 ;  /* 0xff8000001e1e7808 */ /* 0x000fe20007000000 */
[C---:B------:R-:W-:Y:S01]  /*b180*/  HMMA.16816.F32 R192, R172.reuse, R4, R192 ;  /* 0x00000004acc0723c */ /* 0x040fe200000018c0 */
[-C--:B------:R-:W-:Y:S01]  /*b190*/  ISETP.GE.AND P6, PT, R24, R2.reuse, PT ;  /* 0x000000021800720c */ /* 0x080fe20003fc6270 */
[----:B-----5:R-:W-:Y:S01]  /*b1a0*/  FFMA.FTZ R22, R15, UR5, R22 ;  /* 0x000000050f167c23 */ /* 0x020fe20008010016 */
[----:B------:R-:W-:Y:S01]  /*b1b0*/  FSEL R33, R17, -INF , !P1 ;  /* 0xff80000011217808 */ /* 0x000fe20004800000 */
[----:B------:R-:W-:Y:S01]  /*b1c0*/  VIADD R17, R8, 0x21 ;  /* 0x0000002108117836 */ /* 0x000fe20000000000 */
[----:B------:R-:W-:Y:S01]  /*b1d0*/  FSEL R26, R19, -INF , !P0 ;  /* 0xff800000131a7808 */ /* 0x000fe20004000000 */
[----:B------:R-:W-:Y:S01]  /*b1e0*/  MUFU.TANH R27, R27 ;  /* 0x0000001b001b7308 */ /* 0x000fe20000002400 */
[-C--:B------:R-:W-:Y:S01]  /*b1f0*/  ISETP.GE.AND P1, PT, R16, R167.reuse, PT ;  /* 0x000000a71000720c */ /* 0x080fe20003f26270 */
[----:B------:R-:W-:Y:S01]  /*b200*/  FMUL.FTZ R5, R198, UR28 ;  /* 0x0000001cc6057c20 */ /* 0x000fe20008410000 */
[----:B------:R-:W-:Y:S01]  /*b210*/  ISETP.GE.AND P0, PT, R16, R2, PT ;  /* 0x000000021000720c */ /* 0x000fe20003f06270 */
[----:B------:R-:W-:Y:S01]  /*b220*/  HMMA.16816.F32 R188, R172, R6, R188 ;  /* 0x00000006acbc723c */ /* 0x000fe200000018bc */
[----:B------:R-:W-:Y:S01]  /*b230*/  I2FP.F32.S32 R24, R16 ;  /* 0x0000001000187245 */ /* 0x000fe20000201400 */
[----:B------:R-:W-:Y:S01]  /*b240*/  VIADD R16, R8, 0x20 ;  /* 0x0000002008107836 */ /* 0x000fe20000000000 */
[----:B------:R-:W-:Y:S01]  /*b250*/  FSEL R31, R22, -INF , !P6 ;  /* 0xff800000161f7808 */ /* 0x000fe20007000000 */
[----:B------:R-:W3:Y:S02]  /*b260*/  MUFU.TANH R32, R32 ;  /* 0x0000002000207308 */ /* 0x000ee40000002400 */
[C---:B-1----:R-:W-:Y:S01]  /*b270*/  FFMA.FTZ R23, R24.reuse, UR5, R23 ;  /* 0x0000000518177c23 */ /* 0x042fe20008010017 */
[----:B------:R-:W-:Y:S01]  /*b280*/  I2FP.F32.S32 R19, R16 ;  /* 0x0000001000137245 */ /* 0x000fe20000201400 */
[----:B--2---:R-:W-:Y:S01]  /*b290*/  FFMA.FTZ R21, R24, UR5, R21 ;  /* 0x0000000518157c23 */ /* 0x004fe20008010015 */
[----:B------:R-:W-:-:S03]  /*b2a0*/  ISETP.GE.AND P6, PT, R16, R167, PT ;  /* 0x000000a71000720c */ /* 0x000fc60003fc6270 */
[----:B------:R-:W-:Y:S01]  /*b2b0*/  FFMA.FTZ R168, R19, UR5, R29 ;  /* 0x0000000513a87c23 */ /* 0x000fe2000801001d */
[----:B------:R-:W-:Y:S01]  /*b2c0*/  FSEL R29, R23, -INF , !P0 ;  /* 0xff800000171d7808 */ /* 0x000fe20004000000 */
[----:B------:R-:W1:Y:S01]  /*b2d0*/  MUFU.TANH R12, R183 ;  /* 0x000000b7000c7308 */ /* 0x000e620000002400 */
[----:B------:R-:W-:Y:S01]  /*b2e0*/  ISETP.GE.AND P0, PT, R17, R167, PT ;  /* 0x000000a71100720c */ /* 0x000fe20003f06270 */
[----:B------:R-:W-:Y:S01]  /*b2f0*/  FMUL.FTZ R6, R194, UR28 ;  /* 0x0000001cc2067c20 */ /* 0x000fe20008410000 */
[----:B------:R-:W-:Y:S01]  /*b300*/  FSEL R168, R168, -INF , !P6 ;  /* 0xff800000a8a87808 */ /* 0x000fe20007000000 */
[----:B------:R-:W-:Y:S01]  /*b310*/  FMUL.FTZ R195, R195, UR28 ;  /* 0x0000001cc3c37c20 */ /* 0x000fe20008410000 */
[-C--:B------:R-:W-:Y:S01]  /*b320*/  ISETP.GE.AND P6, PT, R17, R2.reuse, PT ;  /* 0x000000021100720c */ /* 0x080fe20003fc6270 */
[----:B------:R-:W-:Y:S01]  /*b330*/  FMUL.FTZ R193, R193, UR28 ;  /* 0x0000001cc1c17c20 */ /* 0x000fe20008410000 */
[----:B------:R-:W-:Y:S01]  /*b340*/  I2FP.F32.S32 R17, R17 ;  /* 0x0000001100117245 */ /* 0x000fe20000201400 */
[----:B------:R-:W2:Y:S01]  /*b350*/  MUFU.TANH R14, R14 ;  /* 0x0000000e000e7308 */ /* 0x000ea20000002400 */
[----:B------:R-:W-:Y:S01]  /*b360*/  FSEL R24, R21, -INF , !P1 ;  /* 0xff80000015187808 */ /* 0x000fe20004800000 */
[----:B---3--:R-:W-:Y:S01]  /*b370*/  FFMA.FTZ R32, R19, UR5, R32 ;  /* 0x0000000513207c23 */ /* 0x008fe20008010020 */
[----:B------:R-:W-:Y:S01]  /*b380*/  ISETP.GE.AND P1, PT, R16, R2, PT ;  /* 0x000000021000720c */ /* 0x000fe20003f26270 */
[----:B------:R-:W-:Y:S01]  /*b390*/  FFMA.FTZ R27, R17, UR5, R27 ;  /* 0x00000005111b7c23 */ /* 0x000fe2000801001b */
[----:B------:R-:W-:-:S02]  /*b3a0*/  VIADD R19, R8, 0x28 ;  /* 0x0000002808137836 */ /* 0x000fc40000000000 */
[----:B------:R-:W-:Y:S01]  /*b3b0*/  FMUL.FTZ R16, R192, UR28 ;  /* 0x0000001cc0107c20 */ /* 0x000fe20008410000 */
[----:B------:R-:W-:Y:S01]  /*b3c0*/  FSEL R209, R32, -INF , !P1 ;  /* 0xff80000020d17808 */ /* 0x000fe20004800000 */
[----:B------:R-:W3:Y:S01]  /*b3d0*/  MUFU.TANH R4, R197 ;  /* 0x000000c500047308 */ /* 0x000ee20000002400 */
[----:B------:R-:W-:Y:S01]  /*b3e0*/  FSEL R206, R27, -INF , !P0 ;  /* 0xff8000001bce7808 */ /* 0x000fe20004000000 */
[----:B-1----:R-:W-:Y:S01]  /*b3f0*/  FFMA.FTZ R207, R17, UR5, R12 ;  /* 0x0000000511cf7c23 */ /* 0x002fe2000801000c */
[C---:B------:R-:W-:Y:S01]  /*b400*/  ISETP.GE.AND P1, PT, R19.reuse, R167, PT ;  /* 0x000000a71300720c */ /* 0x040fe20003f26270 */
[----:B------:R-:W-:Y:S01]  /*b410*/  VIADD R12, R8, 0x29 ;  /* 0x00000029080c7836 */ /* 0x000fe20000000000 */
[----:B------:R-:W-:Y:S01]  /*b420*/  ISETP.GE.AND P0, PT, R19, R2, PT ;  /* 0x000000021300720c */ /* 0x000fe20003f06270 */
[----:B------:R-:W-:Y:S01]  /*b430*/  FMUL.FTZ R191, R191, UR28 ;  /* 0x0000001cbfbf7c20 */ /* 0x000fe20008410000 */
[----:B------:R-:W-:Y:S01]  /*b440*/  I2FP.F32.S32 R19, R19 ;  /* 0x0000001300137245 */ /* 0x000fe20000201400 */
[----:B------:R-:W1:Y:S01]  /*b450*/  MUFU.TANH R5, R5 ;  /* 0x0000000500057308 */ /* 0x000e620000002400 */
[----:B------:R-:W-:Y:S01]  /*b460*/  FSEL R207, R207, -INF , !P6 ;  /* 0xff800000cfcf7808 */ /* 0x000fe20007000000 */
[----:B------:R-:W-:Y:S01]  /*b470*/  FMUL.FTZ R189, R189, UR28 ;  /* 0x0000001cbdbd7c20 */ /* 0x000fe20008410000 */
[----:B------:R-:W-:Y:S01]  /*b480*/  ISETP.GE.AND P6, PT, R12, R167, PT ;  /* 0x000000a70c00720c */ /* 0x000fe20003fc6270 */
[----:B--2---:R-:W-:Y:S01]  /*b490*/  FFMA.FTZ R14, R19, UR5, R14 ;  /* 0x00000005130e7c23 */ /* 0x004fe2000801000e */
[----:B------:R-:W-:-:S03]  /*b4a0*/  I2FP.F32.S32 R7, R12 ;  /* 0x0000000c00077245 */ /* 0x000fc60000201400 */
[----:B------:R-:W2:Y:S01]  /*b4b0*/  MUFU.TANH R15, R199 ;  /* 0x000000c7000f7308 */ /* 0x000ea20000002400 */
[----:B------:R-:W-:Y:S01]  /*b4c0*/  FSEL R202, R14, -INF , !P1 ;  /* 0xff8000000eca7808 */ /* 0x000fe20004800000 */
[----:B---3--:R-:W-:Y:S01]  /*b4d0*/  FFMA.FTZ R200, R7, UR5, R4 ;  /* 0x0000000507c87c23 */ /* 0x008fe20008010004 */
[-C--:B------:R-:W-:Y:S01]  /*b4e0*/  ISETP.GE.AND P1, PT, R12, R2.reuse, PT ;  /* 0x000000020c00720c */ /* 0x080fe20003f26270 */
[----:B------:R-:W-:Y:S02]  /*b4f0*/  VIADD R12, R8, 0x30 ;  /* 0x00000030080c7836 */ /* 0x000fe40000000000 */
[----:B------:R-:W-:Y:S01]  /*b500*/  FMUL.FTZ R4, R188, UR28 ;  /* 0x0000001cbc047c20 */ /* 0x000fe20008410000 */
[----:B------:R-:W-:Y:S01]  /*b510*/  VIADD R14, R8, 0x31 ;  /* 0x00000031080e7836 */ /* 0x000fe20000000000 */
[----:B------:R-:W-:Y:S01]  /*b520*/  FSEL R200, R200, -INF , !P6 ;  /* 0xff800000c8c87808 */ /* 0x000fe20007000000 */
[----:B------:R-:W3:Y:S01]  /*b530*/  MUFU.TANH R16, R16 ;  /* 0x0000001000107308 */ /* 0x000ee20000002400 */
[----:B-1----:R-:W-:Y:S01]  /*b540*/  FFMA.FTZ R203, R19, UR5, R5 ;  /* 0x0000000513cb7c23 */ /* 0x002fe20008010005 */
[----:B------:R-:W-:-:S04]  /*b550*/  ISETP.GE.AND P6, PT, R12, R2, PT ;  /* 0x000000020c00720c */ /* 0x000fc80003fc6270 */
[----:B------:R-:W-:Y:S02]  /*b560*/  FSEL R203, R203, -INF , !P0 ;  /* 0xff800000cbcb7808 */ /* 0x000fe40004000000 */
[----:B------:R-:W1:Y:S01]  /*b570*/  MUFU.TANH R6, R6 ;  /* 0x0000000600067308 */ /* 0x000e620000002400 */
[----:B--2---:R-:W-:Y:S01]  /*b580*/  FFMA.FTZ R15, R7, UR5, R15 ;  /* 0x00000005070f7c23 */ /* 0x004fe2000801000f */
[----:B------:R-:W-:Y:S02]  /*b590*/  I2FP.F32.S32 R7, R12 ;  /* 0x0000000c00077245 */ /* 0x000fe40000201400 */
[-C--:B------:R-:W-:Y:S01]  /*b5a0*/  ISETP.GE.AND P0, PT, R12, R167.reuse, PT ;  /* 0x000000a70c00720c */ /* 0x080fe20003f06270 */
[----:B------:R-:W-:Y:S01]  /*b5b0*/  FMUL.FTZ R12, R190, UR28 ;  /* 0x0000001cbe0c7c20 */ /* 0x000fe20008410000 */
[----:B------:R-:W-:Y:S02]  /*b5c0*/  FSEL R201, R15, -INF , !P1 ;  /* 0xff8000000fc97808 */ /* 0x000fe40004800000 */
[----:B------:R-:W2:Y:S01]  /*b5d0*/  MUFU.TANH R5, R195 ;  /* 0x000000c300057308 */ /* 0x000ea20000002400 */
[----:B---3--:R-:W-:Y:S01]  /*b5e0*/  FFMA.FTZ R16, R7, UR5, R16 ;  /* 0x0000000507107c23 */ /* 0x008fe20008010010 */
[----:B------:R-:W-:-:S04]  /*b5f0*/  ISETP.GE.AND P1, PT, R14, R167, PT ;  /* 0x000000a70e00720c */ /* 0x000fc80003f26270 */
[----:B------:R-:W-:Y:S02]  /*b600*/  FSEL R190, R16, -INF , !P0 ;  /* 0xff80000010be7808 */ /* 0x000fe40004000000 */
[----:B------:R-:W3:Y:S01]  /*b610*/  MUFU.TANH R4, R4 ;  /* 0x0000000400047308 */ /* 0x000ee20000002400 */
[----:B-1----:R-:W-:Y:S01]  /*b620*/  FFMA.FTZ R6, R7, UR5, R6 ;  /* 0x0000000507067c23 */ /* 0x002fe20008010006 */
[----:B------:R-:W-:Y:S01]  /*b630*/  BAR.SYNC.DEFER_BLOCKING 0x0 ;  /* 0x0000000000007b1d */ /* 0x000fe20000010000 */
[----:B------:R-:W-:Y:S01]  /*b640*/  ISETP.GE.AND P0, PT, R14, R2, PT ;  /* 0x000000020e00720c */ /* 0x000fe20003f06270 */
[----:B------:R-:W-:Y:S01]  /*b650*/  VIADD R7, R8, 0x38 ;  /* 0x0000003808077836 */ /* 0x000fe20000000000 */
[----:B------:R-:W-:Y:S02]  /*b660*/  I2FP.F32.S32 R14, R14 ;  /* 0x0000000e000e7245 */ /* 0x000fe40000201400 */
[----:B------:R-:W-:Y:S01]  /*b670*/  FSEL R187, R6, -INF , !P6 ;  /* 0xff80000006bb7808 */ /* 0x000fe20007000000 */
[----:B------:R-:W1:Y:S01]  /*b680*/  MUFU.TANH R193, R193 ;  /* 0x000000c100c17308 */ /* 0x000e620000002400 */
[----:B------:R-:W-:Y:S01]  /*b690*/  I2FP.F32.S32 R15, R7 ;  /* 0x00000007000f7245 */ /* 0x000fe20000201400 */
[----:B--2---:R-:W-:Y:S01]  /*b6a0*/  FFMA.FTZ R5, R14, UR5, R5 ;  /* 0x000000050e057c23 */ /* 0x004fe20008010005 */
[----:B------:R-:W-:Y:S01]  /*b6b0*/  ISETP.GE.AND P6, PT, R7, R167, PT ;  /* 0x000000a70700720c */ /* 0x000fe20003fc6270 */
[----:B------:R-:W-:-:S03]  /*b6c0*/  IMAD.MOV.U32 R195, RZ, RZ, R205 ;  /* 0x000000ffffc37224 */ /* 0x000fc600078e00cd */
[----:B------:R-:W-:Y:S01]  /*b6d0*/  FSEL R185, R5, -INF , !P0 ;  /* 0xff80000005b97808 */ /* 0x000fe20004000000 */
[----:B------:R-:W2:Y:S01]  /*b6e0*/  MUFU.TANH R6, R34 ;  /* 0x0000002200067308 */ /* 0x000ea20000002400 */
[----:B------:R-:W-:Y:S01]  /*b6f0*/  I2FP.F32.S32 R5, R8 ;  /* 0x0000000800057245 */ /* 0x000fe20000201400 */
[----:B---3--:R-:W-:Y:S01]  /*b700*/  FFMA.FTZ R184, R15, UR5, R4 ;  /* 0x000000050fb87c23 */ /* 0x008fe20008010004 */
[----:B------:R-:W-:-:S03]  /*b710*/  ISETP.GE.AND P0, PT, R8, R167, PT ;  /* 0x000000a70800720c */ /* 0x000fc60003f06270 */
[----:B------:R-:W-:Y:S01]  /*b720*/  FFMA.FTZ R0, R5, UR5, R0 ;  /* 0x0000000505007c23 */ /* 0x000fe20008010000 */
[----:B------:R-:W-:Y:S01]  /*b730*/  FSEL R184, R184, -INF , !P6 ;  /* 0xff800000b8b87808 */ /* 0x000fe20007000000 */
[----:B------:R-:W3:Y:S01]  /*b740*/  MUFU.TANH R12, R12 ;  /* 0x0000000c000c7308 */ /* 0x000ee20000002400 */
[----:B------:R-:W-:Y:S01]  /*b750*/  ISETP.GE.AND P6, PT, R8, R2, PT ;  /* 0x000000020800720c */ /* 0x000fe20003fc6270 */
[----:B-1----:R-:W-:Y:S01]  /*b760*/  FFMA.FTZ R188, R14, UR5, R193 ;  /* 0x000000050ebc7c23 */ /* 0x002fe200080100c1 */
[----:B------:R-:W-:Y:S01]  /*b770*/  VIADD R8, R8, 0x39 ;  /* 0x0000003908087836 */ /* 0x000fe20000000000 */
[----:B------:R-:W-:-:S03]  /*b780*/  FSEL R0, R0, -INF , !P0 ;  /* 0xff80000000007808 */ /* 0x000fc60004000000 */
[----:B------:R-:W-:Y:S01]  /*b790*/  FSEL R188, R188, -INF , !P1 ;  /* 0xff800000bcbc7808 */ /* 0x000fe20004800000 */
[----:B------:R-:W1:Y:S01]  /*b7a0*/  MUFU.TANH R4, R189 ;  /* 0x000000bd00047308 */ /* 0x000e620000002400 */
[----:B--2---:R-:W-:Y:S01]  /*b7b0*/  FFMA.FTZ R5, R5, UR5, R6 ;  /* 0x0000000505057c23 */ /* 0x004fe20008010006 */
[----:B------:R-:W-:Y:S02]  /*b7c0*/  ISETP.GE.AND P1, PT, R7, R2, PT ;  /* 0x000000020700720c */ /* 0x000fe40003f26270 */
[----:B------:R-:W-:Y:S02]  /*b7d0*/  I2FP.F32.S32 R7, R8 ;  /* 0x0000000800077245 */ /* 0x000fe40000201400 */
[----:B------:R-:W-:Y:S02]  /*b7e0*/  FSEL R5, R5, -INF , !P6 ;  /* 0xff80000005057808 */ /* 0x000fe40007000000 */
[----:B------:R-:W2:Y:S01]  /*b7f0*/  MUFU.TANH R191, R191 ;  /* 0x000000bf00bf7308 */ /* 0x000ea20000002400 */
[----:B------:R-:W-:Y:S01]  /*b800*/  PLOP3.LUT P6, PT, PT, PT, UP0, 0x80, 0x0 ;  /* 0x000000000000781c */ /* 0x000fe20003fcf008 */
[----:B---3--:R-:W-:Y:S01]  /*b810*/  FFMA.FTZ R12, R15, UR5, R12 ;  /* 0x000000050f0c7c23 */ /* 0x008fe2000801000c */
[----:B------:R-:W-:-:S04]  /*b820*/  ISETP.GE.AND P0, PT, R8, R2, PT ;  /* 0x000000020800720c */ /* 0x000fc80003f06270 */
[----:B------:R-:W-:Y:S01]  /*b830*/  FSEL R183, R12, -INF , !P1 ;  /* 0xff8000000cb77808 */ /* 0x000fe20004800000 */
[----:B-1----:R-:W-:Y:S01]  /*b840*/  FFMA.FTZ R4, R7, UR5, R4 ;  /* 0x0000000507047c23 */ /* 0x002fe20008010004 */
[----:B------:R-:W-:-:S04]  /*b850*/  ISETP.GE.AND P1, PT, R8, R167, PT ;  /* 0x000000a70800720c */ /* 0x000fc80003f26270 */
[----:B------:R-:W-:Y:S01]  /*b860*/  FSEL R186, R4, -INF , !P1 ;  /* 0xff80000004ba7808 */ /* 0x000fe20004800000 */
[----:B--2---:R-:W-:-:S05]  /*b870*/  FFMA.FTZ R181, R7, UR5, R191 ;  /* 0x0000000507b57c23 */ /* 0x004fca00080100bf */
[----:B------:R-:W-:Y:S01]  /*b880*/  FSEL R181, R181, -INF , !P0 ;  /* 0xff800000b5b57808 */ /* 0x000fe20004000000 */
        /* <DEDUP_REMOVED lines=76> */
.L_x_3796:
[----:B------:R-:W-:-:S04]  /*bd50*/  ULEA UR20, -UR6, URZ, 0x6 ;  /* 0x0000003f06147291 */ /* 0x000fc8000f8e313f */
[----:B------:R-:W-:-:S12]  /*bd60*/  USHF.R.S32.HI UR14, URZ, 0x1f, UR20 ;  /* 0x0000001f3f0e7899 */ /* 0x000fd80008011414 */
.L_x_3797:
        /* <DEDUP_REMOVED lines=154> */
.L_x_3799:
[----:B------:R-:W-:Y:S05]  /*c710*/  BSYNC B0 ;  /* 0x0000000000007941 */ /* 0x000fea0003800000 */
.L_x_3798:
[----:B------:R-:W0:Y:S01]  /*c720*/  LDGDEPBAR ;  /* 0x00000000000079af */ /* 0x000e220000000000 */
[----:B-12---:R-:W-:Y:S02]  /*c730*/  IMAD.U32 R7, RZ, RZ, UR20 ;  /* 0x00000014ff077e24 */ /* 0x006fe4000f8e00ff */
[----:B------:R-:W-:-:S03]  /*c740*/  IMAD.U32 R2, RZ, RZ, UR14 ;  /* 0x0000000eff027e24 */ /* 0x000fc6000f8e00ff */
[----:B------:R-:W-:-:S04]  /*c750*/  LEA R248, P0, R7, R248, 0x1 ;  /* 0x000000f807f87211 */ /* 0x000fc800078008ff */
[----:B------:R-:W-:-:S09]  /*c760*/  LEA.HI.X R249, R7, R249, R2, 0x1, P0 ;  /* 0x000000f907f97211 */ /* 0x000fd200000f0c02 */
.L_x_3795:
        /* <DEDUP_REMOVED lines=49> */
[----:B------:R-:W1:Y:S01]  /*ca80*/  LDSM.16.MT88.4 R16, [R234+0x10000] ;  /* 0x01000000ea10783b */ /* 0x000e620000004200 */
[----:B------:R-:W-:Y:S01]  /*ca90*/  FADD.FTZ R6, R3, -R6 ;  /* 0x8000000603067221 */ /* 0x000fe20000010000 */
[--C-:B------:R-:W-:Y:S01]  /*caa0*/  FFMA.FTZ R172, R5, UR29, -R182.reuse ;  /* 0x0000001d05ac7c23 */ /* 0x100fe200080108b6 */
[----:B------:R-:W-:Y:S01]  /*cab0*/  FSEL R5, R178, RZ, P1 ;  /* 0x000000ffb2057208 */ /* 0x000fe20000800000 */
[----:B------:R-:W2:Y:S01]  /*cac0*/  LDSM.16.MT88.4 R20, [R236+0x10000] ;  /* 0x01000000ec14783b */ /* 0x000ea20000004200 */
[--C-:B------:R-:W-:Y:S01]  /*cad0*/  FFMA.FTZ R177, R0, UR29, -R189.reuse ;  /* 0x0000001d00b17c23 */ /* 0x100fe200080108bd */
[----:B------:R-:W-:Y:S01]  /*cae0*/  FFMA.FTZ R173, R10, UR29, -R189 ;  /* 0x0000001d0aad7c23 */ /* 0x000fe200080108bd */
[--C-:B------:R-:W-:Y:S01]  /*caf0*/  FFMA.FTZ R2, R9, UR29, -R182.reuse ;  /* 0x0000001d09027c23 */ /* 0x100fe200080108b6 */
[----:B------:R-:W-:Y:S01]  /*cb00*/  FADD.FTZ R4, R164, -R5 ;  /* 0x80000005a4047221 */ /* 0x000fe20000010000 */
[--C-:B------:R-:W-:Y:S01]  /*cb10*/  FFMA.FTZ R0, R11, UR29, -R182.reuse ;  /* 0x0000001d0b007c23 */ /* 0x100fe200080108b6 */
[--C-:B------:R-:W-:Y:S01]  /*cb20*/  FFMA.FTZ R179, R13, UR29, -R182.reuse ;  /* 0x0000001d0db37c23 */ /* 0x100fe200080108b6 */
[----:B------:R-:W-:Y:S01]  /*cb30*/  FMUL.FTZ R3, R6, UR29 ;  /* 0x0000001d06037c20 */ /* 0x000fe20008410000 */
[----:B------:R-:W-:Y:S01]  /*cb40*/  FMUL.FTZ R180, R4, UR29 ;  /* 0x0000001d04b47c20 */ /* 0x000fe20008410000 */
[----:B------:R-:W-:Y:S01]  /*cb50*/  MUFU.EX2 R177, R177 ;  /* 0x000000b100b17308 */ /* 0x000fe20000000800 */
[----:B------:R-:W3:Y:S01]  /*cb60*/  LDSM.16.MT88.4 R8, [R233+0x10000] ;  /* 0x01000000e908783b */ /* 0x000ee20000004200 */
[--C-:B------:R-:W-:Y:S01]  /*cb70*/  FFMA.FTZ R191, R28, UR29, -R189.reuse ;  /* 0x0000001d1cbf7c23 */ /* 0x100fe200080108bd */
[--C-:B------:R-:W-:Y:S01]  /*cb80*/  FFMA.FTZ R192, R30, UR29, -R189.reuse ;  /* 0x0000001d1ec07c23 */ /* 0x100fe200080108bd */
[--C-:B------:R-:W-:Y:S01]  /*cb90*/  FFMA.FTZ R193, R26, UR29, -R189.reuse ;  /* 0x0000001d1ac17c23 */ /* 0x100fe200080108bd */
[----:B------:R-:W-:Y:S01]  /*cba0*/  LDSM.16.MT88.4 R12, [R232+0x10000] ;  /* 0x01000000e80c783b */ /* 0x000fe20000004200 */
[--C-:B------:R-:W-:Y:S01]  /*cbb0*/  FFMA.FTZ R194, R24, UR29, -R189.reuse ;  /* 0x0000001d18c27c23 */ /* 0x100fe200080108bd */
[--C-:B------:R-:W-:Y:S01]  /*cbc0*/  FFMA.FTZ R196, R25, UR29, -R182.reuse ;  /* 0x0000001d19c47c23 */ /* 0x100fe200080108b6 */
[----:B------:R-:W4:Y:S01]  /*cbd0*/  MUFU.EX2 R175, R175 ;  /* 0x000000af00af7308 */ /* 0x000f220000000800 */
        /* <DEDUP_REMOVED lines=15> */
[----:B------:R-:W5:Y:S01]  /*ccd0*/  MUFU.EX2 R173, R173 ;  /* 0x000000ad00ad7308 */ /* 0x000f620000000800 */
[----:B----4-:R-:W-:Y:S01]  /*cce0*/  F2FP.F16.F32.PACK_AB R4, R175, R177 ;  /* 0x000000b1af04723e */ /* 0x010fe200000000ff */
[----:B------:R-:W-:Y:S01]  /*ccf0*/  LDSM.16.MT88.4 R28, [R234+0x12800] ;  /* 0x01280000ea1c783b */ /* 0x000fe20000004200 */
[--C-:B------:R-:W-:Y:S01]  /*cd00*/  FFMA.FTZ R185, R185, UR29, -R182.reuse ;  /* 0x0000001db9b97c23 */ /* 0x100fe200080108b6 */
[----:B------:R-:W-:-:S02]  /*cd10*/  FFMA.FTZ R183, R183, UR29, -R182 ;  /* 0x0000001db7b77c23 */ /* 0x000fc400080108b6 */
[----:B------:R-:W-:Y:S02]  /*cd20*/  LDSM.16.MT88.4 R164, [R234+0x16800] ;  /* 0x01680000eaa4783b */ /* 0x000fe40000004200 */
[----:B------:R-:W-:Y:S08]  /*cd30*/  MUFU.EX2 R172, R172 ;  /* 0x000000ac00ac7308 */ /* 0x000ff00000000800 */
[----:B------:R-:W4:Y:S01]  /*cd40*/  MUFU.EX2 R2, R2 ;  /* 0x0000000200027308 */ /* 0x000f220000000800 */
[----:B-----5:R-:W-:-:S07]  /*cd50*/  F2FP.F16.F32.PACK_AB R6, R173, R174 ;  /* 0x000000aead06723e */ /* 0x020fce00000000ff */
[----:B------:R-:W-:Y:S08]  /*cd60*/  MUFU.EX2 R0, R0 ;  /* 0x0000000000007308 */ /* 0x000ff00000000800 */
[----:B------:R-:W5:Y:S01]  /*cd70*/  MUFU.EX2 R179, R179 ;  /* 0x000000b300b37308 */ /* 0x000f620000000800 */
[----:B----4-:R-:W-:-:S07]  /*cd80*/  F2FP.F16.F32.PACK_AB R5, R2, R172 ;  /* 0x000000ac0205723e */ /* 0x010fce00000000ff */
[----:B------:R-:W4:Y:S08]  /*cd90*/  MUFU.EX2 R180, R180 ;  /* 0x000000b400b47308 */ /* 0x000f300000000800 */
[----:B------:R-:W1:Y:S01]  /*cda0*/  MUFU.EX2 R3, R3 ;  /* 0x0000000300037308 */ /* 0x000e620000000800 */
[----:B-----5:R-:W-:-:S07]  /*cdb0*/  F2FP.F16.F32.PACK_AB R7, R179, R0 ;  /* 0x00000000b307723e */ /* 0x020fce00000000ff */
[----:B------:R-:W-:Y:S01]  /*cdc0*/  MUFU.EX2 R191, R191 ;  /* 0x000000bf00bf7308 */ /* 0x000fe20000000800 */
        /* <DEDUP_REMOVED lines=131> */
[----:B------:R-:W5:Y:S01]  /*d600*/  MUFU.EX2 R192, R192 ;  /* 0x000000c000c07308 */ /* 0x000f620000000800 */
[-C--:B------:R-:W-:Y:S01]  /*d610*/  FMUL.FTZ R116, R116, R180.reuse ;  /* 0x000000b474747220 */ /* 0x080fe20000410000 */
[-C--:B------:R-:W-:Y:S01]  /*d620*/  FMUL.FTZ R117, R117, R180.reuse ;  /* 0x000000b475757220 */ /* 0x080fe20000410000 */
[-C--:B------:R-:W-:Y:S01]  /*d630*/  FMUL.FTZ R118, R118, R3.reuse ;  /* 0x0000000376767220 */ /* 0x080fe20000410000 */
[C---:B---3--:R-:W-:Y:S01]  /*d640*/  HMMA.16816.F32 R84, R4.reuse, R8, R84 ;  /* 0x000000080454723c */ /* 0x048fe20000001854 */
[-C--:B------:R-:W-:Y:S01]  /*d650*/  FMUL.FTZ R119, R119, R3.reuse ;  /* 0x0000000377777220 */ /* 0x080fe20000410000 */
[-C--:B------:R-:W-:Y:S01]  /*d660*/  FMUL.FTZ R120, R120, R180.reuse ;  /* 0x000000b478787220 */ /* 0x080fe20000410000 */
[-C--:B------:R-:W-:Y:S01]  /*d670*/  FMUL.FTZ R121, R121, R180.reuse ;  /* 0x000000b479797220 */ /* 0x080fe20000410000 */
[----:B------:R-:W-:Y:S01]  /*d680*/  MUFU.EX2 R193, R193 ;  /* 0x000000c100c17308 */ /* 0x000fe20000000800 */
        /* <DEDUP_REMOVED lines=29> */
[----:B------:R-:W-:Y:S01]  /*d860*/  FFMA.FTZ R180, R250, R180, R177 ;  /* 0x000000b4fab47223 */ /* 0x000fe200000100b1 */
[----:B------:R-:W-:Y:S01]  /*d870*/  FFMA.FTZ R3, R251, R3, R172 ;  /* 0x00000003fb037223 */ /* 0x000fe200000100ac */
[----:B--2---:R-:W-:Y:S01]  /*d880*/  HMMA.16816.F32 R100, R4, R20, R100 ;  /* 0x000000140464723c */ /* 0x004fe20000001864 */
[----:B------:R-:W-:Y:S01]  /*d890*/  MUFU.EX2 R198, R198 ;  /* 0x000000c600c67308 */ /* 0x000fe20000000800 */
[----:B------:R-:W-:Y:S01]  /*d8a0*/  FADD.FTZ R175, R175, R180 ;  /* 0x000000b4afaf7221 */ /* 0x000fe20000010000 */
        /* <DEDUP_REMOVED lines=9> */
[----:B------:R-:W-:Y:S01]  /*d940*/  MUFU.EX2 R204, R204 ;  /* 0x000000cc00cc7308 */ /* 0x000fe20000000800 */
[C---:B------:R-:W-:Y:S01]  /*d950*/  HMMA.16816.F32 R120, R4.reuse, R10, R120 ;  /* 0x0000000a0478723c */ /* 0x040fe20000001878 */
[----:B-----5:R-:W-:Y:S01]  /*d960*/  F2FP.F16.F32.PACK_AB R8, R192, R191 ;  /* 0x000000bfc008723e */ /* 0x020fe200000000ff */
[----:B------:R-:W-:Y:S01]  /*d970*/  FADD.FTZ R191, R191, R174 ;  /* 0x000000aebfbf7221 */ /* 0x000fe20000010000 */
[----:B-1----:R-:W-:Y:S01]  /*d980*/  F2FP.F16.F32.PACK_AB R9, R197, R196 ;  /* 0x000000c4c509723e */ /* 0x002fe200000000ff */
        /* <DEDUP_REMOVED lines=8> */
[----:B------:R-:W3:Y:S01]  /*da10*/  LDSM.16.MT88.4 R12, [R233+0x10800] ;  /* 0x01080000e90c783b */ /* 0x000ee20000004200 */
[----:B------:R-:W-:Y:S01]  /*da20*/  FADD.FTZ R3, R193, R192 ;  /* 0x000000c0c1037221 */ /* 0x000fe20000010000 */
[----:B------:R-:W-:Y:S01]  /*da30*/  FADD.FTZ R198, R198, R197 ;  /* 0x000000c5c6c67221 */ /* 0x000fe20000010000 */
[----:B------:R-:W-:Y:S02]  /*da40*/  MUFU.EX2 R202, R202 ;  /* 0x000000ca00ca7308 */ /* 0x000fe40000000800 */
[----:B------:R-:W-:Y:S01]  /*da50*/  HMMA.16816.F32 R160, R8, R16, R160 ;  /* 0x0000001008a0723c */ /* 0x000fe200000018a0 */
[----:B------:R-:W-:Y:S01]  /*da60*/  FADD.FTZ R3, R194, R3 ;  /* 0x00000003c2037221 */ /* 0x000fe20000010000 */
[----:B------:R-:W-:-:S04]  /*da70*/  FADD.FTZ R199, R199, R198 ;  /* 0x000000c6c7c77221 */ /* 0x000fc80000010000 */
[C---:B------:R-:W-:Y:S01]  /*da80*/  HMMA.16816.F32 R156, R8.reuse, R18, R156 ;  /* 0x00000012089c723c */ /* 0x040fe2000000189c */
[----:B------:R-:W4:Y:S01]  /*da90*/  LDSM.16.MT88.4 R16, [R233+0x12800] ;  /* 0x01280000e910783b */ /* 0x000f220000004200 */
[----:B------:R-:W-:Y:S04]  /*daa0*/  MUFU.EX2 R211, R211 ;  /* 0x000000d300d37308 */ /* 0x000fe80000000800 */
[C---:B--2---:R-:W-:Y:S04]  /*dab0*/  HMMA.16816.F32 R152, R8.reuse, R20, R152 ;  /* 0x000000140898723c */ /* 0x044fe80000001898 */
[----:B------:R-:W-:Y:S02]  /*dac0*/  MUFU.EX2 R200, R200 ;  /* 0x000000c800c87308 */ /* 0x000fe40000000800 */
[----:B------:R-:W-:Y:S01]  /*dad0*/  HMMA.16816.F32 R148, R8, R22, R148 ;  /* 0x000000160894723c */ /* 0x000fe20000001894 */
[----:B------:R-:W2:Y:S05]  /*dae0*/  LDSM.16.MT88.4 R20, [R236+0x14800] ;  /* 0x01480000ec14783b */ /* 0x000eaa0000004200 */
[C---:B------:R-:W-:Y:S01]  /*daf0*/  HMMA.16816.F32 R124, R4.reuse, R24, R124 ;  /* 0x00000018047c723c */ /* 0x040fe2000000187c */
[----:B------:R-:W5:Y:S05]  /*db00*/  MUFU.EX2 R207, R207 ;  /* 0x000000cf00cf7308 */ /* 0x000f6a0000000800 */
[----:B------:R-:W-:Y:S01]  /*db10*/  HMMA.16816.F32 R128, R4, R26, R128 ;  /* 0x0000001a0480723c */ /* 0x000fe20000001880 */
[----:B------:R-:W1:Y:S02]  /*db20*/  LDSM.16.MT88.4 R4, [R232+0x10800] ;  /* 0x01080000e804783b */ /* 0x000e640000004200 */
[----:B------:R-:W-:Y:S02]  /*db30*/  MUFU.EX2 R184, R184 ;  /* 0x000000b800b87308 */ /* 0x000fe40000000800 */
[----:B------:R-:W-:Y:S01]  /*db40*/  LDSM.16.MT88.4 R24, [R232+0x12800] ;  /* 0x01280000e818783b */ /* 0x000fe20000004200 */
[C---:B---3--:R-:W-:Y:S05]  /*db50*/  HMMA.16816.F32 R144, R8.reuse, R12, R144 ;  /* 0x0000000c0890723c */ /* 0x048fea0000001890 */
[----:B------:R-:W-:Y:S01]  /*db60*/  MUFU.EX2 R185, R185 ;  /* 0x000000b900b97308 */ /* 0x000fe20000000800 */
[C---:B------:R-:W-:Y:S01]  /*db70*/  HMMA.16816.F32 R140, R8.reuse, R14, R140 ;  /* 0x0000000e088c723c */ /* 0x040fe2000000188c */
[----:B------:R-:W3:Y:S05]  /*db80*/  LDSM.16.MT88.4 R12, [R234+0x14800] ;  /* 0x01480000ea0c783b */ /* 0x000eea0000004200 */
[C---:B----4-:R-:W-:Y:S01]  /*db90*/  HMMA.16816.F32 R52, R8.reuse, R16, R52 ;  /* 0x000000100834723c */ /* 0x050fe20000001834 */
[----:B------:R-:W-:Y:S05]  /*dba0*/  MUFU.EX2 R183, R183 ;  /* 0x000000b700b77308 */ /* 0x000fea0000000800 */
        /* <DEDUP_REMOVED lines=20> */
[C---:B------:R-:W-:Y:S01]  /*dcf0*/  HMMA.16816.F32 R100, R8.reuse, R168, R100 ;  /* 0x000000a80864723c */ /* 0x040fe20000001864 */
[----:B------:R-:W-:Y:S05]  /*dd00*/  MUFU.EX2 R168, R203 ;  /* 0x000000cb00a87308 */ /* 0x000fea0000000800 */
[----:B-1----:R-:W-:Y:S01]  /*dd10*/  HMMA.16816.F32 R84, R8, R4, R84 ;  /* 0x000000040854723c */ /* 0x002fe20000001854 */
[----:B------:R-:W-:-:S05]  /*dd20*/  FFMA.FTZ R169, R201, UR29, -R182 ;  /* 0x0000001dc9a97c23 */ /* 0x000fca00080108b6 */
[C---:B------:R-:W-:Y:S01]  /*dd30*/  HMMA.16816.F32 R88, R8.reuse, R6, R88 ;  /* 0x000000060858723c */ /* 0x040fe20000001858 */
[----:B------:R-:W1:Y:S01]  /*dd40*/  MUFU.EX2 R169, R169 ;  /* 0x000000a900a97308 */ /* 0x000e620000000800 */
[----:B------:R-:W-:Y:S01]  /*dd50*/  F2FP.F16.F32.PACK_AB R4, R205, R204 ;  /* 0x000000cccd04723e */ /* 0x000fe200000000ff */
[----:B------:R-:W-:Y:S01]  /*dd60*/  FADD.FTZ R204, R204, R3 ;  /* 0x00000003cccc7221 */ /* 0x000fe20000010000 */
[----:B-----5:R-:W-:Y:S01]  /*dd70*/  F2FP.F16.F32.PACK_AB R5, R207, R200 ;  /* 0x000000c8cf05723e */ /* 0x020fe200000000ff */
[----:B------:R-:W-:Y:S01]  /*dd80*/  FADD.FTZ R200, R200, R199 ;  /* 0x000000c7c8c87221 */ /* 0x000fe20000010000 */
[----:B------:R-:W-:Y:S01]  /*dd90*/  HMMA.16816.F32 R44, R8, R28, R44 ;  /* 0x0000001c082c723c */ /* 0x000fe2000000182c */
[----:B------:R-:W-:Y:S01]  /*dda0*/  F2FP.F16.F32.PACK_AB R6, R211, R202 ;  /* 0x000000cad306723e */ /* 0x000fe200000000ff */
[----:B------:R-:W-:Y:S01]  /*ddb0*/  FADD.FTZ R205, R205, R204 ;  /* 0x000000cccdcd7221 */ /* 0x000fe20000010000 */
[----:B------:R-:W-:Y:S01]  /*ddc0*/  FADD.FTZ R207, R207, R200 ;  /* 0x000000c8cfcf7221 */ /* 0x000fe20000010000 */
[----:B------:R-:W-:-:S02]  /*ddd0*/  MOV R3, R176 ;  /* 0x000000b000037202 */ /* 0x000fc40000000f00 */
[----:B------:R-:W-:Y:S01]  /*dde0*/  HMMA.16816.F32 R48, R8, R30, R48 ;  /* 0x0000001e0830723c */ /* 0x000fe20000001830 */
[----:B------:R-:W4:Y:S01]  /*ddf0*/  LDSM.16.MT88.4 R28, [R236+0x11000] ;  /* 0x01100000ec1c783b */ /* 0x000f220000004200 */
[----:B------:R-:W-:Y:S01]  /*de00*/  FADD.FTZ R202, R202, R205 ;  /* 0x000000cdcaca7221 */ /* 0x000fe20000010000 */
[----:B-1----:R-:W-:-:S03]  /*de10*/  F2FP.F16.F32.PACK_AB R7, R169, R168 ;  /* 0x000000a8a907723e */ /* 0x002fc600000000ff */
[----:B------:R-:W-:Y:S01]  /*de20*/  HMMA.16816.F32 R60, R8, R24, R60 ;  /* 0x00000018083c723c */ /* 0x000fe2000000183c */
[----:B------:R-:W-:Y:S01]  /*de30*/  FADD.FTZ R168, R168, R207 ;  /* 0x000000cfa8a87221 */ /* 0x000fe20000010000 */
[----:B------:R-:W-:-:S03]  /*de40*/  FADD.FTZ R211, R211, R202 ;  /* 0x000000cad3d37221 */ /* 0x000fc60000010000 */
[----:B------:R-:W-:Y:S01]  /*de50*/  FADD.FTZ R169, R169, R168 ;  /* 0x000000a8a9a97221 */ /* 0x000fe20000010000 */
[C---:B------:R-:W-:Y:S01]  /*de60*/  HMMA.16816.F32 R64, R8.reuse, R26, R64 ;  /* 0x0000001a0840723c */ /* 0x040fe20000001840 */
[----:B------:R-:W1:Y:S05]  /*de70*/  LDSM.16.MT88.4 R24, [R234+0x11000] ;  /* 0x01100000ea18783b */ /* 0x000e6a0000004200 */
[C---:B------:R-:W-:Y:S06]  /*de80*/  HMMA.16816.F32 R104, R8.reuse, R170, R104 ;  /* 0x000000aa0868723c */ /* 0x040fec0000001868 */
[C---:B------:R-:W-:Y:S01]  /*de90*/  HMMA.16816.F32 R108, R8.reuse, R164, R108 ;  /* 0x000000a4086c723c */ /* 0x040fe2000000186c */
[--C-:B------:R-:W-:Y:S01]  /*dea0*/  FFMA.FTZ R170, R190, UR29, -R189.reuse ;  /* 0x0000001dbeaa7c23 */ /* 0x100fe200080108bd */
[--C-:B------:R-:W-:Y:S01]  /*deb0*/  FFMA.FTZ R171, R188, UR29, -R189.reuse ;  /* 0x0000001dbcab7c23 */ /* 0x100fe200080108bd */
[----:B------:R-:W-:Y:S01]  /*dec0*/  FFMA.FTZ R189, R186, UR29, -R189 ;  /* 0x0000001dbabd7c23 */ /* 0x000fe200080108bd */
[--C-:B------:R-:W-:Y:S01]  /*ded0*/  FFMA.FTZ R186, R187, UR29, -R182.reuse ;  /* 0x0000001dbbba7c23 */ /* 0x100fe200080108b6 */
[----:B------:R-:W-:Y:S01]  /*dee0*/  FFMA.FTZ R182, R181, UR29, -R182 ;  /* 0x0000001db5b67c23 */ /* 0x000fe200080108b6 */
[C---:B------:R-:W-:Y:S01]  /*def0*/  HMMA.16816.F32 R112, R8.reuse, R166, R112 ;  /* 0x000000a60870723c */ /* 0x040fe20000001870 */
[----:B------:R-:W-:Y:S01]  /*df00*/  LDSM.16.MT88.4 R164, [R234+0x13000] ;  /* 0x01300000eaa4783b */ /* 0x000fe20000004200 */
[----:B------:R-:W-:Y:S04]  /*df10*/  MUFU.EX2 R170, R170 ;  /* 0x000000aa00aa7308 */ /* 0x000fe80000000800 */
[C---:B------:R-:W-:Y:S04]  /*df20*/  HMMA.16816.F32 R124, R8.reuse, R32, R124 ;  /* 0x00000020087c723c */ /* 0x040fe8000000187c */
[----:B------:R-:W5:Y:S02]  /*df30*/  MUFU.EX2 R171, R171 ;  /* 0x000000ab00ab7308 */ /* 0x000f640000000800 */
[----:B------:R-:W-:Y:S01]  /*df40*/  HMMA.16816.F32 R128, R8, R34, R128 ;  /* 0x000000220880723c */ /* 0x000fe20000001880 */
[----:B------:R-:W-:Y:S04]  /*df50*/  LDSM.16.MT88.4 R8, [R232+0x15000] ;  /* 0x01500000e808783b */ /* 0x000fe80000004200 */
[----:B------:R-:W-:Y:S01]  /*df60*/  LDSM.16.MT88.4 R32, [R233+0x13000] ;  /* 0x01300000e920783b */ /* 0x000fe20000004200 */
[C---:B---3--:R-:W-:Y:S01]  /*df70*/  HMMA.16816.F32 R144, R4.reuse, R16, R144 ;  /* 0x000000100490723c */ /* 0x048fe20000001890 */
[----:B------:R-:W-:Y:S05]  /*df80*/  MUFU.EX2 R189, R189 ;  /* 0x000000bd00bd7308 */ /* 0x000fea0000000800 */
[C---:B------:R-:W-:Y:S01]  /*df90*/  HMMA.16816.F32 R140, R4.reuse, R18, R140 ;  /* 0x00000012048c723c */ /* 0x040fe2000000188c */
[----:B------:R-:W3:Y:S02]  /*dfa0*/  LDSM.16.MT88.4 R16, [R234+0x15000] ;  /* 0x01500000ea10783b */ /* 0x000ee40000004200 */
[----:B------:R-:W5:Y:S03]  /*dfb0*/  MUFU.EX2 R186, R186 ;  /* 0x000000ba00ba7308 */ /* 0x000f660000000800 */
[C---:B------:R-:W-:Y:S05]  /*dfc0*/  HMMA.16816.F32 R136, R4.reuse, R12, R136 ;  /* 0x0000000c0488723c */ /* 0x040fea0000001888 */
[----:B------:R-:W5:Y:S01]  /*dfd0*/  MUFU.EX2 R182, R182 ;  /* 0x000000b600b67308 */ /* 0x000f620000000800 */
        /* <DEDUP_REMOVED lines=95> */
[----:B------:R-:W-:Y:S07]  /*e5d0*/  HMMA.16816.F32 R68, R4, R164, R68 ;  /* 0x000000a40444723c */ /* 0x000fee0000001844 */
[----:B------:R-:W-:-:S15]  /*e5e0*/  MOV R164, R178 ;  /* 0x000000b200a47202 */ /* 0x000fde0000000f00 */
[----:B------:R-:W-:-:S02]  /*e5f0*/  NOP ;  /* 0x0000000000007918 */ /* 0x000fc40000000000 */
.L_x_3792:
        /* <DEDUP_REMOVED lines=47> */
.L_x_3804:
        /* <DEDUP_REMOVED lines=87> */
.L_x_3801:
        /* <DEDUP_REMOVED lines=123> */
[----:B--2---:R-:W2:Y:S04]  /*f610*/  LDSM.16.M88.4 R200, [R230] ;  /* 0x00000000e6c8783b */ /* 0x004ea80000000200 */
[----:B------:R-:W2:Y:S01]  /*f620*/  LDSM.16.M88.4 R204, [R229] ;  /* 0x00000000e5cc783b */ /* 0x000ea20000000200 */
        /* <DEDUP_REMOVED lines=21> */
[C---:B--2---:R-:W-:Y:S06]  /*f780*/  HMMA.16816.F32 R20, R188.reuse, R200, R20 ;  /* 0x000000c8bc14723c */ /* 0x044fec0000001814 */
[C---:B------:R-:W-:Y:S01]  /*f790*/  HMMA.16816.F32 R24, R188.reuse, R202, R24 ;  /* 0x000000cabc18723c */ /* 0x040fe20000001818 */
[----:B------:R-:W-:Y:S05]  /*f7a0*/  LDSM.16.M88.4 R200, [R242+0x2000] ;  /* 0x00200000f2c8783b */ /* 0x000fea0000000200 */
[C---:B------:R-:W-:Y:S06]  /*f7b0*/  HMMA.16816.F32 R28, R188.reuse, R204, R28 ;  /* 0x000000ccbc1c723c */ /* 0x040fec000000181c */
        /* <DEDUP_REMOVED lines=175> */
[C---:B------:R-:W-:Y:S01]  /*102b0*/  HMMA.16816.F32 R24, R192.reuse, R174, R24 ;  /* 0x000000aec018723c */ /* 0x040fe20000001818 */
[----:B------:R2:W3:Y:S02]  /*102c0*/  MUFU.TANH R198, R165 ;  /* 0x000000a500c67308 */ /* 0x0004e40000002400 */
[----:B------:R-:W-:Y:S01]  /*102d0*/  FMUL.FTZ R164, R4, UR28 ;  /* 0x0000001c04a47c20 */ /* 0x000fe20008410000 */
[----:B------:R-:W-:Y:S01]  /*102e0*/  FMUL.FTZ R201, R8, UR28 ;  /* 0x0000001c08c97c20 */ /* 0x000fe20008410000 */
[----:B------:R-:W-:Y:S01]  /*102f0*/  FMUL.FTZ R9, R9, UR28 ;  /* 0x0000001c09097c20 */ /* 0x000fe20008410000 */
[----:B------:R-:W-:Y:S01]  /*10300*/  FMUL.FTZ R203, R12, UR28 ;  /* 0x0000001c0ccb7c20 */ /* 0x000fe20008410000 */
[----:B------:R-:W-:Y:S04]  /*10310*/  FMUL.FTZ R14, R14, UR28 ;  /* 0x0000001c0e0e7c20 */ /* 0x000fe80008410000 */
[----:B------:R4:W1:Y:S05]  /*10320*/  MUFU.TANH R199, R166 ;  /* 0x000000a600c77308 */ /* 0x00086a0000002400 */
[----:B------:R-:W-:Y:S05]  /*10330*/  FMUL.FTZ R213, R20, UR28 ;  /* 0x0000001c14d57c20 */ /* 0x000fea0008410000 */
[----:B------:R5:W3:Y:S01]  /*10340*/  MUFU.TANH R197, R252 ;  /* 0x000000fc00c57308 */ /* 0x000ae20000002400 */
[----:B--2---:R-:W-:Y:S01]  /*10350*/  FMUL.FTZ R165, R11, UR28 ;  /* 0x0000001c0ba57c20 */ /* 0x004fe20008410000 */
[----:B------:R-:W-:Y:S01]  /*10360*/  FMUL.FTZ R11, R13, UR28 ;  /* 0x0000001c0d0b7c20 */ /* 0x000fe20008410000 */
[----:B------:R-:W-:Y:S01]  /*10370*/  FMUL.FTZ R13, R15, UR28 ;  /* 0x0000001c0f0d7c20 */ /* 0x000fe20008410000 */
[----:B------:R-:W-:Y:S01]  /*10380*/  FMUL.FTZ R15, R17, UR28 ;  /* 0x0000001c110f7c20 */ /* 0x000fe20008410000 */
[----:B------:R-:W-:Y:S01]  /*10390*/  FMUL.FTZ R21, R21, UR28 ;  /* 0x0000001c15157c20 */ /* 0x000fe20008410000 */
[----:B------:R-:W-:Y:S01]  /*103a0*/  FMUL.FTZ R22, R22, UR28 ;  /* 0x0000001c16167c20 */ /* 0x000fe20008410000 */
[----:B------:R-:W-:Y:S03]  /*103b0*/  FMUL.FTZ R209, R24, UR28 ;  /* 0x0000001c18d17c20 */ /* 0x000fe60008410000 */
        /* <DEDUP_REMOVED lines=9> */
[----:B------:R-:W-:Y:S08]  /*10450*/  MOV R195, R3 ;  /* 0x0000000300c37202 */ /* 0x000ff00000000f00 */
        /* <DEDUP_REMOVED lines=16> */
[----:B------:R-:W2:Y:S01]  /*10560*/  MUFU.TANH R164, R164 ;  /* 0x000000a400a47308 */ /* 0x000ea20000002400 */
[----:B-1----:R-:W-:Y:S09]  /*10570*/  FMUL.FTZ R166, R34, UR28 ;  /* 0x0000001c22a67c20 */ /* 0x002ff20008410000 */
[----:B------:R-:W1:Y:S01]  /*10580*/  MUFU.TANH R201, R201 ;  /* 0x000000c900c97308 */ /* 0x000e620000002400 */
[----:B-----5:R-:W-:Y:S09]  /*10590*/  FMUL.FTZ R252, R32, UR28 ;  /* 0x0000001c20fc7c20 */ /* 0x020ff20008410000 */
[----:B------:R-:W1:Y:S10]  /*105a0*/  MUFU.TANH R9, R9 ;  /* 0x0000000900097308 */ /* 0x000e740000002400 */
        /* <DEDUP_REMOVED lines=13> */
[----:B------:R5:W1:Y:S10]  /*10680*/  MUFU.TANH R181, R252 ;  /* 0x000000fc00b57308 */ /* 0x000a740000002400 */
[----:B------:R1:W1:Y:S10]  /*10690*/  MUFU.TANH R180, R33 ;  /* 0x0000002100b47308 */ /* 0x0002740000002400 */
[----:B------:R-:W1:Y:S01]  /*106a0*/  MUFU.TANH R166, R166 ;  /* 0x000000a600a67308 */ /* 0x000e620000002400 */
[----:B-----5:R-:W-:Y:S09]  /*106b0*/  IMAD.MOV.U32 R252, RZ, RZ, R2 ;  /* 0x000000fffffc7224 */ /* 0x020ff200078e0002 */
[----:B------:R-:W1:Y:S01]  /*106c0*/  MUFU.TANH R165, R165 ;  /* 0x000000a500a57308 */ /* 0x000e620000002400 */
[----:B--234-:R-:W-:Y:S05]  /*106d0*/  @!P0 BRA `(.L_x_3802) ;  /* 0x0000000c00008947 */ /* 0x01cfea0003800000 */
        /* <DEDUP_REMOVED lines=75> */
.L_x_3803:
        /* <DEDUP_REMOVED lines=40> */
[CCC-:B-1----:R-:W-:Y:S01]  /*10e10*/  @!P4 LEA.HI.X R33, R3.reuse, R249.reuse, R2.reuse, 0x1, P1 ;  /* 0x000000f90321c211 */ /* 0x1c2fe200008f0c02 */
        /* <DEDUP_REMOVED lines=76> */
.L_x_3802:
[----:B------:R-:W-:Y:S01]  /*112e0*/  MOV R2, UR12 ;  /* 0x0000000c00027c02 */ /* 0x000fe20008000f00 */
[----:B--2---:R-:W-:Y:S01]  /*112f0*/  LDSM.16.MT88.4 R20, [R234+0x10000] ;  /* 0x01000000ea14783b */ /* 0x004fe20000004200 */
[----:B------:R-:W-:Y:S02]  /*11300*/  UISETP.GT.AND UP2, UPT, UR12, UR11, UPT ;  /* 0x0000000b0c00728c */ /* 0x000fe4000bf44270 */
[----:B------:R-:W-:Y:S01]  /*11310*/  LEA R2, R2, R245, 0x6 ;  /* 0x000000f502027211 */ /* 0x000fe200078e30ff */
[----:B------:R-:W-:Y:S01]  /*11320*/  UMOV UR15, UR36 ;  /* 0x00000024000f7c82 */ /* 0x000fe20008000000 */
[----:B------:R-:W-:Y:S02]  /*11330*/  UMOV UR14, UR35 ;  /* 0x00000023000e7c82 */ /* 0x000fe40008000000 */
[C---:B------:R-:W-:Y:S01]  /*11340*/  IADD3 R6, R2.reuse, 0x1, RZ ;  /* 0x0000000102067810 */ /* 0x040fe20007ffe0ff */
[----:B------:R-:W-:Y:S01]  /*11350*/  LDSM.16.MT88.4 R28, [R233+0x10000] ;  /* 0x01000000e91c783b */ /* 0x000fe20000004200 */
[----:B------:R-:W-:Y:S02]  /*11360*/  IADD3 R4, R2, 0x9, RZ ;  /* 0x0000000902047810 */ /* 0x000fe40007ffe0ff */
[----:B------:R-:W-:Y:S02]  /*11370*/  I2FP.F32.S32 R6, R6 ;  /* 0x0000000600067245 */ /* 0x000fe40000201400 */
[----:B------:R-:W-:Y:S02]  /*11380*/  I2FP.F32.S32 R4, R4 ;  /* 0x0000000400047245 */ /* 0x000fe40000201400 */
[----:B------:R-:W-:Y:S01]  /*11390*/  I2FP.F32.S32 R19, R2 ;  /* 0x0000000200137245 */ /* 0x000fe20000201400 */
[C---:B------:R-:W-:Y:S01]  /*113a0*/  FFMA.FTZ R199, R6.reuse, UR5, R199 ;  /* 0x0000000506c77c23 */ /* 0x040fe200080100c7 */
[----:B------:R-:W-:Y:S01]  /*113b0*/  FFMA.FTZ R7, R6, UR5, R197 ;  /* 0x0000000506077c23 */ /* 0x000fe200080100c5 */
[----:B------:R-:W-:Y:S01]  /*113c0*/  IADD3 R6, R2, 0x11, RZ ;  /* 0x0000001102067810 */ /* 0x000fe20007ffe0ff */
[C---:B------:R-:W-:Y:S01]  /*113d0*/  FFMA.FTZ R205, R4.reuse, UR5, R205 ;  /* 0x0000000504cd7c23 */ /* 0x040fe200080100cd */
[----:B-1----:R-:W-:Y:S01]  /*113e0*/  FFMA.FTZ R9, R4, UR5, R9 ;  /* 0x0000000504097c23 */ /* 0x002fe20008010009 */
        /* <DEDUP_REMOVED lines=10> */
[----:B------:R-:W-:Y:S01]  /*11490*/  FMNMX.FTZ R6, R198, R0, !PT ;  /* 0x00000000c6067209 */ /* 0x000fe20007810000 */
[C---:B------:R-:W-:Y:S01]  /*114a0*/  FFMA.FTZ R168, R4.reuse, UR5, R17 ;  /* 0x0000000504a87c23 */ /* 0x040fe20008010011 */
[----:B------:R-:W-:Y:S01]  /*114b0*/  FFMA.FTZ R169, R4, UR5, R15 ;  /* 0x0000000504a97c23 */ /* 0x000fe2000801000f */
[C---:B------:R-:W-:Y:S01]  /*114c0*/  IADD3 R175, R2.reuse, 0x10, RZ ;  /* 0x0000001002af7810 */ /* 0x040fe20007ffe0ff */
[C---:B------:R-:W-:Y:S01]  /*114d0*/  FFMA.FTZ R10, R3.reuse, UR5, R10 ;  /* 0x00000005030a7c23 */ /* 0x040fe2000801000a */
[----:B------:R-:W-:Y:S01]  /*114e0*/  IADD3 R5, R2, 0x21, RZ ;  /* 0x0000002102057810 */ /* 0x000fe20007ffe0ff */
[----:B------:R-:W-:Y:S01]  /*114f0*/  FFMA.FTZ R201, R3, UR5, R201 ;  /* 0x0000000503c97c23 */ /* 0x000fe200080100c9 */
[----:B------:R-:W-:Y:S02]  /*11500*/  FMNMX.FTZ R4, R19, R167, !PT ;  /* 0x000000a713047209 */ /* 0x000fe40007810000 */
[----:B------:R-:W-:Y:S02]  /*11510*/  FMNMX.FTZ R11, R199, R6, !PT ;  /* 0x00000006c70b7209 */ /* 0x000fe40007810000 */
[----:B------:R-:W-:Y:S02]  /*11520*/  I2FP.F32.S32 R175, R175 ;  /* 0x000000af00af7245 */ /* 0x000fe40000201400 */
[----:B------:R-:W-:Y:S02]  /*11530*/  I2FP.F32.S32 R5, R5 ;  /* 0x0000000500057245 */ /* 0x000fe40000201400 */
[----:B------:R-:W-:Y:S01]  /*11540*/  FMNMX.FTZ R6, R7, R4, !PT ;  /* 0x0000000407067209 */ /* 0x000fe20007810000 */
[----:B------:R-:W-:Y:S01]  /*11550*/  FFMA.FTZ R174, R175, UR5, R14 ;  /* 0x00000005afae7c23 */ /* 0x000fe2000801000e */
[----:B------:R-:W-:Y:S01]  /*11560*/  FMNMX.FTZ R4, R10, R11, !PT ;  /* 0x0000000b0a047209 */ /* 0x000fe20007810000 */
[C---:B------:R-:W-:Y:S01]  /*11570*/  FFMA.FTZ R206, R5.reuse, UR5, R206 ;  /* 0x0000000505ce7c23 */ /* 0x040fe200080100ce */
[C---:B------:R-:W-:Y:S01]  /*11580*/  IADD3 R171, R2.reuse, 0x18, RZ ;  /* 0x0000001802ab7810 */ /* 0x040fe20007ffe0ff */
[----:B------:R-:W-:Y:S01]  /*11590*/  FFMA.FTZ R211, R5, UR5, R211 ;  /* 0x0000000505d37c23 */ /* 0x000fe200080100d3 */
[----:B------:R-:W-:Y:S01]  /*115a0*/  FMNMX.FTZ R6, R201, R6, !PT ;  /* 0x00000006c9067209 */ /* 0x000fe20007810000 */
[----:B------:R-:W-:Y:S01]  /*115b0*/  FFMA.FTZ R175, R175, UR5, R203 ;  /* 0x00000005afaf7c23 */ /* 0x000fe200080100cb */
[----:B------:R-:W-:Y:S02]  /*115c0*/  FMNMX.FTZ R5, R205, R4, !PT ;  /* 0x00000004cd057209 */ /* 0x000fe40007810000 */
[C---:B------:R-:W-:Y:S02]  /*115d0*/  IADD3 R3, R2.reuse, 0x20, RZ ;  /* 0x0000002002037810 */ /* 0x040fe40007ffe0ff */
[----:B------:R-:W-:Y:S02]  /*115e0*/  I2FP.F32.S32 R171, R171 ;  /* 0x000000ab00ab7245 */ /* 0x000fe40000201400 */
[----:B------:R-:W-:Y:S02]  /*115f0*/  IADD3 R11, R2, 0x28, RZ ;  /* 0x00000028020b7810 */ /* 0x000fe40007ffe0ff */
[----:B------:R-:W-:Y:S01]  /*11600*/  FMNMX.FTZ R6, R9, R6, !PT ;  /* 0x0000000609067209 */ /* 0x000fe20007810000 */
[C---:B------:R-:W-:Y:S01]  /*11610*/  FFMA.FTZ R170, R171.reuse, UR5, R18 ;  /* 0x00000005abaa7c23 */ /* 0x040fe20008010012 */
[----:B------:R-:W-:Y:S01]  /*11620*/  FMNMX.FTZ R5, R174, R5, !PT ;  /* 0x00000005ae057209 */ /* 0x000fe20007810000 */
[----:B------:R-:W-:Y:S01]  /*11630*/  FFMA.FTZ R171, R171, UR5, R210 ;  /* 0x00000005abab7c23 */ /* 0x000fe200080100d2 */
[----:B------:R-:W-:Y:S02]  /*11640*/  I2FP.F32.S32 R3, R3 ;  /* 0x0000000300037245 */ /* 0x000fe40000201400 */
[----:B------:R-:W-:Y:S02]  /*11650*/  I2FP.F32.S32 R11, R11 ;  /* 0x0000000b000b7245 */ /* 0x000fe40000201400 */
[----:B------:R-:W-:Y:S01]  /*11660*/  FMNMX.FTZ R6, R175, R6, !PT ;  /* 0x00000006af067209 */ /* 0x000fe20007810000 */
[C---:B------:R-:W-:Y:S01]  /*11670*/  FFMA.FTZ R213, R3.reuse, UR5, R213 ;  /* 0x0000000503d57c23 */ /* 0x040fe200080100d5 */
[----:B------:R-:W-:Y:S01]  /*11680*/  FMNMX.FTZ R5, R172, R5, !PT ;  /* 0x00000005ac057209 */ /* 0x000fe20007810000 */
[----:B------:R-:W-:Y:S01]  /*11690*/  FFMA.FTZ R208, R3, UR5, R208 ;  /* 0x0000000503d07c23 */ /* 0x000fe200080100d0 */
[----:B------:R-:W-:Y:S01]  /*116a0*/  IADD3 R3, R2, 0x29, RZ ;  /* 0x0000002902037810 */ /* 0x000fe20007ffe0ff */
[----:B------:R-:W-:Y:S01]  /*116b0*/  FFMA.FTZ R204, R11, UR5, R204 ;  /* 0x000000050bcc7c23 */ /* 0x000fe200080100cc */
[----:B------:R-:W-:Y:S01]  /*116c0*/  FMNMX.FTZ R6, R173, R6, !PT ;  /* 0x00000006ad067209 */ /* 0x000fe20007810000 */
[----:B------:R-:W-:Y:S01]  /*116d0*/  FFMA.FTZ R209, R11, UR5, R209 ;  /* 0x000000050bd17c23 */ /* 0x000fe200080100d1 */
[----:B------:R-:W-:Y:S02]  /*116e0*/  FMNMX.FTZ R11, R170, R5, !PT ;  /* 0x00000005aa0b7209 */ /* 0x000fe40007810000 */
[----:B------:R-:W-:Y:S02]  /*116f0*/  IADD3 R4, R2, 0x30, RZ ;  /* 0x0000003002047810 */ /* 0x000fe40007ffe0ff */
        /* <DEDUP_REMOVED lines=8> */
[----:B------:R-:W-:Y:S01]  /*11780*/  FFMA.FTZ R186, R5, UR5, R186 ;  /* 0x0000000505ba7c23 */ /* 0x000fe200080100ba */
[----:B------:R-:W-:Y:S01]  /*11790*/  FMNMX.FTZ R4, R213, R4, !PT ;  /* 0x00000004d5047209 */ /* 0x000fe20007810000 */
[----:B------:R-:W-:Y:S01]  /*117a0*/  FFMA.FTZ R185, R5, UR5, R185 ;  /* 0x0000000505b97c23 */ /* 0x000fe200080100b9 */
[----:B------:R-:W-:Y:S02]  /*117b0*/  FMNMX.FTZ R3, R206, R3, !PT ;  /* 0x00000003ce037209 */ /* 0x000fe40007810000 */
        /* <DEDUP_REMOVED lines=19> */
[----:B------:R-:W-:Y:S01]  /*118f0*/  FMNMX.FTZ R12, R183, R4, !PT ;  /* 0x00000004b70c7209 */ /* 0x000fe20007810000 */
[----:B------:R-:W-:Y:S01]  /*11900*/  FFMA.FTZ R180, R2, UR5, R180 ;  /* 0x0000000502b47c23 */ /* 0x000fe200080100b4 */
[----:B------:R-:W-:Y:S02]  /*11910*/  FMNMX.FTZ R4, R166, R3, !PT ;  /* 0x00000003a6047209 */ /* 0x000fe40007810000 */
[----:B------:R-:W-:Y:S02]  /*11920*/  FMNMX.FTZ R3, R181, R12, !PT ;  /* 0x0000000cb5037209 */ /* 0x000fe40007810000 */
[----:B------:R-:W-:Y:S01]  /*11930*/  FMNMX.FTZ R5, R165, R4, !PT ;  /* 0x00000004a5057209 */ /* 0x000fe20007810000 */
[----:B------:R-:W-:Y:S01]  /*11940*/  LDSM.16.MT88.4 R12, [R236+0x10000] ;  /* 0x01000000ec0c783b */ /* 0x000fe20000004200 */
[----:B------:R-:W-:Y:S07]  /*11950*/  FMNMX.FTZ R8, R180, R3, !PT ;  /* 0x00000003b4087209 */ /* 0x000fee0007810000 */
[----:B------:R-:W1:Y:S08]  /*11960*/  SHFL.BFLY PT, R2, R5, 0x2, 0x1f ;  /* 0x0c401f0005027f89 */ /* 0x000e7000000e0000 */
[----:B------:R-:W2:Y:S01]  /*11970*/  SHFL.BFLY PT, R3, R8, 0x2, 0x1f ;  /* 0x0c401f0008037f89 */ /* 0x000ea200000e0000 */
[----:B-1----:R-:W-:Y:S02]  /*11980*/  FMNMX.FTZ R6, R5, R2, !PT ;  /* 0x0000000205067209 */ /* 0x002fe40007810000 */
[----:B--2---:R-:W-:Y:S05]  /*11990*/  FMNMX.FTZ R11, R8, R3, !PT ;  /* 0x00000003080b7209 */ /* 0x004fea0007810000 */
        /* <DEDUP_REMOVED lines=15> */
[--C-:B------:R-:W-:Y:S01]  /*11a90*/  FFMA.FTZ R188, R10, UR4, -R187.reuse ;  /* 0x000000040abc7c23 */ /* 0x100fe200080108bb */
[--C-:B------:R-:W-:Y:S01]  /*11aa0*/  FFMA.FTZ R167, R205, UR4, -R187.reuse ;  /* 0x00000004cda77c23 */ /* 0x100fe200080108bb */
[----:B------:R-:W-:Y:S01]  /*11ab0*/  FMUL.FTZ R5, R2, UR4 ;  /* 0x0000000402057c20 */ /* 0x000fe20008410000 */
        /* <DEDUP_REMOVED lines=8> */
[--C-:B------:R-:W-:Y:S01]  /*11b40*/  FFMA.FTZ R201, R168, UR4, -R187.reuse ;  /* 0x00000004a8c97c23 */ /* 0x100fe200080108bb */
[--C-:B------:R-:W-:Y:S01]  /*11b50*/  FFMA.FTZ R198, R175, UR4, -R182.reuse ;  /* 0x00000004afc67c23 */ /* 0x100fe200080108b6 */
[--C-:B------:R-:W-:Y:S01]  /*11b60*/  FFMA.FTZ R203, R173, UR4, -R182.reuse ;  /* 0x00000004adcb7c23 */ /* 0x100fe200080108b6 */
[--C-:B------:R-:W-:Y:S03]  /*11b70*/  FFMA.FTZ R200, R171, UR4, -R182.reuse ;  /* 0x00000004abc87c23 */ /* 0x100fe600080108b6 */
[----:B------:R-:W2:Y:S01]  /*11b80*/  MUFU.EX2 R2, R5 ;  /* 0x0000000500027308 */ /* 0x000ea20000000800 */
[----:B------:R-:W-:Y:S01]  /*11b90*/  LDSM.16.MT88.4 R172, [R236+0x14800] ;  /* 0x01480000ecac783b */ /* 0x000fe20000004200 */
[--C-:B------:R-:W-:Y:S01]  /*11ba0*/  FFMA.FTZ R205, R169, UR4, -R182.reuse ;  /* 0x00000004a9cd7c23 */ /* 0x100fe200080108b6 */
[--C-:B------:R-:W-:Y:S01]  /*11bb0*/  FFMA.FTZ R214, R183, UR4, -R182.reuse ;  /* 0x00000004b7d67c23 */ /* 0x100fe200080108b6 */
[--C-:B------:R-:W-:Y:S01]  /*11bc0*/  FFMA.FTZ R212, R184, UR4, -R187.reuse ;  /* 0x00000004b8d47c23 */ /* 0x100fe200080108bb */
[--C-:B------:R-:W-:Y:S01]  /*11bd0*/  FFMA.FTZ R215, R206, UR4, -R187.reuse ;  /* 0x00000004ced77c23 */ /* 0x100fe200080108bb */
[--C-:B------:R-:W-:Y:S01]  /*11be0*/  FFMA.FTZ R208, R208, UR4, -R187.reuse ;  /* 0x00000004d0d07c23 */ /* 0x100fe200080108bb */
[--C-:B------:R-:W-:Y:S03]  /*11bf0*/  FFMA.FTZ R204, R204, UR4, -R187.reuse ;  /* 0x00000004cccc7c23 */ /* 0x100fe600080108bb */
        /* <DEDUP_REMOVED lines=22> */
[C---:B------:R-:W-:Y:S01]  /*11d60*/  FMUL.FTZ R32, R2.reuse, R132 ;  /* 0x0000008402207220 */ /* 0x040fe20000410000 */
        /* <DEDUP_REMOVED lines=26> */
[----:B------:R-:W-:Y:S01]  /*11f10*/  LDSM.16.MT88.4 R168, [R234+0x12800] ;  /* 0x01280000eaa8783b */ /* 0x000fe20000004200 */
        /* <DEDUP_REMOVED lines=51> */
[----:B------:R-:W4:Y:S01]  /*12250*/  MUFU.EX2 R201, R201 ;  /* 0x000000c900c97308 */ /* 0x000f220000000800 */
        /* <DEDUP_REMOVED lines=38> */
[----:B------:R-:W-:Y:S03]  /*124c0*/  MUFU.EX2 R208, R208 ;  /* 0x000000d000d07308 */ /* 0x000fe60000000800 */
[----:B------:R-:W-:Y:S01]  /*124d0*/  FMUL.FTZ R101, R2, R101 ;  /* 0x0000006502657220 */ /* 0x000fe20000410000 */
[C---:B-1----:R-:W-:Y:S06]  /*124e0*/  HMMA.16816.F32 R44, R160.reuse, R140, R44 ;  /* 0x0000008ca02c723c */ /* 0x042fec000000182c */
[----:B------:R-:W1:Y:S01]  /*124f0*/  MUFU.EX2 R215, R215 ;  /* 0x000000d700d77308 */ /* 0x000e620000000800 */
[C---:B------:R-:W-:Y:S01]  /*12500*/  FMUL.FTZ R106, R0.reuse, R106 ;  /* 0x0000006a006a7220 */ /* 0x040fe20000410000 */
[C---:B------:R-:W-:Y:S01]  /*12510*/  HMMA.16816.F32 R48, R160.reuse, R142, R48 ;  /* 0x0000008ea030723c */ /* 0x040fe20000001830 */
[----:B------:R-:W3:Y:S02]  /*12520*/  LDSM.16.MT88.4 R140, [R236+0x14000] ;  /* 0x01400000ec8c783b */ /* 0x000ee40000004200 */
        /* <DEDUP_REMOVED lines=11> */
[----:B------:R-:W2:Y:S01]  /*125e0*/  LDSM.16.MT88.4 R136, [R233+0x14000] ;  /* 0x01400000e988783b */ /* 0x000ea20000004200 */
[----:B------:R-:W-:Y:S03]  /*125f0*/  MUFU.EX2 R214, R214 ;  /* 0x000000d600d67308 */ /* 0x000fe60000000800 */
        /* <DEDUP_REMOVED lines=32> */
[--C-:B------:R-:W-:Y:S01]  /*12800*/  FFMA.FTZ R202, R202, UR4, -R187.reuse ;  /* 0x00000004caca7c23 */ /* 0x100fe200080108bb */
[--C-:B------:R-:W-:Y:S01]  /*12810*/  FFMA.FTZ R206, R213, UR4, -R182.reuse ;  /* 0x00000004d5ce7c23 */ /* 0x100fe200080108b6 */
[--C-:B------:R-:W-:Y:S01]  /*12820*/  FFMA.FTZ R213, R185, UR4, -R182.reuse ;  /* 0x00000004b9d57c23 */ /* 0x100fe200080108b6 */
[--C-:B------:R-:W-:Y:S01]  /*12830*/  FFMA.FTZ R211, R211, UR4, -R182.reuse ;  /* 0x00000004d3d37c23 */ /* 0x100fe200080108b6 */
[C---:B---3--:R-:W-:Y:S02]  /*12840*/  HMMA.16816.F32 R92, R160.reuse, R140, R92 ;  /* 0x0000008ca05c723c */ /* 0x048fe4000000185c */
[----:B------:R-:W3:Y:S01]  /*12850*/  MUFU.EX2 R202, R202 ;  /* 0x000000ca00ca7308 */ /* 0x000ee20000000800 */
[--C-:B------:R-:W-:Y:S01]  /*12860*/  FFMA.FTZ R209, R209, UR4, -R182.reuse ;  /* 0x00000004d1d17c23 */ /* 0x100fe200080108b6 */
[----:B------:R-:W-:Y:S01]  /*12870*/  FFMA.FTZ R210, R207, UR4, -R182 ;  /* 0x00000004cfd27c23 */ /* 0x000fe200080108b6 */
[--C-:B------:R-:W-:Y:S01]  /*12880*/  FFMA.FTZ R207, R186, UR4, -R187.reuse ;  /* 0x00000004bacf7c23 */ /* 0x100fe200080108bb */
[C---:B------:R-:W-:Y:S01]  /*12890*/  HMMA.16816.F32 R96, R160.reuse, R142, R96 ;  /* 0x0000008ea060723c */ /* 0x040fe20000001860 */
[----:B------:R-:W1:Y:S05]  /*128a0*/  LDSM.16.MT88.4 R140, [R233+0x16000] ;  /* 0x01600000e98c783b */ /* 0x000e6a0000004200 */
[----:B------:R-:W-:Y:S01]  /*128b0*/  MUFU.EX2 R206, R206 ;  /* 0x000000ce00ce7308 */ /* 0x000fe20000000800 */
[--C-:B------:R-:W-:Y:S01]  /*128c0*/  FFMA.FTZ R166, R166, UR4, -R187.reuse ;  /* 0x00000004a6a67c23 */ /* 0x100fe200080108bb */
[C---:B-----5:R-:W-:Y:S03]  /*128d0*/  HMMA.16816.F32 R100, R160.reuse, R132, R100 ;  /* 0x00000084a064723c */ /* 0x060fe60000001864 */
[----:B------:R-:W-:Y:S03]  /*128e0*/  FFMA.FTZ R187, R165, UR4, -R187 ;  /* 0x00000004a5bb7c23 */ /* 0x000fe600080108bb */
[C---:B------:R-:W-:Y:S01]  /*128f0*/  HMMA.16816.F32 R104, R160.reuse, R134, R104 ;  /* 0x00000086a068723c */ /* 0x040fe20000001868 */
[----:B------:R-:W5:Y:S01]  /*12900*/  LDSM.16.MT88.4 R132, [R232+0x16000] ;  /* 0x01600000e884783b */ /* 0x000f620000004200 */
[----:B------:R-:W3:Y:S03]  /*12910*/  MUFU.EX2 R211, R211 ;  /* 0x000000d300d37308 */ /* 0x000ee60000000800 */
[----:B------:R-:W-:Y:S01]  /*12920*/  FFMA.FTZ R193, R0, R251, R193 ;  /* 0x000000fb00c17223 */ /* 0x000fe200000100c1 */
[C---:B--2---:R-:W-:Y:S06]  /*12930*/  HMMA.16816.F32 R108, R160.reuse, R136, R108 ;  /* 0x00000088a06c723c */ /* 0x044fec000000186c */
[----:B------:R2:W-:Y:S01]  /*12940*/  MUFU.EX2 R165, R187 ;  /* 0x000000bb00a57308 */ /* 0x0005e20000000800 */
[----:B------:R-:W-:Y:S01]  /*12950*/  FFMA.FTZ R197, R2, R250, R197 ;  /* 0x000000fa02c57223 */ /* 0x000fe200000100c5 */
[C---:B------:R-:W-:Y:S03]  /*12960*/  HMMA.16816.F32 R112, R160.reuse, R138, R112 ;  /* 0x0000008aa070723c */ /* 0x040fe60000001870 */
[----:B------:R-:W-:Y:S05]  /*12970*/  F2FP.F16.F32.PACK_AB R137, R199, R194 ;  /* 0x000000c2c789723e */ /* 0x000fea00000000ff */
[----:B------:R-:W-:Y:S03]  /*12980*/  MUFU.EX2 R209, R209 ;  /* 0x000000d100d17308 */ /* 0x000fe60000000800 */
[----:B----4-:R-:W-:Y:S01]  /*12990*/  F2FP.F16.F32.PACK_AB R139, R201, R196 ;  /* 0x000000c4c98b723e */ /* 0x010fe200000000ff */
[----:B------:R-:W-:Y:S01]  /*129a0*/  FADD.FTZ R193, R189, R193 ;  /* 0x000000c1bdc17221 */ /* 0x000fe20000010000 */
[----:B------:R-:W-:Y:S01]  /*129b0*/  F2FP.F16.F32.PACK_AB R136, R203, R198 ;  /* 0x000000c6cb88723e */ /* 0x000fe200000000ff */
[----:B------:R-:W-:Y:S01]  /*129c0*/  FADD.FTZ R192, R192, R197 ;  /* 0x000000c5c0c07221 */ /* 0x000fe20000010000 */
[----:B------:R-:W-:Y:S03]  /*129d0*/  F2FP.F16.F32.PACK_AB R138, R205, R200 ;  /* 0x000000c8cd8a723e */ /* 0x000fe600000000ff */
[----:B------:R-:W4:Y:S01]  /*129e0*/  MUFU.EX2 R210, R210 ;  /* 0x000000d200d27308 */ /* 0x000f220000000800 */
[----:B--2---:R-:W-:Y:S01]  /*129f0*/  LDSM.16.MT88.4 R184, [R233+0x13800] ;  /* 0x01380000e9b8783b */ /* 0x004fe20000004200 */
[----:B------:R-:W-:Y:S01]  /*12a00*/  MOV R0, R3 ;  /* 0x0000000300007202 */ /* 0x000fe20000000f00 */
[C---:B-1----:R-:W-:Y:S03]  /*12a10*/  HMMA.16816.F32 R116, R160.reuse, R140, R116 ;  /* 0x0000008ca074723c */ /* 0x042fe60000001874 */
[----:B------:R-:W-:Y:S01]  /*12a20*/  FADD.FTZ R188, R188, R193 ;  /* 0x000000c1bcbc7221 */ /* 0x000fe20000010000 */
[----:B------:R-:W-:Y:S03]  /*12a30*/  FADD.FTZ R191, R191, R192 ;  /* 0x000000c0bfbf7221 */ /* 0x000fe60000010000 */
[----:B------:R-:W1:Y:S01]  /*12a40*/  MUFU.EX2 R207, R207 ;  /* 0x000000cf00cf7308 */ /* 0x000e620000000800 */
[C---:B------:R-:W-:Y:S01]  /*12a50*/  HMMA.16816.F32 R120, R160.reuse, R142, R120 ;  /* 0x0000008ea078723c */ /* 0x040fe20000001878 */
[----:B------:R-:W2:Y:S02]  /*12a60*/  LDSM.16.MT88.4 R140, [R233+0x10800] ;  /* 0x01080000e98c783b */ /* 0x000ea40000004200 */
[----:B------:R-:W-:Y:S03]  /*12a70*/  FADD.FTZ R167, R167, R188 ;  /* 0x000000bca7a77221 */ /* 0x000fe60000010000 */
[C---:B-----5:R-:W-:Y:S03]  /*12a80*/  HMMA.16816.F32 R124, R160.reuse, R132, R124 ;  /* 0x00000084a07c723c */ /* 0x060fe6000000187c */
[----:B------:R-:W5:Y:S02]  /*12a90*/  MUFU.EX2 R166, R166 ;  /* 0x000000a600a67308 */ /* 0x000f640000000800 */
[----:B------:R-:W-:Y:S01]  /*12aa0*/  FADD.FTZ R191, R190, R191 ;  /* 0x000000bfbebf7221 */ /* 0x000fe20000010000 */
[----:B------:R-:W-:Y:S01]  /*12ab0*/  HMMA.16816.F32 R128, R160, R134, R128 ;  /* 0x00000086a080723c */ /* 0x000fe20000001880 */
[----:B------:R-:W3:Y:S06]  /*12ac0*/  LDSM.16.MT88.4 R132, [R233+0x12800] ;  /* 0x01280000e984783b */ /* 0x000eec0000004200 */
[----:B------:R-:W5:Y:S01]  /*12ad0*/  MUFU.EX2 R213, R213 ;  /* 0x000000d500d57308 */ /* 0x000f620000000800 */
[----:B------:R-:W-:Y:S01]  /*12ae0*/  FADD.FTZ R194, R194, R167 ;  /* 0x000000a7c2c27221 */ /* 0x000fe20000010000 */
[C---:B------:R-:W-:Y:S01]  /*12af0*/  HMMA.16816.F32 R4, R136.reuse, R144, R4 ;  /* 0x000000908804723c */ /* 0x040fe20000001804 */
[----:B------:R-:W4:Y:S04]  /*12b00*/  LDSM.16.MT88.4 R160, [R232+0x12800] ;  /* 0x01280000e8a0783b */ /* 0x000f280000004200 */
[----:B------:R-:W-:Y:S01]  /*12b10*/  FADD.FTZ R198, R198, R191 ;  /* 0x000000bfc6c67221 */ /* 0x000fe20000010000 */
[C---:B------:R-:W-:Y:S03]  /*12b20*/  HMMA.16816.F32 R8, R136.reuse, R146, R8 ;  /* 0x000000928808723c */ /* 0x040fe60000001808 */
[----:B------:R-:W1:Y:S03]  /*12b30*/  LDSM.16.MT88.4 R144, [R234+0x14800] ;  /* 0x01480000ea90783b */ /* 0x000e660000004200 */
        /* <DEDUP_REMOVED lines=27> */
[----:B------:R-:W-:Y:S05]  /*12cf0*/  LDSM.16.MT88.4 R160, [R236+0x13000] ;  /* 0x01300000eca0783b */ /* 0x000fea0000004200 */
[C---:B------:R-:W-:Y:S06]  /*12d00*/  HMMA.16816.F32 R68, R136.reuse, R172, R68 ;  /* 0x000000ac8844723c */ /* 0x040fec0000001844 */
        /* <DEDUP_REMOVED lines=9> */
[C---:B------:R-:W-:Y:S06]  /*12da0*/  HMMA.16816.F32 R96, R136.reuse, R178, R96 ;  /* 0x000000b28860723c */ /* 0x040fec0000001860 */
[C---:B--2---:R-:W-:Y:S06]  /*12db0*/  HMMA.16816.F32 R100, R136.reuse, R140, R100 ;  /* 0x0000008c8864723c */ /* 0x044fec0000001864 */
[C---:B------:R-:W-:Y:S01]  /*12dc0*/  HMMA.16816.F32 R104, R136.reuse, R142, R104 ;  /* 0x0000008e8868723c */ /* 0x040fe20000001868 */
[----:B------:R-:W2:Y:S05]  /*12dd0*/  LDSM.16.MT88.4 R140, [R236+0x11000] ;  /* 0x01100000ec8c783b */ /* 0x000eaa0000004200 */
[C---:B---3--:R-:W-:Y:S06]  /*12de0*/  HMMA.16816.F32 R108, R136.reuse, R132, R108 ;  /* 0x00000084886c723c */ /* 0x048fec000000186c */
[C---:B------:R-:W-:Y:S05]  /*12df0*/  HMMA.16816.F32 R112, R136.reuse, R134, R112 ;  /* 0x000000868870723c */ /* 0x040fea0000001870 */
[----:B------:R-:W-:Y:S01]  /*12e00*/  F2FP.F16.F32.PACK_AB R133, R215, R208 ;  /* 0x000000d0d785723e */ /* 0x000fe200000000ff */
[C---:B-1----:R-:W-:Y:S05]  /*12e10*/  HMMA.16816.F32 R116, R136.reuse, R144, R116 ;  /* 0x000000908874723c */ /* 0x042fea0000001874 */
[----:B------:R-:W-:Y:S01]  /*12e20*/  F2FP.F16.F32.PACK_AB R135, R202, R204 ;  /* 0x000000ccca87723e */ /* 0x000fe200000000ff */
[C---:B------:R-:W-:Y:S01]  /*12e30*/  HMMA.16816.F32 R120, R136.reuse, R146, R120 ;  /* 0x000000928878723c */ /* 0x040fe20000001878 */
[----:B------:R-:W1:Y:S04]  /*12e40*/  LDSM.16.MT88.4 R144, [R233+0x11000] ;  /* 0x01100000e990783b */ /* 0x000e680000004200 */
[----:B------:R-:W-:Y:S01]  /*12e50*/  F2FP.F16.F32.PACK_AB R132, R211, R206 ;  /* 0x000000ced384723e */ /* 0x000fe200000000ff */
[C---:B----4-:R-:W-:Y:S05]  /*12e60*/  HMMA.16816.F32 R124, R136.reuse, R148, R124 ;  /* 0x00000094887c723c */ /* 0x050fea000000187c */
[----:B------:R-:W-:Y:S01]  /*12e70*/  F2FP.F16.F32.PACK_AB R134, R210, R209 ;  /* 0x000000d1d286723e */ /* 0x000fe200000000ff */
[----:B------:R-:W-:Y:S01]  /*12e80*/  HMMA.16816.F32 R128, R136, R150, R128 ;  /* 0x000000968880723c */ /* 0x000fe20000001880 */
[----:B------:R-:W3:Y:S04]  /*12e90*/  LDSM.16.MT88.4 R136, [R232+0x13000] ;  /* 0x01300000e888783b */ /* 0x000ee80000004200 */
[----:B------:R-:W-:Y:S01]  /*12ea0*/  FADD.FTZ R208, R208, R201 ;  /* 0x000000c9d0d07221 */ /* 0x000fe20000010000 */
[C---:B--2---:R-:W-:Y:S03]  /*12eb0*/  HMMA.16816.F32 R4, R132.reuse, R140, R4 ;  /* 0x0000008c8404723c */ /* 0x044fe60000001804 */
[----:B------:R-:W2:Y:S02]  /*12ec0*/  LDSM.16.MT88.4 R148, [R236+0x15000] ;  /* 0x01500000ec94783b */ /* 0x000ea40000004200 */
[----:B------:R-:W-:Y:S01]  /*12ed0*/  FADD.FTZ R206, R206, R205 ;  /* 0x000000cdcece7221 */ /* 0x000fe20000010000 */
[C---:B------:R-:W-:Y:S05]  /*12ee0*/  HMMA.16816.F32 R8, R132.reuse, R142, R8 ;  /* 0x0000008e8408723c */ /* 0x040fea0000001808 */
[----:B------:R-:W4:Y:S01]  /*12ef0*/  LDSM.16.MT88.4 R140, [R234+0x15000] ;  /* 0x01500000ea8c783b */ /* 0x000f220000004200 */
        /* <DEDUP_REMOVED lines=13> */
[----:B------:R-:W1:Y:S04]  /*12fd0*/  LDSM.16.MT88.4 R156, [R236+0x17000] ;  /* 0x01700000ec9c783b */ /* 0x000e680000004200 */
[----:B------:R-:W-:Y:S01]  /*12fe0*/  FADD.FTZ R210, R210, R209 ;  /* 0x000000d1d2d27221 */ /* 0x000fe20000010000 */
        /* <DEDUP_REMOVED lines=15> */
[C---:B--2---:R-:W-:Y:S05]  /*130e0*/  HMMA.16816.F32 R68, R132.reuse, R148, R68 ;  /* 0x000000948444723c */ /* 0x044fea0000001844 */
[----:B------:R-:W-:Y:S01]  /*130f0*/  FADD.FTZ R207, R212, R207 ;  /* 0x000000cfd4cf7221 */ /* 0x000fe20000010000 */
[C---:B------:R-:W-:Y:S01]  /*13100*/  HMMA.16816.F32 R72, R132.reuse, R150, R72 ;  /* 0x000000968448723c */ /* 0x040fe20000001848 */
[----:B------:R-:W-:Y:S04]  /*13110*/  LDSM.16.MT88.4 R148, [R234+0x11800] ;  /* 0x01180000ea94783b */ /* 0x000fe80000004200 */
[----:B------:R-:W-:Y:S01]  /*13120*/  FADD.FTZ R213, R214, R213 ;  /* 0x000000d5d6d57221 */ /* 0x000fe20000010000 */
[C---:B----4-:R-:W-:Y:S05]  /*13130*/  HMMA.16816.F32 R76, R132.reuse, R140, R76 ;  /* 0x0000008c844c723c */ /* 0x050fea000000184c */
[----:B------:R-:W-:Y:S01]  /*13140*/  FADD.FTZ R166, R166, R207 ;  /* 0x000000cfa6a67221 */ /* 0x000fe20000010000 */
[C---:B------:R-:W-:Y:S01]  /*13150*/  HMMA.16816.F32 R80, R132.reuse, R142, R80 ;  /* 0x0000008e8450723c */ /* 0x040fe20000001850 */
[----:B------:R-:W2:Y:S04]  /*13160*/  LDSM.16.MT88.4 R140, [R233+0x17000] ;  /* 0x01700000e98c783b */ /* 0x000ea80000004200 */
[----:B------:R-:W-:Y:S01]  /*13170*/  FADD.FTZ R251, R165, R166 ;  /* 0x000000a6a5fb7221 */ /* 0x000fe20000010000 */
[C---:B-----5:R-:W-:Y:S06]  /*13180*/  HMMA.16816.F32 R84, R132.reuse, R152, R84 ;  /* 0x000000988454723c */ /* 0x060fec0000001854 */
[C---:B------:R-:W-:Y:S05]  /*13190*/  HMMA.16816.F32 R88, R132.reuse, R154, R88 ;  /* 0x0000009a8458723c */ /* 0x040fea0000001858 */
[--C-:B------:R-:W-:Y:S01]  /*131a0*/  FFMA.FTZ R152, R181, UR4, -R182.reuse ;  /* 0x00000004b5987c23 */ /* 0x100fe200080108b6 */
[C---:B-1----:R-:W-:Y:S03]  /*131b0*/  HMMA.16816.F32 R92, R132.reuse, R144, R92 ;  /* 0x00000090845c723c */ /* 0x042fe6000000185c */
[----:B------:R-:W-:Y:S02]  /*131c0*/  MUFU.EX2 R177, R152 ;  /* 0x0000009800b17308 */ /* 0x000fe40000000800 */
[----:B------:R-:W-:Y:S01]  /*131d0*/  FFMA.FTZ R182, R180, UR4, -R182 ;  /* 0x00000004b4b67c23 */ /* 0x000fe200080108b6 */
[C---:B------:R-:W-:Y:S01]  /*131e0*/  HMMA.16816.F32 R96, R132.reuse, R146, R96 ;  /* 0x000000928460723c */ /* 0x040fe20000001860 */
[----:B------:R-:W1:Y:S06]  /*131f0*/  LDSM.16.MT88.4 R144, [R232+0x17000] ;  /* 0x01700000e890783b */ /* 0x000e6c0000004200 */
[----:B------:R4:W5:Y:S01]  /*13200*/  MUFU.EX2 R176, R182 ;  /* 0x000000b600b07308 */ /* 0x0009620000000800 */
[C---:B------:R-:W-:Y:S06]  /*13210*/  HMMA.16816.F32 R100, R132.reuse, R156, R100 ;  /* 0x0000009c8464723c */ /* 0x040fec0000001864 */
[C---:B------:R-:W-:Y:S01]  /*13220*/  HMMA.16816.F32 R104, R132.reuse, R158, R104 ;  /* 0x0000009e8468723c */ /* 0x040fe20000001868 */
[----:B------:R-:W5:Y:S05]  /*13230*/  LDSM.16.MT88.4 R156, [R236+0x11800] ;  /* 0x01180000ec9c783b */ /* 0x000f6a0000004200 */
[C---:B---3--:R-:W-:Y:S03]  /*13240*/  HMMA.16816.F32 R108, R132.reuse, R136, R108 ;  /* 0x00000088846c723c */ /* 0x048fe6000000186c */
[----:B----4-:R-:W-:Y:S03]  /*13250*/  LDSM.16.MT88.4 R180, [R234+0x13800] ;  /* 0x01380000eab4783b */ /* 0x010fe60000004200 */
[C---:B------:R-:W-:Y:S06]  /*13260*/  HMMA.16816.F32 R112, R132.reuse, R138, R112 ;  /* 0x0000008a8470723c */ /* 0x040fec0000001870 */
[C---:B--2---:R-:W-:Y:S01]  /*13270*/  HMMA.16816.F32 R116, R132.reuse, R140, R116 ;  /* 0x0000008c8474723c */ /* 0x044fe20000001874 */
[----:B------:R-:W2:Y:S05]  /*13280*/  LDSM.16.MT88.4 R136, [R233+0x11800] ;  /* 0x01180000e988783b */ /* 0x000eaa0000004200 */
[C---:B------:R-:W-:Y:S06]  /*13290*/  HMMA.16816.F32 R120, R132.reuse, R142, R120 ;  /* 0x0000008e8478723c */ /* 0x040fec0000001878 */
[C---:B-1----:R-:W-:Y:S06]  /*132a0*/  HMMA.16816.F32 R124, R132.reuse, R144, R124 ;  /* 0x00000090847c723c */ /* 0x042fec000000187c */
[----:B------:R-:W-:Y:S07]  /*132b0*/  HMMA.16816.F32 R128, R132, R146, R128 ;  /* 0x000000928480723c */ /* 0x000fee0000001880 */
[----:B-----5:R-:W-:Y:S04]  /*132c0*/  MOV R134, R176 ;  /* 0x000000b000867202 */ /* 0x020fe80000000f00 */
[----:B------:R-:W-:Y:S02]  /*132d0*/  MOV R135, R177 ;  /* 0x000000b100877202 */ /* 0x000fe40000000f00 */
[----:B------:R-:W1:Y:S02]  /*132e0*/  LDSM.16.MT88.4 R176, [R236+0x13800] ;  /* 0x01380000ecb0783b */ /* 0x000e640000004200 */
[-C--:B------:R-:W-:Y:S07]  /*132f0*/  F2FP.F16.F32.PACK_AB R170, R134, R135.reuse ;  /* 0x0000008786aa723e */ /* 0x080fee00000000ff */
[C---:B------:R-:W-:Y:S01]  /*13300*/  HMMA.16816.F32 R160, R168.reuse, R156, R4 ;  /* 0x0000009ca8a0723c */ /* 0x040fe20000001804 */
        /* <DEDUP_REMOVED lines=11> */
[----:B------:R-:W2:Y:S02]  /*133c0*/  LDSM.16.MT88.4 R24, [R236+0x17800] ;  /* 0x01780000ec18783b */ /* 0x000ea40000004200 */
[----:B------:R-:W-:Y:S04]  /*133d0*/  MOV R173, R134 ;  /* 0x0000008600ad7202 */ /* 0x000fe80000000f00 */
[----:B------:R-:W-:Y:S02]  /*133e0*/  MOV R172, R135 ;  /* 0x0000008700ac7202 */ /* 0x000fe40000000f00 */
[C---:B------:R-:W-:Y:S01]  /*133f0*/  HMMA.16816.F32 R132, R168.reuse, R174, R32 ;  /* 0x000000aea884723c */ /* 0x040fe20000001820 */
[----:B------:R-:W2:Y:S02]  /*13400*/  LDSM.16.MT88.4 R28, [R234+0x17800] ;  /* 0x01780000ea1c783b */ /* 0x000ea40000004200 */
        /* <DEDUP_REMOVED lines=8> */
[C---:B---3--:R-:W-:Y:S06]  /*13490*/  HMMA.16816.F32 R60, R168.reuse, R4, R60 ;  /* 0x00000004a83c723c */ /* 0x048fec000000183c */
[C---:B------:R-:W-:Y:S01]  /*134a0*/  HMMA.16816.F32 R64, R168.reuse, R6, R64 ;  /* 0x00000006a840723c */ /* 0x040fe20000001840 */
[----:B------:R-:W1:Y:S05]  /*134b0*/  LDSM.16.MT88.4 R4, [R233+0x17800] ;  /* 0x01780000e904783b */ /* 0x000e6a0000004200 */
[C---:B----4-:R-:W-:Y:S06]  /*134c0*/  HMMA.16816.F32 R68, R168.reuse, R8, R68 ;  /* 0x00000008a844723c */ /* 0x050fec0000001844 */
[C---:B------:R-:W-:Y:S01]  /*134d0*/  HMMA.16816.F32 R72, R168.reuse, R10, R72 ;  /* 0x0000000aa848723c */ /* 0x040fe20000001848 */
[----:B------:R-:W3:Y:S05]  /*134e0*/  LDSM.16.MT88.4 R8, [R232+0x17800] ;  /* 0x01780000e808783b */ /* 0x000eea0000004200 */
        /* <DEDUP_REMOVED lines=13> */
[----:B------:R-:W-:Y:S01]  /*135c0*/  HMMA.16816.F32 R128, R168, R10, R128 ;  /* 0x0000000aa880723c */ /* 0x000fe20000001880 */
[----:B------:R-:W-:Y:S11]  /*135d0*/  @!UPT UIADD3 URZ, URZ, URZ, URZ ;  /* 0x0000003f3f3ff290 */ /* 0x000ff6000fffe03f */
[----:B------:R-:W-:Y:S01]  /*135e0*/  @!UPT UIADD3 URZ, URZ, URZ, URZ ;  /* 0x0000003f3f3ff290 */ /* 0x000fe2000fffe03f */
[----:B------:R-:W-:Y:S11]  /*135f0*/  @P0 BRA `(.L_x_3804) ;  /* 0xffffffb000bc0947 */ /* 0x000ff6000383ffff */
.L_x_3800:
        /* <DEDUP_REMOVED lines=13> */
[----:B---3--:R-:W-:Y:S01]  /*136d0*/  FADD.FTZ R11, R11, R250 ;  /* 0x000000fa0b0b7221 */ /* 0x008fe20000010000 */
        /* <DEDUP_REMOVED lines=302> */
.L_x_3806:
[----:B------:R-:W-:Y:S05]  /*149c0*/  BSYNC B0 ;  /* 0x0000000000007941 */ /* 0x000fea0003800000 */
.L_x_3805:
        /* <DEDUP_REMOVED lines=41> */
.L_x_3808:
[----:B------:R-:W-:Y:S05]  /*14c60*/  BSYNC B0 ;  /* 0x0000000000007941 */ /* 0x000fea0003800000 */
.L_x_3807:
        /* <DEDUP_REMOVED lines=18> */
.L_x_3810:
[----:B------:R-:W-:Y:S05]  /*14d90*/  BSYNC B0 ;  /* 0x0000000000007941 */ /* 0x000fea0003800000 */
.L_x_3809:
        /* <DEDUP_REMOVED lines=17> */
.L_x_3812:
[----:B------:R-:W-:Y:S05]  /*14eb0*/  BSYNC B0 ;  /* 0x0000000000007941 */ /* 0x000fea0003800000 */
.L_x_3811:
        /* <DEDUP_REMOVED lines=17> */
.L_x_3814:
[----:B------:R-:W-:Y:S05]  /*14fd0*/  BSYNC B0 ;  /* 0x0000000000007941 */ /* 0x000fea0003800000 */
.L_x_3813:
        /* <DEDUP_REMOVED lines=17> */
.L_x_3816:
[----:B------:R-:W-:Y:S05]  /*150f0*/  BSYNC B0 ;  /* 0x0000000000007941 */ /* 0x000fea0003800000 */
.L_x_3815:
        /* <DEDUP_REMOVED lines=17> */
.L_x_3818:
[----:B------:R-:W-:Y:S05]  /*15210*/  BSYNC B0 ;  /* 0x0000000000007941 */ /* 0x000fea0003800000 */
.L_x_3817:
        /* <DEDUP_REMOVED lines=17> */
.L_x_3820:
[----:B------:R-:W-:Y:S05]  /*15330*/  BSYNC B0 ;  /* 0x0000000000007941 */ /* 0x000fea0003800000 */
.L_x_3819:
        /* <DEDUP_REMOVED lines=14> */
.L_x_3821:
        /* <DEDUP_REMOVED lines=14> */
.L_x_4916:


//--------------------- .text._ZN5flash24flash_fwd_splitkv_kernelI23Flash_fwd_kernel_traitsILi256ELi64ELi64ELi4ELb0ELb0EN7cutlass6half_tE19Flash_kernel_traitsILi256ELi64ELi64ELi4ES3_EELb1ELb0ELb0ELb0ELb1ELb0ELb1ELb1EEEvNS_16Flash_fwd_paramsE --------------------------
	.section	.text._ZN5flash24flash_fwd_splitkv_kernelI23Flash_fwd_kernel_traitsILi256ELi64ELi64ELi4ELb0ELb0EN7cutlass6half_tE19Flash_kernel_traitsILi256ELi64ELi64ELi4ES3_EELb1ELb0ELb0ELb0ELb1ELb0ELb1ELb1EEEvNS_16Flash_fwd_paramsE,"ax",@progbits
	.align	128
        .global         _ZN5flash24flash_fwd_splitkv_kernelI23Flash_fwd_kernel_traitsILi256ELi64ELi64ELi4ELb0ELb0EN7cutlass6half_tE19Flash_kernel_traitsILi256ELi64ELi64ELi4ES3_EELb1ELb0ELb0ELb0ELb1ELb0ELb1ELb1EEEvNS_16Flash_fwd_paramsE
        .type           _ZN5flash24flash_fwd_splitkv_kernelI23Flash_fwd_kernel_traitsILi256ELi64ELi64ELi4ELb0ELb0EN7cutlass6half_tE19Flash_kernel_traitsILi256ELi64ELi64ELi4ES3_EELb1ELb0ELb0ELb0ELb1ELb0ELb1ELb1EEEvNS_16Flash_fwd_paramsE,@function
        .size           _ZN5flash24flash_fwd_splitkv_kernelI23Flash_fwd_kernel_traitsILi256ELi64ELi64ELi4ELb0ELb0EN7cutlass6half_tE19Flash_kernel_traitsILi256ELi64ELi64ELi4ES3_EELb1ELb0ELb0ELb0ELb1ELb0ELb1ELb1EEEvNS_16Flash_fwd_paramsE,(.L_x_4917 - _ZN5flash24flash_fwd_splitkv_kernelI23Flash_fwd_kernel_traitsILi256ELi64ELi64ELi4ELb0ELb0EN7cutlass6half_tE19Flash_kernel_traitsILi256ELi64ELi64ELi4ES3_EELb1ELb0ELb0ELb0ELb1ELb0ELb1ELb1EEEvNS_16Flash_fwd_paramsE)
        .other          _ZN5flash24flash_fwd_splitkv_kernelI23Flash_fwd_kernel_traitsILi256ELi64ELi64ELi4ELb0ELb0EN7cutlass6half_tE19Flash_kernel_traitsILi256ELi64ELi64ELi4ES3_EELb1ELb0ELb0ELb0ELb1ELb0ELb1ELb1EEEvNS_16Flash_fwd_paramsE,@"STO_CUDA_ENTRY STV_DEFAULT"
_ZN5flash24flash_fwd_splitkv_kernelI23Flash_fwd_kernel_traitsILi256ELi64ELi64ELi4ELb0ELb0EN7cutlass6half_tE19Flash_kernel_traitsILi256ELi64ELi64ELi4ES3_EELb1ELb0ELb0ELb0ELb1ELb0ELb1ELb1EEEvNS_16Flash_fwd_paramsE:
.text._ZN5flash24flash_fwd_splitkv_kernelI23Flash_fwd_kernel_traitsILi256ELi64ELi64ELi4ELb0ELb0EN7cutlass6half_tE19Flash_kernel_traitsILi256ELi64ELi64ELi4ES3_EELb1ELb0ELb0ELb0ELb1ELb0ELb1ELb1EEEvNS_16Flash_fwd_paramsE:
[----:B------:R-:W-:Y:S01]  /*0000*/  LDC R1, c[0x0][0x28] ;  /* 0x00000a00ff017b82 */ /* 0x000fe20000000800 */
[----:B------:R-:W-:-:S07]  /*0010*/  ULDC UR10, c[0x0][0x270] ;  /* 0x00009c00000a7ab9 */ /* 0x000fce0000000800 */
[----:B------:R-:W1:Y:S01]  /*0020*/  S2UR UR14, SR_CTAID.Z ;  /* 0x00000000000e79c3 */ /* 0x000e620000002700 */
[----:B------:R-:W2:Y:S01]  /*0030*/  I2F.U32.RP R2, UR10 ;  /* 0x0000000a00027d06 */ /* 0x000ea20008209000 */
[----:B------:R-:W-:Y:S01]  /*0040*/  UISETP.NE.U32.AND UP1, UPT, UR10, URZ, UPT ;  /* 0x0000003f0a00728c */ /* 0x000fe2000bf25070 */
[----:B------:R-:W-:Y:S01]  /*0050*/  ULDC.64 UR8, c[0x0][0x2f0] ;  /* 0x0000bc0000087ab9 */ /* 0x000fe20000000a00 */
[----:B------:R-:W-:Y:S01]  /*0060*/  ULDC.64 UR16, c[0x0][0x2f8] ;  /* 0x0000be0000107ab9 */ /* 0x000fe20000000a00 */
[----:B------:R-:W-:-:S04]  /*0070*/  ULDC.64 UR12, c[0x0][0x300] ;  /* 0x0000c000000c7ab9 */ /* 0x000fc80000000a00 */
        /* <DEDUP_REMOVED lines=9> */
[----:B------:R-:W-:Y:S01]  /*0110*/  ULDC.U8 UR6, c[0x0][0x3c2] ;  /* 0x0000f08000067ab9 */ /* 0x000fe20000000000 */
[----:B------:R-:W-:-:S04]  /*0120*/  UIADD3 UR4, -UR21, URZ, URZ ;  /* 0x0000003f15047290 */ /* 0x000fc8000fffe13f */
[----:B------:R-:W-:-:S04]  /*0130*/  UIMAD UR4, UR10, UR4, UR14 ;  /* 0x000000040a0472a4 */ /* 0x000fc8000f8e020e */
[----:B------:R-:W-:-:S11]  /*0140*/  UISETP.GE.U32.AND UP3, UPT, UR4, UR10, UPT ;  /* 0x0000000a0400728c */ /* 0x000fd6000bf66070 */
[----:B------:R-:W-:Y:S02]  /*0150*/  @UP3 UIADD3 UR4, UR4, -UR10, URZ ;  /* 0x8000000a04043290 */ /* 0x000fe4000fffe03f */
[----:B------:R-:W-:Y:S02]  /*0160*/  @UP3 UIADD3 UR21, UR21, 0x1, URZ ;  /* 0x0000000115153890 */ /* 0x000fe4000fffe03f */
[----:B------:R-:W-:-:S03]  /*0170*/  UISETP.GE.U32.AND UP2, UPT, UR4, UR10, UPT ;  /* 0x0000000a0400728c */ /* 0x000fc6000bf46070 */
[----:B------:R-:W-:Y:S02]  /*0180*/  ULDC.64 UR4, c[0x0][0x2f0] ;  /* 0x0000bc0000047ab9 */ /* 0x000fe40000000a00 */
[----:B------:R-:W-:-:S04]  /*0190*/  UISETP.NE.U32.AND UP0, UPT, UR4, URZ, UPT ;  /* 0x0000003f0400728c */ /* 0x000fc8000bf05070 */
[----:B------:R-:W-:Y:S02]  /*01a0*/  UISETP.NE.AND.EX UP0, UPT, UR5, URZ, UPT, UP0 ;  /* 0x0000003f0500728c */ /* 0x000fe4000bf05300 */
[----:B------:R-:W-:Y:S01]  /*01b0*/  @UP2 UIADD3 UR21, UR21, 0x1, URZ ;  /* 0x0000000115152890 */ /* 0x000fe2000fffe03f */
[----:B------:R-:W-:Y:S01]  /*01c0*/  ULDC.64 UR4, c[0x0][0x2f8] ;  /* 0x0000be0000047ab9 */ /* 0x000fe20000000a00 */
[----:B------:R-:W-:Y:S02]  /*01d0*/  @!UP1 ULOP3.LUT UR21, URZ, UR10, URZ, 0x33, !UPT ;  /* 0x0000000a3f159292 */ /* 0x000fe4000f8e333f */
[----:B------:R-:W-:Y:S01]  /*01e0*/  PLOP3.LUT P1, PT, PT, PT, UP0, 0x80, 0x0 ;  /* 0x000000000000781c */ /* 0x000fe20003f2f008 */
[----:B------:R-:W-:Y:S02]  /*01f0*/  UISETP.NE.AND UP2, UPT, UR6, URZ, UPT ;  /* 0x0000003f0600728c */ /* 0x000fe4000bf45270 */
[----:B------:R-:W-:Y:S02]  /*0200*/  UISETP.EQ.U32.AND UP1, UPT, UR4, URZ, UPT ;  /* 0x0000003f0400728c */ /* 0x000fe4000bf22070 */
[----:B------:R-:W-:-:S02]  /*0210*/  UIMAD.WIDE UR8, UR21, 0x4, UR8 ;  /* 0x00000004150878a5 */ /* 0x000fc4000f8e0208 */
[----:B------:R-:W-:Y:S02]  /*0220*/  UISETP.EQ.OR.EX UP1, UPT, UR5, URZ, !UP2, UP1 ;  /* 0x0000003f0500728c */ /* 0x000fe4000d722710 */
[----:B------:R-:W-:Y:S02]  /*0230*/  UIMAD.WIDE UR16, UR21, 0x4, UR16 ;  /* 0x00000004151078a5 */ /* 0x000fe4000f8e0210 */
[----:B------:R-:W-:Y:S01]  /*0240*/  IMAD.U32 R8, RZ, RZ, UR8 ;  /* 0x00000008ff087e24 */ /* 0x000fe2000f8e00ff */
[----:B------:R-:W-:Y:S01]  /*0250*/  ULDC.64 UR6, c[0x0][0x208] ;  /* 0x0000820000067ab9 */ /* 0x000fe20000000a00 */
[----:B------:R-:W-:Y:S01]  /*0260*/  PLOP3.LUT P0, PT, PT, PT, UP1, 0x80, 0x0 ;  /* 0x000000000000781c */ /* 0x000fe20003f0f018 */
[----:B------:R-:W-:Y:S01]  /*0270*/  IMAD.U32 R9, RZ, RZ, UR9 ;  /* 0x00000009ff097e24 */ /* 0x000fe2000f8e00ff */
[----:B------:R-:W-:Y:S01]  /*0280*/  ULDC.64 UR8, c[0x0][0x300] ;  /* 0x0000c00000087ab9 */ /* 0x000fe20000000a00 */
[----:B------:R-:W-:Y:S01]  /*0290*/  IMAD.U32 R6, RZ, RZ, UR16 ;  /* 0x00000010ff067e24 */ /* 0x000fe2000f8e00ff */
[----:B------:R-:W-:Y:S01]  /*02a0*/  ISETP.NE.U32.AND P5, PT, RZ, UR8, PT ;  /* 0x00000008ff007c0c */ /* 0x000fe2000bfa5070 */
[----:B------:R-:W-:Y:S01]  /*02b0*/  IMAD.U32 R7, RZ, RZ, UR17 ;  /* 0x00000011ff077e24 */ /* 0x000fe2000f8e00ff */
[----:B------:R-:W2:Y:S04]  /*02c0*/  @P1 LDG.E R4, desc[UR6][R8.64] ;  /* 0x0000000608041981 */ /* 0x000ea8000c1e1900 */
[----:B------:R-:W3:Y:S01]  /*02d0*/  @P1 LDG.E R0, desc[UR6][R8.64+0x4] ;  /* 0x0000040608001981 */ /* 0x000ee2000c1e1900 */
[----:B------:R-:W-:Y:S01]  /*02e0*/  ISETP.NE.AND.EX P5, PT, RZ, UR9, PT, P5 ;  /* 0x00000009ff007c0c */ /* 0x000fe2000bfa5350 */
[----:B------:R-:W-:-:S02]  /*02f0*/  UIMAD.WIDE UR12, UR21, 0x4, UR12 ;  /* 0x00000004150c78a5 */ /* 0x000fc4000f8e020c */
[----:B------:R-:W4:Y:S04]  /*0300*/  @!P0 LDG.E R3, desc[UR6][R6.64] ;  /* 0x0000000606038981 */ /* 0x000f28000c1e1900 */
[----:B------:R-:W-:Y:S02]  /*0310*/  IMAD.U32 R128, RZ, RZ, UR12 ;  /* 0x0000000cff807e24 */ /* 0x000fe4000f8e00ff */
[----:B------:R-:W-:-:S05]  /*0320*/  IMAD.U32 R129, RZ, RZ, UR13 ;  /* 0x0000000dff817e24 */ /* 0x000fca000f8e00ff */
[----:B------:R-:W5:Y:S01]  /*0330*/  @P5 LDG.E R2, desc[UR6][R128.64] ;  /* 0x0000000680025981 */ /* 0x000f62000c1e1900 */
[----:B------:R-:W-:Y:S01]  /*0340*/  UMOV UR15, 0xffffffff ;  /* 0xffffffff000f7882 */ /* 0x000fe20000000000 */
[----:B------:R-:W-:Y:S01]  /*0350*/  UMOV UR17, 0xffffffff ;  /* 0xffffffff00117882 */ /* 0x000fe20000000000 */
[----:B------:R-:W1:Y:S01]  /*0360*/  S2R R57, SR_TID.X ;  /* 0x0000000000397919 */ /* 0x000e620000002100 */
[----:B------:R-:W-:Y:S01]  /*0370*/  UMOV UR11, URZ ;  /* 0x0000003f000b7c82 */ /* 0x000fe20008000000 */
[----:B------:R-:W1:Y:S08]  /*0380*/  S2UR UR27, SR_CTAID.X ;  /* 0x00000000001b79c3 */ /* 0x000e700000002500 */
[----:B------:R-:W1:Y:S01]  /*0390*/  S2UR UR12, SR_CTAID.Y ;  /* 0x00000000000c79c3 */ /* 0x000e620000002600 */
[----:B--2---:R-:W-:-:S02]  /*03a0*/  @P1 R2UR UR15, R4 ;  /* 0x00000000040f12ca */ /* 0x004fc400000e0000 */
[----:B---3--:R-:W-:Y:S02]  /*03b0*/  @P1 R2UR UR19, R0 ;  /* 0x00000000001312ca */ /* 0x008fe400000e0000 */
[----:B----4-:R-:W-:Y:S02]  /*03c0*/  @!P0 R2UR UR17, R3 ;  /* 0x00000000031182ca */ /* 0x010fe400000e0000 */
[----:B------:R-:W-:-:S04]  /*03d0*/  ISETP.NE.U32.AND P0, PT, RZ, UR4, PT ;  /* 0x00000004ff007c0c */ /* 0x000fc8000bf05070 */
[----:B------:R-:W-:-:S05]  /*03e0*/  ISETP.NE.AND.EX P0, PT, RZ, UR5, PT, P0 ;  /* 0x00000005ff007c0c */ /* 0x000fca000bf05300 */
[----:B------:R-:W-:Y:S02]  /*03f0*/  @UP0 UIADD3 UR19, UR19, -UR15, URZ ;  /* 0x8000000f13130290 */ /* 0x000fe4000fffe03f */
[----:B------:R-:W-:Y:S01]  /*0400*/  UIADD3 UR4, -UR21, URZ, URZ ;  /* 0x0000003f15047290 */ /* 0x000fe2000fffe13f */
[----:B-----5:R-:W-:-:S03]  /*0410*/  @P5 R2UR UR11, R2 ;  /* 0x00000000020b52ca */ /* 0x020fc600000e0000 */
        /* <DEDUP_REMOVED lines=10> */
.L_x_3822:
[----:B------:R-:W-:-:S05]  /*04c0*/  ULDC UR22, c[0x0][0x2c8] ;  /* 0x0000b20000167ab9 */ /* 0x000fca0000000800 */
.L_x_3823:
        /* <DEDUP_REMOVED lines=12> */
[----:B------:R-:W-:Y:S02]  /*0590*/  @!UP2 UISETP.NE.U32.AND UP0, UPT, UR4, URZ, UPT ;  /* 0x0000003f0400a28c */ /* 0x000fe4000bf05070 */
[----:B------:R-:W-:Y:S02]  /*05a0*/  UIADD3 UR22, UR22, -UR11, URZ ;  /* 0x8000000b16167290 */ /* 0x000fe4000fffe03f */
[----:B------:R-:W-:Y:S01]  /*05b0*/  @!UP2 UISETP.NE.AND.EX UP0, UPT, UR5, URZ, UPT, UP0 ;  /* 0x0000003f0500a28c */ /* 0x000fe2000bf05300 */
[----:B------:R-:W-:-:S03]  /*05c0*/  @!UP2 ULDC UR4, c[0x0][0x2cc] ;  /* 0x0000b3000004aab9 */ /* 0x000fc60000000800 */
[----:B------:R-:W-:Y:S01]  /*05d0*/  @!UP2 USEL UR4, UR4, URZ, UP0 ;  /* 0x0000003f0404a287 */ /* 0x000fe20008000000 */
[----:B--2---:R-:W-:Y:S02]  /*05e0*/  @P0 R2UR UR28, R0 ;  /* 0x00000000001c02ca */ /* 0x004fe400000e0000 */
[----:B------:R-:W-:-:S11]  /*05f0*/  PLOP3.LUT P0, PT, PT, PT, UP1, 0x80, 0x0 ;  /* 0x000000000000781c */ /* 0x000fd60003f0f018 */
[----:B------:R-:W-:Y:S02]  /*0600*/  @UP2 UIADD3 UR28, UR28, -UR11, URZ ;  /* 0x8000000b1c1c2290 */ /* 0x000fe4000fffe03f */
[----:B------:R-:W-:Y:S01]  /*0610*/  @!UP2 UIADD3 UR28, UR22, UR4, URZ ;  /* 0x00000004161ca290 */ /* 0x000fe2000fffe03f */
[----:B------:R-:W-:Y:S11]  /*0620*/  @!P0 EXIT ;  /* 0x000000000000894d */ /* 0x000ff60003800000 */
[----:B------:R-:W-:Y:S01]  /*0630*/  ULDC UR16, c[0x0][0x10] ;  /* 0x0000040000107ab9 */ /* 0x000fe20000000800 */
[----:B------:R-:W1:Y:S01]  /*0640*/  LDC R0, c[0x0][0x10] ;  /* 0x00000400ff007b82 */ /* 0x000e620000000800 */
[----:B------:R-:W-:Y:S01]  /*0650*/  ULDC UR5, c[0x0][0x2c8] ;  /* 0x0000b20000057ab9 */ /* 0x000fe20000000800 */
[----:B------:R-:W-:Y:S01]  /*0660*/  UMOV UR24, URZ ;  /* 0x0000003f00187c82 */ /* 0x000fe20008000000 */
[----:B------:R-:W-:Y:S02]  /*0670*/  UIADD3 UR5, UR5, 0x3f, URZ ;  /* 0x0000003f05057890 */ /* 0x000fe4000fffe03f */
[----:B------:R-:W-:Y:S02]  /*0680*/  UISETP.NE.AND UP1, UPT, UR16, URZ, UPT ;  /* 0x0000003f1000728c */ /* 0x000fe4000bf25270 */
        /* <DEDUP_REMOVED lines=34> */
[----:B------:R-:W-:Y:S02]  /*08b0*/  USHF.R.S32.HI UR4, URZ, 0x6, UR4 ;  /* 0x000000063f047899 */ /* 0x000fe40008011404 */
[----:B------:R-:W-:Y:S02]  /*08c0*/  @!UP0 UIADD3 UR23, -UR23, URZ, URZ ;  /* 0x0000003f17178290 */ /* 0x000fe4000fffe13f */
[----:B------:R-:W-:Y:S02]  /*08d0*/  @!UP1 ULOP3.LUT UR23, URZ, UR16, URZ, 0x33, !UPT ;  /* 0x000000103f179292 */ /* 0x000fe4000f8e333f */
[----:B------:R-:W-:Y:S01]  /*08e0*/  IMAD.U32 R3, RZ, RZ, UR4 ;  /* 0x00000004ff037e24 */ /* 0x000fe2000f8e00ff */
[----:B------:R-:W-:-:S02]  /*08f0*/  UIADD3 UR4, -UR19, 0x7f, UR27 ;  /* 0x0000007f13047890 */ /* 0x000fc4000fffe11b */
[----:B------:R-:W-:Y:S01]  /*0900*/  UIMAD UR18, UR23, UR12, URZ ;  /* 0x0000000c171272a4 */ /* 0x000fe2000f8e023f */
[----:B------:R-:W-:Y:S01]  /*0910*/  IMAD.U32 R0, RZ, RZ, UR23 ;  /* 0x00000017ff007e24 */ /* 0x000fe2000f8e00ff */
[----:B------:R-:W-:Y:S02]  /*0920*/  ULDC UR5, c[0x0][0x398] ;  /* 0x0000e60000057ab9 */ /* 0x000fe40000000800 */
[----:B------:R-:W-:Y:S02]  /*0930*/  UIADD3 UR5, UR4, UR5, UR28 ;  /* 0x0000000504057290 */ /* 0x000fe4000fffe01c */
[----:B------:R-:W-:Y:S02]  /*0940*/  VIADDMNMX R0, R0, UR18, R3, PT ;  /* 0x0000001200007c46 */ /* 0x000fe4000b800103 */
[----:B------:R-:W-:Y:S02]  /*0950*/  USHF.R.S32.HI UR4, URZ, 0x1f, UR5 ;  /* 0x0000001f3f047899 */ /* 0x000fe40008011405 */
[----:B------:R-:W-:-:S02]  /*0960*/  R2UR UR20, R0 ;  /* 0x00000000001472ca */ /* 0x000fc400000e0000 */
[----:B------:R-:W-:-:S04]  /*0970*/  ULEA.HI UR4, UR4, UR5, URZ, 0x6 ;  /* 0x0000000504047291 */ /* 0x000fc8000f8f303f */
[----:B------:R-:W-:-:S07]  /*0980*/  USHF.R.S32.HI UR4, URZ, 0x6, UR4 ;  /* 0x000000063f047899 */ /* 0x000fce0008011404 */
        /* <DEDUP_REMOVED lines=11> */
[----:B------:R-:W-:Y:S01]  /*0a40*/  LOP3.LUT R4, R0, 0x3ffffff0, RZ, 0xc0, !PT ;  /* 0x3ffffff000047812 */ /* 0x000fe200078ec0ff */
[----:B------:R-:W-:Y:S01]  /*0a50*/  UIADD3 UR10, -UR27, UR19, URZ ;  /* 0x000000131b0a7290 */ /* 0x000fe2000fffe13f */
[----:B------:R-:W-:Y:S01]  /*0a60*/  SHF.R.S32.HI R0, RZ, 0x4, R0 ;  /* 0x00000004ff007819 */ /* 0x000fe20000011400 */
[----:B------:R-:W-:Y:S02]  /*0a70*/  UIMAD UR11, UR4, UR5, UR27 ;  /* 0x00000005040b72a4 */ /* 0x000fe4000f8e021b */
[----:B------:R-:W-:Y:S01]  /*0a80*/  IMAD.IADD R4, R57, 0x1, -R4 ;  /* 0x0000000139047824 */ /* 0x000fe200078e0a04 */
[----:B------:R-:W-:Y:S01]  /*0a90*/  ULDC UR4, c[0x0][0x2dc] ;  /* 0x0000b70000047ab9 */ /* 0x000fe20000000800 */
[----:B------:R-:W-:Y:S01]  /*0aa0*/  ISETP.GE.AND P1, PT, R0, UR10, PT ;  /* 0x0000000a00007c0c */ /* 0x000fe2000bf26270 */
[----:B------:R-:W-:Y:S01]  /*0ab0*/  UIMAD UR4, UR11, UR4, URZ ;  /* 0x000000040b0472a4 */ /* 0x000fe2000f8e023f */
[----:B------:R-:W-:Y:S01]  /*0ac0*/  IMAD.SHL.U32 R4, R4, 0x4, RZ ;  /* 0x0000000404047824 */ /* 0x000fe200078e00ff */
[C---:B------:R-:W-:Y:S01]  /*0ad0*/  ISETP.GE.OR P5, PT, R0.reuse, UR10, P6 ;  /* 0x0000000a00007c0c */ /* 0x040fe2000b7a6670 */
[C---:B------:R-:W-:Y:S01]  /*0ae0*/  VIADD R8, R0.reuse, 0x10 ;  /* 0x0000001000087836 */ /* 0x040fe20000000000 */
[----:B------:R-:W-:Y:S01]  /*0af0*/  USHF.R.S32.HI UR12, URZ, 0x1f, UR11 ;  /* 0x0000001f3f0c7899 */ /* 0x000fe2000801140b */
[----:B------:R-:W-:Y:S01]  /*0b00*/  VIADD R7, R0, 0x18 ;  /* 0x0000001800077836 */ /* 0x000fe20000000000 */
[----:B------:R-:W-:Y:S01]  /*0b10*/  SHF.R.S32.HI R5, RZ, 0x1f, R4 ;  /* 0x0000001fff057819 */ /* 0x000fe20000011404 */
[----:B------:R-:W-:Y:S01]  /*0b20*/  IMAD.U32 R2, RZ, RZ, UR4 ;  /* 0x00000004ff027e24 */ /* 0x000fe2000f8e00ff */
[----:B------:R-:W-:Y:S01]  /*0b30*/  ISETP.GE.AND P2, PT, R8, UR10, PT ;  /* 0x0000000a08007c0c */ /* 0x000fe2000bf46270 */
[----:B------:R-:W-:-:S02]  /*0b40*/  VIADD R6, R0, 0x20 ;  /* 0x0000002000067836 */ /* 0x000fc40000000000 */
        /* <DEDUP_REMOVED lines=78> */
.L_x_3824:
        /* <DEDUP_REMOVED lines=12> */
[----:B------:R-:W-:Y:S01]  /*10f0*/  USHF.R.S32.HI UR16, URZ, 0x1f, UR21 ;  /* 0x0000001f3f107899 */ /* 0x000fe20008011415 */
[----:B------:R-:W-:Y:S02]  /*1100*/  PLOP3.LUT P3, PT, PT, PT, PT, 0x8, 0x0 ;  /* 0x000000000000781c */ /* 0x000fe40003f6e170 */
[----:B------:R-:W-:Y:S02]  /*1110*/  CS2R R236, SRZ ;  /* 0x0000000000ec7805 */ /* 0x000fe4000001ff00 */
[----:B------:R-:W-:Y:S02]  /*1120*/  ISETP.NE.AND.EX P1, PT, RZ, UR5, PT, P1 ;  /* 0x00000005ff007c0c */ /* 0x000fe4000bf25310 */
[----:B--2---:R-:W-:-:S11]  /*1130*/  @P0 R2UR UR10, R0 ;  /* 0x00000000000a02ca */ /* 0x004fd600000e0000 */
[----:B------:R-:W-:Y:S05]  /*1140*/  @!P1 BRA `(.L_x_3825) ;  /* 0x0000000000289947 */ /* 0x000fea0003800000 */
[----:B------:R-:W1:Y:S02]  /*1150*/  LDC.64 R2, c[0x0][0x378] ;  /* 0x0000de00ff027b82 */ /* 0x000e640000000a00 */
        /* <DEDUP_REMOVED lines=9> */
.L_x_3825:
[----:B------:R-:W-:Y:S05]  /*11f0*/  @!P3 BRA `(.L_x_3826) ;  /* 0x00000004005cb947 */ /* 0x000fea0003800000 */
[----:B------:R-:W1:Y:S01]  /*1200*/  LDC R8, c[0x0][0x380] ;  /* 0x0000e000ff087b82 */ /* 0x000e620000000800 */
[----:B------:R-:W-:Y:S01]  /*1210*/  ULEA UR4, UR20, 0xffffffc0, 0x6 ;  /* 0xffffffc014047891 */ /* 0x000fe2000f8e303f */
[----:B------:R-:W-:-:S05]  /*1220*/  ULDC.64 UR12, c[0x0][0x248] ;  /* 0x00009200000c7ab9 */ /* 0x000fca0000000a00 */
[----:B------:R-:W-:Y:S01]  /*1230*/  MOV R5, UR4 ;  /* 0x0000000400057c02 */ /* 0x000fe20008000f00 */
[----:B------:R-:W-:Y:S01]  /*1240*/  ULDC.64 UR4, c[0x0][0x230] ;  /* 0x00008c0000047ab9 */ /* 0x000fe20000000a00 */
[----:B-1----:R-:W-:-:S04]  /*1250*/  IABS R2, R8 ;  /* 0x0000000800027213 */ /* 0x002fc80000000000 */
[----:B------:R-:W1:Y:S08]  /*1260*/  I2F.RP R4, R2 ;  /* 0x0000000200047306 */ /* 0x000e700000209400 */
[----:B-1----:R-:W1:Y:S02]  /*1270*/  MUFU.RCP R6, R4 ;  /* 0x0000000400067308 */ /* 0x002e640000001000 */
[----:B-1----:R-:W-:-:S06]  /*1280*/  VIADD R6, R6, 0xffffffe ;  /* 0x0ffffffe06067836 */ /* 0x002fcc0000000000 */
[----:B------:R-:W1:Y:S02]  /*1290*/  F2I.FTZ.U32.TRUNC.NTZ R7, R6 ;  /* 0x0000000600077305 */ /* 0x000e64000021f000 */
[----:B-1----:R-:W-:Y:S02]  /*12a0*/  IMAD.MOV R3, RZ, RZ, -R7 ;  /* 0x000000ffff037224 */ /* 0x002fe400078e0a07 */
[----:B------:R-:W-:Y:S02]  /*12b0*/  IMAD.MOV.U32 R6, RZ, RZ, RZ ;  /* 0x000000ffff067224 */ /* 0x000fe400078e00ff */
[----:B------:R-:W-:Y:S01]  /*12c0*/  IMAD R0, R3, R2, RZ ;  /* 0x0000000203007224 */ /* 0x000fe200078e02ff */
[----:B------:R-:W-:-:S03]  /*12d0*/  IABS R3, R5 ;  /* 0x0000000500037213 */ /* 0x000fc60000000000 */
[----:B------:R-:W-:-:S06]  /*12e0*/  IMAD.HI.U32 R0, R7, R0, R6 ;  /* 0x0000000007007227 */ /* 0x000fcc00078e0006 */
[----:B------:R-:W-:-:S05]  /*12f0*/  IMAD.HI.U32 R7, R0, R3, RZ ;  /* 0x0000000300077227 */ /* 0x000fca00078e00ff */
[----:B------:R-:W-:-:S05]  /*1300*/  IADD3 R0, -R7, RZ, RZ ;  /* 0x000000ff07007210 */ /* 0x000fca0007ffe1ff */
[----:B------:R-:W-:Y:S01]  /*1310*/  IMAD R3, R2, R0, R3 ;  /* 0x0000000002037224 */ /* 0x000fe200078e0203 */
[----:B------:R-:W-:-:S04]  /*1320*/  LOP3.LUT R0, R5, R8, RZ, 0x3c, !PT ;  /* 0x0000000805007212 */ /* 0x000fc800078e3cff */
        /* <DEDUP_REMOVED lines=11> */
[----:B------:R-:W2:Y:S01]  /*13e0*/  LDG.E R3, desc[UR6][R14.64] ;  /* 0x000000060e037981 */ /* 0x000ea2000c1e1900 */
[----:B-1----:R-:W-:Y:S01]  /*13f0*/  IABS R6, R0 ;  /* 0x0000000000067213 */ /* 0x002fe20000000000 */
[----:B------:R-:W-:Y:S01]  /*1400*/  IMAD.U32 R2, RZ, RZ, UR14 ;  /* 0x0000000eff027e24 */ /* 0x000fe2000f8e00ff */
[----:B------:R-:W-:Y:S02]  /*1410*/  IADD3 R7, -R7, RZ, RZ ;  /* 0x000000ff07077210 */ /* 0x000fe40007ffe1ff */
[----:B------:R-:W1:Y:S02]  /*1420*/  I2F.RP R12, R6 ;  /* 0x00000006000c7306 */ /* 0x000e640000209400 */
[----:B------:R-:W-:Y:S01]  /*1430*/  IABS R2, R2 ;  /* 0x0000000200027213 */ /* 0x000fe20000000000 */
[----:B------:R-:W-:-:S05]  /*1440*/  IMAD R13, R8, R7, R5 ;  /* 0x00000007080d7224 */ /* 0x000fca00078e0205 */
[----:B-1----:R-:W1:Y:S02]  /*1450*/  MUFU.RCP R10, R12 ;  /* 0x0000000c000a7308 */ /* 0x002e640000001000 */
[----:B-1----:R-:W-:-:S06]  /*1460*/  VIADD R10, R10, 0xffffffe ;  /* 0x0ffffffe0a0a7836 */ /* 0x002fcc0000000000 */
[----:B------:R-:W1:Y:S02]  /*1470*/  F2I.FTZ.U32.TRUNC.NTZ R11, R10 ;  /* 0x0000000a000b7305 */ /* 0x000e64000021f000 */
[----:B-1----:R-:W-:Y:S02]  /*1480*/  IADD3 R9, RZ, -R11, RZ ;  /* 0x8000000bff097210 */ /* 0x002fe40007ffe0ff */
[----:B------:R-:W-:-:S03]  /*1490*/  MOV R10, RZ ;  /* 0x000000ff000a7202 */ /* 0x000fc60000000f00 */
[----:B------:R-:W-:-:S04]  /*14a0*/  IMAD R4, R9, R6, RZ ;  /* 0x0000000609047224 */ /* 0x000fc800078e02ff */
[----:B------:R-:W-:-:S04]  /*14b0*/  IMAD.HI.U32 R11, R11, R4, R10 ;  /* 0x000000040b0b7227 */ /* 0x000fc800078e000a */
[----:B------:R-:W-:-:S04]  /*14c0*/  IMAD.MOV.U32 R4, RZ, RZ, R2 ;  /* 0x000000ffff047224 */ /* 0x000fc800078e0002 */
[----:B------:R-:W-:Y:S01]  /*14d0*/  IMAD.HI.U32 R2, R11, R4, RZ ;  /* 0x000000040b027227 */ /* 0x000fe200078e00ff */
[----:B------:R-:W-:-:S04]  /*14e0*/  SHF.R.S32.HI R11, RZ, 0x1f, R13 ;  /* 0x0000001fff0b7819 */ /* 0x000fc8000001140d */
[----:B------:R-:W-:-:S05]  /*14f0*/  IADD3 R9, -R2, RZ, RZ ;  /* 0x000000ff02097210 */ /* 0x000fca0007ffe1ff */
[----:B------:R-:W-:-:S05]  /*1500*/  IMAD R9, R6, R9, R4 ;  /* 0x0000000906097224 */ /* 0x000fca00078e0204 */
[----:B------:R-:W-:-:S13]  /*1510*/  ISETP.GT.U32.AND P1, PT, R6, R9, PT ;  /* 0x000000090600720c */ /* 0x000fda0003f24070 */
[----:B------:R-:W-:Y:S02]  /*1520*/  @!P1 IMAD.IADD R9, R9, 0x1, -R6 ;  /* 0x0000000109099824 */ /* 0x000fe400078e0a06 */
[----:B------:R-:W-:Y:S01]  /*1530*/  @!P1 VIADD R2, R2, 0x1 ;  /* 0x0000000102029836 */ /* 0x000fe20000000000 */
[----:B------:R-:W-:Y:S02]  /*1540*/  ISETP.NE.AND P1, PT, R0, RZ, PT ;  /* 0x000000ff0000720c */ /* 0x000fe40003f25270 */
[----:B------:R-:W-:-:S13]  /*1550*/  ISETP.GE.U32.AND P2, PT, R9, R6, PT ;  /* 0x000000060900720c */ /* 0x000fda0003f46070 */
[----:B------:R-:W-:-:S05]  /*1560*/  @P2 IADD3 R2, R2, 0x1, RZ ;  /* 0x0000000102022810 */ /* 0x000fca0007ffe0ff */
[----:B------:R-:W-:Y:S02]  /*1570*/  IMAD.MOV.U32 R6, RZ, RZ, R2 ;  /* 0x000000ffff067224 */ /* 0x000fe400078e0002 */
[----:B------:R-:W-:Y:S01]  /*1580*/  IMAD R2, R11, UR12, RZ ;  /* 0x0000000c0b027c24 */ /* 0x000fe2000f8e02ff */
[----:B--2---:R-:W-:Y:S02]  /*1590*/  R2UR UR23, R3 ;  /* 0x00000000031772ca */ /* 0x004fe400000e0000 */
[----:B------:R-:W-:-:S04]  /*15a0*/  LOP3.LUT R3, R0, UR14, RZ, 0x3c, !PT ;  /* 0x0000000e00037c12 */ /* 0x000fc8000f8e3cff */
[----:B------:R-:W-:-:S07]  /*15b0*/  ISETP.GE.AND P0, PT, R3, RZ, PT ;  /* 0x000000ff0300720c */ /* 0x000fce0003f06270 */
        /* <DEDUP_REMOVED lines=9> */
[----:B------:R-:W-:Y:S01]  /*1650*/  IMAD R0, R13, UR13, R2 ;  /* 0x0000000d0d007c24 */ /* 0x000fe2000f8e0202 */
[----:B------:R-:W-:-:S04]  /*1660*/  ULDC.64 UR10, c[0x0][0x260] ;  /* 0x00009800000a7ab9 */ /* 0x000fc80000000a00 */
[----:B------:R-:W-:Y:S01]  /*1670*/  IMAD.U32 R9, RZ, RZ, UR4 ;  /* 0x00000004ff097e24 */ /* 0x000fe2000f8e00ff */
[----:B------:R-:W-:Y:S02]  /*1680*/  ULDC.64 UR4, c[0x0][0x238] ;  /* 0x00008e0000047ab9 */ /* 0x000fe40000000a00 */
[----:B------:R-:W-:Y:S01]  /*1690*/  UIMAD UR17, UR17, UR4, URZ ;  /* 0x00000004111172a4 */ /* 0x000fe2000f8e023f */
[----:B------:R-:W-:Y:S01]  /*16a0*/  IMAD.WIDE.U32 R2, R13, UR12, R8 ;  /* 0x0000000c0d027c25 */ /* 0x000fe2000f8e0008 */
[----:B------:R-:W-:Y:S01]  /*16b0*/  SHF.R.S32.HI R9, RZ, 0x1f, R6 ;  /* 0x0000001fff097819 */ /* 0x000fe20000011406 */
[----:B------:R-:W-:Y:S02]  /*16c0*/  UIMAD.WIDE.U32 UR24, UR23, UR4, URZ ;  /* 0x00000004171872a5 */ /* 0x000fe4000f8e003f */
[----:B------:R-:W-:Y:S01]  /*16d0*/  IMAD.MOV.U32 R14, RZ, RZ, R2 ;  /* 0x000000ffff0e7224 */ /* 0x000fe200078e0002 */
[----:B------:R-:W-:Y:S01]  /*16e0*/  IADD3 R15, R3, R0, RZ ;  /* 0x00000000030f7210 */ /* 0x000fe20007ffe0ff */
[----:B------:R-:W-:Y:S01]  /*16f0*/  IMAD R3, R9, UR10, RZ ;  /* 0x0000000a09037c24 */ /* 0x000fe2000f8e02ff */
[----:B------:R-:W-:-:S03]  /*1700*/  UIMAD UR17, UR23, UR5, UR17 ;  /* 0x00000005171172a4 */ /* 0x000fc6000f8e0211 */
[C---:B------:R-:W-:Y:S01]  /*1710*/  IMAD R3, R6.reuse, UR11, R3 ;  /* 0x0000000b06037c24 */ /* 0x040fe2000f8e0203 */
[----:B------:R-:W-:Y:S01]  /*1720*/  UIADD3 UR17, UR25, UR17, URZ ;  /* 0x0000001119117290 */ /* 0x000fe2000fffe03f */
[----:B------:R-:W-:-:S04]  /*1730*/  IMAD.WIDE.U32 R14, R6, UR10, R14 ;  /* 0x0000000a060e7c25 */ /* 0x000fc8000f8e000e */
[----:B------:R-:W-:Y:S01]  /*1740*/  IMAD.MOV.U32 R2, RZ, RZ, R14 ;  /* 0x000000ffff027224 */ /* 0x000fe200078e000e */
[----:B------:R-:W-:Y:S01]  /*1750*/  IADD3 R7, R15, R3, RZ ;  /* 0x000000030f077210 */ /* 0x000fe20007ffe0ff */
[----:B------:R-:W-:Y:S06]  /*1760*/  BRA `(.L_x_3827) ;  /* 0x0000000400407947 */ /* 0x000fec0003800000 */
.L_x_3826:
[----:B------:R-:W1:Y:S01]  /*1770*/  LDC R0, c[0x0][0x278] ;  /* 0x00009e00ff007b82 */ /* 0x000e620000000800 */
[----:B------:R-:W-:Y:S01]  /*1780*/  MOV R6, RZ ;  /* 0x000000ff00067202 */ /* 0x000fe20000000f00 */
[----:B------:R-:W-:Y:S01]  /*1790*/  IMAD.U32 R2, RZ, RZ, UR14 ;  /* 0x0000000eff027e24 */ /* 0x000fe2000f8e00ff */
[----:B------:R-:W-:Y:S02]  /*17a0*/  UISETP.NE.AND UP0, UPT, UR17, -0x1, UPT ;  /* 0xffffffff1100788c */ /* 0x000fe4000bf05270 */
[----:B------:R-:W-:Y:S02]  /*17b0*/  ULEA UR5, UR20, 0xffffffc0, 0x6 ;  /* 0xffffffc014057891 */ /* 0x000fe4000f8e303f */
[----:B------:R-:W-:Y:S02]  /*17c0*/  IABS R2, R2 ;  /* 0x0000000200027213 */ /* 0x000fe40000000000 */
[----:B------:R-:W-:-:S05]  /*17d0*/  PLOP3.LUT P0, PT, PT, PT, UP0, 0x80, 0x0 ;  /* 0x000000000000781c */ /* 0x000fca0003f0f008 */
[----:B------:R-:W-:Y:S01]  /*17e0*/  @UP0 UIADD3 UR4, UR11, UR17, URZ ;  /* 0x000000110b040290 */ /* 0x000fe2000fffe03f */
[----:B------:R-:W-:-:S03]  /*17f0*/  @UP0 ULDC.64 UR12, c[0x0][0x248] ;  /* 0x00009200000c0ab9 */ /* 0x000fc60000000a00 */
[----:B------:R-:W-:Y:S02]  /*1800*/  @UP0 UIMAD.WIDE.U32 UR24, UR4, UR12, URZ ;  /* 0x0000000c041802a5 */ /* 0x000fe4000f8e003f */
[----:B------:R-:W-:Y:S01]  /*1810*/  @UP0 UIMAD UR4, UR4, UR13, URZ ;  /* 0x0000000d040402a4 */ /* 0x000fe2000f8e023f */
[----:B-1----:R-:W-:-:S03]  /*1820*/  IABS R5, R0 ;  /* 0x0000000000057213 */ /* 0x002fc60000000000 */
[----:B------:R-:W-:Y:S01]  /*1830*/  @UP0 UIADD3 UR4, UR25, UR4, URZ ;  /* 0x0000000419040290 */ /* 0x000fe2000fffe03f */
[----:B------:R-:W1:Y:S08]  /*1840*/  I2F.RP R8, R5 ;  /* 0x0000000500087306 */ /* 0x000e700000209400 */
[----:B-1----:R-:W1:Y:S02]  /*1850*/  MUFU.RCP R7, R8 ;  /* 0x0000000800077308 */ /* 0x002e640000001000 */
[----:B-1----:R-:W-:-:S06]  /*1860*/  VIADD R7, R7, 0xffffffe ;  /* 0x0ffffffe07077836 */ /* 0x002fcc0000000000 */
[----:B------:R-:W1:Y:S02]  /*1870*/  F2I.FTZ.U32.TRUNC.NTZ R7, R7 ;  /* 0x0000000700077305 */ /* 0x000e64000021f000 */
[----:B-1----:R-:W-:-:S04]  /*1880*/  IMAD.MOV R4, RZ, RZ, -R7 ;  /* 0x000000ffff047224 */ /* 0x002fc800078e0a07 */
[----:B------:R-:W-:-:S04]  /*1890*/  IMAD R3, R4, R5, RZ ;  /* 0x0000000504037224 */ /* 0x000fc800078e02ff */
[----:B------:R-:W-:-:S06]  /*18a0*/  IMAD.HI.U32 R3, R7, R3, R6 ;  /* 0x0000000307037227 */ /* 0x000fcc00078e0006 */
[----:B------:R-:W-:-:S04]  /*18b0*/  IMAD.HI.U32 R6, R3, R2, RZ ;  /* 0x0000000203067227 */ /* 0x000fc800078e00ff */
[----:B------:R-:W-:-:S04]  /*18c0*/  IMAD.MOV R4, RZ, RZ, -R6 ;  /* 0x000000ffff047224 */ /* 0x000fc800078e0a06 */
[C---:B------:R-:W-:Y:S02]  /*18d0*/  IMAD R4, R5.reuse, R4, R2 ;  /* 0x0000000405047224 */ /* 0x040fe400078e0202 */
[----:B------:R-:W1:Y:S03]  /*18e0*/  LDC.64 R2, c[0x0][0x260] ;  /* 0x00009800ff027b82 */ /* 0x000e660000000a00 */
[----:B------:R-:W-:-:S13]  /*18f0*/  ISETP.GT.U32.AND P1, PT, R5, R4, PT ;  /* 0x000000040500720c */ /* 0x000fda0003f24070 */
[----:B------:R-:W-:Y:S02]  /*1900*/  @!P1 IMAD.IADD R4, R4, 0x1, -R5 ;  /* 0x0000000104049824 */ /* 0x000fe400078e0a05 */
[----:B------:R-:W-:Y:S01]  /*1910*/  @!P1 VIADD R6, R6, 0x1 ;  /* 0x0000000106069836 */ /* 0x000fe20000000000 */
[----:B------:R-:W-:Y:S02]  /*1920*/  ISETP.NE.AND P1, PT, R0, RZ, PT ;  /* 0x000000ff0000720c */ /* 0x000fe40003f25270 */
[----:B------:R-:W-:Y:S02]  /*1930*/  ISETP.GE.U32.AND P4, PT, R4, R5, PT ;  /* 0x000000050400720c */ /* 0x000fe40003f86070 */
[----:B------:R-:W-:Y:S02]  /*1940*/  LOP3.LUT R4, R0, UR14, RZ, 0x3c, !PT ;  /* 0x0000000e00047c12 */ /* 0x000fe4000f8e3cff */
[----:B------:R-:W-:Y:S02]  /*1950*/  MOV R5, UR5 ;  /* 0x0000000500057c02 */ /* 0x000fe40008000f00 */
[----:B------:R-:W-:-:S02]  /*1960*/  ISETP.GE.AND P2, PT, R4, RZ, PT ;  /* 0x000000ff0400720c */ /* 0x000fc40003f46270 */
[----:B------:R-:W-:-:S05]  /*1970*/  SHF.R.S32.HI R11, RZ, 0x1f, R5 ;  /* 0x0000001fff0b7819 */ /* 0x000fca0000011405 */
        /* <DEDUP_REMOVED lines=15> */
.L_x_3828:
[----:B------:R-:W-:Y:S01]  /*1a70*/  MOV R12, UR24 ;  /* 0x00000018000c7c02 */ /* 0x000fe20008000f00 */
[----:B------:R-:W-:Y:S01]  /*1a80*/  IMAD R4, R11, UR12, RZ ;  /* 0x0000000c0b047c24 */ /* 0x000fe2000f8e02ff */
[----:B------:R-:W-:Y:S01]  /*1a90*/  MOV R13, UR4 ;  /* 0x00000004000d7c02 */ /* 0x000fe20008000f00 */
[----:B------:R-:W-:Y:S01]  /*1aa0*/  @UP0 UIADD3 UR17, UR11, UR17, URZ ;  /* 0x000000110b110290 */ /* 0x000fe2000fffe03f */
[----:B------:R-:W-:Y:S01]  /*1ab0*/  @!P2 IADD3 R6, -R6, RZ, RZ ;  /* 0x000000ff0606a210 */ /* 0x000fe20007ffe1ff */
[----:B------:R-:W-:Y:S01]  /*1ac0*/  @UP0 ULDC.64 UR4, c[0x0][0x250] ;  /* 0x0000940000040ab9 */ /* 0x000fe20000000a00 */
[----:B------:R-:W-:Y:S01]  /*1ad0*/  @!P1 LOP3.LUT R6, RZ, R0, RZ, 0x33, !PT ;  /* 0x00000000ff069212 */ /* 0x000fe200078e33ff */
[C---:B------:R-:W-:Y:S01]  /*1ae0*/  IMAD R0, R5.reuse, UR13, R4 ;  /* 0x0000000d05007c24 */ /* 0x040fe2000f8e0204 */
[----:B------:R-:W-:Y:S01]  /*1af0*/  @UP0 UIMAD.WIDE.U32 UR24, UR17, UR4, URZ ;  /* 0x00000004111802a5 */ /* 0x000fe2000f8e003f */
[----:B------:R-:W-:Y:S01]  /*1b00*/  IMAD.WIDE.U32 R12, R5, UR12, R12 ;  /* 0x0000000c050c7c25 */ /* 0x000fe2000f8e000c */
[----:B------:R-:W-:-:S02]  /*1b10*/  SHF.R.S32.HI R9, RZ, 0x1f, R6 ;  /* 0x0000001fff097819 */ /* 0x000fc40000011406 */
[----:B------:R-:W-:Y:S02]  /*1b20*/  @UP0 UIMAD UR17, UR17, UR5, UR25 ;  /* 0x00000005111102a4 */ /* 0x000fe4000f8e0219 */
[----:B------:R-:W-:Y:S01]  /*1b30*/  IADD3 R13, R13, R0, RZ ;  /* 0x000000000d0d7210 */ /* 0x000fe20007ffe0ff */
[-C--:B-1----:R-:W-:Y:S02]  /*1b40*/  IMAD R0, R9, R2.reuse, RZ ;  /* 0x0000000209007224 */ /* 0x082fe400078e02ff */
[----:B------:R-:W-:-:S04]  /*1b50*/  IMAD.WIDE.U32 R12, R6, R2, R12 ;  /* 0x00000002060c7225 */ /* 0x000fc800078e000c */
[----:B------:R-:W-:Y:S01]  /*1b60*/  IMAD R0, R6, R3, R0 ;  /* 0x0000000306007224 */ /* 0x000fe200078e0200 */
[----:B------:R-:W-:-:S04]  /*1b70*/  MOV R2, R12 ;  /* 0x0000000c00027202 */ /* 0x000fc80000000f00 */
[----:B------:R-:W-:Y:S02]  /*1b80*/  IADD3 R7, R13, R0, RZ ;  /* 0x000000000d077210 */ /* 0x000fe40007ffe0ff */
[----:B------:R-:W-:Y:S01]  /*1b90*/  MOV R13, R5 ;  /* 0x00000005000d7202 */ /* 0x000fe20000000f00 */
        /* <DEDUP_REMOVED lines=13> */
.L_x_3827:
[----:B------:R1:W5:Y:S01]  /*1c70*/  @P5 LDG.E R0, desc[UR6][R128.64] ;  /* 0x0000000680005981 */ /* 0x000362000c1e1900 */
[----:B------:R-:W-:Y:S01]  /*1c80*/  SHF.R.S32.HI R60, RZ, 0x1f, R57 ;  /* 0x0000001fff3c7819 */ /* 0x000fe20000011439 */
[----:B------:R-:W-:Y:S01]  /*1c90*/  UISETP.NE.AND UP0, UPT, UR15, -0x1, UPT ;  /* 0xffffffff0f00788c */ /* 0x000fe2000bf05270 */
[----:B------:R-:W2:Y:S01]  /*1ca0*/  LDC R118, c[0x0][0x2e0] ;  /* 0x0000b800ff767b82 */ /* 0x000ea20000000800 */
[----:B------:R-:W3:Y:S01]  /*1cb0*/  S2R R3, SR_CTAID.X ;  /* 0x0000000000037919 */ /* 0x000ee20000002500 */
[CC--:B------:R-:W-:Y:S01]  /*1cc0*/  LEA.HI R4, R60.reuse, R57.reuse, RZ, 0x3 ;  /* 0x000000393c047211 */ /* 0x0c0fe200078f18ff */
[----:B------:R-:W-:Y:S01]  /*1cd0*/  ULDC.64 UR10, c[0x0][0x240] ;  /* 0x00009000000a7ab9 */ /* 0x000fe20000000a00 */
[----:B------:R-:W-:Y:S01]  /*1ce0*/  LEA.HI R15, R60, R57, RZ, 0x6 ;  /* 0x000000393c0f7211 */ /* 0x000fe200078f30ff */
[----:B------:R-:W-:Y:S01]  /*1cf0*/  USHF.L.U64.HI UR23, UR12, 0x4, UR13 ;  /* 0x000000040c177899 */ /* 0x000fe2000801020d */
[----:B------:R-:W-:Y:S02]  /*1d00*/  SHF.R.S32.HI R126, RZ, 0x3, R4 ;  /* 0x00000003ff7e7819 */ /* 0x000fe40000011404 */
[----:B------:R-:W-:Y:S01]  /*1d10*/  LOP3.LUT R4, R4, 0xfffffff8, RZ, 0xc0, !PT ;  /* 0xfffffff804047812 */ /* 0x000fe200078ec0ff */
[----:B------:R-:W-:Y:S01]  /*1d20*/  IMAD.SHL.U32 R15, R15, 0x8, RZ ;  /* 0x000000080f0f7824 */ /* 0x000fe200078e00ff */
[----:B------:R-:W-:Y:S01]  /*1d30*/  @!UP0 ULDC.64 UR4, c[0x0][0x228] ;  /* 0x00008a0000048ab9 */ /* 0x000fe20000000a00 */
[----:B------:R-:W-:Y:S01]  /*1d40*/  IMAD.SHL.U32 R19, R126, 0x40, RZ ;  /* 0x000000407e137824 */ /* 0x000fe200078e00ff */
[----:B------:R-:W-:Y:S01]  /*1d50*/  @!UP0 UIMAD.WIDE.U32 UR30, UR21, UR4, URZ ;  /* 0x00000004151e82a5 */ /* 0x000fe2000f8e003f */
[----:B------:R-:W-:Y:S01]  /*1d60*/  IMAD.IADD R59, R57, 0x1, -R4 ;  /* 0x00000001393b7824 */ /* 0x000fe200078e0a04 */
[----:B------:R-:W-:Y:S01]  /*1d70*/  @!UP0 UIMAD UR4, UR16, UR4, URZ ;  /* 0x00000004100482a4 */ /* 0x000fe2000f8e023f */
[----:B------:R-:W-:Y:S01]  /*1d80*/  SHF.R.S32.HI R127, RZ, 0x1f, R126 ;  /* 0x0000001fff7f7819 */ /* 0x000fe2000001147e */
[----:B------:R-:W-:Y:S01]  /*1d90*/  @UP0 UIMAD.WIDE.U32 UR32, UR15, UR10, URZ ;  /* 0x0000000a0f2002a5 */ /* 0x000fe2000f8e003f */
[----:B------:R-:W-:Y:S01]  /*1da0*/  IMAD.SHL.U32 R24, R59, 0x8, RZ ;  /* 0x000000083b187824 */ /* 0x000fe200078e00ff */
[----:B------:R-:W-:Y:S01]  /*1db0*/  LOP3.LUT R19, R19, 0x1c0, RZ, 0xc0, !PT ;  /* 0x000001c013137812 */ /* 0x000fe200078ec0ff */
[----:B------:R-:W-:Y:S01]  /*1dc0*/  @!UP0 UIMAD UR4, UR21, UR5, UR4 ;  /* 0x00000005150482a4 */ /* 0x000fe2000f8e0204 */
[----:B------:R-:W-:Y:S01]  /*1dd0*/  IMAD.SHL.U32 R116, R59, 0x4, RZ ;  /* 0x000000043b747824 */ /* 0x000fe200078e00ff */
[----:B------:R-:W-:Y:S01]  /*1de0*/  @UP0 UIMAD UR15, UR15, UR11, UR33 ;  /* 0x0000000b0f0f02a4 */ /* 0x000fe2000f8e0221 */
[--C-:B------:R-:W-:Y:S01]  /*1df0*/  LOP3.LUT R17, R19, 0x38, R24.reuse, 0xf8, !PT ;  /* 0x0000003813117812 */ /* 0x100fe200078ef818 */
[----:B------:R-:W-:Y:S01]  /*1e00*/  @!UP0 UMOV UR32, UR30 ;  /* 0x0000001e00208c82 */ /* 0x000fe20008000000 */
[----:B------:R-:W-:Y:S01]  /*1e10*/  SHF.R.U32.HI R122, RZ, 0x3, R19 ;  /* 0x00000003ff7a7819 */ /* 0x000fe20000011613 */
[----:B------:R-:W-:Y:S01]  /*1e20*/  @!UP0 UIADD3 UR15, UR31, UR4, URZ ;  /* 0x000000041f0f8290 */ /* 0x000fe2000fffe03f */
[----:B------:R-:W-:-:S02]  /*1e30*/  SHF.R.S32.HI R25, RZ, 0x1f, R24 ;  /* 0x0000001fff197819 */ /* 0x000fc40000011418 */
[----:B------:R-:W-:Y:S01]  /*1e40*/  LOP3.LUT R122, R17, R122, RZ, 0x3c, !PT ;  /* 0x0000007a117a7212 */ /* 0x000fe200078e3cff */
[----:B------:R-:W-:Y:S01]  /*1e50*/  ULDC.64 UR4, c[0x0][0x268] ;  /* 0x00009a0000047ab9 */ /* 0x000fe20000000a00 */
[----:B------:R-:W-:Y:S01]  /*1e60*/  IADD3 R14, P0, R24, UR24, RZ ;  /* 0x00000018180e7c10 */ /* 0x000fe2000ff1e0ff */
[----:B------:R-:W-:Y:S01]  /*1e70*/  USHF.L.U32 UR24, UR12, 0x4, URZ ;  /* 0x000000040c187899 */ /* 0x000fe2000800063f */
[----:B------:R-:W-:Y:S01]  /*1e80*/  LOP3.LUT R122, R122, 0xfffffe00, R15, 0xf8, !PT ;  /* 0xfffffe007a7a7812 */ /* 0x000fe200078ef80f */
[----:B---3--:R-:W-:Y:S01]  /*1e90*/  IMAD.WIDE R18, R3, 0x40, R126 ;  /* 0x0000004003127825 */ /* 0x008fe200078e027e */
[----:B------:R-:W-:Y:S01]  /*1ea0*/  IADD3.X R15, R25, UR17, RZ, P0, !PT ;  /* 0x00000011190f7c10 */ /* 0x000fe200087fe4ff */
[----:B------:R-:W-:Y:S01]  /*1eb0*/  USHF.R.S32.HI UR17, URZ, 0x1f, UR22 ;  /* 0x0000001f3f117899 */ /* 0x000fe20008011416 */
[----:B------:R-:W-:Y:S01]  /*1ec0*/  IADD3 R166, P0, R126, R13, RZ ;  /* 0x0000000d7ea67210 */ /* 0x000fe20007f1e0ff */
[----:B------:R-:W-:Y:S01]  /*1ed0*/  IMAD R12, R19, UR10, RZ ;  /* 0x0000000a130c7c24 */ /* 0x000fe2000f8e02ff */
[----:B------:R-:W-:Y:S01]  /*1ee0*/  IADD3 R16, P1, R24, UR32, RZ ;  /* 0x0000002018107c10 */ /* 0x000fe2000ff3e0ff */
[----:B------:R-:W-:Y:S01]  /*1ef0*/  ULEA.HI UR17, UR17, UR22, URZ, 0x6 ;  /* 0x0000001611117291 */ /* 0x000fe2000f8f303f */
[----:B--2---:R-:W-:Y:S01]  /*1f00*/  LEA.HI R118, R118, R118, RZ, 0x1 ;  /* 0x0000007676767211 */ /* 0x004fe200078f08ff */
[----:B------:R-:W-:Y:S01]  /*1f10*/  IMAD.X R165, R127, 0x1, R11, P0 ;  /* 0x000000017fa57824 */ /* 0x000fe200000e060b */
[----:B------:R-:W-:Y:S01]  /*1f20*/  IADD3.X R17, R25, UR15, RZ, P1, !PT ;  /* 0x0000000f19117c10 */ /* 0x000fe20008ffe4ff */
[----:B------:R-:W-:Y:S01]  /*1f30*/  USHF.R.S32.HI UR17, URZ, 0x6, UR17 ;  /* 0x000000063f117899 */ /* 0x000fe20008011411 */
[----:B------:R-:W-:Y:S01]  /*1f40*/  IADD3 R124, P0, R24, R2, RZ ;  /* 0x00000002187c7210 */ /* 0x000fe20007f1e0ff */
[----:B------:R-:W-:Y:S01]  /*1f50*/  IMAD R3, R9, UR4, RZ ;  /* 0x0000000409037c24 */ /* 0x000fe2000f8e02ff */
[----:B------:R-:W-:Y:S01]  /*1f60*/  USHF.R.S32.HI UR15, URZ, 0x1f, UR14 ;  /* 0x0000001f3f0f7899 */ /* 0x000fe2000801140e */
[C---:B------:R-:W-:Y:S01]  /*1f70*/  IMAD R12, R18.reuse, UR11, R12 ;  /* 0x0000000b120c7c24 */ /* 0x040fe2000f8e020c */
[----:B------:R-:W-:Y:S01]  /*1f80*/  UISETP.LT.AND UP0, UPT, UR18, UR17, UPT ;  /* 0x000000111200728c */ /* 0x000fe2000bf01270 */
[----:B------:R-:W-:Y:S01]  /*1f90*/  IMAD.WIDE.U32 R16, R18, UR10, R16 ;  /* 0x0000000a12107c25 */ /* 0x000fe2000f8e0010 */
[----:B------:R-:W-:Y:S01]  /*1fa0*/  ULDC.64 UR10, c[0x0][0x258] ;  /* 0x00009600000a7ab9 */ /* 0x000fe20000000a00 */
[----:B------:R-:W-:Y:S01]  /*1fb0*/  SHF.R.S32.HI R121, RZ, 0x1, R118 ;  /* 0x00000001ff797819 */ /* 0x000fe20000011476 */
[----:B------:R-:W-:Y:S01]  /*1fc0*/  USEL UR29, UR18, UR17, !UP0 ;  /* 0x00000011121d7287 */ /* 0x000fe2000c000000 */
[----:B------:R-:W-:Y:S01]  /*1fd0*/  IMAD.X R125, R25, 0x1, R7, P0 ;  /* 0x00000001197d7824 */ /* 0x000fe200000e0607 */
[----:B------:R-:W-:Y:S01]  /*1fe0*/  UIMAD UR15, UR15, UR10, URZ ;  /* 0x0000000a0f0f72a4 */ /* 0x000fe2000f8e023f */
[C---:B------:R-:W-:Y:S01]  /*1ff0*/  IMAD R3, R6.reuse, UR5, R3 ;  /* 0x0000000506037c24 */ /* 0x040fe2000f8e0203 */
[----:B------:R-:W-:Y:S01]  /*2000*/  UISETP.GT.AND UP0, UPT, UR20, UR29, UPT ;  /* 0x0000001d1400728c */ /* 0x000fe2000bf04270 */
[----:B------:R-:W-:Y:S01]  /*2010*/  IMAD.WIDE.U32 R14, R6, UR4, R14 ;  /* 0x00000004060e7c25 */ /* 0x000fe2000f8e000e */
[----:B------:R-:W-:Y:S01]  /*2020*/  IADD3 R13, R17, R12, RZ ;  /* 0x0000000c110d7210 */ /* 0x000fe20007ffe0ff */
[----:B------:R-:W-:Y:S01]  /*2030*/  ULDC.64 UR4, c[0x0][0x250] ;  /* 0x0000940000047ab9 */ /* 0x000fe20000000a00 */
[----:B------:R-:W-:Y:S01]  /*2040*/  MOV R130, UR10 ;  /* 0x0000000a00827c02 */ /* 0x000fe20008000f00 */
[----:B------:R-:W-:Y:S01]  /*2050*/  IMAD.MOV.U32 R12, RZ, RZ, R16 ;  /* 0x000000ffff0c7224 */ /* 0x000fe200078e0010 */
[----:B------:R-:W-:Y:S01]  /*2060*/  PLOP3.LUT P0, PT, PT, PT, UP0, 0x80, 0x0 ;  /* 0x000000000000781c */ /* 0x000fe20003f0f008 */
[----:B------:R-:W-:Y:S01]  /*2070*/  IMAD R165, R165, UR4, RZ ;  /* 0x00000004a5a57c24 */ /* 0x000fe2000f8e02ff */
[----:B------:R-:W-:Y:S01]  /*2080*/  UIMAD UR11, UR14, UR11, UR15 ;  /* 0x0000000b0e0b72a4 */ /* 0x000fe2000f8e020f */
[----:B------:R-:W-:Y:S01]  /*2090*/  IMAD.IADD R15, R15, 0x1, R3 ;  /* 0x000000010f0f7824 */ /* 0x000fe200078e0203 */
[----:B------:R-:W-:Y:S01]  /*20a0*/  LEA.HI R58, R60, R57, RZ, 0x5 ;  /* 0x000000393c3a7211 */ /* 0x000fe200078f28ff */
[----:B------:R-:W-:Y:S01]  /*20b0*/  IMAD R117, R126, R121, R116 ;  /* 0x000000797e757224 */ /* 0x000fe200078e0274 */
[-C--:B------:R-:W-:Y:S01]  /*20c0*/  LEA.HI R60, R60, R57.reuse, RZ, 0x4 ;  /* 0x000000393c3c7211 */ /* 0x080fe200078f20ff */
[----:B------:R-:W-:Y:S01]  /*20d0*/  IMAD R3, R127, UR12, RZ ;  /* 0x0000000c7f037c24 */ /* 0x000fe2000f8e02ff */
[----:B------:R-:W-:Y:S01]  /*20e0*/  USHF.L.U64.HI UR25, UR4, 0x4, UR5 ;  /* 0x0000000404197899 */ /* 0x000fe20008010205 */
[----:B------:R-:W-:Y:S01]  /*20f0*/  IMAD.WIDE.U32 R130, R130, UR14, R12 ;  /* 0x0000000e82827c25 */ /* 0x000fe2000f8e000c */
[----:B------:R-:W-:Y:S01]  /*2100*/  LOP3.LUT R120, R60, 0xfffffff0, RZ, 0xc0, !PT ;  /* 0xfffffff03c787812 */ /* 0x000fe200078ec0ff */
[----:B------:R-:W-:Y:S01]  /*2110*/  USHF.L.U32 UR26, UR4, 0x4, URZ ;  /* 0x00000004041a7899 */ /* 0x000fe2000800063f */
[----:B------:R-:W-:Y:S01]  /*2120*/  SHF.R.S32.HI R58, RZ, 0x5, R58 ;  /* 0x00000005ff3a7819 */ /* 0x000fe2000001143a */
[C---:B------:R-:W-:Y:S01]  /*2130*/  IMAD R165, R166.reuse, UR5, R165 ;  /* 0x00000005a6a57c24 */ /* 0x040fe2000f8e02a5 */
[----:B------:R-:W-:Y:S01]  /*2140*/  SHF.R.S32.HI R60, RZ, 0x4, R60 ;  /* 0x00000004ff3c7819 */ /* 0x000fe2000001143c */
[----:B------:R-:W-:Y:S01]  /*2150*/  IMAD.WIDE.U32 R166, R166, UR4, R14 ;  /* 0x00000004a6a67c25 */ /* 0x000fe2000f8e000e */
[----:B------:R-:W-:-:S02]  /*2160*/  IADD3 R120, -R120, R57, RZ ;  /* 0x0000003978787210 */ /* 0x000fc40007ffe1ff */
[--C-:B------:R-:W-:Y:S01]  /*2170*/  SHF.R.S32.HI R101, RZ, 0x1f, R117.reuse ;  /* 0x0000001fff657819 */ /* 0x100fe20000011475 */
[----:B------:R-:W-:Y:S01]  /*2180*/  IMAD.IADD R116, R116, 0x1, R117 ;  /* 0x0000000174747824 */ /* 0x000fe200078e0275 */
[----:B------:R-:W-:Y:S01]  /*2190*/  IADD3 R165, R167, R165, RZ ;  /* 0x000000a5a7a57210 */ /* 0x000fe20007ffe0ff */
[C---:B------:R-:W-:Y:S02]  /*21a0*/  IMAD R3, R126.reuse, UR13, R3 ;  /* 0x0000000d7e037c24 */ /* 0x040fe4000f8e0203 */
[----:B------:R-:W-:Y:S01]  /*21b0*/  IMAD.WIDE.U32 R124, R126, UR12, R124 ;  /* 0x0000000c7e7c7c25 */ /* 0x000fe2000f8e007c */
[----:B------:R-:W-:-:S03]  /*21c0*/  SHF.R.S32.HI R100, RZ, 0x1f, R116 ;  /* 0x0000001fff647819 */ /* 0x000fc60000011474 */
[----:B------:R-:W-:Y:S02]  /*21d0*/  VIADD R123, R131, UR11 ;  /* 0x0000000b837b7c36 */ /* 0x000fe40008000000 */
[----:B------:R-:W-:Y:S02]  /*21e0*/  IMAD.SHL.U32 R119, R121, 0x10, RZ ;  /* 0x0000001079777824 */ /* 0x000fe400078e00ff */
[----:B------:R-:W-:Y:S02]  /*21f0*/  IMAD.IADD R56, R125, 0x1, R3 ;  /* 0x000000017d387824 */ /* 0x000fe400078e0203 */
[----:B------:R-:W-:Y:S01]  /*2200*/  @!P5 IMAD.MOV.U32 R0, RZ, RZ, RZ ;  /* 0x000000ffff00d224 */ /* 0x000fe200078e00ff */
[----:B-1----:R-:W-:Y:S06]  /*2210*/  @!P0 BRA `(.L_x_3829) ;  /* 0x000000ac00f08947 */ /* 0x002fec0003800000 */
[----:B------:R-:W1:Y:S01]  /*2220*/  LDC.64 R2, c[0x0][0x338] ;  /* 0x0000ce00ff027b82 */ /* 0x000e620000000a00 */
[----:B------:R-:W-:Y:S01]  /*2230*/  ULDC.64 UR10, c[0x0][0x330] ;  /* 0x0000cc00000a7ab9 */ /* 0x000fe20000000a00 */
[----:B------:R-:W-:Y:S01]  /*2240*/  USHF.R.S32.HI UR30, URZ, 0x1f, UR22 ;  /* 0x0000001f3f1e7899 */ /* 0x000fe20008011416 */
[----:B------:R-:W-:Y:S01]  /*2250*/  IMAD.U32 R7, RZ, RZ, UR10 ;  /* 0x0000000aff077e24 */ /* 0x000fe2000f8e00ff */
[----:B------:R-:W-:Y:S01]  /*2260*/  UIMAD UR17, UR16, UR10, URZ ;  /* 0x0000000a101172a4 */ /* 0x000fe2000f8e023f */
[----:B------:R-:W-:Y:S01]  /*2270*/  SHF.R.S32.HI R11, RZ, 0x1f, R5 ;  /* 0x0000001fff0b7819 */ /* 0x000fe20000011405 */
[----:B------:R-:W-:Y:S01]  /*2280*/  ULDC.64 UR14, c[0x0][0x340] ;  /* 0x0000d000000e7ab9 */ /* 0x000fe20000000a00 */
[----:B------:R-:W-:Y:S01]  /*2290*/  IADD3 R13, P1, P0, R5, -UR22, R126 ;  /* 0x80000016050d7c10 */ /* 0x000fe2000f83e07e */
[----:B------:R-:W-:Y:S01]  /*22a0*/  UIMAD UR17, UR21, UR11, UR17 ;  /* 0x0000000b151172a4 */ /* 0x000fe2000f8e0211 */
[----:B------:R-:W-:Y:S01]  /*22b0*/  IMAD.WIDE.U32 R16, R7, UR21, R24 ;  /* 0x0000001507107c25 */ /* 0x000fe2000f8e0018 */
[----:B------:R-:W-:Y:S01]  /*22c0*/  USHF.L.U32 UR32, UR13, 0x5, URZ ;  /* 0x000000050d207899 */ /* 0x000fe2000800063f */
[----:B------:R-:W-:Y:S01]  /*22d0*/  IADD3.X R11, R11, ~UR30, R127, P1, P0 ;  /* 0x8000001e0b0b7c10 */ /* 0x000fe20008fe047f */
[----:B------:R-:W-:Y:S01]  /*22e0*/  ULDC.64 UR10, c[0x0][0x328] ;  /* 0x0000ca00000a7ab9 */ /* 0x000fe20000000a00 */
[----:B------:R-:W-:Y:S01]  /*22f0*/  UIMAD.WIDE.U32 UR30, UR12, 0x20, URZ ;  /* 0x000000200c1e78a5 */ /* 0x000fe2000f8e003f */
[----:B------:R-:W-:Y:S01]  /*2300*/  IMAD.U32 R7, RZ, RZ, UR10 ;  /* 0x0000000aff077e24 */ /* 0x000fe2000f8e00ff */
[----:B------:R-:W-:Y:S01]  /*2310*/  UIMAD UR16, UR16, UR10, URZ ;  /* 0x0000000a101072a4 */ /* 0x000fe2000f8e023f */
[----:B------:R-:W-:Y:S01]  /*2320*/  VIADD R17, R17, UR17 ;  /* 0x0000001111117c36 */ /* 0x000fe20008000000 */
[----:B------:R-:W-:Y:S01]  /*2330*/  ULDC.64 UR12, c[0x0][0x350] ;  /* 0x0000d400000c7ab9 */ /* 0x000fe20000000a00 */
[----:B------:R-:W-:Y:S01]  /*2340*/  IMAD.WIDE.U32 R14, R7, UR21, R24 ;  /* 0x00000015070e7c25 */ /* 0x000fe2000f8e0018 */
[----:B------:R-:W-:Y:S01]  /*2350*/  UIMAD UR11, UR21, UR11, UR16 ;  /* 0x0000000b150b72a4 */ /* 0x000fe2000f8e0210 */
[----:B------:R-:W2:Y:S01]  /*2360*/  LDC R61, c[0x0][0x340] ;  /* 0x0000d000ff3d7b82 */ /* 0x000ea20000000800 */
[----:B------:R-:W-:Y:S01]  /*2370*/  UIMAD.WIDE.U32 UR34, UR4, 0x20, URZ ;  /* 0x00000020042278a5 */ /* 0x000fe2000f8e003f */
[C---:B------:R-:W-:Y:S01]  /*2380*/  IMAD R4, R11.reuse, UR14, RZ ;  /* 0x0000000e0b047c24 */ /* 0x040fe2000f8e02ff */
[----:B------:R-:W-:Y:S01]  /*2390*/  USHF.L.U32 UR33, UR5, 0x5, URZ ;  /* 0x0000000505217899 */ /* 0x000fe2000800063f */
[-C--:B-1----:R-:W-:Y:S01]  /*23a0*/  IMAD R8, R11, R2.reuse, RZ ;  /* 0x000000020b087224 */ /* 0x082fe200078e02ff */
[----:B------:R-:W-:Y:S01]  /*23b0*/  UIMAD.WIDE.U32 UR36, UR4, 0x60, URZ ;  /* 0x00000060042478a5 */ /* 0x000fe2000f8e003f */
[----:B------:R-:W-:Y:S01]  /*23c0*/  VIADD R15, R15, UR11 ;  /* 0x0000000b0f0f7c36 */ /* 0x000fe20008000000 */
[----:B------:R-:W-:Y:S01]  /*23d0*/  ULDC.64 UR10, c[0x0][0x348] ;  /* 0x0000d200000a7ab9 */ /* 0x000fe20000000a00 */
[C---:B------:R-:W-:Y:S01]  /*23e0*/  IMAD R4, R13.reuse, UR15, R4 ;  /* 0x0000000f0d047c24 */ /* 0x040fe2000f8e0204 */
[C---:B------:R-:W-:Y:S01]  /*23f0*/  SHF.L.U64.HI R62, R2.reuse, 0x4, R3 ;  /* 0x00000004023e7819 */ /* 0x040fe20000010203 */
[----:B------:R-:W-:Y:S01]  /*2400*/  IMAD.WIDE.U32 R10, R13, UR14, R16 ;  /* 0x0000000e0d0a7c25 */ /* 0x000fe2000f8e0010 */
[----:B------:R-:W-:Y:S01]  /*2410*/  USHF.L.U32 UR38, UR14, 0x4, URZ ;  /* 0x000000040e267899 */ /* 0x000fe2000800063f */
[----:B------:R-:W-:Y:S01]  /*2420*/  SHF.L.U32 R113, R121, 0x5, RZ ;  /* 0x0000000579717819 */ /* 0x000fe200000006ff */
[----:B------:R-:W-:Y:S01]  /*2430*/  USHF.L.U64.HI UR39, UR14, 0x5, UR15 ;  /* 0x000000050e277899 */ /* 0x000fe2000801020f */
[C---:B------:R-:W-:Y:S01]  /*2440*/  IMAD R8, R13.reuse, R3, R8 ;  /* 0x000000030d087224 */ /* 0x040fe200078e0208 */
[----:B------:R-:W-:Y:S01]  /*2450*/  USHF.L.U32 UR40, UR14, 0x5, URZ ;  /* 0x000000050e287899 */ /* 0x000fe2000800063f */
[----:B------:R-:W-:Y:S01]  /*2460*/  IMAD.WIDE.U32 R12, R13, R2, R14 ;  /* 0x000000020d0c7225 */ /* 0x000fe200078e000e */
[----:B------:R-:W-:Y:S01]  /*2470*/  UIMAD.WIDE.U32 UR42, UR14, 0x60, URZ ;  /* 0x000000600e2a78a5 */ /* 0x000fe2000f8e003f */
[----:B------:R-:W-:Y:S01]  /*2480*/  SHF.L.U64.HI R64, R2, 0x5, R3 ;  /* 0x0000000502407819 */ /* 0x000fe20000010203 */
[----:B------:R-:W-:Y:S01]  /*2490*/  USHF.L.U64.HI UR39, UR40, 0x1, UR39 ;  /* 0x0000000128277899 */ /* 0x000fe20008010227 */
[----:B------:R-:W-:Y:S01]  /*24a0*/  IMAD.IADD R11, R11, 0x1, R4 ;  /* 0x000000010b0b7824 */ /* 0x000fe200078e0204 */
[----:B------:R-:W-:Y:S01]  /*24b0*/  IADD3 R13, R13, R8, RZ ;  /* 0x000000080d0d7210 */ /* 0x000fe20007ffe0ff */
[C---:B------:R-:W-:Y:S01]  /*24c0*/  IMAD R7, R9.reuse, UR12, RZ ;  /* 0x0000000c09077c24 */ /* 0x040fe2000f8e02ff */
[----:B------:R-:W-:Y:S01]  /*24d0*/  IADD3 R114, R126, 0x20, RZ ;  /* 0x000000207e727810 */ /* 0x000fe20007ffe0ff */
[----:B------:R-:W-:Y:S01]  /*24e0*/  IMAD R9, R9, UR10, RZ ;  /* 0x0000000a09097c24 */ /* 0x000fe2000f8e02ff */
[----:B------:R-:W-:Y:S01]  /*24f0*/  SHF.R.S32.HI R99, RZ, 0x1f, R119 ;  /* 0x0000001fff637819 */ /* 0x000fe20000011477 */
[----:B-----5:R-:W-:Y:S01]  /*2500*/  IMAD.IADD R0, R0, 0x1, R5 ;  /* 0x0000000100007824 */ /* 0x020fe200078e0205 */
[----:B------:R-:W-:Y:S01]  /*2510*/  SHF.R.S32.HI R98, RZ, 0x1f, R113 ;  /* 0x0000001fff627819 */ /* 0x000fe20000011471 */
[C---:B------:R-:W-:Y:S01]  /*2520*/  IMAD R7, R6.reuse, UR13, R7 ;  /* 0x0000000d06077c24 */ /* 0x040fe2000f8e0207 */
[----:B------:R-:W-:Y:S01]  /*2530*/  USHF.L.U64.HI UR13, UR14, 0x4, UR15 ;  /* 0x000000040e0d7899 */ /* 0x000fe2000801020f */
[----:B------:R-:W-:Y:S01]  /*2540*/  IMAD.WIDE.U32 R10, R6, UR12, R10 ;  /* 0x0000000c060a7c25 */ /* 0x000fe2000f8e000a */
[----:B------:R-:W-:-:S02]  /*2550*/  UIMAD UR12, UR5, 0x60, URZ ;  /* 0x00000060050c78a4 */ /* 0x000fc4000f8e023f */
[----:B------:R-:W-:Y:S01]  /*2560*/  UIMAD UR15, UR15, 0x60, URZ ;  /* 0x000000600f0f78a4 */ /* 0x000fe2000f8e023f */
[C---:B------:R-:W-:Y:S01]  /*2570*/  IMAD R4, R6.reuse, UR11, R9 ;  /* 0x0000000b06047c24 */ /* 0x040fe2000f8e0209 */
[----:B------:R-:W-:Y:S01]  /*2580*/  ULDC.64 UR4, c[0x0][0x318] ;  /* 0x0000c60000047ab9 */ /* 0x000fe20000000a00 */
[----:B------:R-:W-:Y:S01]  /*2590*/  IMAD R52, R121, R0, RZ ;  /* 0x0000000079347224 */ /* 0x000fe200078e02ff */
[----:B------:R-:W-:Y:S01]  /*25a0*/  UIADD3 UR14, UR35, UR33, URZ ;  /* 0x00000021230e7290 */ /* 0x000fe2000fffe03f */
[----:B------:R-:W-:Y:S01]  /*25b0*/  IMAD.WIDE.U32 R8, R6, UR10, R12 ;  /* 0x0000000a06087c25 */ /* 0x000fe2000f8e000c */
[----:B------:R-:W-:Y:S01]  /*25c0*/  ULDC.64 UR10, c[0x0][0x320] ;  /* 0x0000c800000a7ab9 */ /* 0x000fe20000000a00 */
[----:B------:R-:W-:Y:S01]  /*25d0*/  USHF.L.U32 UR33, UR34, 0x1, URZ ;  /* 0x0000000122217899 */ /* 0x000fe2000800063f */
[----:B------:R-:W-:Y:S01]  /*25e0*/  LEA R80, P0, R10, UR10, 0x1 ;  /* 0x0000000a0a507c11 */ /* 0x000fe2000f8008ff */
[----:B------:R-:W-:Y:S01]  /*25f0*/  IMAD.IADD R7, R11, 0x1, R7 ;  /* 0x000000010b077824 */ /* 0x000fe200078e0207 */
[----:B------:R-:W-:Y:S01]  /*2600*/  SHF.R.S32.HI R53, RZ, 0x1f, R52 ;  /* 0x0000001fff357819 */ /* 0x000fe20000011434 */
[----:B------:R-:W-:Y:S01]  /*2610*/  IMAD.IADD R4, R9, 0x1, R4 ;  /* 0x0000000109047824 */ /* 0x000fe200078e0204 */
[-C--:B------:R-:W-:Y:S01]  /*2620*/  IADD3 R86, P2, R116, R52.reuse, RZ ;  /* 0x0000003474567210 */ /* 0x080fe20007f5e0ff */
[----:B------:R-:W-:Y:S01]  /*2630*/  IMAD.SHL.U32 R63, R2, 0x10, RZ ;  /* 0x00000010023f7824 */ /* 0x000fe200078e00ff */
[----:B------:R-:W-:Y:S01]  /*2640*/  IADD3 R52, P4, R117, R52, RZ ;  /* 0x0000003475347210 */ /* 0x000fe20007f9e0ff */
[----:B------:R-:W-:Y:S01]  /*2650*/  VIADD R110, R119, 0x40 ;  /* 0x00000040776e7836 */ /* 0x000fe20000000000 */
[----:B------:R-:W-:Y:S01]  /*2660*/  LEA.HI.X R81, R10, UR11, R7, 0x1, P0 ;  /* 0x0000000b0a517c11 */ /* 0x000fe200080f0c07 */
[--C-:B------:R-:W-:Y:S01]  /*2670*/  IMAD.X R87, R100, 0x1, R53.reuse, P2 ;  /* 0x0000000164577824 */ /* 0x100fe200010e0635 */
[C---:B------:R-:W-:Y:S01]  /*2680*/  LEA R82, P0, R8.reuse, UR4, 0x1 ;  /* 0x0000000408527c11 */ /* 0x040fe2000f8008ff */
[----:B------:R-:W-:Y:S01]  /*2690*/  IMAD.X R53, R101, 0x1, R53, P4 ;  /* 0x0000000165357824 */ /* 0x000fe200020e0635 */
[----:B------:R-:W-:Y:S01]  /*26a0*/  ULDC.64 UR10, c[0x0][0x218] ;  /* 0x00008600000a7ab9 */ /* 0x000fe20000000a00 */
[C---:B------:R-:W-:Y:S01]  /*26b0*/  VIADD R109, R119.reuse, 0x80 ;  /* 0x00000080776d7836 */ /* 0x040fe20000000000 */
[----:B------:R-:W-:Y:S01]  /*26c0*/  LEA.HI.X R83, R8, UR5, R4, 0x1, P0 ;  /* 0x0000000508537c11 */ /* 0x000fe200080f0c04 */
        /* <DEDUP_REMOVED lines=14> */
[----:B------:R-:W-:Y:S01]  /*27b0*/  IMAD R111, R121, 0x30, RZ ;  /* 0x00000030796f7824 */ /* 0x000fe200078e02ff */
[----:B------:R-:W-:Y:S01]  /*27c0*/  SHF.L.U64.HI R87, R86, 0x1, R87 ;  /* 0x0000000156577819 */ /* 0x000fe20000010257 */
[----:B------:R-:W-:Y:S01]  /*27d0*/  IMAD.IADD R102, R119, 0x1, R104 ;  /* 0x0000000177667824 */ /* 0x000fe200078e0268 */
[C---:B------:R-:W-:Y:S01]  /*27e0*/  IADD3.X R27, R53.reuse, UR11, RZ, P1, !PT ;  /* 0x0000000b351b7c10 */ /* 0x040fe20008ffe4ff */
[----:B------:R-:W-:Y:S01]  /*27f0*/  IMAD.SHL.U32 R65, R2, 0x20, RZ ;  /* 0x0000002002417824 */ /* 0x000fe200078e00ff */
[----:B------:R-:W-:Y:S01]  /*2800*/  SHF.L.U32 R86, R86, 0x1, RZ ;  /* 0x0000000156567819 */ /* 0x000fe200000006ff */
[C---:B------:R-:W-:Y:S01]  /*2810*/  VIADD R115, R126.reuse, 0x10 ;  /* 0x000000107e737836 */ /* 0x040fe20000000000 */
[----:B------:R-:W-:Y:S01]  /*2820*/  IADD3.X R53, R53, UR5, RZ, P0, !PT ;  /* 0x0000000535357c10 */ /* 0x000fe200087fe4ff */
[----:B------:R-:W-:Y:S01]  /*2830*/  VIADD R112, R126, 0x30 ;  /* 0x000000307e707836 */ /* 0x000fe20000000000 */
[-C--:B------:R-:W-:Y:S01]  /*2840*/  IADD3 R70, P0, R63, R63.reuse, RZ ;  /* 0x0000003f3f467210 */ /* 0x080fe20007f1e0ff */
[----:B------:R-:W-:Y:S01]  /*2850*/  VIADD R20, R24, 0x40 ;  /* 0x0000004018147836 */ /* 0x000fe20000000000 */
[----:B------:R-:W-:Y:S01]  /*2860*/  IADD3 R84, P4, R86, UR10, RZ ;  /* 0x0000000a56547c10 */ /* 0x000fe2000ff9e0ff */
[----:B------:R-:W-:Y:S01]  /*2870*/  VIADD R19, R24, 0x80 ;  /* 0x0000008018137836 */ /* 0x000fe20000000000 */
[----:B------:R-:W-:Y:S01]  /*2880*/  IADD3 R68, P5, R70, 0x80, RZ ;  /* 0x0000008046447810 */ /* 0x000fe20007fbe0ff */
[----:B------:R-:W-:Y:S01]  /*2890*/  IMAD.X R71, R62, 0x1, R62, P0 ;  /* 0x000000013e477824 */ /* 0x000fe200000e063e */
[----:B------:R-:W-:Y:S01]  /*28a0*/  IADD3 R66, P0, R70, 0x40, RZ ;  /* 0x0000004046427810 */ /* 0x000fe20007f1e0ff */
[----:B------:R-:W-:Y:S01]  /*28b0*/  VIADD R18, R24, 0xc0 ;  /* 0x000000c018127836 */ /* 0x000fe20000000000 */
[----:B------:R-:W-:Y:S01]  /*28c0*/  IADD3 R86, P2, R86, UR4, RZ ;  /* 0x0000000456567c10 */ /* 0x000fe2000ff5e0ff */
[--C-:B------:R-:W-:Y:S01]  /*28d0*/  IMAD.X R69, RZ, RZ, R71.reuse, P5 ;  /* 0x000000ffff457224 */ /* 0x100fe200028e0647 */
[----:B------:R-:W-:Y:S01]  /*28e0*/  IADD3.X R85, R87, UR11, RZ, P4, !PT ;  /* 0x0000000b57557c10 */ /* 0x000fe2000a7fe4ff */
[----:B------:R-:W-:Y:S01]  /*28f0*/  IMAD.X R67, RZ, RZ, R71, P0 ;  /* 0x000000ffff437224 */ /* 0x000fe200000e0647 */
[----:B------:R-:W-:Y:S01]  /*2900*/  IADD3 R108, R119, R110, RZ ;  /* 0x0000006e776c7210 */ /* 0x000fe20007ffe0ff */
[----:B------:R-:W-:Y:S01]  /*2910*/  IMAD.U32 R17, RZ, RZ, UR20 ;  /* 0x00000014ff117e24 */ /* 0x000fe2000f8e00ff */
[----:B------:R-:W-:Y:S01]  /*2920*/  IADD3 R70, P4, R70, 0xc0, RZ ;  /* 0x000000c046467810 */ /* 0x000fe20007f9e0ff */
[----:B--2---:R-:W-:Y:S01]  /*2930*/  IMAD.U32 R61, R61, -0x40, RZ ;  /* 0xffffffc03d3d7824 */ /* 0x004fe200078e00ff */
[----:B------:R-:W-:Y:S01]  /*2940*/  IADD3.X R87, R87, UR5, RZ, P2, !PT ;  /* 0x0000000557577c10 */ /* 0x000fe200097fe4ff */
[----:B------:R-:W-:Y:S01]  /*2950*/  IMAD.IADD R105, R119, 0x1, R108 ;  /* 0x0000000177697824 */ /* 0x000fe200078e026c */
[-C--:B------:R-:W-:Y:S01]  /*2960*/  IADD3 R73, P2, R66, R63.reuse, RZ ;  /* 0x0000003f42497210 */ /* 0x080fe20007f5e0ff */
[----:B------:R-:W-:Y:S01]  /*2970*/  UIADD3 UR45, UR37, UR12, URZ ;  /* 0x0000000c252d7290 */ /* 0x000fe2000fffe03f */
[-C--:B------:R-:W-:Y:S01]  /*2980*/  IADD3 R75, P1, R68, R63.reuse, RZ ;  /* 0x0000003f444b7210 */ /* 0x080fe20007f3e0ff */
[----:B------:R-:W-:Y:S01]  /*2990*/  USHF.L.U64.HI UR34, UR34, 0x1, UR14 ;  /* 0x0000000122227899 */ /* 0x000fe2000801020e */
[----:B------:R-:W-:Y:S01]  /*29a0*/  IADD3 R77, P0, R70, R63, RZ ;  /* 0x0000003f464d7210 */ /* 0x000fe20007f1e0ff */
[--C-:B------:R-:W-:Y:S01]  /*29b0*/  IMAD.X R72, R67, 0x1, R62.reuse, P2 ;  /* 0x0000000143487824 */ /* 0x100fe200010e063e */
[----:B------:R-:W-:Y:S01]  /*29c0*/  IADD3.X R71, RZ, R71, RZ, P4, !PT ;  /* 0x00000047ff477210 */ /* 0x000fe200027fe4ff */
[----:B------:R-:W-:Y:S01]  /*29d0*/  IMAD.X R74, R69, 0x1, R62, P1 ;  /* 0x00000001454a7824 */ /* 0x000fe200008e063e */
[----:B------:R-:W-:Y:S01]  /*29e0*/  IADD3 R103, R119, R106, RZ ;  /* 0x0000006a77677210 */ /* 0x000fe20007ffe0ff */
[----:B------:R-:W-:Y:S01]  /*29f0*/  USHF.L.U64.HI UR35, UR38, 0x1, UR13 ;  /* 0x0000000126237899 */ /* 0x000fe2000801020d */
[----:B------:R-:W-:Y:S01]  /*2a00*/  SHF.R.S32.HI R97, RZ, 0x1f, R110 ;  /* 0x0000001fff617819 */ /* 0x000fe2000001146e */
[----:B------:R-:W-:Y:S01]  /*2a10*/  IMAD.X R76, R71, 0x1, R62, P0 ;  /* 0x00000001474c7824 */ /* 0x000fe200000e063e */
[----:B------:R-:W-:Y:S01]  /*2a20*/  SHF.R.S32.HI R96, RZ, 0x1f, R111 ;  /* 0x0000001fff607819 */ /* 0x000fe2000001146f */
[----:B------:R-:W-:Y:S01]  /*2a30*/  UIADD3 UR47, UR43, UR15, URZ ;  /* 0x0000000f2b2f7290 */ /* 0x000fe2000fffe03f */
[----:B------:R-:W-:Y:S01]  /*2a40*/  SHF.R.S32.HI R95, RZ, 0x1f, R109 ;  /* 0x0000001fff5f7819 */ /* 0x000fe2000001146d */
[----:B------:R-:W-:Y:S01]  /*2a50*/  ULDC UR4, c[0x0][0x2e0] ;  /* 0x0000b80000047ab9 */ /* 0x000fe20000000800 */
[----:B------:R-:W-:Y:S01]  /*2a60*/  SHF.R.S32.HI R93, RZ, 0x1f, R107 ;  /* 0x0000001fff5d7819 */ /* 0x000fe2000001146b */
[----:B------:R-:W-:Y:S01]  /*2a70*/  ULDC.U8 UR44, c[0x0][0x3c3] ;  /* 0x0000f0c0002c7ab9 */ /* 0x000fe20000000000 */
        /* <DEDUP_REMOVED lines=8> */
[----:B------:R-:W-:Y:S01]  /*2b00*/  SHF.R.S32.HI R89, RZ, 0x1f, R103 ;  /* 0x0000001fff597819 */ /* 0x000fe20000011467 */
[----:B------:R-:W-:Y:S01]  /*2b10*/  UIADD3 UR32, UR31, UR32, URZ ;  /* 0x000000201f207290 */ /* 0x000fe2000fffe03f */
[----:B------:R-:W-:Y:S01]  /*2b20*/  SHF.R.S32.HI R88, RZ, 0x1f, R102 ;  /* 0x0000001fff587819 */ /* 0x000fe20000011466 */
[----:B------:R-:W-:-:S02]  /*2b30*/  USHF.L.U32 UR38, UR38, 0x1, URZ ;  /* 0x0000000126267899 */ /* 0x000fc4000800063f */
[----:B------:R-:W-:Y:S01]  /*2b40*/  USHF.L.U32 UR40, UR40, 0x1, URZ ;  /* 0x0000000128287899 */ /* 0x000fe2000800063f */
[----:B------:R-:W-:Y:S01]  /*2b50*/  ULDC.64 UR12, c[0x0][0x230] ;  /* 0x00008c00000c7ab9 */ /* 0x000fe20000000a00 */
[----:B------:R-:W-:-:S10]  /*2b60*/  ULDC.64 UR14, c[0x0][0x238] ;  /* 0x00008e00000e7ab9 */ /* 0x000fd40000000a00 */
.L_x_3883:
[----:B------:R-:W-:Y:S02]  /*2b70*/  IMAD.SHL.U32 R22, R17, 0x40, RZ ;  /* 0x0000004011167824 */ /* 0x000fe400078e00ff */
[----:B------:R-:W-:Y:S02]  /*2b80*/  IMAD.U32 R3, RZ, RZ, UR26 ;  /* 0x0000001aff037e24 */ /* 0x000fe4000f8e00ff */
[----:B------:R-:W-:Y:S02]  /*2b90*/  VIADD R21, R22, 0xffffffc0 ;  /* 0xffffffc016157836 */ /* 0x000fe40000000000 */
[----:B------:R-:W-:Y:S02]  /*2ba0*/  IMAD.U32 R2, RZ, RZ, UR26 ;  /* 0x0000001aff027e24 */ /* 0x000fe4000f8e00ff */
[----:B------:R-:W-:Y:S01]  /*2bb0*/  IMAD.U32 R0, RZ, RZ, UR25 ;  /* 0x00000019ff007e24 */ /* 0x000fe2000f8e00ff */
[C---:B------:R-:W-:Y:S02]  /*2bc0*/  IADD3 R51, -R21.reuse, UR28, RZ ;  /* 0x0000001c15337c10 */ /* 0x040fe4000fffe1ff */
[----:B------:R-:W-:Y:S02]  /*2bd0*/  IADD3 R49, -R21, UR22, RZ ;  /* 0x0000001615317c10 */ /* 0x000fe4000fffe1ff */
[CC--:B------:R-:W-:Y:S02]  /*2be0*/  ISETP.GE.AND P0, PT, R126.reuse, R51.reuse, PT ;  /* 0x000000337e00720c */ /* 0x0c0fe40003f06270 */
[C---:B------:R-:W-:Y:S02]  /*2bf0*/  ISETP.GE.AND P5, PT, R115.reuse, R51, PT ;  /* 0x000000337300720c */ /* 0x040fe40003fa6270 */
[-C--:B------:R-:W-:Y:S02]  /*2c00*/  ISETP.GE.AND P0, PT, R126, R49.reuse, !P0 ;  /* 0x000000317e00720c */ /* 0x080fe40004706270 */
[----:B------:R-:W-:Y:S02]  /*2c10*/  ISETP.GE.AND P5, PT, R115, R49, !P5 ;  /* 0x000000317300720c */ /* 0x000fe40006fa6270 */
[C---:B------:R-:W-:Y:S04]  /*2c20*/  ISETP.GE.AND P2, PT, R114.reuse, R51, PT ;  /* 0x000000337200720c */ /* 0x040fe80003f46270 */
[----:B------:R-:W-:Y:S05]  /*2c30*/  ISETP.GE.AND P2, PT, R114, R49, !P2 ;  /* 0x000000317200720c */ /* 0x000fea0005746270 */
[----:B------:R-:W2:Y:S02]  /*2c40*/  @P0 LDG.E.128 R12, desc[UR6][R80.64] ;  /* 0x00000006500c0981 */ /* 0x000ea4000c1e1d00 */
[----:B------:R-:W-:Y:S04]  /*2c50*/  @P5 IADD3 R32, P1, R80, UR38, RZ ;  /* 0x0000002650205c10 */ /* 0x000fe8000ff3e0ff */
[----:B------:R-:W-:Y:S02]  /*2c60*/  @P5 IADD3.X R33, R81, UR35, RZ, P1, !PT ;  /* 0x0000002351215c10 */ /* 0x000fe40008ffe4ff */
[----:B------:R-:W-:Y:S04]  /*2c70*/  @P5 LEA R36, P1, R3, R78, 0x1 ;  /* 0x0000004e03245211 */ /* 0x000fe800078208ff */
[----:B------:R-:W-:Y:S02]  /*2c80*/  @P5 LEA.HI.X R37, R2, R79, R0, 0x1, P1 ;  /* 0x0000004f02255211 */ /* 0x000fe400008f0c00 */
[----:B------:R-:W-:Y:S04]  /*2c90*/  @P2 IADD3 R2, P1, R80, UR40, RZ ;  /* 0x0000002850022c10 */ /* 0x000fe8000ff3e0ff */
[----:B------:R-:W-:Y:S02]  /*2ca0*/  @P2 IADD3.X R3, R81, UR39, RZ, P1, !PT ;  /* 0x0000002751032c10 */ /* 0x000fe40008ffe4ff */
[----:B------:R-:W-:Y:S04]  /*2cb0*/  @P2 IADD3 R38, P1, R78, UR33, RZ ;  /* 0x000000214e262c10 */ /* 0x000fe8000ff3e0ff */
[----:B------:R-:W-:Y:S02]  /*2cc0*/  @P2 IADD3.X R39, R79, UR34, RZ, P1, !PT ;  /* 0x000000224f272c10 */ /* 0x000fe40008ffe4ff */
        /* <DEDUP_REMOVED lines=8> */
[----:B----4-:R4:W-:Y:S04]  /*2d50*/  @P0 STG.E.128 desc[UR6][R78.64+0x180], R28 ;  /* 0x0001801c4e000986 */ /* 0x0109e8000c101d06 */
[----:B-1----:R-:W5:Y:S04]  /*2d60*/  @P5 LDG.E.128 R12, desc[UR6][R32.64] ;  /* 0x00000006200c5981 */ /* 0x002f68000c1e1d00 */
[----:B-----5:R1:W-:Y:S04]  /*2d70*/  @P5 STG.E.128 desc[UR6][R36.64], R12 ;  /* 0x0000000c24005986 */ /* 0x0203e8000c101d06 */
[----:B--2---:R-:W2:Y:S04]  /*2d80*/  @P5 LDG.E.128 R8, desc[UR6][R32.64+0x80] ;  /* 0x0000800620085981 */ /* 0x004ea8000c1e1d00 */
[----:B--2---:R-:W-:Y:S04]  /*2d90*/  @P5 STG.E.128 desc[UR6][R36.64+0x80], R8 ;  /* 0x0000800824005986 */ /* 0x004fe8000c101d06 */
[----:B---3--:R-:W2:Y:S04]  /*2da0*/  @P5 LDG.E.128 R4, desc[UR6][R32.64+0x100] ;  /* 0x0001000620045981 */ /* 0x008ea8000c1e1d00 */
[----:B--2---:R-:W-:Y:S04]  /*2db0*/  @P5 STG.E.128 desc[UR6][R36.64+0x100], R4 ;  /* 0x0001000424005986 */ /* 0x004fe8000c101d06 */
[----:B----4-:R-:W2:Y:S04]  /*2dc0*/  @P5 LDG.E.128 R28, desc[UR6][R32.64+0x180] ;  /* 0x00018006201c5981 */ /* 0x010ea8000c1e1d00 */
[----:B--2---:R2:W-:Y:S04]  /*2dd0*/  @P5 STG.E.128 desc[UR6][R36.64+0x180], R28 ;  /* 0x0001801c24005986 */ /* 0x0045e8000c101d06 */
[----:B-1----:R-:W3:Y:S01]  /*2de0*/  @P2 LDG.E.128 R12, desc[UR6][R2.64] ;  /* 0x00000006020c2981 */ /* 0x002ee2000c1e1d00 */
[----:B--2---:R-:W-:Y:S04]  /*2df0*/  @P1 IADD3 R36, P4, R80, UR42, RZ ;  /* 0x0000002a50241c10 */ /* 0x004fe8000ff9e0ff */
[----:B------:R-:W-:Y:S01]  /*2e00*/  @P1 IADD3.X R37, R81, UR47, RZ, P4, !PT ;  /* 0x0000002f51251c10 */ /* 0x000fe2000a7fe4ff */
[----:B---3--:R1:W-:Y:S04]  /*2e10*/  @P2 STG.E.128 desc[UR6][R38.64], R12 ;  /* 0x0000000c26002986 */ /* 0x0083e8000c101d06 */
[----:B------:R-:W2:Y:S04]  /*2e20*/  @P2 LDG.E.128 R8, desc[UR6][R2.64+0x80] ;  /* 0x0000800602082981 */ /* 0x000ea8000c1e1d00 */
[----:B--2---:R2:W-:Y:S04]  /*2e30*/  @P2 STG.E.128 desc[UR6][R38.64+0x80], R8 ;  /* 0x0000800826002986 */ /* 0x0045e8000c101d06 */
[----:B------:R-:W3:Y:S04]  /*2e40*/  @P2 LDG.E.128 R4, desc[UR6][R2.64+0x100] ;  /* 0x0001000602042981 */ /* 0x000ee8000c1e1d00 */
[----:B---3--:R3:W-:Y:S04]  /*2e50*/  @P2 STG.E.128 desc[UR6][R38.64+0x100], R4 ;  /* 0x0001000426002986 */ /* 0x0087e8000c101d06 */
[----:B------:R-:W4:Y:S04]  /*2e60*/  @P2 LDG.E.128 R32, desc[UR6][R2.64+0x180] ;  /* 0x0001800602202981 */ /* 0x000f28000c1e1d00 */
[----:B----4-:R4:W-:Y:S01]  /*2e70*/  @P2 STG.E.128 desc[UR6][R38.64+0x180], R32 ;  /* 0x0001802026002986 */ /* 0x0109e2000c101d06 */
[----:B------:R-:W-:Y:S03]  /*2e80*/  @P1 IADD3 R40, P2, R78, UR36, RZ ;  /* 0x000000244e281c10 */ /* 0x000fe6000ff5e0ff */
[----:B------:R-:W5:Y:S01]  /*2e90*/  @P1 LDG.E.128 R28, desc[UR6][R36.64] ;  /* 0x00000006241c1981 */ /* 0x000f62000c1e1d00 */
[----:B------:R-:W-:Y:S02]  /*2ea0*/  @P1 IADD3.X R41, R79, UR45, RZ, P2, !PT ;  /* 0x0000002d4f291c10 */ /* 0x000fe400097fe4ff */
[----:B------:R-:W-:Y:S03]  /*2eb0*/  ISETP.NE.AND P2, PT, RZ, UR4, PT ;  /* 0x00000004ff007c0c */ /* 0x000fe6000bf45270 */
[----:B-----5:R4:W-:Y:S04]  /*2ec0*/  @P1 STG.E.128 desc[UR6][R40.64], R28 ;  /* 0x0000001c28001986 */ /* 0x0209e8000c101d06 */
        /* <DEDUP_REMOVED lines=212> */
.L_x_3833:
[----:B------:R-:W-:Y:S05]  /*3c10*/  BSYNC B0 ;  /* 0x0000000000007941 */ /* 0x000fea0003800000 */
.L_x_3832:
[----:B------:R-:W-:Y:S01]  /*3c20*/  ISETP.GE.AND P2, PT, R112, R51, PT ;  /* 0x000000337000720c */ /* 0x000fe20003f46270 */
        /* <DEDUP_REMOVED lines=11> */
[----:B------:R-:W-:Y:S02]  /*3ce0*/  SHF.L.U32 R143, R119, 0x1, RZ ;  /* 0x00000001778f7819 */ /* 0x000fe400000006ff */
[----:B------:R-:W-:Y:S02]  /*3cf0*/  LEA.HI.X R141, R63, R83, R62, 0x1, P1 ;  /* 0x000000533f8d7211 */ /* 0x000fe400008f0c3e */
[-C--:B----4-:R-:W-:Y:S02]  /*3d00*/  IADD3 R30, P1, R26, R143.reuse, RZ ;  /* 0x0000008f1a1e7210 */ /* 0x090fe40007f3e0ff */
[----:B------:R-:W-:Y:S01]  /*3d10*/  SHF.L.U64.HI R139, R119, 0x1, R99 ;  /* 0x00000001778b7819 */ /* 0x000fe20000010263 */
[----:B--2---:R-:W2:Y:S01]  /*3d20*/  LDG.E.128 R32, desc[UR6][R140.64] ;  /* 0x000000068c207981 */ /* 0x004ea2000c1e1d00 */
[----:B------:R-:W-:Y:S02]  /*3d30*/  IADD3 R54, P5, R52, R143, RZ ;  /* 0x0000008f34367210 */ /* 0x000fe40007fbe0ff */
[-C--:B------:R-:W-:Y:S02]  /*3d40*/  IADD3.X R31, R27, R139.reuse, RZ, P1, !PT ;  /* 0x0000008b1b1f7210 */ /* 0x080fe40000ffe4ff */
[----:B------:R-:W-:Y:S02]  /*3d50*/  IADD3.X R55, R53, R139, RZ, P5, !PT ;  /* 0x0000008b35377210 */ /* 0x000fe40002ffe4ff */
[----:B------:R-:W-:Y:S01]  /*3d60*/  MOV R144, UR23 ;  /* 0x0000001700907c02 */ /* 0x000fe20008000f00 */
        /* <DEDUP_REMOVED lines=30> */
[--C-:B------:R-:W-:Y:S01]  /*3f50*/  @!P0 HADD2.F32 R45, -RZ, R49.reuse.H0_H0 ;  /* 0x20000031ff2d8230 */ /* 0x100fe20000004100 */
[----:B------:R-:W-:Y:S01]  /*3f60*/  @!P0 F2FP.F16.F32.PACK_AB R142, R0, R139 ;  /* 0x0000008b008e823e */ /* 0x000fe200000000ff */
[----:B------:R-:W-:Y:S01]  /*3f70*/  @!P0 HADD2.F32 R49, -RZ, R49.H1_H1 ;  /* 0x30000031ff318230 */ /* 0x000fe20000004100 */
[----:B------:R-:W-:Y:S01]  /*3f80*/  MOV R139, UR24 ;  /* 0x00000018008b7c02 */ /* 0x000fe20008000f00 */
[----:B------:R-:W-:Y:S01]  /*3f90*/  @!P0 FMUL.FTZ R4, R28, R29 ;  /* 0x0000001d1c048220 */ /* 0x000fe20000410000 */
[-C--:B------:R-:W-:Y:S01]  /*3fa0*/  @!P0 FFMA.FTZ R2, R43, R44.reuse, R2 ;  /* 0x0000002c2b028223 */ /* 0x080fe20000010002 */
[-C--:B------:R-:W-:Y:S01]  /*3fb0*/  @!P0 FFMA.FTZ R3, R42, R45.reuse, R3 ;  /* 0x0000002d2a038223 */ /* 0x080fe20000010003 */
[----:B------:R-:W-:Y:S01]  /*3fc0*/  @!P0 FFMA.FTZ R143, R37, R44, -R143 ;  /* 0x0000002c258f8223 */ /* 0x000fe2000001088f */
[----:B------:R-:W-:Y:S01]  /*3fd0*/  @!P0 FFMA.FTZ R50, R38, R45, -R50 ;  /* 0x0000002d26328223 */ /* 0x000fe20000010832 */
[-C--:B------:R-:W-:Y:S01]  /*3fe0*/  @!P0 FFMA.FTZ R145, R28, R49.reuse, -R145 ;  /* 0x000000311c918223 */ /* 0x080fe20000010891 */
[----:B------:R-:W-:Y:S01]  /*3ff0*/  @!P0 FFMA.FTZ R4, R47, R49, R4 ;  /* 0x000000312f048223 */ /* 0x000fe20000010004 */
[----:B------:R-:W-:Y:S02]  /*4000*/  LEA R138, P5, R139, R132, 0x1 ;  /* 0x000000848b8a7211 */ /* 0x000fe400078a08ff */
        /* <DEDUP_REMOVED lines=155> */
.L_x_3835:
[----:B------:R-:W-:Y:S05]  /*49c0*/  BSYNC B0 ;  /* 0x0000000000007941 */ /* 0x000fea0003800000 */
.L_x_3834:
[----:B------:R-:W-:Y:S04]  /*49d0*/  BSSY B0, `(.L_x_3836) ;  /* 0x00000d9000007945 */ /* 0x000fe80003800000 */
[----:B------:R-:W-:Y:S05]  /*49e0*/  @!P4 BRA `(.L_x_3837) ;  /* 0x0000000c005cc947 */ /* 0x000fea0003800000 */
[-C--:B------:R-:W-:Y:S02]  /*49f0*/  LEA R142, P1, R65, R82.reuse, 0x1 ;  /* 0x00000052418e7211 */ /* 0x080fe400078208ff */
[----:B------:R-:W-:Y:S02]  /*4a00*/  SHF.L.U32 R141, R113, 0x1, RZ ;  /* 0x00000001718d7819 */ /* 0x000fe400000006ff */
[----:B------:R-:W-:Y:S02]  /*4a10*/  ISETP.GE.AND P0, PT, R24, UR4, PT ;  /* 0x0000000418007c0c */ /* 0x000fe4000bf06270 */
[----:B------:R-:W-:Y:S02]  /*4a20*/  LEA.HI.X R143, R65, R83, R64, 0x1, P1 ;  /* 0x00000053418f7211 */ /* 0x000fe400008f0c40 */
[----:B-1----:R-:W-:Y:S02]  /*4a30*/  SHF.L.U64.HI R139, R113, 0x1, R98 ;  /* 0x00000001718b7819 */ /* 0x002fe40000010262 */
[-C--:B----4-:R-:W-:Y:S01]  /*4a40*/  IADD3 R30, P1, R26, R141.reuse, RZ ;  /* 0x0000008d1a1e7210 */ /* 0x090fe20007f3e0ff */
[----:B--2---:R-:W2:Y:S01]  /*4a50*/  LDG.E.128 R32, desc[UR6][R142.64] ;  /* 0x000000068e207981 */ /* 0x004ea2000c1e1d00 */
[----:B------:R-:W-:Y:S02]  /*4a60*/  IADD3 R54, P4, R52, R141, RZ ;  /* 0x0000008d34367210 */ /* 0x000fe40007f9e0ff */
[-C--:B------:R-:W-:Y:S02]  /*4a70*/  IADD3.X R31, R27, R139.reuse, RZ, P1, !PT ;  /* 0x0000008b1b1f7210 */ /* 0x080fe40000ffe4ff */
[----:B------:R-:W-:Y:S02]  /*4a80*/  IADD3.X R55, R53, R139, RZ, P4, !PT ;  /* 0x0000008b35377210 */ /* 0x000fe400027fe4ff */
[----:B------:R-:W-:Y:S01]  /*4a90*/  MOV R144, UR30 ;  /* 0x0000001e00907c02 */ /* 0x000fe20008000f00 */
[----:B------:R-:W3:Y:S01]  /*4aa0*/  @!P0 LDG.E.64 R28, desc[UR6][R30.64] ;  /* 0x000000061e1c8981 */ /* 0x000ee2000c1e1b00 */
[----:B------:R-:W-:Y:S02]  /*4ab0*/  LEA R146, P4, R66, R82, 0x1 ;  /* 0x0000005242927211 */ /* 0x000fe400078808ff */
[----:B------:R-:W-:Y:S02]  /*4ac0*/  LEA R138, P5, R144, R132, 0x1 ;  /* 0x00000084908a7211 */ /* 0x000fe400078a08ff */
[----:B------:R-:W-:Y:S01]  /*4ad0*/  ISETP.GE.AND P1, PT, R20, UR4, PT ;  /* 0x0000000414007c0c */ /* 0x000fe2000bf26270 */
[----:B------:R-:W4:Y:S01]  /*4ae0*/  @!P0 LDG.E.64 R50, desc[UR6][R54.64] ;  /* 0x0000000636328981 */ /* 0x000f22000c1e1b00 */
[----:B------:R-:W-:Y:S02]  /*4af0*/  LEA.HI.X R147, R66, R83, R67, 0x1, P4 ;  /* 0x0000005342937211 */ /* 0x000fe400020f0c43 */
[----:B------:R-:W-:Y:S02]  /*4b00*/  MOV R145, UR31 ;  /* 0x0000001f00917c02 */ /* 0x000fe40008000f00 */
[----:B------:R-:W-:Y:S01]  /*4b10*/  MOV R145, UR32 ;  /* 0x0000002000917c02 */ /* 0x000fe20008000f00 */
        /* <DEDUP_REMOVED lines=21> */
[----:B------:R-:W-:Y:S01]  /*4c70*/  @!P0 FFMA.FTZ R141, R37, R42, -R141 ;  /* 0x0000002a258d8223 */ /* 0x000fe2000001088d */
[----:B------:R-:W-:Y:S02]  /*4c80*/  @!P0 HADD2.F32 R36, -RZ, R36.H0_H0 ;  /* 0x20000024ff248230 */ /* 0x000fe40000004100 */
[----:B------:R-:W-:Y:S01]  /*4c90*/  @!P0 FFMA.FTZ R0, R43, R45, R0 ;  /* 0x0000002d2b008223 */ /* 0x000fe20000010000 */
[--C-:B------:R-:W-:Y:S02]  /*4ca0*/  @!P0 HADD2.F32 R43, -RZ, R38.reuse.H1_H1 ;  /* 0x30000026ff2b8230 */ /* 0x100fe40000004100 */
[-C--:B------:R-:W-:Y:S01]  /*4cb0*/  @!P0 FMUL.FTZ R48, R44, R23.reuse ;  /* 0x000000172c308220 */ /* 0x080fe20000410000 */
[----:B------:R-:W-:Y:S02]  /*4cc0*/  @!P0 HADD2.F32 R28, -RZ, R38.H0_H0 ;  /* 0x20000026ff1c8230 */ /* 0x000fe40000004100 */
[----:B------:R-:W-:Y:S01]  /*4cd0*/  @!P0 FMUL.FTZ R3, R36, R23 ;  /* 0x0000001724038220 */ /* 0x000fe20000410000 */
[----:B------:R-:W-:Y:S01]  /*4ce0*/  @!P0 F2FP.F16.F32.PACK_AB R140, R0, R139 ;  /* 0x0000008b008c823e */ /* 0x000fe200000000ff */
[----:B------:R-:W-:Y:S01]  /*4cf0*/  @!P0 HADD2.F32 R51, -RZ, R51.H1_H1 ;  /* 0x30000033ff338230 */ /* 0x000fe20000004100 */
[----:B------:R-:W-:Y:S01]  /*4d00*/  LEA.HI.X R139, R144, R133, R145, 0x1, P5 ;  /* 0x00000085908b7211 */ /* 0x000fe200028f0c91 */
[-C--:B------:R-:W-:Y:S01]  /*4d10*/  @!P0 FMUL.FTZ R143, R43, R29.reuse ;  /* 0x0000001d2b8f8220 */ /* 0x080fe20000410000 */
[----:B------:R-:W-:Y:S01]  /*4d20*/  @!P0 MOV R32, R140 ;  /* 0x0000008c00208202 */ /* 0x000fe20000000f00 */
[----:B------:R-:W-:Y:S01]  /*4d30*/  @!P0 FMUL.FTZ R4, R28, R29 ;  /* 0x0000001d1c048220 */ /* 0x000fe20000410000 */
[----:B------:R-:W-:Y:S01]  /*4d40*/  LEA R144, P4, R68, R82, 0x1 ;  /* 0x0000005244907211 */ /* 0x000fe200078808ff */
        /* <DEDUP_REMOVED lines=11> */
[----:B------:R-:W-:Y:S02]  /*4e00*/  ISETP.GE.AND P0, PT, R19, UR4, PT ;  /* 0x0000000413007c0c */ /* 0x000fe4000bf06270 */
[----:B------:R-:W-:Y:S01]  /*4e10*/  LEA.HI.X R145, R68, R83, R69, 0x1, P4 ;  /* 0x0000005344917211 */ /* 0x000fe200020f0c45 */
        /* <DEDUP_REMOVED lines=148> */
.L_x_3837:
[----:B------:R-:W-:Y:S05]  /*5760*/  BSYNC B0 ;  /* 0x0000000000007941 */ /* 0x000fea0003800000 */
.L_x_3836:
        /* <DEDUP_REMOVED lines=118> */
[C---:B------:R-:W-:Y:S02]  /*5ed0*/  LEA R48, P2, R77.reuse, R82, 0x1 ;  /* 0x000000524d307211 */ /* 0x040fe400078408ff */
[----:B------:R-:W-:Y:S01]  /*5ee0*/  ISETP.GE.AND P1, PT, R18, UR4, PT ;  /* 0x0000000412007c0c */ /* 0x000fe2000bf26270 */
[----:B------:R2:W-:Y:S01]  /*5ef0*/  STG.E.128 desc[UR6][R42.64+0x80], R28 ;  /* 0x0000801c2a007986 */ /* 0x0005e2000c101d06 */
[----:B------:R-:W-:Y:S07]  /*5f00*/  LEA.HI.X R49, R77, R83, R76, 0x1, P2 ;  /* 0x000000534d317211 */ /* 0x000fee00010f0c4c */
        /* <DEDUP_REMOVED lines=24> */
[--C-:B------:R-:W-:Y:S02]  /*6090*/  @!P0 HADD2.F32 R32, -RZ, R10.reuse.H1_H1 ;  /* 0x3000000aff208230 */ /* 0x100fe40000004100 */
[----:B------:R-:W-:Y:S01]  /*60a0*/  @!P0 FMUL.FTZ R45, R33, R6 ;  /* 0x00000006212d8220 */ /* 0x000fe20000410000 */
[----:B------:R-:W-:Y:S01]  /*60b0*/  @!P0 HADD2.F32 R10, -RZ, R10.H0_H0 ;  /* 0x2000000aff0a8230 */ /* 0x000fe20000004100 */
[----:B------:R-:W-:Y:S01]  /*60c0*/  @!P0 MOV R12, R5 ;  /* 0x00000005000c8202 */ /* 0x000fe20000000f00 */
[--C-:B------:R-:W-:Y:S02]  /*60d0*/  @!P0 HADD2.F32 R37, -RZ, R11.reuse.H1_H1 ;  /* 0x3000000bff258230 */ /* 0x100fe40000004100 */
[C---:B------:R-:W-:Y:S01]  /*60e0*/  @!P0 FFMA.FTZ R45, R7.reuse, R34, -R45 ;  /* 0x00000022072d8223 */ /* 0x040fe2000001082d */
[----:B------:R-:W-:Y:S02]  /*60f0*/  @!P0 HADD2.F32 R11, -RZ, R11.H0_H0 ;  /* 0x2000000bff0b8230 */ /* 0x000fe40000004100 */
[----:B------:R-:W-:Y:S01]  /*6100*/  @!P0 FMUL.FTZ R6, R7, R6 ;  /* 0x0000000607068220 */ /* 0x000fe20000410000 */
[-C--:B------:R-:W-:Y:S01]  /*6110*/  @!P0 FMUL.FTZ R7, R10, R9.reuse ;  /* 0x000000090a078220 */ /* 0x080fe20000410000 */
[-C--:B------:R-:W-:Y:S01]  /*6120*/  @!P0 FMUL.FTZ R46, R37, R8.reuse ;  /* 0x00000008252e8220 */ /* 0x080fe20000410000 */
[C---:B------:R-:W-:Y:S01]  /*6130*/  @!P0 FMUL.FTZ R44, R32.reuse, R9 ;  /* 0x00000009202c8220 */ /* 0x040fe20000410000 */
[----:B------:R-:W-:Y:S01]  /*6140*/  @!P0 FMUL.FTZ R8, R11, R8 ;  /* 0x000000080b088220 */ /* 0x000fe20000410000 */
        /* <DEDUP_REMOVED lines=60> */
.L_x_3839:
[----:B------:R-:W-:Y:S05]  /*6510*/  BSYNC B0 ;  /* 0x0000000000007941 */ /* 0x000fea0003800000 */
.L_x_3838:
[----:B------:R-:W-:Y:S01]  /*6520*/  MOV R26, R135 ;  /* 0x00000087001a7202 */ /* 0x000fe20000000f00 */
[----:B------:R-:W-:Y:S01]  /*6530*/  IMAD.MOV.U32 R52, RZ, RZ, R137 ;  /* 0x000000ffff347224 */ /* 0x000fe200078e0089 */
[----:B------:R-:W-:Y:S01]  /*6540*/  MOV R27, R134 ;  /* 0x00000086001b7202 */ /* 0x000fe20000000f00 */
[----:B------:R-:W-:Y:S01]  /*6550*/  IMAD.MOV.U32 R53, RZ, RZ, R136 ;  /* 0x000000ffff357224 */ /* 0x000fe200078e0088 */
[----:B------:R-:W-:Y:S01]  /*6560*/  UMOV UR4, UR41 ;  /* 0x0000002900047c82 */ /* 0x000fe20008000000 */
[----:B------:R-:W-:Y:S05]  /*6570*/  BRA `(.L_x_3840) ;  /* 0x0000006400a47947 */ /* 0x000fea0003800000 */
.L_x_3831:
        /* <DEDUP_REMOVED lines=91> */
.L_x_3844:
[----:B------:R-:W-:Y:S05]  /*6b30*/  BSYNC B0 ;  /* 0x0000000000007941 */ /* 0x000fea0003800000 */
.L_x_3843:
        /* <DEDUP_REMOVED lines=89> */
.L_x_3846:
[----:B------:R-:W-:Y:S05]  /*70d0*/  BSYNC B0 ;  /* 0x0000000000007941 */ /* 0x000fea0003800000 */
.L_x_3845:
        /* <DEDUP_REMOVED lines=86> */
.L_x_3848:
[----:B------:R-:W-:Y:S05]  /*7640*/  BSYNC B0 ;  /* 0x0000000000007941 */ /* 0x000fea0003800000 */
.L_x_3847:
        /* <DEDUP_REMOVED lines=89> */
.L_x_3850:
[----:B------:R-:W-:Y:S05]  /*7be0*/  BSYNC B0 ;  /* 0x0000000000007941 */ /* 0x000fea0003800000 */
.L_x_3849:
[----:B-----5:R1:W-:Y:S02]  /*7bf0*/  STG.E.128 desc[UR6][R132.64+0x180], R36 ;  /* 0x0001802484007986 */ /* 0x0203e4000c101d06 */
.L_x_3842:
[----:B------:R-:W-:Y:S05]  /*7c00*/  BSYNC B1 ;  /* 0x0000000000017941 */ /* 0x000fea0003800000 */
.L_x_3841:
[----:B------:R-:W-:Y:S04]  /*7c10*/  BSSY B1, `(.L_x_3851) ;  /* 0x0000190000017945 */ /* 0x000fe80003800000 */
[----:B------:R-:W-:Y:S05]  /*7c20*/  @!P5 BRA `(.L_x_3852) ;  /* 0x000000180038d947 */ /* 0x000fea0003800000 */
[C---:B------:R-:W-:Y:S01]  /*7c30*/  LEA R42, P5, R63.reuse, R82, 0x1 ;  /* 0x000000523f2a7211 */ /* 0x040fe200078a08ff */
[----:B----4-:R-:W-:Y:S01]  /*7c40*/  IMAD.U32 R5, RZ, RZ, UR24 ;  /* 0x00000018ff057e24 */ /* 0x010fe2000f8e00ff */
[----:B------:R-:W-:Y:S01]  /*7c50*/  ISETP.GE.AND P4, PT, R24, UR4, PT ;  /* 0x0000000418007c0c */ /* 0x000fe2000bf86270 */
[----:B------:R-:W-:Y:S01]  /*7c60*/  IMAD.U32 R3, RZ, RZ, UR23 ;  /* 0x00000017ff037e24 */ /* 0x000fe2000f8e00ff */
[----:B------:R-:W-:Y:S01]  /*7c70*/  LEA.HI.X R43, R63, R83, R62, 0x1, P5 ;  /* 0x000000533f2b7211 */ /* 0x000fe200028f0c3e */
[----:B------:R-:W-:Y:S01]  /*7c80*/  BSSY B0, `(.L_x_3853) ;  /* 0x0000063000007945 */ /* 0x000fe20003800000 */
[----:B------:R-:W-:Y:S02]  /*7c90*/  LEA R40, P2, R5, R132, 0x1 ;  /* 0x0000008405287211 */ /* 0x000fe400078408ff */
[----:B------:R-:W-:Y:S01]  /*7ca0*/  ISETP.GE.AND P1, PT, R20, UR4, PT ;  /* 0x0000000414007c0c */ /* 0x000fe2000bf26270 */
[----:B------:R4:W5:Y:S01]  /*7cb0*/  LDG.E.128 R8, desc[UR6][R42.64] ;  /* 0x000000062a087981 */ /* 0x000962000c1e1d00 */
[----:B------:R-:W-:Y:S02]  /*7cc0*/  ISETP.GE.AND P0, PT, R19, UR4, PT ;  /* 0x0000000413007c0c */ /* 0x000fe4000bf06270 */
[C---:B------:R-:W-:Y:S02]  /*7cd0*/  IADD3 R46, P6, R42.reuse, 0x80, RZ ;  /* 0x000000802a2e7810 */ /* 0x040fe40007fde0ff */
[----:B------:R-:W-:Y:S02]  /*7ce0*/  IADD3 R44, P5, R42, 0x100, RZ ;  /* 0x000001002a2c7810 */ /* 0x000fe40007fbe0ff */
[----:B------:R-:W-:Y:S01]  /*7cf0*/  LEA.HI.X R41, R5, R133, R3, 0x1, P2 ;  /* 0x0000008505297211 */ /* 0x000fe200010f0c03 */
[----:B------:R-:W-:Y:S10]  /*7d00*/  @P4 BRA `(.L_x_3854) ;  /* 0x0000000400684947 */ /* 0x000ff40003800000 */
        /* <DEDUP_REMOVED lines=90> */
.L_x_3854:
[----:B------:R-:W-:Y:S05]  /*82b0*/  BSYNC B0 ;  /* 0x0000000000007941 */ /* 0x000fea0003800000 */
.L_x_3853:
        /* <DEDUP_REMOVED lines=97> */
.L_x_3856:
[----:B------:R-:W-:Y:S05]  /*88d0*/  BSYNC B0 ;  /* 0x0000000000007941 */ /* 0x000fea0003800000 */
.L_x_3855:
        /* <DEDUP_REMOVED lines=94> */
.L_x_3858:
[----:B------:R-:W-:Y:S05]  /*8ec0*/  BSYNC B0 ;  /* 0x0000000000007941 */ /* 0x000fea0003800000 */
.L_x_3857:
        /* <DEDUP_REMOVED lines=98> */
.L_x_3860:
[----:B------:R-:W-:Y:S05]  /*94f0*/  BSYNC B0 ;  /* 0x0000000000007941 */ /* 0x000fea0003800000 */
.L_x_3859:
[----:B-----5:R2:W-:Y:S02]  /*9500*/  STG.E.128 desc[UR6][R40.64+0x180], R4 ;  /* 0x0001800428007986 */ /* 0x0205e4000c101d06 */
.L_x_3852:
[----:B------:R-:W-:Y:S05]  /*9510*/  BSYNC B1 ;  /* 0x0000000000017941 */ /* 0x000fea0003800000 */
.L_x_3851:
[C---:B------:R-:W-:Y:S01]  /*9520*/  ISETP.GE.AND P0, PT, R114.reuse, R51, PT ;  /* 0x000000337200720c */ /* 0x040fe20003f06270 */
[----:B------:R-:W-:Y:S03]  /*9530*/  BSSY B1, `(.L_x_3861) ;  /* 0x0000193000017945 */ /* 0x000fe60003800000 */
[----:B------:R-:W-:Y:S11]  /*9540*/  ISETP.GE.AND P0, PT, R114, R49, !P0 ;  /* 0x000000317200720c */ /* 0x000ff60004706270 */
[----:B------:R-:W-:Y:S02]  /*9550*/  @!UPT UIADD3 URZ, URZ, URZ, URZ ;  /* 0x0000003f3f3ff290 */ /* 0x000fe4000fffe03f */
[----:B------:R-:W-:Y:S05]  /*9560*/  @!P0 BRA `(.L_x_3862) ;  /* 0x00000018003c8947 */ /* 0x000fea0003800000 */
[C---:B--2-4-:R-:W-:Y:S01]  /*9570*/  LEA R6, P2, R65.reuse, R82, 0x1 ;  /* 0x0000005241067211 */ /* 0x054fe200078408ff */
[----:B------:R-:W-:Y:S01]  /*9580*/  IMAD.U32 R2, RZ, RZ, UR30 ;  /* 0x0000001eff027e24 */ /* 0x000fe2000f8e00ff */
[----:B------:R-:W-:Y:S01]  /*9590*/  ISETP.GE.AND P1, PT, R24, UR4, PT ;  /* 0x0000000418007c0c */ /* 0x000fe2000bf26270 */
[----:B------:R-:W-:Y:S01]  /*95a0*/  IMAD.U32 R3, RZ, RZ, UR31 ;  /* 0x0000001fff037e24 */ /* 0x000fe2000f8e00ff */
[----:B------:R-:W-:Y:S01]  /*95b0*/  LEA.HI.X R7, R65, R83, R64, 0x1, P2 ;  /* 0x0000005341077211 */ /* 0x000fe200010f0c40 */
[----:B------:R-:W-:Y:S01]  /*95c0*/  IMAD.U32 R3, RZ, RZ, UR32 ;  /* 0x00000020ff037e24 */ /* 0x000fe2000f8e00ff */
[----:B-1----:R-:W-:Y:S01]  /*95d0*/  LEA R40, P0, R2, R132, 0x1 ;  /* 0x0000008402287211 */ /* 0x002fe200078008ff */
[----:B------:R-:W-:Y:S01]  /*95e0*/  BSSY B0, `(.L_x_3863) ;  /* 0x000005f000007945 */ /* 0x000fe20003800000 */
[----:B------:R-:W-:Y:S01]  /*95f0*/  ISETP.GE.AND P4, PT, R20, UR4, PT ;  /* 0x0000000414007c0c */ /* 0x000fe2000bf86270 */
[----:B------:R1:W5:Y:S01]  /*9600*/  LDG.E.128 R8, desc[UR6][R6.64] ;  /* 0x0000000606087981 */ /* 0x000362000c1e1d00 */
[----:B------:R-:W-:Y:S05]  /*9610*/  LEA.HI.X R41, R2, R133, R3, 0x1, P0 ;  /* 0x0000008502297211 */ /* 0x000fea00000f0c03 */
        /* <DEDUP_REMOVED lines=91> */
.L_x_3864:
[----:B------:R-:W-:Y:S05]  /*9bd0*/  BSYNC B0 ;  /* 0x0000000000007941 */ /* 0x000fea0003800000 */
.L_x_3863:
[-C--:B------:R-:W-:Y:S01]  /*9be0*/  LEA R2, P5, R66, R82.reuse, 0x1 ;  /* 0x0000005242027211 */ /* 0x080fe200078a08ff */
[----:B-----5:R2:W-:Y:S01]  /*9bf0*/  STG.E.128 desc[UR6][R40.64], R8 ;  /* 0x0000000828007986 */ /* 0x0205e2000c101d06 */
[-C--:B------:R-:W-:Y:S01]  /*9c00*/  LEA R44, P2, R68, R82.reuse, 0x1 ;  /* 0x00000052442c7211 */ /* 0x080fe200078408ff */
[----:B------:R-:W-:Y:S01]  /*9c10*/  BSSY B0, `(.L_x_3865) ;  /* 0x0000063000007945 */ /* 0x000fe20003800000 */
[-C--:B------:R-:W-:Y:S02]  /*9c20*/  LEA.HI.X R3, R66, R83.reuse, R67, 0x1, P5 ;  /* 0x0000005342037211 */ /* 0x080fe400028f0c43 */
[----:B------:R-:W-:Y:S02]  /*9c30*/  LEA R42, P0, R70, R82, 0x1 ;  /* 0x00000052462a7211 */ /* 0x000fe400078008ff */
[----:B------:R-:W-:Y:S01]  /*9c40*/  ISETP.GE.AND P1, PT, R19, UR4, PT ;  /* 0x0000000413007c0c */ /* 0x000fe2000bf26270 */
[----:B-1----:R2:W5:Y:S01]  /*9c50*/  LDG.E.128 R4, desc[UR6][R2.64] ;  /* 0x0000000602047981 */ /* 0x002562000c1e1d00 */
[-C--:B------:R-:W-:Y:S02]  /*9c60*/  LEA.HI.X R45, R68, R83.reuse, R69, 0x1, P2 ;  /* 0x00000053442d7211 */ /* 0x080fe400010f0c45 */
[----:B------:R-:W-:Y:S01]  /*9c70*/  LEA.HI.X R43, R70, R83, R71, 0x1, P0 ;  /* 0x00000053462b7211 */ /* 0x000fe200000f0c47 */
[----:B------:R-:W-:Y:S08]  /*9c80*/  @P4 BRA `(.L_x_3866) ;  /* 0x00000004006c4947 */ /* 0x000ff00003800000 */
        /* <DEDUP_REMOVED lines=91> */
.L_x_3866:
[----:B------:R-:W-:Y:S05]  /*a240*/  BSYNC B0 ;  /* 0x0000000000007941 */ /* 0x000fea0003800000 */
.L_x_3865:
[----:B-----5:R1:W-:Y:S01]  /*a250*/  STG.E.128 desc[UR6][R40.64+0x80], R4 ;  /* 0x0000800428007986 */ /* 0x0203e2000c101d06 */
[----:B------:R-:W-:Y:S03]  /*a260*/  BSSY B0, `(.L_x_3867) ;  /* 0x000005d000007945 */ /* 0x000fe60003800000 */
[----:B--2---:R1:W5:Y:S01]  /*a270*/  LDG.E.128 R8, desc[UR6][R44.64] ;  /* 0x000000062c087981 */ /* 0x004362000c1e1d00 */
[----:B------:R-:W-:Y:S05]  /*a280*/  @P1 BRA `(.L_x_3868) ;  /* 0x0000000400681947 */ /* 0x000fea0003800000 */
        /* <DEDUP_REMOVED lines=90> */
.L_x_3868:
[----:B------:R-:W-:Y:S05]  /*a830*/  BSYNC B0 ;  /* 0x0000000000007941 */ /* 0x000fea0003800000 */
.L_x_3867:
        /* <DEDUP_REMOVED lines=96> */
.L_x_3870:
[----:B------:R-:W-:Y:S05]  /*ae40*/  BSYNC B0 ;  /* 0x0000000000007941 */ /* 0x000fea0003800000 */
.L_x_3869:
[----:B-----5:R1:W-:Y:S02]  /*ae50*/  STG.E.128 desc[UR6][R40.64+0x180], R4 ;  /* 0x0001800428007986 */ /* 0x0203e4000c101d06 */
.L_x_3862:
[----:B------:R-:W-:Y:S05]  /*ae60*/  BSYNC B1 ;  /* 0x0000000000017941 */ /* 0x000fea0003800000 */
.L_x_3861:
[C---:B------:R-:W-:Y:S01]  /*ae70*/  ISETP.GE.AND P0, PT, R112.reuse, R51, PT ;  /* 0x000000337000720c */ /* 0x040fe20003f06270 */
[----:B------:R-:W-:Y:S03]  /*ae80*/  BSSY B1, `(.L_x_3871) ;  /* 0x0000194000017945 */ /* 0x000fe60003800000 */
[----:B------:R-:W-:Y:S11]  /*ae90*/  ISETP.GE.AND P0, PT, R112, R49, !P0 ;  /* 0x000000317000720c */ /* 0x000ff60004706270 */
[----:B------:R-:W-:Y:S02]  /*aea0*/  @!UPT UIADD3 URZ, URZ, URZ, URZ ;  /* 0x0000003f3f3ff290 */ /* 0x000fe4000fffe03f */
[----:B------:R-:W-:Y:S05]  /*aeb0*/  @!P0 BRA `(.L_x_3872) ;  /* 0x0000001800408947 */ /* 0x000fea0003800000 */
[----:B------:R-:W3:Y:S01]  /*aec0*/  LDC.64 R2, c[0x0][0x338] ;  /* 0x0000ce00ff027b82 */ /* 0x000ee20000000a00 */
[----:B------:R-:W-:Y:S01]  /*aed0*/  ISETP.GE.AND P0, PT, R24, UR4, PT ;  /* 0x0000000418007c0c */ /* 0x000fe2000bf06270 */
[----:B------:R-:W-:Y:S06]  /*aee0*/  BSSY B0, `(.L_x_3873) ;  /* 0x0000063000007945 */ /* 0x000fec0003800000 */
[----:B-12-4-:R-:W1:Y:S01]  /*aef0*/  LDC.64 R40, c[0x0][0x248] ;  /* 0x00009200ff287b82 */ /* 0x016e620000000a00 */
[----:B---3--:R-:W-:Y:S04]  /*af00*/  IMAD.WIDE.U32 R6, R2, 0x60, R82 ;  /* 0x0000006002067825 */ /* 0x008fe800078e0052 */
        /* <DEDUP_REMOVED lines=22> */
[----:B------:R2:W3:Y:S03]  /*b070*/  LDG.E.128 R12, desc[UR6][R2.64] ;  /* 0x00000006020c7981 */ /* 0x0004e6000c1e1d00 */
        /* <DEDUP_REMOVED lines=8> */
[----:B------:R1:W4:Y:S01]  /*b100*/  LDG.E.128 R28, desc[UR6][R4.64] ;  /* 0x00000006041c7981 */ /* 0x000322000c1e1d00 */
[--C-:B--2---:R-:W-:Y:S01]  /*b110*/  HADD2.F32 R3, -RZ, R37.reuse.H0_H0 ;  /* 0x20000025ff037230 */ /* 0x104fe20000004100 */
[----:B---3--:R-:W-:Y:S01]  /*b120*/  MOV R11, R13 ;  /* 0x0000000d000b7202 */ /* 0x008fe20000000f00 */
        /* <DEDUP_REMOVED lines=62> */
.L_x_3874:
[----:B------:R-:W-:Y:S05]  /*b510*/  BSYNC B0 ;  /* 0x0000000000007941 */ /* 0x000fea0003800000 */
.L_x_3873:
        /* <DEDUP_REMOVED lines=104> */
.L_x_3876:
[----:B------:R-:W-:Y:S05]  /*bba0*/  BSYNC B0 ;  /* 0x0000000000007941 */ /* 0x000fea0003800000 */
.L_x_3875:
        /* <DEDUP_REMOVED lines=94> */
.L_x_3878:
[----:B------:R-:W-:Y:S05]  /*c190*/  BSYNC B0 ;  /* 0x0000000000007941 */ /* 0x000fea0003800000 */
.L_x_3877:
        /* <DEDUP_REMOVED lines=96> */
.L_x_3880:
[----:B------:R-:W-:Y:S05]  /*c7a0*/  BSYNC B0 ;  /* 0x0000000000007941 */ /* 0x000fea0003800000 */
.L_x_3879:
[----:B-----5:R1:W-:Y:S02]  /*c7b0*/  STG.E.128 desc[UR6][R40.64+0x180], R4 ;  /* 0x0001800428007986 */ /* 0x0203e4000c101d06 */
.L_x_3872:
[----:B------:R-:W-:Y:S05]  /*c7c0*/  BSYNC B1 ;  /* 0x0000000000017941 */ /* 0x000fea0003800000 */
.L_x_3871:
        /* <DEDUP_REMOVED lines=8> */
.L_x_3830:
[----:B----4-:R-:W2:Y:S01]  /*c850*/  @P0 LDG.E.128 R32, desc[UR6][R82.64] ;  /* 0x0000000652200981 */ /* 0x010ea2000c1e1d00 */
[C---:B------:R-:W-:Y:S01]  /*c860*/  @P5 LEA R38, P1, R63.reuse, R82, 0x1 ;  /* 0x000000523f265211 */ /* 0x040fe200078208ff */
[----:B------:R-:W-:Y:S01]  /*c870*/  IMAD.U32 R2, RZ, RZ, UR30 ;  /* 0x0000001eff027e24 */ /* 0x000fe2000f8e00ff */
[----:B------:R-:W-:Y:S01]  /*c880*/  UMOV UR4, URZ ;  /* 0x0000003f00047c82 */ /* 0x000fe20008000000 */
[----:B------:R-:W-:Y:S01]  /*c890*/  IMAD.U32 R23, RZ, RZ, UR24 ;  /* 0x00000018ff177e24 */ /* 0x000fe2000f8e00ff */
[----:B------:R-:W-:Y:S01]  /*c8a0*/  @P5 LEA.HI.X R39, R63, R83, R62, 0x1, P1 ;  /* 0x000000533f275211 */ /* 0x000fe200008f0c3e */
[----:B------:R-:W-:Y:S01]  /*c8b0*/  IMAD.U32 R3, RZ, RZ, UR23 ;  /* 0x00000017ff037e24 */ /* 0x000fe2000f8e00ff */
[----:B--2---:R1:W-:Y:S04]  /*c8c0*/  @P0 STG.E.128 desc[UR6][R132.64], R32 ;  /* 0x0000002084000986 */ /* 0x0043e8000c101d06 */
[----:B------:R-:W2:Y:S04]  /*c8d0*/  @P0 LDG.E.128 R12, desc[UR6][R82.64+0x80] ;  /* 0x00008006520c0981 */ /* 0x000ea8000c1e1d00 */
[----:B--2---:R2:W-:Y:S04]  /*c8e0*/  @P0 STG.E.128 desc[UR6][R132.64+0x80], R12 ;  /* 0x0000800c84000986 */ /* 0x0045e8000c101d06 */
[----:B------:R-:W3:Y:S04]  /*c8f0*/  @P0 LDG.E.128 R8, desc[UR6][R82.64+0x100] ;  /* 0x0001000652080981 */ /* 0x000ee8000c1e1d00 */
[----:B---3--:R3:W-:Y:S04]  /*c900*/  @P0 STG.E.128 desc[UR6][R132.64+0x100], R8 ;  /* 0x0001000884000986 */ /* 0x0087e8000c101d06 */
[----:B------:R-:W4:Y:S04]  /*c910*/  @P0 LDG.E.128 R4, desc[UR6][R82.64+0x180] ;  /* 0x0001800652040981 */ /* 0x000f28000c1e1d00 */
[----:B----4-:R4:W-:Y:S01]  /*c920*/  @P0 STG.E.128 desc[UR6][R132.64+0x180], R4 ;  /* 0x0001800484000986 */ /* 0x0109e2000c101d06 */
[C---:B------:R-:W-:Y:S03]  /*c930*/  @P5 LEA R36, P0, R23.reuse, R132, 0x1 ;  /* 0x0000008417245211 */ /* 0x040fe600078008ff */
[----:B------:R-:W5:Y:S01]  /*c940*/  @P5 LDG.E.128 R28, desc[UR6][R38.64] ;  /* 0x00000006261c5981 */ /* 0x000f62000c1e1d00 */
[----:B------:R-:W-:Y:S01]  /*c950*/  @P5 LEA.HI.X R37, R23, R133, R3, 0x1, P0 ;  /* 0x0000008517255211 */ /* 0x000fe200000f0c03 */
[----:B------:R-:W-:Y:S01]  /*c960*/  IMAD.U32 R3, RZ, RZ, UR31 ;  /* 0x0000001fff037e24 */ /* 0x000fe2000f8e00ff */
[C---:B------:R-:W-:Y:S01]  /*c970*/  ISETP.GE.AND P0, PT, R114.reuse, R51, PT ;  /* 0x000000337200720c */ /* 0x040fe20003f06270 */
[----:B------:R-:W-:Y:S03]  /*c980*/  IMAD.U32 R3, RZ, RZ, UR32 ;  /* 0x00000020ff037e24 */ /* 0x000fe6000f8e00ff */
[----:B------:R-:W-:Y:S11]  /*c990*/  ISETP.GE.AND P0, PT, R114, R49, !P0 ;  /* 0x000000317200720c */ /* 0x000ff60004706270 */
[----:B------:R-:W-:Y:S02]  /*c9a0*/  @!UPT UIADD3 URZ, URZ, URZ, URZ ;  /* 0x0000003f3f3ff290 */ /* 0x000fe4000fffe03f */
[C---:B-1----:R-:W-:Y:S04]  /*c9b0*/  @P0 LEA R34, P1, R65.reuse, R82, 0x1 ;  /* 0x0000005241220211 */ /* 0x042fe800078208ff */
[----:B------:R-:W-:Y:S02]  /*c9c0*/  @P0 LEA.HI.X R35, R65, R83, R64, 0x1, P1 ;  /* 0x0000005341230211 */ /* 0x000fe400008f0c40 */
[C---:B------:R-:W-:Y:S04]  /*c9d0*/  @P0 LEA R32, P1, R2.reuse, R132, 0x1 ;  /* 0x0000008402200211 */ /* 0x040fe800078208ff */
[----:B------:R-:W-:Y:S02]  /*c9e0*/  @P0 LEA.HI.X R33, R2, R133, R3, 0x1, P1 ;  /* 0x0000008502210211 */ /* 0x000fe400008f0c03 */
[C---:B------:R-:W-:Y:S04]  /*c9f0*/  ISETP.GE.AND P1, PT, R112.reuse, R51, PT ;  /* 0x000000337000720c */ /* 0x040fe80003f26270 */
[----:B------:R-:W-:Y:S11]  /*ca00*/  ISETP.GE.AND P1, PT, R112, R49, !P1 ;  /* 0x000000317000720c */ /* 0x000ff60004f26270 */
[----:B------:R-:W-:Y:S02]  /*ca10*/  @!UPT UIADD3 URZ, URZ, URZ, URZ ;  /* 0x0000003f3f3ff290 */ /* 0x000fe4000fffe03f */
[----:B------:R-:W1:Y:S02]  /*ca20*/  @P1 LDC.64 R2, c[0x0][0x338] ;  /* 0x0000ce00ff021b82 */ /* 0x000e640000000a00 */
[----:B-1----:R-:W-:Y:S01]  /*ca30*/  @P1 IMAD R3, R3, 0x60, RZ ;  /* 0x0000006003031824 */ /* 0x002fe200078e02ff */
        /* <DEDUP_REMOVED lines=8> */
[----:B--2---:R-:W-:Y:S04]  /*cac0*/  @P1 IMAD.WIDE.U32 R36, R2, 0x60, R82 ;  /* 0x0000006002241825 */ /* 0x004fe800078e0052 */
[----:B------:R-:W-:Y:S02]  /*cad0*/  @P1 IMAD.IADD R37, R37, 0x1, R3 ;  /* 0x0000000125251824 */ /* 0x000fe400078e0203 */
[----:B------:R-:W1:Y:S02]  /*cae0*/  @P1 LDC.64 R2, c[0x0][0x248] ;  /* 0x00009200ff021b82 */ /* 0x000e640000000a00 */
[----:B-1----:R-:W-:Y:S01]  /*caf0*/  @P1 IMAD R3, R3, 0x60, RZ ;  /* 0x0000006003031824 */ /* 0x002fe200078e02ff */
[----:B---3--:R-:W-:Y:S04]  /*cb00*/  @P0 STG.E.128 desc[UR6][R32.64], R28 ;  /* 0x0000001c20000986 */ /* 0x008fe8000c101d06 */
[----:B------:R-:W2:Y:S04]  /*cb10*/  @P0 LDG.E.128 R12, desc[UR6][R34.64+0x80] ;  /* 0x00008006220c0981 */ /* 0x000ea8000c1e1d00 */
[----:B--2---:R-:W-:Y:S04]  /*cb20*/  @P0 STG.E.128 desc[UR6][R32.64+0x80], R12 ;  /* 0x0000800c20000986 */ /* 0x004fe8000c101d06 */
[----:B------:R-:W2:Y:S04]  /*cb30*/  @P0 LDG.E.128 R8, desc[UR6][R34.64+0x100] ;  /* 0x0001000622080981 */ /* 0x000ea8000c1e1d00 */
[----:B--2---:R1:W-:Y:S04]  /*cb40*/  @P0 STG.E.128 desc[UR6][R32.64+0x100], R8 ;  /* 0x0001000820000986 */ /* 0x0043e8000c101d06 */
[----:B------:R2:W3:Y:S02]  /*cb50*/  @P0 LDG.E.128 R4, desc[UR6][R34.64+0x180] ;  /* 0x0001800622040981 */ /* 0x0004e4000c1e1d00 */
[----:B--2---:R-:W-:Y:S04]  /*cb60*/  @P1 IMAD.WIDE.U32 R34, R2, 0x60, R132 ;  /* 0x0000006002221825 */ /* 0x004fe800078e0084 */
[----:B------:R-:W-:Y:S01]  /*cb70*/  @P1 IMAD.IADD R35, R35, 0x1, R3 ;  /* 0x0000000123231824 */ /* 0x000fe200078e0203 */
[----:B---3--:R2:W-:Y:S04]  /*cb80*/  @P0 STG.E.128 desc[UR6][R32.64+0x180], R4 ;  /* 0x0001800420000986 */ /* 0x0085e8000c101d06 */
        /* <DEDUP_REMOVED lines=8> */
.L_x_3840:
[----:B------:R-:W5:Y:S02]  /*cc10*/  LDC R0, c[0x0][0x338] ;  /* 0x0000ce00ff007b82 */ /* 0x000f640000000800 */
[----:B-----5:R-:W-:Y:S05]  /*cc20*/  IMAD.U32 R3, R0, -0x40, RZ ;  /* 0xffffffc000037824 */ /* 0x020fea00078e00ff */
[C---:B-1234-:R-:W-:Y:S04]  /*cc30*/  LEA R82, P0, R3.reuse, R82, 0x1 ;  /* 0x0000005203527211 */ /* 0x05efe800078008ff */
[----:B------:R-:W-:Y:S01]  /*cc40*/  LEA.HI.X.SX32 R83, R3, R83, 0x1, P0 ;  /* 0x0000005303537211 */ /* 0x000fe200000f0eff */
[----:B------:R-:W-:Y:S08]  /*cc50*/  @!P3 BRA `(.L_x_3881) ;  /* 0x000000040030b947 */ /* 0x000ff00003800000 */
[----:B------:R-:W-:Y:S04]  /*cc60*/  IADD3 R0, R17, -0x1, RZ ;  /* 0xffffffff11007810 */ /* 0x000fe80007ffe0ff */
[----:B------:R-:W-:Y:S11]  /*cc70*/  ISETP.GT.AND P0, PT, R0, UR29, PT ;  /* 0x0000001d00007c0c */ /* 0x000ff6000bf04270 */
        /* <DEDUP_REMOVED lines=74> */
.L_x_3881:
[----:B------:R-:W1:Y:S08]  /*d120*/  LDC R5, c[0x0][0x250] ;  /* 0x00009400ff057b82 */ /* 0x000e700000000800 */
[----:B------:R-:W2:Y:S02]  /*d130*/  LDC R3, c[0x0][0x248] ;  /* 0x00009200ff037b82 */ /* 0x000ea40000000800 */
[----:B--2---:R-:W-:Y:S02]  /*d140*/  IMAD.U32 R3, R3, -0x40, RZ ;  /* 0xffffffc003037824 */ /* 0x004fe400078e00ff */
[----:B-1----:R-:W-:Y:S03]  /*d150*/  IMAD.U32 R5, R5, -0x40, RZ ;  /* 0xffffffc005057824 */ /* 0x002fe600078e00ff */
[----:B------:R-:W-:Y:S02]  /*d160*/  LEA R132, P0, R3, R132, 0x1 ;  /* 0x0000008403847211 */ /* 0x000fe400078008ff */
[----:B------:R-:W-:Y:S02]  /*d170*/  LEA R78, P1, R5, R78, 0x1 ;  /* 0x0000004e054e7211 */ /* 0x000fe400078208ff */
[----:B------:R-:W-:Y:S02]  /*d180*/  LEA.HI.X.SX32 R133, R3, R133, 0x1, P0 ;  /* 0x0000008503857211 */ /* 0x000fe400000f0eff */
[----:B------:R-:W-:Y:S09]  /*d190*/  LEA.HI.X.SX32 R79, R5, R79, 0x1, P1 ;  /* 0x0000004f054f7211 */ /* 0x000ff200008f0eff */
.L_x_3882:
[----:B------:R-:W-:Y:S04]  /*d1a0*/  IADD3 R17, R17, -0x1, RZ ;  /* 0xffffffff11117810 */ /* 0x000fe80007ffe0ff */
[----:B------:R-:W-:Y:S11]  /*d1b0*/  ISETP.GT.AND P0, PT, R17, UR29, PT ;  /* 0x0000001d11007c0c */ /* 0x000ff6000bf04270 */
[----:B------:R-:W-:Y:S02]  /*d1c0*/  @!UPT UIADD3 URZ, URZ, URZ, URZ ;  /* 0x0000003f3f3ff290 */ /* 0x000fe4000fffe03f */
[----:B------:R-:W-:Y:S05]  /*d1d0*/  @P0 BRA `(.L_x_3883) ;  /* 0xffffff5800640947 */ /* 0x000fea000383ffff */
.L_x_3829:
        /* <DEDUP_REMOVED lines=12> */
[----:B------:R-:W-:-:S04]  /*d2a0*/  ISETP.NE.U32.AND P0, PT, RZ, UR8, PT ;  /* 0x00000008ff007c0c */ /* 0x000fc8000bf05070 */
[----:B------:R-:W-:Y:S01]  /*d2b0*/  ISETP.NE.AND.EX P0, PT, RZ, UR9, PT, P0 ;  /* 0x00000009ff007c0c */ /* 0x000fe2000bf05300 */
[----:B------:R-:W-:Y:S01]  /*d2c0*/  UMOV UR10, URZ ;  /* 0x0000003f000a7c82 */ /* 0x000fe20008000000 */
[----:B------:R-:W-:Y:S01]  /*d2d0*/  IADD3 R17, P1, R17, R130, RZ ;  /* 0x0000008211117210 */ /* 0x000fe20007f3e0ff */
[----:B------:R-:W-:Y:S01]  /*d2e0*/  IMAD.MOV.U32 R122, RZ, RZ, R130 ;  /* 0x000000ffff7a7224 */ /* 0x000fe200078e0082 */
[----:B------:R-:W-:-:S09]  /*d2f0*/  ULDC.64 UR8, c[0x0][0x210] ;  /* 0x0000840000087ab9 */ /* 0x000fd20000000a00 */
[----:B------:R-:W2:Y:S01]  /*d300*/  @P0 LDG.E R128, desc[UR6][R128.64] ;  /* 0x0000000680800981 */ /* 0x000ea2000c1e1900 */
[--C-:B-----5:R-:W-:Y:S01]  /*d310*/  IMAD.X R0, R15, 0x1, R123.reuse, P1 ;  /* 0x000000010f007824 */ /* 0x120fe200008e067b */
[----:B------:R-:W-:Y:S01]  /*d320*/  LEA R40, P2, R130, UR8, 0x1 ;  /* 0x0000000882287c11 */ /* 0x000fe2000f8408ff */
[----:B------:R-:W-:Y:S01]  /*d330*/  IMAD.WIDE.U32 R6, R4, 0x30, R122 ;  /* 0x0000003004067825 */ /* 0x000fe200078e007a */
[----:B------:R-:W-:Y:S01]  /*d340*/  LEA R26, P1, R17, UR8, 0x1 ;  /* 0x00000008111a7c11 */ /* 0x000fe2000f8208ff */
[----:B------:R-:W-:Y:S01]  /*d350*/  UIADD3 UR12, -UR27, UR19, URZ ;  /* 0x000000131b0c7290 */ /* 0x000fe2000fffe13f */
[----:B------:R-:W-:Y:S01]  /*d360*/  LEA.HI.X R41, R130, UR9, R123, 0x1, P2 ;  /* 0x0000000982297c11 */ /* 0x000fe200090f0c7b */
[----:B------:R-:W-:Y:S01]  /*d370*/  IMAD R9, R5, 0x30, RZ ;  /* 0x0000003005097824 */ /* 0x000fe200078e02ff */
[----:B------:R-:W-:Y:S02]  /*d380*/  LEA.HI.X R27, R17, UR9, R0, 0x1, P1 ;  /* 0x00000009111b7c11 */ /* 0x000fe400088f0c00 */
[----:B------:R-:W-:-:S02]  /*d390*/  LEA R12, P2, R6, UR8, 0x1 ;  /* 0x00000008060c7c11 */ /* 0x000fc4000f8408ff */
[----:B------:R-:W-:-:S04]  /*d3a0*/  ISETP.GE.AND P1, PT, R126, UR12, PT ;  /* 0x0000000c7e007c0c */ /* 0x000fc8000bf26270 */
[----:B------:R-:W-:Y:S02]  /*d3b0*/  ISETP.GT.AND P1, PT, R57, -0x8, !P1 ;  /* 0xfffffff83900780c */ /* 0x000fe40004f24270 */
[----:B--2---:R-:W-:Y:S02]  /*d3c0*/  @P0 R2UR UR10, R128 ;  /* 0x00000000800a02ca */ /* 0x004fe400000e0000 */
[----:B------:R-:W-:-:S04]  /*d3d0*/  LEA R2, P0, R4, R130, 0x5 ;  /* 0x0000008204027211 */ /* 0x000fc800078028ff */
[----:B------:R-:W-:Y:S01]  /*d3e0*/  LEA.HI.X R3, R4, R123, R5, 0x5, P0 ;  /* 0x0000007b04037211 */ /* 0x000fe200000f2c05 */
[----:B------:R-:W-:Y:S01]  /*d3f0*/  IMAD.IADD R4, R7, 0x1, R9 ;  /* 0x0000000107047824 */ /* 0x000fe200078e0209 */
[----:B------:R-:W-:-:S04]  /*d400*/  LEA R14, P4, R2, UR8, 0x1 ;  /* 0x00000008020e7c11 */ /* 0x000fc8000f8808ff */
[----:B------:R-:W-:Y:S01]  /*d410*/  LEA.HI.X R15, R2, UR9, R3, 0x1, P4 ;  /* 0x00000009020f7c11 */ /* 0x000fe2000a0f0c03 */
[----:B------:R-:W-:Y:S01]  /*d420*/  UIADD3 UR22, UR10, UR22, UR27 ;  /* 0x000000160a167290 */ /* 0x000fe2000fffe01b */
[----:B------:R-:W-:Y:S02]  /*d430*/  LEA.HI.X R13, R6, UR9, R4, 0x1, P2 ;  /* 0x00000009060d7c11 */ /* 0x000fe400090f0c04 */
[----:B------:R-:W-:Y:S02]  /*d440*/  ULDC.U8 UR10, c[0x0][0x3c3] ;  /* 0x0000f0c0000a7ab9 */ /* 0x000fe40000000000 */
[----:B------:R-:W-:Y:S01]  /*d450*/  ISETP.NE.AND P0, PT, RZ, UR10, PT ;  /* 0x0000000aff007c0c */ /* 0x000fe2000bf05270 */
[----:B------:R-:W-:-:S05]  /*d460*/  IMAD R5, R121, UR22, RZ ;  /* 0x0000001679057c24 */ /* 0x000fca000f8e02ff */
        /* <DEDUP_REMOVED lines=25> */
[--C-:B-----5:R-:W-:Y:S02]  /*d600*/  HADD2.F32 R37, -RZ, R35.reuse.H0_H0 ;  /* 0x20000023ff257230 */ /* 0x120fe40000004100 */
[----:B------:R-:W-:Y:S02]  /*d610*/  HADD2.F32 R35, -RZ, R35.H1_H1 ;  /* 0x30000023ff237230 */ /* 0x000fe40000004100 */
[--C-:B------:R-:W-:Y:S02]  /*d620*/  HADD2.F32 R36, -RZ, R33.reuse.H1_H1 ;  /* 0x30000021ff247230 */ /* 0x100fe40000004100 */
[----:B------:R-:W-:-:S02]  /*d630*/  HADD2.F32 R39, -RZ, R33.H0_H0 ;  /* 0x20000021ff277230 */ /* 0x000fc40000004100 */
[----:B--2---:R-:W-:Y:S02]  /*d640*/  HADD2.F32 R0, -RZ, R3.H1_H1 ;  /* 0x30000003ff007230 */ /* 0x004fe40000004100 */
[----:B------:R-:W-:Y:S02]  /*d650*/  HADD2.F32 R7, -RZ, R2.H1_H1 ;  /* 0x30000002ff077230 */ /* 0x000fe40000004100 */
[----:B---3--:R-:W-:Y:S02]  /*d660*/  HADD2.F32 R23, -RZ, R5.H1_H1 ;  /* 0x30000005ff177230 */ /* 0x008fe40000004100 */
[-C--:B------:R-:W-:Y:S01]  /*d670*/  FMUL.FTZ R6, R35, R0.reuse ;  /* 0x0000000023067220 */ /* 0x080fe20000410000 */
[----:B------:R-:W-:Y:S02]  /*d680*/  HADD2.F32 R33, -RZ, R4.H1_H1 ;  /* 0x30000004ff217230 */ /* 0x000fe40000004100 */
[CC--:B------:R-:W-:Y:S01]  /*d690*/  FMUL.FTZ R20, R36.reuse, R7.reuse ;  /* 0x0000000724147220 */ /* 0x0c0fe20000410000 */
[----:B------:R-:W-:Y:S01]  /*d6a0*/  FMUL.FTZ R0, R37, R0 ;  /* 0x0000000025007220 */ /* 0x000fe20000410000 */
[----:B------:R-:W-:Y:S01]  /*d6b0*/  FMUL.FTZ R7, R39, R7 ;  /* 0x0000000727077220 */ /* 0x000fe20000410000 */
        /* <DEDUP_REMOVED lines=25> */
.L_x_3890:
[----:B------:R-:W-:Y:S05]  /*d850*/  BSYNC B0 ;  /* 0x0000000000007941 */ /* 0x000fea0003800000 */
.L_x_3889:
[----:B-----5:R2:W-:Y:S01]  /*d860*/  STS.128 [R235], R32 ;  /* 0x00000020eb007388 */ /* 0x0205e20000000c00 */
[----:B------:R-:W-:Y:S01]  /*d870*/  IADD3 R0, R24, 0x40, RZ ;  /* 0x0000004018007810 */ /* 0x000fe20007ffe0ff */
[----:B------:R-:W-:Y:S03]  /*d880*/  BSSY B0, `(.L_x_3891) ;  /* 0x000002a000007945 */ /* 0x000fe60003800000 */
[----:B------:R-:W-:-:S13]  /*d890*/  ISETP.GE.AND P0, PT, R0, UR5, PT ;  /* 0x0000000500007c0c */ /* 0x000fda000bf06270 */
[----:B------:R-:W-:Y:S05]  /*d8a0*/  @P0 BRA `(.L_x_3892) ;  /* 0x00000000009c0947 */ /* 0x000fea0003800000 */
[----:B------:R-:W3:Y:S04]  /*d8b0*/  LDG.E.64 R2, desc[UR6][R44.64+0x40] ;  /* 0x000040062c027981 */ /* 0x000ee8000c1e1b00 */
[----:B------:R-:W4:Y:S01]  /*d8c0*/  LDG.E.64 R4, desc[UR6][R42.64+0x40] ;  /* 0x000040062a047981 */ /* 0x000f22000c1e1b00 */
[--C-:B--2---:R-:W-:Y:S02]  /*d8d0*/  HADD2.F32 R33, -RZ, R31.reuse.H0_H0 ;  /* 0x2000001fff217230 */ /* 0x104fe40000004100 */
[----:B------:R-:W-:Y:S02]  /*d8e0*/  HADD2.F32 R31, -RZ, R31.H1_H1 ;  /* 0x3000001fff1f7230 */ /* 0x000fe40000004100 */
[--C-:B------:R-:W-:Y:S02]  /*d8f0*/  HADD2.F32 R32, -RZ, R29.reuse.H1_H1 ;  /* 0x3000001dff207230 */ /* 0x100fe40000004100 */
[----:B------:R-:W-:-:S02]  /*d900*/  HADD2.F32 R35, -RZ, R29.H0_H0 ;  /* 0x2000001dff237230 */ /* 0x000fc40000004100 */
[----:B---3--:R-:W-:Y:S02]  /*d910*/  HADD2.F32 R0, -RZ, R3.H1_H1 ;  /* 0x30000003ff007230 */ /* 0x008fe40000004100 */
[----:B------:R-:W-:Y:S02]  /*d920*/  HADD2.F32 R7, -RZ, R2.H1_H1 ;  /* 0x30000002ff077230 */ /* 0x000fe40000004100 */
[----:B----4-:R-:W-:Y:S02]  /*d930*/  HADD2.F32 R23, -RZ, R5.H1_H1 ;  /* 0x30000005ff177230 */ /* 0x010fe40000004100 */
        /* <DEDUP_REMOVED lines=30> */
.L_x_3892:
[----:B------:R-:W-:Y:S05]  /*db20*/  BSYNC B0 ;  /* 0x0000000000007941 */ /* 0x000fea0003800000 */
.L_x_3891:
        /* <DEDUP_REMOVED lines=9> */
[----:B---3--:R-:W-:Y:S02]  /*dbc0*/  HADD2.F32 R29, -RZ, R19.H0_H0 ;  /* 0x20000013ff1d7230 */ /* 0x008fe40000004100 */
[--C-:B------:R-:W-:Y:S02]  /*dbd0*/  HADD2.F32 R28, -RZ, R17.reuse.H1_H1 ;  /* 0x30000011ff1c7230 */ /* 0x100fe40000004100 */
        /* <DEDUP_REMOVED lines=33> */
.L_x_3894:
[----:B------:R-:W-:Y:S05]  /*ddf0*/  BSYNC B0 ;  /* 0x0000000000007941 */ /* 0x000fea0003800000 */
.L_x_3893:
        /* <DEDUP_REMOVED lines=10> */
[--C-:B------:R-:W-:Y:S02]  /*dea0*/  HADD2.F32 R18, -RZ, R9.reuse.H1_H1 ;  /* 0x30000009ff127230 */ /* 0x100fe40000004100 */
[----:B------:R-:W-:-:S02]  /*deb0*/  HADD2.F32 R20, -RZ, R9.H0_H0 ;  /* 0x20000009ff147230 */ /* 0x000fc40000004100 */
[----:B-----5:R-:W-:Y:S02]  /*dec0*/  HADD2.F32 R0, -RZ, R3.H1_H1 ;  /* 0x30000003ff007230 */ /* 0x020fe40000004100 */
[----:B------:R-:W-:Y:S02]  /*ded0*/  HADD2.F32 R7, -RZ, R2.H1_H1 ;  /* 0x30000002ff077230 */ /* 0x000fe40000004100 */
[----:B--2---:R-:W-:Y:S02]  /*dee0*/  HADD2.F32 R11, -RZ, R5.H1_H1 ;  /* 0x30000005ff0b7230 */ /* 0x004fe40000004100 */
        /* <DEDUP_REMOVED lines=29> */
.L_x_3896:
[----:B------:R-:W-:Y:S05]  /*e0c0*/  BSYNC B0 ;  /* 0x0000000000007941 */ /* 0x000fea0003800000 */
.L_x_3895:
[----:B------:R1:W-:Y:S02]  /*e0d0*/  STS.128 [R235+0x6000], R8 ;  /* 0x00600008eb007388 */ /* 0x0003e40000000c00 */
.L_x_3888:
[----:B------:R-:W-:Y:S05]  /*e0e0*/  BSYNC B1 ;  /* 0x0000000000017941 */ /* 0x000fea0003800000 */
.L_x_3887:
[----:B------:R-:W-:Y:S01]  /*e0f0*/  VIADD R3, R126, 0x10 ;  /* 0x000000107e037836 */ /* 0x000fe20000000000 */
[----:B------:R-:W-:Y:S04]  /*e100*/  BSSY B1, `(.L_x_3897) ;  /* 0x00000c9000017945 */ /* 0x000fe80003800000 */
[----:B------:R-:W-:-:S04]  /*e110*/  ISETP.GE.AND P0, PT, R3, UR12, PT ;  /* 0x0000000c03007c0c */ /* 0x000fc8000bf06270 */
        /* <DEDUP_REMOVED lines=34> */
[-C--:B------:R-:W-:Y:S01]  /*e340*/  FFMA.FTZ R2, R35, R27.reuse, -R2 ;  /* 0x0000001b23027223 */ /* 0x080fe20000010802 */
[----:B------:R-:W-:Y:S01]  /*e350*/  FFMA.FTZ R27, R33, R27, R0 ;  /* 0x0000001b211b7223 */ /* 0x000fe20000010000 */
[----:B------:R-:W-:Y:S01]  /*e360*/  FMUL.FTZ R20, R36, R20 ;  /* 0x0000001424147220 */ /* 0x000fe20000410000 */
[----:B------:R-:W-:-:S02]  /*e370*/  HADD2.F32 R4, -RZ, R4.H0_H0 ;  /* 0x20000004ff047230 */ /* 0x000fc40000004100 */
[-C--:B------:R-:W-:Y:S01]  /*e380*/  FFMA.FTZ R23, R36, R26.reuse, -R23 ;  /* 0x0000001a24177223 */ /* 0x080fe20000010817 */
[----:B------:R-:W-:Y:S02]  /*e390*/  HADD2.F32 R35, -RZ, R32.H1_H1 ;  /* 0x30000020ff237230 */ /* 0x000fe40000004100 */
[----:B------:R-:W-:Y:S01]  /*e3a0*/  FFMA.FTZ R20, R37, R26, R20 ;  /* 0x0000001a25147223 */ /* 0x000fe20000010014 */
[----:B------:R-:W-:Y:S01]  /*e3b0*/  HADD2.F32 R0, -RZ, R34.H0_H0 ;  /* 0x20000022ff007230 */ /* 0x000fe20000004100 */
[----:B------:R-:W-:Y:S01]  /*e3c0*/  F2FP.F16.F32.PACK_AB R2, R27, R2 ;  /* 0x000000021b02723e */ /* 0x000fe200000000ff */
[----:B------:R-:W-:Y:S02]  /*e3d0*/  HADD2.F32 R5, -RZ, R5.H0_H0 ;  /* 0x20000005ff057230 */ /* 0x000fe40000004100 */
[----:B------:R-:W-:Y:S01]  /*e3e0*/  FMUL.FTZ R26, R35, R4 ;  /* 0x00000004231a7220 */ /* 0x000fe20000410000 */
[----:B------:R-:W-:Y:S02]  /*e3f0*/  HADD2.F32 R33, -RZ, R32.H0_H0 ;  /* 0x20000020ff217230 */ /* 0x000fe40000004100 */
[----:B------:R-:W-:-:S02]  /*e400*/  HADD2.F32 R34, -RZ, R34.H1_H1 ;  /* 0x30000022ff227230 */ /* 0x000fc40000004100 */
[----:B------:R-:W-:Y:S02]  /*e410*/  HADD2.F32 R6, -RZ, R6.H0_H0 ;  /* 0x20000006ff067230 */ /* 0x000fe40000004100 */
        /* <DEDUP_REMOVED lines=8> */
[----:B------:R-:W-:-:S02]  /*e4a0*/  F2FP.F16.F32.PACK_AB R33, R20, R23 ;  /* 0x000000171421723e */ /* 0x000fc400000000ff */
[----:B------:R-:W-:Y:S02]  /*e4b0*/  F2FP.F16.F32.PACK_AB R32, R35, R26 ;  /* 0x0000001a2320723e */ /* 0x000fe400000000ff */
[----:B------:R-:W-:Y:S02]  /*e4c0*/  F2FP.F16.F32.PACK_AB R34, R34, R37 ;  /* 0x000000252222723e */ /* 0x000fe400000000ff */
[----:B------:R-:W-:Y:S02]  /*e4d0*/  MOV R35, R2 ;  /* 0x0000000200237202 */ /* 0x000fe40000000f00 */
.L_x_3900:
[----:B------:R-:W-:Y:S05]  /*e4e0*/  BSYNC B0 ;  /* 0x0000000000007941 */ /* 0x000fea0003800000 */
.L_x_3899:
        /* <DEDUP_REMOVED lines=46> */
.L_x_3902:
[----:B------:R-:W-:Y:S05]  /*e7d0*/  BSYNC B0 ;  /* 0x0000000000007941 */ /* 0x000fea0003800000 */
.L_x_3901:
        /* <DEDUP_REMOVED lines=10> */
[--C-:B--2---:R-:W-:Y:S02]  /*e880*/  HADD2.F32 R29, -RZ, R17.reuse.H0_H0 ;  /* 0x20000011ff1d7230 */ /* 0x104fe40000004100 */
        /* <DEDUP_REMOVED lines=33> */
.L_x_3904:
[----:B------:R-:W-:Y:S05]  /*eaa0*/  BSYNC B0 ;  /* 0x0000000000007941 */ /* 0x000fea0003800000 */
.L_x_3903:
        /* <DEDUP_REMOVED lines=44> */
.L_x_3906:
[----:B------:R-:W-:Y:S05]  /*ed70*/  BSYNC B0 ;  /* 0x0000000000007941 */ /* 0x000fea0003800000 */
.L_x_3905:
[----:B------:R1:W-:Y:S02]  /*ed80*/  STS.128 [R235+0x6800], R8 ;  /* 0x00680008eb007388 */ /* 0x0003e40000000c00 */
.L_x_3898:
[----:B------:R-:W-:Y:S05]  /*ed90*/  BSYNC B1 ;  /* 0x0000000000017941 */ /* 0x000fea0003800000 */
.L_x_3897:
[----:B------:R-:W-:Y:S01]  /*eda0*/  VIADD R20, R126, 0x20 ;  /* 0x000000207e147836 */ /* 0x000fe20000000000 */
[----:B------:R-:W-:Y:S04]  /*edb0*/  BSSY B1, `(.L_x_3907) ;  /* 0x00000cb000017945 */ /* 0x000fe80003800000 */
[----:B------:R-:W-:-:S04]  /*edc0*/  ISETP.GE.AND P0, PT, R20, UR12, PT ;  /* 0x0000000c14007c0c */ /* 0x000fc8000bf06270 */
[----:B------:R-:W-:-:S13]  /*edd0*/  ISETP.LT.OR P0, PT, R57, -0x107, P0 ;  /* 0xfffffef93900780c */ /* 0x000fda0000701670 */
[----:B------:R-:W-:Y:S05]  /*ede0*/  @P0 BRA `(.L_x_3908) ;  /* 0x0000000c001c0947 */ /* 0x000fea0003800000 */
[----:B--23--:R2:W5:Y:S04]  /*edf0*/  LDG.E.128 R28, desc[UR6][R14.64+0x80] ;  /* 0x000080060e1c7981 */ /* 0x00c568000c1e1d00 */
        /* <DEDUP_REMOVED lines=19> */
[----:B-----5:R-:W-:Y:S01]  /*ef30*/  MOV R27, R35 ;  /* 0x00000023001b7202 */ /* 0x020fe20000000f00 */
[--C-:B------:R-:W-:Y:S02]  /*ef40*/  HADD2.F32 R36, -RZ, R33.reuse.H0_H0 ;  /* 0x20000021ff247230 */ /* 0x100fe40000004100 */
[----:B------:R-:W-:Y:S02]  /*ef50*/  HADD2.F32 R35, -RZ, R33.H1_H1 ;  /* 0x30000021ff237230 */ /* 0x000fe40000004100 */
[----:B------:R-:W-:-:S02]  /*ef60*/  HADD2.F32 R33, -RZ, R27.H0_H0 ;  /* 0x2000001bff217230 */ /* 0x000fc40000004100 */
[----:B------:R-:W-:Y:S02]  /*ef70*/  HADD2.F32 R27, -RZ, R27.H1_H1 ;  /* 0x3000001bff1b7230 */ /* 0x000fe40000004100 */
[----:B--2---:R-:W-:Y:S02]  /*ef80*/  HADD2.F32 R0, -RZ, R5.H1_H1 ;  /* 0x30000005ff007230 */ /* 0x004fe40000004100 */
[----:B------:R-:W-:Y:S02]  /*ef90*/  HADD2.F32 R14, -RZ, R4.H1_H1 ;  /* 0x30000004ff0e7230 */ /* 0x000fe40000004100 */
[----:B---3--:R-:W-:Y:S02]  /*efa0*/  HADD2.F32 R23, -RZ, R7.H1_H1 ;  /* 0x30000007ff177230 */ /* 0x008fe40000004100 */
[-C--:B------:R-:W-:Y:S01]  /*efb0*/  FMUL.FTZ R2, R27, R0.reuse ;  /* 0x000000001b027220 */ /* 0x080fe20000410000 */
[----:B------:R-:W-:Y:S01]  /*efc0*/  FMUL.FTZ R0, R33, R0 ;  /* 0x0000000021007220 */ /* 0x000fe20000410000 */
[----:B------:R-:W-:-:S02]  /*efd0*/  HADD2.F32 R26, -RZ, R6.H1_H1 ;  /* 0x30000006ff1a7230 */ /* 0x000fc40000004100 */
[-C--:B------:R-:W-:Y:S01]  /*efe0*/  FMUL.FTZ R15, R35, R14.reuse ;  /* 0x0000000e230f7220 */ /* 0x080fe20000410000 */
[-C--:B------:R-:W-:Y:S01]  /*eff0*/  FFMA.FTZ R2, R33, R23.reuse, -R2 ;  /* 0x0000001721027223 */ /* 0x080fe20000010802 */
[----:B------:R-:W-:Y:S01]  /*f000*/  FFMA.FTZ R23, R27, R23, R0 ;  /* 0x000000171b177223 */ /* 0x000fe20000010000 */
[----:B------:R-:W-:Y:S02]  /*f010*/  HADD2.F32 R0, -RZ, R34.H0_H0 ;  /* 0x20000022ff007230 */ /* 0x000fe40000004100 */
[C---:B------:R-:W-:Y:S01]  /*f020*/  FMUL.FTZ R14, R36.reuse, R14 ;  /* 0x0000000e240e7220 */ /* 0x040fe20000410000 */
[----:B------:R-:W-:Y:S02]  /*f030*/  HADD2.F32 R4, -RZ, R4.H0_H0 ;  /* 0x20000004ff047230 */ /* 0x000fe40000004100 */
[-C--:B------:R-:W-:Y:S01]  /*f040*/  FFMA.FTZ R15, R36, R26.reuse, -R15 ;  /* 0x0000001a240f7223 */ /* 0x080fe2000001080f */
[----:B------:R-:W-:Y:S02]  /*f050*/  HADD2.F32 R5, -RZ, R5.H0_H0 ;  /* 0x20000005ff057230 */ /* 0x000fe40000004100 */
[----:B------:R-:W-:Y:S01]  /*f060*/  FFMA.FTZ R14, R35, R26, R14 ;  /* 0x0000001a230e7223 */ /* 0x000fe2000001000e */
[----:B------:R-:W-:Y:S01]  /*f070*/  HADD2.F32 R33, -RZ, R32.H1_H1 ;  /* 0x30000020ff217230 */ /* 0x000fe20000004100 */
[----:B------:R-:W-:Y:S01]  /*f080*/  F2FP.F16.F32.PACK_AB R2, R23, R2 ;  /* 0x000000021702723e */ /* 0x000fe200000000ff */
[----:B------:R-:W-:-:S02]  /*f090*/  HADD2.F32 R34, -RZ, R34.H1_H1 ;  /* 0x30000022ff227230 */ /* 0x000fc40000004100 */
[----:B------:R-:W-:Y:S02]  /*f0a0*/  HADD2.F32 R27, -RZ, R32.H0_H0 ;  /* 0x20000020ff1b7230 */ /* 0x000fe40000004100 */
        /* <DEDUP_REMOVED lines=13> */
[----:B------:R-:W-:Y:S02]  /*f180*/  MOV R33, R14 ;  /* 0x0000000e00217202 */ /* 0x000fe40000000f00 */
[----:B------:R-:W-:Y:S02]  /*f190*/  MOV R35, R2 ;  /* 0x0000000200237202 */ /* 0x000fe40000000f00 */
.L_x_3910:
[----:B------:R-:W-:Y:S05]  /*f1a0*/  BSYNC B0 ;  /* 0x0000000000007941 */ /* 0x000fea0003800000 */
.L_x_3909:
[----:B-----5:R1:W-:Y:S01]  /*f1b0*/  STS.128 [R235+0x1000], R32 ;  /* 0x00100020eb007388 */ /* 0x0203e20000000c00 */
[----:B------:R-:W-:Y:S01]  /*f1c0*/  IADD3 R0, R24, 0x40, RZ ;  /* 0x0000004018007810 */ /* 0x000fe20007ffe0ff */
[----:B------:R-:W-:Y:S03]  /*f1d0*/  BSSY B0, `(.L_x_3911) ;  /* 0x000002c000007945 */ /* 0x000fe60003800000 */
[----:B------:R-:W-:-:S13]  /*f1e0*/  ISETP.GE.AND P0, PT, R0, UR5, PT ;  /* 0x0000000500007c0c */ /* 0x000fda000bf06270 */
[----:B------:R-:W-:Y:S05]  /*f1f0*/  @P0 BRA `(.L_x_3912) ;  /* 0x0000000000a40947 */ /* 0x000fea0003800000 */
[----:B------:R-:W2:Y:S04]  /*f200*/  LDG.E.64 R4, desc[UR6][R40.64+0x40] ;  /* 0x0000400628047981 */ /* 0x000ea8000c1e1b00 */
[----:B------:R-:W3:Y:S01]  /*f210*/  LDG.E.64 R6, desc[UR6][R38.64+0x40] ;  /* 0x0000400626067981 */ /* 0x000ee2000c1e1b00 */
[----:B------:R-:W-:Y:S01]  /*f220*/  MOV R27, R31 ;  /* 0x0000001f001b7202 */ /* 0x000fe20000000f00 */
[--C-:B-1----:R-:W-:Y:S02]  /*f230*/  HADD2.F32 R32, -RZ, R29.reuse.H0_H0 ;  /* 0x2000001dff207230 */ /* 0x102fe40000004100 */
        /* <DEDUP_REMOVED lines=37> */
.L_x_3912:
[----:B------:R-:W-:Y:S05]  /*f490*/  BSYNC B0 ;  /* 0x0000000000007941 */ /* 0x000fea0003800000 */
.L_x_3911:
        /* <DEDUP_REMOVED lines=10> */
[--C-:B--2---:R-:W-:Y:S02]  /*f540*/  HADD2.F32 R28, -RZ, R17.reuse.H0_H0 ;  /* 0x20000011ff1c7230 */ /* 0x104fe40000004100 */
        /* <DEDUP_REMOVED lines=34> */
.L_x_3914:
[----:B------:R-:W-:Y:S05]  /*f770*/  BSYNC B0 ;  /* 0x0000000000007941 */ /* 0x000fea0003800000 */
.L_x_3913:
        /* <DEDUP_REMOVED lines=44> */
.L_x_3916:
[----:B------:R-:W-:Y:S05]  /*fa40*/  BSYNC B0 ;  /* 0x0000000000007941 */ /* 0x000fea0003800000 */
.L_x_3915:
[----:B------:R4:W-:Y:S02]  /*fa50*/  STS.128 [R235+0x7000], R8 ;  /* 0x00700008eb007388 */ /* 0x0009e40000000c00 */
.L_x_3908:
[----:B------:R-:W-:Y:S05]  /*fa60*/  BSYNC B1 ;  /* 0x0000000000017941 */ /* 0x000fea0003800000 */
.L_x_3907:
[----:B------:R-:W-:-:S05]  /*fa70*/  VIADD R14, R126, 0x30 ;  /* 0x000000307e0e7836 */ /* 0x000fca0000000000 */
[----:B------:R-:W-:-:S04]  /*fa80*/  ISETP.GE.AND P0, PT, R14, UR12, PT ;  /* 0x0000000c0e007c0c */ /* 0x000fc8000bf06270 */
[----:B------:R-:W-:-:S13]  /*fa90*/  ISETP.LT.OR P0, PT, R57, -0x187, P0 ;  /* 0xfffffe793900780c */ /* 0x000fda0000701670 */
[----:B------:R-:W-:Y:S05]  /*faa0*/  @P0 BRA `(.L_x_3917) ;  /* 0x0000006c00100947 */ /* 0x000fea0003800000 */
[----:B--23--:R2:W5:Y:S04]  /*fab0*/  LDG.E.128 R28, desc[UR6][R12.64+0x80] ;  /* 0x000080060c1c7981 */ /* 0x00c568000c1e1d00 */
[----:B----4-:R2:W5:Y:S04]  /*fac0*/  LDG.E.128 R16, desc[UR6][R12.64+0x100] ;  /* 0x000100060c107981 */ /* 0x010568000c1e1d00 */
        /* <DEDUP_REMOVED lines=30> */
[C---:B------:R-:W-:Y:S01]  /*fcb0*/  FMUL.FTZ R12, R26.reuse, R12 ;  /* 0x0000000c1a0c7220 */ /* 0x040fe20000410000 */
[-C--:B------:R-:W-:Y:S01]  /*fcc0*/  FFMA.FTZ R2, R33, R15.reuse, -R2 ;  /* 0x0000000f21027223 */ /* 0x080fe20000010802 */
[----:B------:R-:W-:Y:S01]  /*fcd0*/  FFMA.FTZ R15, R27, R15, R0 ;  /* 0x0000000f1b0f7223 */ /* 0x000fe20000010000 */
[--C-:B------:R-:W-:Y:S02]  /*fce0*/  HADD2.F32 R0, -RZ, R34.reuse.H0_H0 ;  /* 0x20000022ff007230 */ /* 0x100fe40000004100 */
[-C--:B------:R-:W-:Y:S01]  /*fcf0*/  FFMA.FTZ R13, R26, R21.reuse, -R13 ;  /* 0x000000151a0d7223 */ /* 0x080fe2000001080d */
[----:B------:R-:W-:Y:S02]  /*fd00*/  HADD2.F32 R5, -RZ, R5.H0_H0 ;  /* 0x20000005ff057230 */ /* 0x000fe40000004100 */
[----:B------:R-:W-:Y:S01]  /*fd10*/  FFMA.FTZ R12, R35, R21, R12 ;  /* 0x00000015230c7223 */ /* 0x000fe2000001000c */
[----:B------:R-:W-:Y:S01]  /*fd20*/  HADD2.F32 R34, -RZ, R34.H1_H1 ;  /* 0x30000022ff227230 */ /* 0x000fe20000004100 */
[----:B------:R-:W-:Y:S01]  /*fd30*/  F2FP.F16.F32.PACK_AB R35, R15, R2 ;  /* 0x000000020f23723e */ /* 0x000fe200000000ff */
[----:B------:R-:W-:-:S02]  /*fd40*/  HADD2.F32 R4, -RZ, R4.H0_H0 ;  /* 0x20000004ff047230 */ /* 0x000fc40000004100 */
[--C-:B------:R-:W-:Y:S02]  /*fd50*/  HADD2.F32 R27, -RZ, R32.reuse.H1_H1 ;  /* 0x30000020ff1b7230 */ /* 0x100fe40000004100 */
[-C--:B------:R-:W-:Y:S01]  /*fd60*/  FMUL.FTZ R33, R34, R5.reuse ;  /* 0x0000000522217220 */ /* 0x080fe20000410000 */
[----:B------:R-:W-:Y:S02]  /*fd70*/  HADD2.F32 R21, -RZ, R32.H0_H0 ;  /* 0x20000020ff157230 */ /* 0x000fe40000004100 */
[----:B------:R-:W-:Y:S01]  /*fd80*/  FMUL.FTZ R5, R0, R5 ;  /* 0x0000000500057220 */ /* 0x000fe20000410000 */
[----:B------:R-:W-:Y:S02]  /*fd90*/  HADD2.F32 R7, -RZ, R7.H0_H0 ;  /* 0x20000007ff077230 */ /* 0x000fe40000004100 */
[-C--:B------:R-:W-:Y:S01]  /*fda0*/  FMUL.FTZ R26, R27, R4.reuse ;  /* 0x000000041b1a7220 */ /* 0x080fe20000410000 */
[----:B------:R-:W-:Y:S02]  /*fdb0*/  HADD2.F32 R6, -RZ, R6.H0_H0 ;  /* 0x20000006ff067230 */ /* 0x000fe40000004100 */
[C---:B------:R-:W-:Y:S01]  /*fdc0*/  FMUL.FTZ R4, R21.reuse, R4 ;  /* 0x0000000415047220 */ /* 0x040fe20000410000 */
[----:B------:R-:W-:Y:S01]  /*fdd0*/  F2FP.F16.F32.PACK_AB R12, R12, R13 ;  /* 0x0000000d0c0c723e */ /* 0x000fe200000000ff */
[-C--:B------:R-:W-:Y:S01]  /*fde0*/  FFMA.FTZ R33, R0, R7.reuse, -R33 ;  /* 0x0000000700217223 */ /* 0x080fe20000010821 */
[----:B------:R-:W-:Y:S01]  /*fdf0*/  FFMA.FTZ R34, R34, R7, R5 ;  /* 0x0000000722227223 */ /* 0x000fe20000010005 */
[-C--:B------:R-:W-:Y:S01]  /*fe00*/  FFMA.FTZ R26, R21, R6.reuse, -R26 ;  /* 0x00000006151a7223 */ /* 0x080fe2000001081a */
[----:B------:R-:W-:-:S03]  /*fe10*/  FFMA.FTZ R27, R27, R6, R4 ;  /* 0x000000061b1b7223 */ /* 0x000fc60000010004 */
[----:B------:R-:W-:Y:S02]  /*fe20*/  F2FP.F16.F32.PACK_AB R34, R34, R33 ;  /* 0x000000212222723e */ /* 0x000fe400000000ff */
[----:B------:R-:W-:Y:S02]  /*fe30*/  F2FP.F16.F32.PACK_AB R32, R27, R26 ;  /* 0x0000001a1b20723e */ /* 0x000fe400000000ff */
[----:B------:R-:W-:Y:S02]  /*fe40*/  MOV R33, R12 ;  /* 0x0000000c00217202 */ /* 0x000fe40000000f00 */
.L_x_3919:
[----:B------:R-:W-:Y:S05]  /*fe50*/  BSYNC B0 ;  /* 0x0000000000007941 */ /* 0x000fea0003800000 */
.L_x_3918:
        /* <DEDUP_REMOVED lines=45> */
.L_x_3921:
[----:B------:R-:W-:Y:S05]  /*10130*/  BSYNC B0 ;  /* 0x0000000000007941 */ /* 0x000fea0003800000 */
.L_x_3920:
[----:B------:R2:W-:Y:S01]  /*10140*/  STS.128 [R235+0x3800], R28 ;  /* 0x0038001ceb007388 */ /* 0x0005e20000000c00 */
[----:B------:R-:W-:Y:S01]  /*10150*/  IADD3 R0, R24, 0x80, RZ ;  /* 0x0000008018007810 */ /* 0x000fe20007ffe0ff */
[----:B------:R-:W-:Y:S03]  /*10160*/  BSSY B0, `(.L_x_3922) ;  /* 0x000002a000007945 */ /* 0x000fe60003800000 */
[----:B------:R-:W-:-:S13]  /*10170*/  ISETP.GE.AND P0, PT, R0, UR5, PT ;  /* 0x0000000500007c0c */ /* 0x000fda000bf06270 */
[----:B------:R-:W-:Y:S05]  /*10180*/  @P0 BRA `(.L_x_3923) ;  /* 0x00000000009c0947 */ /* 0x000fea0003800000 */
[----:B------:R-:W3:Y:S04]  /*10190*/  LDG.E.64 R4, desc[UR6][R36.64+0x80] ;  /* 0x0000800624047981 */ /* 0x000ee8000c1e1b00 */
[----:B------:R-:W4:Y:S01]  /*101a0*/  LDG.E.64 R6, desc[UR6][R22.64+0x80] ;  /* 0x0000800616067981 */ /* 0x000f22000c1e1b00 */
[--C-:B------:R-:W-:Y:S02]  /*101b0*/  HADD2.F32 R21, -RZ, R19.reuse.H0_H0 ;  /* 0x20000013ff157230 */ /* 0x100fe40000004100 */
[----:B------:R-:W-:Y:S02]  /*101c0*/  HADD2.F32 R19, -RZ, R19.H1_H1 ;  /* 0x30000013ff137230 */ /* 0x000fe40000004100 */
[--C-:B------:R-:W-:Y:S02]  /*101d0*/  HADD2.F32 R27, -RZ, R17.reuse.H1_H1 ;  /* 0x30000011ff1b7230 */ /* 0x100fe40000004100 */
[----:B------:R-:W-:-:S02]  /*101e0*/  HADD2.F32 R26, -RZ, R17.H0_H0 ;  /* 0x20000011ff1a7230 */ /* 0x000fc40000004100 */
[----:B---3--:R-:W-:Y:S02]  /*101f0*/  HADD2.F32 R0, -RZ, R5.H1_H1 ;  /* 0x30000005ff007230 */ /* 0x008fe40000004100 */
[----:B------:R-:W-:Y:S02]  /*10200*/  HADD2.F32 R12, -RZ, R4.H1_H1 ;  /* 0x30000004ff0c7230 */ /* 0x000fe40000004100 */
        /* <DEDUP_REMOVED lines=31> */
.L_x_3923:
[----:B------:R-:W-:Y:S05]  /*10400*/  BSYNC B0 ;  /* 0x0000000000007941 */ /* 0x000fea0003800000 */
.L_x_3922:
        /* <DEDUP_REMOVED lines=44> */
.L_x_3925:
[----:B------:R-:W-:Y:S05]  /*106d0*/  BSYNC B0 ;  /* 0x0000000000007941 */ /* 0x000fea0003800000 */
.L_x_3924:
[----:B------:R4:W-:Y:S01]  /*106e0*/  STS.128 [R235+0x7800], R8 ;  /* 0x00780008eb007388 */ /* 0x0009e20000000c00 */
[----:B------:R-:W-:Y:S05]  /*106f0*/  BRA `(.L_x_3917) ;  /* 0x0000005c00fc7947 */ /* 0x000fea0003800000 */
.L_x_3886:
        /* <DEDUP_REMOVED lines=91> */
.L_x_3929:
[----:B------:R-:W-:Y:S05]  /*10cb0*/  BSYNC B0 ;  /* 0x0000000000007941 */ /* 0x000fea0003800000 */
.L_x_3928:
        /* <DEDUP_REMOVED lines=28> */
[----:B--2---:R-:W-:Y:S02]  /*10e80*/  HADD2.F32 R39, -RZ, R33.H0_H0 ;  /* 0x20000021ff277230 */ /* 0x004fe40000004100 */
        /* <DEDUP_REMOVED lines=28> */
[--C-:B------:R-:W-:Y:S02]  /*11050*/  HADD2.F32 R3, -RZ, R28.reuse.H0_H0 ;  /* 0x2000001cff037230 */ /* 0x100fe40000004100 */
[----:B------:R-:W-:-:S02]  /*11060*/  HADD2.F32 R34, -RZ, R28.H1_H1 ;  /* 0x3000001cff227230 */ /* 0x000fc40000004100 */
[--C-:B-----5:R-:W-:Y:S02]  /*11070*/  HADD2.F32 R4, -RZ, R8.reuse.H0_H0 ;  /* 0x20000008ff047230 */ /* 0x120fe40000004100 */
[----:B------:R-:W-:Y:S02]  /*11080*/  HADD2.F32 R33, -RZ, R8.H1_H1 ;  /* 0x30000008ff217230 */ /* 0x000fe40000004100 */
[----:B------:R-:W-:Y:S02]  /*11090*/  HADD2.F32 R28, -RZ, R29.H0_H0 ;  /* 0x2000001dff1c7230 */ /* 0x000fe40000004100 */
[----:B------:R-:W-:Y:S02]  /*110a0*/  HADD2.F32 R8, -RZ, R9.H0_H0 ;  /* 0x20000009ff087230 */ /* 0x000fe40000004100 */
[----:B------:R-:W-:Y:S01]  /*110b0*/  FMUL.FTZ R32, R32, R37 ;  /* 0x0000002520207220 */ /* 0x000fe20000410000 */
[----:B------:R-:W-:Y:S01]  /*110c0*/  FMUL.FTZ R5, R36, R5 ;  /* 0x0000000524057220 */ /* 0x000fe20000410000 */
[----:B------:R-:W-:-:S02]  /*110d0*/  HADD2.F32 R36, -RZ, R10.H0_H0 ;  /* 0x2000000aff247230 */ /* 0x000fc40000004100 */
[----:B------:R-:W-:Y:S02]  /*110e0*/  HADD2.F32 R37, -RZ, R10.H1_H1 ;  /* 0x3000000aff257230 */ /* 0x000fe40000004100 */
[----:B------:R-:W-:Y:S01]  /*110f0*/  FFMA.FTZ R8, R28, R8, R39 ;  /* 0x000000081c087223 */ /* 0x000fe20000010027 */
[--C-:B------:R-:W-:Y:S02]  /*11100*/  HADD2.F32 R35, -RZ, R11.reuse.H0_H0 ;  /* 0x2000000bff237230 */ /* 0x100fe40000004100 */
[----:B------:R-:W-:Y:S02]  /*11110*/  HADD2.F32 R10, -RZ, R11.H1_H1 ;  /* 0x3000000bff0a7230 */ /* 0x000fe40000004100 */
[--C-:B------:R-:W-:Y:S02]  /*11120*/  HADD2.F32 R11, -RZ, R31.reuse.H0_H0 ;  /* 0x2000001fff0b7230 */ /* 0x100fe40000004100 */
[----:B------:R-:W-:Y:S02]  /*11130*/  HADD2.F32 R28, -RZ, R31.H1_H1 ;  /* 0x3000001fff1c7230 */ /* 0x000fe40000004100 */
[----:B------:R-:W-:Y:S01]  /*11140*/  FFMA.FTZ R3, R3, R4, R42 ;  /* 0x0000000403037223 */ /* 0x000fe2000001002a */
[----:B------:R-:W-:-:S02]  /*11150*/  HADD2.F32 R4, -RZ, R30.H0_H0 ;  /* 0x2000001eff047230 */ /* 0x000fc40000004100 */
[----:B------:R-:W-:Y:S02]  /*11160*/  HADD2.F32 R31, -RZ, R30.H1_H1 ;  /* 0x3000001eff1f7230 */ /* 0x000fe40000004100 */
[----:B------:R-:W-:Y:S01]  /*11170*/  FFMA.FTZ R6, R11, R35, R6 ;  /* 0x000000230b067223 */ /* 0x000fe20000010006 */
[----:B------:R-:W-:Y:S02]  /*11180*/  HADD2.F32 R9, -RZ, R9.H1_H1 ;  /* 0x30000009ff097230 */ /* 0x000fe40000004100 */
[----:B------:R-:W-:Y:S01]  /*11190*/  FFMA.FTZ R7, R28, R10, R7 ;  /* 0x0000000a1c077223 */ /* 0x000fe20000010007 */
[----:B------:R-:W-:Y:S02]  /*111a0*/  HADD2.F32 R29, -RZ, R29.H1_H1 ;  /* 0x3000001dff1d7230 */ /* 0x000fe40000004100 */
[----:B------:R-:W-:Y:S01]  /*111b0*/  FFMA.FTZ R4, R4, R36, R5 ;  /* 0x0000002404047223 */ /* 0x000fe20000010005 */
[----:B------:R-:W-:Y:S01]  /*111c0*/  FFMA.FTZ R31, R31, R37, R38 ;  /* 0x000000251f1f7223 */ /* 0x000fe20000010026 */
[----:B------:R-:W-:Y:S01]  /*111d0*/  FFMA.FTZ R34, R34, R33, R43 ;  /* 0x0000002122227223 */ /* 0x000fe2000001002b */
[----:B------:R-:W-:Y:S01]  /*111e0*/  F2FP.F16.F32.PACK_AB R6, R7, R6 ;  /* 0x000000060706723e */ /* 0x000fe200000000ff */
[----:B------:R-:W-:-:S02]  /*111f0*/  FFMA.FTZ R9, R29, R9, R32 ;  /* 0x000000091d097223 */ /* 0x000fc40000010020 */
[----:B------:R-:W-:Y:S02]  /*11200*/  F2FP.F16.F32.PACK_AB R30, R31, R4 ;  /* 0x000000041f1e723e */ /* 0x000fe400000000ff */
[----:B------:R-:W-:Y:S02]  /*11210*/  F2FP.F16.F32.PACK_AB R28, R34, R3 ;  /* 0x00000003221c723e */ /* 0x000fe400000000ff */
[----:B------:R-:W-:Y:S02]  /*11220*/  F2FP.F16.F32.PACK_AB R29, R9, R8 ;  /* 0x00000008091d723e */ /* 0x000fe400000000ff */
[----:B------:R-:W-:Y:S02]  /*11230*/  MOV R31, R6 ;  /* 0x00000006001f7202 */ /* 0x000fe40000000f00 */
.L_x_3931:
[----:B------:R-:W-:Y:S05]  /*11240*/  BSYNC B0 ;  /* 0x0000000000007941 */ /* 0x000fea0003800000 */
.L_x_3930:
        /* <DEDUP_REMOVED lines=59> */
[--C-:B----4-:R-:W-:Y:S02]  /*11600*/  HADD2.F32 R4, -RZ, R8.reuse.H0_H0 ;  /* 0x20000008ff047230 */ /* 0x110fe40000004100 */
        /* <DEDUP_REMOVED lines=28> */
.L_x_3933:
[----:B------:R-:W-:Y:S05]  /*117d0*/  BSYNC B0 ;  /* 0x0000000000007941 */ /* 0x000fea0003800000 */
.L_x_3932:
        /* <DEDUP_REMOVED lines=18> */
[----:B------:R-:W4:Y:S01]  /*11900*/  LDG.E.128 R20, desc[UR6][R20.64+0x180] ;  /* 0x0001800614147981 */ /* 0x000f22000c1e1d00 */
        /* <DEDUP_REMOVED lines=8> */
[----:B----4-:R-:W-:Y:S02]  /*11990*/  HADD2.F32 R32, -RZ, R20.H0_H0 ;  /* 0x20000014ff207230 */ /* 0x010fe40000004100 */
[----:B---3--:R-:W-:Y:S02]  /*119a0*/  HADD2.F32 R31, -RZ, R21.H0_H0 ;  /* 0x20000015ff1f7230 */ /* 0x008fe40000004100 */
[--C-:B-----5:R-:W-:Y:S02]  /*119b0*/  HADD2.F32 R3, -RZ, R4.reuse.H0_H0 ;  /* 0x20000004ff037230 */ /* 0x120fe40000004100 */
        /* <DEDUP_REMOVED lines=29> */
[--C-:B--2---:R-:W-:Y:S02]  /*11b90*/  HADD2.F32 R4, -RZ, R8.reuse.H0_H0 ;  /* 0x20000008ff047230 */ /* 0x104fe40000004100 */
        /* <DEDUP_REMOVED lines=28> */
.L_x_3935:
[----:B------:R-:W-:Y:S05]  /*11d60*/  BSYNC B0 ;  /* 0x0000000000007941 */ /* 0x000fea0003800000 */
.L_x_3934:
[----:B------:R1:W-:Y:S02]  /*11d70*/  STS.128 [R235+0x6000], R16 ;  /* 0x00600010eb007388 */ /* 0x0003e40000000c00 */
.L_x_3927:
[----:B------:R-:W-:Y:S05]  /*11d80*/  BSYNC B1 ;  /* 0x0000000000017941 */ /* 0x000fea0003800000 */
.L_x_3926:
        /* <DEDUP_REMOVED lines=36> */
[----:B--2---:R-:W-:Y:S01]  /*11fd0*/  MOV R40, R35 ;  /* 0x0000002300287202 */ /* 0x004fe20000000f00 */
[----:B------:R-:W-:Y:S02]  /*11fe0*/  HADD2.F32 R44, -RZ, R32.H0_H0 ;  /* 0x20000020ff2c7230 */ /* 0x000fe40000004100 */
[--C-:B----4-:R-:W-:Y:S02]  /*11ff0*/  HADD2.F32 R35, -RZ, R4.reuse.H0_H0 ;  /* 0x20000004ff237230 */ /* 0x110fe40000004100 */
[----:B------:R-:W-:Y:S02]  /*12000*/  HADD2.F32 R41, -RZ, R4.H1_H1 ;  /* 0x30000004ff297230 */ /* 0x000fe40000004100 */
[--C-:B------:R-:W-:Y:S02]  /*12010*/  HADD2.F32 R4, -RZ, R5.reuse.H0_H0 ;  /* 0x20000005ff047230 */ /* 0x100fe40000004100 */
[----:B------:R-:W-:Y:S01]  /*12020*/  @!P0 FADD.FTZ R35, -R35, -RZ ;  /* 0x800000ff23238221 */ /* 0x000fe20000010100 */
[----:B------:R-:W-:-:S02]  /*12030*/  HADD2.F32 R42, -RZ, R5.H1_H1 ;  /* 0x30000005ff2a7230 */ /* 0x000fc40000004100 */
[--C-:B------:R-:W-:Y:S02]  /*12040*/  HADD2.F32 R5, -RZ, R6.reuse.H0_H0 ;  /* 0x20000006ff057230 */ /* 0x100fe40000004100 */
[----:B------:R-:W-:Y:S01]  /*12050*/  @!P0 FADD.FTZ R4, -R4, -RZ ;  /* 0x800000ff04048221 */ /* 0x000fe20000010100 */
[----:B------:R-:W-:Y:S02]  /*12060*/  HADD2.F32 R43, -RZ, R6.H1_H1 ;  /* 0x30000006ff2b7230 */ /* 0x000fe40000004100 */
[----:B------:R-:W-:Y:S02]  /*12070*/  HADD2.F32 R45, -RZ, R33.H0_H0 ;  /* 0x20000021ff2d7230 */ /* 0x000fe40000004100 */
[----:B------:R-:W-:Y:S02]  /*12080*/  HADD2.F32 R6, -RZ, R7.H0_H0 ;  /* 0x20000007ff067230 */ /* 0x000fe40000004100 */
[----:B------:R-:W-:Y:S01]  /*12090*/  FMUL.FTZ R44, R44, R35 ;  /* 0x000000232c2c7220 */ /* 0x000fe20000410000 */
[----:B------:R-:W-:-:S02]  /*120a0*/  HADD2.F32 R32, -RZ, R32.H1_H1 ;  /* 0x30000020ff207230 */ /* 0x000fc40000004100 */
[----:B------:R-:W-:Y:S01]  /*120b0*/  FMUL.FTZ R45, R45, R4 ;  /* 0x000000042d2d7220 */ /* 0x000fe20000410000 */
[----:B------:R-:W-:Y:S02]  /*120c0*/  HADD2.F32 R35, -RZ, R40.H0_H0 ;  /* 0x20000028ff237230 */ /* 0x000fe40000004100 */
[----:B------:R-:W-:Y:S01]  /*120d0*/  @!P0 FADD.FTZ R41, -R41, -RZ ;  /* 0x800000ff29298221 */ /* 0x000fe20000010100 */
[--C-:B------:R-:W-:Y:S02]  /*120e0*/  HADD2.F32 R4, -RZ, R34.reuse.H0_H0 ;  /* 0x20000022ff047230 */ /* 0x100fe40000004100 */
[----:B------:R-:W-:Y:S01]  /*120f0*/  @!P0 FADD.FTZ R6, -R6, -RZ ;  /* 0x800000ff06068221 */ /* 0x000fe20000010100 */
[----:B------:R-:W-:Y:S02]  /*12100*/  HADD2.F32 R34, -RZ, R34.H1_H1 ;  /* 0x30000022ff227230 */ /* 0x000fe40000004100 */
[----:B------:R-:W-:Y:S01]  /*12110*/  @!P0 FADD.FTZ R5, -R5, -RZ ;  /* 0x800000ff05058221 */ /* 0x000fe20000010100 */
[----:B------:R-:W-:-:S02]  /*12120*/  HADD2.F32 R7, -RZ, R7.H1_H1 ;  /* 0x30000007ff077230 */ /* 0x000fc40000004100 */
[----:B------:R-:W-:Y:S01]  /*12130*/  @!P0 FADD.FTZ R43, -R43, -RZ ;  /* 0x800000ff2b2b8221 */ /* 0x000fe20000010100 */
[----:B------:R-:W-:Y:S01]  /*12140*/  FMUL.FTZ R32, R32, R41 ;  /* 0x0000002920207220 */ /* 0x000fe20000410000 */
[----:B------:R-:W-:Y:S01]  /*12150*/  FMUL.FTZ R6, R35, R6 ;  /* 0x0000000623067220 */ /* 0x000fe20000410000 */
[----:B------:R-:W-:Y:S02]  /*12160*/  HADD2.F32 R33, -RZ, R33.H1_H1 ;  /* 0x30000021ff217230 */ /* 0x000fe40000004100 */
[----:B------:R-:W-:Y:S01]  /*12170*/  FMUL.FTZ R5, R4, R5 ;  /* 0x0000000504057220 */ /* 0x000fe20000410000 */
[--C-:B-----5:R-:W-:Y:S02]  /*12180*/  HADD2.F32 R35, -RZ, R36.reuse.H0_H0 ;  /* 0x20000024ff237230 */ /* 0x120fe40000004100 */
[----:B------:R-:W-:Y:S01]  /*12190*/  @!P0 FADD.FTZ R42, -R42, -RZ ;  /* 0x800000ff2a2a8221 */ /* 0x000fe20000010100 */
[----:B------:R-:W-:Y:S02]  /*121a0*/  HADD2.F32 R41, -RZ, R36.H1_H1 ;  /* 0x30000024ff297230 */ /* 0x000fe40000004100 */
[----:B------:R-:W-:Y:S01]  /*121b0*/  FMUL.FTZ R43, R34, R43 ;  /* 0x0000002b222b7220 */ /* 0x000fe20000410000 */
[----:B------:R-:W-:-:S02]  /*121c0*/  HADD2.F32 R40, -RZ, R40.H1_H1 ;  /* 0x30000028ff287230 */ /* 0x000fc40000004100 */
[----:B------:R-:W-:Y:S01]  /*121d0*/  @!P0 FADD.FTZ R7, -R7, -RZ ;  /* 0x800000ff07078221 */ /* 0x000fe20000010100 */
[--C-:B---3--:R-:W-:Y:S02]  /*121e0*/  HADD2.F32 R4, -RZ, R8.reuse.H0_H0 ;  /* 0x20000008ff047230 */ /* 0x108fe40000004100 */
[----:B------:R-:W-:Y:S02]  /*121f0*/  HADD2.F32 R36, -RZ, R8.H1_H1 ;  /* 0x30000008ff247230 */ /* 0x000fe40000004100 */
[----:B------:R-:W-:Y:S02]  /*12200*/  HADD2.F32 R34, -RZ, R37.H0_H0 ;  /* 0x20000025ff227230 */ /* 0x000fe40000004100 */
[--C-:B------:R-:W-:Y:S02]  /*12210*/  HADD2.F32 R8, -RZ, R9.reuse.H0_H0 ;  /* 0x20000009ff087230 */ /* 0x100fe40000004100 */
[----:B------:R-:W-:Y:S01]  /*12220*/  FMUL.FTZ R33, R33, R42 ;  /* 0x0000002a21217220 */ /* 0x000fe20000410000 */
        /* <DEDUP_REMOVED lines=23> */
.L_x_3939:
[----:B------:R-:W-:Y:S05]  /*123a0*/  BSYNC B0 ;  /* 0x0000000000007941 */ /* 0x000fea0003800000 */
.L_x_3938:
        /* <DEDUP_REMOVED lines=30> */
[----:B-1----:R-:W-:Y:S01]  /*12590*/  MOV R36, R35 ;  /* 0x0000002300247202 */ /* 0x002fe20000000f00 */
[----:B------:R-:W-:Y:S02]  /*125a0*/  HADD2.F32 R41, -RZ, R33.H0_H0 ;  /* 0x20000021ff297230 */ /* 0x000fe40000004100 */
[--C-:B--2---:R-:W-:Y:S02]  /*125b0*/  HADD2.F32 R35, -RZ, R4.reuse.H0_H0 ;  /* 0x20000004ff237230 */ /* 0x104fe40000004100 */
[----:B------:R-:W-:Y:S02]  /*125c0*/  HADD2.F32 R37, -RZ, R4.H1_H1 ;  /* 0x30000004ff257230 */ /* 0x000fe40000004100 */
[--C-:B------:R-:W-:Y:S02]  /*125d0*/  HADD2.F32 R4, -RZ, R5.reuse.H0_H0 ;  /* 0x20000005ff047230 */ /* 0x100fe40000004100 */
[----:B------:R-:W-:Y:S01]  /*125e0*/  @!P0 FADD.FTZ R35, -R35, -RZ ;  /* 0x800000ff23238221 */ /* 0x000fe20000010100 */
[----:B------:R-:W-:-:S02]  /*125f0*/  HADD2.F32 R38, -RZ, R5.H1_H1 ;  /* 0x30000005ff267230 */ /* 0x000fc40000004100 */
[----:B------:R-:W-:Y:S02]  /*12600*/  HADD2.F32 R40, -RZ, R32.H0_H0 ;  /* 0x20000020ff287230 */ /* 0x000fe40000004100 */
[----:B------:R-:W-:Y:S01]  /*12610*/  @!P0 FADD.FTZ R4, -R4, -RZ ;  /* 0x800000ff04048221 */ /* 0x000fe20000010100 */
[--C-:B------:R-:W-:Y:S02]  /*12620*/  HADD2.F32 R5, -RZ, R6.reuse.H0_H0 ;  /* 0x20000006ff057230 */ /* 0x100fe40000004100 */
[----:B------:R-:W-:Y:S02]  /*12630*/  HADD2.F32 R39, -RZ, R6.H1_H1 ;  /* 0x30000006ff277230 */ /* 0x000fe40000004100 */
[----:B------:R-:W-:Y:S02]  /*12640*/  HADD2.F32 R6, -RZ, R7.H0_H0 ;  /* 0x20000007ff067230 */ /* 0x000fe40000004100 */
[----:B------:R-:W-:Y:S01]  /*12650*/  FMUL.FTZ R41, R41, R4 ;  /* 0x0000000429297220 */ /* 0x000fe20000410000 */
[----:B------:R-:W-:Y:S01]  /*12660*/  FMUL.FTZ R40, R40, R35 ;  /* 0x0000002328287220 */ /* 0x000fe20000410000 */
[----:B------:R-:W-:-:S02]  /*12670*/  HADD2.F32 R4, -RZ, R34.H0_H0 ;  /* 0x20000022ff047230 */ /* 0x000fc40000004100 */
[----:B------:R-:W-:Y:S01]  /*12680*/  @!P0 FADD.FTZ R37, -R37, -RZ ;  /* 0x800000ff25258221 */ /* 0x000fe20000010100 */
[----:B------:R-:W-:Y:S02]  /*12690*/  HADD2.F32 R32, -RZ, R32.H1_H1 ;  /* 0x30000020ff207230 */ /* 0x000fe40000004100 */
[----:B------:R-:W-:Y:S01]  /*126a0*/  @!P0 FADD.FTZ R5, -R5, -RZ ;  /* 0x800000ff05058221 */ /* 0x000fe20000010100 */
[----:B------:R-:W-:Y:S02]  /*126b0*/  HADD2.F32 R34, -RZ, R34.H1_H1 ;  /* 0x30000022ff227230 */ /* 0x000fe40000004100 */
[----:B------:R-:W-:Y:S01]  /*126c0*/  @!P0 FADD.FTZ R39, -R39, -RZ ;  /* 0x800000ff27278221 */ /* 0x000fe20000010100 */
[----:B------:R-:W-:Y:S02]  /*126d0*/  HADD2.F32 R35, -RZ, R36.H0_H0 ;  /* 0x20000024ff237230 */ /* 0x000fe40000004100 */
[----:B------:R-:W-:Y:S01]  /*126e0*/  @!P0 FADD.FTZ R6, -R6, -RZ ;  /* 0x800000ff06068221 */ /* 0x000fe20000010100 */
[----:B------:R-:W-:-:S02]  /*126f0*/  HADD2.F32 R7, -RZ, R7.H1_H1 ;  /* 0x30000007ff077230 */ /* 0x000fc40000004100 */
[----:B------:R-:W-:Y:S01]  /*12700*/  FMUL.FTZ R32, R32, R37 ;  /* 0x0000002520207220 */ /* 0x000fe20000410000 */
[----:B------:R-:W-:Y:S01]  /*12710*/  FMUL.FTZ R5, R4, R5 ;  /* 0x0000000504057220 */ /* 0x000fe20000410000 */
[----:B------:R-:W-:Y:S01]  /*12720*/  FMUL.FTZ R39, R34, R39 ;  /* 0x0000002722277220 */ /* 0x000fe20000410000 */
[----:B------:R-:W-:Y:S01]  /*12730*/  FMUL.FTZ R6, R35, R6 ;  /* 0x0000000623067220 */ /* 0x000fe20000410000 */
[----:B------:R-:W-:Y:S02]  /*12740*/  HADD2.F32 R33, -RZ, R33.H1_H1 ;  /* 0x30000021ff217230 */ /* 0x000fe40000004100 */
[----:B------:R-:W-:Y:S01]  /*12750*/  @!P0 FADD.FTZ R38, -R38, -RZ ;  /* 0x800000ff26268221 */ /* 0x000fe20000010100 */
[--C-:B------:R-:W-:Y:S02]  /*12760*/  HADD2.F32 R35, -RZ, R28.reuse.H0_H0 ;  /* 0x2000001cff237230 */ /* 0x100fe40000004100 */
        /* <DEDUP_REMOVED lines=8> */
[----:B------:R-:W-:Y:S01]  /*127f0*/  FMUL.FTZ R7, R36, R7 ;  /* 0x0000000724077220 */ /* 0x000fe20000410000 */
[----:B------:R-:W-:-:S02]  /*12800*/  HADD2.F32 R38, -RZ, R9.H1_H1 ;  /* 0x30000009ff267230 */ /* 0x000fc40000004100 */
[----:B------:R-:W-:Y:S01]  /*12810*/  FFMA.FTZ R37, R37, R34, R32 ;  /* 0x0000002225257223 */ /* 0x000fe20000010020 */
[----:B------:R-:W-:Y:S01]  /*12820*/  FFMA.FTZ R8, R28, R8, R41 ;  /* 0x000000081c087223 */ /* 0x000fe20000010029 */
[----:B------:R-:W-:Y:S02]  /*12830*/  HADD2.F32 R36, -RZ, R10.H0_H0 ;  /* 0x2000000aff247230 */ /* 0x000fe40000004100 */
        /* <DEDUP_REMOVED lines=18> */
.L_x_3941:
[----:B------:R-:W-:Y:S05]  /*12960*/  BSYNC B0 ;  /* 0x0000000000007941 */ /* 0x000fea0003800000 */
.L_x_3940:
        /* <DEDUP_REMOVED lines=30> */
[----:B--2---:R-:W-:Y:S01]  /*12b50*/  MOV R32, R31 ;  /* 0x0000001f00207202 */ /* 0x004fe20000000f00 */
[----:B-1----:R-:W-:Y:S02]  /*12b60*/  HADD2.F32 R37, -RZ, R29.H0_H0 ;  /* 0x2000001dff257230 */ /* 0x002fe40000004100 */
[--C-:B----4-:R-:W-:Y:S02]  /*12b70*/  HADD2.F32 R31, -RZ, R4.reuse.H0_H0 ;  /* 0x20000004ff1f7230 */ /* 0x110fe40000004100 */
        /* <DEDUP_REMOVED lines=58> */
.L_x_3943:
[----:B------:R-:W-:Y:S05]  /*12f20*/  BSYNC B0 ;  /* 0x0000000000007941 */ /* 0x000fea0003800000 */
.L_x_3942:
        /* <DEDUP_REMOVED lines=30> */
[----:B---3--:R-:W-:Y:S01]  /*13110*/  MOV R26, R23 ;  /* 0x00000017001a7202 */ /* 0x008fe20000000f00 */
[----:B--2---:R-:W-:Y:S02]  /*13120*/  HADD2.F32 R31, -RZ, R21.H0_H0 ;  /* 0x20000015ff1f7230 */ /* 0x004fe40000004100 */
        /* <DEDUP_REMOVED lines=59> */
.L_x_3945:
[----:B------:R-:W-:Y:S05]  /*134e0*/  BSYNC B0 ;  /* 0x0000000000007941 */ /* 0x000fea0003800000 */
.L_x_3944:
[----:B------:R1:W-:Y:S02]  /*134f0*/  STS.128 [R235+0x6800], R16 ;  /* 0x00680010eb007388 */ /* 0x0003e40000000c00 */
.L_x_3937:
[----:B------:R-:W-:Y:S05]  /*13500*/  BSYNC B1 ;  /* 0x0000000000017941 */ /* 0x000fea0003800000 */
.L_x_3936:
[----:B----4-:R-:W-:Y:S01]  /*13510*/  VIADD R20, R126, 0x20 ;  /* 0x000000207e147836 */ /* 0x010fe20000000000 */
[----:B------:R-:W-:Y:S04]  /*13520*/  BSSY B1, `(.L_x_3946) ;  /* 0x0000173000017945 */ /* 0x000fe80003800000 */
[----:B------:R-:W-:-:S04]  /*13530*/  ISETP.GE.AND P0, PT, R20, UR12, PT ;  /* 0x0000000c14007c0c */ /* 0x000fc8000bf06270 */
[----:B------:R-:W-:-:S13]  /*13540*/  ISETP.LT.OR P0, PT, R57, -0x107, P0 ;  /* 0xfffffef93900780c */ /* 0x000fda0000701670 */
[----:B------:R-:W-:Y:S05]  /*13550*/  @P0 BRA `(.L_x_3947) ;  /* 0x0000001400bc0947 */ /* 0x000fea0003800000 */
[----:B------:R4:W5:Y:S04]  /*13560*/  LDG.E.128 R32, desc[UR6][R14.64+0x80] ;  /* 0x000080060e207981 */ /* 0x000968000c1e1d00 */
[----:B--23--:R4:W5:Y:S04]  /*13570*/  LDG.E.128 R28, desc[UR6][R14.64+0x100] ;  /* 0x000100060e1c7981 */ /* 0x00c968000c1e1d00 */
        /* <DEDUP_REMOVED lines=21> */
[----:B------:R-:W2:Y:S03]  /*136d0*/  LDG.E.128 R36, desc[UR6][R36.64] ;  /* 0x0000000624247981 */ /* 0x000ea6000c1e1d00 */
        /* <DEDUP_REMOVED lines=10> */
[----:B------:R-:W-:Y:S02]  /*13780*/  HADD2.F32 R27, -RZ, R37.H0_H0 ;  /* 0x20000025ff1b7230 */ /* 0x000fe40000004100 */
[--C-:B---3--:R-:W-:Y:S02]  /*13790*/  HADD2.F32 R21, -RZ, R4.reuse.H0_H0 ;  /* 0x20000004ff157230 */ /* 0x108fe40000004100 */
[----:B------:R-:W-:Y:S02]  /*137a0*/  HADD2.F32 R22, -RZ, R4.H1_H1 ;  /* 0x30000004ff167230 */ /* 0x000fe40000004100 */
[----:B------:R-:W-:-:S02]  /*137b0*/  HADD2.F32 R4, -RZ, R5.H0_H0 ;  /* 0x20000005ff047230 */ /* 0x000fc40000004100 */
[----:B------:R-:W-:Y:S02]  /*137c0*/  HADD2.F32 R23, -RZ, R5.H1_H1 ;  /* 0x30000005ff177230 */ /* 0x000fe40000004100 */
[----:B------:R-:W-:Y:S01]  /*137d0*/  @!P0 FADD.FTZ R21, -R21, -RZ ;  /* 0x800000ff15158221 */ /* 0x000fe20000010100 */
[--C-:B------:R-:W-:Y:S02]  /*137e0*/  HADD2.F32 R5, -RZ, R6.reuse.H0_H0 ;  /* 0x20000006ff057230 */ /* 0x100fe40000004100 */
[----:B------:R-:W-:Y:S01]  /*137f0*/  @!P0 FADD.FTZ R4, -R4, -RZ ;  /* 0x800000ff04048221 */ /* 0x000fe20000010100 */
[----:B------:R-:W-:Y:S02]  /*13800*/  HADD2.F32 R26, -RZ, R6.H1_H1 ;  /* 0x30000006ff1a7230 */ /* 0x000fe40000004100 */
[----:B------:R-:W-:Y:S01]  /*13810*/  @!P0 FADD.FTZ R23, -R23, -RZ ;  /* 0x800000ff17178221 */ /* 0x000fe20000010100 */
        /* <DEDUP_REMOVED lines=48> */
.L_x_3949:
[----:B------:R-:W-:Y:S05]  /*13b20*/  BSYNC B0 ;  /* 0x0000000000007941 */ /* 0x000fea0003800000 */
.L_x_3948:
        /* <DEDUP_REMOVED lines=25> */
[----:B------:R-:W2:Y:S01]  /*13cc0*/  LDG.E.128 R4, desc[UR6][R6.64] ;  /* 0x0000000606047981 */ /* 0x000ea2000c1e1d00 */
[----:B------:R-:W-:Y:S02]  /*13cd0*/  LEA.HI.X.SX32 R8, R10, R8, 0x1, P1 ;  /* 0x000000080a087211 */ /* 0x000fe400008f0eff */
[----:B------:R-:W-:-:S04]  /*13ce0*/  LEA R10, P1, R9, UR8, 0x1 ;  /* 0x00000008090a7c11 */ /* 0x000fc8000f8208ff */
[----:B------:R-:W-:-:S06]  /*13cf0*/  LEA.HI.X R11, R9, UR9, R8, 0x1, P1 ;  /* 0x00000009090b7c11 */ /* 0x000fcc00088f0c08 */
[----:B------:R-:W3:Y:S01]  /*13d00*/  LDG.E.128 R8, desc[UR6][R10.64] ;  /* 0x000000060a087981 */ /* 0x000ee2000c1e1d00 */
[--C-:B-1----:R-:W-:Y:S02]  /*13d10*/  HADD2.F32 R40, -RZ, R36.reuse.H0_H0 ;  /* 0x20000024ff287230 */ /* 0x102fe40000004100 */
[----:B------:R-:W-:Y:S02]  /*13d20*/  HADD2.F32 R41, -RZ, R36.H1_H1 ;  /* 0x30000024ff297230 */ /* 0x000fe40000004100 */
[----:B------:R-:W-:Y:S02]  /*13d30*/  HADD2.F32 R27, -RZ, R37.H0_H0 ;  /* 0x20000025ff1b7230 */ /* 0x000fe40000004100 */
[--C-:B--2---:R-:W-:Y:S02]  /*13d40*/  HADD2.F32 R21, -RZ, R4.reuse.H0_H0 ;  /* 0x20000004ff157230 */ /* 0x104fe40000004100 */
        /* <DEDUP_REMOVED lines=56> */
.L_x_3951:
[----:B------:R-:W-:Y:S05]  /*140d0*/  BSYNC B0 ;  /* 0x0000000000007941 */ /* 0x000fea0003800000 */
.L_x_3950:
        /* <DEDUP_REMOVED lines=17> */
[----:B--2---:R-:W-:Y:S01]  /*141f0*/  IMAD.WIDE R32, R7, 0x2, R14 ;  /* 0x0000000207207825 */ /* 0x004fe200078e020e */
        /* <DEDUP_REMOVED lines=11> */
[----:B------:R-:W5:Y:S01]  /*142b0*/  LDG.E.128 R8, desc[UR6][R10.64] ;  /* 0x000000060a087981 */ /* 0x000f62000c1e1d00 */
        /* <DEDUP_REMOVED lines=60> */
.L_x_3953:
[----:B------:R-:W-:Y:S05]  /*14680*/  BSYNC B0 ;  /* 0x0000000000007941 */ /* 0x000fea0003800000 */
.L_x_3952:
        /* <DEDUP_REMOVED lines=32> */
[----:B------:R-:W-:Y:S02]  /*14890*/  HADD2.F32 R27, -RZ, R29.H0_H0 ;  /* 0x2000001dff1b7230 */ /* 0x000fe40000004100 */
[--C-:B----4-:R-:W-:Y:S02]  /*148a0*/  HADD2.F32 R14, -RZ, R4.reuse.H0_H0 ;  /* 0x20000004ff0e7230 */ /* 0x110fe40000004100 */
        /* <DEDUP_REMOVED lines=16> */
[--C-:B------:R-:W-:Y:S02]  /*149b0*/  HADD2.F32 R14, -RZ, R30.reuse.H0_H0 ;  /* 0x2000001eff0e7230 */ /* 0x100fe40000004100 */
[----:B------:R-:W-:Y:S01]  /*149c0*/  @!P0 FADD.FTZ R5, -R5, -RZ ;  /* 0x800000ff05058221 */ /* 0x000fe20000010100 */
[----:B------:R-:W-:Y:S02]  /*149d0*/  HADD2.F32 R21, -RZ, R30.H1_H1 ;  /* 0x3000001eff157230 */ /* 0x000fe40000004100 */
[----:B------:R-:W-:Y:S01]  /*149e0*/  @!P0 FADD.FTZ R22, -R22, -RZ ;  /* 0x800000ff16168221 */ /* 0x000fe20000010100 */
[----:B------:R-:W-:-:S02]  /*149f0*/  HADD2.F32 R15, -RZ, R31.H0_H0 ;  /* 0x2000001fff0f7230 */ /* 0x000fc40000004100 */
[----:B------:R-:W-:Y:S01]  /*14a00*/  @!P0 FADD.FTZ R6, -R6, -RZ ;  /* 0x800000ff06068221 */ /* 0x000fe20000010100 */
[----:B------:R-:W-:Y:S02]  /*14a10*/  HADD2.F32 R4, -RZ, R31.H1_H1 ;  /* 0x3000001fff047230 */ /* 0x000fe40000004100 */
[----:B------:R-:W-:Y:S01]  /*14a20*/  @!P0 FADD.FTZ R7, -R7, -RZ ;  /* 0x800000ff07078221 */ /* 0x000fe20000010100 */
[----:B------:R-:W-:Y:S01]  /*14a30*/  FMUL.FTZ R5, R14, R5 ;  /* 0x000000050e057220 */ /* 0x000fe20000410000 */
[----:B------:R-:W-:Y:S01]  /*14a40*/  FMUL.FTZ R22, R21, R22 ;  /* 0x0000001615167220 */ /* 0x000fe20000410000 */
[----:B------:R-:W-:Y:S01]  /*14a50*/  FMUL.FTZ R6, R15, R6 ;  /* 0x000000060f067220 */ /* 0x000fe20000410000 */
[----:B------:R-:W-:Y:S01]  /*14a60*/  FMUL.FTZ R7, R4, R7 ;  /* 0x0000000704077220 */ /* 0x000fe20000410000 */
[--C-:B------:R-:W-:Y:S02]  /*14a70*/  HADD2.F32 R4, -RZ, R16.reuse.H0_H0 ;  /* 0x20000010ff047230 */ /* 0x100fe40000004100 */
[----:B------:R-:W-:-:S02]  /*14a80*/  HADD2.F32 R15, -RZ, R16.H1_H1 ;  /* 0x30000010ff0f7230 */ /* 0x000fc40000004100 */
[--C-:B-----5:R-:W-:Y:S02]  /*14a90*/  HADD2.F32 R14, -RZ, R8.reuse.H0_H0 ;  /* 0x20000008ff0e7230 */ /* 0x120fe40000004100 */
        /* <DEDUP_REMOVED lines=25> */
.L_x_3955:
[----:B------:R-:W-:Y:S05]  /*14c30*/  BSYNC B0 ;  /* 0x0000000000007941 */ /* 0x000fea0003800000 */
.L_x_3954:
[----:B------:R1:W-:Y:S02]  /*14c40*/  STS.128 [R235+0x7000], R16 ;  /* 0x00700010eb007388 */ /* 0x0003e40000000c00 */
.L_x_3947:
[----:B------:R-:W-:Y:S05]  /*14c50*/  BSYNC B1 ;  /* 0x0000000000017941 */ /* 0x000fea0003800000 */
.L_x_3946:
[----:B----4-:R-:W-:-:S05]  /*14c60*/  VIADD R14, R126, 0x30 ;  /* 0x000000307e0e7836 */ /* 0x010fca0000000000 */
[----:B------:R-:W-:-:S04]  /*14c70*/  ISETP.GE.AND P0, PT, R14, UR12, PT ;  /* 0x0000000c0e007c0c */ /* 0x000fc8000bf06270 */
[----:B------:R-:W-:-:S13]  /*14c80*/  ISETP.LT.OR P0, PT, R57, -0x187, P0 ;  /* 0xfffffe793900780c */ /* 0x000fda0000701670 */
[----:B------:R-:W-:Y:S05]  /*14c90*/  @P0 BRA `(.L_x_3917) ;  /* 0x0000001800940947 */ /* 0x000fea0003800000 */
[----:B--2---:R2:W5:Y:S04]  /*14ca0*/  LDG.E.128 R32, desc[UR6][R12.64+0x80] ;  /* 0x000080060c207981 */ /* 0x004568000c1e1d00 */
[----:B---3--:R2:W5:Y:S04]  /*14cb0*/  LDG.E.128 R28, desc[UR6][R12.64+0x100] ;  /* 0x000100060c1c7981 */ /* 0x008568000c1e1d00 */
        /* <DEDUP_REMOVED lines=32> */
[----:B------:R-:W-:Y:S02]  /*14ec0*/  HADD2.F32 R26, -RZ, R36.H0_H0 ;  /* 0x20000024ff1a7230 */ /* 0x000fe40000004100 */
[--C-:B----4-:R-:W-:Y:S02]  /*14ed0*/  HADD2.F32 R15, -RZ, R4.reuse.H0_H0 ;  /* 0x20000004ff0f7230 */ /* 0x110fe40000004100 */
[----:B------:R-:W-:Y:S02]  /*14ee0*/  HADD2.F32 R21, -RZ, R4.H1_H1 ;  /* 0x30000004ff157230 */ /* 0x000fe40000004100 */
[----:B------:R-:W-:-:S02]  /*14ef0*/  HADD2.F32 R22, -RZ, R5.H1_H1 ;  /* 0x30000005ff167230 */ /* 0x000fc40000004100 */
[----:B------:R-:W-:Y:S02]  /*14f00*/  HADD2.F32 R4, -RZ, R5.H0_H0 ;  /* 0x20000005ff047230 */ /* 0x000fe40000004100 */
[--C-:B------:R-:W-:Y:S02]  /*14f10*/  HADD2.F32 R5, -RZ, R6.reuse.H0_H0 ;  /* 0x20000006ff057230 */ /* 0x100fe40000004100 */
[----:B------:R-:W-:Y:S01]  /*14f20*/  @!P0 FADD.FTZ R22, -R22, -RZ ;  /* 0x800000ff16168221 */ /* 0x000fe20000010100 */
[----:B------:R-:W-:Y:S02]  /*14f30*/  HADD2.F32 R23, -RZ, R6.H1_H1 ;  /* 0x30000006ff177230 */ /* 0x000fe40000004100 */
[----:B------:R-:W-:Y:S01]  /*14f40*/  @!P0 FADD.FTZ R4, -R4, -RZ ;  /* 0x800000ff04048221 */ /* 0x000fe20000010100 */
[--C-:B------:R-:W-:Y:S02]  /*14f50*/  HADD2.F32 R6, -RZ, R7.reuse.H0_H0 ;  /* 0x20000007ff067230 */ /* 0x100fe40000004100 */
[----:B------:R-:W-:Y:S01]  /*14f60*/  @!P0 FADD.FTZ R15, -R15, -RZ ;  /* 0x800000ff0f0f8221 */ /* 0x000fe20000010100 */
        /* <DEDUP_REMOVED lines=17> */
[--C-:B--2---:R-:W-:Y:S02]  /*15080*/  HADD2.F32 R4, -RZ, R8.reuse.H0_H0 ;  /* 0x20000008ff047230 */ /* 0x104fe40000004100 */
[----:B------:R-:W-:Y:S01]  /*15090*/  FMUL.FTZ R36, R36, R21 ;  /* 0x0000001524247220 */ /* 0x000fe20000410000 */
[----:B------:R-:W-:-:S02]  /*150a0*/  HADD2.F32 R38, -RZ, R8.H1_H1 ;  /* 0x30000008ff267230 */ /* 0x000fc40000004100 */
[----:B------:R-:W-:Y:S01]  /*150b0*/  FMUL.FTZ R6, R15, R6 ;  /* 0x000000060f067220 */ /* 0x000fe20000410000 */
[----:B-----5:R-:W-:Y:S02]  /*150c0*/  HADD2.F32 R22, -RZ, R41.H0_H0 ;  /* 0x20000029ff167230 */ /* 0x020fe40000004100 */
[--C-:B------:R-:W-:Y:S02]  /*150d0*/  HADD2.F32 R8, -RZ, R9.reuse.H0_H0 ;  /* 0x20000009ff087230 */ /* 0x100fe40000004100 */
[--C-:B------:R-:W-:Y:S02]  /*150e0*/  HADD2.F32 R15, -RZ, R40.reuse.H0_H0 ;  /* 0x20000028ff0f7230 */ /* 0x100fe40000004100 */
[----:B------:R-:W-:Y:S02]  /*150f0*/  HADD2.F32 R21, -RZ, R40.H1_H1 ;  /* 0x30000028ff157230 */ /* 0x000fe40000004100 */
        /* <DEDUP_REMOVED lines=22> */
.L_x_3957:
[----:B------:R-:W-:Y:S05]  /*15260*/  BSYNC B0 ;  /* 0x0000000000007941 */ /* 0x000fea0003800000 */
.L_x_3956:
        /* <DEDUP_REMOVED lines=32> */
[--C-:B------:R-:W-:Y:S02]  /*15470*/  HADD2.F32 R27, -RZ, R37.reuse.H0_H0 ;  /* 0x20000025ff1b7230 */ /* 0x100fe40000004100 */
[----:B------:R-:W-:Y:S02]  /*15480*/  HADD2.F32 R37, -RZ, R37.H1_H1 ;  /* 0x30000025ff257230 */ /* 0x000fe40000004100 */
[----:B------:R-:W-:Y:S02]  /*15490*/  HADD2.F32 R36, -RZ, R36.H1_H1 ;  /* 0x30000024ff247230 */ /* 0x000fe40000004100 */
[--C-:B----4-:R-:W-:Y:S02]  /*154a0*/  HADD2.F32 R15, -RZ, R4.reuse.H0_H0 ;  /* 0x20000004ff0f7230 */ /* 0x110fe40000004100 */
[----:B------:R-:W-:-:S02]  /*154b0*/  HADD2.F32 R21, -RZ, R4.H1_H1 ;  /* 0x30000004ff157230 */ /* 0x000fc40000004100 */
[--C-:B------:R-:W-:Y:S02]  /*154c0*/  HADD2.F32 R4, -RZ, R5.reuse.H0_H0 ;  /* 0x20000005ff047230 */ /* 0x100fe40000004100 */
[----:B------:R-:W-:Y:S02]  /*154d0*/  HADD2.F32 R22, -RZ, R5.H1_H1 ;  /* 0x30000005ff167230 */ /* 0x000fe40000004100 */
[----:B------:R-:W-:Y:S01]  /*154e0*/  @!P0 FADD.FTZ R15, -R15, -RZ ;  /* 0x800000ff0f0f8221 */ /* 0x000fe20000010100 */
[--C-:B------:R-:W-:Y:S02]  /*154f0*/  HADD2.F32 R5, -RZ, R6.reuse.H0_H0 ;  /* 0x20000006ff057230 */ /* 0x100fe40000004100 */
[----:B------:R-:W-:Y:S01]  /*15500*/  @!P0 FADD.FTZ R4, -R4, -RZ ;  /* 0x800000ff04048221 */ /* 0x000fe20000010100 */
[----:B------:R-:W-:Y:S02]  /*15510*/  HADD2.F32 R23, -RZ, R6.H1_H1 ;  /* 0x30000006ff177230 */ /* 0x000fe40000004100 */
[----:B------:R-:W-:Y:S01]  /*15520*/  @!P0 FADD.FTZ R22, -R22, -RZ ;  /* 0x800000ff16168221 */ /* 0x000fe20000010100 */
[----:B------:R-:W-:-:S02]  /*15530*/  HADD2.F32 R6, -RZ, R7.H0_H0 ;  /* 0x20000007ff067230 */ /* 0x000fc40000004100 */
[----:B------:R-:W-:Y:S02]  /*15540*/  HADD2.F32 R7, -RZ, R7.H1_H1 ;  /* 0x30000007ff077230 */ /* 0x000fe40000004100 */
[----:B------:R-:W-:Y:S01]  /*15550*/  FMUL.FTZ R26, R26, R15 ;  /* 0x0000000f1a1a7220 */ /* 0x000fe20000410000 */
        /* <DEDUP_REMOVED lines=22> */
[----:B-1----:R-:W-:-:S02]  /*156c0*/  HADD2.F32 R40, -RZ, R9.H1_H1 ;  /* 0x30000009ff287230 */ /* 0x002fc40000004100 */
[----:B------:R-:W-:Y:S01]  /*156d0*/  FFMA.FTZ R4, R15, R4, R26 ;  /* 0x000000040f047223 */ /* 0x000fe2000001001a */
[----:B------:R-:W-:Y:S02]  /*156e0*/  HADD2.F32 R38, -RZ, R10.H0_H0 ;  /* 0x2000000aff267230 */ /* 0x000fe40000004100 */
[----:B------:R-:W-:Y:S01]  /*156f0*/  FFMA.FTZ R8, R22, R8, R27 ;  /* 0x0000000816087223 */ /* 0x000fe2000001001b */
[--C-:B------:R-:W-:Y:S02]  /*15700*/  HADD2.F32 R9, -RZ, R11.reuse.H0_H0 ;  /* 0x2000000bff097230 */ /* 0x100fe40000004100 */
[----:B------:R-:W-:Y:S01]  /*15710*/  FFMA.FTZ R21, R21, R32, R36 ;  /* 0x0000002015157223 */ /* 0x000fe20000010024 */
        /* <DEDUP_REMOVED lines=16> */
.L_x_3959:
[----:B------:R-:W-:Y:S05]  /*15820*/  BSYNC B0 ;  /* 0x0000000000007941 */ /* 0x000fea0003800000 */
.L_x_3958:
        /* <DEDUP_REMOVED lines=91> */
.L_x_3961:
[----:B------:R-:W-:Y:S05]  /*15de0*/  BSYNC B0 ;  /* 0x0000000000007941 */ /* 0x000fea0003800000 */
.L_x_3960:
        /* <DEDUP_REMOVED lines=18> */
[----:B------:R-:W5:Y:S01]  /*15f10*/  LDG.E.128 R24, desc[UR6][R24.64+0x180] ;  /* 0x0001800618187981 */ /* 0x000f62000c1e1d00 */
        /* <DEDUP_REMOVED lines=8> */
[----:B------:R-:W2:Y:S02]  /*15fa0*/  LDG.E.128 R4, desc[UR6][R6.64] ;  /* 0x0000000606047981 */ /* 0x000ea4000c1e1d00 */
[----:B------:R-:W-:-:S04]  /*15fb0*/  IADD3 R0, P1, R9, R0, RZ ;  /* 0x0000000009007210 */ /* 0x000fc80007f3e0ff */
[----:B------:R-:W-:Y:S02]  /*15fc0*/  LEA.HI.X.SX32 R9, R9, R2, 0x1, P1 ;  /* 0x0000000209097211 */ /* 0x000fe400008f0eff */
[----:B------:R-:W-:-:S04]  /*15fd0*/  LEA R8, P1, R0, UR8, 0x1 ;  /* 0x0000000800087c11 */ /* 0x000fc8000f8208ff */
[----:B------:R-:W-:-:S06]  /*15fe0*/  LEA.HI.X R9, R0, UR9, R9, 0x1, P1 ;  /* 0x0000000900097c11 */ /* 0x000fcc00088f0c09 */
[----:B------:R-:W3:Y:S01]  /*15ff0*/  LDG.E.128 R8, desc[UR6][R8.64] ;  /* 0x0000000608087981 */ /* 0x000ee2000c1e1d00 */
[--C-:B-----5:R-:W-:Y:S02]  /*16000*/  HADD2.F32 R15, -RZ, R25.reuse.H0_H0 ;  /* 0x20000019ff0f7230 */ /* 0x120fe40000004100 */
[----:B------:R-:W-:Y:S02]  /*16010*/  HADD2.F32 R21, -RZ, R24.H0_H0 ;  /* 0x20000018ff157230 */ /* 0x000fe40000004100 */
[----:B------:R-:W-:Y:S02]  /*16020*/  HADD2.F32 R22, -RZ, R25.H1_H1 ;  /* 0x30000019ff167230 */ /* 0x000fe40000004100 */
[----:B--2---:R-:W-:Y:S02]  /*16030*/  HADD2.F32 R0, -RZ, R5.H0_H0 ;  /* 0x20000005ff007230 */ /* 0x004fe40000004100 */
[--C-:B------:R-:W-:Y:S02]  /*16040*/  HADD2.F32 R2, -RZ, R4.reuse.H0_H0 ;  /* 0x20000004ff027230 */ /* 0x100fe40000004100 */
[----:B------:R-:W-:-:S02]  /*16050*/  HADD2.F32 R12, -RZ, R4.H1_H1 ;  /* 0x30000004ff0c7230 */ /* 0x000fc40000004100 */
[----:B------:R-:W-:Y:S01]  /*16060*/  @!P0 FADD.FTZ R0, -R0, -RZ ;  /* 0x800000ff00008221 */ /* 0x000fe20000010100 */
[--C-:B------:R-:W-:Y:S02]  /*16070*/  HADD2.F32 R4, -RZ, R6.reuse.H0_H0 ;  /* 0x20000006ff047230 */ /* 0x100fe40000004100 */
[----:B------:R-:W-:Y:S02]  /*16080*/  HADD2.F32 R13, -RZ, R6.H1_H1 ;  /* 0x30000006ff0d7230 */ /* 0x000fe40000004100 */
[--C-:B------:R-:W-:Y:S02]  /*16090*/  HADD2.F32 R6, -RZ, R7.reuse.H0_H0 ;  /* 0x20000007ff067230 */ /* 0x100fe40000004100 */
[----:B------:R-:W-:Y:S02]  /*160a0*/  HADD2.F32 R7, -RZ, R7.H1_H1 ;  /* 0x30000007ff077230 */ /* 0x000fe40000004100 */
[----:B------:R-:W-:Y:S02]  /*160b0*/  HADD2.F32 R5, -RZ, R5.H1_H1 ;  /* 0x30000005ff057230 */ /* 0x000fe40000004100 */
[----:B------:R-:W-:Y:S01]  /*160c0*/  FMUL.FTZ R15, R15, R0 ;  /* 0x000000000f0f7220 */ /* 0x000fe20000410000 */
[----:B------:R-:W-:-:S02]  /*160d0*/  HADD2.F32 R0, -RZ, R27.H1_H1 ;  /* 0x3000001bff007230 */ /* 0x000fc40000004100 */
[----:B------:R-:W-:Y:S01]  /*160e0*/  @!P0 FADD.FTZ R2, -R2, -RZ ;  /* 0x800000ff02028221 */ /* 0x000fe20000010100 */
[----:B------:R-:W-:Y:S01]  /*160f0*/  @!P0 FADD.FTZ R7, -R7, -RZ ;  /* 0x800000ff07078221 */ /* 0x000fe20000010100 */
[----:B------:R-:W-:Y:S01]  /*16100*/  @!P0 FADD.FTZ R5, -R5, -RZ ;  /* 0x800000ff05058221 */ /* 0x000fe20000010100 */
[----:B------:R-:W-:Y:S02]  /*16110*/  HADD2.F32 R25, -RZ, R26.H0_H0 ;  /* 0x2000001aff197230 */ /* 0x000fe40000004100 */
[----:B------:R-:W-:Y:S01]  /*16120*/  FMUL.FTZ R21, R21, R2 ;  /* 0x0000000215157220 */ /* 0x000fe20000410000 */
[----:B------:R-:W-:Y:S01]  /*16130*/  FMUL.FTZ R7, R0, R7 ;  /* 0x0000000700077220 */ /* 0x000fe20000410000 */
[----:B------:R-:W-:Y:S01]  /*16140*/  FMUL.FTZ R22, R22, R5 ;  /* 0x0000000516167220 */ /* 0x000fe20000410000 */
[----:B------:R-:W-:Y:S02]  /*16150*/  HADD2.F32 R0, -RZ, R17.H0_H0 ;  /* 0x20000011ff007230 */ /* 0x000fe40000004100 */
[----:B------:R-:W-:Y:S01]  /*16160*/  @!P0 FADD.FTZ R4, -R4, -RZ ;  /* 0x800000ff04048221 */ /* 0x000fe20000010100 */
[----:B---3--:R-:W-:-:S02]  /*16170*/  HADD2.F32 R2, -RZ, R9.H0_H0 ;  /* 0x20000009ff027230 */ /* 0x008fc40000004100 */
[----:B------:R-:W-:Y:S01]  /*16180*/  @!P0 FADD.FTZ R12, -R12, -RZ ;  /* 0x800000ff0c0c8221 */ /* 0x000fe20000010100 */
[----:B------:R-:W-:Y:S02]  /*16190*/  HADD2.F32 R23, -RZ, R24.H1_H1 ;  /* 0x30000018ff177230 */ /* 0x000fe40000004100 */
[----:B------:R-:W-:Y:S01]  /*161a0*/  @!P0 FADD.FTZ R6, -R6, -RZ ;  /* 0x800000ff06068221 */ /* 0x000fe20000010100 */
[----:B------:R-:W-:Y:S02]  /*161b0*/  HADD2.F32 R5, -RZ, R27.H0_H0 ;  /* 0x2000001bff057230 */ /* 0x000fe40000004100 */
[----:B------:R-:W-:Y:S02]  /*161c0*/  HADD2.F32 R17, -RZ, R17.H1_H1 ;  /* 0x30000011ff117230 */ /* 0x000fe40000004100 */
[----:B------:R-:W-:Y:S02]  /*161d0*/  HADD2.F32 R9, -RZ, R9.H1_H1 ;  /* 0x30000009ff097230 */ /* 0x000fe40000004100 */
[----:B------:R-:W-:Y:S01]  /*161e0*/  @!P0 FADD.FTZ R13, -R13, -RZ ;  /* 0x800000ff0d0d8221 */ /* 0x000fe20000010100 */
[----:B------:R-:W-:-:S02]  /*161f0*/  HADD2.F32 R26, -RZ, R26.H1_H1 ;  /* 0x3000001aff1a7230 */ /* 0x000fc40000004100 */
[----:B------:R-:W-:Y:S01]  /*16200*/  FMUL.FTZ R4, R25, R4 ;  /* 0x0000000419047220 */ /* 0x000fe20000410000 */
[----:B------:R-:W-:Y:S01]  /*16210*/  FMUL.FTZ R23, R23, R12 ;  /* 0x0000000c17177220 */ /* 0x000fe20000410000 */
[----:B------:R-:W-:Y:S01]  /*16220*/  FMUL.FTZ R6, R5, R6 ;  /* 0x0000000605067220 */ /* 0x000fe20000410000 */
[--C-:B------:R-:W-:Y:S02]  /*16230*/  HADD2.F32 R25, -RZ, R11.reuse.H0_H0 ;  /* 0x2000000bff197230 */ /* 0x100fe40000004100 */
[----:B------:R-:W-:Y:S01]  /*16240*/  FFMA.FTZ R9, R17, R9, R22 ;  /* 0x0000000911097223 */ /* 0x000fe20000010016 */
[----:B------:R-:W-:Y:S02]  /*16250*/  HADD2.F32 R24, -RZ, R11.H1_H1 ;  /* 0x3000000bff187230 */ /* 0x000fe40000004100 */
[----:B------:R-:W-:Y:S01]  /*16260*/  FFMA.FTZ R0, R0, R2, R15 ;  /* 0x0000000200007223 */ /* 0x000fe2000001000f */
[----:B------:R-:W-:Y:S02]  /*16270*/  HADD2.F32 R12, -RZ, R16.H0_H0 ;  /* 0x20000010ff0c7230 */ /* 0x000fe40000004100 */
[----:B------:R-:W-:-:S02]  /*16280*/  HADD2.F32 R5, -RZ, R8.H0_H0 ;  /* 0x20000008ff057230 */ /* 0x000fc40000004100 */
[----:B------:R-:W-:Y:S02]  /*16290*/  HADD2.F32 R11, -RZ, R10.H0_H0 ;  /* 0x2000000aff0b7230 */ /* 0x000fe40000004100 */
[----:B------:R-:W-:Y:S02]  /*162a0*/  HADD2.F32 R17, -RZ, R18.H0_H0 ;  /* 0x20000012ff117230 */ /* 0x000fe40000004100 */
[----:B------:R-:W-:Y:S01]  /*162b0*/  FMUL.FTZ R13, R26, R13 ;  /* 0x0000000d1a0d7220 */ /* 0x000fe20000410000 */
[----:B------:R-:W-:Y:S02]  /*162c0*/  HADD2.F32 R8, -RZ, R8.H1_H1 ;  /* 0x30000008ff087230 */ /* 0x000fe40000004100 */
[----:B------:R-:W-:Y:S02]  /*162d0*/  HADD2.F32 R10, -RZ, R10.H1_H1 ;  /* 0x3000000aff0a7230 */ /* 0x000fe40000004100 */
[----:B------:R-:W-:Y:S02]  /*162e0*/  HADD2.F32 R16, -RZ, R16.H1_H1 ;  /* 0x30000010ff107230 */ /* 0x000fe40000004100 */
[----:B------:R-:W-:-:S02]  /*162f0*/  HADD2.F32 R15, -RZ, R19.H0_H0 ;  /* 0x20000013ff0f7230 */ /* 0x000fc40000004100 */
        /* <DEDUP_REMOVED lines=12> */
.L_x_3963:
[----:B------:R-:W-:Y:S05]  /*163c0*/  BSYNC B0 ;  /* 0x0000000000007941 */ /* 0x000fea0003800000 */
.L_x_3962:
[----:B------:R1:W-:Y:S01]  /*163d0*/  STS.128 [R235+0x7800], R16 ;  /* 0x00780010eb007388 */ /* 0x0003e20000000c00 */
[----:B------:R-:W-:Y:S05]  /*163e0*/  BRA `(.L_x_3917) ;  /* 0x0000000000c07947 */ /* 0x000fea0003800000 */
.L_x_3885:
[----:B------:R-:W-:Y:S01]  /*163f0*/  UIADD3 UR5, -UR27, UR19, URZ ;  /* 0x000000131b057290 */ /* 0x000fe2000fffe13f */
[C---:B------:R-:W-:Y:S02]  /*16400*/  VIADD R3, R126.reuse, 0x10 ;  /* 0x000000107e037836 */ /* 0x040fe40000000000 */
[C---:B------:R-:W-:Y:S02]  /*16410*/  VIADD R20, R126.reuse, 0x20 ;  /* 0x000000207e147836 */ /* 0x040fe40000000000 */
[C---:B------:R-:W-:Y:S01]  /*16420*/  VIADD R14, R126.reuse, 0x30 ;  /* 0x000000307e0e7836 */ /* 0x040fe20000000000 */
[----:B------:R-:W-:Y:S02]  /*16430*/  ISETP.GE.AND P6, PT, R126, UR5, PT ;  /* 0x000000057e007c0c */ /* 0x000fe4000bfc6270 */
[----:B------:R-:W-:Y:S02]  /*16440*/  ISETP.GE.AND P5, PT, R3, UR5, PT ;  /* 0x0000000503007c0c */ /* 0x000fe4000bfa6270 */
[----:B------:R-:W-:-:S02]  /*16450*/  ISETP.GE.AND P4, PT, R20, UR5, PT ;  /* 0x0000000514007c0c */ /* 0x000fc4000bf86270 */
[----:B------:R-:W-:-:S07]  /*16460*/  ISETP.GE.AND P2, PT, R14, UR5, PT ;  /* 0x000000050e007c0c */ /* 0x000fce000bf46270 */
[----:B------:R-:W1:Y:S02]  /*16470*/  @!P6 LDC.64 R12, c[0x0][0x210] ;  /* 0x00008400ff0ceb82 */ /* 0x000e640000000a00 */
[----:B------:R-:W-:-:S04]  /*16480*/  @!P5 IADD3 R17, P1, R17, R130, RZ ;  /* 0x000000821111d210 */ /* 0x000fc80007f3e0ff */
[----:B------:R-:W-:Y:S02]  /*16490*/  @!P2 IMAD.MOV.U32 R22, RZ, RZ, R130 ;  /* 0x000000ffff16a224 */ /* 0x000fe400078e0082 */
[----:B------:R-:W2:Y:S01]  /*164a0*/  @!P5 LDC.64 R10, c[0x0][0x210] ;  /* 0x00008400ff0adb82 */ /* 0x000ea20000000a00 */
[----:B------:R-:W-:Y:S02]  /*164b0*/  @!P2 IMAD.MOV.U32 R23, RZ, RZ, R123 ;  /* 0x000000ffff17a224 */ /* 0x000fe400078e007b */
[----:B------:R-:W-:Y:S02]  /*164c0*/  @!P2 IMAD R2, R5, 0x30, RZ ;  /* 0x000000300502a824 */ /* 0x000fe400078e02ff */
[----:B------:R-:W-:-:S03]  /*164d0*/  @!P2 IMAD.WIDE.U32 R22, R4, 0x30, R22 ;  /* 0x000000300416a825 */ /* 0x000fc600078e0016 */
[----:B------:R-:W3:Y:S01]  /*164e0*/  @!P4 LDC.64 R8, c[0x0][0x210] ;  /* 0x00008400ff08cb82 */ /* 0x000ee20000000a00 */
[----:B------:R-:W-:-:S07]  /*164f0*/  @!P2 IMAD.IADD R2, R23, 0x1, R2 ;  /* 0x000000011702a824 */ /* 0x000fce00078e0202 */
[----:B------:R-:W4:Y:S01]  /*16500*/  @!P2 LDC.64 R6, c[0x0][0x210] ;  /* 0x00008400ff06ab82 */ /* 0x000f220000000a00 */
[----:B-1----:R-:W-:Y:S01]  /*16510*/  @!P6 LEA R18, P0, R130, R12, 0x1 ;  /* 0x0000000c8212e211 */ /* 0x002fe200078008ff */
[----:B------:R-:W-:-:S03]  /*16520*/  @!P5 IMAD.X R12, R15, 0x1, R123, P1 ;  /* 0x000000010f0cd824 */ /* 0x000fc600008e067b */
[----:B------:R-:W-:Y:S02]  /*16530*/  @!P6 LEA.HI.X R19, R130, R13, R123, 0x1, P0 ;  /* 0x0000000d8213e211 */ /* 0x000fe400000f0c7b */
[C---:B-----5:R-:W-:Y:S02]  /*16540*/  @!P4 LEA R0, P0, R4.reuse, R130, 0x5 ;  /* 0x000000820400c211 */ /* 0x060fe400078028ff */
        /* <DEDUP_REMOVED lines=26> */
.L_x_3917:
[----:B------:R-:W-:Y:S05]  /*166f0*/  BSYNC B2 ;  /* 0x0000000000027941 */ /* 0x000fea0003800000 */
.L_x_3884:
[----:B------:R-:W-:Y:S01]  /*16700*/  UIADD3 UR5, UR20, -0x1, URZ ;  /* 0xffffffff14057890 */ /* 0x000fe2000fffe03f */
[----:B-1--4-:R-:W-:Y:S01]  /*16710*/  IMAD.U32 R9, RZ, RZ, UR24 ;  /* 0x00000018ff097e24 */ /* 0x012fe2000f8e00ff */
[----:B------:R-:W-:Y:S01]  /*16720*/  ULDC.64 UR10, c[0x0][0x218] ;  /* 0x00008600000a7ab9 */ /* 0x000fe20000000a00 */
[----:B------:R-:W-:Y:S01]  /*16730*/  IMAD.U32 R0, RZ, RZ, UR23 ;  /* 0x00000017ff007e24 */ /* 0x000fe2000f8e00ff */
[----:B------:R-:W-:Y:S01]  /*16740*/  USHF.L.U32 UR13, UR5, 0x6, URZ ;  /* 0x00000006050d7899 */ /* 0x000fe2000800063f */
[----:B------:R-:W-:Y:S01]  /*16750*/  LEA R238, P0, R124, UR10, 0x1 ;  /* 0x0000000a7cee7c11 */ /* 0x000fe2000f8008ff */
[----:B------:R-:W-:Y:S01]  /*16760*/  IMAD.SHL.U32 R233, R126, 0x8, RZ ;  /* 0x000000087ee97824 */ /* 0x000fe200078e00ff */
[----:B------:R-:W-:Y:S01]  /*16770*/  LEA.HI R11, R60, R60, RZ, 0x1 ;  /* 0x0000003c3c0b7211 */ /* 0x000fe200078f08ff */
[----:B------:R-:W-:Y:S01]  /*16780*/  UIADD3 UR12, -UR13, UR28, URZ ;  /* 0x0000001c0d0c7290 */ /* 0x000fe2000fffe13f */
[----:B------:R-:W-:Y:S01]  /*16790*/  LEA.HI.X R239, R124, UR11, R56, 0x1, P0 ;  /* 0x0000000b7cef7c11 */ /* 0x000fe200080f0c38 */
[----:B------:R-:W-:Y:S01]  /*167a0*/  ULDC.64 UR8, c[0x0][0x220] ;  /* 0x0000880000087ab9 */ /* 0x000fe20000000a00 */
[----:B------:R-:W-:Y:S01]  /*167b0*/  LOP3.LUT R11, R11, 0xfffffffe, RZ, 0xc0, !PT ;  /* 0xfffffffe0b0b7812 */ /* 0x000fe200078ec0ff */
[----:B------:R-:W-:-:S02]  /*167c0*/  UISETP.GT.AND UP0, UPT, UR5, UR18, UPT ;  /* 0x000000120500728c */ /* 0x000fc4000bf04270 */
[----:B------:R-:W-:Y:S02]  /*167d0*/  ISETP.GE.AND P4, PT, R20, UR12, PT ;  /* 0x0000000c14007c0c */ /* 0x000fe4000bf86270 */
[----:B------:R-:W-:Y:S01]  /*167e0*/  ISETP.GE.AND P2, PT, R14, UR12, PT ;  /* 0x0000000c0e007c0c */ /* 0x000fe2000bf46270 */
[----:B------:R-:W-:Y:S01]  /*167f0*/  IMAD.IADD R60, R60, 0x1, -R11 ;  /* 0x000000013c3c7824 */ /* 0x000fe200078e0a0b */
[C---:B------:R-:W-:Y:S02]  /*16800*/  ISETP.GE.AND P5, PT, R3.reuse, UR12, PT ;  /* 0x0000000c03007c0c */ /* 0x040fe4000bfa6270 */
[----:B------:R-:W-:Y:S01]  /*16810*/  ISETP.GE.AND P6, PT, R126, UR12, PT ;  /* 0x0000000c7e007c0c */ /* 0x000fe2000bfc6270 */
[----:B------:R-:W-:Y:S01]  /*16820*/  IMAD.SHL.U32 R8, R60, 0x8, RZ ;  /* 0x000000083c087824 */ /* 0x000fe200078e00ff */
[----:B------:R-:W-:-:S05]  /*16830*/  ISETP.GE.AND P1, PT, R3, UR12, PT ;  /* 0x0000000c03007c0c */ /* 0x000fca000bf26270 */
[----:B------:R-:W1:Y:S04]  /*16840*/  @!P4 LDC.64 R6, c[0x0][0x248] ;  /* 0x00009200ff06cb82 */ /* 0x000e680000000a00 */
[C---:B------:R-:W-:Y:S02]  /*16850*/  @!P5 LEA R2, P0, R9.reuse, R238, 0x1 ;  /* 0x000000ee0902d211 */ /* 0x040fe400078008ff */
[----:B------:R-:W-:Y:S01]  /*16860*/  @!PT LDS RZ, [RZ] ;  /* 0x00000000fffff984 */ /* 0x000fe20000000800 */
[----:B------:R-:W-:Y:S01]  /*16870*/  @!PT LDS RZ, [RZ] ;  /* 0x00000000fffff984 */ /* 0x000fe20000000800 */
[----:B------:R-:W-:Y:S01]  /*16880*/  @!PT LDS RZ, [RZ] ;  /* 0x00000000fffff984 */ /* 0x000fe20000000800 */
[----:B------:R-:W-:Y:S02]  /*16890*/  @!P6 LDGSTS.E.BYPASS.LTC128B.128 [R235+0x8000], desc[UR6][R238.64] ;  /* 0x08000000eeebefae */ /* 0x000fe4000b901d46 */
[----:B------:R-:W2:Y:S01]  /*168a0*/  @!P2 LDC.64 R4, c[0x0][0x248] ;  /* 0x00009200ff04ab82 */ /* 0x000ea20000000a00 */
[----:B------:R-:W-:Y:S01]  /*168b0*/  @!P5 LEA.HI.X R3, R9, R239, R0, 0x1, P0 ;  /* 0x000000ef0903d211 */ /* 0x000fe200000f0c00 */
[----:B------:R-:W-:Y:S01]  /*168c0*/  @!P6 LDGSTS.E.BYPASS.LTC128B.128 [R235+0xa000], desc[UR6][R238.64+0x80] ;  /* 0x0a000080eeebefae */ /* 0x000fe2000b901d46 */
[----:B------:R-:W-:-:S02]  /*168d0*/  ISETP.GE.AND P0, PT, R20, UR12, PT ;  /* 0x0000000c14007c0c */ /* 0x000fc4000bf06270 */
[----:B------:R-:W-:Y:S01]  /*168e0*/  SHF.R.S32.HI R9, RZ, 0x1f, R120 ;  /* 0x0000001fff097819 */ /* 0x000fe20000011478 */
[----:B------:R-:W-:Y:S03]  /*168f0*/  @!P6 LDGSTS.E.BYPASS.LTC128B.128 [R235+0xc000], desc[UR6][R238.64+0x100] ;  /* 0x0c000100eeebefae */ /* 0x000fe6000b901d46 */
[----:B------:R-:W-:Y:S01]  /*16900*/  LEA.HI R0, R9, R120, RZ, 0x3 ;  /* 0x0000007809007211 */ /* 0x000fe200078f18ff */
[----:B------:R-:W-:Y:S03]  /*16910*/  @!P6 LDGSTS.E.BYPASS.LTC128B.128 [R235+0xe000], desc[UR6][R238.64+0x180] ;  /* 0x0e000180eeebefae */ /* 0x000fe6000b901d46 */
[C---:B------:R-:W-:Y:S01]  /*16920*/  LOP3.LUT R9, R0.reuse, 0xfffffff8, RZ, 0xc0, !PT ;  /* 0xfffffff800097812 */ /* 0x040fe200078ec0ff */
[----:B------:R-:W-:Y:S01]  /*16930*/  @!P5 LDGSTS.E.BYPASS.LTC128B.128 [R235+0x8800], desc[UR6][R2.64] ;  /* 0x0880000002ebdfae */ /* 0x000fe2000b901d46 */
[----:B------:R-:W-:-:S03]  /*16940*/  IMAD.SHL.U32 R0, R0, 0x40, RZ ;  /* 0x0000004000007824 */ /* 0x000fc600078e00ff */
[----:B------:R-:W-:Y:S01]  /*16950*/  @!P5 LDGSTS.E.BYPASS.LTC128B.128 [R235+0xa800], desc[UR6][R2.64+0x80] ;  /* 0x0a80008002ebdfae */ /* 0x000fe2000b901d46 */
[----:B------:R-:W-:-:S03]  /*16960*/  IMAD.IADD R120, R120, 0x1, -R9 ;  /* 0x0000000178787824 */ /* 0x000fc600078e0a09 */
[----:B------:R-:W-:Y:S01]  /*16970*/  @!P5 LDGSTS.E.BYPASS.LTC128B.128 [R235+0xc800], desc[UR6][R2.64+0x100] ;  /* 0x0c80010002ebdfae */ /* 0x000fe2000b901d46 */
[----:B------:R-:W-:Y:S02]  /*16980*/  IMAD.SHL.U32 R9, R120, 0x40, RZ ;  /* 0x0000004078097824 */ /* 0x000fe400078e00ff */
[----:B--2---:R-:W-:Y:S01]  /*16990*/  @!P2 IMAD.WIDE.U32 R12, R4, 0x60, R238 ;  /* 0x00000060040ca825 */ /* 0x004fe200078e00ee */
[----:B------:R2:W-:Y:S01]  /*169a0*/  @!P5 LDGSTS.E.BYPASS.LTC128B.128 [R235+0xe800], desc[UR6][R2.64+0x180] ;  /* 0x0e80018002ebdfae */ /* 0x0005e2000b901d46 */
[C---:B-1----:R-:W-:Y:S02]  /*169b0*/  @!P4 LEA R10, P5, R6.reuse, R238, 0x6 ;  /* 0x000000ee060ac211 */ /* 0x042fe400078a30ff */
[----:B------:R-:W-:Y:S01]  /*169c0*/  @!P2 IMAD R5, R5, 0x60, RZ ;  /* 0x000000600505a824 */ /* 0x000fe200078e02ff */
[----:B------:R-:W-:Y:S01]  /*169d0*/  LOP3.LUT R9, R9, 0x1c0, RZ, 0xc0, !PT ;  /* 0x000001c009097812 */ /* 0x000fe200078ec0ff */
[----:B------:R-:W-:Y:S01]  /*169e0*/  IMAD.SHL.U32 R4, R59, 0x40, RZ ;  /* 0x000000403b047824 */ /* 0x000fe200078e00ff */
[----:B------:R-:W-:Y:S01]  /*169f0*/  @!P4 LEA.HI.X R11, R6, R239, R7, 0x6, P5 ;  /* 0x000000ef060bc211 */ /* 0x000fe200028f3407 */
[----:B------:R-:W-:Y:S01]  /*16a00*/  @!P2 IMAD.IADD R13, R5, 0x1, R13 ;  /* 0x00000001050da824 */ /* 0x000fe200078e020d */
[----:B------:R-:W-:-:S02]  /*16a10*/  ISETP.GE.AND P5, PT, R14, UR12, PT ;  /* 0x0000000c0e007c0c */ /* 0x000fc4000bfa6270 */
[----:B------:R-:W-:Y:S01]  /*16a20*/  LOP3.LUT R8, R9, 0x8, R8, 0xf8, !PT ;  /* 0x0000000809087812 */ /* 0x000fe200078ef808 */
[----:B------:R-:W-:Y:S01]  /*16a30*/  @!P4 LDGSTS.E.BYPASS.LTC128B.128 [R235+0x9000], desc[UR6][R10.64] ;  /* 0x090000000aebcfae */ /* 0x000fe2000b901d46 */
[----:B------:R-:W-:-:S03]  /*16a40*/  SHF.R.U32.HI R9, RZ, 0x3, R9 ;  /* 0x00000003ff097819 */ /* 0x000fc60000011609 */
[----:B------:R-:W-:Y:S04]  /*16a50*/  @!P4 LDGSTS.E.BYPASS.LTC128B.128 [R235+0xb000], desc[UR6][R10.64+0x80] ;  /* 0x0b0000800aebcfae */ /* 0x000fe8000b901d46 */
[----:B------:R-:W-:Y:S02]  /*16a60*/  @!P4 LDGSTS.E.BYPASS.LTC128B.128 [R235+0xd000], desc[UR6][R10.64+0x100] ;  /* 0x0d0001000aebcfae */ /* 0x000fe4000b901d46 */
[----:B------:R-:W1:Y:S02]  /*16a70*/  @!P5 LDC.64 R6, c[0x0][0x250] ;  /* 0x00009400ff06db82 */ /* 0x000e640000000a00 */
[----:B------:R4:W-:Y:S01]  /*16a80*/  @!P4 LDGSTS.E.BYPASS.LTC128B.128 [R235+0xf000], desc[UR6][R10.64+0x180] ;  /* 0x0f0001800aebcfae */ /* 0x0009e2000b901d46 */
[----:B------:R-:W-:-:S03]  /*16a90*/  ISETP.GE.AND P4, PT, R126, UR12, PT ;  /* 0x0000000c7e007c0c */ /* 0x000fc6000bf86270 */
[----:B------:R-:W-:Y:S01]  /*16aa0*/  @!P2 LDGSTS.E.BYPASS.LTC128B.128 [R235+0x9800], desc[UR6][R12.64] ;  /* 0x098000000cebafae */ /* 0x000fe2000b901d46 */
[----:B--2---:R-:W-:Y:S01]  /*16ab0*/  LOP3.LUT R2, R4, 0x1c0, RZ, 0xc0, !PT ;  /* 0x000001c004027812 */ /* 0x004fe200078ec0ff */
[----:B------:R-:W-:Y:S01]  /*16ac0*/  IMAD.U32 R3, RZ, RZ, UR26 ;  /* 0x0000001aff037e24 */ /* 0x000fe2000f8e00ff */
[----:B------:R-:W2:Y:S01]  /*16ad0*/  @!P0 LDC.64 R4, c[0x0][0x250] ;  /* 0x00009400ff048b82 */ /* 0x000ea20000000a00 */
[----:B------:R-:W-:Y:S01]  /*16ae0*/  @!P2 LDGSTS.E.BYPASS.LTC128B.128 [R235+0xb800], desc[UR6][R12.64+0x80] ;  /* 0x0b8000800cebafae */ /* 0x000fe2000b901d46 */
[----:B------:R-:W-:Y:S02]  /*16af0*/  LOP3.LUT R233, R2, 0x8, R233, 0xf8, !PT ;  /* 0x0000000802e97812 */ /* 0x000fe400078ef8e9 */
[----:B------:R-:W-:Y:S01]  /*16b00*/  SHF.R.U32.HI R2, RZ, 0x3, R2 ;  /* 0x00000003ff027819 */ /* 0x000fe20000011602 */
[----:B------:R-:W-:Y:S03]  /*16b10*/  @!P2 LDGSTS.E.BYPASS.LTC128B.128 [R235+0xd800], desc[UR6][R12.64+0x100] ;  /* 0x0d8001000cebafae */ /* 0x000fe6000b901d46 */
[----:B------:R-:W-:Y:S01]  /*16b20*/  LOP3.LUT R233, R233, R2, RZ, 0x3c, !PT ;  /* 0x00000002e9e97212 */ /* 0x000fe200078e3cff */
[----:B------:R5:W-:Y:S01]  /*16b30*/  @!P2 LDGSTS.E.BYPASS.LTC128B.128 [R235+0xf800], desc[UR6][R12.64+0x180] ;  /* 0x0f8001800cebafae */ /* 0x000be2000b901d46 */
[C---:B------:R-:W-:Y:S01]  /*16b40*/  LEA R240, P2, R166.reuse, UR8, 0x1 ;  /* 0x00000008a6f07c11 */ /* 0x040fe2000f8408ff */
[----:B------:R-:W-:Y:S01]  /*16b50*/  IMAD.U32 R2, RZ, RZ, UR25 ;  /* 0x00000019ff027e24 */ /* 0x000fe2000f8e00ff */
[----:B------:R-:W-:Y:S01]  /*16b60*/  ULDC UR8, c[0x0][0x398] ;  /* 0x0000e60000087ab9 */ /* 0x000fe20000000800 */
[----:B------:R-:W0:Y:S01]  /*16b70*/  LDGDEPBAR ;  /* 0x00000000000079af */ /* 0x000e220000000000 */
[----:B------:R-:W-:Y:S01]  /*16b80*/  LEA.HI.X R241, R166, UR9, R165, 0x1, P2 ;  /* 0x00000009a6f17c11 */ /* 0x000fe200090f0ca5 */
[----:B-1----:R-:W-:-:S02]  /*16b90*/  @!P5 IMAD R7, R7, 0x60, RZ ;  /* 0x000000600707d824 */ /* 0x002fc400078e02ff */
[----:B------:R-:W-:Y:S02]  /*16ba0*/  IMAD R233, R60, 0x200, R233 ;  /* 0x000002003ce97824 */ /* 0x000fe400078e02e9 */
[----:B----4-:R-:W-:-:S03]  /*16bb0*/  IMAD.U32 R11, RZ, RZ, UR26 ;  /* 0x0000001aff0b7e24 */ /* 0x010fc6000f8e00ff */
[----:B------:R-:W-:Y:S02]  /*16bc0*/  LEA R233, R233, UR4, 0x1 ;  /* 0x00000004e9e97c11 */ /* 0x000fe4000f8e08ff */
[----:B------:R-:W-:-:S03]  /*16bd0*/  @!P1 LEA R10, P2, R11, R240, 0x1 ;  /* 0x000000f00b0a9211 */ /* 0x000fc600078408ff */
[----:B------:R-:W-:Y:S01]  /*16be0*/  VIADD R231, R233, 0x8020 ;  /* 0x00008020e9e77836 */ /* 0x000fe20000000000 */
[----:B------:R-:W-:Y:S01]  /*16bf0*/  @!P1 LEA.HI.X R11, R3, R241, R2, 0x1, P2 ;  /* 0x000000f1030b9211 */ /* 0x000fe200010f0c02 */
[----:B------:R-:W-:Y:S01]  /*16c00*/  IMAD.U32 R2, RZ, RZ, UR28 ;  /* 0x0000001cff027e24 */ /* 0x000fe2000f8e00ff */
[----:B------:R-:W-:Y:S02]  /*16c10*/  LOP3.LUT R3, R8, R9, RZ, 0x3c, !PT ;  /* 0x0000000908037212 */ /* 0x000fe400078e3cff */
[----:B--2---:R-:W-:Y:S01]  /*16c20*/  @!P0 LEA R8, P2, R4, R240, 0x6 ;  /* 0x000000f004088211 */ /* 0x004fe200078430ff */
[----:B-----5:R-:W-:Y:S01]  /*16c30*/  @!P5 IMAD.WIDE.U32 R12, R6, 0x60, R240 ;  /* 0x00000060060cd825 */ /* 0x020fe200078e00f0 */
[----:B------:R-:W-:-:S04]  /*16c40*/  DEPBAR.LE SB0, 0x0 ;  /* 0x000080000000791a */ /* 0x000fc80000000000 */
[----:B------:R-:W-:Y:S01]  /*16c50*/  BAR.SYNC.DEFER_BLOCKING 0x0 ;  /* 0x0000000000007b1d */ /* 0x000fe20000010000 */
[----:B------:R-:W-:Y:S01]  /*16c60*/  @!P0 LEA.HI.X R9, R4, R241, R5, 0x6, P2 ;  /* 0x000000f104098211 */ /* 0x000fe200010f3405 */
[----:B---3--:R-:W-:Y:S01]  /*16c70*/  @!P5 IMAD.IADD R17, R7, 0x1, R13 ;  /* 0x000000010711d824 */ /* 0x008fe200078e020d */
[----:B------:R-:W-:Y:S01]  /*16c80*/  LOP3.LUT R4, R0, 0xfffffe00, RZ, 0xc0, !PT ;  /* 0xfffffe0000047812 */ /* 0x000fe200078ec0ff */
[----:B------:R-:W-:Y:S02]  /*16c90*/  @!P5 IMAD.MOV.U32 R16, RZ, RZ, R12 ;  /* 0x000000ffff10d224 */ /* 0x000fe400078e000c */
[----:B------:R-:W-:Y:S02]  /*16ca0*/  IMAD.MOV.U32 R7, RZ, RZ, 0x10 ;  /* 0x00000010ff077424 */ /* 0x000fe400078e00ff */
[----:B------:R-:W-:Y:S02]  /*16cb0*/  IMAD R234, R58, 0x400, R4 ;  /* 0x000004003aea7824 */ /* 0x000fe400078e0204 */
[----:B------:R-:W-:-:S02]  /*16cc0*/  IMAD.MOV.U32 R5, RZ, RZ, 0x20 ;  /* 0x00000020ff057424 */ /* 0x000fc400078e00ff */
[----:B------:R-:W-:Y:S02]  /*16cd0*/  IMAD.IADD R234, R3, 0x1, R234 ;  /* 0x0000000103ea7824 */ /* 0x000fe400078e02ea */
[----:B------:R-:W-:-:S03]  /*16ce0*/  VIADD R0, R233, 0x8000 ;  /* 0x00008000e9007836 */ /* 0x000fc60000000000 */
        /* <DEDUP_REMOVED lines=22> */
[----:B------:R-:W-:Y:S01]  /*16e50*/  @!P1 LDGSTS.E.BYPASS.LTC128B.128 [R235+0x16800], desc[UR6][R10.64+0x180] ;  /* 0x168001800aeb9fae */ /* 0x000fe2000b901d46 */
[----:B------:R-:W-:-:S03]  /*16e60*/  R2P PR, R120, 0x6 ;  /* 0x0000000678007804 */ /* 0x000fc60000000000 */
[----:B------:R-:W-:Y:S02]  /*16e70*/  @P0 STS.128 [R235+0x11000], RZ ;  /* 0x011000ffeb000388 */ /* 0x000fe40000000c00 */
[----:B------:R-:W-:Y:S02]  /*16e80*/  SEL R7, R7, 0xfffffff0, !P1 ;  /* 0xfffffff007077807 */ /* 0x000fe40004800000 */
[----:B------:R-:W-:Y:S01]  /*16e90*/  @P0 STS.128 [R235+0x13000], RZ ;  /* 0x013000ffeb000388 */ /* 0x000fe20000000c00 */
[----:B------:R-:W-:Y:S02]  /*16ea0*/  SEL R5, R5, 0xffffffe0, !P2 ;  /* 0xffffffe005057807 */ /* 0x000fe40005000000 */
[----:B------:R-:W-:Y:S01]  /*16eb0*/  R2P PR, R59, 0x6 ;  /* 0x000000063b007804 */ /* 0x000fe20000000000 */
[----:B------:R-:W-:Y:S01]  /*16ec0*/  @P0 STS.128 [R235+0x15000], RZ ;  /* 0x015000ffeb000388 */ /* 0x000fe20000000c00 */
[--C-:B------:R-:W-:Y:S02]  /*16ed0*/  IMAD R232, R7, 0x2, R234.reuse ;  /* 0x0000000207e87824 */ /* 0x100fe400078e02ea */
[C---:B------:R-:W-:Y:S01]  /*16ee0*/  IMAD R230, R5.reuse, 0x2, R234 ;  /* 0x0000000205e67824 */ /* 0x040fe200078e02ea */
[----:B------:R-:W-:Y:S01]  /*16ef0*/  @P0 STS.128 [R235+0x17000], RZ ;  /* 0x017000ffeb000388 */ /* 0x000fe20000000c00 */
[----:B------:R-:W-:-:S03]  /*16f00*/  IMAD R229, R5, 0x2, R232 ;  /* 0x0000000205e57824 */ /* 0x000fc600078e02e8 */
[----:B------:R-:W-:Y:S01]  /*16f10*/  @!PT LDS RZ, [RZ] ;  /* 0x00000000fffff984 */ /* 0x000fe20000000800 */
[----:B------:R-:W-:Y:S01]  /*16f20*/  @!PT LDS RZ, [RZ] ;  /* 0x00000000fffff984 */ /* 0x000fe20000000800 */
[----:B------:R-:W-:Y:S01]  /*16f30*/  @!PT LDS RZ, [RZ] ;  /* 0x00000000fffff984 */ /* 0x000fe20000000800 */
[----:B------:R-:W-:Y:S04]  /*16f40*/  @!P0 LDGSTS.E.BYPASS.LTC128B.128 [R235+0x11000], desc[UR6][R8.64] ;  /* 0x1100000008eb8fae */ /* 0x000fe8000b901d46 */
[----:B------:R-:W-:Y:S01]  /*16f50*/  @!P0 LDGSTS.E.BYPASS.LTC128B.128 [R235+0x13000], desc[UR6][R8.64+0x80] ;  /* 0x1300008008eb8fae */ /* 0x000fe2000b901d46 */
[----:B------:R-:W-:Y:S02]  /*16f60*/  @P1 VIADD R231, R0, 0xffffffe0 ;  /* 0xffffffe000e71836 */ /* 0x000fe40000000000 */
[----:B------:R-:W-:Y:S01]  /*16f70*/  IMAD.MOV.U32 R0, RZ, RZ, 0x40 ;  /* 0x00000040ff007424 */ /* 0x000fe200078e00ff */
[----:B------:R-:W-:Y:S01]  /*16f80*/  @!P0 LDGSTS.E.BYPASS.LTC128B.128 [R235+0x15000], desc[UR6][R8.64+0x100] ;  /* 0x1500010008eb8fae */ /* 0x000fe2000b901d46 */
[C---:B------:R-:W-:Y:S02]  /*16f90*/  VIADD R223, R231.reuse, 0x800 ;  /* 0x00000800e7df7836 */ /* 0x040fe40000000000 */
[C---:B------:R-:W-:Y:S01]  /*16fa0*/  VIADD R222, R231.reuse, 0x1000 ;  /* 0x00001000e7de7836 */ /* 0x040fe20000000000 */
[----:B------:R1:W-:Y:S01]  /*16fb0*/  @!P0 LDGSTS.E.BYPASS.LTC128B.128 [R235+0x17000], desc[UR6][R8.64+0x180] ;  /* 0x1700018008eb8fae */ /* 0x0003e2000b901d46 */
[----:B------:R-:W-:Y:S01]  /*16fc0*/  SEL R0, R0, 0xffffffc0, !P2 ;  /* 0xffffffc000007807 */ /* 0x000fe20005000000 */
[----:B------:R-:W-:-:S02]  /*16fd0*/  VIADD R221, R231, 0x1800 ;  /* 0x00001800e7dd7836 */ /* 0x000fc40000000000 */
[----:B------:R-:W-:Y:S01]  /*16fe0*/  @P5 STS.128 [R235+0x11800], RZ ;  /* 0x011800ffeb005388 */ /* 0x000fe20000000c00 */
[----:B------:R-:W-:Y:S02]  /*16ff0*/  VIADD R219, R231, 0x2000 ;  /* 0x00002000e7db7836 */ /* 0x000fe40000000000 */
[----:B------:R-:W-:Y:S01]  /*17000*/  IMAD.IADD R227, R233, 0x1, R0 ;  /* 0x00000001e9e37824 */ /* 0x000fe200078e0200 */
[----:B------:R-:W-:Y:S01]  /*17010*/  @P5 STS.128 [R235+0x13800], RZ ;  /* 0x013800ffeb005388 */ /* 0x000fe20000000c00 */
[----:B------:R-:W-:Y:S01]  /*17020*/  IMAD.IADD R220, R0, 0x1, R231 ;  /* 0x0000000100dc7824 */ /* 0x000fe200078e02e7 */
[----:B------:R-:W-:Y:S01]  /*17030*/  SHF.R.S32.HI R0, RZ, 0x1f, R57 ;  /* 0x0000001fff007819 */ /* 0x000fe20000011439 */
[C---:B------:R-:W-:Y:S01]  /*17040*/  VIADD R218, R231.reuse, 0x2800 ;  /* 0x00002800e7da7836 */ /* 0x040fe20000000000 */
[----:B------:R-:W-:Y:S01]  /*17050*/  @P5 STS.128 [R235+0x15800], RZ ;  /* 0x015800ffeb005388 */ /* 0x000fe20000000c00 */
[C---:B------:R-:W-:Y:S01]  /*17060*/  VIADD R217, R231.reuse, 0x3000 ;  /* 0x00003000e7d97836 */ /* 0x040fe20000000000 */
[----:B------:R-:W-:Y:S01]  /*17070*/  LEA.HI R0, R0, R57, RZ, 0x5 ;  /* 0x0000003900007211 */ /* 0x000fe200078f28ff */
[C---:B------:R-:W-:Y:S01]  /*17080*/  VIADD R216, R231.reuse, 0x3800 ;  /* 0x00003800e7d87836 */ /* 0x040fe20000000000 */
[----:B------:R-:W-:Y:S01]  /*17090*/  @P5 STS.128 [R235+0x17800], RZ ;  /* 0x017800ffeb005388 */ /* 0x000fe20000000c00 */
[C---:B------:R-:W-:Y:S01]  /*170a0*/  VIADD R215, R231.reuse, 0x4000 ;  /* 0x00004000e7d77836 */ /* 0x040fe20000000000 */
[----:B------:R-:W-:Y:S01]  /*170b0*/  LOP3.LUT R0, R0, 0xffffffe0, RZ, 0xc0, !PT ;  /* 0xffffffe000007812 */ /* 0x000fe200078ec0ff */
[C---:B------:R-:W-:Y:S01]  /*170c0*/  VIADD R214, R231.reuse, 0x4800 ;  /* 0x00004800e7d67836 */ /* 0x040fe20000000000 */
[----:B------:R-:W-:Y:S01]  /*170d0*/  @!PT LDS RZ, [RZ] ;  /* 0x00000000fffff984 */ /* 0x000fe20000000800 */
[----:B------:R-:W-:Y:S01]  /*170e0*/  @!PT LDS RZ, [RZ] ;  /* 0x00000000fffff984 */ /* 0x000fe20000000800 */
[----:B------:R-:W-:Y:S01]  /*170f0*/  @!PT LDS RZ, [RZ] ;  /* 0x00000000fffff984 */ /* 0x000fe20000000800 */
[----:B------:R-:W-:Y:S01]  /*17100*/  @!P5 LDGSTS.E.BYPASS.LTC128B.128 [R235+0x11800], desc[UR6][R16.64] ;  /* 0x1180000010ebdfae */ /* 0x000fe2000b901d46 */
[----:B------:R-:W-:-:S02]  /*17110*/  VIADD R213, R231, 0x5000 ;  /* 0x00005000e7d57836 */ /* 0x000fc40000000000 */
[C---:B------:R-:W-:Y:S01]  /*17120*/  IMAD.IADD R0, R57.reuse, 0x1, -R0 ;  /* 0x0000000139007824 */ /* 0x040fe200078e0a00 */
[----:B------:R-:W-:Y:S01]  /*17130*/  @!P5 LDGSTS.E.BYPASS.LTC128B.128 [R235+0x13800], desc[UR6][R16.64+0x80] ;  /* 0x1380008010ebdfae */ /* 0x000fe2000b901d46 */
[----:B------:R-:W-:Y:S02]  /*17140*/  IMAD.SHL.U32 R57, R57, 0x2, RZ ;  /* 0x0000000239397824 */ /* 0x000fe400078e00ff */
[C---:B------:R-:W-:Y:S01]  /*17150*/  VIADD R212, R231.reuse, 0x5800 ;  /* 0x00005800e7d47836 */ /* 0x040fe20000000000 */
[----:B------:R-:W-:Y:S01]  /*17160*/  @!P5 LDGSTS.E.BYPASS.LTC128B.128 [R235+0x15800], desc[UR6][R16.64+0x100] ;  /* 0x1580010010ebdfae */ /* 0x000fe2000b901d46 */
[C---:B------:R-:W-:Y:S02]  /*17170*/  VIADD R211, R231.reuse, 0x6000 ;  /* 0x00006000e7d37836 */ /* 0x040fe40000000000 */
[C---:B------:R-:W-:Y:S01]  /*17180*/  VIADD R210, R231.reuse, 0x6800 ;  /* 0x00006800e7d27836 */ /* 0x040fe20000000000 */
[----:B------:R2:W-:Y:S01]  /*17190*/  @!P5 LDGSTS.E.BYPASS.LTC128B.128 [R235+0x17800], desc[UR6][R16.64+0x180] ;  /* 0x1780018010ebdfae */ /* 0x0005e2000b901d46 */
[----:B------:R-:W-:-:S02]  /*171a0*/  VIADD R209, R231, 0x7000 ;  /* 0x00007000e7d17836 */ /* 0x000fc40000000000 */
[----:B------:R-:W-:Y:S01]  /*171b0*/  VIADD R208, R231, 0x7800 ;  /* 0x00007800e7d07836 */ /* 0x000fe20000000000 */
[----:B------:R-:W-:Y:S04]  /*171c0*/  LDSM.16.M88.4 R12, [R234] ;  /* 0x00000000ea0c783b */ /* 0x000fe80000000200 */
[----:B------:R-:W3:Y:S04]  /*171d0*/  LDSM.16.M88.4 R36, [R233+0x8000] ;  /* 0x00800000e924783b */ /* 0x000ee80000000200 */
[----:B------:R-:W4:Y:S04]  /*171e0*/  LDSM.16.M88.4 R28, [R233+0x8800] ;  /* 0x00880000e91c783b */ /* 0x000f280000000200 */
[----:B------:R-:W5:Y:S04]  /*171f0*/  LDSM.16.M88.4 R20, [R233+0x9000] ;  /* 0x00900000e914783b */ /* 0x000f680000000200 */
[----:B-1----:R-:W1:Y:S04]  /*17200*/  LDSM.16.M88.4 R8, [R233+0x9800] ;  /* 0x00980000e908783b */ /* 0x002e680000000200 */
[----:B------:R-:W-:Y:S04]  /*17210*/  LDSM.16.M88.4 R44, [R231] ;  /* 0x00000000e72c783b */ /* 0x000fe80000000200 */
[----:B--2---:R-:W2:Y:S04]  /*17220*/  LDSM.16.M88.4 R16, [R232] ;  /* 0x00000000e810783b */ /* 0x004ea80000000200 */
[----:B------:R-:W2:Y:S04]  /*17230*/  LDSM.16.M88.4 R64, [R231+0x800] ;  /* 0x00080000e740783b */ /* 0x000ea80000000200 */
[----:B------:R-:W2:Y:S04]  /*17240*/  LDSM.16.M88.4 R60, [R231+0x1000] ;  /* 0x00100000e73c783b */ /* 0x000ea80000000200 */
[----:B------:R-:W2:Y:S04]  /*17250*/  LDSM.16.M88.4 R52, [R231+0x1800] ;  /* 0x00180000e734783b */ /* 0x000ea80000000200 */
[----:B------:R-:W-:Y:S01]  /*17260*/  LDSM.16.M88.4 R68, [R230] ;  /* 0x00000000e644783b */ /* 0x000fe20000000200 */
[C---:B---3--:R-:W-:Y:S03]  /*17270*/  HMMA.16816.F32 R40, R12.reuse, R36, RZ ;  /* 0x000000240c28723c */ /* 0x048fe600000018ff */
[----:B------:R-:W3:Y:S04]  /*17280*/  LDSM.16.M88.4 R48, [R227+0x8000] ;  /* 0x00800000e330783b */ /* 0x000ee80000000200 */
[----:B------:R-:W-:Y:S01]  /*17290*/  LDSM.16.M88.4 R80, [R227+0x9800] ;  /* 0x00980000e350783b */ /* 0x000fe20000000200 */
[C---:B------:R-:W-:Y:S03]  /*172a0*/  HMMA.16816.F32 R36, R12.reuse, R38, RZ ;  /* 0x000000260c24723c */ /* 0x040fe600000018ff */
[----:B------:R-:W-:Y:S03]  /*172b0*/  LDSM.16.M88.4 R76, [R220] ;  /* 0x00000000dc4c783b */ /* 0x000fe60000000200 */
[C---:B----4-:R-:W-:Y:S01]  /*172c0*/  HMMA.16816.F32 R32, R12.reuse, R28, RZ ;  /* 0x0000001c0c20723c */ /* 0x050fe200000018ff */
[----:B------:R-:W-:Y:S04]  /*172d0*/  LDSM.16.M88.4 R84, [R227+0xd000] ;  /* 0x00d00000e354783b */ /* 0x000fe80000000200 */
[----:B------:R-:W0:Y:S01]  /*172e0*/  LDGDEPBAR ;  /* 0x00000000000079af */ /* 0x000e220000000000 */
[C---:B------:R-:W-:Y:S06]  /*172f0*/  HMMA.16816.F32 R28, R12.reuse, R30, RZ ;  /* 0x0000001e0c1c723c */ /* 0x040fec00000018ff */
[C---:B-----5:R-:W-:Y:S06]  /*17300*/  HMMA.16816.F32 R24, R12.reuse, R20, RZ ;  /* 0x000000140c18723c */ /* 0x060fec00000018ff */
        /* <DEDUP_REMOVED lines=30> */
[C---:B----4-:R-:W-:Y:S06]  /*174f0*/  HMMA.16816.F32 R40, R16.reuse, R76, R40 ;  /* 0x0000004c1028723c */ /* 0x050fec0000001828 */
        /* <DEDUP_REMOVED lines=72> */
[----:B------:R-:W3:Y:S05]  /*17980*/  LDSM.16.M88.4 R52, [R231+0x5800] ;  /* 0x00580000e734783b */ /* 0x000eea0000000200 */
[C---:B----4-:R-:W-:Y:S06]  /*17990*/  HMMA.16816.F32 R72, R8.reuse, R16, R72 ;  /* 0x000000100848723c */ /* 0x050fec0000001848 */
[----:B------:R-:W-:Y:S01]  /*179a0*/  HMMA.16816.F32 R68, R8, R18, R68 ;  /* 0x000000120844723c */ /* 0x000fe20000001844 */
[----:B------:R-:W4:Y:S04]  /*179b0*/  LDSM.16.M88.4 R16, [R227+0xc000] ;  /* 0x00c00000e310783b */ /* 0x000f280000000200 */
[----:B------:R-:W5:Y:S01]  /*179c0*/  LDSM.16.M88.4 R8, [R227+0xc800] ;  /* 0x00c80000e308783b */ /* 0x000f620000000200 */
        /* <DEDUP_REMOVED lines=15> */
[----:B------:R-:W-:Y:S05]  /*17ac0*/  LDSM.16.M88.4 R16, [R233+0xe000] ;  /* 0x00e00000e910783b */ /* 0x000fea0000000200 */
[C---:B-----5:R-:W-:Y:S06]  /*17ad0*/  HMMA.16816.F32 R32, R64.reuse, R8, R32 ;  /* 0x000000084020723c */ /* 0x060fec0000001820 */
[C---:B------:R-:W-:Y:S01]  /*17ae0*/  HMMA.16816.F32 R28, R64.reuse, R10, R28 ;  /* 0x0000000a401c723c */ /* 0x040fe2000000181c */
[----:B------:R-:W4:Y:S05]  /*17af0*/  LDSM.16.M88.4 R8, [R233+0xe800] ;  /* 0x00e80000e908783b */ /* 0x000f2a0000000200 */
[C---:B------:R-:W-:Y:S06]  /*17b00*/  HMMA.16816.F32 R24, R64.reuse, R84, R24 ;  /* 0x000000544018723c */ /* 0x040fec0000001818 */
[----:B------:R-:W-:Y:S06]  /*17b10*/  HMMA.16816.F32 R20, R64, R86, R20 ;  /* 0x000000564014723c */ /* 0x000fec0000001814 */
[C---:B-1----:R-:W-:Y:S06]  /*17b20*/  HMMA.16816.F32 R40, R44.reuse, R12, R40 ;  /* 0x0000000c2c28723c */ /* 0x042fec0000001828 */
[----:B------:R-:W-:Y:S01]  /*17b30*/  HMMA.16816.F32 R36, R44, R14, R36 ;  /* 0x0000000e2c24723c */ /* 0x000fe20000001824 */
[----:B------:R-:W1:Y:S05]  /*17b40*/  LDSM.16.M88.4 R12, [R233+0xf000] ;  /* 0x00f00000e90c783b */ /* 0x000e6a0000000200 */
[C---:B------:R-:W-:Y:S06]  /*17b50*/  HMMA.16816.F32 R72, R64.reuse, R76, R72 ;  /* 0x0000004c4048723c */ /* 0x040fec0000001848 */
[----:B------:R-:W-:Y:S01]  /*17b60*/  HMMA.16816.F32 R68, R64, R78, R68 ;  /* 0x0000004e4044723c */ /* 0x000fe20000001844 */
[----:B------:R-:W5:Y:S04]  /*17b70*/  LDSM.16.M88.4 R76, [R233+0xf800] ;  /* 0x00f80000e94c783b */ /* 0x000f680000000200 */
[----:B------:R-:W-:Y:S01]  /*17b80*/  LDSM.16.M88.4 R64, [R232+0x6000] ;  /* 0x00600000e840783b */ /* 0x000fe20000000200 */
[C---:B------:R-:W-:Y:S06]  /*17b90*/  HMMA.16816.F32 R32, R44.reuse, R60, R32 ;  /* 0x0000003c2c20723c */ /* 0x040fec0000001820 */
        /* <DEDUP_REMOVED lines=17> */
[----:B------:R-:W3:Y:S05]  /*17cb0*/  LDSM.16.M88.4 R16, [R227+0xe000] ;  /* 0x00e00000e310783b */ /* 0x000eea0000000200 */
[C---:B-----5:R-:W-:Y:S06]  /*17cc0*/  HMMA.16816.F32 R72, R80.reuse, R76, R72 ;  /* 0x0000004c5048723c */ /* 0x060fec0000001848 */
[----:B------:R-:W-:Y:S01]  /*17cd0*/  HMMA.16816.F32 R68, R80, R78, R68 ;  /* 0x0000004e5044723c */ /* 0x000fe20000001844 */
[----:B------:R-:W-:Y:S05]  /*17ce0*/  LDSM.16.M88.4 R76, [R220+0x6000] ;  /* 0x00600000dc4c783b */ /* 0x000fea0000000200 */
[C---:B--2---:R-:W-:Y:S01]  /*17cf0*/  HMMA.16816.F32 R80, R64.reuse, R52, R32 ;  /* 0x000000344050723c */ /* 0x044fe20000001820 */
[----:B------:R-:W-:Y:S05]  /*17d00*/  LDSM.16.M88.4 R32, [R229+0x6000] ;  /* 0x00600000e520783b */ /* 0x000fea0000000200 */
[----:B------:R-:W-:Y:S01]  /*17d10*/  HMMA.16816.F32 R28, R64, R54, R28 ;  /* 0x00000036401c723c */ /* 0x000fe2000000181c */
[----:B------:R-:W-:-:S05]  /*17d20*/  LOP3.LUT R53, R57, 0x6, RZ, 0xc0, !PT ;  /* 0x0000000639357812 */ /* 0x000fca00078ec0ff */
[----:B------:R-:W-:Y:S01]  /*17d30*/  HMMA.16816.F32 R40, R64, R60, R40 ;  /* 0x0000003c4028723c */ /* 0x000fe20000001828 */
[----:B------:R-:W-:-:S04]  /*17d40*/  VIADD R53, R53, UR13 ;  /* 0x0000000d35357c36 */ /* 0x000fc80008000000 */
[----:B------:R-:W-:Y:S01]  /*17d50*/  VIADD R55, R53, 0x10 ;  /* 0x0000001035377836 */ /* 0x000fe20000000000 */
[----:B------:R-:W-:Y:S01]  /*17d60*/  HMMA.16816.F32 R36, R64, R62, R36 ;  /* 0x0000003e4024723c */ /* 0x000fe20000001824 */
[----:B------:R-:W2:Y:S05]  /*17d70*/  LDSM.16.M88.4 R60, [R227+0xf000] ;  /* 0x00f00000e33c783b */ /* 0x000eaa0000000200 */
[C---:B-1----:R-:W-:Y:S06]  /*17d80*/  HMMA.16816.F32 R80, R8.reuse, R12, R80 ;  /* 0x0000000c0850723c */ /* 0x042fec0000001850 */
[----:B------:R-:W-:Y:S01]  /*17d90*/  HMMA.16816.F32 R28, R8, R14, R28 ;  /* 0x0000000e081c723c */ /* 0x000fe2000000181c */
[----:B------:R-:W-:-:S04]  /*17da0*/  SHF.R.S32.HI R13, RZ, 0x1f, R0 ;  /* 0x0000001fff0d7819 */ /* 0x000fc80000011400 */
[----:B------:R-:W-:Y:S01]  /*17db0*/  LEA.HI R0, R13, R0, RZ, 0x2 ;  /* 0x000000000d007211 */ /* 0x000fe200078f10ff */
[----:B------:R-:W-:Y:S01]  /*17dc0*/  HMMA.16816.F32 R24, R64, R48, R24 ;  /* 0x000000304018723c */ /* 0x000fe20000001818 */
[----:B------:R-:W1:Y:S02]  /*17dd0*/  LDSM.16.M88.4 R12, [R227+0xf800] ;  /* 0x00f80000e30c783b */ /* 0x000e640000000200 */
[----:B------:R-:W-:-:S03]  /*17de0*/  SHF.R.S32.HI R0, RZ, 0x2, R0 ;  /* 0x00000002ff007819 */ /* 0x000fc60000011400 */
[----:B---3--:R-:W-:Y:S01]  /*17df0*/  HMMA.16816.F32 R40, R8, R16, R40 ;  /* 0x000000100828723c */ /* 0x008fe20000001828 */
[----:B------:R-:W-:-:S04]  /*17e00*/  LEA R49, R58, UR27, 0x4 ;  /* 0x0000001b3a317c11 */ /* 0x000fc8000f8e20ff */
[----:B------:R-:W-:Y:S01]  /*17e10*/  IADD3 R49, R49, 0x1, R0 ;  /* 0x0000000131317810 */ /* 0x000fe20007ffe000 */
[----:B------:R-:W-:Y:S01]  /*17e20*/  HMMA.16816.F32 R36, R8, R18, R36 ;  /* 0x000000120824723c */ /* 0x000fe20000001824 */
[----:B------:R-:W3:Y:S01]  /*17e30*/  LDSM.16.M88.4 R16, [R220+0x6800] ;  /* 0x00680000dc10783b */ /* 0x000ee20000000200 */
[----:B------:R-:W-:Y:S01]  /*17e40*/  LOP3.LUT R0, R3, R4, RZ, 0xfc, !PT ;  /* 0x0000000403007212 */ /* 0x000fe200078efcff */
[----:B------:R-:W-:Y:S01]  /*17e50*/  VIADD R3, R53, 0x8 ;  /* 0x0000000835037836 */ /* 0x000fe20000000000 */
[----:B------:R-:W-:Y:S02]  /*17e60*/  IADD3 R49, R2, -UR19, R49 ;  /* 0x8000001302317c10 */ /* 0x000fe4000fffe031 */
[----:B------:R-:W-:Y:S03]  /*17e70*/  HMMA.16816.F32 R72, R64, R44, R72 ;  /* 0x0000002c4048723c */ /* 0x000fe60000001848 */
[----:B------:R-:W-:-:S03]  /*17e80*/  VIADD R49, R49, UR8 ;  /* 0x0000000831317c36 */ /* 0x000fc60008000000 */
[C---:B------:R-:W-:Y:S01]  /*17e90*/  HMMA.16816.F32 R68, R64.reuse, R46, R68 ;  /* 0x0000002e4044723c */ /* 0x040fe20000001844 */
[----:B------:R-:W4:Y:S01]  /*17ea0*/  LDSM.16.M88.4 R44, [R220+0x7000] ;  /* 0x00700000dc2c783b */ /* 0x000f220000000200 */
[C---:B------:R-:W-:Y:S02]  /*17eb0*/  VIMNMX R204, R49.reuse, UR28, PT ;  /* 0x0000001c31cc7c48 */ /* 0x040fe4000bfe0100 */
[----:B------:R-:W-:Y:S02]  /*17ec0*/  VIADDMNMX R2, R49, 0x8, R2, PT ;  /* 0x0000000831027846 */ /* 0x000fe40003800102 */
[----:B------:R-:W-:Y:S01]  /*17ed0*/  HMMA.16816.F32 R20, R64, R50, R20 ;  /* 0x000000324014723c */ /* 0x000fe20000001814 */
[C---:B------:R-:W-:Y:S02]  /*17ee0*/  ISETP.GE.AND P0, PT, R3.reuse, R204, PT ;  /* 0x000000cc0300720c */ /* 0x040fe40003f06270 */
[----:B------:R-:W-:Y:S01]  /*17ef0*/  ISETP.GE.AND P4, PT, R3, R2, PT ;  /* 0x000000020300720c */ /* 0x000fe20003f86270 */
[----:B------:R-:W-:-:S02]  /*17f00*/  VIADD R3, R53, 0x11 ;  /* 0x0000001135037836 */ /* 0x000fc40000000000 */
[----:B--2---:R-:W-:Y:S01]  /*17f10*/  HMMA.16816.F32 R24, R8, R60, R24 ;  /* 0x0000003c0818723c */ /* 0x004fe20000001818 */
[----:B------:R-:W-:-:S05]  /*17f20*/  VIADD R51, R53, 0x1 ;  /* 0x0000000135337836 */ /* 0x000fca0000000000 */
[C---:B------:R-:W-:Y:S01]  /*17f30*/  ISETP.GE.AND P1, PT, R51.reuse, R204, PT ;  /* 0x000000cc3300720c */ /* 0x040fe20003f26270 */
[----:B------:R-:W-:Y:S01]  /*17f40*/  HMMA.16816.F32 R36, R32, R78, R36 ;  /* 0x0000004e2024723c */ /* 0x000fe20000001824 */
[----:B------:R-:W-:Y:S02]  /*17f50*/  ISETP.GE.AND P6, PT, R51, R2, PT ;  /* 0x000000023300720c */ /* 0x000fe40003fc6270 */
[----:B------:R-:W2:Y:S01]  /*17f60*/  LDSM.16.M88.4 R48, [R220+0x7800] ;  /* 0x00780000dc30783b */ /* 0x000ea20000000200 */
[----:B------:R-:W-:-:S04]  /*17f70*/  DEPBAR.LE SB0, 0x0 ;  /* 0x000080000000791a */ /* 0x000fc80000000000 */
[----:B------:R-:W-:Y:S06]  /*17f80*/  HMMA.16816.F32 R40, R32, R76, R40 ;  /* 0x0000004c2028723c */ /* 0x000fec0000001828 */
[C---:B------:R-:W-:Y:S06]  /*17f90*/  HMMA.16816.F32 R20, R8.reuse, R62, R20 ;  /* 0x0000003e0814723c */ /* 0x040fec0000001814 */
[----:B-1----:R-:W-:Y:S06]  /*17fa0*/  HMMA.16816.F32 R72, R8, R12, R72 ;  /* 0x0000000c0848723c */ /* 0x002fec0000001848 */
[C---:B---3--:R-:W-:Y:S06]  /*17fb0*/  HMMA.16816.F32 R80, R32.reuse, R16, R80 ;  /* 0x000000102050723c */ /* 0x048fec0000001850 */
[----:B------:R-:W-:Y:S01]  /*17fc0*/  HMMA.16816.F32 R28, R32, R18, R28 ;  /* 0x00000012201c723c */ /* 0x000fe2000000181c */
[----:B------:R-:W-:Y:S01]  /*17fd0*/  VIADD R17, R53, 0x9 ;  /* 0x0000000935117836 */ /* 0x000fe20000000000 */
[----:B------:R-:W-:-:S02]  /*17fe0*/  FSEL R16, R38, -INF , !P4 ;  /* 0xff80000026107808 */ /* 0x000fc40006000000 */
[----:B------:R-:W-:Y:S02]  /*17ff0*/  FSEL R41, R41, -INF , !P1 ;  /* 0xff80000029297808 */ /* 0x000fe40004800000 */
[----:B------:R-:W-:Y:S01]  /*18000*/  HMMA.16816.F32 R68, R8, R14, R68 ;  /* 0x0000000e0844723c */ /* 0x000fe20000001844 */
[-C--:B------:R-:W-:Y:S01]  /*18010*/  ISETP.GE.AND P5, PT, R17, R204.reuse, PT ;  /* 0x000000cc1100720c */ /* 0x080fe20003fa6270 */
[----:B------:R-:W-:Y:S01]  /*18020*/  VIADD R19, R53, 0x19 ;  /* 0x0000001935137836 */ /* 0x000fe20000000000 */
[----:B------:R-:W-:Y:S02]  /*18030*/  ISETP.GE.AND P4, PT, R3, R204, PT ;  /* 0x000000cc0300720c */ /* 0x000fe40003f86270 */
[----:B------:R-:W-:Y:S01]  /*18040*/  FSEL R37, R37, -INF , !P5 ;  /* 0xff80000025257808 */ /* 0x000fe20006800000 */
[----:B----4-:R-:W-:Y:S01]  /*18050*/  HMMA.16816.F32 R24, R32, R44, R24 ;  /* 0x0000002c2018723c */ /* 0x010fe20000001818 */
[-C--:B------:R-:W-:Y:S01]  /*18060*/  ISETP.GE.AND P5, PT, R3, R2.reuse, PT ;  /* 0x000000020300720c */ /* 0x080fe20003fa6270 */
[----:B------:R-:W-:Y:S01]  /*18070*/  VIADD R3, R53, 0x18 ;  /* 0x0000001835037836 */ /* 0x000fe20000000000 */
[----:B------:R-:W-:-:S02]  /*18080*/  ISETP.GE.AND P2, PT, R17, R2, PT ;  /* 0x000000021100720c */ /* 0x000fc40003f46270 */
[C---:B------:R-:W-:Y:S01]  /*18090*/  ISETP.GE.AND P1, PT, R55.reuse, R204, PT ;  /* 0x000000cc3700720c */ /* 0x040fe20003f26270 */
[C---:B------:R-:W-:Y:S01]  /*180a0*/  HMMA.16816.F32 R20, R32.reuse, R46, R20 ;  /* 0x0000002e2014723c */ /* 0x040fe20000001814 */
[----:B------:R-:W-:Y:S02]  /*180b0*/  FSEL R17, R36, -INF , !P0 ;  /* 0xff80000024117808 */ /* 0x000fe40004000000 */
[----:B------:R-:W-:Y:S02]  /*180c0*/  ISETP.GE.AND P0, PT, R55, R2, PT ;  /* 0x000000023700720c */ /* 0x000fe40003f06270 */
[----:B------:R-:W-:Y:S01]  /*180d0*/  FSEL R12, R39, -INF , !P2 ;  /* 0xff800000270c7808 */ /* 0x000fe20005000000 */
[----:B--2---:R-:W-:Y:S01]  /*180e0*/  HMMA.16816.F32 R72, R32, R48, R72 ;  /* 0x000000302048723c */ /* 0x004fe20000001848 */
[----:B------:R-:W-:Y:S01]  /*180f0*/  FSEL R13, R80, -INF , !P1 ;  /* 0xff800000500d7808 */ /* 0x000fe20004800000 */
[----:B------:R-:W-:Y:S01]  /*18100*/  BAR.SYNC.DEFER_BLOCKING 0x0 ;  /* 0x0000000000007b1d */ /* 0x000fe20000010000 */
[----:B------:R-:W-:-:S02]  /*18110*/  ISETP.GE.AND P2, PT, R3, R204, PT ;  /* 0x000000cc0300720c */ /* 0x000fc40003f46270 */
        /* <DEDUP_REMOVED lines=42> */
[C---:B------:R-:W-:Y:S02]  /*183c0*/  ISETP.GE.AND P6, PT, R3.reuse, R204, PT ;  /* 0x000000cc0300720c */ /* 0x040fe40003fc6270 */
[----:B------:R-:W-:Y:S02]  /*183d0*/  ISETP.GE.AND P1, PT, R3, R2, PT ;  /* 0x000000020300720c */ /* 0x000fe40003f26270 */
[----:B------:R-:W-:-:S02]  /*183e0*/  FSEL R3, R40, -INF , !P0 ;  /* 0xff80000028037808 */ /* 0x000fc40004000000 */
[-C--:B------:R-:W-:Y:S02]  /*183f0*/  ISETP.GE.AND P0, PT, R19, R2.reuse, PT ;  /* 0x000000021300720c */ /* 0x080fe40003f06270 */
[----:B------:R-:W-:Y:S02]  /*18400*/  FSEL R196, R74, -INF , !P4 ;  /* 0xff8000004ac47808 */ /* 0x000fe40006000000 */
[----:B------:R-:W-:Y:S02]  /*18410*/  FSEL R168, R71, -INF , !P0 ;  /* 0xff80000047a87808 */ /* 0x000fe40004000000 */
[----:B------:R-:W-:Y:S02]  /*18420*/  PLOP3.LUT P0, PT, PT, PT, UP0, 0x80, 0x0 ;  /* 0x000000000000781c */ /* 0x000fe40003f0f008 */
        /* <DEDUP_REMOVED lines=12> */
[----:B------:R-:W-:-:S05]  /*184f0*/  IMAD.U32 R22, RZ, RZ, UR13 ;  /* 0x0000000dff167e24 */ /* 0x000fca000f8e00ff */
        /* <DEDUP_REMOVED lines=17> */
[C---:B------:R-:W-:Y:S01]  /*18610*/  IMAD R21, R18.reuse, R21, R20 ;  /* 0x0000001512157224 */ /* 0x040fe200078e0214 */
[----:B------:R-:W-:Y:S01]  /*18620*/  LOP3.LUT R20, R19, UR13, RZ, 0x3c, !PT ;  /* 0x0000000d13147c12 */ /* 0x000fe2000f8e3cff */
[----:B------:R-:W-:Y:S01]  /*18630*/  ULDC.64 UR12, c[0x0][0x248] ;  /* 0x00009200000c7ab9 */ /* 0x000fe20000000a00 */
[C---:B------:R-:W-:Y:S02]  /*18640*/  ISETP.GT.U32.AND P1, PT, R18.reuse, R23, PT ;  /* 0x000000171200720c */ /* 0x040fe40003f24070 */
[----:B------:R-:W-:Y:S02]  /*18650*/  ISETP.GT.U32.AND P2, PT, R18, R21, PT ;  /* 0x000000151200720c */ /* 0x000fe40003f44070 */
[----:B------:R-:W-:-:S02]  /*18660*/  ISETP.GE.AND P4, PT, R20, RZ, PT ;  /* 0x000000ff1400720c */ /* 0x000fc40003f86270 */
[----:B------:R-:W-:-:S07]  /*18670*/  LOP3.LUT R20, RZ, R19, RZ, 0x33, !PT ;  /* 0x00000013ff147212 */ /* 0x000fce00078e33ff */
        /* <DEDUP_REMOVED lines=9> */
[----:B------:R-:W-:-:S05]  /*18710*/  ISETP.GE.AND P1, PT, R18, RZ, PT ;  /* 0x000000ff1200720c */ /* 0x000fca0003f26270 */
        /* <DEDUP_REMOVED lines=14> */
[----:B------:R-:W-:Y:S02]  /*18800*/  IMAD R19, R20, UR13, R19 ;  /* 0x0000000d14137c24 */ /* 0x000fe4000f8e0213 */
[----:B--2---:R-:W-:Y:S02]  /*18810*/  IMAD.IADD R18, R18, 0x1, -R23 ;  /* 0x0000000112127824 */ /* 0x004fe400078e0a17 */
[----:B------:R-:W-:-:S03]  /*18820*/  IMAD.WIDE.U32 R22, R20, UR12, RZ ;  /* 0x0000000c14167c25 */ /* 0x000fc6000f8e00ff */
[----:B------:R-:W-:Y:S02]  /*18830*/  SHF.R.S32.HI R21, RZ, 0x1f, R18 ;  /* 0x0000001fff157819 */ /* 0x000fe40000011412 */
[----:B------:R-:W-:-:S03]  /*18840*/  IADD3 R23, R23, R19, RZ ;  /* 0x0000001317177210 */ /* 0x000fc60007ffe0ff */
[----:B------:R-:W-:-:S04]  /*18850*/  IMAD R21, R21, UR8, RZ ;  /* 0x0000000815157c24 */ /* 0x000fc8000f8e02ff */
[C---:B------:R-:W-:Y:S02]  /*18860*/  IMAD R21, R18.reuse, UR9, R21 ;  /* 0x0000000912157c24 */ /* 0x040fe4000f8e0215 */
[----:B------:R-:W-:-:S04]  /*18870*/  IMAD.WIDE.U32 R18, R18, UR8, R22 ;  /* 0x0000000812127c25 */ /* 0x000fc8000f8e0016 */
[----:B------:R-:W-:Y:S01]  /*18880*/  IMAD.IADD R21, R19, 0x1, R21 ;  /* 0x0000000113157824 */ /* 0x000fe200078e0215 */
[----:B------:R-:W-:Y:S06]  /*18890*/  BRA `(.L_x_3966) ;  /* 0x0000000000107947 */ /* 0x000fec0003800000 */
.L_x_3965:
[----:B------:R-:W-:Y:S02]  /*188a0*/  ULDC UR12, c[0x0][0x248] ;  /* 0x00009200000c7ab9 */ /* 0x000fe40000000800 */
[----:B------:R-:W-:-:S06]  /*188b0*/  USHF.L.U32 UR8, UR12, 0x6, URZ ;  /* 0x000000060c087899 */ /* 0x000fcc000800063f */
[----:B------:R-:W-:-:S04]  /*188c0*/  IADD3 R18, RZ, -UR8, RZ ;  /* 0x80000008ff127c10 */ /* 0x000fc8000fffe0ff */
[----:B------:R-:W-:-:S07]  /*188d0*/  SHF.R.S32.HI R21, RZ, 0x1f, R18 ;  /* 0x0000001fff157819 */ /* 0x000fce0000011412 */
.L_x_3966:
[C---:B------:R-:W-:Y:S01]  /*188e0*/  LEA R238, P5, R18.reuse, R238, 0x1 ;  /* 0x000000ee12ee7211 */ /* 0x040fe200078a08ff */
[----:B------:R-:W-:Y:S01]  /*188f0*/  USHF.L.U32 UR9, UR12, 0x5, URZ ;  /* 0x000000050c097899 */ /* 0x000fe2000800063f */
[----:B------:R-:W-:Y:S01]  /*18900*/  IADD3 R19, P4, R18, R124, RZ ;  /* 0x0000007c12137210 */ /* 0x000fe20007f9e0ff */
[----:B------:R-:W-:Y:S01]  /*18910*/  ULDC UR8, c[0x0][0x24c] ;  /* 0x0000930000087ab9 */ /* 0x000fe20000000800 */
[----:B------:R-:W-:Y:S01]  /*18920*/  IADD3 R124, P2, P1, R124, UR24, R18 ;  /* 0x000000187c7c7c10 */ /* 0x000fe2000f95e012 */
[----:B------:R-:W-:Y:S01]  /*18930*/  USHF.L.U64.HI UR8, UR12, 0x5, UR8 ;  /* 0x000000050c087899 */ /* 0x000fe20008010208 */
[--C-:B------:R-:W-:Y:S01]  /*18940*/  LEA.HI.X R239, R18, R239, R21.reuse, 0x1, P5 ;  /* 0x000000ef12ef7211 */ /* 0x100fe200028f0c15 */
[----:B------:R-:W-:Y:S01]  /*18950*/  IMAD.X R18, R21, 0x1, R56, P4 ;  /* 0x0000000115127824 */ /* 0x000fe200020e0638 */
[----:B------:R-:W-:Y:S02]  /*18960*/  IADD3.X R21, R56, UR23, R21, P2, P1 ;  /* 0x0000001738157c10 */ /* 0x000fe400097e2415 */
        /* <DEDUP_REMOVED lines=34> */
.L_x_3964:
[----:B-1----:R-:W-:Y:S01]  /*18b90*/  FMNMX.FTZ R22, R3, R41, !PT ;  /* 0x0000002903167209 */ /* 0x002fe20007810000 */
        /* <DEDUP_REMOVED lines=63> */
[----:B------:R-:W-:Y:S01]  /*18f90*/  MUFU.EX2 R185, R185 ;  /* 0x000000b900b97308 */ /* 0x000fe20000000800 */
[--C-:B------:R-:W-:Y:S01]  /*18fa0*/  FFMA.FTZ R176, R11, UR12, -R198.reuse ;  /* 0x0000000c0bb07c23 */ /* 0x100fe200080108c6 */
[--C-:B------:R-:W-:Y:S01]  /*18fb0*/  FFMA.FTZ R172, R9, UR12, -R198.reuse ;  /* 0x0000000c09ac7c23 */ /* 0x100fe200080108c6 */
[--C-:B------:R-:W-:Y:S01]  /*18fc0*/  FFMA.FTZ R179, R13, UR12, -R198.reuse ;  /* 0x0000000c0db37c23 */ /* 0x100fe200080108c6 */
[----:B------:R-:W-:Y:S01]  /*18fd0*/  FSEL R169, R169, RZ, P1 ;  /* 0x000000ffa9a97208 */ /* 0x000fe20000800000 */
[--C-:B------:R-:W-:Y:S01]  /*18fe0*/  FFMA.FTZ R175, R15, UR12, -R198.reuse ;  /* 0x0000000c0faf7c23 */ /* 0x100fe200080108c6 */
[----:B------:R-:W1:Y:S01]  /*18ff0*/  LDSM.16.MT88.4 R36, [R228+0x10000] ;  /* 0x01000000e424783b */ /* 0x000e620000004200 */
[--C-:B------:R-:W-:Y:S01]  /*19000*/  FFMA.FTZ R186, R195, UR12, -R198.reuse ;  /* 0x0000000cc3ba7c23 */ /* 0x100fe200080108c6 */
[----:B------:R-:W2:Y:S01]  /*19010*/  MUFU.EX2 R184, R184 ;  /* 0x000000b800b87308 */ /* 0x000ea20000000800 */
        /* <DEDUP_REMOVED lines=8> */
[----:B------:R-:W3:Y:S01]  /*190a0*/  LDSM.16.MT88.4 R8, [R226+0x10800] ;  /* 0x01080000e208783b */ /* 0x000ee20000004200 */
[--C-:B------:R-:W-:Y:S01]  /*190b0*/  FFMA.FTZ R0, R4, UR12, -R169.reuse ;  /* 0x0000000c04007c23 */ /* 0x100fe200080108a9 */
[--C-:B------:R-:W-:Y:S01]  /*190c0*/  FFMA.FTZ R188, R193, UR12, -R198.reuse ;  /* 0x0000000cc1bc7c23 */ /* 0x100fe200080108c6 */
[--C-:B------:R-:W-:Y:S01]  /*190d0*/  FFMA.FTZ R189, R189, UR12, -R198.reuse ;  /* 0x0000000cbdbd7c23 */ /* 0x100fe200080108c6 */
[----:B------:R-:W4:Y:S01]  /*190e0*/  LDSM.16.MT88.4 R140, [R226+0x16000] ;  /* 0x01600000e28c783b */ /* 0x000f220000004200 */
[--C-:B------:R-:W-:Y:S01]  /*190f0*/  FFMA.FTZ R191, R191, UR12, -R198.reuse ;  /* 0x0000000cbfbf7c23 */ /* 0x100fe200080108c6 */
[--C-:B------:R-:W-:Y:S01]  /*19100*/  FFMA.FTZ R190, R190, UR12, -R169.reuse ;  /* 0x0000000cbebe7c23 */ /* 0x100fe200080108a9 */
[----:B------:R-:W5:Y:S01]  /*19110*/  MUFU.EX2 R178, R178 ;  /* 0x000000b200b27308 */ /* 0x000f620000000800 */
[----:B--2---:R-:W-:Y:S01]  /*19120*/  F2FP.F16.F32.PACK_AB R148, R184, R185 ;  /* 0x000000b9b894723e */ /* 0x004fe200000000ff */
[----:B------:R-:W2:Y:S01]  /*19130*/  LDSM.16.MT88.4 R144, [R225+0x16000] ;  /* 0x01600000e190783b */ /* 0x000ea20000004200 */
[--C-:B------:R-:W-:Y:S01]  /*19140*/  FFMA.FTZ R193, R202, UR12, -R169.reuse ;  /* 0x0000000ccac17c23 */ /* 0x100fe200080108a9 */
[--C-:B------:R-:W-:Y:S01]  /*19150*/  FFMA.FTZ R192, R192, UR12, -R169.reuse ;  /* 0x0000000cc0c07c23 */ /* 0x100fe200080108a9 */
[--C-:B------:R-:W-:Y:S01]  /*19160*/  FFMA.FTZ R195, R200, UR12, -R169.reuse ;  /* 0x0000000cc8c37c23 */ /* 0x100fe200080108a9 */
[----:B------:R-:W2:Y:S01]  /*19170*/  LDSM.16.MT88.4 R16, [R224+0x16000] ;  /* 0x01600000e010783b */ /* 0x000ea20000004200 */
[--C-:B------:R-:W-:Y:S01]  /*19180*/  FFMA.FTZ R200, R201, UR12, -R198.reuse ;  /* 0x0000000cc9c87c23 */ /* 0x100fe200080108c6 */
[----:B------:R-:W-:Y:S01]  /*19190*/  MUFU.EX2 R182, R182 ;  /* 0x000000b600b67308 */ /* 0x000fe20000000800 */
[--C-:B------:R-:W-:Y:S01]  /*191a0*/  FFMA.FTZ R199, R199, UR12, -R198.reuse ;  /* 0x0000000cc7c77c23 */ /* 0x100fe200080108c6 */
[----:B------:R-:W2:Y:S01]  /*191b0*/  LDSM.16.MT88.4 R12, [R225+0x10800] ;  /* 0x01080000e10c783b */ /* 0x000ea20000004200 */
[--C-:B------:R-:W-:Y:S01]  /*191c0*/  FFMA.FTZ R197, R197, UR12, -R198.reuse ;  /* 0x0000000cc5c57c23 */ /* 0x100fe200080108c6 */
[--C-:B------:R-:W-:Y:S01]  /*191d0*/  FFMA.FTZ R201, R194, UR12, -R169.reuse ;  /* 0x0000000cc2c97c23 */ /* 0x100fe200080108a9 */
[----:B------:R-:W-:Y:S01]  /*191e0*/  FFMA.FTZ R198, R171, UR12, -R198 ;  /* 0x0000000cabc67c23 */ /* 0x000fe200080108c6 */
[----:B------:R-:W2:Y:S01]  /*191f0*/  LDSM.16.MT88.4 R4, [R224+0x10800] ;  /* 0x01080000e004783b */ /* 0x000ea20000004200 */
[--C-:B------:R-:W-:Y:S01]  /*19200*/  FFMA.FTZ R196, R196, UR12, -R169.reuse ;  /* 0x0000000cc4c47c23 */ /* 0x100fe200080108a9 */
[----:B------:R-:W1:Y:S01]  /*19210*/  MUFU.EX2 R187, R187 ;  /* 0x000000bb00bb7308 */ /* 0x000e620000000800 */
[----:B-----5:R-:W-:Y:S01]  /*19220*/  F2FP.F16.F32.PACK_AB R150, R178, R181 ;  /* 0x000000b5b296723e */ /* 0x020fe200000000ff */
[----:B------:R-:W-:Y:S01]  /*19230*/  LDSM.16.MT88.4 R20, [R228+0x10800] ;  /* 0x01080000e414783b */ /* 0x000fe20000004200 */
[--C-:B------:R-:W-:Y:S01]  /*19240*/  FFMA.FTZ R194, R170, UR12, -R169.reuse ;  /* 0x0000000caac27c23 */ /* 0x100fe200080108a9 */
[----:B------:R-:W-:Y:S01]  /*19250*/  FFMA.FTZ R245, R168, UR12, -R169 ;  /* 0x0000000ca8f57c23 */ /* 0x000fe200080108a9 */
[----:B------:R-:W-:Y:S01]  /*19260*/  FADD.FTZ R184, R185, R184 ;  /* 0x000000b8b9b87221 */ /* 0x000fe20000010000 */
[----:B------:R-:W-:Y:S02]  /*19270*/  LDSM.16.MT88.4 R32, [R226+0x12800] ;  /* 0x01280000e220783b */ /* 0x000fe40000004200 */
[----:B------:R-:W-:Y:S01]  /*19280*/  MUFU.EX2 R183, R183 ;  /* 0x000000b700b77308 */ /* 0x000fe20000000800 */
[----:B------:R-:W-:Y:S01]  /*19290*/  FADD.FTZ R181, R181, R184 ;  /* 0x000000b8b5b57221 */ /* 0x000fe20000010000 */
[----:B------:R-:W-:Y:S03]  /*192a0*/  LDSM.16.MT88.4 R24, [R225+0x12800] ;  /* 0x01280000e118783b */ /* 0x000fe60000004200 */
[----:B------:R-:W-:Y:S01]  /*192b0*/  FADD.FTZ R178, R178, R181 ;  /* 0x000000b5b2b27221 */ /* 0x000fe20000010000 */
[----:B------:R-:W-:Y:S02]  /*192c0*/  LDSM.16.MT88.4 R168, [R224+0x13800] ;  /* 0x01380000e0a8783b */ /* 0x000fe40000004200 */
[----:B------:R-:W5:Y:S01]  /*192d0*/  MUFU.EX2 R180, R180 ;  /* 0x000000b400b47308 */ /* 0x000f620000000800 */
[----:B-1----:R-:W-:Y:S01]  /*192e0*/  F2FP.F16.F32.PACK_AB R149, R187, R182 ;  /* 0x000000b6bb95723e */ /* 0x002fe200000000ff */
[----:B------:R-:W-:-:S06]  /*192f0*/  FADD.FTZ R182, R182, R187 ;  /* 0x000000bbb6b67221 */ /* 0x000fcc0000010000 */
[----:B------:R-:W-:Y:S08]  /*19300*/  MUFU.EX2 R179, R179 ;  /* 0x000000b300b37308 */ /* 0x000ff00000000800 */
[----:B------:R-:W1:Y:S01]  /*19310*/  MUFU.EX2 R176, R176 ;  /* 0x000000b000b07308 */ /* 0x000e620000000800 */
[----:B-----5:R-:W-:Y:S01]  /*19320*/  F2FP.F16.F32.PACK_AB R151, R180, R183 ;  /* 0x000000b7b497723e */ /* 0x020fe200000000ff */
[----:B------:R-:W-:-:S04]  /*19330*/  FADD.FTZ R183, R183, R182 ;  /* 0x000000b6b7b77221 */ /* 0x000fc80000010000 */
[----:B------:R-:W-:Y:S02]  /*19340*/  FADD.FTZ R180, R180, R183 ;  /* 0x000000b7b4b47221 */ /* 0x000fe40000010000 */
[C---:B------:R-:W-:Y:S01]  /*19350*/  HMMA.16816.F32 R40, R148.reuse, R44, RZ ;  /* 0x0000002c9428723c */ /* 0x040fe200000018ff */
[----:B------:R-:W-:Y:S05]  /*19360*/  MUFU.EX2 R175, R175 ;  /* 0x000000af00af7308 */ /* 0x000fea0000000800 */
[C---:B------:R-:W-:Y:S03]  /*19370*/  HMMA.16816.F32 R44, R148.reuse, R46, RZ ;  /* 0x0000002e942c723c */ /* 0x040fe600000018ff */
[----:B------:R-:W5:Y:S01]  /*19380*/  MUFU.EX2 R172, R172 ;  /* 0x000000ac00ac7308 */ /* 0x000f620000000800 */
[C---:B-1----:R-:W-:Y:S01]  /*19390*/  F2FP.F16.F32.PACK_AB R28, R176.reuse, R179 ;  /* 0x000000b3b01c723e */ /* 0x042fe200000000ff */
[----:B------:R-:W-:Y:S01]  /*193a0*/  FADD.FTZ R179, R179, R178 ;  /* 0x000000b2b3b37221 */ /* 0x000fe20000010000 */
[----:B------:R-:W-:Y:S03]  /*193b0*/  HMMA.16816.F32 R48, R148, R52, RZ ;  /* 0x000000349430723c */ /* 0x000fe600000018ff */
[----:B------:R-:W-:-:S02]  /*193c0*/  FADD.FTZ R176, R176, R179 ;  /* 0x000000b3b0b07221 */ /* 0x000fc40000010000 */
[----:B------:R-:W-:Y:S01]  /*193d0*/  MUFU.EX2 R177, R177 ;  /* 0x000000b100b17308 */ /* 0x000fe20000000800 */
[C---:B------:R-:W-:Y:S06]  /*193e0*/  HMMA.16816.F32 R56, R148.reuse, R60, RZ ;  /* 0x0000003c9438723c */ /* 0x040fec00000018ff */
[----:B------:R-:W-:Y:S01]  /*193f0*/  HMMA.16816.F32 R52, R148, R54, RZ ;  /* 0x000000369434723c */ /* 0x000fe200000018ff */
[----:B------:R-:W1:Y:S01]  /*19400*/  MUFU.EX2 R174, R174 ;  /* 0x000000ae00ae7308 */ /* 0x000e620000000800 */
[----:B-----5:R-:W-:Y:S01]  /*19410*/  F2FP.F16.F32.PACK_AB R30, R172, R175 ;  /* 0x000000afac1e723e */ /* 0x020fe200000000ff */
[----:B------:R-:W-:-:S03]  /*19420*/  FADD.FTZ R175, R175, R176 ;  /* 0x000000b0afaf7221 */ /* 0x000fc60000010000 */
[C---:B------:R-:W-:Y:S01]  /*19430*/  HMMA.16816.F32 R60, R148.reuse, R62, RZ ;  /* 0x0000003e943c723c */ /* 0x040fe200000018ff */
[----:B------:R-:W-:Y:S02]  /*19440*/  FADD.FTZ R175, R172, R175 ;  /* 0x000000afacaf7221 */ /* 0x000fe40000010000 */
[----:B------:R-:W-:Y:S03]  /*19450*/  MUFU.EX2 R173, R173 ;  /* 0x000000ad00ad7308 */ /* 0x000fe60000000800 */
[C---:B------:R-:W-:Y:S05]  /*19460*/  HMMA.16816.F32 R88, R148.reuse, R92, RZ ;  /* 0x0000005c9458723c */ /* 0x040fea00000018ff */
[----:B------:R-:W5:Y:S01]  /*19470*/  MUFU.EX2 R0, R0 ;  /* 0x0000000000007308 */ /* 0x000f620000000800 */
[----:B-1----:R-:W-:Y:S01]  /*19480*/  F2FP.F16.F32.PACK_AB R29, R174, R177 ;  /* 0x000000b1ae1d723e */ /* 0x002fe200000000ff */
[----:B------:R-:W-:Y:S01]  /*19490*/  HMMA.16816.F32 R92, R148, R94, RZ ;  /* 0x0000005e945c723c */ /* 0x000fe200000018ff */
[----:B------:R-:W-:-:S04]  /*194a0*/  FADD.FTZ R177, R177, R180 ;  /* 0x000000b4b1b17221 */ /* 0x000fc80000010000 */
[----:B------:R-:W-:Y:S01]  /*194b0*/  FADD.FTZ R174, R174, R177 ;  /* 0x000000b1aeae7221 */ /* 0x000fe20000010000 */
[C---:B------:R-:W-:Y:S01]  /*194c0*/  HMMA.16816.F32 R160, R148.reuse, R36, RZ ;  /* 0x0000002494a0723c */ /* 0x040fe200000018ff */
[----:B------:R-:W-:Y:S05]  /*194d0*/  MUFU.EX2 R186, R186 ;  /* 0x000000ba00ba7308 */ /* 0x000fea0000000800 */
[----:B------:R-:W-:Y:S01]  /*194e0*/  HMMA.16816.F32 R64, R148, R68, RZ ;  /* 0x000000449440723c */ /* 0x000fe200000018ff */
[----:B-----5:R-:W-:Y:S02]  /*194f0*/  F2FP.F16.F32.PACK_AB R31, R0, R173 ;  /* 0x000000ad001f723e */ /* 0x020fe400000000ff */
[----:B------:R-:W1:Y:S01]  /*19500*/  MUFU.EX2 R189, R189 ;  /* 0x000000bd00bd7308 */ /* 0x000e620000000800 */
[----:B------:R-:W-:-:S02]  /*19510*/  FADD.FTZ R173, R173, R174 ;  /* 0x000000aeadad7221 */ /* 0x000fc40000010000 */
[----:B------:R-:W-:Y:S02]  /*19520*/  HMMA.16816.F32 R72, R148, R76, RZ ;  /* 0x0000004c9448723c */ /* 0x000fe400000018ff */
[----:B------:R-:W-:-:S04]  /*19530*/  FADD.FTZ R173, R0, R173 ;  /* 0x000000ad00ad7221 */ /* 0x000fc80000010000 */
[C---:B---3--:R-:W-:Y:S01]  /*19540*/  HMMA.16816.F32 R40, R28.reuse, R8, R40 ;  /* 0x000000081c28723c */ /* 0x048fe20000001828 */
[----:B------:R-:W-:Y:S05]  /*19550*/  MUFU.EX2 R188, R188 ;  /* 0x000000bc00bc7308 */ /* 0x000fea0000000800 */
[----:B------:R-:W-:Y:S01]  /*19560*/  HMMA.16816.F32 R44, R28, R10, R44 ;  /* 0x0000000a1c2c723c */ /* 0x000fe2000000182c */
[----:B------:R-:W3:Y:S02]  /*19570*/  LDSM.16.MT88.4 R8, [R224+0x12800] ;  /* 0x01280000e008783b */ /* 0x000ee40000004200 */
[----:B------:R-:W-:Y:S03]  /*19580*/  MUFU.EX2 R191, R191 ;  /* 0x000000bf00bf7308 */ /* 0x000fe60000000800 */
        /* <DEDUP_REMOVED lines=10> */
[C---:B----4-:R-:W-:Y:S01]  /*19630*/  HMMA.16816.F32 R136, R148.reuse, R140, RZ ;  /* 0x0000008c9488723c */ /* 0x050fe200000018ff */
        /* <DEDUP_REMOVED lines=19> */
[C---:B------:R-:W-:Y:S06]  /*19770*/  HMMA.16816.F32 R144, R148.reuse, R146, RZ ;  /* 0x000000929490723c */ /* 0x040fec00000018ff */
[C---:B------:R-:W-:Y:S06]  /*19780*/  HMMA.16816.F32 R152, R148.reuse, R16, RZ ;  /* 0x000000109498723c */ /* 0x040fec00000018ff */
[----:B------:R-:W-:Y:S01]  /*19790*/  HMMA.16816.F32 R148, R148, R18, RZ ;  /* 0x000000129494723c */ /* 0x000fe200000018ff */
        /* <DEDUP_REMOVED lines=46> */
[----:B------:R-:W-:Y:S01]  /*19a80*/  LDSM.16.MT88.4 R32, [R224+0x16800] ;  /* 0x01680000e020783b */ /* 0x000fe20000004200 */
[----:B------:R-:W-:Y:S01]  /*19a90*/  FADD.FTZ R188, R188, R189 ;  /* 0x000000bdbcbc7221 */ /* 0x000fe20000010000 */
[----:B------:R-:W-:-:S03]  /*19aa0*/  FADD.FTZ R192, R192, R193 ;  /* 0x000000c1c0c07221 */ /* 0x000fc60000010000 */
[----:B---3--:R-:W-:Y:S01]  /*19ab0*/  HMMA.16816.F32 R48, R4, R8, R48 ;  /* 0x000000080430723c */ /* 0x008fe20000001830 */
[----:B------:R-:W-:Y:S01]  /*19ac0*/  FADD.FTZ R191, R191, R188 ;  /* 0x000000bcbfbf7221 */ /* 0x000fe20000010000 */
[----:B------:R-:W-:-:S04]  /*19ad0*/  FADD.FTZ R195, R195, R192 ;  /* 0x000000c0c3c37221 */ /* 0x000fc80000010000 */
[----:B------:R-:W-:Y:S01]  /*19ae0*/  HMMA.16816.F32 R52, R4, R10, R52 ;  /* 0x0000000a0434723c */ /* 0x000fe20000001834 */
[----:B------:R-:W2:Y:S05]  /*19af0*/  LDSM.16.MT88.4 R8, [R226+0x15000] ;  /* 0x01500000e208783b */ /* 0x000eaa0000004200 */
[C---:B------:R-:W-:Y:S06]  /*19b00*/  HMMA.16816.F32 R80, R28.reuse, R24, R80 ;  /* 0x000000181c50723c */ /* 0x040fec0000001850 */
[----:B------:R-:W-:Y:S01]  /*19b10*/  HMMA.16816.F32 R84, R28, R26, R84 ;  /* 0x0000001a1c54723c */ /* 0x000fe20000001854 */
        /* <DEDUP_REMOVED lines=12> */
[----:B------:R-:W2:Y:S05]  /*19be0*/  LDSM.16.MT88.4 R8, [R226+0x17000] ;  /* 0x01700000e208783b */ /* 0x000eaa0000004200 */
[C---:B------:R-:W-:Y:S06]  /*19bf0*/  HMMA.16816.F32 R152, R28.reuse, R32, R152 ;  /* 0x000000201c98723c */ /* 0x040fec0000001898 */
[----:B------:R-:W-:Y:S01]  /*19c00*/  HMMA.16816.F32 R148, R28, R34, R148 ;  /* 0x000000221c94723c */ /* 0x000fe20000001894 */
[----:B------:R-:W2:Y:S04]  /*19c10*/  LDSM.16.MT88.4 R32, [R225+0x13000] ;  /* 0x01300000e120783b */ /* 0x000ea80000004200 */
[----:B------:R-:W2:Y:S01]  /*19c20*/  LDSM.16.MT88.4 R28, [R224+0x13000] ;  /* 0x01300000e01c783b */ /* 0x000ea20000004200 */
        /* <DEDUP_REMOVED lines=91> */
[----:B------:R-:W1:Y:S01]  /*1a1e0*/  LDC R4, c[0x0][0x380] ;  /* 0x0000e000ff047b82 */ /* 0x000e620000000800 */
[----:B------:R-:W-:Y:S01]  /*1a1f0*/  USHF.L.U32 UR4, UR5, 0x6, URZ ;  /* 0x0000000605047899 */ /* 0x000fe2000800063f */
[----:B------:R-:W-:-:S03]  /*1a200*/  ULDC.64 UR10, c[0x0][0x250] ;  /* 0x00009400000a7ab9 */ /* 0x000fc60000000a00 */
[----:B------:R-:W-:Y:S02]  /*1a210*/  UIADD3 UR8, UR4, 0x40, URZ ;  /* 0x0000004004087890 */ /* 0x000fe4000fffe03f */
        /* <DEDUP_REMOVED lines=29> */
[----:B------:R-:W-:-:S02]  /*1a3f0*/  LOP3.LUT R0, R4, UR4, RZ, 0x3c, !PT ;  /* 0x0000000404007c12 */ /* 0x000fc4000f8e3cff */
        /* <DEDUP_REMOVED lines=29> */
.L_x_3968:
[----:B------:R-:W-:Y:S02]  /*1a5d0*/  ULDC UR10, c[0x0][0x250] ;  /* 0x00009400000a7ab9 */ /* 0x000fe40000000800 */
[----:B------:R-:W-:-:S06]  /*1a5e0*/  USHF.L.U32 UR4, UR10, 0x6, URZ ;  /* 0x000000060a047899 */ /* 0x000fcc000800063f */
[----:B------:R-:W-:-:S04]  /*1a5f0*/  IADD3 R5, RZ, -UR4, RZ ;  /* 0x80000004ff057c10 */ /* 0x000fc8000fffe0ff */
[----:B------:R-:W-:-:S07]  /*1a600*/  SHF.R.S32.HI R0, RZ, 0x1f, R5 ;  /* 0x0000001fff007819 */ /* 0x000fce0000011405 */
.L_x_3969:
[C---:B------:R-:W-:Y:S01]  /*1a610*/  LEA R240, P4, R5.reuse, R240, 0x1 ;  /* 0x000000f005f07211 */ /* 0x040fe200078808ff */
[----:B------:R-:W-:Y:S01]  /*1a620*/  ULDC.64 UR8, c[0x0][0x220] ;  /* 0x0000880000087ab9 */ /* 0x000fe20000000a00 */
[C---:B------:R-:W-:Y:S01]  /*1a630*/  IADD3 R4, P2, R5.reuse, R166, RZ ;  /* 0x000000a605047210 */ /* 0x040fe20007f5e0ff */
[----:B------:R-:W-:Y:S01]  /*1a640*/  USHF.L.U32 UR11, UR10, 0x5, URZ ;  /* 0x000000050a0b7899 */ /* 0x000fe2000800063f */
[----:B------:R-:W-:Y:S01]  /*1a650*/  IADD3 R166, P1, P0, R166, UR26, R5 ;  /* 0x0000001aa6a67c10 */ /* 0x000fe2000f83e005 */
[----:B------:R-:W-:Y:S01]  /*1a660*/  ULDC UR4, c[0x0][0x254] ;  /* 0x0000950000047ab9 */ /* 0x000fe20000000800 */
[--C-:B------:R-:W-:Y:S01]  /*1a670*/  LEA.HI.X R241, R5, R241, R0.reuse, 0x1, P4 ;  /* 0x000000f105f17211 */ /* 0x100fe200020f0c00 */
[----:B------:R-:W-:Y:S01]  /*1a680*/  IMAD.X R5, R0, 0x1, R165, P2 ;  /* 0x0000000100057824 */ /* 0x000fe200010e06a5 */
[----:B------:R-:W-:Y:S01]  /*1a690*/  IADD3.X R165, R165, UR25, R0, P1, P0 ;  /* 0x00000019a5a57c10 */ /* 0x000fe20008fe0400 */
[----:B------:R-:W-:Y:S01]  /*1a6a0*/  USHF.L.U64.HI UR4, UR10, 0x5, UR4 ;  /* 0x000000050a047899 */ /* 0x000fe20008010204 */
[----:B------:R-:W-:Y:S01]  /*1a6b0*/  LEA R6, P1, R4, UR8, 0x1 ;  /* 0x0000000804067c11 */ /* 0x000fe2000f8208ff */
[----:B------:R-:W-:Y:S01]  /*1a6c0*/  @!PT LDS RZ, [RZ] ;  /* 0x00000000fffff984 */ /* 0x000fe20000000800 */
[----:B------:R-:W-:Y:S01]  /*1a6d0*/  @!PT LDS RZ, [RZ] ;  /* 0x00000000fffff984 */ /* 0x000fe20000000800 */
[----:B------:R-:W-:Y:S01]  /*1a6e0*/  @!PT LDS RZ, [RZ] ;  /* 0x00000000fffff984 */ /* 0x000fe20000000800 */
[----:B------:R-:W-:Y:S01]  /*1a6f0*/  LDGSTS.E.BYPASS.LTC128B.128 [R235+0x10000], desc[UR6][R240.64] ;  /* 0x10000000f0eb7fae */ /* 0x000fe2000b901d46 */
[----:B------:R-:W-:Y:S01]  /*1a700*/  LEA R8, P0, R166, UR8, 0x1 ;  /* 0x00000008a6087c11 */ /* 0x000fe2000f8008ff */
[----:B------:R-:W-:Y:S01]  /*1a710*/  UISETP.GT.AND UP0, UPT, UR5, UR18, UPT ;  /* 0x000000120500728c */ /* 0x000fe2000bf04270 */
[----:B------:R-:W-:Y:S01]  /*1a720*/  LEA.HI.X R7, R4, UR9, R5, 0x1, P1 ;  /* 0x0000000904077c11 */ /* 0x000fe200088f0c05 */
[----:B------:R-:W1:Y:S01]  /*1a730*/  S2R R0, SR_TID.X ;  /* 0x0000000000007919 */ /* 0x000e620000002100 */
[----:B------:R-:W-:-:S02]  /*1a740*/  IADD3 R4, P1, R240, UR11, RZ ;  /* 0x0000000bf0047c10 */ /* 0x000fc4000ff3e0ff */
[----:B------:R-:W-:Y:S01]  /*1a750*/  LEA.HI.X R9, R166, UR9, R165, 0x1, P0 ;  /* 0x00000009a6097c11 */ /* 0x000fe200080f0ca5 */
[----:B------:R-:W-:Y:S01]  /*1a760*/  LDGSTS.E.BYPASS.LTC128B.128 [R235+0x12000], desc[UR6][R6.64+0x80] ;  /* 0x1200008006eb7fae */ /* 0x000fe2000b901d46 */
[----:B------:R-:W-:Y:S01]  /*1a770*/  IADD3.X R5, R241, UR4, RZ, P1, !PT ;  /* 0x00000004f1057c10 */ /* 0x000fe20008ffe4ff */
[----:B------:R-:W-:Y:S01]  /*1a780*/  IMAD.U32 R165, RZ, RZ, UR5 ;  /* 0x00000005ffa57e24 */ /* 0x000fe2000f8e00ff */
[----:B------:R-:W-:Y:S01]  /*1a790*/  IADD3 R10, P1, R4, UR11, RZ ;  /* 0x0000000b040a7c10 */ /* 0x000fe2000ff3e0ff */
[----:B------:R-:W-:Y:S01]  /*1a7a0*/  LDGSTS.E.BYPASS.LTC128B.128 [R235+0x14000], desc[UR6][R6.64+0x100] ;  /* 0x1400010006eb7fae */ /* 0x000fe2000b901d46 */
[----:B------:R-:W-:Y:S02]  /*1a7b0*/  IADD3 R12, P0, R8, UR11, RZ ;  /* 0x0000000b080c7c10 */ /* 0x000fe4000ff1e0ff */
[----:B------:R-:W-:Y:S01]  /*1a7c0*/  IADD3.X R11, R5, UR4, RZ, P1, !PT ;  /* 0x00000004050b7c10 */ /* 0x000fe20008ffe4ff */
[----:B------:R-:W-:Y:S01]  /*1a7d0*/  LDGSTS.E.BYPASS.LTC128B.128 [R235+0x16000], desc[UR6][R6.64+0x180] ;  /* 0x1600018006eb7fae */ /* 0x000fe2000b901d46 */
[----:B------:R-:W-:-:S02]  /*1a7e0*/  IADD3.X R13, R9, UR4, RZ, P0, !PT ;  /* 0x00000004090d7c10 */ /* 0x000fc400087fe4ff */
[----:B------:R-:W-:Y:S01]  /*1a7f0*/  IADD3 R14, P1, R10, UR11, RZ ;  /* 0x0000000b0a0e7c10 */ /* 0x000fe2000ff3e0ff */
[----:B------:R2:W-:Y:S01]  /*1a800*/  LDGSTS.E.BYPASS.LTC128B.128 [R235+0x10800], desc[UR6][R4.64] ;  /* 0x1080000004eb7fae */ /* 0x0005e2000b901d46 */
[----:B------:R-:W-:Y:S02]  /*1a810*/  IADD3 R16, P0, R12, UR11, RZ ;  /* 0x0000000b0c107c10 */ /* 0x000fe4000ff1e0ff */
[----:B------:R-:W-:Y:S01]  /*1a820*/  IADD3.X R15, R11, UR4, RZ, P1, !PT ;  /* 0x000000040b0f7c10 */ /* 0x000fe20008ffe4ff */
[----:B------:R-:W-:Y:S01]  /*1a830*/  LDGSTS.E.BYPASS.LTC128B.128 [R235+0x12800], desc[UR6][R8.64+0x80] ;  /* 0x1280008008eb7fae */ /* 0x000fe2000b901d46 */
[----:B------:R-:W-:-:S03]  /*1a840*/  IADD3.X R17, R13, UR4, RZ, P0, !PT ;  /* 0x000000040d117c10 */ /* 0x000fc600087fe4ff */
[----:B------:R-:W-:Y:S04]  /*1a850*/  LDGSTS.E.BYPASS.LTC128B.128 [R235+0x14800], desc[UR6][R8.64+0x100] ;  /* 0x1480010008eb7fae */ /* 0x000fe8000b901d46 */
[----:B------:R-:W-:Y:S04]  /*1a860*/  LDGSTS.E.BYPASS.LTC128B.128 [R235+0x16800], desc[UR6][R8.64+0x180] ;  /* 0x1680018008eb7fae */ /* 0x000fe8000b901d46 */
[----:B------:R-:W-:Y:S01]  /*1a870*/  LDGSTS.E.BYPASS.LTC128B.128 [R235+0x11000], desc[UR6][R10.64] ;  /* 0x110000000aeb7fae */ /* 0x000fe2000b901d46 */
[----:B-1----:R-:W-:-:S03]  /*1a880*/  IMAD.SHL.U32 R0, R0, 0x2, RZ ;  /* 0x0000000200007824 */ /* 0x002fc600078e00ff */
[----:B------:R-:W-:Y:S02]  /*1a890*/  LDGSTS.E.BYPASS.LTC128B.128 [R235+0x13000], desc[UR6][R12.64+0x80] ;  /* 0x130000800ceb7fae */ /* 0x000fe4000b901d46 */
[----:B------:R-:W-:Y:S02]  /*1a8a0*/  LOP3.LUT R0, R0, 0x6, RZ, 0xc0, !PT ;  /* 0x0000000600007812 */ /* 0x000fe400078ec0ff */
[----:B------:R-:W-:Y:S03]  /*1a8b0*/  LDGSTS.E.BYPASS.LTC128B.128 [R235+0x15000], desc[UR6][R12.64+0x100] ;  /* 0x150001000ceb7fae */ /* 0x000fe6000b901d46 */
[----:B------:R-:W-:Y:S01]  /*1a8c0*/  IMAD R165, R165, 0x40, R0 ;  /* 0x00000040a5a57824 */ /* 0x000fe200078e0200 */
[----:B------:R-:W-:Y:S04]  /*1a8d0*/  LDGSTS.E.BYPASS.LTC128B.128 [R235+0x17000], desc[UR6][R12.64+0x180] ;  /* 0x170001800ceb7fae */ /* 0x000fe8000b901d46 */
[----:B------:R1:W-:Y:S04]  /*1a8e0*/  LDGSTS.E.BYPASS.LTC128B.128 [R235+0x11800], desc[UR6][R14.64] ;  /* 0x118000000eeb7fae */ /* 0x0003e8000b901d46 */
[----:B------:R-:W-:Y:S04]  /*1a8f0*/  LDGSTS.E.BYPASS.LTC128B.128 [R235+0x13800], desc[UR6][R16.64+0x80] ;  /* 0x1380008010eb7fae */ /* 0x000fe8000b901d46 */
[----:B------:R-:W-:Y:S04]  /*1a900*/  LDGSTS.E.BYPASS.LTC128B.128 [R235+0x15800], desc[UR6][R16.64+0x100] ;  /* 0x1580010010eb7fae */ /* 0x000fe8000b901d46 */
[----:B------:R3:W-:Y:S04]  /*1a910*/  LDGSTS.E.BYPASS.LTC128B.128 [R235+0x17800], desc[UR6][R16.64+0x180] ;  /* 0x1780018010eb7fae */ /* 0x0007e8000b901d46 */
[----:B------:R-:W-:Y:S04]  /*1a920*/  LDSM.16.M88.4 R176, [R234] ;  /* 0x00000000eab0783b */ /* 0x000fe80000000200 */
[----:B--2---:R-:W2:Y:S04]  /*1a930*/  LDSM.16.M88.4 R4, [R233+0x8000] ;  /* 0x00800000e904783b */ /* 0x004ea80000000200 */
[----:B------:R-:W4:Y:S04]  /*1a940*/  LDSM.16.M88.4 R24, [R233+0x8800] ;  /* 0x00880000e918783b */ /* 0x000f280000000200 */
[----:B------:R-:W5:Y:S04]  /*1a950*/  LDSM.16.M88.4 R184, [R233+0x9000] ;  /* 0x00900000e9b8783b */ /* 0x000f680000000200 */
[----:B------:R-:W5:Y:S04]  /*1a960*/  LDSM.16.M88.4 R172, [R233+0x9800] ;  /* 0x00980000e9ac783b */ /* 0x000f680000000200 */
[----:B------:R-:W-:Y:S04]  /*1a970*/  LDSM.16.M88.4 R192, [R232] ;  /* 0x00000000e8c0783b */ /* 0x000fe80000000200 */
[----:B------:R-:W5:Y:S04]  /*1a980*/  LDSM.16.M88.4 R168, [R231] ;  /* 0x00000000e7a8783b */ /* 0x000f680000000200 */
[----:B------:R-:W5:Y:S04]  /*1a990*/  LDSM.16.M88.4 R20, [R223] ;  /* 0x00000000df14783b */ /* 0x000f680000000200 */
[----:B-1----:R-:W1:Y:S04]  /*1a9a0*/  LDSM.16.M88.4 R12, [R222] ;  /* 0x00000000de0c783b */ /* 0x002e680000000200 */
[----:B------:R-:W1:Y:S04]  /*1a9b0*/  LDSM.16.M88.4 R196, [R221] ;  /* 0x00000000ddc4783b */ /* 0x000e680000000200 */
[----:B---3--:R-:W-:Y:S01]  /*1a9c0*/  LDSM.16.M88.4 R16, [R230] ;  /* 0x00000000e610783b */ /* 0x008fe20000000200 */
[C---:B--2---:R-:W-:Y:S03]  /*1a9d0*/  HMMA.16816.F32 R8, R176.reuse, R4, RZ ;  /* 0x00000004b008723c */ /* 0x044fe600000018ff */
[----:B------:R-:W2:Y:S04]  /*1a9e0*/  LDSM.16.M88.4 R32, [R227+0x8000] ;  /* 0x00800000e320783b */ /* 0x000ea80000000200 */
[----:B------:R-:W3:Y:S01]  /*1a9f0*/  LDSM.16.M88.4 R200, [R227+0x8800] ;  /* 0x00880000e3c8783b */ /* 0x000ee20000000200 */
[C---:B------:R-:W-:Y:S03]  /*1aa00*/  HMMA.16816.F32 R4, R176.reuse, R6, RZ ;  /* 0x00000006b004723c */ /* 0x040fe600000018ff */
[----:B------:R-:W0:Y:S03]  /*1aa10*/  LDGDEPBAR ;  /* 0x00000000000079af */ /* 0x000e260000000000 */
[C---:B----4-:R-:W-:Y:S06]  /*1aa20*/  HMMA.16816.F32 R28, R176.reuse, R24, RZ ;  /* 0x00000018b01c723c */ /* 0x050fec00000018ff */
[C---:B-----5:R-:W-:Y:S06]  /*1aa30*/  HMMA.16816.F32 R188, R176.reuse, R184, RZ ;  /* 0x000000b8b0bc723c */ /* 0x060fec00000018ff */
[C---:B------:R-:W-:Y:S06]  /*1aa40*/  HMMA.16816.F32 R24, R176.reuse, R26, RZ ;  /* 0x0000001ab018723c */ /* 0x040fec00000018ff */
[C---:B------:R-:W-:Y:S06]  /*1aa50*/  HMMA.16816.F32 R184, R176.reuse, R186, RZ ;  /* 0x000000bab0b8723c */ /* 0x040fec00000018ff */
[C---:B------:R-:W-:Y:S06]  /*1aa60*/  HMMA.16816.F32 R180, R176.reuse, R172, RZ ;  /* 0x000000acb0b4723c */ /* 0x040fec00000018ff */
[----:B------:R-:W-:Y:S01]  /*1aa70*/  HMMA.16816.F32 R176, R176, R174, RZ ;  /* 0x000000aeb0b0723c */ /* 0x000fe200000018ff */
[----:B------:R-:W4:Y:S05]  /*1aa80*/  LDSM.16.M88.4 R172, [R227+0x9000] ;  /* 0x00900000e3ac783b */ /* 0x000f2a0000000200 */
[C---:B------:R-:W-:Y:S06]  /*1aa90*/  HMMA.16816.F32 R8, R192.reuse, R168, R8 ;  /* 0x000000a8c008723c */ /* 0x040fec0000001808 */
[C---:B------:R-:W-:Y:S01]  /*1aaa0*/  HMMA.16816.F32 R4, R192.reuse, R170, R4 ;  /* 0x000000aac004723c */ /* 0x040fe20000001804 */
[----:B------:R-:W5:Y:S05]  /*1aab0*/  LDSM.16.M88.4 R168, [R227+0x9800] ;  /* 0x00980000e3a8783b */ /* 0x000f6a0000000200 */
[C---:B------:R-:W-:Y:S06]  /*1aac0*/  HMMA.16816.F32 R28, R192.reuse, R20, R28 ;  /* 0x00000014c01c723c */ /* 0x040fec000000181c */
[C---:B------:R-:W-:Y:S01]  /*1aad0*/  HMMA.16816.F32 R24, R192.reuse, R22, R24 ;  /* 0x00000016c018723c */ /* 0x040fe20000001818 */
[----:B------:R-:W-:Y:S05]  /*1aae0*/  LDSM.16.M88.4 R20, [R220] ;  /* 0x00000000dc14783b */ /* 0x000fea0000000200 */
[C---:B-1----:R-:W-:Y:S06]  /*1aaf0*/  HMMA.16816.F32 R188, R192.reuse, R12, R188 ;  /* 0x0000000cc0bc723c */ /* 0x042fec00000018bc */
[C---:B------:R-:W-:Y:S01]  /*1ab00*/  HMMA.16816.F32 R184, R192.reuse, R14, R184 ;  /* 0x0000000ec0b8723c */ /* 0x040fe200000018b8 */
[----:B------:R-:W1:Y:S05]  /*1ab10*/  LDSM.16.M88.4 R12, [R229] ;  /* 0x00000000e50c783b */ /* 0x000e6a0000000200 */
[C---:B------:R-:W-:Y:S06]  /*1ab20*/  HMMA.16816.F32 R180, R192.reuse, R196, R180 ;  /* 0x000000c4c0b4723c */ /* 0x040fec00000018b4 */
[----:B------:R-:W-:Y:S01]  /*1ab30*/  HMMA.16816.F32 R176, R192, R198, R176 ;  /* 0x000000c6c0b0723c */ /* 0x000fe200000018b0 */
[----:B------:R-:W1:Y:S04]  /*1ab40*/  LDSM.16.M88.4 R196, [R220+0x800] ;  /* 0x00080000dcc4783b */ /* 0x000e680000000200 */
[----:B------:R-:W1:Y:S01]  /*1ab50*/  LDSM.16.M88.4 R192, [R220+0x1000] ;  /* 0x00100000dcc0783b */ /* 0x000e620000000200 */
        /* <DEDUP_REMOVED lines=18> */
[----:B------:R-:W-:Y:S05]  /*1ac80*/  LDSM.16.M88.4 R196, [R219] ;  /* 0x00000000dbc4783b */ /* 0x000fea0000000200 */
[C---:B------:R-:W-:Y:S06]  /*1ac90*/  HMMA.16816.F32 R188, R12.reuse, R192, R188 ;  /* 0x000000c00cbc723c */ /* 0x040fec00000018bc */
[C---:B------:R-:W-:Y:S01]  /*1aca0*/  HMMA.16816.F32 R184, R12.reuse, R194, R184 ;  /* 0x000000c20cb8723c */ /* 0x040fe200000018b8 */
[----:B------:R-:W5:Y:S05]  /*1acb0*/  LDSM.16.M88.4 R192, [R232+0x2000] ;  /* 0x00200000e8c0783b */ /* 0x000f6a0000000200 */
[C---:B--2---:R-:W-:Y:S06]  /*1acc0*/  HMMA.16816.F32 R180, R12.reuse, R32, R180 ;  /* 0x000000200cb4723c */ /* 0x044fec00000018b4 */
[----:B------:R-:W-:Y:S01]  /*1acd0*/  HMMA.16816.F32 R176, R12, R34, R176 ;  /* 0x000000220cb0723c */ /* 0x000fe200000018b0 */
[----:B------:R-:W2:Y:S04]  /*1ace0*/  LDSM.16.M88.4 R32, [R218] ;  /* 0x00000000da20783b */ /* 0x000ea80000000200 */
[----:B------:R-:W2:Y:S01]  /*1acf0*/  LDSM.16.M88.4 R12, [R217] ;  /* 0x00000000d90c783b */ /* 0x000ea20000000200 */
[C---:B---3--:R-:W-:Y:S06]  /*1ad00*/  HMMA.16816.F32 R8, R16.reuse, R200, R8 ;  /* 0x000000c81008723c */ /* 0x048fec0000001808 */
[C---:B------:R-:W-:Y:S01]  /*1ad10*/  HMMA.16816.F32 R4, R16.reuse, R202, R4 ;  /* 0x000000ca1004723c */ /* 0x040fe20000001804 */
[----:B------:R-:W3:Y:S05]  /*1ad20*/  LDSM.16.M88.4 R200, [R216] ;  /* 0x00000000d8c8783b */ /* 0x000eea0000000200 */
[C---:B------:R-:W-:Y:S06]  /*1ad30*/  HMMA.16816.F32 R28, R16.reuse, R172, R28 ;  /* 0x000000ac101c723c */ /* 0x040fec000000181c */
[C---:B------:R-:W-:Y:S01]  /*1ad40*/  HMMA.16816.F32 R24, R16.reuse, R174, R24 ;  /* 0x000000ae1018723c */ /* 0x040fe20000001818 */
[----:B------:R-:W-:Y:S05]  /*1ad50*/  LDSM.16.M88.4 R172, [R230+0x2000] ;  /* 0x00200000e6ac783b */ /* 0x000fea0000000200 */
[C---:B----4-:R-:W-:Y:S06]  /*1ad60*/  HMMA.16816.F32 R188, R16.reuse, R168, R188 ;  /* 0x000000a810bc723c */ /* 0x050fec00000018bc */
[C---:B------:R-:W-:Y:S01]  /*1ad70*/  HMMA.16816.F32 R184, R16.reuse, R170, R184 ;  /* 0x000000aa10b8723c */ /* 0x040fe200000018b8 */
[----:B------:R-:W4:Y:S05]  /*1ad80*/  LDSM.16.M88.4 R168, [R227+0xa000] ;  /* 0x00a00000e3a8783b */ /* 0x000f2a0000000200 */
[C---:B-1----:R-:W-:Y:S06]  /*1ad90*/  HMMA.16816.F32 R180, R16.reuse, R20, R180 ;  /* 0x0000001410b4723c */ /* 0x042fec00000018b4 */
[----:B------:R-:W-:Y:S01]  /*1ada0*/  HMMA.16816.F32 R176, R16, R22, R176 ;  /* 0x0000001610b0723c */ /* 0x000fe200000018b0 */
[----:B------:R-:W1:Y:S04]  /*1adb0*/  LDSM.16.M88.4 R20, [R227+0xa800] ;  /* 0x00a80000e314783b */ /* 0x000e680000000200 */
[----:B------:R-:W1:Y:S01]  /*1adc0*/  LDSM.16.M88.4 R16, [R227+0xb000] ;  /* 0x00b00000e310783b */ /* 0x000e620000000200 */
[C---:B-----5:R-:W-:Y:S06]  /*1add0*/  HMMA.16816.F32 R8, R192.reuse, R196, R8 ;  /* 0x000000c4c008723c */ /* 0x060fec0000001808 */
[C---:B------:R-:W-:Y:S01]  /*1ade0*/  HMMA.16816.F32 R4, R192.reuse, R198, R4 ;  /* 0x000000c6c004723c */ /* 0x040fe20000001804 */
[----:B------:R-:W5:Y:S05]  /*1adf0*/  LDSM.16.M88.4 R196, [R227+0xb800] ;  /* 0x00b80000e3c4783b */ /* 0x000f6a0000000200 */
[C---:B--2---:R-:W-:Y:S06]  /*1ae00*/  HMMA.16816.F32 R28, R192.reuse, R32, R28 ;  /* 0x00000020c01c723c */ /* 0x044fec000000181c */
[C---:B------:R-:W-:Y:S01]  /*1ae10*/  HMMA.16816.F32 R24, R192.reuse, R34, R24 ;  /* 0x00000022c018723c */ /* 0x040fe20000001818 */
[----:B------:R-:W-:Y:S05]  /*1ae20*/  LDSM.16.M88.4 R32, [R220+0x2000] ;  /* 0x00200000dc20783b */ /* 0x000fea0000000200 */
        /* <DEDUP_REMOVED lines=13> */
[C---:B------:R-:W-:Y:S06]  /*1af00*/  HMMA.16816.F32 R188, R172.reuse, R16, R188 ;  /* 0x00000010acbc723c */ /* 0x040fec00000018bc */
[C---:B------:R-:W-:Y:S01]  /*1af10*/  HMMA.16816.F32 R184, R172.reuse, R18, R184 ;  /* 0x00000012acb8723c */ /* 0x040fe200000018b8 */
[----:B------:R-:W1:Y:S05]  /*1af20*/  LDSM.16.M88.4 R16, [R234+0x4000] ;  /* 0x00400000ea10783b */ /* 0x000e6a0000000200 */
[C---:B-----5:R-:W-:Y:S06]  /*1af30*/  HMMA.16816.F32 R180, R172.reuse, R196, R180 ;  /* 0x000000c4acb4723c */ /* 0x060fec00000018b4 */
        /* <DEDUP_REMOVED lines=9> */
[C---:B------:R-:W-:Y:S06]  /*1afd0*/  HMMA.16816.F32 R188, R12.reuse, R192, R188 ;  /* 0x000000c00cbc723c */ /* 0x040fec00000018bc */
[C---:B------:R-:W-:Y:S01]  /*1afe0*/  HMMA.16816.F32 R184, R12.reuse, R194, R184 ;  /* 0x000000c20cb8723c */ /* 0x040fe200000018b8 */
[----:B------:R-:W-:Y:S05]  /*1aff0*/  LDSM.16.M88.4 R192, [R214] ;  /* 0x00000000d6c0783b */ /* 0x000fea0000000200 */
[C---:B----4-:R-:W-:Y:S06]  /*1b000*/  HMMA.16816.F32 R180, R12.reuse, R168, R180 ;  /* 0x000000a80cb4723c */ /* 0x050fec00000018b4 */
[----:B------:R-:W-:Y:S01]  /*1b010*/  HMMA.16816.F32 R176, R12, R170, R176 ;  /* 0x000000aa0cb0723c */ /* 0x000fe200000018b0 */
[----:B------:R-:W3:Y:S04]  /*1b020*/  LDSM.16.M88.4 R12, [R232+0x4000] ;  /* 0x00400000e80c783b */ /* 0x000ee80000000200 */
[----:B------:R-:W4:Y:S01]  /*1b030*/  LDSM.16.M88.4 R168, [R213] ;  /* 0x00000000d5a8783b */ /* 0x000f220000000200 */
[C---:B-1----:R-:W-:Y:S06]  /*1b040*/  HMMA.16816.F32 R8, R16.reuse, R20, R8 ;  /* 0x000000141008723c */ /* 0x042fec0000001808 */
[C---:B------:R-:W-:Y:S01]  /*1b050*/  HMMA.16816.F32 R4, R16.reuse, R22, R4 ;  /* 0x000000161004723c */ /* 0x040fe20000001804 */
[----:B------:R-:W1:Y:S05]  /*1b060*/  LDSM.16.M88.4 R20, [R212] ;  /* 0x00000000d414783b */ /* 0x000e6a0000000200 */
[C---:B-----5:R-:W-:Y:S06]  /*1b070*/  HMMA.16816.F32 R28, R16.reuse, R196, R28 ;  /* 0x000000c4101c723c */ /* 0x060fec000000181c */
[C---:B------:R-:W-:Y:S01]  /*1b080*/  HMMA.16816.F32 R24, R16.reuse, R198, R24 ;  /* 0x000000c61018723c */ /* 0x040fe20000001818 */
[----:B------:R-:W-:Y:S05]  /*1b090*/  LDSM.16.M88.4 R196, [R230+0x4000] ;  /* 0x00400000e6c4783b */ /* 0x000fea0000000200 */
[C---:B------:R-:W-:Y:S06]  /*1b0a0*/  HMMA.16816.F32 R188, R16.reuse, R172, R188 ;  /* 0x000000ac10bc723c */ /* 0x040fec00000018bc */
        /* <DEDUP_REMOVED lines=19> */
[C---:B-----5:R-:W-:Y:S06]  /*1b1e0*/  HMMA.16816.F32 R8, R196.reuse, R172, R8 ;  /* 0x000000acc408723c */ /* 0x060fec0000001808 */
        /* <DEDUP_REMOVED lines=13> */
[C---:B------:R-:W-:Y:S01]  /*1b2c0*/  HMMA.16816.F32 R4, R12.reuse, R194, R4 ;  /* 0x000000c20c04723c */ /* 0x040fe20000001804 */
[----:B------:R-:W-:Y:S05]  /*1b2d0*/  LDSM.16.M88.4 R192, [R233+0xf000] ;  /* 0x00f00000e9c0783b */ /* 0x000fea0000000200 */
[C---:B------:R-:W-:Y:S06]  /*1b2e0*/  HMMA.16816.F32 R28, R12.reuse, R168, R28 ;  /* 0x000000a80c1c723c */ /* 0x040fec000000181c */
[C---:B------:R-:W-:Y:S01]  /*1b2f0*/  HMMA.16816.F32 R24, R12.reuse, R170, R24 ;  /* 0x000000aa0c18723c */ /* 0x040fe20000001818 */
[----:B------:R-:W1:Y:S05]  /*1b300*/  LDSM.16.M88.4 R168, [R211] ;  /* 0x00000000d3a8783b */ /* 0x000e6a0000000200 */
[C---:B----4-:R-:W-:Y:S06]  /*1b310*/  HMMA.16816.F32 R188, R12.reuse, R20, R188 ;  /* 0x000000140cbc723c */ /* 0x050fec00000018bc */
[----:B------:R-:W-:Y:S01]  /*1b320*/  HMMA.16816.F32 R184, R12, R22, R184 ;  /* 0x000000160cb8723c */ /* 0x000fe200000018b8 */
[----:B------:R-:W4:Y:S05]  /*1b330*/  LDSM.16.M88.4 R20, [R233+0xf800] ;  /* 0x00f80000e914783b */ /* 0x000f2a0000000200 */
[C---:B--2---:R-:W-:Y:S06]  /*1b340*/  HMMA.16816.F32 R8, R16.reuse, R32, R8 ;  /* 0x000000201008723c */ /* 0x044fec0000001808 */
[----:B------:R-:W-:Y:S01]  /*1b350*/  HMMA.16816.F32 R4, R16, R34, R4 ;  /* 0x000000221004723c */ /* 0x000fe20000001804 */
[----:B------:R-:W2:Y:S05]  /*1b360*/  LDSM.16.M88.4 R32, [R210] ;  /* 0x00000000d220783b */ /* 0x000eaa0000000200 */
[C---:B------:R-:W-:Y:S06]  /*1b370*/  HMMA.16816.F32 R180, R12.reuse, R172, R180 ;  /* 0x000000ac0cb4723c */ /* 0x040fec00000018b4 */
[----:B------:R-:W-:Y:S01]  /*1b380*/  HMMA.16816.F32 R176, R12, R174, R176 ;  /* 0x000000ae0cb0723c */ /* 0x000fe200000018b0 */
[----:B------:R-:W-:Y:S04]  /*1b390*/  LDSM.16.M88.4 R172, [R230+0x6000] ;  /* 0x00600000e6ac783b */ /* 0x000fe80000000200 */
[----:B------:R-:W5:Y:S01]  /*1b3a0*/  LDSM.16.M88.4 R12, [R227+0xe000] ;  /* 0x00e00000e30c783b */ /* 0x000f620000000200 */
[C---:B---3--:R-:W-:Y:S06]  /*1b3b0*/  HMMA.16816.F32 R28, R16.reuse, R196, R28 ;  /* 0x000000c4101c723c */ /* 0x048fec000000181c */
[----:B------:R-:W-:Y:S01]  /*1b3c0*/  HMMA.16816.F32 R24, R16, R198, R24 ;  /* 0x000000c61018723c */ /* 0x000fe20000001818 */
[----:B------:R-:W3:Y:S05]  /*1b3d0*/  LDSM.16.M88.4 R196, [R209] ;  /* 0x00000000d1c4783b */ /* 0x000eea0000000200 */
[C---:B-1----:R-:W-:Y:S06]  /*1b3e0*/  HMMA.16816.F32 R8, R200.reuse, R168, R8 ;  /* 0x000000a8c808723c */ /* 0x042fec0000001808 */
[----:B------:R-:W-:Y:S01]  /*1b3f0*/  HMMA.16816.F32 R4, R200, R170, R4 ;  /* 0x000000aac804723c */ /* 0x000fe20000001804 */
[----:B------:R-:W1:Y:S05]  /*1b400*/  LDSM.16.M88.4 R168, [R227+0xe800] ;  /* 0x00e80000e3a8783b */ /* 0x000e6a0000000200 */
[C---:B------:R-:W-:Y:S06]  /*1b410*/  HMMA.16816.F32 R188, R16.reuse, R192, R188 ;  /* 0x000000c010bc723c */ /* 0x040fec00000018bc */
[C---:B------:R-:W-:Y:S01]  /*1b420*/  HMMA.16816.F32 R184, R16.reuse, R194, R184 ;  /* 0x000000c210b8723c */ /* 0x040fe200000018b8 */
[----:B------:R-:W1:Y:S05]  /*1b430*/  LDSM.16.M88.4 R192, [R208] ;  /* 0x00000000d0c0783b */ /* 0x000e6a0000000200 */
[C---:B----4-:R-:W-:Y:S06]  /*1b440*/  HMMA.16816.F32 R180, R16.reuse, R20, R180 ;  /* 0x0000001410b4723c */ /* 0x050fec00000018b4 */
[----:B------:R-:W-:Y:S01]  /*1b450*/  HMMA.16816.F32 R176, R16, R22, R176 ;  /* 0x0000001610b0723c */ /* 0x000fe200000018b0 */
[----:B------:R-:W-:Y:S04]  /*1b460*/  LDSM.16.M88.4 R20, [R229+0x6000] ;  /* 0x00600000e514783b */ /* 0x000fe80000000200 */
[----:B------:R-:W4:Y:S01]  /*1b470*/  LDSM.16.M88.4 R16, [R220+0x6000] ;  /* 0x00600000dc10783b */ /* 0x000f220000000200 */
[C---:B--2---:R-:W-:Y:S06]  /*1b480*/  HMMA.16816.F32 R28, R200.reuse, R32, R28 ;  /* 0x00000020c81c723c */ /* 0x044fec000000181c */
[----:B------:R-:W-:Y:S01]  /*1b490*/  HMMA.16816.F32 R24, R200, R34, R24 ;  /* 0x00000022c818723c */ /* 0x000fe20000001818 */
[----:B------:R-:W2:Y:S05]  /*1b4a0*/  LDSM.16.M88.4 R32, [R227+0xf000] ;  /* 0x00f00000e320783b */ /* 0x000eaa0000000200 */
[C---:B-----5:R-:W-:Y:S06]  /*1b4b0*/  HMMA.16816.F32 R8, R172.reuse, R12, R8 ;  /* 0x0000000cac08723c */ /* 0x060fec0000001808 */
[----:B------:R-:W-:Y:S01]  /*1b4c0*/  HMMA.16816.F32 R4, R172, R14, R4 ;  /* 0x0000000eac04723c */ /* 0x000fe20000001804 */
[----:B------:R-:W5:Y:S05]  /*1b4d0*/  LDSM.16.M88.4 R12, [R220+0x6800] ;  /* 0x00680000dc0c783b */ /* 0x000f6a0000000200 */
[----:B---3--:R-:W-:Y:S06]  /*1b4e0*/  HMMA.16816.F32 R188, R200, R196, R188 ;  /* 0x000000c4c8bc723c */ /* 0x008fec00000018bc */
[C---:B-1----:R-:W-:Y:S06]  /*1b4f0*/  HMMA.16816.F32 R28, R172.reuse, R168, R28 ;  /* 0x000000a8ac1c723c */ /* 0x042fec000000181c */
[----:B------:R-:W-:Y:S01]  /*1b500*/  HMMA.16816.F32 R24, R172, R170, R24 ;  /* 0x000000aaac18723c */ /* 0x000fe20000001818 */
[----:B------:R-:W1:Y:S05]  /*1b510*/  LDSM.16.M88.4 R168, [R220+0x7000] ;  /* 0x00700000dca8783b */ /* 0x000e6a0000000200 */
[C---:B------:R-:W-:Y:S06]  /*1b520*/  HMMA.16816.F32 R180, R200.reuse, R192, R180 ;  /* 0x000000c0c8b4723c */ /* 0x040fec00000018b4 */
[C---:B------:R-:W-:Y:S01]  /*1b530*/  HMMA.16816.F32 R176, R200.reuse, R194, R176 ;  /* 0x000000c2c8b0723c */ /* 0x040fe200000018b0 */
[----:B------:R-:W3:Y:S05]  /*1b540*/  LDSM.16.M88.4 R192, [R227+0xf800] ;  /* 0x00f80000e3c0783b */ /* 0x000eea0000000200 */
[----:B------:R-:W-:Y:S06]  /*1b550*/  HMMA.16816.F32 R184, R200, R198, R184 ;  /* 0x000000c6c8b8723c */ /* 0x000fec00000018b8 */
[----:B----4-:R-:W-:Y:S06]  /*1b560*/  HMMA.16816.F32 R8, R20, R16, R8 ;  /* 0x000000101408723c */ /* 0x010fec0000001808 */
[----:B--2---:R-:W-:Y:S01]  /*1b570*/  HMMA.16816.F32 R188, R172, R32, R188 ;  /* 0x00000020acbc723c */ /* 0x004fe200000018bc */
[----:B------:R-:W-:-:S05]  /*1b580*/  VIADD R17, R165, 0x1 ;  /* 0x00000001a5117836 */ /* 0x000fca0000000000 */
[C---:B------:R-:W-:Y:S01]  /*1b590*/  ISETP.GE.AND P0, PT, R17.reuse, R204, PT ;  /* 0x000000cc1100720c */ /* 0x040fe20003f06270 */
[----:B------:R-:W-:Y:S01]  /*1b5a0*/  HMMA.16816.F32 R4, R20, R18, R4 ;  /* 0x000000121404723c */ /* 0x000fe20000001804 */
[----:B------:R-:W-:Y:S01]  /*1b5b0*/  ISETP.GE.AND P4, PT, R17, R2, PT ;  /* 0x000000021100720c */ /* 0x000fe20003f86270 */
[C---:B------:R-:W-:Y:S02]  /*1b5c0*/  VIADD R17, R165.reuse, 0x9 ;  /* 0x00000009a5117836 */ /* 0x040fe40000000000 */
[----:B------:R-:W-:Y:S02]  /*1b5d0*/  VIADD R33, R165, 0x10 ;  /* 0x00000010a5217836 */ /* 0x000fe40000000000 */
[----:B------:R-:W-:Y:S01]  /*1b5e0*/  HMMA.16816.F32 R184, R172, R34, R184 ;  /* 0x00000022acb8723c */ /* 0x000fe200000018b8 */
[C---:B------:R-:W-:Y:S02]  /*1b5f0*/  ISETP.GE.AND P5, PT, R17.reuse, R204, PT ;  /* 0x000000cc1100720c */ /* 0x040fe40003fa6270 */
[----:B------:R-:W-:-:S02]  /*1b600*/  ISETP.GE.AND P1, PT, R17, R2, PT ;  /* 0x000000021100720c */ /* 0x000fc40003f26270 */
[----:B------:R-:W2:Y:S01]  /*1b610*/  LDSM.16.M88.4 R16, [R220+0x7800] ;  /* 0x00780000dc10783b */ /* 0x000ea20000000200 */
[----:B-----5:R-:W-:Y:S01]  /*1b620*/  HMMA.16816.F32 R28, R20, R12, R28 ;  /* 0x0000000c141c723c */ /* 0x020fe2000000181c */
[----:B------:R-:W-:Y:S01]  /*1b630*/  FSEL R0, R9, -INF , !P0 ;  /* 0xff80000009007808 */ /* 0x000fe20004000000 */
[----:B------:R-:W-:-:S04]  /*1b640*/  DEPBAR.LE SB0, 0x0 ;  /* 0x000080000000791a */ /* 0x000fc80000000000 */
[C---:B------:R-:W-:Y:S01]  /*1b650*/  HMMA.16816.F32 R24, R20.reuse, R14, R24 ;  /* 0x0000000e1418723c */ /* 0x040fe20000001818 */
[----:B------:R-:W-:Y:S01]  /*1b660*/  VIADD R13, R165, 0x8 ;  /* 0x00000008a50d7836 */ /* 0x000fe20000000000 */
[----:B------:R-:W-:Y:S02]  /*1b670*/  ISETP.GE.AND P0, PT, R33, R204, PT ;  /* 0x000000cc2100720c */ /* 0x000fe40003f06270 */
[----:B------:R-:W-:Y:S02]  /*1b680*/  FSEL R11, R11, -INF , !P4 ;  /* 0xff8000000b0b7808 */ /* 0x000fe40006000000 */
[----:B-1----:R-:W-:Y:S01]  /*1b690*/  HMMA.16816.F32 R188, R20, R168, R188 ;  /* 0x000000a814bc723c */ /* 0x002fe200000018bc */
[C---:B------:R-:W-:Y:S02]  /*1b6a0*/  ISETP.GE.AND P2, PT, R13.reuse, R2, PT ;  /* 0x000000020d00720c */ /* 0x040fe40003f46270 */
[----:B------:R-:W-:Y:S01]  /*1b6b0*/  ISETP.GE.AND P6, PT, R13, R204, PT ;  /* 0x000000cc0d00720c */ /* 0x000fe20003fc6270 */
[----:B------:R-:W-:Y:S01]  /*1b6c0*/  VIADD R13, R165, 0x11 ;  /* 0x00000011a50d7836 */ /* 0x000fe20000000000 */
[----:B------:R-:W-:Y:S01]  /*1b6d0*/  FSEL R9, R6, -INF , !P2 ;  /* 0xff80000006097808 */ /* 0x000fe20005000000 */
[----:B---3--:R-:W-:Y:S01]  /*1b6e0*/  HMMA.16816.F32 R180, R172, R192, R180 ;  /* 0x000000c0acb4723c */ /* 0x008fe200000018b4 */
[----:B------:R-:W-:Y:S01]  /*1b6f0*/  FSEL R6, R5, -INF , !P5 ;  /* 0xff80000005067808 */ /* 0x000fe20006800000 */
[----:B------:R-:W-:Y:S01]  /*1b700*/  VIADD R5, R165, 0x18 ;  /* 0x00000018a5057836 */ /* 0x000fe20000000000 */
[----:B------:R-:W-:-:S02]  /*1b710*/  FSEL R4, R4, -INF , !P6 ;  /* 0xff80000004047808 */ /* 0x000fc40007000000 */
[----:B------:R-:W-:Y:S01]  /*1b720*/  ISETP.GE.AND P6, PT, R33, R2, PT ;  /* 0x000000022100720c */ /* 0x000fe20003fc6270 */
[----:B------:R-:W-:Y:S01]  /*1b730*/  HMMA.16816.F32 R176, R172, R194, R176 ;  /* 0x000000c2acb0723c */ /* 0x000fe200000018b0 */
[C---:B------:R-:W-:Y:S02]  /*1b740*/  ISETP.GE.AND P2, PT, R13.reuse, R204, PT ;  /* 0x000000cc0d00720c */ /* 0x040fe40003f46270 */
[----:B------:R-:W-:Y:S01]  /*1b750*/  ISETP.GE.AND P5, PT, R13, R2, PT ;  /* 0x000000020d00720c */ /* 0x000fe20003fa6270 */
[----:B------:R-:W-:Y:S01]  /*1b760*/  VIADD R13, R165, 0x19 ;  /* 0x00000019a50d7836 */ /* 0x000fe20000000000 */
[----:B------:R-:W-:Y:S01]  /*1b770*/  FSEL R7, R7, -INF , !P1 ;  /* 0xff80000007077808 */ /* 0x000fe20004800000 */
[----:B------:R-:W-:Y:S01]  /*1b780*/  HMMA.16816.F32 R184, R20, R170, R184 ;  /* 0x000000aa14b8723c */ /* 0x000fe200000018b8 */
[----:B------:R-:W-:Y:S01]  /*1b790*/  FSEL R32, R28, -INF , !P0 ;  /* 0xff8000001c207808 */ /* 0x000fe20004000000 */
[----:B------:R-:W-:Y:S01]  /*1b7a0*/  BAR.SYNC.DEFER_BLOCKING 0x0 ;  /* 0x0000000000007b1d */ /* 0x000fe20000010000 */
[----:B------:R-:W-:-:S02]  /*1b7b0*/  ISETP.GE.AND P1, PT, R5, R204, PT ;  /* 0x000000cc0500720c */ /* 0x000fc40003f26270 */
[----:B------:R-:W-:Y:S01]  /*1b7c0*/  ISETP.GE.AND P0, PT, R5, R2, PT ;  /* 0x000000020500720c */ /* 0x000fe20003f06270 */
[----:B------:R-:W-:Y:S01]  /*1b7d0*/  VIADD R5, R165, 0x20 ;  /* 0x00000020a5057836 */ /* 0x000fe20000000000 */
[----:B------:R-:W-:Y:S02]  /*1b7e0*/  FSEL R35, R30, -INF , !P6 ;  /* 0xff8000001e237808 */ /* 0x000fe40007000000 */
[----:B------:R-:W-:Y:S02]  /*1b7f0*/  FSEL R30, R29, -INF , !P2 ;  /* 0xff8000001d1e7808 */ /* 0x000fe40005000000 */
[C---:B------:R-:W-:Y:S01]  /*1b800*/  ISETP.GE.AND P6, PT, R13.reuse, R204, PT ;  /* 0x000000cc0d00720c */ /* 0x040fe20003fc6270 */
[----:B--2---:R-:W-:Y:S01]  /*1b810*/  HMMA.16816.F32 R180, R20, R16, R180 ;  /* 0x0000001014b4723c */ /* 0x004fe200000018b4 */
[----:B------:R-:W-:Y:S01]  /*1b820*/  ISETP.GE.AND P2, PT, R13, R2, PT ;  /* 0x000000020d00720c */ /* 0x000fe20003f46270 */
[----:B------:R-:W-:Y:S01]  /*1b830*/  VIADD R13, R165, 0x28 ;  /* 0x00000028a50d7836 */ /* 0x000fe20000000000 */
[----:B------:R-:W-:-:S02]  /*1b840*/  FSEL R31, R31, -INF , !P5 ;  /* 0xff8000001f1f7808 */ /* 0x000fc40006800000 */
[----:B------:R-:W-:Y:S01]  /*1b850*/  FSEL R28, R24, -INF , !P1 ;  /* 0xff800000181c7808 */ /* 0x000fe20004800000 */
[----:B------:R-:W-:Y:S01]  /*1b860*/  HMMA.16816.F32 R176, R20, R18, R176 ;  /* 0x0000001214b0723c */ /* 0x000fe200000018b0 */
[C---:B------:R-:W-:Y:S02]  /*1b870*/  ISETP.GE.AND P5, PT, R5.reuse, R204, PT ;  /* 0x000000cc0500720c */ /* 0x040fe40003fa6270 */
[----:B------:R-:W-:Y:S01]  /*1b880*/  ISETP.GE.AND P1, PT, R5, R2, PT ;  /* 0x000000020500720c */ /* 0x000fe20003f26270 */
[----:B------:R-:W-:Y:S01]  /*1b890*/  VIADD R5, R165, 0x21 ;  /* 0x00000021a5057836 */ /* 0x000fe20000000000 */
[----:B------:R-:W-:Y:S02]  /*1b8a0*/  FSEL R29, R27, -INF , !P2 ;  /* 0xff8000001b1d7808 */ /* 0x000fe40005000000 */
[----:B------:R-:W-:Y:S02]  /*1b8b0*/  FSEL R168, R188, -INF , !P5 ;  /* 0xff800000bca87808 */ /* 0x000fe40006800000 */
[----:B------:R-:W-:-:S02]  /*1b8c0*/  FSEL R33, R26, -INF , !P0 ;  /* 0xff8000001a217808 */ /* 0x000fc40004000000 */
[C---:B------:R-:W-:Y:S02]  /*1b8d0*/  ISETP.GE.AND P2, PT, R13.reuse, R204, PT ;  /* 0x000000cc0d00720c */ /* 0x040fe40003f46270 */
[----:B------:R-:W-:Y:S01]  /*1b8e0*/  ISETP.GE.AND P5, PT, R13, R2, PT ;  /* 0x000000020d00720c */ /* 0x000fe20003fa6270 */
[----:B------:R-:W-:Y:S01]  /*1b8f0*/  VIADD R13, R165, 0x29 ;  /* 0x00000029a50d7836 */ /* 0x000fe20000000000 */
[----:B------:R-:W-:Y:S02]  /*1b900*/  ISETP.GE.AND P0, PT, R5, R204, PT ;  /* 0x000000cc0500720c */ /* 0x000fe40003f06270 */
        /* <DEDUP_REMOVED lines=9> */
[----:B------:R-:W-:Y:S01]  /*1b9a0*/  ISETP.GE.AND P1, PT, R13, R204, PT ;  /* 0x000000cc0d00720c */ /* 0x000fe20003f26270 */
[----:B------:R-:W-:Y:S01]  /*1b9b0*/  VIADD R13, R165, 0x31 ;  /* 0x00000031a50d7836 */ /* 0x000fe20000000000 */
[----:B------:R-:W-:-:S02]  /*1b9c0*/  PLOP3.LUT P0, PT, PT, PT, UP0, 0x80, 0x0 ;  /* 0x000000000000781c */ /* 0x000fc40003f0f008 */
[----:B------:R-:W-:Y:S02]  /*1b9d0*/  FSEL R203, R191, -INF , !P6 ;  /* 0xff800000bfcb7808 */ /* 0x000fe40007000000 */
[----:B------:R-:W-:Y:S02]  /*1b9e0*/  FSEL R166, R184, -INF , !P2 ;  /* 0xff800000b8a67808 */ /* 0x000fe40005000000 */
[C---:B------:R-:W-:Y:S02]  /*1b9f0*/  ISETP.GE.AND P6, PT, R5.reuse, R204, PT ;  /* 0x000000cc0500720c */ /* 0x040fe40003fc6270 */
[----:B------:R-:W-:Y:S01]  /*1ba00*/  ISETP.GE.AND P2, PT, R5, R2, PT ;  /* 0x000000020500720c */ /* 0x000fe20003f46270 */
[----:B------:R-:W-:Y:S01]  /*1ba10*/  VIADD R5, R165, 0x38 ;  /* 0x00000038a5057836 */ /* 0x000fe20000000000 */
[----:B------:R-:W-:Y:S02]  /*1ba20*/  FSEL R199, R186, -INF , !P5 ;  /* 0xff800000bac77808 */ /* 0x000fe40006800000 */
[----:B------:R-:W-:-:S02]  /*1ba30*/  FSEL R200, R185, -INF , !P1 ;  /* 0xff800000b9c87808 */ /* 0x000fc40004800000 */
[C---:B------:R-:W-:Y:S01]  /*1ba40*/  ISETP.GE.AND P4, PT, R165.reuse, R2, PT ;  /* 0x00000002a500720c */ /* 0x040fe20003f86270 */
[----:B------:R-:W-:Y:S01]  /*1ba50*/  VIADD R165, R165, 0x39 ;  /* 0x00000039a5a57836 */ /* 0x000fe20000000000 */
[C---:B------:R-:W-:Y:S02]  /*1ba60*/  ISETP.GE.AND P5, PT, R13.reuse, R204, PT ;  /* 0x000000cc0d00720c */ /* 0x040fe40003fa6270 */
        /* <DEDUP_REMOVED lines=17> */
[----:B------:R-:W-:Y:S01]  /*1bb80*/  USHF.L.U32 UR4, UR5, 0x6, URZ ;  /* 0x0000000605047899 */ /* 0x000fe2000800063f */
[----:B------:R-:W-:-:S03]  /*1bb90*/  ULDC.64 UR10, c[0x0][0x248] ;  /* 0x00009200000a7ab9 */ /* 0x000fc60000000a00 */
        /* <DEDUP_REMOVED lines=59> */
.L_x_3971:
[----:B------:R-:W-:Y:S02]  /*1bf50*/  ULDC UR10, c[0x0][0x248] ;  /* 0x00009200000a7ab9 */ /* 0x000fe40000000800 */
[----:B------:R-:W-:-:S06]  /*1bf60*/  USHF.L.U32 UR4, UR10, 0x6, URZ ;  /* 0x000000060a047899 */ /* 0x000fcc000800063f */
[----:B------:R-:W-:-:S04]  /*1bf70*/  IADD3 R14, RZ, -UR4, RZ ;  /* 0x80000004ff0e7c10 */ /* 0x000fc8000fffe0ff */
[----:B------:R-:W-:-:S07]  /*1bf80*/  SHF.R.S32.HI R2, RZ, 0x1f, R14 ;  /* 0x0000001fff027819 */ /* 0x000fce000001140e */
.L_x_3972:
        /* <DEDUP_REMOVED lines=31> */
.L_x_3970:
        /* <DEDUP_REMOVED lines=41> */
[----:B------:R-:W-:Y:S01]  /*1c410*/  LDSM.16.MT88.4 R12, [R224+0x10000] ;  /* 0x01000000e00c783b */ /* 0x000fe20000004200 */
[----:B--2---:R-:W-:Y:S01]  /*1c420*/  FMNMX.FTZ R177, R2, R177, !PT ;  /* 0x000000b102b17209 */ /* 0x004fe20007810000 */
        /* <DEDUP_REMOVED lines=17> */
[--C-:B------:R-:W-:Y:S01]  /*1c540*/  FFMA.FTZ R179, R7, UR12, -R182.reuse ;  /* 0x0000000c07b37c23 */ /* 0x100fe200080108b6 */
[----:B------:R-:W-:Y:S01]  /*1c550*/  FMUL.FTZ R3, R6, UR12 ;  /* 0x0000000c06037c20 */ /* 0x000fe20008410000 */
[----:B------:R-:W-:Y:S01]  /*1c560*/  MUFU.EX2 R176, R176 ;  /* 0x000000b000b07308 */ /* 0x000fe20000000800 */
[----:B------:R-:W-:Y:S01]  /*1c570*/  FMUL.FTZ R180, R4, UR12 ;  /* 0x0000000c04b47c20 */ /* 0x000fe20008410000 */
[----:B------:R-:W1:Y:S01]  /*1c580*/  LDSM.16.MT88.4 R8, [R225+0x10000] ;  /* 0x01000000e108783b */ /* 0x000e620000004200 */
        /* <DEDUP_REMOVED lines=23> */
[----:B------:R-:W-:Y:S01]  /*1c700*/  LDSM.16.MT88.4 R28, [R226+0x12800] ;  /* 0x01280000e21c783b */ /* 0x000fe20000004200 */
[--C-:B------:R-:W-:Y:S01]  /*1c710*/  FFMA.FTZ R185, R185, UR12, -R182.reuse ;  /* 0x0000000cb9b97c23 */ /* 0x100fe200080108b6 */
[----:B------:R-:W-:-:S02]  /*1c720*/  FFMA.FTZ R183, R183, UR12, -R182 ;  /* 0x0000000cb7b77c23 */ /* 0x000fc400080108b6 */
[----:B------:R-:W-:Y:S02]  /*1c730*/  LDSM.16.MT88.4 R164, [R226+0x16800] ;  /* 0x01680000e2a4783b */ /* 0x000fe40000004200 */
        /* <DEDUP_REMOVED lines=397> */
.L_x_3967:
[----:B------:R-:W-:Y:S05]  /*1e010*/  @!P0 BRA `(.L_x_3973) ;  /* 0x0000003800448947 */ /* 0x000fea0003800000 */
[----:B------:R-:W-:Y:S01]  /*1e020*/  ULDC.64 UR8, c[0x0][0x250] ;  /* 0x0000940000087ab9 */ /* 0x000fe20000000a00 */
[----:B------:R-:W-:Y:S01]  /*1e030*/  ULDC.64 UR6, c[0x0][0x248] ;  /* 0x0000920000067ab9 */ /* 0x000fe20000000a00 */
[----:B------:R-:W-:Y:S01]  /*1e040*/  ULEA UR4, -UR8, URZ, 0x6 ;  /* 0x0000003f08047291 */ /* 0x000fe2000f8e313f */
[----:B------:R-:W-:Y:S01]  /*1e050*/  IMAD.MOV.U32 R0, RZ, RZ, R3 ;  /* 0x000000ffff007224 */ /* 0x000fe200078e0003 */
[----:B------:R-:W-:Y:S01]  /*1e060*/  ULEA UR10, -UR6, URZ, 0x6 ;  /* 0x0000003f060a7291 */ /* 0x000fe2000f8e313f */
[----:B------:R-:W-:Y:S01]  /*1e070*/  IMAD.MOV.U32 R165, RZ, RZ, R164 ;  /* 0x000000ffffa57224 */ /* 0x000fe200078e00a4 */
[----:B------:R-:W-:Y:S02]  /*1e080*/  USHF.R.S32.HI UR11, URZ, 0x1f, UR4 ;  /* 0x0000001f3f0b7899 */ /* 0x000fe40008011404 */
[----:B------:R-:W-:Y:S01]  /*1e090*/  USHF.L.U64.HI UR9, UR8, 0x5, UR9 ;  /* 0x0000000508097899 */ /* 0x000fe20008010209 */
[----:B------:R-:W-:Y:S01]  /*1e0a0*/  MOV R243, UR4 ;  /* 0x0000000400f37c02 */ /* 0x000fe20008000f00 */
[----:B------:R-:W-:-:S02]  /*1e0b0*/  USHF.L.U64.HI UR7, UR6, 0x5, UR7 ;  /* 0x0000000506077899 */ /* 0x000fc40008010207 */
[----:B------:R-:W-:Y:S01]  /*1e0c0*/  MOV R242, UR11 ;  /* 0x0000000b00f27c02 */ /* 0x000fe20008000f00 */
[----:B------:R-:W-:Y:S02]  /*1e0d0*/  USHF.L.U32 UR12, UR6, 0x5, URZ ;  /* 0x00000005060c7899 */ /* 0x000fe4000800063f */
[----:B------:R-:W-:Y:S02]  /*1e0e0*/  USHF.L.U32 UR8, UR8, 0x5, URZ ;  /* 0x0000000508087899 */ /* 0x000fe4000800063f */
[----:B------:R-:W-:Y:S01]  /*1e0f0*/  USHF.R.S32.HI UR6, URZ, 0x1f, UR10 ;  /* 0x0000001f3f067899 */ /* 0x000fe2000801140a */
[----:B------:R-:W-:Y:S01]  /*1e100*/  ULDC UR4, c[0x0][0x2ec] ;  /* 0x0000bb0000047ab9 */ /* 0x000fe20000000800 */
[----:B------:R-:W-:-:S10]  /*1e110*/  ULDC.64 UR14, c[0x0][0x208] ;  /* 0x00008200000e7ab9 */ /* 0x000fd40000000a00 */
.L_x_3977:
        /* <DEDUP_REMOVED lines=69> */
.L_x_3974:
[C---:B------:R-:W-:Y:S01]  /*1e570*/  LEA R240, P0, R10.reuse, R240, 0x1 ;  /* 0x000000f00af07211 */ /* 0x040fe200078008ff */
[----:B------:R-:W-:Y:S03]  /*1e580*/  UISETP.GT.AND UP0, UPT, UR5, UR18, UPT ;  /* 0x000000120500728c */ /* 0x000fe6000bf04270 */
[----:B------:R-:W-:Y:S02]  /*1e590*/  LEA.HI.X R241, R10, R241, R5, 0x1, P0 ;  /* 0x000000f10af17211 */ /* 0x000fe400000f0c05 */
        /* <DEDUP_REMOVED lines=306> */
.L_x_3976:
        /* <DEDUP_REMOVED lines=28> */
.L_x_3975:
        /* <DEDUP_REMOVED lines=491> */
.L_x_3973:
[----:B------:R-:W1:Y:S01]  /*21930*/  SHFL.BFLY PT, R0, R247, 0x2, 0x1f ;  /* 0x0c401f00f7007f89 */ /* 0x000e6200000e0000 */
[----:B------:R-:W-:Y:S01]  /*21940*/  MOV R11, 0x3f800000 ;  /* 0x3f800000000b7802 */ /* 0x000fe20000000f00 */
[----:B------:R-:W2:Y:S01]  /*21950*/  S2UR UR4, SR_CgaCtaId ;  /* 0x00000000000479c3 */ /* 0x000ea20000008800 */
[----:B------:R-:W-:Y:S01]  /*21960*/  UMOV UR5, 0x400 ;  /* 0x0000040000057882 */ /* 0x000fe20000000000 */
[----:B------:R-:W3:Y:S01]  /*21970*/  SHFL.BFLY PT, R8, R245, 0x2, 0x1f ;  /* 0x0c401f00f5087f89 */ /* 0x000ee200000e0000 */
[----:B------:R-:W-:Y:S01]  /*21980*/  ULDC.64 UR8, c[0x0][0x208] ;  /* 0x0000820000087ab9 */ /* 0x000fe20000000a00 */
[----:B------:R-:W-:Y:S01]  /*21990*/  BSSY B0, `(.L_x_3978) ;  /* 0x0000134000007945 */ /* 0x000fe20003800000 */
[----:B------:R-:W4:Y:S03]  /*219a0*/  S2R R7, SR_TID.X ;  /* 0x0000000000077919 */ /* 0x000f260000002100 */
[----:B------:R-:W5:Y:S01]  /*219b0*/  LDC R18, c[0x0][0x270] ;  /* 0x00009c00ff127b82 */ /* 0x000f620000000800 */
[----:B------:R-:W5:Y:S07]  /*219c0*/  S2R R19, SR_CTAID.Y ;  /* 0x0000000000137919 */ /* 0x000f6e0000002600 */
[----:B------:R-:W4:Y:S01]  /*219d0*/  S2UR UR6, SR_CTAID.X ;  /* 0x00000000000679c3 */ /* 0x000f220000002500 */
[----:B-1----:R-:W-:-:S02]  /*219e0*/  FADD.FTZ R13, R0, R247 ;  /* 0x000000f7000d7221 */ /* 0x002fc40000010000 */
[----:B------:R-:W1:Y:S01]  /*219f0*/  S2R R0, SR_TID.X ;  /* 0x0000000000007919 */ /* 0x000e620000002100 */
[----:B--2---:R-:W-:Y:S01]  /*21a00*/  ULEA UR4, UR4, UR5, 0x18 ;  /* 0x0000000504047291 */ /* 0x004fe2000f8ec03f */
[----:B---3--:R-:W-:-:S03]  /*21a10*/  FADD.FTZ R8, R8, R245 ;  /* 0x000000f508087221 */ /* 0x008fc60000010000 */
[----:B------:R-:W2:Y:S01]  /*21a20*/  S2UR UR5, SR_CTAID.Z ;  /* 0x00000000000579c3 */ /* 0x000ea20000002700 */
[----:B------:R-:W3:Y:S04]  /*21a30*/  SHFL.BFLY PT, R6, R13, 0x1, 0x1f ;  /* 0x0c201f000d067f89 */ /* 0x000ee800000e0000 */
[----:B------:R-:W2:Y:S01]  /*21a40*/  SHFL.BFLY PT, R5, R8, 0x1, 0x1f ;  /* 0x0c201f0008057f89 */ /* 0x000ea200000e0000 */
[----:B----4-:R-:W-:Y:S01]  /*21a50*/  SHF.R.S32.HI R10, RZ, 0x1f, R7 ;  /* 0x0000001fff0a7819 */ /* 0x010fe20000011407 */
[----:B------:R-:W-:-:S03]  /*21a60*/  USHF.L.U32 UR7, UR6, 0x6, URZ ;  /* 0x0000000606077899 */ /* 0x000fc6000800063f */
[CC--:B------:R-:W-:Y:S02]  /*21a70*/  LEA.HI R2, R10.reuse, R7.reuse, RZ, 0x2 ;  /* 0x000000070a027211 */ /* 0x0c0fe400078f10ff */
[----:B------:R-:W-:Y:S02]  /*21a80*/  LEA.HI R10, R10, R7, RZ, 0x5 ;  /* 0x000000070a0a7211 */ /* 0x000fe400078f28ff */
[----:B------:R-:W-:Y:S01]  /*21a90*/  SHF.R.S32.HI R12, RZ, 0x1f, R2 ;  /* 0x0000001fff0c7819 */ /* 0x000fe20000011402 */
[----:B---3--:R-:W-:Y:S01]  /*21aa0*/  FADD.FTZ R6, R13, R6 ;  /* 0x000000060d067221 */ /* 0x008fe20000010000 */
[----:B------:R-:W-:Y:S02]  /*21ab0*/  SHF.R.S32.HI R13, RZ, 0x2, R2 ;  /* 0x00000002ff0d7819 */ /* 0x000fe40000011402 */
[----:B------:R-:W-:Y:S01]  /*21ac0*/  LOP3.LUT R2, R2, 0x1ffffffc, RZ, 0xc0, !PT ;  /* 0x1ffffffc02027812 */ /* 0x000fe200078ec0ff */
[----:B--2---:R-:W-:Y:S01]  /*21ad0*/  FADD.FTZ R5, R8, R5 ;  /* 0x0000000508057221 */ /* 0x004fe20000010000 */
[----:B------:R-:W-:Y:S01]  /*21ae0*/  BAR.SYNC.DEFER_BLOCKING 0x0 ;  /* 0x0000000000007b1d */ /* 0x000fe20000010000 */
[----:B------:R-:W-:-:S02]  /*21af0*/  FSETP.NE.FTZ.AND P5, PT, R6, RZ, PT ;  /* 0x000000ff0600720b */ /* 0x000fc40003fb5000 */
[--C-:B-1----:R-:W-:Y:S02]  /*21b00*/  SHF.R.S32.HI R9, RZ, 0x1f, R0.reuse ;  /* 0x0000001fff097819 */ /* 0x102fe40000011400 */
[----:B------:R-:W-:Y:S02]  /*21b10*/  FSETP.NE.FTZ.AND P4, PT, R5, RZ, PT ;  /* 0x000000ff0500720b */ /* 0x000fe40003f95000 */
[----:B------:R-:W-:Y:S02]  /*21b20*/  LOP3.LUT R8, R10, 0xffffffe0, RZ, 0xc0, !PT ;  /* 0xffffffe00a087812 */ /* 0x000fe400078ec0ff */
[----:B------:R-:W-:Y:S02]  /*21b30*/  LEA.HI R12, R12, R13, RZ, 0x3 ;  /* 0x0000000d0c0c7211 */ /* 0x000fe400078f18ff */
[----:B------:R-:W-:Y:S02]  /*21b40*/  LEA.HI R4, R9, R0, RZ, 0x4 ;  /* 0x0000000009047211 */ /* 0x000fe400078f20ff */
[----:B------:R-:W-:Y:S01]  /*21b50*/  MOV R9, 0x3f800000 ;  /* 0x3f80000000097802 */ /* 0x000fe20000000f00 */
[----:B------:R-:W1:Y:S01]  /*21b60*/  @P5 MUFU.RCP R11, R6 ;  /* 0x00000006000b5308 */ /* 0x000e620000001000 */
[----:B------:R-:W-:Y:S01]  /*21b70*/  SHF.R.S32.HI R15, RZ, 0x1f, R0 ;  /* 0x0000001fff0f7819 */ /* 0x000fe20000011400 */
[----:B------:R-:W2:Y:S01]  /*21b80*/  @P5 LDC R21, c[0x0][0x2e8] ;  /* 0x0000ba00ff155b82 */ /* 0x000ea20000000800 */
[----:B------:R-:W-:-:S02]  /*21b90*/  IADD3 R8, R7, -R8, RZ ;  /* 0x8000000807087210 */ /* 0x000fc40007ffe0ff */
[----:B------:R-:W-:Y:S02]  /*21ba0*/  LOP3.LUT R12, R12, 0xfffffff8, RZ, 0xc0, !PT ;  /* 0xfffffff80c0c7812 */ /* 0x000fe400078ec0ff */
[----:B------:R-:W-:Y:S01]  /*21bb0*/  SHF.R.S32.HI R10, RZ, 0x5, R10 ;  /* 0x00000005ff0a7819 */ /* 0x000fe2000001140a */
[----:B------:R-:W3:Y:S01]  /*21bc0*/  @P4 MUFU.RCP R9, R5 ;  /* 0x0000000500094308 */ /* 0x000ee20000001000 */
[----:B------:R-:W-:Y:S01]  /*21bd0*/  LEA.HI R15, R15, R0, RZ, 0x5 ;  /* 0x000000000f0f7211 */ /* 0x000fe200078f28ff */
[----:B------:R-:W4:Y:S01]  /*21be0*/  @P4 LDC R20, c[0x0][0x2e8] ;  /* 0x0000ba00ff144b82 */ /* 0x000f220000000800 */
[----:B------:R-:W-:Y:S02]  /*21bf0*/  LOP3.LUT P0, RZ, R8, 0x3, RZ, 0xc0, !PT ;  /* 0x0000000308ff7812 */ /* 0x000fe4000780c0ff */
[----:B------:R-:W-:Y:S02]  /*21c00*/  IADD3 R8, R13, -R12, RZ ;  /* 0x8000000c0d087210 */ /* 0x000fe40007ffe0ff */
[----:B------:R-:W-:Y:S01]  /*21c10*/  SHF.R.S32.HI R13, RZ, 0x1f, R10 ;  /* 0x0000001fff0d7819 */ /* 0x000fe2000001140a */
[----:B------:R-:W2:Y:S01]  /*21c20*/  @P4 MUFU.LG2 R5, R5 ;  /* 0x0000000500054308 */ /* 0x000ea20000000c00 */
[----:B------:R-:W-:Y:S01]  /*21c30*/  LOP3.LUT R17, R4, 0xfffffff0, RZ, 0xc0, !PT ;  /* 0xfffffff004117812 */ /* 0x000fe200078ec0ff */
[----:B-1----:R-:W-:Y:S01]  /*21c40*/  FMUL.FTZ R160, R11, R160 ;  /* 0x000000a00ba07220 */ /* 0x002fe20000410000 */
[----:B------:R-:W-:Y:S01]  /*21c50*/  LOP3.LUT R15, R15, 0xffffffe0, RZ, 0xc0, !PT ;  /* 0xffffffe00f0f7812 */ /* 0x000fe200078ec0ff */
[C---:B------:R-:W-:Y:S01]  /*21c60*/  FMUL.FTZ R161, R11.reuse, R161 ;  /* 0x000000a10ba17220 */ /* 0x040fe20000410000 */
[----:B------:R-:W-:Y:S01]  /*21c70*/  IADD3 R7, -R2, R7, RZ ;  /* 0x0000000702077210 */ /* 0x000fe20007ffe1ff */
[----:B------:R-:W-:Y:S01]  /*21c80*/  FMUL.FTZ R36, R11, R36 ;  /* 0x000000240b247220 */ /* 0x000fe20000410000 */
[----:B------:R-:W-:Y:S01]  /*21c90*/  LEA.HI R13, R13, R10, RZ, 0x2 ;  /* 0x0000000a0d0d7211 */ /* 0x000fe200078f10ff */
[----:B------:R-:W-:Y:S01]  /*21ca0*/  FMUL.FTZ R37, R11, R37 ;  /* 0x000000250b257220 */ /* 0x000fe20000410000 */
        /* <DEDUP_REMOVED lines=174> */
[----:B--2---:R-:W-:Y:S02]  /*22790*/  @P4 FMUL.FTZ R2, R5, 0.69314718246459960938 ;  /* 0x3f31721805024820 */ /* 0x004fe40000410000 */
        /* <DEDUP_REMOVED lines=51> */
[----:B--2---:R-:W-:-:S03]  /*22ad0*/  IADD3 R7, RZ, -UR21, RZ ;  /* 0x80000015ff077c10 */ /* 0x004fc6000fffe0ff */
[----:B------:R2:W-:Y:S02]  /*22ae0*/  STS.64 [R8+0xc000], R156 ;  /* 0x00c0009c08007388 */ /* 0x0005e40000000a00 */
[----:B------:R-:W-:Y:S02]  /*22af0*/  IMAD R7, R18, R7, UR5 ;  /* 0x0000000512077e24 */ /* 0x000fe4000f8e0207 */
[----:B------:R2:W-:Y:S01]  /*22b00*/  STS.64 [R8+0xc800], R158 ;  /* 0x00c8009e08007388 */ /* 0x0005e20000000a00 */
[----:B---3--:R-:W-:Y:S01]  /*22b10*/  MOV R9, 0xff800000 ;  /* 0xff80000000097802 */ /* 0x008fe20000000f00 */
[----:B------:R-:W-:Y:S02]  /*22b20*/  IMAD R18, R19, R18, R7 ;  /* 0x0000001213127224 */ /* 0x000fe400078e0207 */
[----:B------:R2:W-:Y:S02]  /*22b30*/  STS.64 [R12+0xc000], R144 ;  /* 0x00c000900c007388 */ /* 0x0005e40000000a00 */
[----:B------:R-:W-:-:S02]  /*22b40*/  IMAD R18, R18, R17, UR7 ;  /* 0x0000000712127e24 */ /* 0x000fc4000f8e0211 */
[----:B------:R2:W-:Y:S01]  /*22b50*/  STS.64 [R12+0xc800], R146 ;  /* 0x00c800920c007388 */ /* 0x0005e20000000a00 */
[----:B-----5:R-:W-:Y:S01]  /*22b60*/  MOV R11, 0xff800000 ;  /* 0xff800000000b7802 */ /* 0x020fe20000000f00 */
[----:B----4-:R-:W-:Y:S02]  /*22b70*/  @P4 FFMA.FTZ R11, R3, R20, R2 ;  /* 0x00000014030b4223 */ /* 0x010fe40000010002 */
[----:B------:R2:W-:Y:S01]  /*22b80*/  STS.64 [R14+0xc000], R152 ;  /* 0x00c000980e007388 */ /* 0x0005e20000000a00 */
[----:B------:R-:W-:-:S03]  /*22b90*/  LEA R2, R4, UR4, 0x2 ;  /* 0x0000000404027c11 */ /* 0x000fc6000f8e10ff */
[----:B------:R2:W-:Y:S01]  /*22ba0*/  STS.64 [R14+0xc800], R154 ;  /* 0x00c8009a0e007388 */ /* 0x0005e20000000a00 */
[----:B-1----:R-:W-:-:S03]  /*22bb0*/  @P5 FMUL.FTZ R15, R6, 0.69314718246459960938 ;  /* 0x3f317218060f5820 */ /* 0x002fc60000410000 */
[----:B------:R2:W-:Y:S01]  /*22bc0*/  STS.64 [R10+0xc000], R148 ;  /* 0x00c000940a007388 */ /* 0x0005e20000000a00 */
[----:B------:R-:W-:-:S03]  /*22bd0*/  @P5 FFMA.FTZ R9, R164, R21, R15 ;  /* 0x00000015a4095223 */ /* 0x000fc6000001000f */
[----:B------:R2:W-:Y:S01]  /*22be0*/  STS.64 [R10+0xc800], R150 ;  /* 0x00c800960a007388 */ /* 0x0005e20000000a00 */
[----:B------:R-:W-:Y:S06]  /*22bf0*/  BAR.SYNC.DEFER_BLOCKING 0x0 ;  /* 0x0000000000007b1d */ /* 0x000fec0000010000 */
[----:B------:R-:W-:Y:S05]  /*22c00*/  @P0 BRA `(.L_x_3979) ;  /* 0x0000000000300947 */ /* 0x000fea0003800000 */
[----:B------:R-:W-:Y:S01]  /*22c10*/  UIMAD UR4, UR6, -0x40, UR19 ;  /* 0xffffffc0060478a4 */ /* 0x000fe2000f8e0213 */
[C---:B------:R-:W-:Y:S01]  /*22c20*/  VIADD R4, R13.reuse, 0x8 ;  /* 0x000000080d047836 */ /* 0x040fe20000000000 */
[----:B------:R-:W-:Y:S02]  /*22c30*/  SHF.R.S32.HI R5, RZ, 0x1f, R13 ;  /* 0x0000001fff057819 */ /* 0x000fe4000001140d */
[----:B------:R-:W-:Y:S02]  /*22c40*/  IADD3 R3, P0, R18, R13, RZ ;  /* 0x0000000d12037210 */ /* 0x000fe40007f1e0ff */
[----:B------:R-:W-:Y:S02]  /*22c50*/  ISETP.GE.AND P2, PT, R13, UR4, PT ;  /* 0x000000040d007c0c */ /* 0x000fe4000bf46270 */
[----:B------:R-:W-:Y:S01]  /*22c60*/  ISETP.GE.AND P1, PT, R4, UR4, PT ;  /* 0x0000000404007c0c */ /* 0x000fe2000bf26270 */
[----:B------:R-:W-:Y:S01]  /*22c70*/  ULDC.64 UR4, c[0x0][0x2b8] ;  /* 0x0000ae0000047ab9 */ /* 0x000fe20000000a00 */
[----:B------:R-:W-:-:S02]  /*22c80*/  LEA.HI.X.SX32 R4, R18, R5, 0x1, P0 ;  /* 0x0000000512047211 */ /* 0x000fc400000f0eff */
[----:B------:R-:W-:-:S04]  /*22c90*/  LEA R6, P0, R3, UR4, 0x2 ;  /* 0x0000000403067c11 */ /* 0x000fc8000f8010ff */
[----:B------:R-:W-:-:S05]  /*22ca0*/  LEA.HI.X R7, R3, UR5, R4, 0x2, P0 ;  /* 0x0000000503077c11 */ /* 0x000fca00080f1404 */
[----:B------:R1:W-:Y:S04]  /*22cb0*/  @!P2 STG.E desc[UR8][R6.64], R9 ;  /* 0x000000090600a986 */ /* 0x0003e8000c101908 */
[----:B------:R1:W-:Y:S02]  /*22cc0*/  @!P1 STG.E desc[UR8][R6.64+0x20], R11 ;  /* 0x0000200b06009986 */ /* 0x0003e4000c101908 */
.L_x_3979:
[----:B------:R-:W-:Y:S05]  /*22cd0*/  BSYNC B0 ;  /* 0x0000000000007941 */ /* 0x000fea0003800000 */
.L_x_3978:
[----:B------:R-:W-:Y:S01]  /*22ce0*/  ULDC UR4, c[0x0][0x2dc] ;  /* 0x0000b70000047ab9 */ /* 0x000fe20000000800 */
[----:B------:R-:W-:Y:S01]  /*22cf0*/  IMAD.WIDE R22, R0, 0x100, R22 ;  /* 0x0000010000167825 */ /* 0x000fe200078e0216 */
[----:B------:R-:W-:Y:S01]  /*22d00*/  UIMAD UR7, UR6, -0x40, UR19 ;  /* 0xffffffc0060778a4 */ /* 0x000fe2000f8e0213 */
[----:B------:R-:W3:Y:S02]  /*22d10*/  LDS.128 R128, [R2] ;  /* 0x0000000002807984 */ /* 0x000ee40000000c00 */
[----:B------:R-:W-:Y:S01]  /*22d20*/  IMAD R18, R18, UR4, RZ ;  /* 0x0000000412127c24 */ /* 0x000fe2000f8e02ff */
[----:B------:R-:W-:Y:S01]  /*22d30*/  ULDC.64 UR4, c[0x0][0x288] ;  /* 0x0000a20000047ab9 */ /* 0x000fe20000000a00 */
[----:B------:R-:W4:Y:S01]  /*22d40*/  LDS.128 R124, [R2+0x4000] ;  /* 0x00400000027c7984 */ /* 0x000f220000000c00 */
[----:B------:R-:W-:Y:S02]  /*22d50*/  VIADD R3, R0, 0x8 ;  /* 0x0000000800037836 */ /* 0x000fe40000000000 */
[----:B------:R-:W-:Y:S01]  /*22d60*/  IADD3 R4, P0, R18, R22, RZ ;  /* 0x0000001612047210 */ /* 0x000fe20007f1e0ff */
[----:B------:R-:W5:Y:S01]  /*22d70*/  LDS.128 R56, [R2+0x8000] ;  /* 0x0080000002387984 */ /* 0x000f620000000c00 */
[C---:B------:R-:W-:Y:S01]  /*22d80*/  VIADD R5, R0.reuse, 0x10 ;  /* 0x0000001000057836 */ /* 0x040fe20000000000 */
[----:B------:R-:W-:Y:S01]  /*22d90*/  ISETP.GE.AND P6, PT, R3, UR7, PT ;  /* 0x0000000703007c0c */ /* 0x000fe2000bfc6270 */
[----:B------:R-:W-:Y:S01]  /*22da0*/  VIADD R110, R0, 0x18 ;  /* 0x00000018006e7836 */ /* 0x000fe20000000000 */
[----:B------:R-:W5:Y:S01]  /*22db0*/  LDS.128 R28, [R2+0xc000] ;  /* 0x00c00000021c7984 */ /* 0x000f620000000c00 */
[----:B------:R-:W-:Y:S01]  /*22dc0*/  LEA.HI.X.SX32 R3, R18, R23, 0x1, P0 ;  /* 0x0000001712037211 */ /* 0x000fe200000f0eff */
[----:B------:R-:W-:Y:S01]  /*22dd0*/  VIADD R109, R0, 0x20 ;  /* 0x00000020006d7836 */ /* 0x000fe20000000000 */
[----:B------:R-:W-:Y:S01]  /*22de0*/  LEA R132, P0, R4, UR4, 0x2 ;  /* 0x0000000404847c11 */ /* 0x000fe2000f8010ff */
[----:B------:R-:W5:Y:S01]  /*22df0*/  LDS.128 R104, [R2+0x800] ;  /* 0x0008000002687984 */ /* 0x000f620000000c00 */
[----:B------:R-:W-:Y:S01]  /*22e00*/  ISETP.GE.AND P5, PT, R5, UR7, PT ;  /* 0x0000000705007c0c */ /* 0x000fe2000bfa6270 */
[----:B------:R-:W-:Y:S01]  /*22e10*/  VIADD R108, R0, 0x28 ;  /* 0x00000028006c7836 */ /* 0x000fe20000000000 */
[----:B------:R-:W-:Y:S01]  /*22e20*/  LEA.HI.X R133, R4, UR5, R3, 0x2, P0 ;  /* 0x0000000504857c11 */ /* 0x000fe200080f1403 */
[----:B------:R-:W5:Y:S01]  /*22e30*/  LDS.128 R100, [R2+0x1000] ;  /* 0x0010000002647984 */ /* 0x000f620000000c00 */
[----:B------:R-:W-:Y:S01]  /*22e40*/  ISETP.GE.AND P4, PT, R110, UR7, PT ;  /* 0x000000076e007c0c */ /* 0x000fe2000bf86270 */
[----:B------:R-:W-:Y:S01]  /*22e50*/  VIADD R3, R0, 0x30 ;  /* 0x0000003000037836 */ /* 0x000fe20000000000 */
[----:B------:R-:W-:Y:S01]  /*22e60*/  ISETP.GE.AND P3, PT, R109, UR7, PT ;  /* 0x000000076d007c0c */ /* 0x000fe2000bf66270 */
[----:B------:R-:W5:Y:S01]  /*22e70*/  LDS.128 R96, [R2+0x1800] ;  /* 0x0018000002607984 */ /* 0x000f620000000c00 */
[----:B------:R-:W-:-:S02]  /*22e80*/  ISETP.GE.AND P2, PT, R108, UR7, PT ;  /* 0x000000076c007c0c */ /* 0x000fc4000bf46270 */
[C---:B------:R-:W-:Y:S01]  /*22e90*/  ISETP.GE.AND P0, PT, R0.reuse, UR7, PT ;  /* 0x0000000700007c0c */ /* 0x040fe2000bf06270 */
[----:B------:R-:W5:Y:S01]  /*22ea0*/  LDS.128 R92, [R2+0x2000] ;  /* 0x00200000025c7984 */ /* 0x000f620000000c00 */
[----:B------:R-:W-:Y:S01]  /*22eb0*/  VIADD R0, R0, 0x38 ;  /* 0x0000003800007836 */ /* 0x000fe20000000000 */
[----:B------:R-:W-:Y:S02]  /*22ec0*/  ISETP.GE.AND P1, PT, R3, UR7, PT ;  /* 0x0000000703007c0c */ /* 0x000fe4000bf26270 */
        /* <DEDUP_REMOVED lines=60> */
.L_x_3980:
        /* <DEDUP_REMOVED lines=15> */
.L_x_4917:


//--------------------- .text._ZN5flash24flash_fwd_splitkv_kernelI23Flash_fwd_kernel_traitsILi256ELi64ELi64ELi4ELb0ELb0EN7cutlass6half_tE19Flash_kernel_traitsILi256ELi64ELi64ELi4ES3_EELb1ELb0ELb0ELb0ELb1ELb1ELb1ELb1EEEvNS_16Flash_fwd_paramsE --------------------------
	.section	.text._ZN5flash24flash_fwd_splitkv_kernelI23Flash_fwd_kernel_traitsILi256ELi64ELi64ELi4ELb0ELb0EN7cutlass6half_tE19Flash_kernel_traitsILi256ELi64ELi64ELi4ES3_EELb1ELb0ELb0ELb0ELb1ELb1ELb1ELb1EEEvNS_16Flash_fwd_paramsE,"ax",@progbits
	.align	128
        .global         _ZN5flash24flash_fwd_splitkv_kernelI23Flash_fwd_kernel_traitsILi256ELi64ELi64ELi4ELb0ELb0EN7cutlass6half_tE19Flash_kernel_traitsILi256ELi64ELi64ELi4ES3_EELb1ELb0ELb0ELb0ELb1ELb1ELb1ELb1EEEvNS_16Flash_fwd_paramsE
        .type           _ZN5flash24flash_fwd_splitkv_kernelI23Flash_fwd_kernel_traitsILi256ELi64ELi64ELi4ELb0ELb0EN7cutlass6half_tE19Flash_kernel_traitsILi256ELi64ELi64ELi4ES3_EELb1ELb0ELb0ELb0ELb1ELb1ELb1ELb1EEEvNS_16Flash_fwd_paramsE,@function
        .size           _ZN5flash24flash_fwd_splitkv_kernelI23Flash_fwd_kernel_traitsILi256ELi64ELi64ELi4ELb0ELb0EN7cutlass6half_tE19Flash_kernel_traitsILi256ELi64ELi64ELi4ES3_EELb1ELb0ELb0ELb0ELb1ELb1ELb1ELb1EEEvNS_16Flash_fwd_paramsE,(.L_x_4880 - _ZN5flash24flash_fwd_splitkv_kernelI23Flash_fwd_kernel_traitsILi256ELi64ELi64ELi4ELb0ELb0EN7cutlass6half_tE19Flash_kernel_traitsILi256ELi64ELi64ELi4ES3_EELb1ELb0ELb0ELb0ELb1ELb1ELb1ELb1EEEvNS_16Flash_fwd_paramsE)
        .other          _ZN5flash24flash_fwd_splitkv_kernelI23Flash_fwd_kernel_traitsILi256ELi64ELi64ELi4ELb0ELb0EN7cutlass6half_tE19Flash_kernel_traitsILi256ELi64ELi64ELi4ES3_EELb1ELb0ELb0ELb0ELb1ELb1ELb1ELb1EEEvNS_16Flash_fwd_paramsE,@"STO_CUDA_ENTRY STV_DEFAULT"
_ZN5flash24flash_fwd_splitkv_kernelI23Flash_fwd_kernel_traitsILi256ELi64ELi64ELi4ELb0ELb0EN7cutlass6half_tE19Flash_kernel_traitsILi256ELi64ELi64ELi4ES3_EELb1ELb0ELb0ELb0ELb1ELb1ELb1ELb1EEEvNS_16Flash_fwd_paramsE:
.text._ZN5flash24flash_fwd_splitkv_kernelI23Flash_fwd_kernel_traitsILi256ELi64ELi64ELi4ELb0ELb0EN7cutlass6half_tE19Flash_kernel_traitsILi256ELi64ELi64ELi4ES3_EELb1ELb0ELb0ELb0ELb1ELb1ELb1ELb1EEEvNS_16Flash_fwd_paramsE:
        /* <DEDUP_REMOVED lines=29> */
[----:B------:R-:W-:Y:S05]  /*01d0*/  CALL.REL.NOINC `($_ZN5flash24flash_fwd_splitkv_kernelI23Flash_fwd_kernel_traitsILi256ELi64ELi64ELi4ELb0ELb0EN7cutlass6half_tE19Flash_kernel_traitsILi256ELi64ELi64ELi4ES3_EELb1ELb0ELb0ELb0ELb1ELb1ELb1ELb1EEEvNS_16Flash_fwd_paramsE$_ZN5flash30compute_attn_1rowblock_splitkvI23Flash_fwd_kernel_traitsILi256ELi64ELi64ELi4ELb0ELb0EN7cutlass6half_tE19Flash_kernel_traitsILi256ELi64ELi64ELi4ES3_EELb1ELb0ELb0ELb0ELb1ELb1ELb1ELb1ENS_16Flash_fwd_paramsEEEvRKT8_iiiii) ;  /* 0x0000000000087944 */ /* 0x000fea0003c00000 */
[----:B------:R-:W-:Y:S05]  /*01e0*/  BSYNC B3 ;  /* 0x0000000000037941 */ /* 0x000fea0003800000 */
.L_x_3981:
[----:B------:R-:W-:Y:S05]  /*01f0*/  EXIT ;  /* 0x000000000000794d */ /* 0x000fea0003800000 */
        .type           $_ZN5flash24flash_fwd_splitkv_kernelI23Flash_fwd_kernel_traitsILi256ELi64ELi64ELi4ELb0ELb0EN7cutlass6half_tE19Flash_kernel_traitsILi256ELi64ELi64ELi4ES3_EELb1ELb0ELb0ELb0ELb1ELb1ELb1ELb1EEEvNS_16Flash_fwd_paramsE$_ZN5flash30compute_attn_1rowblock_splitkvI23Flash_fwd_kernel_traitsILi256ELi64ELi64ELi4ELb0ELb0EN7cutlass6half_tE19Flash_kernel_traitsILi256ELi64ELi64ELi4ES3_EELb1ELb0ELb0ELb0ELb1ELb1ELb1ELb1ENS_16Flash_fwd_paramsEEEvRKT8_iiiii,@function
        .size           $_ZN5flash24flash_fwd_splitkv_kernelI23Flash_fwd_kernel_traitsILi256ELi64ELi64ELi4ELb0ELb0EN7cutlass6half_tE19Flash_kernel_traitsILi256ELi64ELi64ELi4ES3_EELb1ELb0ELb0ELb0ELb1ELb1ELb1ELb1EEEvNS_16Flash_fwd_paramsE$_ZN5flash30compute_attn_1rowblock_splitkvI23Flash_fwd_kernel_traitsILi256ELi64ELi64ELi4ELb0ELb0EN7cutlass6half_tE19Flash_kernel_traitsILi256ELi64ELi64ELi4ES3_EELb1ELb0ELb0ELb0ELb1ELb1ELb1ELb1ENS_16Flash_fwd_paramsEEEvRKT8_iiiii,(.L_x_4880 - $_ZN5flash24flash_fwd_splitkv_kernelI23Flash_fwd_kernel_traitsILi256ELi64ELi64ELi4ELb0ELb0EN7cutlass6half_tE19Flash_kernel_traitsILi256ELi64ELi64ELi4ES3_EELb1ELb0ELb0ELb0ELb1ELb1ELb1ELb1EEEvNS_16Flash_fwd_paramsE$_ZN5flash30compute_attn_1rowblock_splitkvI23Flash_fwd_kernel_traitsILi256ELi64ELi64ELi4ELb0ELb0EN7cutlass6half_tE19Flash_kernel_traitsILi256ELi64ELi64ELi4ES3_EELb1ELb0ELb0ELb0ELb1ELb1ELb1ELb1ENS_16Flash_fwd_paramsEEEvRKT8_iiiii)
$_ZN5flash24flash_fwd_splitkv_kernelI23Flash_fwd_kernel_traitsILi256ELi64ELi64ELi4ELb0ELb0EN7cutlass6half_tE19Flash_kernel_traitsILi256ELi64ELi64ELi4ES3_EELb1ELb0ELb0ELb0ELb1ELb1ELb1ELb1EEEvNS_16Flash_fwd_paramsE$_ZN5flash30compute_attn_1rowblock_splitkvI23Flash_fwd_kernel_traitsILi256ELi64ELi64ELi4ELb0ELb0EN7cutlass6half_tE19Flash_kernel_traitsILi256ELi64ELi64ELi4ES3_EELb1ELb0ELb0ELb0ELb1ELb1ELb1ELb1ENS_16Flash_fwd_paramsEEEvRKT8_iiiii:
        /* <DEDUP_REMOVED lines=15> */
[----:B------:R-:W4:Y:S01]  /*02f0*/  S2R R45, SR_TID.X ;  /* 0x00000000002d7919 */ /* 0x000f220000002100 */
[----:B------:R-:W-:Y:S01]  /*0300*/  BSSY B0, `(.L_x_3982) ;  /* 0x000000c000007945 */ /* 0x000fe20003800000 */
[----:B------:R-:W-:Y:S01]  /*0310*/  IMAD.MOV.U32 R16, RZ, RZ, -0x1 ;  /* 0xffffffffff107424 */ /* 0x000fe200078e00ff */
[----:B--2---:R-:W-:-:S06]  /*0320*/  @P0 IADD3 R236, R236, -R7, RZ ;  /* 0x80000007ecec0210 */ /* 0x004fcc0007ffe0ff */
[----:B------:R1:W5:Y:S01]  /*0330*/  @!P0 LD.E R236, desc[UR6][R18.64+0xb4] ;  /* 0x0000b40612ec8980 */ /* 0x000362000c101900 */
[----:B---3--:R-:W-:-:S04]  /*0340*/  ISETP.NE.U32.AND P0, PT, R2, RZ, PT ;  /* 0x000000ff0200720c */ /* 0x008fc80003f05070 */
[----:B------:R-:W-:Y:S01]  /*0350*/  ISETP.NE.AND.EX P0, PT, R3, RZ, PT, P0 ;  /* 0x000000ff0300720c */ /* 0x000fe20003f05300 */
[----:B------:R-:W-:-:S12]  /*0360*/  IMAD.WIDE R2, R238, 0x4, R2 ;  /* 0x00000004ee027825 */ /* 0x000fd800078e0202 */
[----:B-1--4-:R-:W-:Y:S05]  /*0370*/  @!P0 BRA `(.L_x_3983) ;  /* 0x0000000000108947 */ /* 0x012fea0003800000 */
[----:B------:R-:W2:Y:S02]  /*0380*/  LD.E.U8 R0, desc[UR6][R18.64+0x1b2] ;  /* 0x0001b20612007980 */ /* 0x000ea4000c101100 */
[----:B--2---:R-:W-:-:S13]  /*0390*/  ISETP.NE.AND P1, PT, R0, RZ, PT ;  /* 0x000000ff0000720c */ /* 0x004fda0003f25270 */
[----:B------:R-:W-:Y:S05]  /*03a0*/  @!P1 BRA `(.L_x_3983) ;  /* 0x0000000000049947 */ /* 0x000fea0003800000 */
[----:B------:R1:W5:Y:S02]  /*03b0*/  LD.E R16, desc[UR6][R2.64] ;  /* 0x0000000602107980 */ /* 0x000364000c101900 */
.L_x_3983:
[----:B------:R-:W-:Y:S05]  /*03c0*/  BSYNC B0 ;  /* 0x0000000000007941 */ /* 0x000fea0003800000 */
.L_x_3982:
        /* <DEDUP_REMOVED lines=8> */
.L_x_3985:
[----:B------:R2:W5:Y:S02]  /*0450*/  LD.E R61, desc[UR6][R18.64+0xb8] ;  /* 0x0000b806123d7980 */ /* 0x000564000c101900 */
.L_x_3986:
[----:B------:R-:W-:Y:S05]  /*0460*/  BSYNC B0 ;  /* 0x0000000000007941 */ /* 0x000fea0003800000 */
.L_x_3984:
        /* <DEDUP_REMOVED lines=10> */
.L_x_3988:
[----:B------:R-:W3:Y:S01]  /*0510*/  LD.E.64 R2, desc[UR6][R18.64+0x108] ;  /* 0x0001080612027980 */ /* 0x000ee2000c101b00 */
[----:B------:R-:W-:Y:S01]  /*0520*/  BSSY B0, `(.L_x_3990) ;  /* 0x0000006000007945 */ /* 0x000fe20003800000 */
[----:B------:R-:W-:Y:S01]  /*0530*/  IMAD.MOV.U32 R44, RZ, RZ, RZ ;  /* 0x000000ffff2c7224 */ /* 0x000fe200078e00ff */
[----:B---3--:R-:W-:-:S04]  /*0540*/  ISETP.NE.U32.AND P0, PT, R2, RZ, PT ;  /* 0x000000ff0200720c */ /* 0x008fc80003f05070 */
[----:B------:R-:W-:-:S13]  /*0550*/  ISETP.NE.AND.EX P0, PT, R3, RZ, PT, P0 ;  /* 0x000000ff0300720c */ /* 0x000fda0003f05300 */
[----:B------:R-:W-:Y:S05]  /*0560*/  @!P0 BRA `(.L_x_3991) ;  /* 0x0000000000048947 */ /* 0x000fea0003800000 */
[----:B------:R1:W5:Y:S02]  /*0570*/  LD.E R44, desc[UR6][R18.64+0xbc] ;  /* 0x0000bc06122c7980 */ /* 0x000364000c101900 */
.L_x_3991:
[----:B------:R-:W-:Y:S05]  /*0580*/  BSYNC B0 ;  /* 0x0000000000007941 */ /* 0x000fea0003800000 */
.L_x_3990:
[----:B-----5:R-:W-:Y:S02]  /*0590*/  IADD3 R44, R61, R44, RZ ;  /* 0x0000002c3d2c7210 */ /* 0x020fe40007ffe0ff */
.L_x_3989:
[----:B------:R-:W-:Y:S05]  /*05a0*/  BSYNC B1 ;  /* 0x0000000000017941 */ /* 0x000fea0003800000 */
.L_x_3987:
[----:B------:R-:W-:Y:S01]  /*05b0*/  IMAD.SHL.U32 R47, R235, 0x40, RZ ;  /* 0x00000040eb2f7824 */ /* 0x000fe200078e00ff */
[----:B------:R-:W-:Y:S01]  /*05c0*/  MOV R2, R234 ;  /* 0x000000ea00027202 */ /* 0x000fe20000000f00 */
[----:B------:R-:W-:-:S03]  /*05d0*/  IMAD.MOV.U32 R3, RZ, RZ, 0x0 ;  /* 0x00000000ff037424 */ /* 0x000fc600078e00ff */
[----:B------:R-:W-:-:S13]  /*05e0*/  ISETP.GT.AND P0, PT, R236, R47, PT ;  /* 0x0000002fec00720c */ /* 0x000fda0003f04270 */
[----:B-12---:R-:W-:Y:S05]  /*05f0*/  @!P0 RET.REL.NODEC R2 `(_ZN5flash24flash_fwd_splitkv_kernelI23Flash_fwd_kernel_traitsILi256ELi64ELi64ELi4ELb0ELb0EN7cutlass6half_tE19Flash_kernel_traitsILi256ELi64ELi64ELi4ES3_EELb1ELb0ELb0ELb0ELb1ELb1ELb1ELb1EEEvNS_16Flash_fwd_paramsE) ;  /* 0xfffffff802808950 */ /* 0x006fea0003c3ffff */
[----:B------:R-:W2:Y:S04]  /*0600*/  LD.E R0, desc[UR6][R18.64+0xb8] ;  /* 0x0000b80612007980 */ /* 0x000ea8000c101900 */
[----:B------:R-:W3:Y:S01]  /*0610*/  LD.E R5, desc[UR6][R18.64+0x188] ;  /* 0x0001880612057980 */ /* 0x000ee2000c101900 */
[----:B------:R-:W-:-:S04]  /*0620*/  IABS R3, R4 ;  /* 0x0000000400037213 */ /* 0x000fc80000000000 */
[----:B------:R-:W1:Y:S08]  /*0630*/  I2F.RP R10, R3 ;  /* 0x00000003000a7306 */ /* 0x000e700000209400 */
[----:B-1----:R-:W1:Y:S02]  /*0640*/  MUFU.RCP R10, R10 ;  /* 0x0000000a000a7308 */ /* 0x002e640000001000 */
[----:B-1----:R-:W-:-:S06]  /*0650*/  VIADD R10, R10, 0xffffffe ;  /* 0x0ffffffe0a0a7836 */ /* 0x002fcc0000000000 */
[----:B------:R-:W1:Y:S02]  /*0660*/  F2I.FTZ.U32.TRUNC.NTZ R11, R10 ;  /* 0x0000000a000b7305 */ /* 0x000e64000021f000 */
[----:B-1----:R-:W-:Y:S02]  /*0670*/  IMAD.MOV R6, RZ, RZ, -R11 ;  /* 0x000000ffff067224 */ /* 0x002fe400078e0a0b */
        /* <DEDUP_REMOVED lines=14> */
[----:B------:R-:W-:Y:S02]  /*0760*/  IMAD R0, R6, R0, R2 ;  /* 0x0000000006007224 */ /* 0x000fe400078e0202 */
[----:B------:R-:W-:-:S03]  /*0770*/  VIADD R2, R44, 0x3f ;  /* 0x0000003f2c027836 */ /* 0x000fc60000000000 */
[----:B------:R-:W-:-:S13]  /*0780*/  ISETP.GT.U32.AND P1, PT, R3, R0, PT ;  /* 0x000000000300720c */ /* 0x000fda0003f24070 */
[----:B------:R-:W-:Y:S02]  /*0790*/  @!P1 IMAD.IADD R0, R0, 0x1, -R3 ;  /* 0x0000000100009824 */ /* 0x000fe400078e0a03 */
[----:B------:R-:W-:Y:S01]  /*07a0*/  @!P1 VIADD R6, R6, 0x1 ;  /* 0x0000000106069836 */ /* 0x000fe20000000000 */
[----:B------:R-:W-:Y:S02]  /*07b0*/  ISETP.NE.AND P1, PT, R4, RZ, PT ;  /* 0x000000ff0400720c */ /* 0x000fe40003f25270 */
[----:B------:R-:W-:Y:S02]  /*07c0*/  ISETP.GE.U32.AND P2, PT, R0, R3, PT ;  /* 0x000000030000720c */ /* 0x000fe40003f46070 */
[----:B------:R-:W-:Y:S02]  /*07d0*/  IADD3 R0, -R236, 0x7f, R47 ;  /* 0x0000007fec007810 */ /* 0x000fe40007ffe12f */
[----:B------:R-:W-:Y:S02]  /*07e0*/  SHF.R.S32.HI R3, RZ, 0x1f, R2 ;  /* 0x0000001fff037819 */ /* 0x000fe40000011402 */
[----:B---3--:R-:W-:-:S02]  /*07f0*/  IADD3 R5, R5, R0, R44 ;  /* 0x0000000005057210 */ /* 0x008fc40007ffe02c */
[----:B------:R-:W-:Y:S02]  /*0800*/  LEA.HI R3, R3, R2, RZ, 0x6 ;  /* 0x0000000203037211 */ /* 0x000fe400078f30ff */
[----:B------:R-:W-:Y:S02]  /*0810*/  SHF.R.S32.HI R0, RZ, 0x1f, R5 ;  /* 0x0000001fff007819 */ /* 0x000fe40000011405 */
[----:B------:R-:W-:Y:S01]  /*0820*/  SHF.R.S32.HI R3, RZ, 0x6, R3 ;  /* 0x00000006ff037819 */ /* 0x000fe20000011403 */
[----:B------:R-:W-:Y:S01]  /*0830*/  @P2 VIADD R6, R6, 0x1 ;  /* 0x0000000106062836 */ /* 0x000fe20000000000 */
[----:B------:R-:W-:-:S03]  /*0840*/  LEA.HI R0, R0, R5, RZ, 0x6 ;  /* 0x0000000500007211 */ /* 0x000fc600078f30ff */
[----:B------:R-:W-:Y:S01]  /*0850*/  @!P0 IMAD.MOV R6, RZ, RZ, -R6 ;  /* 0x000000ffff068224 */ /* 0x000fe200078e0a06 */
[----:B------:R-:W-:Y:S02]  /*0860*/  @!P1 LOP3.LUT R6, RZ, R4, RZ, 0x33, !PT ;  /* 0x00000004ff069212 */ /* 0x000fe400078e33ff */
[----:B------:R-:W-:-:S03]  /*0870*/  SHF.R.S32.HI R0, RZ, 0x6, R0 ;  /* 0x00000006ff007819 */ /* 0x000fc60000011400 */
[----:B------:R-:W-:-:S05]  /*0880*/  IMAD R231, R6, UR8, RZ ;  /* 0x0000000806e77c24 */ /* 0x000fca000f8e02ff */
[----:B------:R-:W-:-:S04]  /*0890*/  VIADDMNMX R3, R231, R6, R3, PT ;  /* 0x00000006e7037246 */ /* 0x000fc80003800103 */
[----:B------:R-:W-:-:S04]  /*08a0*/  VIMNMX R165, R3, R0, PT ;  /* 0x0000000003a57248 */ /* 0x000fc80003fe0100 */
[----:B------:R-:W-:-:S13]  /*08b0*/  ISETP.GE.AND P0, PT, R231, R165, PT ;  /* 0x000000a5e700720c */ /* 0x000fda0003f06270 */
[----:B------:R-:W-:Y:S05]  /*08c0*/  @!P0 BRA `(.L_x_3992) ;  /* 0x0000000400a08947 */ /* 0x000fea0003800000 */
[----:B------:R-:W2:Y:S04]  /*08d0*/  LD.E.64 R2, desc[UR6][R18.64+0xb0] ;  /* 0x0000b00612027980 */ /* 0x000ea8000c101b00 */
[----:B------:R-:W3:Y:S04]  /*08e0*/  LD.E R4, desc[UR6][R18.64+0x60] ;  /* 0x0000600612047980 */ /* 0x000ee8000c101900 */
[----:B------:R-:W4:Y:S04]  /*08f0*/  LD.E R0, desc[UR6][R18.64+0xcc] ;  /* 0x0000cc0612007980 */ /* 0x000f28000c101900 */
[----:B------:R-:W5:Y:S04]  /*0900*/  LD.E.64 R6, desc[UR6][R18.64+0x78] ;  /* 0x0000780612067980 */ /* 0x000f68000c101b00 */
[----:B------:R-:W5:Y:S01]  /*0910*/  LD.E.64 R18, desc[UR6][R18.64+0xa8] ;  /* 0x0000a80612127980 */ /* 0x000f62000c101b00 */
[----:B------:R-:W-:-:S02]  /*0920*/  SHF.R.S32.HI R8, RZ, 0x1f, R45 ;  /* 0x0000001fff087819 */ /* 0x000fc4000001142d */
[----:B------:R-:W-:Y:S02]  /*0930*/  LOP3.LUT P6, RZ, R45, 0xf, RZ, 0xc0, !PT ;  /* 0x0000000f2dff7812 */ /* 0x000fe400078cc0ff */
[----:B------:R-:W-:-:S04]  /*0940*/  LEA.HI R8, R8, R45, RZ, 0x4 ;  /* 0x0000002d08087211 */ /* 0x000fc800078f20ff */
[----:B------:R-:W-:Y:S02]  /*0950*/  LOP3.LUT R5, R8, 0x3ffffff0, RZ, 0xc0, !PT ;  /* 0x3ffffff008057812 */ /* 0x000fe400078ec0ff */
[----:B------:R-:W-:-:S03]  /*0960*/  SHF.R.S32.HI R8, RZ, 0x4, R8 ;  /* 0x00000004ff087819 */ /* 0x000fc60000011408 */
[----:B------:R-:W-:Y:S02]  /*0970*/  IMAD.IADD R5, R45, 0x1, -R5 ;  /* 0x000000012d057824 */ /* 0x000fe400078e0a05 */
[----:B--2---:R-:W-:-:S04]  /*0980*/  IMAD R2, R2, UR8, R238 ;  /* 0x0000000802027c24 */ /* 0x004fc8000f8e02ee */
[----:B---3--:R-:W-:Y:S02]  /*0990*/  IMAD R2, R2, R4, R237 ;  /* 0x0000000402027224 */ /* 0x008fe400078e02ed */
[----:B------:R-:W-:Y:S02]  /*09a0*/  IMAD.SHL.U32 R4, R5, 0x4, RZ ;  /* 0x0000000405047824 */ /* 0x000fe400078e00ff */
[--C-:B------:R-:W-:Y:S02]  /*09b0*/  IMAD R2, R3, R2, R47.reuse ;  /* 0x0000000203027224 */ /* 0x100fe400078e022f */
[----:B------:R-:W-:Y:S01]  /*09c0*/  IMAD.IADD R47, R236, 0x1, -R47 ;  /* 0x00000001ec2f7824 */ /* 0x000fe200078e0a2f */
[--C-:B------:R-:W-:Y:S01]  /*09d0*/  SHF.R.S32.HI R5, RZ, 0x1f, R4.reuse ;  /* 0x0000001fff057819 */ /* 0x100fe20000011404 */
[----:B----4-:R-:W-:Y:S02]  /*09e0*/  IMAD R0, R2, R0, RZ ;  /* 0x0000000002007224 */ /* 0x010fe400078e02ff */
[C---:B------:R-:W-:Y:S01]  /*09f0*/  VIADD R3, R8.reuse, 0x8 ;  /* 0x0000000808037836 */ /* 0x040fe20000000000 */
[C---:B------:R-:W-:Y:S01]  /*0a00*/  ISETP.GE.AND P3, PT, R8.reuse, R47, PT ;  /* 0x0000002f0800720c */ /* 0x040fe20003f66270 */
[----:B------:R-:W-:-:S03]  /*0a10*/  IMAD.WIDE R4, R8, 0x100, R4 ;  /* 0x0000010008047825 */ /* 0x000fc600078e0204 */
[CC--:B------:R-:W-:Y:S02]  /*0a20*/  ISETP.GE.AND P2, PT, R3.reuse, R47.reuse, PT ;  /* 0x0000002f0300720c */ /* 0x0c0fe40003f46270 */
[C---:B------:R-:W-:Y:S02]  /*0a30*/  IADD3 R4, P0, R0.reuse, R4, RZ ;  /* 0x0000000400047210 */ /* 0x040fe40007f1e0ff */
[----:B------:R-:W-:Y:S02]  /*0a40*/  ISETP.GE.OR P5, PT, R3, R47, P6 ;  /* 0x0000002f0300720c */ /* 0x000fe400037a6670 */
[----:B------:R-:W-:Y:S01]  /*0a50*/  LEA.HI.X.SX32 R0, R0, R5, 0x1, P0 ;  /* 0x0000000500007211 */ /* 0x000fe200000f0eff */
[----:B------:R-:W-:Y:S01]  /*0a60*/  VIADD R5, R8, 0x10 ;  /* 0x0000001008057836 */ /* 0x000fe20000000000 */
[----:B------:R-:W-:Y:S02]  /*0a70*/  SHF.R.S32.HI R3, RZ, 0x1f, R2 ;  /* 0x0000001fff037819 */ /* 0x000fe40000011402 */
[----:B-----5:R-:W-:-:S02]  /*0a80*/  LEA R6, P1, R4, R6, 0x2 ;  /* 0x0000000604067211 */ /* 0x020fc400078210ff */
[----:B------:R-:W-:Y:S02]  /*0a90*/  IADD3 R2, P0, R2, R8, RZ ;  /* 0x0000000802027210 */ /* 0x000fe40007f1e0ff */
[----:B------:R-:W-:Y:S01]  /*0aa0*/  LEA.HI.X R7, R4, R7, R0, 0x2, P1 ;  /* 0x0000000704077211 */ /* 0x000fe200008f1400 */
[C---:B------:R-:W-:Y:S01]  /*0ab0*/  VIADD R0, R8.reuse, 0x38 ;  /* 0x0000003808007836 */ /* 0x040fe20000000000 */
[C---:B------:R-:W-:Y:S01]  /*0ac0*/  LEA.HI.X.SX32 R3, R8.reuse, R3, 0x1, P0 ;  /* 0x0000000308037211 */ /* 0x040fe200000f0eff */
[C---:B------:R-:W-:Y:S01]  /*0ad0*/  VIADD R4, R8.reuse, 0x20 ;  /* 0x0000002008047836 */ /* 0x040fe20000000000 */
[CC--:B------:R-:W-:Y:S01]  /*0ae0*/  ISETP.GE.AND P1, PT, R5.reuse, R47.reuse, PT ;  /* 0x0000002f0500720c */ /* 0x0c0fe20003f26270 */
[----:B------:R-:W-:Y:S01]  /*0af0*/  @!P3 ST.E.128 desc[UR6][R6.64], RZ ;  /* 0x000000ff0600b985 */ /* 0x000fe2000c101d06 */
[----:B------:R-:W-:Y:S01]  /*0b00*/  ISETP.GE.OR P4, PT, R5, R47, P6 ;  /* 0x0000002f0500720c */ /* 0x000fe20003786670 */
[----:B------:R-:W-:Y:S01]  /*0b10*/  VIADD R5, R8, 0x18 ;  /* 0x0000001808057836 */ /* 0x000fe20000000000 */
[C---:B------:R-:W-:Y:S01]  /*0b20*/  LEA R10, P0, R2.reuse, R18, 0x2 ;  /* 0x00000012020a7211 */ /* 0x040fe200078010ff */
[----:B------:R-:W-:Y:S03]  /*0b30*/  @!P3 ST.E.128 desc[UR6][R6.64+0x100], RZ ;  /* 0x000100ff0600b985 */ /* 0x000fe6000c101d06 */
[----:B------:R-:W-:Y:S01]  /*0b40*/  LEA.HI.X R11, R2, R19, R3, 0x2, P0 ;  /* 0x00000013020b7211 */ /* 0x000fe200000f1403 */
[C---:B------:R-:W-:Y:S01]  /*0b50*/  VIADD R2, R8.reuse, 0x30 ;  /* 0x0000003008027836 */ /* 0x040fe20000000000 */
[-C--:B------:R-:W-:Y:S01]  /*0b60*/  ISETP.GE.AND P0, PT, R5, R47.reuse, PT ;  /* 0x0000002f0500720c */ /* 0x080fe20003f06270 */
[----:B------:R-:W-:Y:S01]  /*0b70*/  VIADD R3, R8, 0x28 ;  /* 0x0000002808037836 */ /* 0x000fe20000000000 */
[----:B------:R-:W-:Y:S04]  /*0b80*/  @!P3 ST.E.128 desc[UR6][R6.64+0x200], RZ ;  /* 0x000200ff0600b985 */ /* 0x000fe8000c101d06 */
[----:B------:R-:W-:Y:S04]  /*0b90*/  @!P1 ST.E.128 desc[UR6][R6.64+0x4000], RZ ;  /* 0x004000ff06009985 */ /* 0x000fe8000c101d06 */
[----:B------:R-:W-:Y:S04]  /*0ba0*/  @!P1 ST.E.128 desc[UR6][R6.64+0x4100], RZ ;  /* 0x004100ff06009985 */ /* 0x000fe8000c101d06 */
[----:B------:R-:W-:Y:S04]  /*0bb0*/  @!P1 ST.E.128 desc[UR6][R6.64+0x4200], RZ ;  /* 0x004200ff06009985 */ /* 0x000fe8000c101d06 */
[----:B------:R-:W-:Y:S01]  /*0bc0*/  @!P1 ST.E.128 desc[UR6][R6.64+0x4300], RZ ;  /* 0x004300ff06009985 */ /* 0x000fe2000c101d06 */
[----:B------:R-:W-:-:S03]  /*0bd0*/  ISETP.GE.AND P1, PT, R2, R47, PT ;  /* 0x0000002f0200720c */ /* 0x000fc60003f26270 */
[----:B------:R-:W-:Y:S04]  /*0be0*/  @!P0 ST.E.128 desc[UR6][R6.64+0x6000], RZ ;  /* 0x006000ff06008985 */ /* 0x000fe8000c101d06 */
[----:B------:R-:W-:Y:S04]  /*0bf0*/  @!P0 ST.E.128 desc[UR6][R6.64+0x6100], RZ ;  /* 0x006100ff06008985 */ /* 0x000fe8000c101d06 */
[----:B------:R-:W-:Y:S04]  /*0c00*/  @!P0 ST.E.128 desc[UR6][R6.64+0x6200], RZ ;  /* 0x006200ff06008985 */ /* 0x000fe8000c101d06 */
[----:B------:R-:W-:Y:S01]  /*0c10*/  @!P0 ST.E.128 desc[UR6][R6.64+0x6300], RZ ;  /* 0x006300ff06008985 */ /* 0x000fe2000c101d06 */
[----:B------:R-:W-:-:S03]  /*0c20*/  ISETP.GE.AND P0, PT, R0, R47, PT ;  /* 0x0000002f0000720c */ /* 0x000fc60003f06270 */
[----:B------:R-:W-:Y:S01]  /*0c30*/  @!P3 ST.E.128 desc[UR6][R6.64+0x300], RZ ;  /* 0x000300ff0600b985 */ /* 0x000fe2000c101d06 */
[----:B------:R-:W-:-:S03]  /*0c40*/  ISETP.GE.AND P3, PT, R4, R47, PT ;  /* 0x0000002f0400720c */ /* 0x000fc60003f66270 */
        /* <DEDUP_REMOVED lines=9> */
[----:B------:R-:W-:Y:S01]  /*0ce0*/  ISETP.GE.OR P1, PT, R3, R47, P6 ;  /* 0x0000002f0300720c */ /* 0x000fe20003726670 */
[----:B------:R-:W-:-:S02]  /*0cf0*/  @!P5 IMAD.MOV.U32 R3, RZ, RZ, -0x800000 ;  /* 0xff800000ff03d424 */ /* 0x000fc400078e00ff */
        /* <DEDUP_REMOVED lines=10> */
[----:B------:R-:W-:-:S03]  /*0da0*/  ISETP.GE.OR P3, PT, R5, R47, P6 ;  /* 0x0000002f0500720c */ /* 0x000fc60003766670 */
[----:B------:R-:W-:Y:S04]  /*0db0*/  @!P2 ST.E.128 desc[UR6][R6.64+0xa000], RZ ;  /* 0x00a000ff0600a985 */ /* 0x000fe8000c101d06 */
[----:B------:R-:W-:Y:S04]  /*0dc0*/  @!P2 ST.E.128 desc[UR6][R6.64+0xa100], RZ ;  /* 0x00a100ff0600a985 */ /* 0x000fe8000c101d06 */
[----:B------:R-:W-:Y:S02]  /*0dd0*/  @!P2 ST.E.128 desc[UR6][R6.64+0xa200], RZ ;  /* 0x00a200ff0600a985 */ /* 0x000fe4000c101d06 */
[----:B------:R-:W-:-:S02]  /*0de0*/  @!P3 IMAD.MOV.U32 R5, RZ, RZ, -0x800000 ;  /* 0xff800000ff05b424 */ /* 0x000fc400078e00ff */
[----:B------:R1:W-:Y:S01]  /*0df0*/  @!P2 ST.E.128 desc[UR6][R6.64+0xa300], RZ ;  /* 0x00a300ff0600a985 */ /* 0x0003e2000c101d06 */
[----:B------:R-:W-:-:S03]  /*0e00*/  ISETP.GE.OR P2, PT, R4, R47, P6 ;  /* 0x0000002f0400720c */ /* 0x000fc60003746670 */
[----:B------:R2:W-:Y:S01]  /*0e10*/  @!P5 ST.E desc[UR6][R10.64+0x20], R3 ;  /* 0x000020030a00d985 */ /* 0x0005e2000c101906 */
[-C--:B------:R-:W-:Y:S02]  /*0e20*/  ISETP.GE.OR P5, PT, R8, R47.reuse, P6 ;  /* 0x0000002f0800720c */ /* 0x080fe400037a6670 */
[----:B------:R-:W-:Y:S01]  /*0e30*/  ISETP.GE.OR P6, PT, R0, R47, P6 ;  /* 0x0000002f0000720c */ /* 0x000fe200037c6670 */
[----:B------:R3:W-:Y:S04]  /*0e40*/  @!P4 ST.E desc[UR6][R10.64+0x40], R2 ;  /* 0x000040020a00c985 */ /* 0x0007e8000c101906 */
[----:B------:R-:W-:Y:S02]  /*0e50*/  @!P3 ST.E desc[UR6][R10.64+0x60], R5 ;  /* 0x000060050a00b985 */ /* 0x000fe4000c101906 */
[----:B------:R-:W-:-:S05]  /*0e60*/  @!P2 IMAD.MOV.U32 R4, RZ, RZ, -0x800000 ;  /* 0xff800000ff04a424 */ /* 0x000fca00078e00ff */
[----:B------:R-:W-:Y:S01]  /*0e70*/  @!P2 ST.E desc[UR6][R10.64+0x80], R4 ;  /* 0x000080040a00a985 */ /* 0x000fe2000c101906 */
[----:B-1----:R-:W-:-:S05]  /*0e80*/  @!P5 IMAD.MOV.U32 R6, RZ, RZ, -0x800000 ;  /* 0xff800000ff06d424 */ /* 0x002fca00078e00ff */
[----:B------:R-:W-:Y:S01]  /*0e90*/  @!P5 ST.E desc[UR6][R10.64], R6 ;  /* 0x000000060a00d985 */ /* 0x000fe2000c101906 */
[----:B--2---:R-:W-:Y:S02]  /*0ea0*/  @!P1 IMAD.MOV.U32 R3, RZ, RZ, -0x800000 ;  /* 0xff800000ff039424 */ /* 0x004fe400078e00ff */
[----:B---3--:R-:W-:-:S03]  /*0eb0*/  @!P0 IMAD.MOV.U32 R2, RZ, RZ, -0x800000 ;  /* 0xff800000ff028424 */ /* 0x008fc600078e00ff */
[----:B------:R1:W-:Y:S04]  /*0ec0*/  @!P1 ST.E desc[UR6][R10.64+0xa0], R3 ;  /* 0x0000a0030a009985 */ /* 0x0003e8000c101906 */
[----:B------:R2:W-:Y:S01]  /*0ed0*/  @!P0 ST.E desc[UR6][R10.64+0xc0], R2 ;  /* 0x0000c0020a008985 */ /* 0x0005e2000c101906 */
[----:B-1----:R-:W-:Y:S02]  /*0ee0*/  IMAD.MOV.U32 R3, RZ, RZ, 0x0 ;  /* 0x00000000ff037424 */ /* 0x002fe400078e00ff */
[----:B--2---:R-:W-:-:S04]  /*0ef0*/  IMAD.MOV.U32 R2, RZ, RZ, R234 ;  /* 0x000000ffff027224 */ /* 0x004fc800078e00ea */
[----:B------:R-:W-:Y:S05]  /*0f00*/  @P6 RET.REL.NODEC R2 `(_ZN5flash24flash_fwd_splitkv_kernelI23Flash_fwd_kernel_traitsILi256ELi64ELi64ELi4ELb0ELb0EN7cutlass6half_tE19Flash_kernel_traitsILi256ELi64ELi64ELi4ES3_EELb1ELb0ELb0ELb0ELb1ELb1ELb1ELb1EEEvNS_16Flash_fwd_paramsE) ;  /* 0xfffffff0023c6950 */ /* 0x000fea0003c3ffff */
[----:B------:R-:W-:Y:S02]  /*0f10*/  MOV R0, 0xff800000 ;  /* 0xff80000000007802 */ /* 0x000fe40000000f00 */
[----:B------:R-:W-:-:S03]  /*0f20*/  MOV R235, 0x0 ;  /* 0x0000000000eb7802 */ /* 0x000fc60000000f00 */
[----:B------:R1:W-:Y:S02]  /*0f30*/  ST.E desc[UR6][R10.64+0xe0], R0 ;  /* 0x0000e0000a007985 */ /* 0x0003e4000c101906 */
[----:B-1----:R-:W-:Y:S05]  /*0f40*/  RET.REL.NODEC R234 `(_ZN5flash24flash_fwd_splitkv_kernelI23Flash_fwd_kernel_traitsILi256ELi64ELi64ELi4ELb0ELb0EN7cutlass6half_tE19Flash_kernel_traitsILi256ELi64ELi64ELi4ES3_EELb1ELb0ELb0ELb0ELb1ELb1ELb1ELb1EEEvNS_16Flash_fwd_paramsE) ;  /* 0xfffffff0ea2c7950 */ /* 0x002fea0003c3ffff */
.L_x_3992:
        /* <DEDUP_REMOVED lines=32> */
[----:B------:R-:W4:Y:S04]  /*1150*/  LD.E.64 R16, desc[UR6][R18.64+0x50] ;  /* 0x0000500612107980 */ /* 0x000f28000c101b00 */
[----:B------:R-:W5:Y:S04]  /*1160*/  LD.E.64 R26, desc[UR6][R18.64+0x58] ;  /* 0x00005806121a7980 */ /* 0x000f68000c101b00 */
[----:B------:R-:W5:Y:S01]  /*1170*/  LD.E.64 R168, desc[UR6][R18.64+0x40] ;  /* 0x0000400612a87980 */ /* 0x000f62000c101b00 */
[----:B--2---:R-:W-:-:S04]  /*1180*/  IABS R4, R6 ;  /* 0x0000000600047213 */ /* 0x004fc80000000000 */
[----:B------:R-:W1:Y:S08]  /*1190*/  I2F.RP R10, R4 ;  /* 0x00000004000a7306 */ /* 0x000e700000209400 */
[----:B-1----:R-:W1:Y:S02]  /*11a0*/  MUFU.RCP R10, R10 ;  /* 0x0000000a000a7308 */ /* 0x002e640000001000 */
[----:B-1----:R-:W-:-:S06]  /*11b0*/  VIADD R10, R10, 0xffffffe ;  /* 0x0ffffffe0a0a7836 */ /* 0x002fcc0000000000 */
[----:B------:R-:W1:Y:S01]  /*11c0*/  F2I.FTZ.U32.TRUNC.NTZ R11, R10 ;  /* 0x0000000a000b7305 */ /* 0x000e62000021f000 */
[----:B------:R-:W-:Y:S01]  /*11d0*/  IABS R0, R6 ;  /* 0x0000000600007213 */ /* 0x000fe20000000000 */
[----:B-1----:R-:W-:Y:S01]  /*11e0*/  IMAD.MOV R8, RZ, RZ, -R11 ;  /* 0x000000ffff087224 */ /* 0x002fe200078e0a0b */
        /* <DEDUP_REMOVED lines=18> */
[----:B------:R1:W2:Y:S01]  /*1310*/  LD.E R3, desc[UR6][R10.64] ;  /* 0x000000060a037980 */ /* 0x0002a2000c101900 */
        /* <DEDUP_REMOVED lines=8> */
[----:B-1----:R-:W-:Y:S01]  /*13a0*/  IMAD R10, R0, R8, RZ ;  /* 0x00000008000a7224 */ /* 0x002fe200078e02ff */
        /* <DEDUP_REMOVED lines=26> */
[----:B------:R-:W-:Y:S02]  /*1550*/  IMAD R9, R166, R4, R9 ;  /* 0x00000004a6097224 */ /* 0x000fe400078e0209 */
[----:B------:R-:W-:Y:S02]  /*1560*/  IMAD R8, R15, R3, RZ ;  /* 0x000000030f087224 */ /* 0x000fe400078e02ff */
[----:B------:R-:W-:Y:S02]  /*1570*/  IMAD.IADD R21, R21, 0x1, R9 ;  /* 0x0000000115157824 */ /* 0x000fe400078e0209 */
[----:B------:R-:W-:Y:S02]  /*1580*/  IMAD R9, R17, R10, RZ ;  /* 0x0000000a11097224 */ /* 0x000fe400078e02ff */
[----:B------:R-:W-:Y:S02]  /*1590*/  IMAD R8, R14, R0, R8 ;  /* 0x000000000e087224 */ /* 0x000fe400078e0208 */
[----:B------:R-:W-:-:S02]  /*15a0*/  IMAD R0, R16, R5, R9 ;  /* 0x0000000510007224 */ /* 0x000fc400078e0209 */
[----:B------:R-:W-:-:S04]  /*15b0*/  IMAD.WIDE.U32 R22, R14, R3, RZ ;  /* 0x000000030e167225 */ /* 0x000fc800078e00ff */
[----:B------:R-:W-:Y:S01]  /*15c0*/  IMAD.WIDE.U32 R16, R10, R16, R20 ;  /* 0x000000100a107225 */ /* 0x000fe200078e0014 */
[----:B------:R-:W-:-:S03]  /*15d0*/  MOV R9, R22 ;  /* 0x0000001600097202 */ /* 0x000fc60000000f00 */
[----:B------:R-:W-:Y:S01]  /*15e0*/  IMAD.IADD R8, R23, 0x1, R8 ;  /* 0x0000000117087824 */ /* 0x000fe200078e0208 */
[----:B------:R-:W-:Y:S02]  /*15f0*/  IADD3 R0, R17, R0, RZ ;  /* 0x0000000011007210 */ /* 0x000fe40007ffe0ff */
[----:B------:R-:W-:Y:S01]  /*1600*/  MOV R3, R16 ;  /* 0x0000001000037202 */ /* 0x000fe20000000f00 */
[----:B------:R-:W-:Y:S05]  /*1610*/  BRA `(.L_x_3995) ;  /* 0x00000004004c7947 */ /* 0x000fea0003800000 */
.L_x_3994:
        /* <DEDUP_REMOVED lines=22> */
[----:B------:R-:W-:Y:S02]  /*1780*/  IMAD R0, R5, R0, R8 ;  /* 0x0000000005007224 */ /* 0x000fe400078e0208 */
[-C--:B---3--:R-:W-:Y:S01]  /*1790*/  @!P3 IMAD R2, R167, R15.reuse, RZ ;  /* 0x0000000fa702b224 */ /* 0x088fe200078e02ff */
[----:B------:R-:W-:Y:S02]  /*17a0*/  @P3 IADD3 R8, R15, R16, RZ ;  /* 0x000000100f083210 */ /* 0x000fe40007ffe0ff */
[----:B------:R-:W-:Y:S01]  /*17b0*/  ISETP.GT.U32.AND P0, PT, R3, R0, PT ;  /* 0x000000000300720c */ /* 0x000fe20003f04070 */
[----:B------:R-:W-:-:S04]  /*17c0*/  @!P3 IMAD.WIDE.U32 R30, R166, R15, RZ ;  /* 0x0000000fa61eb225 */ /* 0x000fc800078e00ff */
[----:B------:R-:W-:Y:S01]  /*17d0*/  @!P3 IMAD R2, R4, R166, R2 ;  /* 0x000000a60402b224 */ /* 0x000fe200078e0202 */
[----:B-----5:R-:W-:Y:S01]  /*17e0*/  @!P3 SHF.R.S32.HI R4, RZ, 0x1f, R14 ;  /* 0x0000001fff04b819 */ /* 0x020fe2000001140e */
[-C--:B------:R-:W-:Y:S02]  /*17f0*/  @P3 IMAD R10, R167, R8.reuse, RZ ;  /* 0x00000008a70a3224 */ /* 0x080fe400078e02ff */
[----:B------:R-:W-:Y:S01]  /*1800*/  @P3 IMAD.WIDE.U32 R28, R166, R8, RZ ;  /* 0x00000008a61c3225 */ /* 0x000fe200078e00ff */
[----:B------:R-:W-:-:S03]  /*1810*/  @!P3 MOV R8, R30 ;  /* 0x0000001e0008b202 */ /* 0x000fc60000000f00 */
[----:B------:R-:W-:Y:S02]  /*1820*/  @!P3 IMAD.IADD R9, R31, 0x1, R2 ;  /* 0x000000011f09b824 */ /* 0x000fe400078e0202 */
[-C--:B----4-:R-:W-:Y:S02]  /*1830*/  @!P3 IMAD R2, R25, R14.reuse, RZ ;  /* 0x0000000e1902b224 */ /* 0x090fe400078e02ff */
[----:B------:R-:W-:-:S04]  /*1840*/  @!P3 IMAD.WIDE.U32 R8, R24, R14, R8 ;  /* 0x0000000e1808b225 */ /* 0x000fc800078e0008 */
[----:B------:R-:W-:Y:S02]  /*1850*/  @!P3 IMAD R2, R24, R4, R2 ;  /* 0x000000041802b224 */ /* 0x000fe400078e0202 */
[----:B------:R-:W-:Y:S01]  /*1860*/  @!P0 IMAD.IADD R0, R0, 0x1, -R3 ;  /* 0x0000000100008824 */ /* 0x000fe200078e0a03 */
[----:B------:R-:W-:Y:S01]  /*1870*/  @P3 MOV R11, R28 ;  /* 0x0000001c000b3202 */ /* 0x000fe20000000f00 */
[----:B------:R-:W-:Y:S01]  /*1880*/  @P3 IMAD.IADD R10, R29, 0x1, R10 ;  /* 0x000000011d0a3824 */ /* 0x000fe200078e020a */
[----:B------:R-:W-:Y:S02]  /*1890*/  @!P3 IADD3 R10, R9, R2, RZ ;  /* 0x00000002090ab210 */ /* 0x000fe40007ffe0ff */
[----:B------:R-:W-:Y:S02]  /*18a0*/  @!P3 MOV R11, R8 ;  /* 0x00000008000bb202 */ /* 0x000fe40000000f00 */
[----:B------:R-:W-:Y:S02]  /*18b0*/  ISETP.GE.U32.AND P2, PT, R0, R3, PT ;  /* 0x000000030000720c */ /* 0x000fe40003f46070 */
[----:B------:R-:W-:-:S02]  /*18c0*/  LOP3.LUT R11, R11, R10, RZ, 0x3c, !PT ;  /* 0x0000000a0b0b7212 */ /* 0x000fc400078e3cff */
[----:B------:R-:W-:Y:S01]  /*18d0*/  LOP3.LUT R3, R237, R6, RZ, 0x3c, !PT ;  /* 0x00000006ed037212 */ /* 0x000fe200078e3cff */
[----:B------:R-:W-:Y:S01]  /*18e0*/  @!P0 VIADD R5, R5, 0x1 ;  /* 0x0000000105058836 */ /* 0x000fe20000000000 */
[----:B------:R-:W-:Y:S02]  /*18f0*/  LOP3.LUT R10, R11, R10, RZ, 0x3c, !PT ;  /* 0x0000000a0b0a7212 */ /* 0x000fe400078e3cff */
[----:B------:R-:W-:Y:S02]  /*1900*/  ISETP.GE.AND P1, PT, R3, RZ, PT ;  /* 0x000000ff0300720c */ /* 0x000fe40003f26270 */
[----:B------:R-:W-:Y:S01]  /*1910*/  ISETP.NE.AND P0, PT, R6, RZ, PT ;  /* 0x000000ff0600720c */ /* 0x000fe20003f05270 */
[----:B------:R-:W-:Y:S01]  /*1920*/  @!P3 IMAD R8, R169, R15, RZ ;  /* 0x0000000fa908b224 */ /* 0x000fe200078e02ff */
[----:B------:R-:W-:Y:S02]  /*1930*/  LEA R2, R165, 0xffffffc0, 0x6 ;  /* 0xffffffc0a5027811 */ /* 0x000fe400078e30ff */
[----:B------:R-:W-:-:S02]  /*1940*/  @!P3 SHF.R.S32.HI R0, RZ, 0x1f, R15 ;  /* 0x0000001fff00b819 */ /* 0x000fc4000001140f */
[----:B------:R-:W-:Y:S02]  /*1950*/  LOP3.LUT R11, R11, R10, RZ, 0x3c, !PT ;  /* 0x0000000a0b0b7212 */ /* 0x000fe400078e3cff */
[----:B------:R-:W-:Y:S01]  /*1960*/  @P2 IADD3 R5, R5, 0x1, RZ ;  /* 0x0000000105052810 */ /* 0x000fe20007ffe0ff */
[----:B------:R-:W-:Y:S01]  /*1970*/  IMAD R9, R167, R2, RZ ;  /* 0x00000002a7097224 */ /* 0x000fe200078e02ff */
[----:B------:R-:W-:Y:S01]  /*1980*/  SHF.R.S32.HI R4, RZ, 0x1f, R2 ;  /* 0x0000001fff047819 */ /* 0x000fe20000011402 */
[----:B------:R-:W-:Y:S02]  /*1990*/  @!P3 IMAD R0, R0, R168, R8 ;  /* 0x000000a80000b224 */ /* 0x000fe400078e0208 */
[----:B------:R-:W-:Y:S01]  /*19a0*/  IMAD.WIDE.U32 R28, R166, R2, R10 ;  /* 0x00000002a61c7225 */ /* 0x000fe200078e000a */
[----:B------:R-:W-:-:S03]  /*19b0*/  MOV R10, R5 ;  /* 0x00000005000a7202 */ /* 0x000fc60000000f00 */
[----:B------:R-:W-:Y:S01]  /*19c0*/  @!P3 IMAD.WIDE.U32 R24, R168, R15, RZ ;  /* 0x0000000fa818b225 */ /* 0x000fe200078e00ff */
[----:B------:R-:W-:-:S03]  /*19d0*/  @!P1 IADD3 R10, -R10, RZ, RZ ;  /* 0x000000ff0a0a9210 */ /* 0x000fc60007ffe1ff */
[----:B------:R-:W-:Y:S02]  /*19e0*/  IMAD R9, R4, R166, R9 ;  /* 0x000000a604097224 */ /* 0x000fe400078e0209 */
[----:B------:R-:W-:Y:S01]  /*19f0*/  @!P3 IMAD.IADD R25, R25, 0x1, R0 ;  /* 0x000000011919b824 */ /* 0x000fe200078e0200 */
[----:B------:R-:W-:Y:S01]  /*1a00*/  @!P3 SHF.R.S32.HI R0, RZ, 0x1f, R14 ;  /* 0x0000001fff00b819 */ /* 0x000fe2000001140e */
[----:B------:R-:W-:Y:S01]  /*1a10*/  @!P3 IMAD R3, R23, R14, RZ ;  /* 0x0000000e1703b224 */ /* 0x000fe200078e02ff */
[----:B------:R-:W-:Y:S02]  /*1a20*/  @!P0 LOP3.LUT R10, RZ, R6, RZ, 0x33, !PT ;  /* 0x00000006ff0a8212 */ /* 0x000fe400078e33ff */
[----:B------:R-:W-:Y:S01]  /*1a30*/  @P3 IADD3 R15, R15, R16, RZ ;  /* 0x000000100f0f3210 */ /* 0x000fe20007ffe0ff */
[----:B------:R-:W-:Y:S01]  /*1a40*/  IMAD.MOV.U32 R16, RZ, RZ, R28 ;  /* 0x000000ffff107224 */ /* 0x000fe200078e001c */
[----:B------:R-:W-:Y:S01]  /*1a50*/  IADD3 R17, R29, R9, RZ ;  /* 0x000000091d117210 */ /* 0x000fe20007ffe0ff */
[----:B------:R-:W-:Y:S01]  /*1a60*/  @!P3 IMAD R0, R22, R0, R3 ;  /* 0x000000001600b224 */ /* 0x000fe200078e0203 */
[----:B------:R-:W-:Y:S01]  /*1a70*/  SHF.R.S32.HI R5, RZ, 0x1f, R10 ;  /* 0x0000001fff057819 */ /* 0x000fe2000001140a */
[----:B------:R-:W-:-:S02]  /*1a80*/  IMAD R3, R21, R10, RZ ;  /* 0x0000000a15037224 */ /* 0x000fc400078e02ff */
[-C--:B------:R-:W-:Y:S02]  /*1a90*/  @P3 IMAD R8, R169, R15.reuse, RZ ;  /* 0x0000000fa9083224 */ /* 0x080fe400078e02ff */
[----:B------:R-:W-:-:S04]  /*1aa0*/  @P3 IMAD.WIDE.U32 R28, R168, R15, RZ ;  /* 0x0000000fa81c3225 */ /* 0x000fc800078e00ff */
[----:B------:R-:W-:-:S04]  /*1ab0*/  @!P3 IMAD.WIDE.U32 R22, R22, R14, R24 ;  /* 0x0000000e1616b225 */ /* 0x000fc800078e0018 */
        /* <DEDUP_REMOVED lines=9> */
.L_x_3995:
[----:B------:R-:W-:Y:S05]  /*1b50*/  BSYNC B0 ;  /* 0x0000000000007941 */ /* 0x000fea0003800000 */
.L_x_3993:
[----:B------:R-:W-:Y:S01]  /*1b60*/  ISETP.NE.AND P1, PT, R7, -0x1, PT ;  /* 0xffffffff0700780c */ /* 0x000fe20003f25270 */
[----:B------:R-:W2:Y:S04]  /*1b70*/  LD.E.64 R24, desc[UR6][R18.64+0x30] ;  /* 0x0000300612187980 */ /* 0x000ea8000c101b00 */
[----:B------:R-:W3:Y:S04]  /*1b80*/  LD.E.64 R22, desc[UR6][R18.64+0x48] ;  /* 0x0000480612167980 */ /* 0x000ee8000c101b00 */
[----:B------:R-:W4:Y:S04]  /*1b90*/  LD.E.64 R14, desc[UR6][R18.64+0x10] ;  /* 0x00001006120e7980 */ /* 0x000f28000c101b00 */
[----:B------:R-:W3:Y:S04]  /*1ba0*/  @!P1 LD.E.64 R28, desc[UR6][R18.64+0x18] ;  /* 0x00001806121c9980 */ /* 0x000ee8000c101b00 */
[----:B------:R-:W4:Y:S04]  /*1bb0*/  LD.E.64 R20, desc[UR6][R18.64+0x8] ;  /* 0x0000080612147980 */ /* 0x000f28000c101b00 */
[----:B------:R1:W5:Y:S04]  /*1bc0*/  @P4 LD.E R13, desc[UR6][R12.64] ;  /* 0x000000060c0d4980 */ /* 0x000368000c101900 */
[----:B------:R1:W5:Y:S01]  /*1bd0*/  LD.E.64 R138, desc[UR6][R18.64] ;  /* 0x00000006128a7980 */ /* 0x000362000c101b00 */
[----:B------:R-:W-:-:S04]  /*1be0*/  SHF.R.S32.HI R46, RZ, 0x1f, R45 ;  /* 0x0000001fff2e7819 */ /* 0x000fc8000001142d */
[----:B------:R-:W-:-:S04]  /*1bf0*/  LEA.HI R130, R46, R45, RZ, 0x3 ;  /* 0x0000002d2e827211 */ /* 0x000fc800078f18ff */
[----:B------:R-:W-:-:S05]  /*1c00*/  LOP3.LUT R48, R130, 0xfffffff8, RZ, 0xc0, !PT ;  /* 0xfffffff882307812 */ /* 0x000fca00078ec0ff */
[----:B------:R-:W-:Y:S01]  /*1c10*/  IMAD.IADD R48, R45, 0x1, -R48 ;  /* 0x000000012d307824 */ /* 0x000fe200078e0a30 */
[----:B------:R-:W-:-:S03]  /*1c20*/  SHF.R.S32.HI R130, RZ, 0x3, R130 ;  /* 0x00000003ff827819 */ /* 0x000fc60000011482 */
[----:B------:R-:W-:-:S05]  /*1c30*/  IMAD.SHL.U32 R16, R48, 0x8, RZ ;  /* 0x0000000830107824 */ /* 0x000fca00078e00ff */
[----:B------:R-:W-:Y:S02]  /*1c40*/  IADD3 R30, P0, R16, R9, RZ ;  /* 0x00000009101e7210 */ /* 0x000fe40007f1e0ff */
[----:B------:R-:W-:Y:S02]  /*1c50*/  SHF.L.U32 R9, R130, 0x6, RZ ;  /* 0x0000000682097819 */ /* 0x000fe400000006ff */
[----:B------:R-:W-:Y:S02]  /*1c60*/  SHF.R.S32.HI R17, RZ, 0x1f, R16 ;  /* 0x0000001fff117819 */ /* 0x000fe40000011410 */
[----:B------:R-:W-:Y:S01]  /*1c70*/  LOP3.LUT R9, R9, 0x1c0, RZ, 0xc0, !PT ;  /* 0x000001c009097812 */ /* 0x000fe200078ec0ff */
[----:B-----5:R-:W-:Y:S02]  /*1c80*/  IMAD R4, R4, R168, RZ ;  /* 0x000000a804047224 */ /* 0x020fe400078e02ff */
[----:B------:R-:W-:Y:S01]  /*1c90*/  IMAD.X R31, R17, 0x1, R8, P0 ;  /* 0x00000001111f7824 */ /* 0x000fe200000e0608 */
[----:B------:R-:W-:-:S02]  /*1ca0*/  LOP3.LUT R129, R9, 0x38, R16, 0xf8, !PT ;  /* 0x0000003809817812 */ /* 0x000fc400078ef810 */
[----:B------:R-:W-:Y:S01]  /*1cb0*/  SHF.R.U32.HI R9, RZ, 0x3, R9 ;  /* 0x00000003ff097819 */ /* 0x000fe20000011609 */
[C---:B------:R-:W-:Y:S01]  /*1cc0*/  IMAD R4, R6.reuse, R169, R4 ;  /* 0x000000a906047224 */ /* 0x040fe200078e0204 */
[----:B------:R-:W-:Y:S01]  /*1cd0*/  SHF.R.S32.HI R52, RZ, 0x1f, R238 ;  /* 0x0000001fff347819 */ /* 0x000fe200000114ee */
[----:B------:R-:W-:Y:S01]  /*1ce0*/  IMAD.WIDE.U32 R30, R6, R168, R30 ;  /* 0x000000a8061e7225 */ /* 0x000fe200078e001e */
[----:B------:R-:W-:-:S03]  /*1cf0*/  LOP3.LUT R129, R129, R9, RZ, 0x3c, !PT ;  /* 0x0000000981817212 */ /* 0x000fc600078e3cff */
[----:B------:R-:W-:Y:S02]  /*1d00*/  IMAD.IADD R31, R31, 0x1, R4 ;  /* 0x000000011f1f7824 */ /* 0x000fe400078e0204 */
[----:B------:R-:W-:-:S04]  /*1d10*/  IMAD R4, R27, R10, RZ ;  /* 0x0000000a1b047224 */ /* 0x000fc800078e02ff */
[-C--:B------:R-:W-:Y:S02]  /*1d20*/  IMAD R4, R5, R26.reuse, R4 ;  /* 0x0000001a05047224 */ /* 0x080fe400078e0204 */
[----:B------:R-:W-:Y:S01]  /*1d30*/  IMAD.WIDE.U32 R26, R10, R26, R30 ;  /* 0x0000001a0a1a7225 */ /* 0x000fe200078e001e */
[----:B------:R-:W-:-:S03]  /*1d40*/  SHF.R.S32.HI R131, RZ, 0x1f, R130 ;  /* 0x0000001fff837819 */ /* 0x000fc60000011482 */
[----:B------:R-:W-:Y:S02]  /*1d50*/  IMAD.IADD R27, R27, 0x1, R4 ;  /* 0x000000011b1b7824 */ /* 0x000fe400078e0204 */
[----:B------:R-:W-:Y:S01]  /*1d60*/  IMAD R232, R167, R130, RZ ;  /* 0x00000082a7e87224 */ /* 0x000fe200078e02ff */
[----:B------:R-:W-:-:S03]  /*1d70*/  LEA.HI R51, R46, R45, RZ, 0x4 ;  /* 0x0000002d2e337211 */ /* 0x000fc600078f20ff */
[----:B------:R-:W-:Y:S01]  /*1d80*/  IMAD R232, R131, R166, R232 ;  /* 0x000000a683e87224 */ /* 0x000fe200078e02e8 */
[----:B------:R-:W-:Y:S01]  /*1d90*/  LOP3.LUT R128, R51, 0xfffffff0, RZ, 0xc0, !PT ;  /* 0xfffffff033807812 */ /* 0x000fe200078ec0ff */
[----:B------:R-:W-:Y:S01]  /*1da0*/  IMAD.SHL.U32 R49, R168, 0x10, RZ ;  /* 0x00000010a8317824 */ /* 0x000fe200078e00ff */
[----:B------:R-:W-:Y:S01]  /*1db0*/  SHF.L.U64.HI R59, R166, 0x4, R167 ;  /* 0x00000004a63b7819 */ /* 0x000fe200000102a7 */
[----:B------:R-:W-:Y:S01]  /*1dc0*/  IMAD.SHL.U32 R127, R48, 0x4, RZ ;  /* 0x00000004307f7824 */ /* 0x000fe200078e00ff */
[----:B------:R-:W-:Y:S02]  /*1dd0*/  SHF.L.U32 R58, R166, 0x4, RZ ;  /* 0x00000004a63a7819 */ /* 0x000fe400000006ff */
[----:B------:R-:W-:Y:S02]  /*1de0*/  SHF.L.U64.HI R50, R168, 0x4, R169 ;  /* 0x00000004a8327819 */ /* 0x000fe400000102a9 */
[----:B------:R-:W-:Y:S02]  /*1df0*/  SHF.R.S32.HI R51, RZ, 0x4, R51 ;  /* 0x00000004ff337819 */ /* 0x000fe40000011433 */
[----:B------:R-:W-:Y:S01]  /*1e00*/  IADD3 R128, -R128, R45, RZ ;  /* 0x0000002d80807210 */ /* 0x000fe20007ffe1ff */
[----:B--2---:R-:W-:-:S04]  /*1e10*/  @P1 IMAD.WIDE.U32 R8, R24, R7, RZ ;  /* 0x0000000718081225 */ /* 0x004fc800078e00ff */
[----:B------:R-:W-:Y:S02]  /*1e20*/  @P1 IMAD R7, R25, R7, RZ ;  /* 0x0000000719071224 */ /* 0x000fe400078e02ff */
[----:B---3--:R-:W-:-:S04]  /*1e30*/  @!P1 IMAD.WIDE.U32 R32, R28, R238, RZ ;  /* 0x000000ee1c209225 */ /* 0x008fc800078e00ff */
[----:B------:R-:W-:Y:S02]  /*1e40*/  @!P1 IMAD R6, R29, R238, RZ ;  /* 0x000000ee1d069224 */ /* 0x000fe400078e02ff */
[----:B------:R-:W-:Y:S02]  /*1e50*/  @!P1 IMAD.MOV.U32 R8, RZ, RZ, R32 ;  /* 0x000000ffff089224 */ /* 0x000fe400078e0020 */
[----:B------:R-:W-:Y:S01]  /*1e60*/  @!P1 IMAD R6, R28, R52, R6 ;  /* 0x000000341c069224 */ /* 0x000fe200078e0206 */
[----:B------:R-:W-:Y:S02]  /*1e70*/  @P1 IADD3 R7, R9, R7, RZ ;  /* 0x0000000709071210 */ /* 0x000fe40007ffe0ff */
[----:B------:R-:W-:Y:S01]  /*1e80*/  IADD3 R28, P0, R16, R8, RZ ;  /* 0x00000008101c7210 */ /* 0x000fe20007f1e0ff */
[----:B------:R-:W-:Y:S01]  /*1e90*/  @!P1 IMAD.IADD R7, R33, 0x1, R6 ;  /* 0x0000000121079824 */ /* 0x000fe200078e0206 */
[----:B------:R-:W-:Y:S01]  /*1ea0*/  SHF.R.S32.HI R8, RZ, 0x1f, R237 ;  /* 0x0000001fff087819 */ /* 0x000fe200000114ed */
[----:B------:R-:W-:Y:S01]  /*1eb0*/  IMAD R6, R23, R237, RZ ;  /* 0x000000ed17067224 */ /* 0x000fe200078e02ff */
[----:B------:R-:W-:Y:S01]  /*1ec0*/  LEA.HI R9, R46, R45, RZ, 0x6 ;  /* 0x0000002d2e097211 */ /* 0x000fe200078f30ff */
[----:B------:R-:W-:-:S02]  /*1ed0*/  IMAD.X R29, R17, 0x1, R7, P0 ;  /* 0x00000001111d7824 */ /* 0x000fc400000e0607 */
[----:B------:R-:W-:Y:S01]  /*1ee0*/  IMAD R6, R22, R8, R6 ;  /* 0x0000000816067224 */ /* 0x000fe200078e0206 */
[----:B------:R-:W-:Y:S02]  /*1ef0*/  SHF.L.U32 R9, R9, 0x3, RZ ;  /* 0x0000000309097819 */ /* 0x000fe400000006ff */
[----:B------:R-:W-:Y:S02]  /*1f00*/  IADD3 R8, P0, R16, R3, RZ ;  /* 0x0000000310087210 */ /* 0x000fe40007f1e0ff */
[----:B------:R-:W-:Y:S01]  /*1f10*/  LOP3.LUT R129, R129, 0xfffffe00, R9, 0xf8, !PT ;  /* 0xfffffe0081817812 */ /* 0x000fe200078ef809 */
[----:B------:R-:W-:-:S04]  /*1f20*/  IMAD.WIDE.U32 R28, R237, R22, R28 ;  /* 0x00000016ed1c7225 */ /* 0x000fc800078e001c */
[----:B------:R-:W-:Y:S01]  /*1f30*/  IMAD.X R9, R17, 0x1, R0, P0 ;  /* 0x0000000111097824 */ /* 0x000fe200000e0600 */
[----:B------:R-:W-:Y:S01]  /*1f40*/  SHF.R.S32.HI R0, RZ, 0x1f, R61 ;  /* 0x0000001fff007819 */ /* 0x000fe2000001143d */
[----:B------:R-:W-:Y:S02]  /*1f50*/  IMAD R3, R169, R130, RZ ;  /* 0x00000082a9037224 */ /* 0x000fe400078e02ff */
[----:B------:R-:W-:Y:S01]  /*1f60*/  IMAD.IADD R133, R29, 0x1, R6 ;  /* 0x000000011d857824 */ /* 0x000fe200078e0206 */
[----:B------:R-:W-:Y:S01]  /*1f70*/  LEA.HI R0, R0, R61, RZ, 0x6 ;  /* 0x0000003d00007211 */ /* 0x000fe200078f30ff */
[-C--:B------:R-:W-:Y:S02]  /*1f80*/  IMAD R3, R131, R168.reuse, R3 ;  /* 0x000000a883037224 */ /* 0x080fe400078e0203 */
[----:B------:R-:W-:Y:S01]  /*1f90*/  IMAD.WIDE.U32 R6, R130, R168, R26 ;  /* 0x000000a882067225 */ /* 0x000fe200078e001a */
[----:B------:R-:W-:-:S03]  /*1fa0*/  SHF.R.S32.HI R0, RZ, 0x6, R0 ;  /* 0x00000006ff007819 */ /* 0x000fc60000011400 */
[----:B------:R-:W-:Y:S01]  /*1fb0*/  IMAD.IADD R3, R7, 0x1, R3 ;  /* 0x0000000107037824 */ /* 0x000fe200078e0203 */
[C---:B----4-:R-:W-:Y:S02]  /*1fc0*/  LEA R242, P0, R6.reuse, R14, 0x1 ;  /* 0x0000000e06f27211 */ /* 0x050fe400078008ff */
[----:B------:R-:W-:Y:S02]  /*1fd0*/  VIMNMX R60, R231, R0, !PT ;  /* 0x00000000e73c7248 */ /* 0x000fe40007fe0100 */
[----:B------:R-:W-:Y:S02]  /*1fe0*/  LEA.HI.X R243, R6, R15, R3, 0x1, P0 ;  /* 0x0000000f06f37211 */ /* 0x000fe400000f0c03 */
[----:B------:R-:W-:Y:S01]  /*1ff0*/  ISETP.GT.AND P0, PT, R165, R60, PT ;  /* 0x0000003ca500720c */ /* 0x000fe20003f04270 */
[----:B------:R-:W-:Y:S01]  /*2000*/  IMAD.WIDE R22, R235, 0x40, R130 ;  /* 0x00000040eb167825 */ /* 0x000fe200078e0282 */
[----:B------:R-:W-:-:S03]  /*2010*/  @P1 MOV R136, R24 ;  /* 0x0000001800881202 */ /* 0x000fc60000000f00 */
[----:B------:R-:W-:Y:S01]  /*2020*/  @!P1 IMAD.MOV.U32 R136, RZ, RZ, R24 ;  /* 0x000000ffff889224 */ /* 0x000fe200078e0018 */
[----:B------:R-:W-:Y:S01]  /*2030*/  MOV R132, R28 ;  /* 0x0000001c00847202 */ /* 0x000fe20000000f00 */
[----:B------:R-:W-:Y:S01]  /*2040*/  @P1 IMAD.MOV.U32 R137, RZ, RZ, R25 ;  /* 0x000000ffff891224 */ /* 0x000fe200078e0019 */
[----:B------:R-:W-:Y:S01]  /*2050*/  @!P1 MOV R137, R25 ;  /* 0x0000001900899202 */ /* 0x000fe20000000f00 */
[----:B------:R-:W-:Y:S02]  /*2060*/  IMAD R134, R23, R136, RZ ;  /* 0x0000008817867224 */ /* 0x000fe400078e02ff */
[----:B------:R-:W-:Y:S01]  /*2070*/  IMAD.WIDE.U32 R8, R130, R166, R8 ;  /* 0x000000a682087225 */ /* 0x000fe200078e0008 */
[----:B------:R-:W-:-:S03]  /*2080*/  LEA.HI R46, R46, R45, RZ, 0x5 ;  /* 0x0000002d2e2e7211 */ /* 0x000fc600078f28ff */
[----:B------:R-:W-:Y:S01]  /*2090*/  IMAD R134, R22, R137, R134 ;  /* 0x0000008916867224 */ /* 0x000fe200078e0286 */
[----:B------:R-:W-:Y:S01]  /*20a0*/  LEA R233, P1, R8, R20, 0x1 ;  /* 0x0000001408e97211 */ /* 0x000fe200078208ff */
[----:B------:R-:W-:Y:S02]  /*20b0*/  IMAD.IADD R232, R9, 0x1, R232 ;  /* 0x0000000109e87824 */ /* 0x000fe400078e02e8 */
[----:B------:R-:W-:Y:S01]  /*20c0*/  IMAD.WIDE.U32 R132, R22, R136, R132 ;  /* 0x0000008816847225 */ /* 0x000fe200078e0084 */
[----:B------:R-:W-:Y:S02]  /*20d0*/  SHF.R.S32.HI R46, RZ, 0x5, R46 ;  /* 0x00000005ff2e7819 */ /* 0x000fe4000001142e */
[----:B------:R-:W-:Y:S01]  /*20e0*/  LEA.HI.X R232, R8, R21, R232, 0x1, P1 ;  /* 0x0000001508e87211 */ /* 0x000fe200008f0ce8 */
[----:B------:R-:W-:Y:S01]  /*20f0*/  @!P4 IMAD.MOV.U32 R13, RZ, RZ, RZ ;  /* 0x000000ffff0dc224 */ /* 0x000fe200078e00ff */
[----:B------:R-:W-:Y:S01]  /*2100*/  IADD3 R135, R133, R134, RZ ;  /* 0x0000008685877210 */ /* 0x000fe20007ffe0ff */
[----:B-1----:R-:W-:Y:S06]  /*2110*/  @!P0 BRA `(.L_x_3996) ;  /* 0x000000b000188947 */ /* 0x002fec0003800000 */
        /* <DEDUP_REMOVED lines=11> */
[----:B------:R-:W-:-:S02]  /*21d0*/  SHF.R.S32.HI R11, RZ, 0x1f, R61 ;  /* 0x0000001fff0b7819 */ /* 0x000fc4000001143d */
[----:B------:R-:W-:Y:S01]  /*21e0*/  IADD3 R13, R13, R2, RZ ;  /* 0x000000020d0d7210 */ /* 0x000fe20007ffe0ff */
[C---:B------:R-:W-:Y:S01]  /*21f0*/  IMAD.SHL.U32 R54, R168.reuse, 0x20, RZ ;  /* 0x00000020a8367824 */ /* 0x040fe200078e00ff */
[C---:B------:R-:W-:Y:S01]  /*2200*/  SHF.L.U64.HI R55, R168.reuse, 0x5, R169 ;  /* 0x00000005a8377819 */ /* 0x040fe200000102a9 */
[----:B------:R-:W-:Y:S02]  /*2210*/  IMAD R53, R169, 0x60, RZ ;  /* 0x00000060a9357824 */ /* 0x000fe400078e02ff */
[----:B------:R-:W-:Y:S01]  /*2220*/  IMAD.WIDE.U32 R140, R168, 0x60, RZ ;  /* 0x00000060a88c7825 */ /* 0x000fe200078e00ff */
[----:B------:R-:W-:Y:S02]  /*2230*/  SHF.L.U64.HI R55, R54, 0x1, R55 ;  /* 0x0000000136377819 */ /* 0x000fe40000010237 */
[C---:B------:R-:W-:Y:S01]  /*2240*/  IADD3 R125, R130.reuse, 0x10, RZ ;  /* 0x00000010827d7810 */ /* 0x040fe20007ffe0ff */
[----:B------:R-:W-:Y:S01]  /*2250*/  VIADD R124, R130, 0x20 ;  /* 0x00000020827c7836 */ /* 0x000fe20000000000 */
[----:B------:R-:W-:Y:S01]  /*2260*/  SHF.L.U64.HI R57, R166, 0x5, R167 ;  /* 0x00000005a6397819 */ /* 0x000fe200000102a7 */
[----:B------:R-:W-:Y:S01]  /*2270*/  VIADD R123, R130, 0x30 ;  /* 0x00000030827b7836 */ /* 0x000fe20000000000 */
[----:B------:R-:W-:Y:S01]  /*2280*/  SHF.L.U32 R56, R166, 0x5, RZ ;  /* 0x00000005a6387819 */ /* 0x000fe200000006ff */
[----:B------:R-:W-:Y:S01]  /*2290*/  IMAD.MOV.U32 R99, RZ, RZ, R242 ;  /* 0x000000ffff637224 */ /* 0x000fe200078e00f2 */
[----:B------:R-:W-:Y:S01]  /*22a0*/  MOV R98, R243 ;  /* 0x000000f300627202 */ /* 0x000fe20000000f00 */
[----:B------:R-:W-:Y:S01]  /*22b0*/  IMAD.SHL.U32 R54, R54, 0x2, RZ ;  /* 0x0000000236367824 */ /* 0x000fe200078e00ff */
[----:B------:R-:W-:Y:S01]  /*22c0*/  MOV R144, R233 ;  /* 0x000000e900907202 */ /* 0x000fe20000000f00 */
[----:B------:R-:W-:-:S02]  /*22d0*/  IMAD.IADD R53, R141, 0x1, R53 ;  /* 0x000000018d357824 */ /* 0x000fc400078e0235 */
[----:B------:R-:W-:Y:S02]  /*22e0*/  IMAD.MOV.U32 R145, RZ, RZ, R232 ;  /* 0x000000ffff917224 */ /* 0x000fe400078e00e8 */
        /* <DEDUP_REMOVED lines=8> */
[----:B------:R-:W-:Y:S02]  /*2370*/  IMAD.IADD R27, R27, 0x1, R3 ;  /* 0x000000011b1b7824 */ /* 0x000fe400078e0203 */
[-C--:B----4-:R-:W-:Y:S02]  /*2380*/  IMAD R3, R147, R2.reuse, RZ ;  /* 0x0000000293037224 */ /* 0x090fe400078e02ff */
[----:B-----5:R-:W-:Y:S02]  /*2390*/  IMAD R4, R143, R2, RZ ;  /* 0x000000028f047224 */ /* 0x020fe400078e02ff */
[----:B------:R-:W-:-:S02]  /*23a0*/  IMAD R3, R146, R0, R3 ;  /* 0x0000000092037224 */ /* 0x000fc400078e0203 */
[----:B------:R-:W-:-:S04]  /*23b0*/  IMAD.WIDE.U32 R26, R146, R2, R26 ;  /* 0x00000002921a7225 */ /* 0x000fc800078e001a */
[C---:B------:R-:W-:Y:S02]  /*23c0*/  IMAD R4, R142.reuse, R0, R4 ;  /* 0x000000008e047224 */ /* 0x040fe400078e0204 */
[----:B------:R-:W-:Y:S01]  /*23d0*/  IMAD.WIDE.U32 R28, R142, R2, R28 ;  /* 0x000000028e1c7225 */ /* 0x000fe200078e001c */
[----:B------:R-:W-:-:S03]  /*23e0*/  IADD3 R27, R27, R3, RZ ;  /* 0x000000031b1b7210 */ /* 0x000fc60007ffe0ff */
[----:B------:R-:W-:Y:S01]  /*23f0*/  IMAD.IADD R29, R29, 0x1, R4 ;  /* 0x000000011d1d7824 */ /* 0x000fe200078e0204 */
[----:B------:R-:W-:Y:S01]  /*2400*/  IADD3 R0, P0, -R61, R130, RZ ;  /* 0x000000823d007210 */ /* 0x000fe20007f1e1ff */
[----:B------:R-:W-:Y:S01]  /*2410*/  IMAD R4, R25, R10, RZ ;  /* 0x0000000a19047224 */ /* 0x000fe200078e02ff */
[----:B------:R-:W-:Y:S01]  /*2420*/  LEA.HI R120, R12, R12, RZ, 0x1 ;  /* 0x0000000c0c787211 */ /* 0x000fe200078f08ff */
[-C--:B------:R-:W-:Y:S02]  /*2430*/  IMAD R3, R23, R10.reuse, RZ ;  /* 0x0000000a17037224 */ /* 0x080fe400078e02ff */
[-C--:B------:R-:W-:Y:S01]  /*2440*/  IMAD R4, R24, R5.reuse, R4 ;  /* 0x0000000518047224 */ /* 0x080fe200078e0204 */
[----:B------:R-:W-:Y:S01]  /*2450*/  SHF.R.S32.HI R120, RZ, 0x1, R120 ;  /* 0x00000001ff787819 */ /* 0x000fe20000011478 */
[----:B------:R-:W-:Y:S02]  /*2460*/  IMAD R3, R22, R5, R3 ;  /* 0x0000000516037224 */ /* 0x000fe400078e0203 */
[----:B------:R-:W-:-:S04]  /*2470*/  IMAD.WIDE.U32 R24, R24, R10, R28 ;  /* 0x0000000a18187225 */ /* 0x000fc800078e001c */
[----:B------:R-:W-:-:S04]  /*2480*/  IMAD.WIDE.U32 R22, R22, R10, R26 ;  /* 0x0000000a16167225 */ /* 0x000fc800078e001a */
[----:B------:R-:W-:Y:S02]  /*2490*/  IMAD.X R11, R131, 0x1, ~R11, P0 ;  /* 0x00000001830b7824 */ /* 0x000fe400000e0e0b */
[----:B------:R-:W-:Y:S02]  /*24a0*/  IMAD.IADD R25, R25, 0x1, R4 ;  /* 0x0000000119197824 */ /* 0x000fe400078e0204 */
[----:B------:R-:W-:Y:S02]  /*24b0*/  IMAD.IADD R3, R23, 0x1, R3 ;  /* 0x0000000117037824 */ /* 0x000fe400078e0203 */
[----:B------:R-:W-:Y:S02]  /*24c0*/  IMAD.MOV.U32 R2, RZ, RZ, R22 ;  /* 0x000000ffff027224 */ /* 0x000fe400078e0016 */
[C---:B------:R-:W-:Y:S02]  /*24d0*/  IMAD R89, R11.reuse, R142, RZ ;  /* 0x0000008e0b597224 */ /* 0x040fe400078e02ff */
[----:B------:R-:W-:-:S02]  /*24e0*/  IMAD R92, R11, R146, RZ ;  /* 0x000000920b5c7224 */ /* 0x000fc400078e02ff */
[----:B------:R-:W-:Y:S02]  /*24f0*/  IMAD R96, R120, R13, RZ ;  /* 0x0000000d78607224 */ /* 0x000fe400078e02ff */
[----:B------:R-:W-:Y:S02]  /*2500*/  IMAD R4, R130, R120, R127 ;  /* 0x0000007882047224 */ /* 0x000fe400078e027f */
[----:B------:R-:W-:-:S04]  /*2510*/  IMAD.WIDE.U32 R12, R146, R0, R2 ;  /* 0x00000000920c7225 */ /* 0x000fc800078e0002 */
[-C--:B------:R-:W-:Y:S02]  /*2520*/  IMAD R89, R143, R0.reuse, R89 ;  /* 0x000000008f597224 */ /* 0x080fe400078e0259 */
[----:B------:R-:W-:-:S04]  /*2530*/  IMAD.WIDE.U32 R10, R142, R0, R24 ;  /* 0x000000008e0a7225 */ /* 0x000fc800078e0018 */
[----:B------:R-:W-:Y:S01]  /*2540*/  IMAD R92, R147, R0, R92 ;  /* 0x00000000935c7224 */ /* 0x000fe200078e025c */
[----:B------:R-:W-:Y:S01]  /*2550*/  IADD3 R0, P3, R96, R4, RZ ;  /* 0x0000000460007210 */ /* 0x000fe20007f7e0ff */
[----:B------:R-:W-:Y:S01]  /*2560*/  IMAD.IADD R3, R127, 0x1, R4 ;  /* 0x000000017f037824 */ /* 0x000fe200078e0204 */
[----:B------:R-:W-:Y:S01]  /*2570*/  SHF.R.S32.HI R2, RZ, 0x1f, R96 ;  /* 0x0000001fff027819 */ /* 0x000fe20000011460 */
[----:B------:R-:W-:Y:S01]  /*2580*/  IMAD.IADD R89, R11, 0x1, R89 ;  /* 0x000000010b597824 */ /* 0x000fe200078e0259 */
[----:B------:R-:W-:Y:S01]  /*2590*/  LEA R90, P1, R10, R20, 0x1 ;  /* 0x000000140a5a7211 */ /* 0x000fe200078208ff */
[----:B------:R-:W-:Y:S01]  /*25a0*/  IMAD.SHL.U32 R20, R0, 0x2, RZ ;  /* 0x0000000200147824 */ /* 0x000fe200078e00ff */
[----:B------:R-:W-:Y:S02]  /*25b0*/  IADD3 R96, P2, R96, R3, RZ ;  /* 0x0000000360607210 */ /* 0x000fe40007f5e0ff */
[----:B------:R-:W-:Y:S02]  /*25c0*/  IADD3 R92, R13, R92, RZ ;  /* 0x0000005c0d5c7210 */ /* 0x000fe40007ffe0ff */
[----:B------:R-:W-:-:S02]  /*25d0*/  LEA R93, P0, R12, R14, 0x1 ;  /* 0x0000000e0c5d7211 */ /* 0x000fc400078008ff */
[----:B------:R-:W-:Y:S01]  /*25e0*/  LEA.HI.X.SX32 R4, R4, R2, 0x1, P3 ;  /* 0x0000000204047211 */ /* 0x000fe200018f0eff */
[----:B------:R-:W-:Y:S01]  /*25f0*/  IMAD.SHL.U32 R97, R96, 0x2, RZ ;  /* 0x0000000260617824 */ /* 0x000fe200078e00ff */
[----:B------:R-:W-:Y:S02]  /*2600*/  LEA.HI.X R89, R10, R21, R89, 0x1, P1 ;  /* 0x000000150a597211 */ /* 0x000fe400008f0c59 */
[----:B------:R-:W-:Y:S02]  /*2610*/  LEA.HI.X R92, R12, R15, R92, 0x1, P0 ;  /* 0x0000000f0c5c7211 */ /* 0x000fe400000f0c5c */
[----:B------:R-:W-:Y:S01]  /*2620*/  IADD3 R34, P1, R8, R20, RZ ;  /* 0x0000001408227210 */ /* 0x000fe20007f3e0ff */
[----:B------:R-:W-:Y:S01]  /*2630*/  IMAD.SHL.U32 R63, R146, 0x10, RZ ;  /* 0x00000010923f7824 */ /* 0x000fe200078e00ff */
[----:B------:R-:W-:Y:S02]  /*2640*/  LEA.HI.X.SX32 R2, R3, R2, 0x1, P2 ;  /* 0x0000000203027211 */ /* 0x000fe400010f0eff */
[----:B------:R-:W-:-:S02]  /*2650*/  SHF.L.U64.HI R0, R0, 0x1, R4 ;  /* 0x0000000100007819 */ /* 0x000fc40000010204 */
[----:B------:R-:W-:Y:S02]  /*2660*/  IADD3 R20, P0, R6, R20, RZ ;  /* 0x0000001406147210 */ /* 0x000fe40007f1e0ff */
[-C--:B------:R-:W-:Y:S01]  /*2670*/  IADD3 R95, P3, R8, R97.reuse, RZ ;  /* 0x00000061085f7210 */ /* 0x080fe20007f7e0ff */
[----:B------:R-:W-:Y:S01]  /*2680*/  IMAD.X R35, R9, 0x1, R0, P1 ;  /* 0x0000000109237824 */ /* 0x000fe200008e0600 */
[----:B------:R-:W-:Y:S01]  /*2690*/  SHF.L.U64.HI R96, R96, 0x1, R2 ;  /* 0x0000000160607819 */ /* 0x000fe20000010202 */
[----:B------:R-:W-:Y:S01]  /*26a0*/  IMAD.X R21, R7, 0x1, R0, P0 ;  /* 0x0000000107157824 */ /* 0x000fe200000e0600 */
[----:B------:R-:W-:Y:S02]  /*26b0*/  IADD3 R97, P2, R6, R97, RZ ;  /* 0x0000006106617210 */ /* 0x000fe40007f5e0ff */
[C---:B------:R-:W-:Y:S02]  /*26c0*/  SHF.L.U64.HI R62, R146.reuse, 0x4, R147 ;  /* 0x00000004923e7819 */ /* 0x040fe40000010293 */
[----:B------:R-:W-:-:S02]  /*26d0*/  SHF.L.U32 R65, R146, 0x5, RZ ;  /* 0x0000000592417819 */ /* 0x000fc400000006ff */
[----:B------:R-:W-:Y:S02]  /*26e0*/  IADD3 R73, P1, P0, R63, R63, R63 ;  /* 0x0000003f3f497210 */ /* 0x000fe4000783e03f */
[----:B------:R-:W-:Y:S01]  /*26f0*/  IADD3.X R94, R9, R96, RZ, P3, !PT ;  /* 0x00000060095e7210 */ /* 0x000fe20001ffe4ff */
[----:B------:R-:W-:Y:S01]  /*2700*/  IMAD.X R96, R7, 0x1, R96, P2 ;  /* 0x0000000107607824 */ /* 0x000fe200010e0660 */
[----:B------:R-:W-:Y:S02]  /*2710*/  SHF.L.U64.HI R64, R146, 0x5, R147 ;  /* 0x0000000592407819 */ /* 0x000fe40000010293 */
[----:B------:R-:W-:Y:S02]  /*2720*/  IADD3.X R72, R62, R62, R62, P1, P0 ;  /* 0x0000003e3e487210 */ /* 0x000fe40000fe043e */
[C-C-:B------:R-:W-:Y:S02]  /*2730*/  IADD3 R67, P5, P4, -R65.reuse, 0x40, R73.reuse ;  /* 0x0000004041437810 */ /* 0x140fe40007cbe149 */
[----:B------:R-:W-:-:S02]  /*2740*/  IADD3 R69, P3, P2, -R65, 0x80, R73 ;  /* 0x0000008041457810 */ /* 0x000fc40007a7e149 */
[----:B------:R-:W-:Y:S01]  /*2750*/  IADD3 R73, P1, P0, -R65, 0xc0, R73 ;  /* 0x000000c041497810 */ /* 0x000fe2000783e149 */
[----:B------:R-:W-:Y:S01]  /*2760*/  IMAD.SHL.U32 R126, R120, 0x10, RZ ;  /* 0x00000010787e7824 */ /* 0x000fe200078e00ff */
[C-C-:B------:R-:W-:Y:S02]  /*2770*/  IADD3.X R66, ~R64.reuse, RZ, R72.reuse, P5, P4 ;  /* 0x000000ff40427210 */ /* 0x140fe40002fe8548 */
[C-C-:B------:R-:W-:Y:S02]  /*2780*/  IADD3.X R68, ~R64.reuse, RZ, R72.reuse, P3, P2 ;  /* 0x000000ff40447210 */ /* 0x140fe40001fe4548 */
[----:B------:R-:W-:Y:S02]  /*2790*/  IADD3.X R72, ~R64, RZ, R72, P1, P0 ;  /* 0x000000ff40487210 */ /* 0x000fe40000fe0548 */
[-C--:B------:R-:W-:Y:S02]  /*27a0*/  IADD3 R75, P1, R69, R63.reuse, RZ ;  /* 0x0000003f454b7210 */ /* 0x080fe40007f3e0ff */
[-C--:B------:R-:W-:Y:S01]  /*27b0*/  IADD3 R77, P0, R73, R63.reuse, RZ ;  /* 0x0000003f494d7210 */ /* 0x080fe20007f1e0ff */
[C---:B------:R-:W-:Y:S01]  /*27c0*/  VIADD R117, R126.reuse, 0xc0 ;  /* 0x000000c07e757836 */ /* 0x040fe20000000000 */
[-C--:B------:R-:W-:Y:S01]  /*27d0*/  IADD3 R71, P2, R67, R63.reuse, RZ ;  /* 0x0000003f43477210 */ /* 0x080fe20007f5e0ff */
[C---:B------:R-:W-:Y:S01]  /*27e0*/  VIADD R119, R126.reuse, 0x80 ;  /* 0x000000807e777836 */ /* 0x040fe20000000000 */
[----:B------:R-:W-:Y:S01]  /*27f0*/  IADD3 R121, R126, 0x40, RZ ;  /* 0x000000407e797810 */ /* 0x000fe20007ffe0ff */
[--C-:B------:R-:W-:Y:S01]  /*2800*/  IMAD.X R74, R68, 0x1, R62.reuse, P1 ;  /* 0x00000001444a7824 */ /* 0x100fe200008e063e */
[----:B------:R-:W-:Y:S01]  /*2810*/  IADD3.X R70, R66, R62, RZ, P2, !PT ;  /* 0x0000003e42467210 */ /* 0x000fe200017fe4ff */
[----:B------:R-:W-:Y:S01]  /*2820*/  IMAD.X R76, R72, 0x1, R62, P0 ;  /* 0x00000001484c7824 */ /* 0x000fe200000e063e */
[----:B------:R-:W-:-:S02]  /*2830*/  IADD3 R84, P2, R71, R63, RZ ;  /* 0x0000003f47547210 */ /* 0x000fc40007f5e0ff */
[-C--:B------:R-:W-:Y:S02]  /*2840*/  IADD3 R86, P1, R75, R63.reuse, RZ ;  /* 0x0000003f4b567210 */ /* 0x080fe40007f3e0ff */
[----:B------:R-:W-:Y:S01]  /*2850*/  IADD3 R88, P0, R77, R63, RZ ;  /* 0x0000003f4d587210 */ /* 0x000fe20007f1e0ff */
[C---:B------:R-:W-:Y:S01]  /*2860*/  IMAD.IADD R116, R126.reuse, 0x1, R119 ;  /* 0x000000017e747824 */ /* 0x040fe200078e0277 */
[C---:B------:R-:W-:Y:S02]  /*2870*/  IADD3 R114, R126.reuse, R117, RZ ;  /* 0x000000757e727210 */ /* 0x040fe40007ffe0ff */
[----:B------:R-:W-:Y:S01]  /*2880*/  IADD3 R118, R126, R121, RZ ;  /* 0x000000797e767210 */ /* 0x000fe20007ffe0ff */
[C---:B------:R-:W-:Y:S01]  /*2890*/  IMAD.SHL.U32 R81, R142.reuse, 0x20, RZ ;  /* 0x000000208e517824 */ /* 0x040fe200078e00ff */
[C-C-:B------:R-:W-:Y:S01]  /*28a0*/  SHF.L.U64.HI R78, R142.reuse, 0x4, R143.reuse ;  /* 0x000000048e4e7819 */ /* 0x140fe2000001028f */
[----:B------:R-:W-:Y:S01]  /*28b0*/  IMAD R82, R143, 0x60, RZ ;  /* 0x000000608f527824 */ /* 0x000fe200078e02ff */
[----:B------:R-:W-:Y:S01]  /*28c0*/  SHF.L.U32 R79, R142, 0x4, RZ ;  /* 0x000000048e4f7819 */ /* 0x000fe200000006ff */
[----:B------:R-:W-:Y:S01]  /*28d0*/  IMAD.SHL.U32 R122, R120, 0x20, RZ ;  /* 0x00000020787a7824 */ /* 0x000fe200078e00ff */
[----:B------:R-:W-:Y:S01]  /*28e0*/  SHF.L.U64.HI R80, R142, 0x5, R143 ;  /* 0x000000058e507819 */ /* 0x000fe2000001028f */
[----:B------:R-:W-:-:S02]  /*28f0*/  IMAD.X R83, R70, 0x1, R62, P2 ;  /* 0x0000000146537824 */ /* 0x000fc400010e063e */
[--C-:B------:R-:W-:Y:S02]  /*2900*/  IMAD.X R85, R74, 0x1, R62.reuse, P1 ;  /* 0x000000014a557824 */ /* 0x100fe400008e063e */
[----:B------:R-:W-:Y:S01]  /*2910*/  IMAD.X R87, R76, 0x1, R62, P0 ;  /* 0x000000014c577824 */ /* 0x000fe200000e063e */
[----:B------:R-:W-:Y:S01]  /*2920*/  IADD3 R115, R126, R118, RZ ;  /* 0x000000767e737210 */ /* 0x000fe20007ffe0ff */
[----:B------:R-:W-:-:S04]  /*2930*/  IMAD.WIDE.U32 R142, R142, 0x60, RZ ;  /* 0x000000608e8e7825 */ /* 0x000fc800078e00ff */
[----:B------:R-:W-:Y:S02]  /*2940*/  IMAD R120, R120, 0x30, RZ ;  /* 0x0000003078787824 */ /* 0x000fe400078e02ff */
[C---:B------:R-:W-:Y:S02]  /*2950*/  IMAD.IADD R113, R126.reuse, 0x1, R116 ;  /* 0x000000017e717824 */ /* 0x040fe400078e0274 */
[----:B------:R-:W-:Y:S01]  /*2960*/  IMAD.IADD R112, R126, 0x1, R114 ;  /* 0x000000017e707824 */ /* 0x000fe200078e0272 */
[----:B------:R-:W-:Y:S01]  /*2970*/  SHF.L.U64.HI R78, R79, 0x1, R78 ;  /* 0x000000014f4e7819 */ /* 0x000fe2000001024e */
[C---:B------:R-:W-:Y:S01]  /*2980*/  VIADD R12, R16.reuse, 0x40 ;  /* 0x00000040100c7836 */ /* 0x040fe20000000000 */
[----:B------:R-:W-:Y:S01]  /*2990*/  SHF.L.U64.HI R80, R81, 0x1, R80 ;  /* 0x0000000151507819 */ /* 0x000fe20000010250 */
[----:B------:R-:W-:Y:S01]  /*29a0*/  VIADD R11, R16, 0x80 ;  /* 0x00000080100b7836 */ /* 0x000fe20000000000 */
[----:B------:R-:W-:Y:S01]  /*29b0*/  SHF.L.U64.HI R83, R84, 0x1, R83 ;  /* 0x0000000154537819 */ /* 0x000fe20000010253 */
[----:B------:R-:W-:Y:S01]  /*29c0*/  IMAD.MOV.U32 R9, RZ, RZ, R165 ;  /* 0x000000ffff097224 */ /* 0x000fe200078e00a5 */
[----:B------:R-:W-:Y:S01]  /*29d0*/  SHF.L.U64.HI R85, R86, 0x1, R85 ;  /* 0x0000000156557819 */ /* 0x000fe20000010255 */
[----:B------:R-:W-:Y:S01]  /*29e0*/  IMAD.SHL.U32 R79, R79, 0x2, RZ ;  /* 0x000000024f4f7824 */ /* 0x000fe200078e00ff */
[----:B------:R-:W-:Y:S01]  /*29f0*/  SHF.L.U64.HI R87, R88, 0x1, R87 ;  /* 0x0000000158577819 */ /* 0x000fe20000010257 */
[----:B------:R-:W-:Y:S01]  /*2a00*/  IMAD.SHL.U32 R81, R81, 0x2, RZ ;  /* 0x0000000251517824 */ /* 0x000fe200078e00ff */
[----:B------:R-:W-:Y:S01]  /*2a10*/  IADD3 R10, R16, 0xc0, RZ ;  /* 0x000000c0100a7810 */ /* 0x000fe20007ffe0ff */
[----:B------:R-:W-:Y:S01]  /*2a20*/  IMAD.SHL.U32 R86, R86, 0x2, RZ ;  /* 0x0000000256567824 */ /* 0x000fe200078e00ff */
[----:B------:R-:W-:Y:S01]  /*2a30*/  IADD3 R82, R143, R82, RZ ;  /* 0x000000528f527210 */ /* 0x000fe20007ffe0ff */
[----:B------:R-:W-:Y:S01]  /*2a40*/  IMAD.SHL.U32 R88, R88, 0x2, RZ ;  /* 0x0000000258587824 */ /* 0x000fe200078e00ff */
[----:B------:R-:W-:-:S02]  /*2a50*/  SHF.R.S32.HI R111, RZ, 0x1f, R126 ;  /* 0x0000001fff6f7819 */ /* 0x000fc4000001147e */
[----:B------:R-:W-:Y:S02]  /*2a60*/  SHF.R.S32.HI R110, RZ, 0x1f, R122 ;  /* 0x0000001fff6e7819 */ /* 0x000fe4000001147a */
[----:B------:R-:W-:Y:S02]  /*2a70*/  SHF.R.S32.HI R108, RZ, 0x1f, R120 ;  /* 0x0000001fff6c7819 */ /* 0x000fe40000011478 */
[----:B------:R-:W-:Y:S02]  /*2a80*/  SHF.R.S32.HI R109, RZ, 0x1f, R121 ;  /* 0x0000001fff6d7819 */ /* 0x000fe40000011479 */
[----:B------:R-:W-:Y:S02]  /*2a90*/  SHF.R.S32.HI R107, RZ, 0x1f, R119 ;  /* 0x0000001fff6b7819 */ /* 0x000fe40000011477 */
[----:B------:R-:W-:Y:S02]  /*2aa0*/  SHF.R.S32.HI R105, RZ, 0x1f, R117 ;  /* 0x0000001fff697819 */ /* 0x000fe40000011475 */
[----:B------:R-:W-:-:S02]  /*2ab0*/  SHF.L.U32 R84, R84, 0x1, RZ ;  /* 0x0000000154547819 */ /* 0x000fc400000006ff */
[----:B------:R-:W-:Y:S02]  /*2ac0*/  SHF.R.S32.HI R106, RZ, 0x1f, R118 ;  /* 0x0000001fff6a7819 */ /* 0x000fe40000011476 */
[----:B------:R-:W-:Y:S02]  /*2ad0*/  SHF.R.S32.HI R104, RZ, 0x1f, R116 ;  /* 0x0000001fff687819 */ /* 0x000fe40000011474 */
[----:B------:R-:W-:Y:S02]  /*2ae0*/  SHF.R.S32.HI R102, RZ, 0x1f, R114 ;  /* 0x0000001fff667819 */ /* 0x000fe40000011472 */
[----:B------:R-:W-:Y:S02]  /*2af0*/  SHF.R.S32.HI R103, RZ, 0x1f, R115 ;  /* 0x0000001fff677819 */ /* 0x000fe40000011473 */
[----:B------:R-:W-:Y:S02]  /*2b00*/  SHF.R.S32.HI R101, RZ, 0x1f, R113 ;  /* 0x0000001fff657819 */ /* 0x000fe40000011471 */
[----:B------:R-:W-:-:S07]  /*2b10*/  SHF.R.S32.HI R100, RZ, 0x1f, R112 ;  /* 0x0000001fff647819 */ /* 0x000fce0000011470 */
.L_x_4052:
[----:B------:R-:W-:Y:S01]  /*2b20*/  IMAD.SHL.U32 R14, R9, 0x40, RZ ;  /* 0x00000040090e7824 */ /* 0x000fe200078e00ff */
[----:B------:R-:W-:Y:S01]  /*2b30*/  BSSY B2, `(.L_x_3997) ;  /* 0x00009fb000027945 */ /* 0x000fe20003800000 */
[----:B------:R-:W-:Y:S02]  /*2b40*/  IMAD.MOV.U32 R91, RZ, RZ, R89 ;  /* 0x000000ffff5b7224 */ /* 0x000fe400078e0059 */
        /* <DEDUP_REMOVED lines=9> */
[----:B--234-:R-:W2:Y:S01]  /*2be0*/  @P0 LD.E.128 R24, desc[UR6][R90.64] ;  /* 0x000000065a180980 */ /* 0x01cea2000c101d00 */
[----:B------:R-:W-:Y:S01]  /*2bf0*/  @P0 IMAD.MOV.U32 R2, RZ, RZ, R99 ;  /* 0x000000ffff020224 */ /* 0x000fe200078e0063 */
[C---:B------:R-:W-:Y:S01]  /*2c00*/  @P4 IADD3 R22, P1, R90.reuse, R79, RZ ;  /* 0x0000004f5a164210 */ /* 0x040fe20007f3e0ff */
[----:B------:R-:W-:Y:S04]  /*2c10*/  @P0 IMAD.MOV.U32 R3, RZ, RZ, R98 ;  /* 0x000000ffff030224 */ /* 0x000fe800078e0062 */
[----:B------:R-:W-:Y:S01]  /*2c20*/  @P4 IMAD.X R23, R91, 0x1, R78, P1 ;  /* 0x000000015b174824 */ /* 0x000fe200008e064e */
[----:B--2---:R-:W-:Y:S04]  /*2c30*/  @P0 ST.E.128 desc[UR6][R2.64], R24 ;  /* 0x0000001802000985 */ /* 0x004fe8000c101d06 */
[----:B------:R-:W2:Y:S04]  /*2c40*/  @P0 LD.E.128 R4, desc[UR6][R90.64+0x80] ;  /* 0x000080065a040980 */ /* 0x000ea8000c101d00 */
[----:B--2---:R1:W-:Y:S04]  /*2c50*/  @P0 ST.E.128 desc[UR6][R2.64+0x80], R4 ;  /* 0x0000800402000985 */ /* 0x0043e8000c101d06 */
[----:B-1----:R-:W2:Y:S04]  /*2c60*/  @P0 LD.E.128 R4, desc[UR6][R90.64+0x100] ;  /* 0x000100065a040980 */ /* 0x002ea8000c101d00 */
[----:B--2---:R1:W-:Y:S04]  /*2c70*/  @P0 ST.E.128 desc[UR6][R2.64+0x100], R4 ;  /* 0x0001000402000985 */ /* 0x0043e8000c101d06 */
[----:B-1----:R-:W2:Y:S04]  /*2c80*/  @P0 LD.E.128 R4, desc[UR6][R90.64+0x180] ;  /* 0x000180065a040980 */ /* 0x002ea8000c101d00 */
[----:B--2---:R1:W-:Y:S04]  /*2c90*/  @P0 ST.E.128 desc[UR6][R2.64+0x180], R4 ;  /* 0x0001800402000985 */ /* 0x0043e8000c101d06 */
[----:B------:R-:W2:Y:S01]  /*2ca0*/  @P4 LD.E.128 R24, desc[UR6][R22.64] ;  /* 0x0000000616184980 */ /* 0x000ea2000c101d00 */
[C---:B-1----:R-:W-:Y:S04]  /*2cb0*/  @P4 LEA R2, P1, R49.reuse, R99, 0x1 ;  /* 0x0000006331024211 */ /* 0x042fe800078208ff */
[----:B------:R-:W-:Y:S05]  /*2cc0*/  @P4 LEA.HI.X R3, R49, R98, R50, 0x1, P1 ;  /* 0x0000006231034211 */ /* 0x000fea00008f0c32 */
[----:B--2---:R-:W-:Y:S04]  /*2cd0*/  @P4 ST.E.128 desc[UR6][R2.64], R24 ;  /* 0x0000001802004985 */ /* 0x004fe8000c101d06 */
[----:B------:R-:W2:Y:S04]  /*2ce0*/  @P4 LD.E.128 R4, desc[UR6][R22.64+0x80] ;  /* 0x0000800616044980 */ /* 0x000ea8000c101d00 */
[----:B--2---:R1:W-:Y:S04]  /*2cf0*/  @P4 ST.E.128 desc[UR6][R2.64+0x80], R4 ;  /* 0x0000800402004985 */ /* 0x0043e8000c101d06 */
[----:B-1----:R-:W2:Y:S04]  /*2d00*/  @P4 LD.E.128 R4, desc[UR6][R22.64+0x100] ;  /* 0x0001000616044980 */ /* 0x002ea8000c101d00 */
[----:B--2---:R1:W-:Y:S04]  /*2d10*/  @P4 ST.E.128 desc[UR6][R2.64+0x100], R4 ;  /* 0x0001000402004985 */ /* 0x0043e8000c101d06 */
[----:B-1----:R1:W2:Y:S02]  /*2d20*/  @P4 LD.E.128 R4, desc[UR6][R22.64+0x180] ;  /* 0x0001800616044980 */ /* 0x0022a4000c101d00 */
[----:B-1----:R-:W-:Y:S05]  /*2d30*/  @P2 IADD3 R22, P1, R90, R81, RZ ;  /* 0x000000515a162210 */ /* 0x002fea0007f3e0ff */
[----:B------:R-:W-:Y:S01]  /*2d40*/  @P2 IMAD.X R23, R91, 0x1, R80, P1 ;  /* 0x000000015b172824 */ /* 0x000fe200008e0650 */
[----:B--2---:R1:W-:Y:S04]  /*2d50*/  @P4 ST.E.128 desc[UR6][R2.64+0x180], R4 ;  /* 0x0001800402004985 */ /* 0x0043e8000c101d06 */
[----:B------:R-:W2:Y:S01]  /*2d60*/  @P2 LD.E.128 R24, desc[UR6][R22.64] ;  /* 0x0000000616182980 */ /* 0x000ea2000c101d00 */
[----:B-1----:R-:W-:Y:S05]  /*2d70*/  @P2 IADD3 R2, P1, R99, R54, RZ ;  /* 0x0000003663022210 */ /* 0x002fea0007f3e0ff */
[----:B------:R-:W-:Y:S01]  /*2d80*/  @P2 IMAD.X R3, R98, 0x1, R55, P1 ;  /* 0x0000000162032824 */ /* 0x000fe200008e0637 */
[C---:B------:R-:W-:Y:S04]  /*2d90*/  ISETP.GE.AND P1, PT, R123.reuse, R149, PT ;  /* 0x000000957b00720c */ /* 0x040fe80003f26270 */
[----:B------:R-:W-:Y:S01]  /*2da0*/  ISETP.GE.AND P1, PT, R123, R148, !P1 ;  /* 0x000000947b00720c */ /* 0x000fe20004f26270 */
        /* <DEDUP_REMOVED lines=11> */
[----:B------:R-:W-:Y:S05]  /*2e60*/  @P1 IMAD.X R3, R98, 0x1, R53, P2 ;  /* 0x0000000162031824 */ /* 0x000fea00010e0635 */
[----:B--2---:R-:W-:Y:S04]  /*2e70*/  @P1 ST.E.128 desc[UR6][R2.64], R24 ;  /* 0x0000001802001985 */ /* 0x004fe8000c101d06 */
[----:B------:R-:W2:Y:S04]  /*2e80*/  @P1 LD.E.128 R4, desc[UR6][R22.64+0x80] ;  /* 0x0000800616041980 */ /* 0x000ea8000c101d00 */
[----:B--2---:R1:W-:Y:S04]  /*2e90*/  @P1 ST.E.128 desc[UR6][R2.64+0x80], R4 ;  /* 0x0000800402001985 */ /* 0x0043e8000c101d06 */
[----:B-1----:R-:W2:Y:S04]  /*2ea0*/  @P1 LD.E.128 R4, desc[UR6][R22.64+0x100] ;  /* 0x0001000616041980 */ /* 0x002ea8000c101d00 */
[----:B--2---:R1:W-:Y:S04]  /*2eb0*/  @P1 ST.E.128 desc[UR6][R2.64+0x100], R4 ;  /* 0x0001000402001985 */ /* 0x0043e8000c101d06 */
[----:B-1----:R-:W2:Y:S04]  /*2ec0*/  @P1 LD.E.128 R4, desc[UR6][R22.64+0x180] ;  /* 0x0001800616041980 */ /* 0x002ea8000c101d00 */
[----:B--2---:R1:W-:Y:S04]  /*2ed0*/  @P1 ST.E.128 desc[UR6][R2.64+0x180], R4 ;  /* 0x0001800402001985 */ /* 0x0043e8000c101d06 */
[----:B------:R-:W2:Y:S04]  /*2ee0*/  LD.E R15, desc[UR6][R18.64+0xd0] ;  /* 0x0000d006120f7980 */ /* 0x000ea8000c101900 */
[----:B------:R-:W3:Y:S01]  /*2ef0*/  LD.E R89, desc[UR6][R18.64+0x130] ;  /* 0x0001300612597980 */ /* 0x000ee2000c101900 */
[----:B--2---:R-:W-:Y:S01]  /*2f00*/  ISETP.NE.AND P2, PT, R15, RZ, PT ;  /* 0x000000ff0f00720c */ /* 0x004fe20003f45270 */
[----:B---3--:R-:W-:Y:S05]  /*2f10*/  IMAD.U32 R89, R89, -0x40, RZ ;  /* 0xffffffc059597824 */ /* 0x008fea00078e00ff */
[C---:B------:R-:W-:Y:S04]  /*2f20*/  LEA R90, P1, R89.reuse, R90, 0x1 ;  /* 0x0000005a595a7211 */ /* 0x040fe800078208ff */
[----:B------:R-:W-:Y:S03]  /*2f30*/  LEA.HI.X.SX32 R89, R89, R91, 0x1, P1 ;  /* 0x0000005b59597211 */ /* 0x000fe600008f0eff */
[----:B-1----:R-:W-:Y:S06]  /*2f40*/  @!P2 BRA `(.L_x_3998) ;  /* 0x000000980008a947 */ /* 0x002fec0003800000 */
[----:B------:R-:W2:Y:S02]  /*2f50*/  LD.E.U8 R0, desc[UR6][R18.64+0x1b3] ;  /* 0x0001b30612007980 */ /* 0x000ea4000c101100 */
[----:B--2---:R-:W-:Y:S11]  /*2f60*/  ISETP.NE.AND P1, PT, R0, RZ, PT ;  /* 0x000000ff0000720c */ /* 0x004ff60003f25270 */
[----:B------:R-:W-:Y:S02]  /*2f70*/  @!UPT UIADD3 URZ, URZ, URZ, URZ ;  /* 0x0000003f3f3ff290 */ /* 0x000fe4000fffe03f */
[----:B------:R-:W-:Y:S05]  /*2f80*/  @!P1 BRA `(.L_x_3999) ;  /* 0x0000003400309947 */ /* 0x000fea0003800000 */
[CC--:B------:R-:W-:Y:S01]  /*2f90*/  ISETP.GE.AND P3, PT, R124.reuse, R149.reuse, PT ;  /* 0x000000957c00720c */ /* 0x0c0fe20003f66270 */
[----:B------:R-:W-:Y:S01]  /*2fa0*/  BSSY B0, `(.L_x_4000) ;  /* 0x00000cc000007945 */ /* 0x000fe20003800000 */
[C---:B------:R-:W-:Y:S02]  /*2fb0*/  ISETP.GE.AND P2, PT, R123.reuse, R149, PT ;  /* 0x000000957b00720c */ /* 0x040fe40003f46270 */
[-C--:B------:R-:W-:Y:S02]  /*2fc0*/  ISETP.GE.AND P3, PT, R124, R148.reuse, !P3 ;  /* 0x000000947c00720c */ /* 0x080fe40005f66270 */
[----:B------:R-:W-:Y:S01]  /*2fd0*/  ISETP.GE.AND P2, PT, R123, R148, !P2 ;  /* 0x000000947b00720c */ /* 0x000fe20005746270 */
[----:B------:R-:W-:Y:S01]  /*2fe0*/  @!UPT UIADD3 URZ, URZ, URZ, URZ ;  /* 0x0000003f3f3ff290 */ /* 0x000fe2000fffe03f */
[----:B------:R-:W-:Y:S11]  /*2ff0*/  @!P0 BRA `(.L_x_4001) ;  /* 0x0000000c00188947 */ /* 0x000ff60003800000 */
[----:B------:R-:W-:Y:S02]  /*3000*/  ISETP.GE.AND P0, PT, R16, R15, PT ;  /* 0x0000000f1000720c */ /* 0x000fe40003f06270 */
[----:B------:R-:W-:Y:S02]  /*3010*/  MOV R32, R93 ;  /* 0x0000005d00207202 */ /* 0x000fe40000000f00 */
[----:B------:R-:W-:Y:S02]  /*3020*/  MOV R33, R92 ;  /* 0x0000005c00217202 */ /* 0x000fe40000000f00 */
[----:B------:R-:W-:Y:S03]  /*3030*/  ISETP.GE.AND P1, PT, R12, R15, PT ;  /* 0x0000000f0c00720c */ /* 0x000fe60003f26270 */
[----:B------:R-:W2:Y:S08]  /*3040*/  LD.E.128 R24, desc[UR6][R32.64] ;  /* 0x0000000620187980 */ /* 0x000eb0000c101d00 */
[----:B------:R-:W3:Y:S06]  /*3050*/  @!P0 LD.E.64 R2, desc[UR6][R20.64] ;  /* 0x0000000614028980 */ /* 0x000eec000c101b00 */
[----:B------:R-:W4:Y:S01]  /*3060*/  @!P0 LD.E.64 R30, desc[UR6][R34.64] ;  /* 0x00000006221e8980 */ /* 0x000f22000c101b00 */
[--C-:B---3--:R-:W-:Y:S01]  /*3070*/  @!P0 HADD2.F32 R8, -RZ, R2.reuse.H0_H0 ;  /* 0x20000002ff088230 */ /* 0x108fe20000004100 */
[----:B--2---:R-:W-:Y:S01]  /*3080*/  @!P0 MOV R0, R24 ;  /* 0x0000001800008202 */ /* 0x004fe20000000f00 */
[----:B------:R-:W-:Y:S01]  /*3090*/  @!P0 HADD2.F32 R6, -RZ, R2.H1_H1 ;  /* 0x30000002ff068230 */ /* 0x000fe20000004100 */
[----:B------:R-:W-:Y:S01]  /*30a0*/  @!P0 MOV R7, R25 ;  /* 0x0000001900078202 */ /* 0x000fe20000000f00 */
[--C-:B------:R-:W-:Y:S02]  /*30b0*/  @!P0 HADD2.F32 R4, -RZ, R3.reuse.H0_H0 ;  /* 0x20000003ff048230 */ /* 0x100fe40000004100 */
[----:B----4-:R-:W-:Y:S02]  /*30c0*/  @!P0 HADD2.F32 R22, -RZ, R30.H0_H0 ;  /* 0x2000001eff168230 */ /* 0x010fe40000004100 */
[--C-:B------:R-:W-:Y:S02]  /*30d0*/  @!P0 HADD2.F32 R2, -RZ, R0.reuse.H1_H1 ;  /* 0x30000000ff028230 */ /* 0x100fe40000004100 */
[----:B------:R-:W-:Y:S02]  /*30e0*/  @!P0 HADD2.F32 R5, -RZ, R3.H1_H1 ;  /* 0x30000003ff058230 */ /* 0x000fe40000004100 */
[----:B------:R-:W-:Y:S02]  /*30f0*/  @!P0 HADD2.F32 R23, -RZ, R0.H0_H0 ;  /* 0x20000000ff178230 */ /* 0x000fe40000004100 */
[C---:B------:R-:W-:Y:S01]  /*3100*/  @!P0 FMUL.FTZ R3, R2.reuse, R22 ;  /* 0x0000001602038220 */ /* 0x040fe20000410000 */
[----:B------:R-:W-:Y:S02]  /*3110*/  @!P0 HADD2.F32 R28, -RZ, R30.H1_H1 ;  /* 0x3000001eff1c8230 */ /* 0x000fe40000004100 */
[-C--:B------:R-:W-:Y:S01]  /*3120*/  @!P0 FMUL.FTZ R0, R2, R8.reuse ;  /* 0x0000000802008220 */ /* 0x080fe20000410000 */
[--C-:B------:R-:W-:Y:S02]  /*3130*/  @!P0 HADD2.F32 R29, -RZ, R31.reuse.H0_H0 ;  /* 0x2000001fff1d8230 */ /* 0x100fe40000004100 */
[----:B------:R-:W-:Y:S02]  /*3140*/  @!P0 HADD2.F32 R30, -RZ, R31.H1_H1 ;  /* 0x3000001fff1e8230 */ /* 0x000fe40000004100 */
[----:B------:R-:W-:Y:S01]  /*3150*/  @!P0 FFMA.FTZ R31, R23, R8, -R3 ;  /* 0x00000008171f8223 */ /* 0x000fe20000010803 */
[--C-:B------:R-:W-:Y:S01]  /*3160*/  @!P0 HADD2.F32 R2, -RZ, R7.reuse.H1_H1 ;  /* 0x30000007ff028230 */ /* 0x100fe20000004100 */
[----:B------:R-:W-:Y:S01]  /*3170*/  @!P0 MOV R8, R26 ;  /* 0x0000001a00088202 */ /* 0x000fe20000000f00 */
[----:B------:R-:W-:Y:S01]  /*3180*/  @!P0 FFMA.FTZ R0, R22, R23, R0 ;  /* 0x0000001716008223 */ /* 0x000fe20000010000 */
[----:B------:R-:W-:Y:S01]  /*3190*/  @!P0 HADD2.F32 R23, -RZ, R7.H0_H0 ;  /* 0x20000007ff178230 */ /* 0x000fe20000004100 */
[----:B------:R-:W-:Y:S01]  /*31a0*/  @!P0 MOV R3, R27 ;  /* 0x0000001b00038202 */ /* 0x000fe20000000f00 */
[C---:B------:R-:W-:Y:S01]  /*31b0*/  @!P0 FMUL.FTZ R36, R2.reuse, R28 ;  /* 0x0000001c02248220 */ /* 0x040fe20000410000 */
[--C-:B------:R-:W-:Y:S02]  /*31c0*/  @!P0 HADD2.F32 R22, -RZ, R8.reuse.H1_H1 ;  /* 0x30000008ff168230 */ /* 0x100fe40000004100 */
[-C--:B------:R-:W-:Y:S01]  /*31d0*/  @!P0 FMUL.FTZ R2, R2, R6.reuse ;  /* 0x0000000602028220 */ /* 0x080fe20000410000 */
[----:B------:R-:W-:Y:S01]  /*31e0*/  @!P0 F2FP.F16.F32.PACK_AB R0, R0, R31 ;  /* 0x0000001f0000823e */ /* 0x000fe200000000ff */
[--C-:B------:R-:W-:Y:S02]  /*31f0*/  @!P0 HADD2.F32 R7, -RZ, R3.reuse.H1_H1 ;  /* 0x30000003ff078230 */ /* 0x100fe40000004100 */
[----:B------:R-:W-:Y:S01]  /*3200*/  @!P0 FFMA.FTZ R36, R23, R6, -R36 ;  /* 0x0000000617248223 */ /* 0x000fe20000010824 */
[----:B------:R-:W-:Y:S02]  /*3210*/  @!P0 HADD2.F32 R6, -RZ, R8.H0_H0 ;  /* 0x20000008ff068230 */ /* 0x000fe40000004100 */
[C---:B------:R-:W-:Y:S01]  /*3220*/  @!P0 FMUL.FTZ R38, R22.reuse, R29 ;  /* 0x0000001d16268220 */ /* 0x040fe20000410000 */
[----:B------:R-:W-:Y:S02]  /*3230*/  @!P0 HADD2.F32 R8, -RZ, R3.H0_H0 ;  /* 0x20000003ff088230 */ /* 0x000fe40000004100 */
[----:B------:R-:W-:Y:S01]  /*3240*/  @!P0 FMUL.FTZ R3, R22, R4 ;  /* 0x0000000416038220 */ /* 0x000fe20000410000 */
[C---:B------:R-:W-:Y:S01]  /*3250*/  @!P0 FMUL.FTZ R37, R7.reuse, R30 ;  /* 0x0000001e07258220 */ /* 0x040fe20000410000 */
[----:B------:R-:W-:Y:S01]  /*3260*/  @!P0 FFMA.FTZ R22, R6, R4, -R38 ;  /* 0x0000000406168223 */ /* 0x000fe20000010826 */
[----:B------:R-:W-:Y:S01]  /*3270*/  @!P0 FMUL.FTZ R4, R7, R5 ;  /* 0x0000000507048220 */ /* 0x000fe20000410000 */
[----:B------:R-:W-:Y:S01]  /*3280*/  @!P0 FFMA.FTZ R2, R28, R23, R2 ;  /* 0x000000171c028223 */ /* 0x000fe20000010002 */
[----:B------:R-:W-:Y:S01]  /*3290*/  @!P0 FFMA.FTZ R3, R29, R6, R3 ;  /* 0x000000061d038223 */ /* 0x000fe20000010003 */
[----:B------:R-:W-:Y:S01]  /*32a0*/  @!P0 FFMA.FTZ R37, R8, R5, -R37 ;  /* 0x0000000508258223 */ /* 0x000fe20000010825 */
        /* <DEDUP_REMOVED lines=8> */
[----:B------:R-:W-:Y:S03]  /*3330*/  ISETP.GE.AND P0, PT, R11, R15, PT ;  /* 0x0000000f0b00720c */ /* 0x000fe60003f06270 */
[----:B------:R1:W-:Y:S08]  /*3340*/  ST.E.128 desc[UR6][R144.64], R24 ;  /* 0x0000001890007985 */ /* 0x0003f0000c101d06 */
[----:B------:R-:W2:Y:S06]  /*3350*/  @!P1 LD.E.64 R2, desc[UR6][R20.64+0x40] ;  /* 0x0000400614029980 */ /* 0x000eac000c101b00 */
[----:B------:R-:W3:Y:S06]  /*3360*/  @!P1 LD.E.64 R30, desc[UR6][R34.64+0x40] ;  /* 0x00004006221e9980 */ /* 0x000eec000c101b00 */
[----:B-1----:R-:W4:Y:S01]  /*3370*/  LD.E.128 R24, desc[UR6][R32.64+0x80] ;  /* 0x0000800620187980 */ /* 0x002f22000c101d00 */
[--C-:B--2---:R-:W-:Y:S02]  /*3380*/  @!P1 HADD2.F32 R8, -RZ, R2.reuse.H0_H0 ;  /* 0x20000002ff089230 */ /* 0x104fe40000004100 */
[----:B------:R-:W-:Y:S02]  /*3390*/  @!P1 HADD2.F32 R6, -RZ, R2.H1_H1 ;  /* 0x30000002ff069230 */ /* 0x000fe40000004100 */
[--C-:B------:R-:W-:Y:S02]  /*33a0*/  @!P1 HADD2.F32 R4, -RZ, R3.reuse.H0_H0 ;  /* 0x20000003ff049230 */ /* 0x100fe40000004100 */
[--C-:B---3--:R-:W-:Y:S02]  /*33b0*/  @!P1 HADD2.F32 R22, -RZ, R30.reuse.H0_H0 ;  /* 0x2000001eff169230 */ /* 0x108fe40000004100 */
[----:B------:R-:W-:Y:S02]  /*33c0*/  @!P1 HADD2.F32 R5, -RZ, R3.H1_H1 ;  /* 0x30000003ff059230 */ /* 0x000fe40000004100 */
[----:B------:R-:W-:Y:S02]  /*33d0*/  @!P1 HADD2.F32 R28, -RZ, R30.H1_H1 ;  /* 0x3000001eff1c9230 */ /* 0x000fe40000004100 */
[--C-:B------:R-:W-:Y:S02]  /*33e0*/  @!P1 HADD2.F32 R29, -RZ, R31.reuse.H0_H0 ;  /* 0x2000001fff1d9230 */ /* 0x100fe40000004100 */
[----:B------:R-:W-:Y:S01]  /*33f0*/  @!P1 HADD2.F32 R30, -RZ, R31.H1_H1 ;  /* 0x3000001fff1e9230 */ /* 0x000fe20000004100 */
[----:B----4-:R-:W-:Y:S02]  /*3400*/  @!P1 MOV R0, R24 ;  /* 0x0000001800009202 */ /* 0x010fe40000000f00 */
[----:B------:R-:W-:Y:S03]  /*3410*/  @!P1 MOV R7, R25 ;  /* 0x0000001900079202 */ /* 0x000fe60000000f00 */
[--C-:B------:R-:W-:Y:S02]  /*3420*/  @!P1 HADD2.F32 R2, -RZ, R0.reuse.H1_H1 ;  /* 0x30000000ff029230 */ /* 0x100fe40000004100 */
[----:B------:R-:W-:Y:S03]  /*3430*/  @!P1 HADD2.F32 R23, -RZ, R0.H0_H0 ;  /* 0x20000000ff179230 */ /* 0x000fe60000004100 */
        /* <DEDUP_REMOVED lines=8> */
[----:B------:R-:W-:Y:S01]  /*34c0*/  @!P1 MOV R3, R27 ;  /* 0x0000001b00039202 */ /* 0x000fe20000000f00 */
[--C-:B------:R-:W-:Y:S02]  /*34d0*/  @!P1 HADD2.F32 R22, -RZ, R8.reuse.H1_H1 ;  /* 0x30000008ff169230 */ /* 0x100fe40000004100 */
[-C--:B------:R-:W-:Y:S01]  /*34e0*/  @!P1 FMUL.FTZ R2, R2, R6.reuse ;  /* 0x0000000602029220 */ /* 0x080fe20000410000 */
[----:B------:R-:W-:Y:S01]  /*34f0*/  @!P1 FFMA.FTZ R36, R23, R6, -R36 ;  /* 0x0000000617249223 */ /* 0x000fe20000010824 */
[----:B------:R-:W-:Y:S01]  /*3500*/  @!P1 HADD2.F32 R6, -RZ, R8.H0_H0 ;  /* 0x20000008ff069230 */ /* 0x000fe20000004100 */
[----:B------:R-:W-:Y:S01]  /*3510*/  @!P1 F2FP.F16.F32.PACK_AB R0, R0, R31 ;  /* 0x0000001f0000923e */ /* 0x000fe200000000ff */
[--C-:B------:R-:W-:Y:S02]  /*3520*/  @!P1 HADD2.F32 R7, -RZ, R3.reuse.H1_H1 ;  /* 0x30000003ff079230 */ /* 0x100fe40000004100 */
[C---:B------:R-:W-:Y:S01]  /*3530*/  @!P1 FMUL.FTZ R38, R22.reuse, R29 ;  /* 0x0000001d16269220 */ /* 0x040fe20000410000 */
[----:B------:R-:W-:Y:S02]  /*3540*/  @!P1 HADD2.F32 R8, -RZ, R3.H0_H0 ;  /* 0x20000003ff089230 */ /* 0x000fe40000004100 */
[-C--:B------:R-:W-:Y:S01]  /*3550*/  @!P1 FMUL.FTZ R3, R22, R4.reuse ;  /* 0x0000000416039220 */ /* 0x080fe20000410000 */
[----:B------:R-:W-:Y:S01]  /*3560*/  @!P1 FFMA.FTZ R2, R28, R23, R2 ;  /* 0x000000171c029223 */ /* 0x000fe20000010002 */
[----:B------:R-:W-:Y:S01]  /*3570*/  @!P1 FFMA.FTZ R22, R6, R4, -R38 ;  /* 0x0000000406169223 */ /* 0x000fe20000010826 */
[C---:B------:R-:W-:Y:S01]  /*3580*/  @!P1 FMUL.FTZ R37, R7.reuse, R30 ;  /* 0x0000001e07259220 */ /* 0x040fe20000410000 */
[-C--:B------:R-:W-:Y:S01]  /*3590*/  @!P1 FMUL.FTZ R4, R7, R5.reuse ;  /* 0x0000000507049220 */ /* 0x080fe20000410000 */
[----:B------:R-:W-:Y:S01]  /*35a0*/  @!P1 FFMA.FTZ R3, R29, R6, R3 ;  /* 0x000000061d039223 */ /* 0x000fe20000010003 */
[----:B------:R-:W-:Y:S01]  /*35b0*/  @!P1 F2FP.F16.F32.PACK_AB R2, R2, R36 ;  /* 0x000000240202923e */ /* 0x000fe200000000ff */
[----:B------:R-:W-:Y:S01]  /*35c0*/  @!P1 FFMA.FTZ R37, R8, R5, -R37 ;  /* 0x0000000508259223 */ /* 0x000fe20000010825 */
[----:B------:R-:W-:Y:S01]  /*35d0*/  @!P1 FFMA.FTZ R4, R30, R8, R4 ;  /* 0x000000081e049223 */ /* 0x000fe20000010004 */
[----:B------:R-:W-:Y:S02]  /*35e0*/  @!P1 MOV R24, R0 ;  /* 0x0000000000189202 */ /* 0x000fe40000000f00 */
        /* <DEDUP_REMOVED lines=48> */
[----:B------:R-:W-:Y:S02]  /*38f0*/  @!P0 FFMA.FTZ R4, R30, R8, R4 ;  /* 0x000000081e048223 */ /* 0x000fe40000010004 */
[----:B------:R-:W-:Y:S02]  /*3900*/  @!P0 F2FP.F16.F32.PACK_AB R3, R3, R22 ;  /* 0x000000160303823e */ /* 0x000fe400000000ff */
[----:B------:R-:W-:Y:S02]  /*3910*/  @!P0 MOV R25, R2 ;  /* 0x0000000200198202 */ /* 0x000fe40000000f00 */
[----:B------:R-:W-:Y:S02]  /*3920*/  @!P0 F2FP.F16.F32.PACK_AB R4, R4, R37 ;  /* 0x000000250404823e */ /* 0x000fe400000000ff */
[----:B------:R-:W-:Y:S02]  /*3930*/  @!P0 MOV R26, R3 ;  /* 0x00000003001a8202 */ /* 0x000fe40000000f00 */
[----:B------:R-:W-:Y:S05]  /*3940*/  @!P0 MOV R27, R4 ;  /* 0x00000004001b8202 */ /* 0x000fea0000000f00 */
        /* <DEDUP_REMOVED lines=49> */
.L_x_4001:
[----:B------:R-:W-:Y:S05]  /*3c60*/  BSYNC B0 ;  /* 0x0000000000007941 */ /* 0x000fea0003800000 */
.L_x_4000:
[----:B------:R-:W-:Y:S04]  /*3c70*/  BSSY B0, `(.L_x_4002) ;  /* 0x00000d0000007945 */ /* 0x000fe80003800000 */
[----:B------:R-:W-:Y:S05]  /*3c80*/  @!P4 BRA `(.L_x_4003) ;  /* 0x0000000c0038c947 */ /* 0x000fea0003800000 */
[C---:B------:R-:W-:Y:S02]  /*3c90*/  LEA R40, P1, R63.reuse, R93, 0x1 ;  /* 0x0000005d3f287211 */ /* 0x040fe400078208ff */
[----:B------:R-:W-:Y:S02]  /*3ca0*/  SHF.L.U32 R36, R126, 0x1, RZ ;  /* 0x000000017e247819 */ /* 0x000fe400000006ff */
[-C--:B------:R-:W-:Y:S02]  /*3cb0*/  ISETP.GE.AND P0, PT, R16, R15.reuse, PT ;  /* 0x0000000f1000720c */ /* 0x080fe40003f06270 */
[----:B------:R-:W-:Y:S02]  /*3cc0*/  LEA.HI.X R41, R63, R92, R62, 0x1, P1 ;  /* 0x0000005c3f297211 */ /* 0x000fe400008f0c3e */
[-C--:B------:R-:W-:Y:S02]  /*3cd0*/  IADD3 R6, P4, R20, R36.reuse, RZ ;  /* 0x0000002414067210 */ /* 0x080fe40007f9e0ff */
[----:B------:R-:W-:Y:S01]  /*3ce0*/  IADD3 R36, P1, R34, R36, RZ ;  /* 0x0000002422247210 */ /* 0x000fe20007f3e0ff */
[----:B-1----:R-:W2:Y:S01]  /*3cf0*/  LD.E.128 R24, desc[UR6][R40.64] ;  /* 0x0000000628187980 */ /* 0x002ea2000c101d00 */
[----:B------:R-:W-:Y:S04]  /*3d00*/  SHF.L.U64.HI R0, R126, 0x1, R111 ;  /* 0x000000017e007819 */ /* 0x000fe8000001026f */
[-C--:B------:R-:W-:Y:S02]  /*3d10*/  IADD3.X R37, R35, R0.reuse, RZ, P1, !PT ;  /* 0x0000000023257210 */ /* 0x080fe40000ffe4ff */
[----:B------:R-:W-:Y:S02]  /*3d20*/  IADD3.X R7, R21, R0, RZ, P4, !PT ;  /* 0x0000000015077210 */ /* 0x000fe400027fe4ff */
[----:B------:R-:W-:Y:S01]  /*3d30*/  ISETP.GE.AND P1, PT, R12, R15, PT ;  /* 0x0000000f0c00720c */ /* 0x000fe20003f26270 */
[----:B------:R-:W3:Y:S06]  /*3d40*/  @!P0 LD.E.64 R32, desc[UR6][R36.64] ;  /* 0x0000000624208980 */ /* 0x000eec000c101b00 */
[----:B------:R-:W4:Y:S01]  /*3d50*/  @!P0 LD.E.64 R2, desc[UR6][R6.64] ;  /* 0x0000000606028980 */ /* 0x000f22000c101b00 */
[--C-:B---3--:R-:W-:Y:S01]  /*3d60*/  @!P0 HADD2.F32 R29, -RZ, R32.reuse.H0_H0 ;  /* 0x20000020ff1d8230 */ /* 0x108fe20000004100 */
[----:B--2---:R-:W-:Y:S01]  /*3d70*/  @!P0 MOV R28, R24 ;  /* 0x00000018001c8202 */ /* 0x004fe20000000f00 */
[----:B------:R-:W-:Y:S01]  /*3d80*/  @!P0 HADD2.F32 R30, -RZ, R32.H1_H1 ;  /* 0x30000020ff1e8230 */ /* 0x000fe20000004100 */
[----:B------:R-:W-:Y:S01]  /*3d90*/  @!P0 MOV R22, R25 ;  /* 0x0000001900168202 */ /* 0x000fe20000000f00 */
[--C-:B------:R-:W-:Y:S02]  /*3da0*/  @!P0 HADD2.F32 R31, -RZ, R33.reuse.H0_H0 ;  /* 0x20000021ff1f8230 */ /* 0x100fe40000004100 */
[----:B------:R-:W-:Y:S02]  /*3db0*/  @!P0 HADD2.F32 R0, -RZ, R28.H1_H1 ;  /* 0x3000001cff008230 */ /* 0x000fe40000004100 */
[--C-:B----4-:R-:W-:Y:S02]  /*3dc0*/  @!P0 HADD2.F32 R23, -RZ, R2.reuse.H0_H0 ;  /* 0x20000002ff178230 */ /* 0x110fe40000004100 */
[----:B------:R-:W-:Y:S02]  /*3dd0*/  @!P0 HADD2.F32 R8, -RZ, R2.H1_H1 ;  /* 0x30000002ff088230 */ /* 0x000fe40000004100 */
[C---:B------:R-:W-:Y:S01]  /*3de0*/  @!P0 FMUL.FTZ R2, R0.reuse, R29 ;  /* 0x0000001d00028220 */ /* 0x040fe20000410000 */
[----:B------:R-:W-:Y:S02]  /*3df0*/  @!P0 HADD2.F32 R28, -RZ, R28.H0_H0 ;  /* 0x2000001cff1c8230 */ /* 0x000fe40000004100 */
[-C--:B------:R-:W-:Y:S01]  /*3e00*/  @!P0 FMUL.FTZ R0, R0, R23.reuse ;  /* 0x0000001700008220 */ /* 0x080fe20000410000 */
[----:B------:R-:W-:Y:S02]  /*3e10*/  @!P0 HADD2.F32 R32, -RZ, R33.H1_H1 ;  /* 0x30000021ff208230 */ /* 0x000fe40000004100 */
[--C-:B------:R-:W-:Y:S02]  /*3e20*/  @!P0 HADD2.F32 R4, -RZ, R3.reuse.H0_H0 ;  /* 0x20000003ff048230 */ /* 0x100fe40000004100 */
[----:B------:R-:W-:Y:S01]  /*3e30*/  @!P0 FFMA.FTZ R33, R28, R23, -R2 ;  /* 0x000000171c218223 */ /* 0x000fe20000010802 */
[--C-:B------:R-:W-:Y:S01]  /*3e40*/  @!P0 HADD2.F32 R2, -RZ, R22.reuse.H1_H1 ;  /* 0x30000016ff028230 */ /* 0x100fe20000004100 */
[----:B------:R-:W-:Y:S01]  /*3e50*/  @!P0 MOV R23, R26 ;  /* 0x0000001a00178202 */ /* 0x000fe20000000f00 */
[----:B------:R-:W-:Y:S02]  /*3e60*/  @!P0 HADD2.F32 R5, -RZ, R3.H1_H1 ;  /* 0x30000003ff058230 */ /* 0x000fe40000004100 */
[----:B------:R-:W-:Y:S01]  /*3e70*/  @!P0 FFMA.FTZ R0, R29, R28, R0 ;  /* 0x0000001c1d008223 */ /* 0x000fe20000010000 */
[----:B------:R-:W-:Y:S02]  /*3e80*/  @!P0 HADD2.F32 R29, -RZ, R22.H0_H0 ;  /* 0x20000016ff1d8230 */ /* 0x000fe40000004100 */
[C---:B------:R-:W-:Y:S01]  /*3e90*/  @!P0 FMUL.FTZ R39, R2.reuse, R30 ;  /* 0x0000001e02278220 */ /* 0x040fe20000410000 */
[--C-:B------:R-:W-:Y:S01]  /*3ea0*/  @!P0 HADD2.F32 R28, -RZ, R23.reuse.H1_H1 ;  /* 0x30000017ff1c8230 */ /* 0x100fe20000004100 */
[----:B------:R-:W-:Y:S01]  /*3eb0*/  @!P0 MOV R3, R27 ;  /* 0x0000001b00038202 */ /* 0x000fe20000000f00 */
        /* <DEDUP_REMOVED lines=11> */
[----:B------:R-:W-:Y:S01]  /*3f70*/  @!P0 FMUL.FTZ R4, R22, R5 ;  /* 0x0000000516048220 */ /* 0x000fe20000410000 */
[----:B------:R-:W-:Y:S01]  /*3f80*/  @!P0 FFMA.FTZ R3, R31, R8, R3 ;  /* 0x000000081f038223 */ /* 0x000fe20000010003 */
[----:B------:R-:W-:Y:S01]  /*3f90*/  @!P0 F2FP.F16.F32.PACK_AB R2, R2, R39 ;  /* 0x000000270202823e */ /* 0x000fe200000000ff */
[----:B------:R-:W-:Y:S01]  /*3fa0*/  @!P0 FFMA.FTZ R5, R23, R5, -R38 ;  /* 0x0000000517058223 */ /* 0x000fe20000010826 */
[----:B------:R-:W-:Y:S01]  /*3fb0*/  @!P0 FFMA.FTZ R4, R32, R23, R4 ;  /* 0x0000001720048223 */ /* 0x000fe20000010004 */
[----:B------:R-:W-:Y:S02]  /*3fc0*/  LEA R38, P4, R58, R144, 0x1 ;  /* 0x000000903a267211 */ /* 0x000fe400078808ff */
[----:B------:R-:W-:Y:S02]  /*3fd0*/  @!P0 F2FP.F16.F32.PACK_AB R3, R3, R28 ;  /* 0x0000001c0303823e */ /* 0x000fe400000000ff */
[----:B------:R-:W-:Y:S02]  /*3fe0*/  @!P0 F2FP.F16.F32.PACK_AB R4, R4, R5 ;  /* 0x000000050404823e */ /* 0x000fe400000000ff */
[----:B------:R-:W-:Y:S02]  /*3ff0*/  @!P0 MOV R24, R0 ;  /* 0x0000000000188202 */ /* 0x000fe40000000f00 */
[----:B------:R-:W-:Y:S02]  /*4000*/  @!P0 MOV R25, R2 ;  /* 0x0000000200198202 */ /* 0x000fe40000000f00 */
[----:B------:R-:W-:Y:S02]  /*4010*/  @!P0 MOV R26, R3 ;  /* 0x00000003001a8202 */ /* 0x000fe40000000f00 */
[----:B------:R-:W-:Y:S02]  /*4020*/  @!P0 MOV R27, R4 ;  /* 0x00000004001b8202 */ /* 0x000fe40000000f00 */
[----:B------:R-:W-:Y:S02]  /*4030*/  LEA.HI.X R39, R58, R145, R59, 0x1, P4 ;  /* 0x000000913a277211 */ /* 0x000fe400020f0c3b */
        /* <DEDUP_REMOVED lines=111> */
[----:B------:R-:W-:Y:S02]  /*4730*/  @!P1 MOV R7, R25 ;  /* 0x0000001900079202 */ /* 0x000fe40000000f00 */
[----:B------:R-:W-:Y:S01]  /*4740*/  @!P1 MOV R3, R27 ;  /* 0x0000001b00039202 */ /* 0x000fe20000000f00 */
        /* <DEDUP_REMOVED lines=10> */
[-C--:B------:R-:W-:Y:S01]  /*47f0*/  @!P1 FMUL.FTZ R2, R2, R6.reuse ;  /* 0x0000000602029220 */ /* 0x080fe20000410000 */
[--C-:B------:R-:W-:Y:S01]  /*4800*/  @!P1 HADD2.F32 R22, -RZ, R8.reuse.H1_H1 ;  /* 0x30000008ff169230 */ /* 0x100fe20000004100 */
[----:B------:R-:W-:Y:S01]  /*4810*/  @!P1 F2FP.F16.F32.PACK_AB R0, R0, R31 ;  /* 0x0000001f0000923e */ /* 0x000fe200000000ff */
[----:B------:R-:W-:Y:S01]  /*4820*/  @!P1 FFMA.FTZ R32, R23, R6, -R32 ;  /* 0x0000000617209223 */ /* 0x000fe20000010820 */
[----:B------:R-:W-:Y:S02]  /*4830*/  @!P1 HADD2.F32 R6, -RZ, R8.H0_H0 ;  /* 0x20000008ff069230 */ /* 0x000fe40000004100 */
[----:B------:R-:W-:Y:S01]  /*4840*/  @!P1 FFMA.FTZ R2, R28, R23, R2 ;  /* 0x000000171c029223 */ /* 0x000fe20000010002 */
[----:B------:R-:W-:Y:S01]  /*4850*/  @!P1 MOV R24, R0 ;  /* 0x0000000000189202 */ /* 0x000fe20000000f00 */
[----:B------:R-:W-:Y:S01]  /*4860*/  @!P1 FMUL.FTZ R36, R22, R29 ;  /* 0x0000001d16249220 */ /* 0x000fe20000410000 */
[--C-:B------:R-:W-:Y:S02]  /*4870*/  @!P1 HADD2.F32 R7, -RZ, R3.reuse.H1_H1 ;  /* 0x30000003ff079230 */ /* 0x100fe40000004100 */
[----:B------:R-:W-:Y:S01]  /*4880*/  @!P1 F2FP.F16.F32.PACK_AB R2, R2, R32 ;  /* 0x000000200202923e */ /* 0x000fe200000000ff */
[----:B------:R-:W-:Y:S02]  /*4890*/  @!P1 HADD2.F32 R8, -RZ, R3.H0_H0 ;  /* 0x20000003ff089230 */ /* 0x000fe40000004100 */
[-C--:B------:R-:W-:Y:S01]  /*48a0*/  @!P1 FMUL.FTZ R3, R22, R4.reuse ;  /* 0x0000000416039220 */ /* 0x080fe20000410000 */
[----:B------:R-:W-:Y:S01]  /*48b0*/  @!P1 FFMA.FTZ R22, R6, R4, -R36 ;  /* 0x0000000406169223 */ /* 0x000fe20000010824 */
[----:B------:R-:W-:Y:S01]  /*48c0*/  @!P1 MOV R25, R2 ;  /* 0x0000000200199202 */ /* 0x000fe20000000f00 */
[C---:B------:R-:W-:Y:S01]  /*48d0*/  @!P1 FMUL.FTZ R33, R7.reuse, R30 ;  /* 0x0000001e07219220 */ /* 0x040fe20000410000 */
[-C--:B------:R-:W-:Y:S01]  /*48e0*/  @!P1 FMUL.FTZ R4, R7, R5.reuse ;  /* 0x0000000507049220 */ /* 0x080fe20000410000 */
[----:B------:R-:W-:Y:S02]  /*48f0*/  @!P1 FFMA.FTZ R3, R29, R6, R3 ;  /* 0x000000061d039223 */ /* 0x000fe40000010003 */
[----:B------:R-:W-:Y:S01]  /*4900*/  @!P1 FFMA.FTZ R33, R8, R5, -R33 ;  /* 0x0000000508219223 */ /* 0x000fe20000010821 */
[----:B------:R-:W-:Y:S02]  /*4910*/  @!P1 FFMA.FTZ R4, R30, R8, R4 ;  /* 0x000000081e049223 */ /* 0x000fe40000010004 */
[----:B------:R-:W-:Y:S03]  /*4920*/  @!P1 F2FP.F16.F32.PACK_AB R3, R3, R22 ;  /* 0x000000160303923e */ /* 0x000fe600000000ff */
[----:B------:R-:W-:Y:S02]  /*4930*/  @!P1 F2FP.F16.F32.PACK_AB R4, R4, R33 ;  /* 0x000000210404923e */ /* 0x000fe400000000ff */
[----:B------:R-:W-:Y:S02]  /*4940*/  @!P1 MOV R26, R3 ;  /* 0x00000003001a9202 */ /* 0x000fe40000000f00 */
[----:B------:R-:W-:Y:S05]  /*4950*/  @!P1 MOV R27, R4 ;  /* 0x00000004001b9202 */ /* 0x000fea0000000f00 */
[----:B------:R2:W-:Y:S02]  /*4960*/  ST.E.128 desc[UR6][R38.64+0x180], R24 ;  /* 0x0001801826007985 */ /* 0x0005e4000c101d06 */
.L_x_4003:
[----:B------:R-:W-:Y:S05]  /*4970*/  BSYNC B0 ;  /* 0x0000000000007941 */ /* 0x000fea0003800000 */
.L_x_4002:
        /* <DEDUP_REMOVED lines=8> */
[----:B-12---:R-:W2:Y:S01]  /*4a00*/  LD.E.128 R24, desc[UR6][R40.64] ;  /* 0x0000000628187980 */ /* 0x006ea2000c101d00 */
        /* <DEDUP_REMOVED lines=199> */
.L_x_4005:
[----:B------:R-:W-:Y:S05]  /*5680*/  BSYNC B0 ;  /* 0x0000000000007941 */ /* 0x000fea0003800000 */
.L_x_4004:
[----:B------:R-:W-:Y:S04]  /*5690*/  BSSY B0, `(.L_x_4006) ;  /* 0x00000d4000007945 */ /* 0x000fe80003800000 */
[----:B------:R-:W-:Y:S05]  /*56a0*/  @!P2 BRA `(.L_x_4007) ;  /* 0x0000000c0048a947 */ /* 0x000fea0003800000 */
[----:B------:R-:W-:Y:S01]  /*56b0*/  IMAD R2, R147, 0x60, RZ ;  /* 0x0000006093027824 */ /* 0x000fe200078e02ff */
[----:B------:R-:W-:Y:S02]  /*56c0*/  MOV R40, R93 ;  /* 0x0000005d00287202 */ /* 0x000fe40000000f00 */
[----:B------:R-:W-:Y:S02]  /*56d0*/  MOV R41, R92 ;  /* 0x0000005c00297202 */ /* 0x000fe40000000f00 */
[-C--:B------:R-:W-:Y:S02]  /*56e0*/  ISETP.GE.AND P0, PT, R16, R15.reuse, PT ;  /* 0x0000000f1000720c */ /* 0x080fe40003f06270 */
[----:B------:R-:W-:Y:S01]  /*56f0*/  SHF.L.U32 R36, R120, 0x1, RZ ;  /* 0x0000000178247819 */ /* 0x000fe200000006ff */
[----:B------:R-:W-:Y:S01]  /*5700*/  IMAD.WIDE.U32 R40, R146, 0x60, R40 ;  /* 0x0000006092287825 */ /* 0x000fe200078e0028 */
[----:B------:R-:W-:Y:S02]  /*5710*/  SHF.L.U64.HI R0, R120, 0x1, R108 ;  /* 0x0000000178007819 */ /* 0x000fe4000001026c */
[----:B------:R-:W-:Y:S02]  /*5720*/  IADD3 R6, P2, R20, R36, RZ ;  /* 0x0000002414067210 */ /* 0x000fe40007f5e0ff */
[----:B------:R-:W-:Y:S02]  /*5730*/  IADD3 R41, R41, R2, RZ ;  /* 0x0000000229297210 */ /* 0x000fe40007ffe0ff */
[----:B------:R-:W-:Y:S02]  /*5740*/  IADD3 R36, P1, R34, R36, RZ ;  /* 0x0000002422247210 */ /* 0x000fe40007f3e0ff */
[-C--:B------:R-:W-:Y:S01]  /*5750*/  IADD3.X R7, R21, R0.reuse, RZ, P2, !PT ;  /* 0x0000000015077210 */ /* 0x080fe200017fe4ff */
[----:B-123--:R-:W2:Y:S01]  /*5760*/  LD.E.128 R24, desc[UR6][R40.64] ;  /* 0x0000000628187980 */ /* 0x00eea2000c101d00 */
[----:B------:R-:W-:Y:S02]  /*5770*/  IADD3.X R37, R35, R0, RZ, P1, !PT ;  /* 0x0000000023257210 */ /* 0x000fe40000ffe4ff */
[----:B------:R-:W-:Y:S05]  /*5780*/  ISETP.GE.AND P1, PT, R12, R15, PT ;  /* 0x0000000f0c00720c */ /* 0x000fea0003f26270 */
        /* <DEDUP_REMOVED lines=23> */
[----:B------:R-:W-:Y:S02]  /*5900*/  @!P0 HADD2.F32 R28, -RZ, R23.H1_H1 ;  /* 0x30000017ff1c8230 */ /* 0x000fe40000004100 */
[-C--:B------:R-:W-:Y:S01]  /*5910*/  @!P0 FMUL.FTZ R2, R2, R8.reuse ;  /* 0x0000000802028220 */ /* 0x080fe20000410000 */
[----:B------:R-:W-:Y:S01]  /*5920*/  @!P0 F2FP.F16.F32.PACK_AB R0, R0, R33 ;  /* 0x000000210000823e */ /* 0x000fe200000000ff */
[----:B------:R-:W-:Y:S02]  /*5930*/  @!P0 HADD2.F32 R22, -RZ, R3.H1_H1 ;  /* 0x30000003ff168230 */ /* 0x000fe40000004100 */
[----:B------:R-:W-:Y:S01]  /*5940*/  @!P0 FFMA.FTZ R42, R29, R8, -R42 ;  /* 0x000000081d2a8223 */ /* 0x000fe2000001082a */
[----:B------:R-:W-:Y:S02]  /*5950*/  @!P0 HADD2.F32 R8, -RZ, R23.H0_H0 ;  /* 0x20000017ff088230 */ /* 0x000fe40000004100 */
[C---:B------:R-:W-:Y:S01]  /*5960*/  @!P0 FMUL.FTZ R39, R28.reuse, R31 ;  /* 0x0000001f1c278220 */ /* 0x040fe20000410000 */
[----:B------:R-:W-:Y:S02]  /*5970*/  @!P0 HADD2.F32 R23, -RZ, R3.H0_H0 ;  /* 0x20000003ff178230 */ /* 0x000fe40000004100 */
[----:B------:R-:W-:Y:S01]  /*5980*/  @!P0 FMUL.FTZ R3, R28, R4 ;  /* 0x000000041c038220 */ /* 0x000fe20000410000 */
[----:B------:R-:W-:Y:S01]  /*5990*/  @!P0 FMUL.FTZ R38, R22, R32 ;  /* 0x0000002016268220 */ /* 0x000fe20000410000 */
[----:B------:R-:W-:Y:S01]  /*59a0*/  @!P0 FFMA.FTZ R28, R8, R4, -R39 ;  /* 0x00000004081c8223 */ /* 0x000fe20000010827 */
[----:B------:R-:W-:Y:S01]  /*59b0*/  @!P0 FMUL.FTZ R4, R22, R5 ;  /* 0x0000000516048220 */ /* 0x000fe20000410000 */
[----:B------:R-:W-:Y:S01]  /*59c0*/  @!P0 FFMA.FTZ R2, R30, R29, R2 ;  /* 0x0000001d1e028223 */ /* 0x000fe20000010002 */
[----:B------:R-:W-:Y:S01]  /*59d0*/  @!P0 FFMA.FTZ R3, R31, R8, R3 ;  /* 0x000000081f038223 */ /* 0x000fe20000010003 */
[----:B------:R-:W-:Y:S02]  /*59e0*/  IMAD R8, R167, 0x60, RZ ;  /* 0x00000060a7087824 */ /* 0x000fe400078e02ff */
[----:B------:R-:W-:Y:S01]  /*59f0*/  @!P0 FFMA.FTZ R4, R32, R23, R4 ;  /* 0x0000001720048223 */ /* 0x000fe20000010004 */
[----:B------:R-:W-:Y:S01]  /*5a00*/  @!P0 FFMA.FTZ R5, R23, R5, -R38 ;  /* 0x0000000517058223 */ /* 0x000fe20000010826 */
[----:B------:R-:W-:Y:S01]  /*5a10*/  IMAD.WIDE.U32 R38, R166, 0x60, R144 ;  /* 0x00000060a6267825 */ /* 0x000fe200078e0090 */
[----:B------:R-:W-:Y:S02]  /*5a20*/  @!P0 F2FP.F16.F32.PACK_AB R2, R2, R42 ;  /* 0x0000002a0202823e */ /* 0x000fe400000000ff */
[----:B------:R-:W-:Y:S02]  /*5a30*/  @!P0 F2FP.F16.F32.PACK_AB R3, R3, R28 ;  /* 0x0000001c0303823e */ /* 0x000fe400000000ff */
[----:B------:R-:W-:Y:S02]  /*5a40*/  @!P0 F2FP.F16.F32.PACK_AB R4, R4, R5 ;  /* 0x000000050404823e */ /* 0x000fe400000000ff */
[----:B------:R-:W-:Y:S02]  /*5a50*/  IADD3 R39, R39, R8, RZ ;  /* 0x0000000827277210 */ /* 0x000fe40007ffe0ff */
[----:B------:R-:W-:Y:S02]  /*5a60*/  @!P0 MOV R24, R0 ;  /* 0x0000000000188202 */ /* 0x000fe40000000f00 */
        /* <DEDUP_REMOVED lines=85> */
[C---:B------:R-:W-:Y:S01]  /*5fc0*/  @!P0 FMUL.FTZ R43, R23.reuse, R30 ;  /* 0x0000001e172b8220 */ /* 0x040fe20000410000 */
[--C-:B------:R-:W-:Y:S02]  /*5fd0*/  @!P0 HADD2.F32 R15, -RZ, R3.reuse.H1_H1 ;  /* 0x30000003ff0f8230 */ /* 0x100fe40000004100 */
[----:B------:R-:W-:Y:S02]  /*5fe0*/  @!P0 HADD2.F32 R22, -RZ, R3.H0_H0 ;  /* 0x20000003ff168230 */ /* 0x000fe40000004100 */
[-C--:B------:R-:W-:Y:S01]  /*5ff0*/  @!P0 FMUL.FTZ R3, R23, R4.reuse ;  /* 0x0000000417038220 */ /* 0x080fe20000410000 */
[----:B------:R-:W-:Y:S01]  /*6000*/  @!P0 FFMA.FTZ R23, R8, R4, -R43 ;  /* 0x0000000408178223 */ /* 0x000fe2000001082b */
[C---:B------:R-:W-:Y:S01]  /*6010*/  @!P0 FMUL.FTZ R42, R15.reuse, R31 ;  /* 0x0000001f0f2a8220 */ /* 0x040fe20000410000 */
[----:B------:R-:W-:Y:S01]  /*6020*/  @!P0 FMUL.FTZ R4, R15, R5 ;  /* 0x000000050f048220 */ /* 0x000fe20000410000 */
        /* <DEDUP_REMOVED lines=58> */
.L_x_4007:
[----:B------:R-:W-:Y:S05]  /*63d0*/  BSYNC B0 ;  /* 0x0000000000007941 */ /* 0x000fea0003800000 */
.L_x_4006:
[----:B------:R-:W5:Y:S02]  /*63e0*/  LD.E R0, desc[UR6][R18.64+0xd0] ;  /* 0x0000d00612007980 */ /* 0x000f64000c101900 */
[----:B-----5:R-:W-:Y:S05]  /*63f0*/  IMAD.U32 R0, R0, -0x20, RZ ;  /* 0xffffffe000007824 */ /* 0x020fea00078e00ff */
[C---:B------:R-:W-:Y:S02]  /*6400*/  LEA R20, P1, R0.reuse, R20, 0x1 ;  /* 0x0000001400147211 */ /* 0x040fe400078208ff */
[C---:B------:R-:W-:Y:S02]  /*6410*/  LEA R34, P0, R0.reuse, R34, 0x1 ;  /* 0x0000002200227211 */ /* 0x040fe400078008ff */
[C---:B------:R-:W-:Y:S02]  /*6420*/  LEA.HI.X.SX32 R21, R0.reuse, R21, 0x1, P1 ;  /* 0x0000001500157211 */ /* 0x040fe400008f0eff */
[----:B------:R-:W-:Y:S01]  /*6430*/  LEA.HI.X.SX32 R35, R0, R35, 0x1, P0 ;  /* 0x0000002300237211 */ /* 0x000fe200000f0eff */
[----:B------:R-:W-:Y:S05]  /*6440*/  BRA `(.L_x_4008) ;  /* 0x0000006400a47947 */ /* 0x000fea0003800000 */
.L_x_3999:
[----:B------:R-:W-:Y:S04]  /*6450*/  BSSY B1, `(.L_x_4009) ;  /* 0x0000180000017945 */ /* 0x000fe80003800000 */
[----:B------:R-:W-:Y:S05]  /*6460*/  @!P0 BRA `(.L_x_4010) ;  /* 0x0000001400f88947 */ /* 0x000fea0003800000 */
[-C--:B------:R-:W-:Y:S01]  /*6470*/  ISETP.GE.AND P0, PT, R16, R15.reuse, PT ;  /* 0x0000000f1000720c */ /* 0x080fe20003f06270 */
[----:B------:R-:W-:Y:S01]  /*6480*/  IMAD.MOV.U32 R150, RZ, RZ, R93 ;  /* 0x000000ffff967224 */ /* 0x000fe200078e005d */
[----:B------:R-:W-:Y:S01]  /*6490*/  BSSY B0, `(.L_x_4011) ;  /* 0x000005f000007945 */ /* 0x000fe20003800000 */
[----:B------:R-:W-:Y:S01]  /*64a0*/  IMAD.MOV.U32 R151, RZ, RZ, R92 ;  /* 0x000000ffff977224 */ /* 0x000fe200078e005c */
[-C--:B------:R-:W-:Y:S02]  /*64b0*/  ISETP.GE.AND P3, PT, R12, R15.reuse, PT ;  /* 0x0000000f0c00720c */ /* 0x080fe40003f66270 */
[----:B------:R-:W-:Y:S02]  /*64c0*/  ISETP.GE.AND P2, PT, R11, R15, PT ;  /* 0x0000000f0b00720c */ /* 0x000fe40003f46270 */
[----:B------:R1:W5:Y:S05]  /*64d0*/  LD.E.128 R40, desc[UR6][R150.64] ;  /* 0x0000000696287980 */ /* 0x00036a000c101d00 */
[----:B------:R-:W-:Y:S06]  /*64e0*/  @P0 BRA `(.L_x_4012) ;  /* 0x0000000400640947 */ /* 0x000fec0003800000 */
        /* <DEDUP_REMOVED lines=17> */
[----:B------:R2:W3:Y:S01]  /*6600*/  LD.E.128 R4, desc[UR6][R2.64] ;  /* 0x0000000602047980 */ /* 0x0004e2000c101d00 */
[----:B------:R-:W-:Y:S07]  /*6610*/  @P5 IADD3 R0, -R8, RZ, RZ ;  /* 0x000000ff08005210 */ /* 0x000fee0007ffe1ff */
[----:B------:R-:W4:Y:S01]  /*6620*/  LD.E.128 R152, desc[UR6][R152.64] ;  /* 0x0000000698987980 */ /* 0x000f22000c101d00 */
[----:B--2---:R-:W-:Y:S02]  /*6630*/  MOV R2, R97 ;  /* 0x0000006100027202 */ /* 0x004fe40000000f00 */
[----:B------:R-:W-:Y:S02]  /*6640*/  MOV R3, R96 ;  /* 0x0000006000037202 */ /* 0x000fe40000000f00 */
[C---:B------:R-:W-:Y:S04]  /*6650*/  LEA R2, P0, R0.reuse, R2, 0x1 ;  /* 0x0000000200027211 */ /* 0x040fe800078008ff */
[----:B------:R-:W-:Y:S05]  /*6660*/  LEA.HI.X.SX32 R3, R0, R3, 0x1, P0 ;  /* 0x0000000300037211 */ /* 0x000fea00000f0eff */
[----:B------:R4:W2:Y:S02]  /*6670*/  LD.E.128 R36, desc[UR6][R2.64] ;  /* 0x0000000602247980 */ /* 0x0008a4000c101d00 */
[----:B----4-:R-:W-:Y:S01]  /*6680*/  HADD2.F32 R3, -RZ, R153.H0_H0 ;  /* 0x20000099ff037230 */ /* 0x010fe20000004100 */
[----:B---3--:R-:W-:Y:S01]  /*6690*/  MOV R24, R5 ;  /* 0x0000000500187202 */ /* 0x008fe20000000f00 */
        /* <DEDUP_REMOVED lines=32> */
[--C-:B--2---:R-:W-:Y:S02]  /*68a0*/  HADD2.F32 R23, -RZ, R36.reuse.H0_H0 ;  /* 0x20000024ff177230 */ /* 0x104fe40000004100 */
[----:B------:R-:W-:Y:S01]  /*68b0*/  FMUL.FTZ R5, R25, R5 ;  /* 0x0000000519057220 */ /* 0x000fe20000410000 */
[----:B------:R-:W-:Y:S02]  /*68c0*/  HADD2.F32 R25, -RZ, R36.H1_H1 ;  /* 0x30000024ff197230 */ /* 0x000fe40000004100 */
        /* <DEDUP_REMOVED lines=10> */
[----:B------:R-:W-:Y:S02]  /*6970*/  HADD2.F32 R29, -RZ, R38.H0_H0 ;  /* 0x20000026ff1d7230 */ /* 0x000fe40000004100 */
[----:B------:R-:W-:Y:S02]  /*6980*/  HADD2.F32 R23, -RZ, R40.H0_H0 ;  /* 0x20000028ff177230 */ /* 0x000fe40000004100 */
[----:B------:R-:W-:Y:S01]  /*6990*/  FFMA.FTZ R4, R22, R28, R4 ;  /* 0x0000001c16047223 */ /* 0x000fe20000010004 */
[----:B------:R-:W-:Y:S02]  /*69a0*/  HADD2.F32 R30, -RZ, R38.H1_H1 ;  /* 0x30000026ff1e7230 */ /* 0x000fe40000004100 */
[----:B------:R-:W-:Y:S01]  /*69b0*/  HADD2.F32 R24, -RZ, R40.H1_H1 ;  /* 0x30000028ff187230 */ /* 0x000fe20000004100 */
[----:B------:R-:W-:Y:S01]  /*69c0*/  F2FP.F16.F32.PACK_AB R40, R2, R0 ;  /* 0x000000000228723e */ /* 0x000fe200000000ff */
[----:B------:R-:W-:Y:S01]  /*69d0*/  HADD2.F32 R31, -RZ, R39.H0_H0 ;  /* 0x20000027ff1f7230 */ /* 0x000fe20000004100 */
[----:B------:R-:W-:Y:S01]  /*69e0*/  F2FP.F16.F32.PACK_AB R41, R4, R3 ;  /* 0x000000030429723e */ /* 0x000fe200000000ff */
[----:B------:R-:W-:Y:S02]  /*69f0*/  HADD2.F32 R25, -RZ, R33.H0_H0 ;  /* 0x20000021ff197230 */ /* 0x000fe40000004100 */
[----:B------:R-:W-:Y:S01]  /*6a00*/  FFMA.FTZ R5, R23, R29, R5 ;  /* 0x0000001d17057223 */ /* 0x000fe20000010005 */
[----:B------:R-:W-:Y:S02]  /*6a10*/  HADD2.F32 R32, -RZ, R39.H1_H1 ;  /* 0x30000027ff207230 */ /* 0x000fe40000004100 */
[----:B------:R-:W-:Y:S01]  /*6a20*/  FFMA.FTZ R6, R24, R30, R6 ;  /* 0x0000001e18067223 */ /* 0x000fe20000010006 */
[----:B------:R-:W-:Y:S02]  /*6a30*/  HADD2.F32 R26, -RZ, R33.H1_H1 ;  /* 0x30000021ff1a7230 */ /* 0x000fe40000004100 */
[----:B------:R-:W-:Y:S02]  /*6a40*/  FFMA.FTZ R7, R25, R31, R7 ;  /* 0x0000001f19077223 */ /* 0x000fe40000010007 */
[----:B------:R-:W-:Y:S01]  /*6a50*/  F2FP.F16.F32.PACK_AB R42, R6, R5 ;  /* 0x00000005062a723e */ /* 0x000fe200000000ff */
[----:B------:R-:W-:Y:S05]  /*6a60*/  FFMA.FTZ R8, R26, R32, R8 ;  /* 0x000000201a087223 */ /* 0x000fea0000010008 */
[----:B------:R-:W-:Y:S02]  /*6a70*/  F2FP.F16.F32.PACK_AB R43, R8, R7 ;  /* 0x00000007082b723e */ /* 0x000fe400000000ff */
.L_x_4012:
[----:B------:R-:W-:Y:S05]  /*6a80*/  BSYNC B0 ;  /* 0x0000000000007941 */ /* 0x000fea0003800000 */
.L_x_4011:
[----:B-----5:R2:W-:Y:S01]  /*6a90*/  ST.E.128 desc[UR6][R144.64], R40 ;  /* 0x0000002890007985 */ /* 0x0205e2000c101d06 */
[----:B------:R-:W-:Y:S03]  /*6aa0*/  BSSY B0, `(.L_x_4013) ;  /* 0x000005c000007945 */ /* 0x000fe60003800000 */
[----:B--2---:R2:W5:Y:S01]  /*6ab0*/  LD.E.128 R40, desc[UR6][R150.64+0x80] ;  /* 0x0000800696287980 */ /* 0x004562000c101d00 */
        /* <DEDUP_REMOVED lines=8> */
[----:B------:R-:W-:Y:S02]  /*6b40*/  MOV R22, R97 ;  /* 0x0000006100167202 */ /* 0x000fe40000000f00 */
[----:B------:R-:W-:Y:S02]  /*6b50*/  MOV R23, R96 ;  /* 0x0000006000177202 */ /* 0x000fe40000000f00 */
[----:B-----5:R-:W-:Y:S02]  /*6b60*/  MOV R28, R40 ;  /* 0x00000028001c7202 */ /* 0x020fe40000000f00 */
[----:B------:R-:W-:Y:S02]  /*6b70*/  MOV R40, R42 ;  /* 0x0000002a00287202 */ /* 0x000fe40000000f00 */
[C---:B------:R-:W-:Y:S02]  /*6b80*/  @P3 IADD3 R3, -R0.reuse, RZ, RZ ;  /* 0x000000ff00033210 */ /* 0x040fe40007ffe1ff */
[----:B------:R-:W-:Y:S02]  /*6b90*/  @P3 IADD3 R4, -R0, RZ, RZ ;  /* 0x000000ff00043210 */ /* 0x000fe40007ffe1ff */
[C---:B------:R-:W-:Y:S02]  /*6ba0*/  LEA R2, P1, R3.reuse, R150, 0x1 ;  /* 0x0000009603027211 */ /* 0x040fe400078208ff */
[C---:B------:R-:W-:Y:S02]  /*6bb0*/  LEA R152, P0, R4.reuse, R6, 0x1 ;  /* 0x0000000604987211 */ /* 0x040fe400078008ff */
[----:B------:R-:W-:Y:S02]  /*6bc0*/  LEA.HI.X.SX32 R3, R3, R151, 0x1, P1 ;  /* 0x0000009703037211 */ /* 0x000fe400008f0eff */
[----:B------:R-:W-:Y:S02]  /*6bd0*/  LEA.HI.X.SX32 R153, R4, R7, 0x1, P0 ;  /* 0x0000000704997211 */ /* 0x000fe400000f0eff */
[----:B------:R-:W-:Y:S01]  /*6be0*/  MOV R33, R43 ;  /* 0x0000002b00217202 */ /* 0x000fe20000000f00 */
[----:B------:R3:W4:Y:S08]  /*6bf0*/  LD.E.128 R4, desc[UR6][R2.64+0x80] ;  /* 0x0000800602047980 */ /* 0x000730000c101d00 */
[----:B------:R-:W2:Y:S01]  /*6c00*/  LD.E.128 R152, desc[UR6][R152.64+0x80] ;  /* 0x0000800698987980 */ /* 0x000ea2000c101d00 */
[----:B---3--:R-:W-:Y:S02]  /*6c10*/  MOV R3, RZ ;  /* 0x000000ff00037202 */ /* 0x008fe40000000f00 */
[----:B------:R-:W-:Y:S04]  /*6c20*/  @P3 IADD3 R3, -R0, RZ, RZ ;  /* 0x000000ff00033210 */ /* 0x000fe80007ffe1ff */
[C---:B------:R-:W-:Y:S04]  /*6c30*/  LEA R2, P0, R3.reuse, R22, 0x1 ;  /* 0x0000001603027211 */ /* 0x040fe800078008ff */
[----:B------:R-:W-:Y:S05]  /*6c40*/  LEA.HI.X.SX32 R3, R3, R23, 0x1, P0 ;  /* 0x0000001703037211 */ /* 0x000fea00000f0eff */
[----:B------:R2:W3:Y:S02]  /*6c50*/  LD.E.128 R36, desc[UR6][R2.64+0x80] ;  /* 0x0000800602247980 */ /* 0x0004e4000c101d00 */
[----:B--2---:R-:W-:Y:S01]  /*6c60*/  HADD2.F32 R3, -RZ, R153.H0_H0 ;  /* 0x20000099ff037230 */ /* 0x004fe20000004100 */
[----:B----4-:R-:W-:Y:S01]  /*6c70*/  MOV R24, R5 ;  /* 0x0000000500187202 */ /* 0x010fe20000000f00 */
        /* <DEDUP_REMOVED lines=32> */
[--C-:B---3--:R-:W-:Y:S02]  /*6e80*/  HADD2.F32 R23, -RZ, R36.reuse.H0_H0 ;  /* 0x20000024ff177230 */ /* 0x108fe40000004100 */
        /* <DEDUP_REMOVED lines=29> */
.L_x_4014:
[----:B------:R-:W-:Y:S05]  /*7060*/  BSYNC B0 ;  /* 0x0000000000007941 */ /* 0x000fea0003800000 */
.L_x_4013:
[----:B-----5:R3:W-:Y:S01]  /*7070*/  ST.E.128 desc[UR6][R144.64+0x80], R40 ;  /* 0x0000802890007985 */ /* 0x0207e2000c101d06 */
[----:B------:R-:W-:Y:S03]  /*7080*/  BSSY B0, `(.L_x_4015) ;  /* 0x000005c000007945 */ /* 0x000fe60003800000 */
[----:B---3--:R3:W5:Y:S01]  /*7090*/  LD.E.128 R40, desc[UR6][R150.64+0x100] ;  /* 0x0001000696287980 */ /* 0x008762000c101d00 */
        /* <DEDUP_REMOVED lines=19> */
[----:B------:R4:W2:Y:S08]  /*71d0*/  LD.E.128 R4, desc[UR6][R2.64+0x100] ;  /* 0x0001000602047980 */ /* 0x0008b0000c101d00 */
[----:B------:R-:W3:Y:S01]  /*71e0*/  LD.E.128 R152, desc[UR6][R152.64+0x100] ;  /* 0x0001000698987980 */ /* 0x000ee2000c101d00 */
[----:B----4-:R-:W-:Y:S02]  /*71f0*/  MOV R3, RZ ;  /* 0x000000ff00037202 */ /* 0x010fe40000000f00 */
        /* <DEDUP_REMOVED lines=68> */
.L_x_4016:
[----:B------:R-:W-:Y:S05]  /*7640*/  BSYNC B0 ;  /* 0x0000000000007941 */ /* 0x000fea0003800000 */
.L_x_4015:
[----:B-----5:R4:W-:Y:S01]  /*7650*/  ST.E.128 desc[UR6][R144.64+0x100], R40 ;  /* 0x0001002890007985 */ /* 0x0209e2000c101d06 */
[----:B------:R-:W-:Y:S01]  /*7660*/  ISETP.GE.AND P0, PT, R10, R15, PT ;  /* 0x0000000f0a00720c */ /* 0x000fe20003f06270 */
[----:B------:R-:W-:Y:S02]  /*7670*/  BSSY B0, `(.L_x_4017) ;  /* 0x000005c000007945 */ /* 0x000fe40003800000 */
[----:B----4-:R4:W5:Y:S10]  /*7680*/  LD.E.128 R40, desc[UR6][R150.64+0x180] ;  /* 0x0001800696287980 */ /* 0x010974000c101d00 */
        /* <DEDUP_REMOVED lines=90> */
.L_x_4018:
[----:B------:R-:W-:Y:S05]  /*7c30*/  BSYNC B0 ;  /* 0x0000000000007941 */ /* 0x000fea0003800000 */
.L_x_4017:
[----:B-----5:R1:W-:Y:S02]  /*7c40*/  ST.E.128 desc[UR6][R144.64+0x180], R40 ;  /* 0x0001802890007985 */ /* 0x0203e4000c101d06 */
.L_x_4010:
[----:B------:R-:W-:Y:S05]  /*7c50*/  BSYNC B1 ;  /* 0x0000000000017941 */ /* 0x000fea0003800000 */
.L_x_4009:
[----:B------:R-:W-:Y:S04]  /*7c60*/  BSSY B1, `(.L_x_4019) ;  /* 0x0000188000017945 */ /* 0x000fe80003800000 */
[----:B------:R-:W-:Y:S05]  /*7c70*/  @!P4 BRA `(.L_x_4020) ;  /* 0x000000180018c947 */ /* 0x000fea0003800000 */
[C---:B------:R-:W-:Y:S01]  /*7c80*/  LEA R156, P4, R63.reuse, R93, 0x1 ;  /* 0x0000005d3f9c7211 */ /* 0x040fe200078808ff */
[----:B------:R-:W-:Y:S01]  /*7c90*/  BSSY B0, `(.L_x_4021) ;  /* 0x0000062000007945 */ /* 0x000fe20003800000 */
[-C--:B------:R-:W-:Y:S02]  /*7ca0*/  ISETP.GE.AND P3, PT, R16, R15.reuse, PT ;  /* 0x0000000f1000720c */ /* 0x080fe40003f66270 */
[----:B------:R-:W-:Y:S02]  /*7cb0*/  LEA.HI.X R157, R63, R92, R62, 0x1, P4 ;  /* 0x0000005c3f9d7211 */ /* 0x000fe400020f0c3e */
[----:B-1234-:R-:W-:Y:S02]  /*7cc0*/  LEA R150, P2, R58, R144, 0x1 ;  /* 0x000000903a967211 */ /* 0x01efe400078408ff */
[-C--:B------:R-:W-:Y:S01]  /*7cd0*/  ISETP.GE.AND P1, PT, R12, R15.reuse, PT ;  /* 0x0000000f0c00720c */ /* 0x080fe20003f26270 */
[----:B------:R1:W5:Y:S01]  /*7ce0*/  LD.E.128 R40, desc[UR6][R156.64] ;  /* 0x000000069c287980 */ /* 0x000362000c101d00 */
[----:B------:R-:W-:Y:S02]  /*7cf0*/  ISETP.GE.AND P0, PT, R11, R15, PT ;  /* 0x0000000f0b00720c */ /* 0x000fe40003f06270 */
[----:B------:R-:W-:Y:S03]  /*7d00*/  LEA.HI.X R151, R58, R145, R59, 0x1, P2 ;  /* 0x000000913a977211 */ /* 0x000fe600010f0c3b */
[----:B------:R-:W-:Y:S08]  /*7d10*/  @P3 BRA `(.L_x_4022) ;  /* 0x0000000400643947 */ /* 0x000ff00003800000 */
        /* <DEDUP_REMOVED lines=16> */
[----:B------:R2:W3:Y:S08]  /*7e20*/  LD.E.128 R4, desc[UR6][R2.64] ;  /* 0x0000000602047980 */ /* 0x0004f0000c101d00 */
[----:B------:R-:W4:Y:S01]  /*7e30*/  LD.E.128 R152, desc[UR6][R152.64] ;  /* 0x0000000698987980 */ /* 0x000f22000c101d00 */
[----:B--2---:R-:W-:Y:S02]  /*7e40*/  MOV R2, RZ ;  /* 0x000000ff00027202 */ /* 0x004fe40000000f00 */
[----:B------:R-:W-:Y:S04]  /*7e50*/  @P3 IADD3 R2, -R0, RZ, RZ ;  /* 0x000000ff00023210 */ /* 0x000fe80007ffe1ff */
[----:B------:R-:W-:Y:S04]  /*7e60*/  IADD3 R3, P2, R126, R2, RZ ;  /* 0x000000027e037210 */ /* 0x000fe80007f5e0ff */
[----:B------:R-:W-:Y:S02]  /*7e70*/  LEA.HI.X.SX32 R0, R2, R111, 0x1, P2 ;  /* 0x0000006f02007211 */ /* 0x000fe400010f0eff */
[C---:B------:R-:W-:Y:S04]  /*7e80*/  LEA R2, P2, R3.reuse, R97, 0x1 ;  /* 0x0000006103027211 */ /* 0x040fe800078408ff */
[----:B------:R-:W-:Y:S05]  /*7e90*/  LEA.HI.X R3, R3, R96, R0, 0x1, P2 ;  /* 0x0000006003037211 */ /* 0x000fea00010f0c00 */
        /* <DEDUP_REMOVED lines=39> */
[--C-:B--2---:R-:W-:Y:S02]  /*8110*/  HADD2.F32 R23, -RZ, R36.reuse.H0_H0 ;  /* 0x20000024ff177230 */ /* 0x104fe40000004100 */
        /* <DEDUP_REMOVED lines=25> */
.L_x_4022:
[----:B------:R-:W-:Y:S05]  /*82b0*/  BSYNC B0 ;  /* 0x0000000000007941 */ /* 0x000fea0003800000 */
.L_x_4021:
[----:B-----5:R2:W-:Y:S01]  /*82c0*/  ST.E.128 desc[UR6][R150.64], R40 ;  /* 0x0000002896007985 */ /* 0x0205e2000c101d06 */
[----:B------:R-:W-:Y:S03]  /*82d0*/  BSSY B0, `(.L_x_4023) ;  /* 0x000005e000007945 */ /* 0x000fe60003800000 */
[----:B--2---:R2:W5:Y:S01]  /*82e0*/  LD.E.128 R40, desc[UR6][R156.64+0x80] ;  /* 0x000080069c287980 */ /* 0x004562000c101d00 */
[----:B------:R-:W-:Y:S05]  /*82f0*/  @P1 BRA `(.L_x_4024) ;  /* 0x00000004006c1947 */ /* 0x000fea0003800000 */
[----:B------:R-:W-:Y:S02]  /*8300*/  LEA.HI R0, R15, R15, RZ, 0x1 ;  /* 0x0000000f0f007211 */ /* 0x000fe400078f08ff */
[C---:B------:R-:W-:Y:S02]  /*8310*/  LEA R6, P1, R67.reuse, R93, 0x1 ;  /* 0x0000005d43067211 */ /* 0x040fe400078208ff */
[----:B------:R-:W-:Y:S02]  /*8320*/  SHF.R.S32.HI R0, RZ, 0x1, R0 ;  /* 0x00000001ff007819 */ /* 0x000fe40000011400 */
[----:B------:R-:W-:Y:S02]  /*8330*/  MOV R5, RZ ;  /* 0x000000ff00057202 */ /* 0x000fe40000000f00 */
[-C--:B------:R-:W-:Y:S02]  /*8340*/  ISETP.GE.AND P2, PT, R12, R0.reuse, PT ;  /* 0x000000000c00720c */ /* 0x080fe40003f46270 */
[----:B------:R-:W-:Y:S02]  /*8350*/  MOV R3, R0 ;  /* 0x0000000000037202 */ /* 0x000fe40000000f00 */
[----:B------:R-:W-:Y:S02]  /*8360*/  LEA.HI.X R7, R67, R92, R66, 0x1, P1 ;  /* 0x0000005c43077211 */ /* 0x000fe400008f0c42 */
[----:B-----5:R-:W-:Y:S02]  /*8370*/  MOV R28, R40 ;  /* 0x00000028001c7202 */ /* 0x020fe40000000f00 */
[----:B------:R-:W-:Y:S02]  /*8380*/  MOV R40, R42 ;  /* 0x0000002a00287202 */ /* 0x000fe40000000f00 */
[----:B------:R-:W-:Y:S03]  /*8390*/  MOV R33, R43 ;  /* 0x0000002b00217202 */ /* 0x000fe60000000f00 */
        /* <DEDUP_REMOVED lines=8> */
[----:B------:R3:W4:Y:S08]  /*8420*/  LD.E.128 R4, desc[UR6][R2.64] ;  /* 0x0000000602047980 */ /* 0x000730000c101d00 */
[----:B------:R-:W2:Y:S01]  /*8430*/  LD.E.128 R152, desc[UR6][R152.64] ;  /* 0x0000000698987980 */ /* 0x000ea2000c101d00 */
[----:B---3--:R-:W-:Y:S02]  /*8440*/  MOV R2, RZ ;  /* 0x000000ff00027202 */ /* 0x008fe40000000f00 */
[----:B------:R-:W-:Y:S04]  /*8450*/  @P2 IADD3 R2, -R0, RZ, RZ ;  /* 0x000000ff00022210 */ /* 0x000fe80007ffe1ff */
[----:B------:R-:W-:Y:S04]  /*8460*/  IADD3 R3, P1, R121, R2, RZ ;  /* 0x0000000279037210 */ /* 0x000fe80007f3e0ff */
[----:B------:R-:W-:Y:S02]  /*8470*/  LEA.HI.X.SX32 R0, R2, R109, 0x1, P1 ;  /* 0x0000006d02007211 */ /* 0x000fe400008f0eff */
[C---:B------:R-:W-:Y:S04]  /*8480*/  LEA R2, P1, R3.reuse, R97, 0x1 ;  /* 0x0000006103027211 */ /* 0x040fe800078208ff */
[----:B------:R-:W-:Y:S05]  /*8490*/  LEA.HI.X R3, R3, R96, R0, 0x1, P1 ;  /* 0x0000006003037211 */ /* 0x000fea00008f0c00 */
        /* <DEDUP_REMOVED lines=39> */
[--C-:B---3--:R-:W-:Y:S02]  /*8710*/  HADD2.F32 R23, -RZ, R36.reuse.H0_H0 ;  /* 0x20000024ff177230 */ /* 0x108fe40000004100 */
        /* <DEDUP_REMOVED lines=25> */
.L_x_4024:
[----:B------:R-:W-:Y:S05]  /*88b0*/  BSYNC B0 ;  /* 0x0000000000007941 */ /* 0x000fea0003800000 */
.L_x_4023:
[----:B-----5:R3:W-:Y:S01]  /*88c0*/  ST.E.128 desc[UR6][R150.64+0x80], R40 ;  /* 0x0000802896007985 */ /* 0x0207e2000c101d06 */
[----:B------:R-:W-:Y:S03]  /*88d0*/  BSSY B0, `(.L_x_4025) ;  /* 0x000005e000007945 */ /* 0x000fe60003800000 */
[----:B---3--:R3:W5:Y:S01]  /*88e0*/  LD.E.128 R40, desc[UR6][R156.64+0x100] ;  /* 0x000100069c287980 */ /* 0x008762000c101d00 */
[----:B------:R-:W-:Y:S05]  /*88f0*/  @P0 BRA `(.L_x_4026) ;  /* 0x00000004006c0947 */ /* 0x000fea0003800000 */
[----:B------:R-:W-:Y:S02]  /*8900*/  LEA.HI R0, R15, R15, RZ, 0x1 ;  /* 0x0000000f0f007211 */ /* 0x000fe400078f08ff */
[----:B------:R-:W-:Y:S02]  /*8910*/  LEA R6, P0, R69, R93, 0x1 ;  /* 0x0000005d45067211 */ /* 0x000fe400078008ff */
        /* <DEDUP_REMOVED lines=16> */
[----:B------:R4:W2:Y:S08]  /*8a20*/  LD.E.128 R4, desc[UR6][R2.64] ;  /* 0x0000000602047980 */ /* 0x0008b0000c101d00 */
[----:B------:R-:W3:Y:S01]  /*8a30*/  LD.E.128 R152, desc[UR6][R152.64] ;  /* 0x0000000698987980 */ /* 0x000ee2000c101d00 */
[----:B----4-:R-:W-:Y:S02]  /*8a40*/  MOV R2, RZ ;  /* 0x000000ff00027202 */ /* 0x010fe40000000f00 */
        /* <DEDUP_REMOVED lines=70> */
.L_x_4026:
[----:B------:R-:W-:Y:S05]  /*8eb0*/  BSYNC B0 ;  /* 0x0000000000007941 */ /* 0x000fea0003800000 */
.L_x_4025:
[----:B-----5:R4:W-:Y:S01]  /*8ec0*/  ST.E.128 desc[UR6][R150.64+0x100], R40 ;  /* 0x0001002896007985 */ /* 0x0209e2000c101d06 */
[----:B------:R-:W-:Y:S01]  /*8ed0*/  ISETP.GE.AND P0, PT, R10, R15, PT ;  /* 0x0000000f0a00720c */ /* 0x000fe20003f06270 */
[----:B------:R-:W-:Y:S02]  /*8ee0*/  BSSY B0, `(.L_x_4027) ;  /* 0x000005e000007945 */ /* 0x000fe40003800000 */
[----:B----4-:R4:W5:Y:S10]  /*8ef0*/  LD.E.128 R40, desc[UR6][R156.64+0x180] ;  /* 0x000180069c287980 */ /* 0x010974000c101d00 */
        /* <DEDUP_REMOVED lines=92> */
.L_x_4028:
[----:B------:R-:W-:Y:S05]  /*94c0*/  BSYNC B0 ;  /* 0x0000000000007941 */ /* 0x000fea0003800000 */
.L_x_4027:
[----:B-----5:R1:W-:Y:S02]  /*94d0*/  ST.E.128 desc[UR6][R150.64+0x180], R40 ;  /* 0x0001802896007985 */ /* 0x0203e4000c101d06 */
.L_x_4020:
[----:B------:R-:W-:Y:S05]  /*94e0*/  BSYNC B1 ;  /* 0x0000000000017941 */ /* 0x000fea0003800000 */
.L_x_4019:
[C---:B------:R-:W-:Y:S01]  /*94f0*/  ISETP.GE.AND P0, PT, R124.reuse, R149, PT ;  /* 0x000000957c00720c */ /* 0x040fe20003f06270 */
[----:B------:R-:W-:Y:S03]  /*9500*/  BSSY B1, `(.L_x_4029) ;  /* 0x000018a000017945 */ /* 0x000fe60003800000 */
[----:B------:R-:W-:Y:S11]  /*9510*/  ISETP.GE.AND P0, PT, R124, R148, !P0 ;  /* 0x000000947c00720c */ /* 0x000ff60004706270 */
[----:B------:R-:W-:Y:S02]  /*9520*/  @!UPT UIADD3 URZ, URZ, URZ, URZ ;  /* 0x0000003f3f3ff290 */ /* 0x000fe4000fffe03f */
[----:B------:R-:W-:Y:S05]  /*9530*/  @!P0 BRA `(.L_x_4030) ;  /* 0x0000001800188947 */ /* 0x000fea0003800000 */
[C---:B-1234-:R-:W-:Y:S01]  /*9540*/  LEA R156, P4, R65.reuse, R93, 0x1 ;  /* 0x0000005d419c7211 */ /* 0x05efe200078808ff */
[----:B------:R-:W-:Y:S01]  /*9550*/  BSSY B0, `(.L_x_4031) ;  /* 0x0000062000007945 */ /* 0x000fe20003800000 */
[-C--:B------:R-:W-:Y:S02]  /*9560*/  ISETP.GE.AND P3, PT, R16, R15.reuse, PT ;  /* 0x0000000f1000720c */ /* 0x080fe40003f66270 */
[----:B------:R-:W-:Y:S02]  /*9570*/  LEA.HI.X R157, R65, R92, R64, 0x1, P4 ;  /* 0x0000005c419d7211 */ /* 0x000fe400020f0c40 */
[----:B------:R-:W-:Y:S02]  /*9580*/  LEA R150, P2, R56, R144, 0x1 ;  /* 0x0000009038967211 */ /* 0x000fe400078408ff */
        /* <DEDUP_REMOVED lines=94> */
.L_x_4032:
[----:B------:R-:W-:Y:S05]  /*9b70*/  BSYNC B0 ;  /* 0x0000000000007941 */ /* 0x000fea0003800000 */
.L_x_4031:
        /* <DEDUP_REMOVED lines=95> */
.L_x_4034:
[----:B------:R-:W-:Y:S05]  /*a170*/  BSYNC B0 ;  /* 0x0000000000007941 */ /* 0x000fea0003800000 */
.L_x_4033:
        /* <DEDUP_REMOVED lines=95> */
.L_x_4036:
[----:B------:R-:W-:Y:S05]  /*a770*/  BSYNC B0 ;  /* 0x0000000000007941 */ /* 0x000fea0003800000 */
.L_x_4035:
        /* <DEDUP_REMOVED lines=96> */
.L_x_4038:
[----:B------:R-:W-:Y:S05]  /*ad80*/  BSYNC B0 ;  /* 0x0000000000007941 */ /* 0x000fea0003800000 */
.L_x_4037:
[----:B-----5:R1:W-:Y:S02]  /*ad90*/  ST.E.128 desc[UR6][R150.64+0x180], R40 ;  /* 0x0001802896007985 */ /* 0x0203e4000c101d06 */
.L_x_4030:
[----:B------:R-:W-:Y:S05]  /*ada0*/  BSYNC B1 ;  /* 0x0000000000017941 */ /* 0x000fea0003800000 */
.L_x_4029:
[C---:B------:R-:W-:Y:S01]  /*adb0*/  ISETP.GE.AND P0, PT, R123.reuse, R149, PT ;  /* 0x000000957b00720c */ /* 0x040fe20003f06270 */
[----:B------:R-:W-:Y:S03]  /*adc0*/  BSSY B1, `(.L_x_4039) ;  /* 0x000018f000017945 */ /* 0x000fe60003800000 */
[----:B------:R-:W-:Y:S11]  /*add0*/  ISETP.GE.AND P0, PT, R123, R148, !P0 ;  /* 0x000000947b00720c */ /* 0x000ff60004706270 */
[----:B------:R-:W-:Y:S02]  /*ade0*/  @!UPT UIADD3 URZ, URZ, URZ, URZ ;  /* 0x0000003f3f3ff290 */ /* 0x000fe4000fffe03f */
[----:B------:R-:W-:Y:S05]  /*adf0*/  @!P0 BRA `(.L_x_4040) ;  /* 0x00000018002c8947 */ /* 0x000fea0003800000 */
[----:B------:R-:W-:Y:S01]  /*ae00*/  MOV R154, R93 ;  /* 0x0000005d009a7202 */ /* 0x000fe20000000f00 */
[----:B------:R-:W-:Y:S01]  /*ae10*/  IMAD R0, R147, 0x60, RZ ;  /* 0x0000006093007824 */ /* 0x000fe200078e02ff */
[----:B------:R-:W-:Y:S01]  /*ae20*/  MOV R155, R92 ;  /* 0x0000005c009b7202 */ /* 0x000fe20000000f00 */
[----:B------:R-:W-:Y:S01]  /*ae30*/  IMAD R2, R167, 0x60, RZ ;  /* 0x00000060a7027824 */ /* 0x000fe200078e02ff */
[-C--:B------:R-:W-:Y:S01]  /*ae40*/  ISETP.GE.AND P0, PT, R16, R15.reuse, PT ;  /* 0x0000000f1000720c */ /* 0x080fe20003f06270 */
[----:B------:R-:W-:Y:S01]  /*ae50*/  IMAD.WIDE.U32 R152, R166, 0x60, R144 ;  /* 0x00000060a6987825 */ /* 0x000fe200078e0090 */
[----:B------:R-:W-:Y:S01]  /*ae60*/  BSSY B0, `(.L_x_4041) ;  /* 0x0000061000007945 */ /* 0x000fe20003800000 */
[-C--:B------:R-:W-:Y:S02]  /*ae70*/  ISETP.GE.AND P2, PT, R12, R15.reuse, PT ;  /* 0x0000000f0c00720c */ /* 0x080fe40003f46270 */
[----:B------:R-:W-:Y:S01]  /*ae80*/  IMAD.WIDE.U32 R154, R146, 0x60, R154 ;  /* 0x00000060929a7825 */ /* 0x000fe200078e009a */
[----:B------:R-:W-:Y:S02]  /*ae90*/  ISETP.GE.AND P1, PT, R11, R15, PT ;  /* 0x0000000f0b00720c */ /* 0x000fe40003f26270 */
[----:B------:R-:W-:Y:S02]  /*aea0*/  IADD3 R153, R153, R2, RZ ;  /* 0x0000000299997210 */ /* 0x000fe40007ffe0ff */
[----:B------:R-:W-:Y:S05]  /*aeb0*/  IADD3 R155, R155, R0, RZ ;  /* 0x000000009b9b7210 */ /* 0x000fea0007ffe0ff */
[----:B-1----:R1:W5:Y:S01]  /*aec0*/  LD.E.128 R40, desc[UR6][R154.64] ;  /* 0x000000069a287980 */ /* 0x002362000c101d00 */
        /* <DEDUP_REMOVED lines=18> */
[----:B--234-:R-:W2:Y:S01]  /*aff0*/  LD.E.128 R148, desc[UR6][R148.64] ;  /* 0x0000000694947980 */ /* 0x01cea2000c101d00 */
[----:B-1----:R-:W-:Y:S02]  /*b000*/  MOV R2, RZ ;  /* 0x000000ff00027202 */ /* 0x002fe40000000f00 */
[----:B------:R-:W-:Y:S04]  /*b010*/  @P3 IADD3 R2, -R0, RZ, RZ ;  /* 0x000000ff00023210 */ /* 0x000fe80007ffe1ff */
[----:B------:R-:W-:Y:S04]  /*b020*/  IADD3 R3, P0, R120, R2, RZ ;  /* 0x0000000278037210 */ /* 0x000fe80007f1e0ff */
[----:B------:R-:W-:Y:S02]  /*b030*/  LEA.HI.X.SX32 R0, R2, R108, 0x1, P0 ;  /* 0x0000006c02007211 */ /* 0x000fe400000f0eff */
[C---:B------:R-:W-:Y:S04]  /*b040*/  LEA R2, P0, R3.reuse, R97, 0x1 ;  /* 0x0000006103027211 */ /* 0x040fe800078008ff */
[----:B------:R-:W-:Y:S05]  /*b050*/  LEA.HI.X R3, R3, R96, R0, 0x1, P0 ;  /* 0x0000006003037211 */ /* 0x000fea00000f0c00 */
[----:B------:R2:W3:Y:S02]  /*b060*/  LD.E.128 R36, desc[UR6][R2.64] ;  /* 0x0000000602247980 */ /* 0x0004e4000c101d00 */
[----:B--2---:R-:W-:Y:S01]  /*b070*/  HADD2.F32 R3, -RZ, R149.H0_H0 ;  /* 0x20000095ff037230 */ /* 0x004fe20000004100 */
[----:B------:R-:W-:Y:S01]  /*b080*/  MOV R24, R5 ;  /* 0x0000000500187202 */ /* 0x000fe20000000f00 */
        /* <DEDUP_REMOVED lines=62> */
.L_x_4042:
[----:B------:R-:W-:Y:S05]  /*b470*/  BSYNC B0 ;  /* 0x0000000000007941 */ /* 0x000fea0003800000 */
.L_x_4041:
[----:B-----5:R2:W-:Y:S01]  /*b480*/  ST.E.128 desc[UR6][R152.64], R40 ;  /* 0x0000002898007985 */ /* 0x0205e2000c101d06 */
[----:B------:R-:W-:Y:S03]  /*b490*/  BSSY B0, `(.L_x_4043) ;  /* 0x000005e000007945 */ /* 0x000fe60003800000 */
[----:B--2---:R2:W5:Y:S01]  /*b4a0*/  LD.E.128 R40, desc[UR6][R154.64+0x80] ;  /* 0x000080069a287980 */ /* 0x004562000c101d00 */
[----:B------:R-:W-:Y:S05]  /*b4b0*/  @P2 BRA `(.L_x_4044) ;  /* 0x00000004006c2947 */ /* 0x000fea0003800000 */
[----:B------:R-:W-:Y:S02]  /*b4c0*/  LEA.HI R0, R15, R15, RZ, 0x1 ;  /* 0x0000000f0f007211 */ /* 0x000fe400078f08ff */
[----:B------:R-:W-:Y:S02]  /*b4d0*/  IADD3 R6, P0, R93, R84, RZ ;  /* 0x000000545d067210 */ /* 0x000fe40007f1e0ff */
[----:B------:R-:W-:Y:S02]  /*b4e0*/  SHF.R.S32.HI R0, RZ, 0x1, R0 ;  /* 0x00000001ff007819 */ /* 0x000fe40000011400 */
[----:B------:R-:W-:Y:S02]  /*b4f0*/  MOV R5, RZ ;  /* 0x000000ff00057202 */ /* 0x000fe40000000f00 */
[-C--:B------:R-:W-:Y:S02]  /*b500*/  ISETP.GE.AND P2, PT, R12, R0.reuse, PT ;  /* 0x000000000c00720c */ /* 0x080fe40003f46270 */
[----:B------:R-:W-:Y:S02]  /*b510*/  MOV R3, R0 ;  /* 0x0000000000037202 */ /* 0x000fe40000000f00 */
[----:B------:R-:W-:Y:S02]  /*b520*/  IADD3.X R7, R92, R83, RZ, P0, !PT ;  /* 0x000000535c077210 */ /* 0x000fe400007fe4ff */
        /* <DEDUP_REMOVED lines=12> */
[----:B---34-:R-:W3:Y:S01]  /*b5f0*/  LD.E.128 R148, desc[UR6][R148.64] ;  /* 0x0000000694947980 */ /* 0x018ee2000c101d00 */
        /* <DEDUP_REMOVED lines=71> */
.L_x_4044:
[----:B------:R-:W-:Y:S05]  /*ba70*/  BSYNC B0 ;  /* 0x0000000000007941 */ /* 0x000fea0003800000 */
.L_x_4043:
[----:B-----5:R1:W-:Y:S01]  /*ba80*/  ST.E.128 desc[UR6][R152.64+0x80], R40 ;  /* 0x0000802898007985 */ /* 0x0203e2000c101d06 */
[----:B------:R-:W-:Y:S03]  /*ba90*/  BSSY B0, `(.L_x_4045) ;  /* 0x000005e000007945 */ /* 0x000fe60003800000 */
[----:B-1----:R1:W5:Y:S01]  /*baa0*/  LD.E.128 R40, desc[UR6][R154.64+0x100] ;  /* 0x000100069a287980 */ /* 0x002362000c101d00 */
        /* <DEDUP_REMOVED lines=21> */
[----:B--2---:R-:W-:Y:S02]  /*bc00*/  MOV R2, RZ ;  /* 0x000000ff00027202 */ /* 0x004fe40000000f00 */
[----:B------:R-:W-:Y:S04]  /*bc10*/  @P1 IADD3 R2, -R0, RZ, RZ ;  /* 0x000000ff00021210 */ /* 0x000fe80007ffe1ff */
[----:B------:R-:W-:Y:S04]  /*bc20*/  IADD3 R3, P0, R113, R2, RZ ;  /* 0x0000000271037210 */ /* 0x000fe80007f1e0ff */
[----:B------:R-:W-:Y:S02]  /*bc30*/  LEA.HI.X.SX32 R0, R2, R101, 0x1, P0 ;  /* 0x0000006502007211 */ /* 0x000fe400000f0eff */
[C---:B------:R-:W-:Y:S04]  /*bc40*/  LEA R2, P0, R3.reuse, R97, 0x1 ;  /* 0x0000006103027211 */ /* 0x040fe800078008ff */
[----:B------:R-:W-:Y:S05]  /*bc50*/  LEA.HI.X R3, R3, R96, R0, 0x1, P0 ;  /* 0x0000006003037211 */ /* 0x000fea00000f0c00 */
[----:B------:R3:W2:Y:S02]  /*bc60*/  LD.E.128 R36, desc[UR6][R2.64] ;  /* 0x0000000602247980 */ /* 0x0006a4000c101d00 */
[----:B---3--:R-:W-:Y:S01]  /*bc70*/  HADD2.F32 R3, -RZ, R149.H0_H0 ;  /* 0x20000095ff037230 */ /* 0x008fe20000004100 */
        /* <DEDUP_REMOVED lines=63> */
.L_x_4046:
[----:B------:R-:W-:Y:S05]  /*c070*/  BSYNC B0 ;  /* 0x0000000000007941 */ /* 0x000fea0003800000 */
.L_x_4045:
[----:B-----5:R1:W-:Y:S01]  /*c080*/  ST.E.128 desc[UR6][R152.64+0x100], R40 ;  /* 0x0001002898007985 */ /* 0x0203e2000c101d06 */
[----:B------:R-:W-:Y:S01]  /*c090*/  ISETP.GE.AND P0, PT, R10, R15, PT ;  /* 0x0000000f0a00720c */ /* 0x000fe20003f06270 */
[----:B------:R-:W-:Y:S02]  /*c0a0*/  BSSY B0, `(.L_x_4047) ;  /* 0x000005f000007945 */ /* 0x000fe40003800000 */
[----:B------:R1:W5:Y:S10]  /*c0b0*/  LD.E.128 R36, desc[UR6][R154.64+0x180] ;  /* 0x000180069a247980 */ /* 0x000374000c101d00 */
        /* <DEDUP_REMOVED lines=10> */
[----:B------:R-:W-:Y:S02]  /*c160*/  MOV R33, R38 ;  /* 0x0000002600217202 */ /* 0x000fe40000000f00 */
[----:B------:R-:W-:Y:S02]  /*c170*/  MOV R32, R39 ;  /* 0x0000002700207202 */ /* 0x000fe40000000f00 */
[C---:B------:R-:W-:Y:S02]  /*c180*/  @P1 IADD3 R3, -R0.reuse, RZ, RZ ;  /* 0x000000ff00031210 */ /* 0x040fe40007ffe1ff */
[----:B------:R-:W-:Y:S02]  /*c190*/  @P1 IADD3 R5, -R0, RZ, RZ ;  /* 0x000000ff00051210 */ /* 0x000fe40007ffe1ff */
[C---:B------:R-:W-:Y:S02]  /*c1a0*/  LEA R2, P0, R3.reuse, R6, 0x1 ;  /* 0x0000000603027211 */ /* 0x040fe400078008ff */
[----:B------:R-:W-:Y:S02]  /*c1b0*/  IADD3 R4, P2, R112, R5, RZ ;  /* 0x0000000570047210 */ /* 0x000fe40007f5e0ff */
[----:B------:R-:W-:Y:S02]  /*c1c0*/  LEA.HI.X.SX32 R3, R3, R7, 0x1, P0 ;  /* 0x0000000703037211 */ /* 0x000fe400000f0eff */
[----:B------:R-:W-:Y:S02]  /*c1d0*/  LEA.HI.X.SX32 R5, R5, R100, 0x1, P2 ;  /* 0x0000006405057211 */ /* 0x000fe400010f0eff */
[C---:B-1----:R-:W-:Y:S04]  /*c1e0*/  LEA R40, P0, R4.reuse, R95, 0x1 ;  /* 0x0000005f04287211 */ /* 0x042fe800078008ff */
        /* <DEDUP_REMOVED lines=74> */
.L_x_4048:
[----:B------:R-:W-:Y:S05]  /*c690*/  BSYNC B0 ;  /* 0x0000000000007941 */ /* 0x000fea0003800000 */
.L_x_4047:
[----:B-----5:R1:W-:Y:S02]  /*c6a0*/  ST.E.128 desc[UR6][R152.64+0x180], R36 ;  /* 0x0001802498007985 */ /* 0x0203e4000c101d06 */
.L_x_4040:
[----:B------:R-:W-:Y:S05]  /*c6b0*/  BSYNC B1 ;  /* 0x0000000000017941 */ /* 0x000fea0003800000 */
.L_x_4039:
[----:B------:R-:W-:Y:S01]  /*c6c0*/  MOV R5, R96 ;  /* 0x0000006000057202 */ /* 0x000fe20000000f00 */
[----:B------:R-:W5:Y:S01]  /*c6d0*/  LD.E R0, desc[UR6][R18.64+0xd0] ;  /* 0x0000d00612007980 */ /* 0x000f62000c101900 */
[----:B------:R-:W-:Y:S01]  /*c6e0*/  MOV R3, R94 ;  /* 0x0000005e00037202 */ /* 0x000fe20000000f00 */
[----:B------:R-:W-:Y:S02]  /*c6f0*/  IMAD.MOV.U32 R4, RZ, RZ, R97 ;  /* 0x000000ffff047224 */ /* 0x000fe400078e0061 */
[----:B------:R-:W-:Y:S02]  /*c700*/  IMAD.MOV.U32 R2, RZ, RZ, R95 ;  /* 0x000000ffff027224 */ /* 0x000fe400078e005f */
[----:B-----5:R-:W-:Y:S05]  /*c710*/  IMAD.U32 R0, R0, -0x20, RZ ;  /* 0xffffffe000007824 */ /* 0x020fea00078e00ff */
[C---:B------:R-:W-:Y:S02]  /*c720*/  LEA R97, P1, R0.reuse, R4, 0x1 ;  /* 0x0000000400617211 */ /* 0x040fe400078208ff */
[C---:B------:R-:W-:Y:S02]  /*c730*/  LEA R95, P0, R0.reuse, R2, 0x1 ;  /* 0x00000002005f7211 */ /* 0x040fe400078008ff */
[C---:B------:R-:W-:Y:S02]  /*c740*/  LEA.HI.X.SX32 R96, R0.reuse, R5, 0x1, P1 ;  /* 0x0000000500607211 */ /* 0x040fe400008f0eff */
[----:B------:R-:W-:Y:S01]  /*c750*/  LEA.HI.X.SX32 R94, R0, R3, 0x1, P0 ;  /* 0x00000003005e7211 */ /* 0x000fe200000f0eff */
[----:B------:R-:W-:Y:S05]  /*c760*/  BRA `(.L_x_4008) ;  /* 0x0000000000dc7947 */ /* 0x000fea0003800000 */
.L_x_3998:
[----:B------:R-:W-:Y:S01]  /*c770*/  @P0 IMAD.MOV.U32 R2, RZ, RZ, R93 ;  /* 0x000000ffff020224 */ /* 0x000fe200078e005d */
[C---:B------:R-:W-:Y:S01]  /*c780*/  @P4 LEA R22, P1, R63.reuse, R93, 0x1 ;  /* 0x0000005d3f164211 */ /* 0x040fe200078208ff */
[----:B------:R-:W-:Y:S03]  /*c790*/  @P0 IMAD.MOV.U32 R3, RZ, RZ, R92 ;  /* 0x000000ffff030224 */ /* 0x000fe600078e005c */
[----:B------:R-:W-:Y:S02]  /*c7a0*/  @P4 LEA.HI.X R23, R63, R92, R62, 0x1, P1 ;  /* 0x0000005c3f174211 */ /* 0x000fe400008f0c3e */
[----:B------:R-:W2:Y:S04]  /*c7b0*/  @P0 LD.E.128 R36, desc[UR6][R2.64] ;  /* 0x0000000602240980 */ /* 0x000ea8000c101d00 */
[----:B--2---:R-:W-:Y:S04]  /*c7c0*/  @P0 ST.E.128 desc[UR6][R144.64], R36 ;  /* 0x0000002490000985 */ /* 0x004fe8000c101d06 */
[----:B------:R-:W2:Y:S04]  /*c7d0*/  @P0 LD.E.128 R4, desc[UR6][R2.64+0x80] ;  /* 0x0000800602040980 */ /* 0x000ea8000c101d00 */
[----:B--2---:R1:W-:Y:S04]  /*c7e0*/  @P0 ST.E.128 desc[UR6][R144.64+0x80], R4 ;  /* 0x0000800490000985 */ /* 0x0043e8000c101d06 */
[----:B-1----:R-:W2:Y:S04]  /*c7f0*/  @P0 LD.E.128 R4, desc[UR6][R2.64+0x100] ;  /* 0x0001000602040980 */ /* 0x002ea8000c101d00 */
[----:B--2---:R1:W-:Y:S04]  /*c800*/  @P0 ST.E.128 desc[UR6][R144.64+0x100], R4 ;  /* 0x0001000490000985 */ /* 0x0043e8000c101d06 */
[----:B------:R-:W2:Y:S04]  /*c810*/  @P0 LD.E.128 R28, desc[UR6][R2.64+0x180] ;  /* 0x00018006021c0980 */ /* 0x000ea8000c101d00 */
[----:B--2---:R-:W-:Y:S01]  /*c820*/  @P0 ST.E.128 desc[UR6][R144.64+0x180], R28 ;  /* 0x0001801c90000985 */ /* 0x004fe2000c101d06 */
[C---:B------:R-:W-:Y:S03]  /*c830*/  @P4 LEA R2, P0, R58.reuse, R144, 0x1 ;  /* 0x000000903a024211 */ /* 0x040fe600078008ff */
[----:B------:R-:W2:Y:S01]  /*c840*/  @P4 LD.E.128 R24, desc[UR6][R22.64] ;  /* 0x0000000616184980 */ /* 0x000ea2000c101d00 */
[----:B------:R-:W-:Y:S02]  /*c850*/  @P4 LEA.HI.X R3, R58, R145, R59, 0x1, P0 ;  /* 0x000000913a034211 */ /* 0x000fe400000f0c3b */
[C---:B------:R-:W-:Y:S04]  /*c860*/  ISETP.GE.AND P0, PT, R124.reuse, R149, PT ;  /* 0x000000957c00720c */ /* 0x040fe80003f06270 */
[----:B------:R-:W-:Y:S01]  /*c870*/  ISETP.GE.AND P0, PT, R124, R148, !P0 ;  /* 0x000000947c00720c */ /* 0x000fe20004706270 */
[----:B--2---:R-:W-:Y:S04]  /*c880*/  @P4 ST.E.128 desc[UR6][R2.64], R24 ;  /* 0x0000001802004985 */ /* 0x004fe8000c101d06 */
[----:B-1----:R-:W2:Y:S04]  /*c890*/  @P4 LD.E.128 R4, desc[UR6][R22.64+0x80] ;  /* 0x0000800616044980 */ /* 0x002ea8000c101d00 */
[----:B--2---:R1:W-:Y:S04]  /*c8a0*/  @P4 ST.E.128 desc[UR6][R2.64+0x80], R4 ;  /* 0x0000800402004985 */ /* 0x0043e8000c101d06 */
[----:B-1----:R-:W2:Y:S04]  /*c8b0*/  @P4 LD.E.128 R4, desc[UR6][R22.64+0x100] ;  /* 0x0001000616044980 */ /* 0x002ea8000c101d00 */
[----:B--2---:R1:W-:Y:S04]  /*c8c0*/  @P4 ST.E.128 desc[UR6][R2.64+0x100], R4 ;  /* 0x0001000402004985 */ /* 0x0043e8000c101d06 */
[----:B-1----:R1:W2:Y:S02]  /*c8d0*/  @P4 LD.E.128 R4, desc[UR6][R22.64+0x180] ;  /* 0x0001800616044980 */ /* 0x0022a4000c101d00 */
[C---:B-1----:R-:W-:Y:S04]  /*c8e0*/  @P0 LEA R22, P1, R65.reuse, R93, 0x1 ;  /* 0x0000005d41160211 */ /* 0x042fe800078208ff */
[----:B------:R-:W-:Y:S01]  /*c8f0*/  @P0 LEA.HI.X R23, R65, R92, R64, 0x1, P1 ;  /* 0x0000005c41170211 */ /* 0x000fe200008f0c40 */
[----:B--2---:R1:W-:Y:S04]  /*c900*/  @P4 ST.E.128 desc[UR6][R2.64+0x180], R4 ;  /* 0x0001800402004985 */ /* 0x0043e8000c101d06 */
[----:B------:R-:W2:Y:S01]  /*c910*/  @P0 LD.E.128 R24, desc[UR6][R22.64] ;  /* 0x0000000616180980 */ /* 0x000ea2000c101d00 */
[C---:B-1----:R-:W-:Y:S04]  /*c920*/  @P0 LEA R2, P1, R56.reuse, R144, 0x1 ;  /* 0x0000009038020211 */ /* 0x042fe800078208ff */
[----:B------:R-:W-:Y:S02]  /*c930*/  @P0 LEA.HI.X R3, R56, R145, R57, 0x1, P1 ;  /* 0x0000009138030211 */ /* 0x000fe400008f0c39 */
[C---:B------:R-:W-:Y:S04]  /*c940*/  ISETP.GE.AND P1, PT, R123.reuse, R149, PT ;  /* 0x000000957b00720c */ /* 0x040fe80003f26270 */
[----:B------:R-:W-:Y:S11]  /*c950*/  ISETP.GE.AND P1, PT, R123, R148, !P1 ;  /* 0x000000947b00720c */ /* 0x000ff60004f26270 */
[----:B------:R-:W-:Y:S02]  /*c960*/  @!UPT UIADD3 URZ, URZ, URZ, URZ ;  /* 0x0000003f3f3ff290 */ /* 0x000fe4000fffe03f */
[----:B------:R-:W-:Y:S01]  /*c970*/  @P1 IMAD R0, R147, 0x60, RZ ;  /* 0x0000006093001824 */ /* 0x000fe200078e02ff */
[----:B--2---:R-:W-:Y:S04]  /*c980*/  @P0 ST.E.128 desc[UR6][R2.64], R24 ;  /* 0x0000001802000985 */ /* 0x004fe8000c101d06 */
[----:B------:R-:W2:Y:S04]  /*c990*/  @P0 LD.E.128 R4, desc[UR6][R22.64+0x80] ;  /* 0x0000800616040980 */ /* 0x000ea8000c101d00 */
[----:B--2---:R1:W-:Y:S04]  /*c9a0*/  @P0 ST.E.128 desc[UR6][R2.64+0x80], R4 ;  /* 0x0000800402000985 */ /* 0x0043e8000c101d06 */
[----:B-1----:R-:W2:Y:S04]  /*c9b0*/  @P0 LD.E.128 R4, desc[UR6][R22.64+0x100] ;  /* 0x0001000616040980 */ /* 0x002ea8000c101d00 */
[----:B--2---:R1:W-:Y:S04]  /*c9c0*/  @P0 ST.E.128 desc[UR6][R2.64+0x100], R4 ;  /* 0x0001000402000985 */ /* 0x0043e8000c101d06 */
[----:B-1----:R1:W2:Y:S02]  /*c9d0*/  @P0 LD.E.128 R4, desc[UR6][R22.64+0x180] ;  /* 0x0001800616040980 */ /* 0x0022a4000c101d00 */
[----:B-1----:R-:W-:Y:S02]  /*c9e0*/  @P1 IMAD.MOV.U32 R22, RZ, RZ, R93 ;  /* 0x000000ffff161224 */ /* 0x002fe400078e005d */
[----:B------:R-:W-:Y:S02]  /*c9f0*/  @P1 IMAD.MOV.U32 R23, RZ, RZ, R92 ;  /* 0x000000ffff171224 */ /* 0x000fe400078e005c */
[----:B------:R-:W-:Y:S04]  /*ca00*/  @P1 IMAD.WIDE.U32 R22, R146, 0x60, R22 ;  /* 0x0000006092161825 */ /* 0x000fe800078e0016 */
[----:B------:R-:W-:Y:S02]  /*ca10*/  @P1 IMAD.IADD R23, R23, 0x1, R0 ;  /* 0x0000000117171824 */ /* 0x000fe400078e0200 */
[----:B------:R-:W-:Y:S01]  /*ca20*/  @P1 IMAD R0, R167, 0x60, RZ ;  /* 0x00000060a7001824 */ /* 0x000fe200078e02ff */
[----:B--2---:R1:W-:Y:S04]  /*ca30*/  @P0 ST.E.128 desc[UR6][R2.64+0x180], R4 ;  /* 0x0001800402000985 */ /* 0x0043e8000c101d06 */
[----:B------:R-:W2:Y:S01]  /*ca40*/  @P1 LD.E.128 R28, desc[UR6][R22.64] ;  /* 0x00000006161c1980 */ /* 0x000ea2000c101d00 */
[----:B-1----:R-:W-:Y:S04]  /*ca50*/  @P1 IMAD.WIDE.U32 R2, R166, 0x60, R144 ;  /* 0x00000060a6021825 */ /* 0x002fe800078e0090 */
[----:B------:R-:W-:Y:S05]  /*ca60*/  @P1 IMAD.IADD R3, R3, 0x1, R0 ;  /* 0x0000000103031824 */ /* 0x000fea00078e0200 */
[----:B--2---:R-:W-:Y:S04]  /*ca70*/  @P1 ST.E.128 desc[UR6][R2.64], R28 ;  /* 0x0000001c02001985 */ /* 0x004fe8000c101d06 */
[----:B------:R-:W2:Y:S04]  /*ca80*/  @P1 LD.E.128 R24, desc[UR6][R22.64+0x80] ;  /* 0x0000800616181980 */ /* 0x000ea8000c101d00 */
[----:B--2---:R-:W-:Y:S04]  /*ca90*/  @P1 ST.E.128 desc[UR6][R2.64+0x80], R24 ;  /* 0x0000801802001985 */ /* 0x004fe8000c101d06 */
[----:B------:R-:W2:Y:S04]  /*caa0*/  @P1 LD.E.128 R4, desc[UR6][R22.64+0x100] ;  /* 0x0001000616041980 */ /* 0x000ea8000c101d00 */
[----:B--2---:R1:W-:Y:S04]  /*cab0*/  @P1 ST.E.128 desc[UR6][R2.64+0x100], R4 ;  /* 0x0001000402001985 */ /* 0x0043e8000c101d06 */
[----:B-1----:R-:W2:Y:S04]  /*cac0*/  @P1 LD.E.128 R4, desc[UR6][R22.64+0x180] ;  /* 0x0001800616041980 */ /* 0x002ea8000c101d00 */
[----:B--2---:R1:W-:Y:S02]  /*cad0*/  @P1 ST.E.128 desc[UR6][R2.64+0x180], R4 ;  /* 0x0001800402001985 */ /* 0x0043e4000c101d06 */
.L_x_4008:
[----:B------:R-:W-:Y:S05]  /*cae0*/  BSYNC B2 ;  /* 0x0000000000027941 */ /* 0x000fea0003800000 */
.L_x_3997:
[----:B------:R-:W-:Y:S01]  /*caf0*/  ISETP.NE.U32.AND P1, PT, R240, RZ, PT ;  /* 0x000000fff000720c */ /* 0x000fe20003f25070 */
[----:B------:R-:W5:Y:S01]  /*cb00*/  LD.E R0, desc[UR6][R18.64+0x128] ;  /* 0x0001280612007980 */ /* 0x000f62000c101900 */
[----:B-1----:R-:W-:Y:S01]  /*cb10*/  IMAD.MOV.U32 R2, RZ, RZ, R93 ;  /* 0x000000ffff027224 */ /* 0x002fe200078e005d */
[----:B------:R-:W-:Y:S01]  /*cb20*/  BSSY B0, `(.L_x_4049) ;  /* 0x0000061000007945 */ /* 0x000fe20003800000 */
[----:B------:R-:W-:Y:S01]  /*cb30*/  ISETP.NE.AND.EX P1, PT, R241, RZ, PT, P1 ;  /* 0x000000fff100720c */ /* 0x000fe20003f25310 */
[----:B------:R-:W-:Y:S02]  /*cb40*/  IMAD.MOV.U32 R3, RZ, RZ, R92 ;  /* 0x000000ffff037224 */ /* 0x000fe400078e005c */
[----:B-----5:R-:W-:Y:S05]  /*cb50*/  IMAD.U32 R0, R0, -0x40, RZ ;  /* 0xffffffc000007824 */ /* 0x020fea00078e00ff */
[C---:B------:R-:W-:Y:S04]  /*cb60*/  LEA R93, P0, R0.reuse, R2, 0x1 ;  /* 0x00000002005d7211 */ /* 0x040fe800078008ff */
[----:B------:R-:W-:Y:S01]  /*cb70*/  LEA.HI.X.SX32 R92, R0, R3, 0x1, P0 ;  /* 0x00000003005c7211 */ /* 0x000fe200000f0eff */
[----:B------:R-:W-:Y:S08]  /*cb80*/  @!P1 BRA `(.L_x_4050) ;  /* 0x0000000400409947 */ /* 0x000ff00003800000 */
[----:B------:R-:W-:Y:S04]  /*cb90*/  IADD3 R0, R9, -0x1, RZ ;  /* 0xffffffff09007810 */ /* 0x000fe80007ffe0ff */
[----:B------:R-:W-:Y:S11]  /*cba0*/  ISETP.GT.AND P0, PT, R0, R60, PT ;  /* 0x0000003c0000720c */ /* 0x000ff60003f04270 */
[----:B------:R-:W-:Y:S02]  /*cbb0*/  @!UPT UIADD3 URZ, URZ, URZ, URZ ;  /* 0x0000003f3f3ff290 */ /* 0x000fe4000fffe03f */
[----:B------:R-:W-:Y:S05]  /*cbc0*/  @!P0 BRA `(.L_x_4051) ;  /* 0x0000000400588947 */ /* 0x000fea0003800000 */
[----:B------:R-:W5:Y:S01]  /*cbd0*/  LD.E R3, desc[UR6][R18.64+0x170] ;  /* 0x0001700612037980 */ /* 0x000f62000c101900 */
[----:B------:R-:W-:Y:S02]  /*cbe0*/  IADD3 R0, R14, -0x80, RZ ;  /* 0xffffff800e007810 */ /* 0x000fe40007ffe0ff */
[----:B------:R-:W-:Y:S01]  /*cbf0*/  IABS R8, R13 ;  /* 0x0000000d00087213 */ /* 0x000fe20000000000 */
[----:B--234-:R-:W2:Y:S01]  /*cc00*/  LD.E.64 R26, desc[UR6][R18.64+0x20] ;  /* 0x00002006121a7980 */ /* 0x01cea2000c101b00 */
[----:B------:R-:W-:Y:S05]  /*cc10*/  IABS R6, R0 ;  /* 0x0000000000067213 */ /* 0x000fea0000000000 */
[----:B------:R-:W3:Y:S06]  /*cc20*/  LD.E.64 R24, desc[UR6][R18.64+0x40] ;  /* 0x0000400612187980 */ /* 0x000eec000c101b00 */
[----:B------:R-:W4:Y:S01]  /*cc30*/  LD.E.64 R22, desc[UR6][R18.64+0x38] ;  /* 0x0000380612167980 */ /* 0x000f22000c101b00 */
[-C--:B-----5:R-:W-:Y:S02]  /*cc40*/  IABS R2, R3.reuse ;  /* 0x0000000300027213 */ /* 0x0a0fe40000000000 */
        /* <DEDUP_REMOVED lines=24> */
[CC--:B------:R-:W-:Y:S02]  /*cdd0*/  LOP3.LUT R6, R13.reuse, R3.reuse, RZ, 0x3c, !PT ;  /* 0x000000030d067212 */ /* 0x0c0fe400078e3cff */
[----:B------:R-:W-:Y:S02]  /*cde0*/  ISETP.GE.AND P1, PT, R2, RZ, PT ;  /* 0x000000ff0200720c */ /* 0x000fe40003f26270 */
[----:B------:R-:W-:Y:S02]  /*cdf0*/  ISETP.GE.AND P2, PT, R6, RZ, PT ;  /* 0x000000ff0600720c */ /* 0x000fe40003f46270 */
[----:B------:R-:W-:Y:S01]  /*ce00*/  LOP3.LUT R2, RZ, R3, RZ, 0x33, !PT ;  /* 0x00000003ff027212 */ /* 0x000fe200078e33ff */
[----:B------:R-:W-:Y:S01]  /*ce10*/  @P4 VIADD R4, R4, 0x1 ;  /* 0x0000000104044836 */ /* 0x000fe20000000000 */
[----:B------:R-:W-:Y:S01]  /*ce20*/  IADD3 R0, -R13, R0, RZ ;  /* 0x000000000d007210 */ /* 0x000fe20007ffe1ff */
        /* <DEDUP_REMOVED lines=8> */
[C---:B------:R-:W-:Y:S01]  /*ceb0*/  LEA.HI.X.SX32 R7, R2.reuse, R241, 0x2, P0 ;  /* 0x000000f102077211 */ /* 0x040fe200000f16ff */
[----:B------:R-:W-:Y:S02]  /*cec0*/  IMAD.IADD R2, R2, 0x1, -R4 ;  /* 0x0000000102027824 */ /* 0x000fe400078e0a04 */
[----:B------:R-:W5:Y:S02]  /*ced0*/  LD.E R5, desc[UR6][R14.64] ;  /* 0x000000060e057980 */ /* 0x000f64000c101900 */
[----:B------:R-:W-:Y:S02]  /*cee0*/  IMAD R0, R2, R3, R0 ;  /* 0x0000000302007224 */ /* 0x000fe400078e0200 */
[----:B------:R-:W5:Y:S02]  /*cef0*/  LD.E R6, desc[UR6][R6.64] ;  /* 0x0000000606067980 */ /* 0x000f64000c101900 */
[----:B---3--:R-:W-:Y:S01]  /*cf00*/  IMAD R3, R25, R0, RZ ;  /* 0x0000000019037224 */ /* 0x008fe200078e02ff */
[----:B------:R-:W-:Y:S05]  /*cf10*/  SHF.R.S32.HI R4, RZ, 0x1f, R0 ;  /* 0x0000001fff047819 */ /* 0x000fea0000011400 */
[C---:B------:R-:W-:Y:S02]  /*cf20*/  IMAD R3, R24.reuse, R4, R3 ;  /* 0x0000000418037224 */ /* 0x040fe400078e0203 */
[----:B------:R-:W-:Y:S05]  /*cf30*/  IMAD.WIDE.U32 R24, R24, R0, RZ ;  /* 0x0000000018187225 */ /* 0x000fea00078e00ff */
[----:B------:R-:W-:Y:S01]  /*cf40*/  IADD3 R25, R25, R3, RZ ;  /* 0x0000000319197210 */ /* 0x000fe20007ffe0ff */
[----:B------:R-:W3:Y:S01]  /*cf50*/  LD.E.64 R14, desc[UR6][R18.64+0x28] ;  /* 0x00002806120e7980 */ /* 0x000ee2000c101b00 */
[----:B-----5:R-:W-:Y:S04]  /*cf60*/  IADD3 R5, -R6, R5, RZ ;  /* 0x0000000506057210 */ /* 0x020fe80007ffe1ff */
[----:B------:R-:W-:Y:S01]  /*cf70*/  SHF.R.S32.HI R6, RZ, 0x1f, R5 ;  /* 0x0000001fff067819 */ /* 0x000fe20000011405 */
[-C--:B--2---:R-:W-:Y:S04]  /*cf80*/  IMAD R2, R27, R5.reuse, RZ ;  /* 0x000000051b027224 */ /* 0x084fe800078e02ff */
[C---:B------:R-:W-:Y:S02]  /*cf90*/  IMAD R2, R26.reuse, R6, R2 ;  /* 0x000000061a027224 */ /* 0x040fe400078e0202 */
[-C--:B------:R-:W-:Y:S04]  /*cfa0*/  IMAD.WIDE.U32 R26, R26, R5.reuse, RZ ;  /* 0x000000051a1a7225 */ /* 0x080fe800078e00ff */
[----:B------:R-:W-:Y:S02]  /*cfb0*/  IMAD.IADD R27, R27, 0x1, R2 ;  /* 0x000000011b1b7824 */ /* 0x000fe400078e0202 */
[----:B----4-:R-:W-:Y:S02]  /*cfc0*/  IMAD R2, R23, R0, RZ ;  /* 0x0000000017027224 */ /* 0x010fe400078e02ff */
[----:B------:R-:W-:Y:S04]  /*cfd0*/  IMAD.WIDE.U32 R26, R0, R22, R26 ;  /* 0x00000016001a7225 */ /* 0x000fe800078e001a */
[----:B---3--:R-:W-:Y:S01]  /*cfe0*/  IMAD R0, R15, R5, RZ ;  /* 0x000000050f007224 */ /* 0x008fe200078e02ff */
[----:B------:R-:W-:Y:S01]  /*cff0*/  LEA R144, P0, R26, R144, 0x1 ;  /* 0x000000901a907211 */ /* 0x000fe200078008ff */
[----:B------:R-:W-:Y:S02]  /*d000*/  IMAD R2, R22, R4, R2 ;  /* 0x0000000416027224 */ /* 0x000fe400078e0202 */
[----:B------:R-:W-:Y:S04]  /*d010*/  IMAD.WIDE.U32 R24, R5, R14, R24 ;  /* 0x0000000e05187225 */ /* 0x000fe800078e0018 */
[----:B------:R-:W-:Y:S01]  /*d020*/  IMAD R0, R14, R6, R0 ;  /* 0x000000060e007224 */ /* 0x000fe200078e0200 */
[----:B------:R-:W-:Y:S01]  /*d030*/  LEA R99, P1, R24, R99, 0x1 ;  /* 0x0000006318637211 */ /* 0x000fe200078208ff */
[----:B------:R-:W-:Y:S03]  /*d040*/  IMAD.IADD R2, R27, 0x1, R2 ;  /* 0x000000011b027824 */ /* 0x000fe600078e0202 */
[----:B------:R-:W-:Y:S02]  /*d050*/  IADD3 R0, R25, R0, RZ ;  /* 0x0000000019007210 */ /* 0x000fe40007ffe0ff */
[----:B------:R-:W-:Y:S02]  /*d060*/  LEA.HI.X R145, R26, R145, R2, 0x1, P0 ;  /* 0x000000911a917211 */ /* 0x000fe400000f0c02 */
[----:B------:R-:W-:Y:S01]  /*d070*/  LEA.HI.X R98, R24, R98, R0, 0x1, P1 ;  /* 0x0000006218627211 */ /* 0x000fe200008f0c00 */
[----:B------:R-:W-:Y:S05]  /*d080*/  BRA `(.L_x_4051) ;  /* 0x0000000000287947 */ /* 0x000fea0003800000 */
.L_x_4050:
[----:B------:R-:W5:Y:S01]  /*d090*/  LD.E R2, desc[UR6][R18.64+0x40] ;  /* 0x0000400612027980 */ /* 0x000f62000c101900 */
[----:B------:R-:W-:Y:S02]  /*d0a0*/  IMAD.MOV.U32 R4, RZ, RZ, R99 ;  /* 0x000000ffff047224 */ /* 0x000fe400078e0063 */
[----:B------:R-:W-:Y:S01]  /*d0b0*/  IMAD.MOV.U32 R5, RZ, RZ, R98 ;  /* 0x000000ffff057224 */ /* 0x000fe200078e0062 */
[----:B------:R-:W2:Y:S02]  /*d0c0*/  LD.E R0, desc[UR6][R18.64+0x38] ;  /* 0x0000380612007980 */ /* 0x000ea4000c101900 */
[----:B--2---:R-:W-:Y:S02]  /*d0d0*/  IMAD.U32 R0, R0, -0x40, RZ ;  /* 0xffffffc000007824 */ /* 0x004fe400078e00ff */
[----:B-----5:R-:W-:Y:S03]  /*d0e0*/  IMAD.U32 R2, R2, -0x40, RZ ;  /* 0xffffffc002027824 */ /* 0x020fe600078e00ff */
[----:B------:R-:W-:Y:S02]  /*d0f0*/  LEA R144, P0, R0, R144, 0x1 ;  /* 0x0000009000907211 */ /* 0x000fe400078008ff */
[----:B------:R-:W-:Y:S02]  /*d100*/  LEA R99, P1, R2, R4, 0x1 ;  /* 0x0000000402637211 */ /* 0x000fe400078208ff */
[----:B------:R-:W-:Y:S02]  /*d110*/  LEA.HI.X.SX32 R145, R0, R145, 0x1, P0 ;  /* 0x0000009100917211 */ /* 0x000fe400000f0eff */
[----:B------:R-:W-:Y:S09]  /*d120*/  LEA.HI.X.SX32 R98, R2, R5, 0x1, P1 ;  /* 0x0000000502627211 */ /* 0x000ff200008f0eff */
.L_x_4051:
[----:B------:R-:W-:Y:S05]  /*d130*/  BSYNC B0 ;  /* 0x0000000000007941 */ /* 0x000fea0003800000 */
.L_x_4049:
[----:B------:R-:W-:Y:S04]  /*d140*/  IADD3 R9, R9, -0x1, RZ ;  /* 0xffffffff09097810 */ /* 0x000fe80007ffe0ff */
[----:B------:R-:W-:Y:S11]  /*d150*/  ISETP.GT.AND P0, PT, R9, R60, PT ;  /* 0x0000003c0900720c */ /* 0x000ff60003f04270 */
[----:B------:R-:W-:Y:S02]  /*d160*/  @!UPT UIADD3 URZ, URZ, URZ, URZ ;  /* 0x0000003f3f3ff290 */ /* 0x000fe4000fffe03f */
[----:B------:R-:W-:Y:S05]  /*d170*/  @P0 BRA `(.L_x_4052) ;  /* 0xffffff5800680947 */ /* 0x000fea000383ffff */
.L_x_3996:
[----:B------:R-:W-:Y:S05]  /*d180*/  WARPSYNC.ALL ;  /* 0x0000000000007948 */ /* 0x000fea0003800000 */
[----:B------:R-:W-:Y:S06]  /*d190*/  BAR.SYNC.DEFER_BLOCKING 0x0 ;  /* 0x0000000000007b1d */ /* 0x000fec0000010000 */
[----:B------:R-:W5:Y:S02]  /*d1a0*/  LD.E R0, desc[UR6][R18.64+0xd0] ;  /* 0x0000d00612007980 */ /* 0x000f64000c101900 */
[----:B------:R-:W1:Y:S01]  /*d1b0*/  S2UR UR4, SR_CgaCtaId ;  /* 0x00000000000479c3 */ /* 0x000e620000008800 */
[----:B------:R-:W-:Y:S01]  /*d1c0*/  UMOV UR5, 0x400 ;  /* 0x0000040000057882 */ /* 0x000fe20000000000 */
[----:B------:R-:W-:Y:S01]  /*d1d0*/  BSSY B2, `(.L_x_4053) ;  /* 0x00009d8000027945 */ /* 0x000fe20003800000 */
[C---:B------:R-:W-:Y:S01]  /*d1e0*/  SHF.L.U64.HI R2, R136.reuse, 0x4, R137 ;  /* 0x0000000488027819 */ /* 0x040fe20000010289 */
[----:B------:R-:W-:Y:S01]  /*d1f0*/  IMAD.SHL.U32 R4, R136, 0x10, RZ ;  /* 0x0000001088047824 */ /* 0x000fe200078e00ff */
[----:B-1----:R-:W-:-:S06]  /*d200*/  ULEA UR4, UR4, UR5, 0x18 ;  /* 0x0000000504047291 */ /* 0x002fcc000f8ec03f */
[----:B------:R-:W-:Y:S02]  /*d210*/  LEA R239, R129, UR4, 0x1 ;  /* 0x0000000481ef7c11 */ /* 0x000fe4000f8e08ff */
[----:B-----5:R-:W-:-:S13]  /*d220*/  ISETP.NE.AND P0, PT, R0, RZ, PT ;  /* 0x000000ff0000720c */ /* 0x020fda0003f05270 */
[----:B------:R-:W-:Y:S05]  /*d230*/  @!P0 BRA `(.L_x_4054) ;  /* 0x0000009800948947 */ /* 0x000fea0003800000 */
[----:B------:R-:W2:Y:S04]  /*d240*/  LD.E.64 R6, desc[UR6][R18.64+0xf0] ;  /* 0x0000f00612067980 */ /* 0x000ea8000c101b00 */
[----:B------:R-:W3:Y:S04]  /*d250*/  LD.E.U8 R3, desc[UR6][R18.64+0x1b3] ;  /* 0x0001b30612037980 */ /* 0x000ee8000c101100 */
        /* <DEDUP_REMOVED lines=8> */
[-C--:B------:R-:W-:Y:S02]  /*d2e0*/  IADD3 R4, P1, R4, R132.reuse, RZ ;  /* 0x0000008404047210 */ /* 0x080fe40007f3e0ff */
[----:B------:R-:W-:Y:S02]  /*d2f0*/  LEA R5, P0, R136, R132, 0x5 ;  /* 0x0000008488057211 */ /* 0x000fe400078028ff */
[----:B------:R-:W-:Y:S02]  /*d300*/  LEA.HI R10, R0, R0, RZ, 0x1 ;  /* 0x00000000000a7211 */ /* 0x000fe400078f08ff */
[----:B---3--:R-:W-:Y:S01]  /*d310*/  ISETP.NE.AND P4, PT, R3, RZ, PT ;  /* 0x000000ff0300720c */ /* 0x008fe20003f85270 */
[----:B------:R-:W-:Y:S01]  /*d320*/  IMAD.MOV.U32 R134, RZ, RZ, R132 ;  /* 0x000000ffff867224 */ /* 0x000fe200078e0084 */
[----:B----4-:R-:W-:Y:S01]  /*d330*/  LEA R38, P2, R132, R138, 0x1 ;  /* 0x0000008a84267211 */ /* 0x010fe200078408ff */
[----:B------:R-:W-:-:S02]  /*d340*/  IMAD R7, R137, 0x30, RZ ;  /* 0x0000003089077824 */ /* 0x000fc400078e02ff */
[----:B------:R-:W-:Y:S01]  /*d350*/  IMAD.IADD R24, R236, 0x1, -R47 ;  /* 0x00000001ec187824 */ /* 0x000fe200078e0a2f */
[--C-:B------:R-:W-:Y:S01]  /*d360*/  LEA.HI.X R39, R132, R139, R135.reuse, 0x1, P2 ;  /* 0x0000008b84277211 */ /* 0x100fe200010f0c87 */
[----:B-1----:R-:W-:Y:S01]  /*d370*/  IMAD.X R8, R2, 0x1, R135, P1 ;  /* 0x0000000102087824 */ /* 0x002fe200008e0687 */
[----:B------:R-:W-:Y:S02]  /*d380*/  LEA.HI.X R9, R136, R135, R137, 0x5, P0 ;  /* 0x0000008788097211 */ /* 0x000fe400000f2c89 */
[C---:B------:R-:W-:Y:S02]  /*d390*/  LEA R26, P0, R5.reuse, R138, 0x1 ;  /* 0x0000008a051a7211 */ /* 0x040fe400078008ff */
[----:B------:R-:W-:Y:S02]  /*d3a0*/  SHF.R.S32.HI R2, RZ, 0x1, R10 ;  /* 0x00000001ff027819 */ /* 0x000fe4000001140a */
[----:B------:R-:W-:-:S03]  /*d3b0*/  LEA.HI.X R27, R5, R139, R9, 0x1, P0 ;  /* 0x0000008b051b7211 */ /* 0x000fc600000f0c09 */
[----:B------:R-:W-:Y:S01]  /*d3c0*/  IMAD R9, R130, R2, R127 ;  /* 0x0000000282097224 */ /* 0x000fe200078e027f */
[----:B------:R-:W-:Y:S01]  /*d3d0*/  LEA R36, P1, R4, R138, 0x1 ;  /* 0x0000008a04247211 */ /* 0x000fe200078208ff */
[----:B------:R-:W-:-:S04]  /*d3e0*/  IMAD.WIDE.U32 R134, R136, 0x30, R134 ;  /* 0x0000003088867825 */ /* 0x000fc800078e0086 */
[----:B------:R-:W-:Y:S01]  /*d3f0*/  IMAD.IADD R127, R127, 0x1, R9 ;  /* 0x000000017f7f7824 */ /* 0x000fe200078e0209 */
[-C--:B------:R-:W-:Y:S01]  /*d400*/  LEA.HI.X R37, R4, R139.reuse, R8, 0x1, P1 ;  /* 0x0000008b04257211 */ /* 0x080fe200008f0c08 */
[----:B------:R-:W-:Y:S01]  /*d410*/  IMAD.IADD R7, R135, 0x1, R7 ;  /* 0x0000000187077824 */ /* 0x000fe200078e0207 */
[----:B------:R-:W-:Y:S02]  /*d420*/  ISETP.GE.AND P0, PT, R130, R24, PT ;  /* 0x000000188200720c */ /* 0x000fe40003f06270 */
[----:B------:R-:W-:Y:S01]  /*d430*/  LEA R22, P1, R134, R138, 0x1 ;  /* 0x0000008a86167211 */ /* 0x000fe200078208ff */
[----:B------:R-:W-:Y:S01]  /*d440*/  IMAD.SHL.U32 R25, R2, 0x10, RZ ;  /* 0x0000001002197824 */ /* 0x000fe200078e00ff */
        /* <DEDUP_REMOVED lines=12> */
[----:B------:R1:W5:Y:S01]  /*d510*/  LD.E.128 R28, desc[UR6][R38.64] ;  /* 0x00000006261c7980 */ /* 0x000362000c101d00 */
[C---:B------:R-:W-:Y:S01]  /*d520*/  ISETP.GE.AND P4, PT, R16.reuse, R0, PT ;  /* 0x000000001000720c */ /* 0x040fe20003f86270 */
[----:B------:R-:W-:Y:S01]  /*d530*/  VIADD R3, R16, 0x40 ;  /* 0x0000004010037836 */ /* 0x000fe20000000000 */
[C---:B------:R-:W-:Y:S01]  /*d540*/  SHF.L.U64.HI R4, R8.reuse, 0x1, R9 ;  /* 0x0000000108047819 */ /* 0x040fe20000010209 */
[----:B------:R-:W-:-:S03]  /*d550*/  IMAD.SHL.U32 R14, R8, 0x2, RZ ;  /* 0x00000002080e7824 */ /* 0x000fc600078e00ff */
[----:B------:R-:W-:Y:S01]  /*d560*/  ISETP.GE.AND P3, PT, R3, R0, PT ;  /* 0x000000000300720c */ /* 0x000fe20003f66270 */
[----:B------:R-:W-:Y:S01]  /*d570*/  VIADD R3, R16, 0x80 ;  /* 0x0000008010037836 */ /* 0x000fe20000000000 */
[-C--:B-----5:R-:W-:Y:S02]  /*d580*/  IADD3 R10, P1, R12, R14.reuse, RZ ;  /* 0x0000000e0c0a7210 */ /* 0x0a0fe40007f3e0ff */
[----:B------:R-:W-:Y:S01]  /*d590*/  IADD3 R14, P0, R20, R14, RZ ;  /* 0x0000000e140e7210 */ /* 0x000fe20007f1e0ff */
[----:B------:R-:W-:Y:S01]  /*d5a0*/  BSSY B0, `(.L_x_4058) ;  /* 0x0000031000007945 */ /* 0x000fe20003800000 */
[----:B------:R-:W-:Y:S01]  /*d5b0*/  ISETP.GE.AND P2, PT, R3, R0, PT ;  /* 0x000000000300720c */ /* 0x000fe20003f46270 */
[--C-:B------:R-:W-:Y:S02]  /*d5c0*/  IMAD.X R11, R13, 0x1, R4.reuse, P1 ;  /* 0x000000010d0b7824 */ /* 0x100fe400008e0604 */
[----:B------:R-:W-:Y:S01]  /*d5d0*/  IMAD.X R15, R21, 0x1, R4, P0 ;  /* 0x00000001150f7824 */ /* 0x000fe200000e0604 */
[----:B------:R-:W-:Y:S09]  /*d5e0*/  @P4 BRA `(.L_x_4059) ;  /* 0x0000000000b04947 */ /* 0x000ff20003800000 */
[----:B------:R-:W2:Y:S04]  /*d5f0*/  LD.E.64 R4, desc[UR6][R14.64] ;  /* 0x000000060e047980 */ /* 0x000ea8000c101b00 */
[----:B------:R-:W3:Y:S01]  /*d600*/  LD.E.64 R6, desc[UR6][R10.64] ;  /* 0x000000060a067980 */ /* 0x000ee2000c101b00 */
[----:B------:R-:W-:Y:S02]  /*d610*/  MOV R3, R31 ;  /* 0x0000001f00037202 */ /* 0x000fe40000000f00 */
[----:B------:R-:W-:Y:S02]  /*d620*/  MOV R40, R29 ;  /* 0x0000001d00287202 */ /* 0x000fe40000000f00 */
[----:B------:R-:W-:Y:S01]  /*d630*/  MOV R34, R30 ;  /* 0x0000001e00227202 */ /* 0x000fe20000000f00 */
[----:B------:R-:W-:-:S02]  /*d640*/  HADD2.F32 R33, -RZ, R3.H1_H1 ;  /* 0x30000003ff217230 */ /* 0x000fc40000004100 */
[--C-:B------:R-:W-:Y:S02]  /*d650*/  HADD2.F32 R35, -RZ, R40.reuse.H0_H0 ;  /* 0x20000028ff237230 */ /* 0x100fe40000004100 */
[----:B------:R-:W-:Y:S02]  /*d660*/  HADD2.F32 R40, -RZ, R40.H1_H1 ;  /* 0x30000028ff287230 */ /* 0x000fe40000004100 */
[----:B------:R-:W-:Y:S02]  /*d670*/  HADD2.F32 R42, -RZ, R3.H0_H0 ;  /* 0x20000003ff2a7230 */ /* 0x000fe40000004100 */
[----:B--2---:R-:W-:Y:S02]  /*d680*/  HADD2.F32 R29, -RZ, R5.H1_H1 ;  /* 0x30000005ff1d7230 */ /* 0x004fe40000004100 */
[----:B------:R-:W-:Y:S02]  /*d690*/  HADD2.F32 R30, -RZ, R4.H1_H1 ;  /* 0x30000004ff1e7230 */ /* 0x000fe40000004100 */
[----:B---3--:R-:W-:-:S02]  /*d6a0*/  HADD2.F32 R31, -RZ, R7.H1_H1 ;  /* 0x30000007ff1f7230 */ /* 0x008fc40000004100 */
        /* <DEDUP_REMOVED lines=13> */
[----:B------:R-:W-:Y:S01]  /*d780*/  FFMA.FTZ R3, R42, R31, -R3 ;  /* 0x0000001f2a037223 */ /* 0x000fe20000010803 */
[----:B------:R-:W-:Y:S02]  /*d790*/  HADD2.F32 R7, -RZ, R7.H0_H0 ;  /* 0x20000007ff077230 */ /* 0x000fe40000004100 */
[----:B------:R-:W-:Y:S01]  /*d7a0*/  FMUL.FTZ R31, R29, R4 ;  /* 0x000000041d1f7220 */ /* 0x000fe20000410000 */
[----:B------:R-:W-:-:S02]  /*d7b0*/  HADD2.F32 R28, -RZ, R28.H0_H0 ;  /* 0x2000001cff1c7230 */ /* 0x000fc40000004100 */
        /* <DEDUP_REMOVED lines=15> */
.L_x_4059:
[----:B------:R-:W-:Y:S05]  /*d8b0*/  BSYNC B0 ;  /* 0x0000000000007941 */ /* 0x000fea0003800000 */
.L_x_4058:
[----:B------:R2:W-:Y:S04]  /*d8c0*/  STS.128 [R239], R28 ;  /* 0x0000001cef007388 */ /* 0x0005e80000000c00 */
[----:B--2---:R2:W5:Y:S01]  /*d8d0*/  LD.E.128 R28, desc[UR6][R38.64+0x80] ;  /* 0x00008006261c7980 */ /* 0x004562000c101d00 */
[----:B------:R-:W-:Y:S04]  /*d8e0*/  BSSY B0, `(.L_x_4060) ;  /* 0x000002e000007945 */ /* 0x000fe80003800000 */
[----:B------:R-:W-:Y:S05]  /*d8f0*/  @P3 BRA `(.L_x_4061) ;  /* 0x0000000000b03947 */ /* 0x000fea0003800000 */
[----:B------:R-:W3:Y:S04]  /*d900*/  LD.E.64 R4, desc[UR6][R14.64+0x40] ;  /* 0x000040060e047980 */ /* 0x000ee8000c101b00 */
[----:B------:R-:W4:Y:S01]  /*d910*/  LD.E.64 R6, desc[UR6][R10.64+0x40] ;  /* 0x000040060a067980 */ /* 0x000f22000c101b00 */
[----:B-----5:R-:W-:Y:S02]  /*d920*/  MOV R3, R31 ;  /* 0x0000001f00037202 */ /* 0x020fe40000000f00 */
[----:B------:R-:W-:Y:S02]  /*d930*/  MOV R40, R29 ;  /* 0x0000001d00287202 */ /* 0x000fe40000000f00 */
[----:B------:R-:W-:Y:S01]  /*d940*/  MOV R34, R30 ;  /* 0x0000001e00227202 */ /* 0x000fe20000000f00 */
[----:B------:R-:W-:-:S02]  /*d950*/  HADD2.F32 R33, -RZ, R3.H1_H1 ;  /* 0x30000003ff217230 */ /* 0x000fc40000004100 */
[--C-:B------:R-:W-:Y:S02]  /*d960*/  HADD2.F32 R35, -RZ, R40.reuse.H0_H0 ;  /* 0x20000028ff237230 */ /* 0x100fe40000004100 */
[----:B------:R-:W-:Y:S02]  /*d970*/  HADD2.F32 R40, -RZ, R40.H1_H1 ;  /* 0x30000028ff287230 */ /* 0x000fe40000004100 */
[----:B------:R-:W-:Y:S02]  /*d980*/  HADD2.F32 R42, -RZ, R3.H0_H0 ;  /* 0x20000003ff2a7230 */ /* 0x000fe40000004100 */
[----:B---3--:R-:W-:Y:S02]  /*d990*/  HADD2.F32 R29, -RZ, R5.H1_H1 ;  /* 0x30000005ff1d7230 */ /* 0x008fe40000004100 */
[----:B------:R-:W-:Y:S02]  /*d9a0*/  HADD2.F32 R30, -RZ, R4.H1_H1 ;  /* 0x30000004ff1e7230 */ /* 0x000fe40000004100 */
[----:B----4-:R-:W-:-:S02]  /*d9b0*/  HADD2.F32 R31, -RZ, R7.H1_H1 ;  /* 0x30000007ff1f7230 */ /* 0x010fc40000004100 */
        /* <DEDUP_REMOVED lines=32> */
.L_x_4061:
[----:B------:R-:W-:Y:S05]  /*dbc0*/  BSYNC B0 ;  /* 0x0000000000007941 */ /* 0x000fea0003800000 */
.L_x_4060:
[----:B-----5:R3:W-:Y:S04]  /*dbd0*/  STS.128 [R239+0x2000], R28 ;  /* 0x0020001cef007388 */ /* 0x0207e80000000c00 */
[----:B---3--:R3:W5:Y:S01]  /*dbe0*/  LD.E.128 R28, desc[UR6][R38.64+0x100] ;  /* 0x00010006261c7980 */ /* 0x008762000c101d00 */
[----:B------:R-:W-:Y:S04]  /*dbf0*/  BSSY B0, `(.L_x_4062) ;  /* 0x000002e000007945 */ /* 0x000fe80003800000 */
[----:B------:R-:W-:Y:S05]  /*dc00*/  @P2 BRA `(.L_x_4063) ;  /* 0x0000000000b02947 */ /* 0x000fea0003800000 */
[----:B------:R-:W4:Y:S04]  /*dc10*/  LD.E.64 R4, desc[UR6][R14.64+0x80] ;  /* 0x000080060e047980 */ /* 0x000f28000c101b00 */
[----:B------:R-:W2:Y:S01]  /*dc20*/  LD.E.64 R6, desc[UR6][R10.64+0x80] ;  /* 0x000080060a067980 */ /* 0x000ea2000c101b00 */
[----:B-----5:R-:W-:Y:S02]  /*dc30*/  MOV R3, R31 ;  /* 0x0000001f00037202 */ /* 0x020fe40000000f00 */
[----:B------:R-:W-:Y:S02]  /*dc40*/  MOV R40, R29 ;  /* 0x0000001d00287202 */ /* 0x000fe40000000f00 */
[----:B------:R-:W-:Y:S01]  /*dc50*/  MOV R34, R30 ;  /* 0x0000001e00227202 */ /* 0x000fe20000000f00 */
[----:B------:R-:W-:-:S02]  /*dc60*/  HADD2.F32 R33, -RZ, R3.H1_H1 ;  /* 0x30000003ff217230 */ /* 0x000fc40000004100 */
[--C-:B------:R-:W-:Y:S02]  /*dc70*/  HADD2.F32 R35, -RZ, R40.reuse.H0_H0 ;  /* 0x20000028ff237230 */ /* 0x100fe40000004100 */
[----:B------:R-:W-:Y:S02]  /*dc80*/  HADD2.F32 R40, -RZ, R40.H1_H1 ;  /* 0x30000028ff287230 */ /* 0x000fe40000004100 */
[----:B------:R-:W-:Y:S02]  /*dc90*/  HADD2.F32 R42, -RZ, R3.H0_H0 ;  /* 0x20000003ff2a7230 */ /* 0x000fe40000004100 */
[----:B----4-:R-:W-:Y:S02]  /*dca0*/  HADD2.F32 R29, -RZ, R5.H1_H1 ;  /* 0x30000005ff1d7230 */ /* 0x010fe40000004100 */
[----:B------:R-:W-:Y:S02]  /*dcb0*/  HADD2.F32 R30, -RZ, R4.H1_H1 ;  /* 0x30000004ff1e7230 */ /* 0x000fe40000004100 */
[----:B--2---:R-:W-:-:S02]  /*dcc0*/  HADD2.F32 R31, -RZ, R7.H1_H1 ;  /* 0x30000007ff1f7230 */ /* 0x004fc40000004100 */
        /* <DEDUP_REMOVED lines=32> */
.L_x_4063:
[----:B------:R-:W-:Y:S05]  /*ded0*/  BSYNC B0 ;  /* 0x0000000000007941 */ /* 0x000fea0003800000 */
.L_x_4062:
[----:B-----5:R4:W-:Y:S04]  /*dee0*/  STS.128 [R239+0x4000], R28 ;  /* 0x0040001cef007388 */ /* 0x0209e80000000c00 */
[----:B----4-:R4:W5:Y:S01]  /*def0*/  LD.E.128 R28, desc[UR6][R38.64+0x180] ;  /* 0x00018006261c7980 */ /* 0x010962000c101d00 */
[----:B------:R-:W-:Y:S01]  /*df00*/  IADD3 R3, R16, 0xc0, RZ ;  /* 0x000000c010037810 */ /* 0x000fe20007ffe0ff */
[----:B------:R-:W-:Y:S03]  /*df10*/  BSSY B0, `(.L_x_4064) ;  /* 0x000002f000007945 */ /* 0x000fe60003800000 */
[----:B------:R-:W-:-:S13]  /*df20*/  ISETP.GE.AND P0, PT, R3, R0, PT ;  /* 0x000000000300720c */ /* 0x000fda0003f06270 */
[----:B------:R-:W-:Y:S05]  /*df30*/  @P0 BRA `(.L_x_4065) ;  /* 0x0000000000b00947 */ /* 0x000fea0003800000 */
[----:B------:R-:W2:Y:S04]  /*df40*/  LD.E.64 R4, desc[UR6][R14.64+0xc0] ;  /* 0x0000c0060e047980 */ /* 0x000ea8000c101b00 */
[----:B------:R1:W3:Y:S01]  /*df50*/  LD.E.64 R6, desc[UR6][R10.64+0xc0] ;  /* 0x0000c0060a067980 */ /* 0x0002e2000c101b00 */
[----:B-----5:R-:W-:Y:S02]  /*df60*/  MOV R32, R29 ;  /* 0x0000001d00207202 */ /* 0x020fe40000000f00 */
[----:B------:R-:W-:-:S03]  /*df70*/  MOV R3, R31 ;  /* 0x0000001f00037202 */ /* 0x000fc60000000f00 */
[--C-:B------:R-:W-:Y:S02]  /*df80*/  HADD2.F32 R31, -RZ, R32.reuse.H0_H0 ;  /* 0x20000020ff1f7230 */ /* 0x100fe40000004100 */
[--C-:B------:R-:W-:Y:S02]  /*df90*/  HADD2.F32 R29, -RZ, R3.reuse.H1_H1 ;  /* 0x30000003ff1d7230 */ /* 0x100fe40000004100 */
[----:B------:R-:W-:Y:S02]  /*dfa0*/  HADD2.F32 R32, -RZ, R32.H1_H1 ;  /* 0x30000020ff207230 */ /* 0x000fe40000004100 */
[----:B------:R-:W-:Y:S01]  /*dfb0*/  HADD2.F32 R34, -RZ, R3.H0_H0 ;  /* 0x20000003ff227230 */ /* 0x000fe20000004100 */
[----:B-1----:R-:W-:Y:S01]  /*dfc0*/  MOV R10, R28 ;  /* 0x0000001c000a7202 */ /* 0x002fe20000000f00 */
        /* <DEDUP_REMOVED lines=14> */
[--C-:B------:R-:W-:Y:S02]  /*e0b0*/  HADD2.F32 R14, -RZ, R30.reuse.H1_H1 ;  /* 0x3000001eff0e7230 */ /* 0x100fe40000004100 */
[----:B------:R-:W-:Y:S01]  /*e0c0*/  FFMA.FTZ R33, R31, R28, -R33 ;  /* 0x0000001c1f217223 */ /* 0x000fe20000010821 */
[----:B------:R-:W-:Y:S02]  /*e0d0*/  HADD2.F32 R7, -RZ, R7.H0_H0 ;  /* 0x20000007ff077230 */ /* 0x000fe40000004100 */
[----:B------:R-:W-:Y:S01]  /*e0e0*/  FFMA.FTZ R3, R34, R15, -R3 ;  /* 0x0000000f22037223 */ /* 0x000fe20000010803 */
[C---:B------:R-:W-:Y:S01]  /*e0f0*/  FMUL.FTZ R15, R11.reuse, R4 ;  /* 0x000000040b0f7220 */ /* 0x040fe20000410000 */
[----:B------:R-:W-:Y:S01]  /*e100*/  FMUL.FTZ R28, R11, R6 ;  /* 0x000000060b1c7220 */ /* 0x000fe20000410000 */
[----:B------:R-:W-:-:S02]  /*e110*/  HADD2.F32 R30, -RZ, R30.H0_H0 ;  /* 0x2000001eff1e7230 */ /* 0x000fc40000004100 */
        /* <DEDUP_REMOVED lines=9> */
[----:B------:R-:W-:Y:S02]  /*e1b0*/  MOV R29, R32 ;  /* 0x00000020001d7202 */ /* 0x000fe40000000f00 */
[----:B------:R-:W-:-:S02]  /*e1c0*/  F2FP.F16.F32.PACK_AB R11, R14, R11 ;  /* 0x0000000b0e0b723e */ /* 0x000fc400000000ff */
[----:B------:R-:W-:Y:S02]  /*e1d0*/  F2FP.F16.F32.PACK_AB R28, R28, R15 ;  /* 0x0000000f1c1c723e */ /* 0x000fe400000000ff */
[----:B------:R-:W-:Y:S02]  /*e1e0*/  MOV R30, R11 ;  /* 0x0000000b001e7202 */ /* 0x000fe40000000f00 */
[----:B------:R-:W-:Y:S02]  /*e1f0*/  MOV R31, R3 ;  /* 0x00000003001f7202 */ /* 0x000fe40000000f00 */
.L_x_4065:
[----:B------:R-:W-:Y:S05]  /*e200*/  BSYNC B0 ;  /* 0x0000000000007941 */ /* 0x000fea0003800000 */
.L_x_4064:
[----:B-----5:R1:W-:Y:S02]  /*e210*/  STS.128 [R239+0x6000], R28 ;  /* 0x0060001cef007388 */ /* 0x0203e40000000c00 */
.L_x_4057:
[----:B------:R-:W-:Y:S05]  /*e220*/  BSYNC B1 ;  /* 0x0000000000017941 */ /* 0x000fea0003800000 */
.L_x_4056:
[----:B------:R-:W-:Y:S01]  /*e230*/  VIADD R15, R130, 0x10 ;  /* 0x00000010820f7836 */ /* 0x000fe20000000000 */
[----:B------:R-:W-:Y:S04]  /*e240*/  BSSY B1, `(.L_x_4066) ;  /* 0x00000dc000017945 */ /* 0x000fe80003800000 */
[----:B------:R-:W-:-:S04]  /*e250*/  ISETP.GE.AND P0, PT, R15, R24, PT ;  /* 0x000000180f00720c */ /* 0x000fc80003f06270 */
[----:B------:R-:W-:-:S13]  /*e260*/  ISETP.LT.OR P0, PT, R45, -0x87, P0 ;  /* 0xffffff792d00780c */ /* 0x000fda0000701670 */
[----:B------:R-:W-:Y:S05]  /*e270*/  @P0 BRA `(.L_x_4067) ;  /* 0x0000000c00600947 */ /* 0x000fea0003800000 */
[----:B-1----:R1:W5:Y:S01]  /*e280*/  LD.E.128 R28, desc[UR6][R36.64] ;  /* 0x00000006241c7980 */ /* 0x002362000c101d00 */
[C---:B------:R-:W-:Y:S01]  /*e290*/  IADD3 R4, P0, R25.reuse, R8, RZ ;  /* 0x0000000819047210 */ /* 0x040fe20007f1e0ff */
[C---:B------:R-:W-:Y:S01]  /*e2a0*/  VIADD R3, R16.reuse, 0x40 ;  /* 0x0000004010037836 */ /* 0x040fe20000000000 */
[-C--:B------:R-:W-:Y:S02]  /*e2b0*/  ISETP.GE.AND P2, PT, R16, R0.reuse, PT ;  /* 0x000000001000720c */ /* 0x080fe40003f46270 */
[----:B------:R-:W-:Y:S01]  /*e2c0*/  LEA.HI.X.SX32 R25, R25, R9, 0x1, P0 ;  /* 0x0000000919197211 */ /* 0x000fe200000f0eff */
[----:B------:R-:W-:Y:S01]  /*e2d0*/  IMAD.SHL.U32 R32, R4, 0x2, RZ ;  /* 0x0000000204207824 */ /* 0x000fe200078e00ff */
[----:B------:R-:W-:Y:S01]  /*e2e0*/  ISETP.GE.AND P1, PT, R3, R0, PT ;  /* 0x000000000300720c */ /* 0x000fe20003f26270 */
[----:B------:R-:W-:Y:S01]  /*e2f0*/  VIADD R3, R16, 0x80 ;  /* 0x0000008010037836 */ /* 0x000fe20000000000 */
[----:B------:R-:W-:Y:S02]  /*e300*/  SHF.L.U64.HI R4, R4, 0x1, R25 ;  /* 0x0000000104047819 */ /* 0x000fe40000010219 */
[----:B-----5:R-:W-:-:S02]  /*e310*/  IADD3 R10, P4, R12, R32, RZ ;  /* 0x000000200c0a7210 */ /* 0x020fc40007f9e0ff */
[----:B------:R-:W-:Y:S01]  /*e320*/  IADD3 R32, P3, R20, R32, RZ ;  /* 0x0000002014207210 */ /* 0x000fe20007f7e0ff */
[----:B------:R-:W-:Y:S01]  /*e330*/  BSSY B0, `(.L_x_4068) ;  /* 0x0000032000007945 */ /* 0x000fe20003800000 */
[----:B------:R-:W-:Y:S01]  /*e340*/  ISETP.GE.AND P0, PT, R3, R0, PT ;  /* 0x000000000300720c */ /* 0x000fe20003f06270 */
[--C-:B------:R-:W-:Y:S02]  /*e350*/  IMAD.X R11, R13, 0x1, R4.reuse, P4 ;  /* 0x000000010d0b7824 */ /* 0x100fe400020e0604 */
[----:B------:R-:W-:Y:S01]  /*e360*/  IMAD.X R33, R21, 0x1, R4, P3 ;  /* 0x0000000115217824 */ /* 0x000fe200018e0604 */
[----:B------:R-:W-:Y:S09]  /*e370*/  @P2 BRA `(.L_x_4069) ;  /* 0x0000000000b42947 */ /* 0x000ff20003800000 */
[----:B------:R-:W5:Y:S04]  /*e380*/  LD.E.64 R4, desc[UR6][R32.64] ;  /* 0x0000000620047980 */ /* 0x000f68000c101b00 */
[----:B------:R-:W5:Y:S01]  /*e390*/  LD.E.64 R6, desc[UR6][R10.64] ;  /* 0x000000060a067980 */ /* 0x000f62000c101b00 */
[----:B--234-:R-:W-:Y:S02]  /*e3a0*/  MOV R38, R29 ;  /* 0x0000001d00267202 */ /* 0x01cfe40000000f00 */
[----:B------:R-:W-:Y:S02]  /*e3b0*/  MOV R3, R31 ;  /* 0x0000001f00037202 */ /* 0x000fe40000000f00 */
[----:B------:R-:W-:Y:S01]  /*e3c0*/  MOV R14, R28 ;  /* 0x0000001c000e7202 */ /* 0x000fe20000000f00 */
[----:B------:R-:W-:Y:S01]  /*e3d0*/  HADD2.F32 R35, -RZ, R38.H0_H0 ;  /* 0x20000026ff237230 */ /* 0x000fe20000004100 */
[----:B------:R-:W-:Y:S01]  /*e3e0*/  MOV R34, R30 ;  /* 0x0000001e00227202 */ /* 0x000fe20000000f00 */
[----:B------:R-:W-:-:S02]  /*e3f0*/  HADD2.F32 R31, -RZ, R3.H1_H1 ;  /* 0x30000003ff1f7230 */ /* 0x000fc40000004100 */
[----:B------:R-:W-:Y:S02]  /*e400*/  HADD2.F32 R38, -RZ, R38.H1_H1 ;  /* 0x30000026ff267230 */ /* 0x000fe40000004100 */
[----:B------:R-:W-:Y:S02]  /*e410*/  HADD2.F32 R40, -RZ, R3.H0_H0 ;  /* 0x20000003ff287230 */ /* 0x000fe40000004100 */
[----:B-----5:R-:W-:Y:S02]  /*e420*/  HADD2.F32 R25, -RZ, R5.H1_H1 ;  /* 0x30000005ff197230 */ /* 0x020fe40000004100 */
        /* <DEDUP_REMOVED lines=34> */
.L_x_4069:
[----:B------:R-:W-:Y:S05]  /*e650*/  BSYNC B0 ;  /* 0x0000000000007941 */ /* 0x000fea0003800000 */
.L_x_4068:
[----:B------:R1:W-:Y:S04]  /*e660*/  STS.128 [R239+0x800], R28 ;  /* 0x0008001cef007388 */ /* 0x0003e80000000c00 */
[----:B-1----:R1:W5:Y:S01]  /*e670*/  LD.E.128 R28, desc[UR6][R36.64+0x80] ;  /* 0x00008006241c7980 */ /* 0x002362000c101d00 */
[----:B------:R-:W-:Y:S04]  /*e680*/  BSSY B0, `(.L_x_4070) ;  /* 0x000002f000007945 */ /* 0x000fe80003800000 */
[----:B------:R-:W-:Y:S05]  /*e690*/  @P1 BRA `(.L_x_4071) ;  /* 0x0000000000b41947 */ /* 0x000fea0003800000 */
[----:B------:R-:W2:Y:S04]  /*e6a0*/  LD.E.64 R4, desc[UR6][R32.64+0x40] ;  /* 0x0000400620047980 */ /* 0x000ea8000c101b00 */
[----:B------:R-:W2:Y:S02]  /*e6b0*/  LD.E.64 R6, desc[UR6][R10.64+0x40] ;  /* 0x000040060a067980 */ /* 0x000ea4000c101b00 */
[----:B--2345:R-:W-:Y:S02]  /*e6c0*/  MOV R38, R29 ;  /* 0x0000001d00267202 */ /* 0x03cfe40000000f00 */
[----:B------:R-:W-:Y:S02]  /*e6d0*/  MOV R3, R31 ;  /* 0x0000001f00037202 */ /* 0x000fe40000000f00 */
[----:B------:R-:W-:Y:S01]  /*e6e0*/  MOV R14, R28 ;  /* 0x0000001c000e7202 */ /* 0x000fe20000000f00 */
[----:B------:R-:W-:Y:S01]  /*e6f0*/  HADD2.F32 R35, -RZ, R38.H0_H0 ;  /* 0x20000026ff237230 */ /* 0x000fe20000004100 */
[----:B------:R-:W-:Y:S01]  /*e700*/  MOV R34, R30 ;  /* 0x0000001e00227202 */ /* 0x000fe20000000f00 */
[----:B------:R-:W-:-:S02]  /*e710*/  HADD2.F32 R31, -RZ, R3.H1_H1 ;  /* 0x30000003ff1f7230 */ /* 0x000fc40000004100 */
[----:B------:R-:W-:Y:S02]  /*e720*/  HADD2.F32 R38, -RZ, R38.H1_H1 ;  /* 0x30000026ff267230 */ /* 0x000fe40000004100 */
[----:B------:R-:W-:Y:S02]  /*e730*/  HADD2.F32 R40, -RZ, R3.H0_H0 ;  /* 0x20000003ff287230 */ /* 0x000fe40000004100 */
[----:B------:R-:W-:Y:S02]  /*e740*/  HADD2.F32 R25, -RZ, R5.H1_H1 ;  /* 0x30000005ff197230 */ /* 0x000fe40000004100 */
        /* <DEDUP_REMOVED lines=34> */
.L_x_4071:
[----:B------:R-:W-:Y:S05]  /*e970*/  BSYNC B0 ;  /* 0x0000000000007941 */ /* 0x000fea0003800000 */
.L_x_4070:
[----:B-----5:R2:W-:Y:S04]  /*e980*/  STS.128 [R239+0x2800], R28 ;  /* 0x0028001cef007388 */ /* 0x0205e80000000c00 */
[----:B--2---:R2:W5:Y:S01]  /*e990*/  LD.E.128 R28, desc[UR6][R36.64+0x100] ;  /* 0x00010006241c7980 */ /* 0x004562000c101d00 */
[----:B------:R-:W-:Y:S04]  /*e9a0*/  BSSY B0, `(.L_x_4072) ;  /* 0x000002f000007945 */ /* 0x000fe80003800000 */
[----:B------:R-:W-:Y:S05]  /*e9b0*/  @P0 BRA `(.L_x_4073) ;  /* 0x0000000000b40947 */ /* 0x000fea0003800000 */
[----:B------:R-:W2:Y:S04]  /*e9c0*/  LD.E.64 R4, desc[UR6][R32.64+0x80] ;  /* 0x0000800620047980 */ /* 0x000ea8000c101b00 */
[----:B------:R-:W2:Y:S01]  /*e9d0*/  LD.E.64 R6, desc[UR6][R10.64+0x80] ;  /* 0x000080060a067980 */ /* 0x000ea2000c101b00 */
[----:B---345:R-:W-:Y:S02]  /*e9e0*/  MOV R38, R29 ;  /* 0x0000001d00267202 */ /* 0x038fe40000000f00 */
        /* <DEDUP_REMOVED lines=42> */
.L_x_4073:
[----:B------:R-:W-:Y:S05]  /*ec90*/  BSYNC B0 ;  /* 0x0000000000007941 */ /* 0x000fea0003800000 */
.L_x_4072:
[----:B-----5:R1:W-:Y:S04]  /*eca0*/  STS.128 [R239+0x4800], R28 ;  /* 0x0048001cef007388 */ /* 0x0203e80000000c00 */
[----:B-1234-:R-:W5:Y:S01]  /*ecb0*/  LD.E.128 R36, desc[UR6][R36.64+0x180] ;  /* 0x0001800624247980 */ /* 0x01ef62000c101d00 */
[----:B------:R-:W-:Y:S01]  /*ecc0*/  IADD3 R3, R16, 0xc0, RZ ;  /* 0x000000c010037810 */ /* 0x000fe20007ffe0ff */
[----:B------:R-:W-:Y:S03]  /*ecd0*/  BSSY B0, `(.L_x_4074) ;  /* 0x0000031000007945 */ /* 0x000fe60003800000 */
[----:B------:R-:W-:-:S13]  /*ece0*/  ISETP.GE.AND P0, PT, R3, R0, PT ;  /* 0x000000000300720c */ /* 0x000fda0003f06270 */
[----:B------:R-:W-:Y:S05]  /*ecf0*/  @P0 BRA `(.L_x_4075) ;  /* 0x0000000000b80947 */ /* 0x000fea0003800000 */
[----:B------:R1:W2:Y:S04]  /*ed00*/  LD.E.64 R4, desc[UR6][R32.64+0xc0] ;  /* 0x0000c00620047980 */ /* 0x0002a8000c101b00 */
[----:B------:R3:W4:Y:S01]  /*ed10*/  LD.E.64 R6, desc[UR6][R10.64+0xc0] ;  /* 0x0000c0060a067980 */ /* 0x000722000c101b00 */
[----:B-----5:R-:W-:Y:S02]  /*ed20*/  MOV R3, R39 ;  /* 0x0000002700037202 */ /* 0x020fe40000000f00 */
[----:B------:R-:W-:-:S03]  /*ed30*/  MOV R30, R38 ;  /* 0x00000026001e7202 */ /* 0x000fc60000000f00 */
[--C-:B------:R-:W-:Y:S02]  /*ed40*/  HADD2.F32 R29, -RZ, R3.reuse.H1_H1 ;  /* 0x30000003ff1d7230 */ /* 0x100fe40000004100 */
[----:B------:R-:W-:Y:S01]  /*ed50*/  HADD2.F32 R34, -RZ, R3.H0_H0 ;  /* 0x20000003ff227230 */ /* 0x000fe20000004100 */
[----:B-1----:R-:W-:Y:S02]  /*ed60*/  MOV R32, R37 ;  /* 0x0000002500207202 */ /* 0x002fe40000000f00 */
[----:B---3--:R-:W-:-:S03]  /*ed70*/  MOV R10, R36 ;  /* 0x00000024000a7202 */ /* 0x008fc60000000f00 */
[--C-:B------:R-:W-:Y:S02]  /*ed80*/  HADD2.F32 R31, -RZ, R32.reuse.H0_H0 ;  /* 0x20000020ff1f7230 */ /* 0x100fe40000004100 */
[----:B------:R-:W-:Y:S02]  /*ed90*/  HADD2.F32 R32, -RZ, R32.H1_H1 ;  /* 0x30000020ff207230 */ /* 0x000fe40000004100 */
        /* <DEDUP_REMOVED lines=36> */
.L_x_4075:
[----:B------:R-:W-:Y:S05]  /*efe0*/  BSYNC B0 ;  /* 0x0000000000007941 */ /* 0x000fea0003800000 */
.L_x_4074:
[----:B-----5:R1:W-:Y:S02]  /*eff0*/  STS.128 [R239+0x6800], R36 ;  /* 0x00680024ef007388 */ /* 0x0203e40000000c00 */
.L_x_4067:
[----:B------:R-:W-:Y:S05]  /*f000*/  BSYNC B1 ;  /* 0x0000000000017941 */ /* 0x000fea0003800000 */
.L_x_4066:
[----:B------:R-:W-:Y:S01]  /*f010*/  VIADD R25, R130, 0x20 ;  /* 0x0000002082197836 */ /* 0x000fe20000000000 */
[----:B------:R-:W-:Y:S04]  /*f020*/  BSSY B1, `(.L_x_4076) ;  /* 0x00000dd000017945 */ /* 0x000fe80003800000 */
[----:B------:R-:W-:-:S04]  /*f030*/  ISETP.GE.AND P0, PT, R25, R24, PT ;  /* 0x000000181900720c */ /* 0x000fc80003f06270 */
[----:B------:R-:W-:-:S13]  /*f040*/  ISETP.LT.OR P0, PT, R45, -0x107, P0 ;  /* 0xfffffef92d00780c */ /* 0x000fda0000701670 */
[----:B------:R-:W-:Y:S05]  /*f050*/  @P0 BRA `(.L_x_4077) ;  /* 0x0000000c00640947 */ /* 0x000fea0003800000 */
[----:B-1----:R1:W5:Y:S01]  /*f060*/  LD.E.128 R28, desc[UR6][R26.64] ;  /* 0x000000061a1c7980 */ /* 0x002362000c101d00 */
[----:B------:R-:W-:Y:S01]  /*f070*/  IMAD.SHL.U32 R4, R2, 0x20, RZ ;  /* 0x0000002002047824 */ /* 0x000fe200078e00ff */
[C---:B------:R-:W-:Y:S01]  /*f080*/  ISETP.GE.AND P2, PT, R16.reuse, R0, PT ;  /* 0x000000001000720c */ /* 0x040fe20003f46270 */
[----:B------:R-:W-:-:S03]  /*f090*/  VIADD R3, R16, 0x40 ;  /* 0x0000004010037836 */ /* 0x000fc60000000000 */
[----:B------:R-:W-:Y:S02]  /*f0a0*/  IADD3 R5, P0, R4, R8, RZ ;  /* 0x0000000804057210 */ /* 0x000fe40007f1e0ff */
[----:B------:R-:W-:Y:S01]  /*f0b0*/  ISETP.GE.AND P1, PT, R3, R0, PT ;  /* 0x000000000300720c */ /* 0x000fe20003f26270 */
[----:B------:R-:W-:Y:S01]  /*f0c0*/  VIADD R3, R16, 0x80 ;  /* 0x0000008010037836 */ /* 0x000fe20000000000 */
[----:B------:R-:W-:Y:S01]  /*f0d0*/  LEA.HI.X.SX32 R4, R4, R9, 0x1, P0 ;  /* 0x0000000904047211 */ /* 0x000fe200000f0eff */
[C---:B------:R-:W-:Y:S01]  /*f0e0*/  IMAD.SHL.U32 R32, R5.reuse, 0x2, RZ ;  /* 0x0000000205207824 */ /* 0x040fe200078e00ff */
[----:B------:R-:W-:Y:S02]  /*f0f0*/  BSSY B0, `(.L_x_4078) ;  /* 0x0000035000007945 */ /* 0x000fe40003800000 */
[----:B------:R-:W-:Y:S02]  /*f100*/  SHF.L.U64.HI R4, R5, 0x1, R4 ;  /* 0x0000000105047819 */ /* 0x000fe40000010204 */
[----:B-----5:R-:W-:-:S02]  /*f110*/  IADD3 R10, P4, R12, R32, RZ ;  /* 0x000000200c0a7210 */ /* 0x020fc40007f9e0ff */
[----:B------:R-:W-:Y:S02]  /*f120*/  IADD3 R32, P3, R20, R32, RZ ;  /* 0x0000002014207210 */ /* 0x000fe40007f7e0ff */
[----:B------:R-:W-:Y:S01]  /*f130*/  ISETP.GE.AND P0, PT, R3, R0, PT ;  /* 0x000000000300720c */ /* 0x000fe20003f06270 */
[--C-:B------:R-:W-:Y:S02]  /*f140*/  IMAD.X R11, R13, 0x1, R4.reuse, P4 ;  /* 0x000000010d0b7824 */ /* 0x100fe400020e0604 */
[----:B------:R-:W-:Y:S01]  /*f150*/  IMAD.X R33, R21, 0x1, R4, P3 ;  /* 0x0000000115217824 */ /* 0x000fe200018e0604 */
[----:B------:R-:W-:Y:S09]  /*f160*/  @P2 BRA `(.L_x_4079) ;  /* 0x0000000000b42947 */ /* 0x000ff20003800000 */
[----:B------:R-:W5:Y:S04]  /*f170*/  LD.E.64 R4, desc[UR6][R32.64] ;  /* 0x0000000620047980 */ /* 0x000f68000c101b00 */
[----:B------:R-:W5:Y:S01]  /*f180*/  LD.E.64 R6, desc[UR6][R10.64] ;  /* 0x000000060a067980 */ /* 0x000f62000c101b00 */
[----:B------:R-:W-:Y:S02]  /*f190*/  MOV R3, R31 ;  /* 0x0000001f00037202 */ /* 0x000fe40000000f00 */
[----:B------:R-:W-:Y:S02]  /*f1a0*/  MOV R37, R29 ;  /* 0x0000001d00257202 */ /* 0x000fe40000000f00 */
[----:B------:R-:W-:Y:S01]  /*f1b0*/  MOV R14, R28 ;  /* 0x0000001c000e7202 */ /* 0x000fe20000000f00 */
[----:B------:R-:W-:Y:S01]  /*f1c0*/  HADD2.F32 R34, -RZ, R3.H1_H1 ;  /* 0x30000003ff227230 */ /* 0x000fe20000004100 */
[----:B------:R-:W-:Y:S01]  /*f1d0*/  MOV R35, R30 ;  /* 0x0000001e00237202 */ /* 0x000fe20000000f00 */
[----:B------:R-:W-:-:S02]  /*f1e0*/  HADD2.F32 R36, -RZ, R37.H0_H0 ;  /* 0x20000025ff247230 */ /* 0x000fc40000004100 */
[----:B------:R-:W-:Y:S02]  /*f1f0*/  HADD2.F32 R37, -RZ, R37.H1_H1 ;  /* 0x30000025ff257230 */ /* 0x000fe40000004100 */
[----:B--234-:R-:W-:Y:S02]  /*f200*/  HADD2.F32 R39, -RZ, R3.H0_H0 ;  /* 0x20000003ff277230 */ /* 0x01cfe40000004100 */
        /* <DEDUP_REMOVED lines=35> */
.L_x_4079:
[----:B------:R-:W-:Y:S05]  /*f440*/  BSYNC B0 ;  /* 0x0000000000007941 */ /* 0x000fea0003800000 */
.L_x_4078:
[----:B------:R1:W-:Y:S04]  /*f450*/  STS.128 [R239+0x1000], R28 ;  /* 0x0010001cef007388 */ /* 0x0003e80000000c00 */
[----:B-1----:R1:W5:Y:S01]  /*f460*/  LD.E.128 R28, desc[UR6][R26.64+0x80] ;  /* 0x000080061a1c7980 */ /* 0x002362000c101d00 */
[----:B------:R-:W-:Y:S04]  /*f470*/  BSSY B0, `(.L_x_4080) ;  /* 0x000002f000007945 */ /* 0x000fe80003800000 */
[----:B------:R-:W-:Y:S05]  /*f480*/  @P1 BRA `(.L_x_4081) ;  /* 0x0000000000b41947 */ /* 0x000fea0003800000 */
[----:B------:R-:W2:Y:S04]  /*f490*/  LD.E.64 R4, desc[UR6][R32.64+0x40] ;  /* 0x0000400620047980 */ /* 0x000ea8000c101b00 */
[----:B------:R-:W2:Y:S01]  /*f4a0*/  LD.E.64 R6, desc[UR6][R10.64+0x40] ;  /* 0x000040060a067980 */ /* 0x000ea2000c101b00 */
[----:B-----5:R-:W-:Y:S02]  /*f4b0*/  MOV R3, R31 ;  /* 0x0000001f00037202 */ /* 0x020fe40000000f00 */
[----:B------:R-:W-:Y:S02]  /*f4c0*/  MOV R37, R29 ;  /* 0x0000001d00257202 */ /* 0x000fe40000000f00 */
[----:B------:R-:W-:Y:S01]  /*f4d0*/  MOV R14, R28 ;  /* 0x0000001c000e7202 */ /* 0x000fe20000000f00 */
[----:B------:R-:W-:Y:S01]  /*f4e0*/  HADD2.F32 R34, -RZ, R3.H1_H1 ;  /* 0x30000003ff227230 */ /* 0x000fe20000004100 */
[----:B------:R-:W-:Y:S01]  /*f4f0*/  MOV R35, R30 ;  /* 0x0000001e00237202 */ /* 0x000fe20000000f00 */
[----:B------:R-:W-:-:S02]  /*f500*/  HADD2.F32 R36, -RZ, R37.H0_H0 ;  /* 0x20000025ff247230 */ /* 0x000fc40000004100 */
[----:B------:R-:W-:Y:S02]  /*f510*/  HADD2.F32 R37, -RZ, R37.H1_H1 ;  /* 0x30000025ff257230 */ /* 0x000fe40000004100 */
[----:B--234-:R-:W-:Y:S02]  /*f520*/  HADD2.F32 R39, -RZ, R3.H0_H0 ;  /* 0x20000003ff277230 */ /* 0x01cfe40000004100 */
        /* <DEDUP_REMOVED lines=35> */
.L_x_4081:
[----:B------:R-:W-:Y:S05]  /*f760*/  BSYNC B0 ;  /* 0x0000000000007941 */ /* 0x000fea0003800000 */
.L_x_4080:
[----:B-----5:R2:W-:Y:S04]  /*f770*/  STS.128 [R239+0x3000], R28 ;  /* 0x0030001cef007388 */ /* 0x0205e80000000c00 */
[----:B--2---:R2:W5:Y:S01]  /*f780*/  LD.E.128 R28, desc[UR6][R26.64+0x100] ;  /* 0x000100061a1c7980 */ /* 0x004562000c101d00 */
        /* <DEDUP_REMOVED lines=11> */
[----:B---34-:R-:W-:Y:S02]  /*f840*/  HADD2.F32 R39, -RZ, R3.H0_H0 ;  /* 0x20000003ff277230 */ /* 0x018fe40000004100 */
        /* <DEDUP_REMOVED lines=35> */
.L_x_4083:
[----:B------:R-:W-:Y:S05]  /*fa80*/  BSYNC B0 ;  /* 0x0000000000007941 */ /* 0x000fea0003800000 */
.L_x_4082:
[----:B-----5:R1:W-:Y:S04]  /*fa90*/  STS.128 [R239+0x5000], R28 ;  /* 0x0050001cef007388 */ /* 0x0203e80000000c00 */
[----:B-1----:R1:W5:Y:S01]  /*faa0*/  LD.E.128 R28, desc[UR6][R26.64+0x180] ;  /* 0x000180061a1c7980 */ /* 0x002362000c101d00 */
[----:B------:R-:W-:Y:S01]  /*fab0*/  IADD3 R3, R16, 0xc0, RZ ;  /* 0x000000c010037810 */ /* 0x000fe20007ffe0ff */
[----:B------:R-:W-:Y:S03]  /*fac0*/  BSSY B0, `(.L_x_4084) ;  /* 0x0000031000007945 */ /* 0x000fe60003800000 */
[----:B------:R-:W-:-:S13]  /*fad0*/  ISETP.GE.AND P0, PT, R3, R0, PT ;  /* 0x000000000300720c */ /* 0x000fda0003f06270 */
[----:B------:R-:W-:Y:S05]  /*fae0*/  @P0 BRA `(.L_x_4085) ;  /* 0x0000000000b80947 */ /* 0x000fea0003800000 */
[----:B------:R2:W3:Y:S04]  /*faf0*/  LD.E.64 R4, desc[UR6][R32.64+0xc0] ;  /* 0x0000c00620047980 */ /* 0x0004e8000c101b00 */
[----:B------:R4:W1:Y:S01]  /*fb00*/  LD.E.64 R6, desc[UR6][R10.64+0xc0] ;  /* 0x0000c0060a067980 */ /* 0x000862000c101b00 */
[----:B-----5:R-:W-:-:S05]  /*fb10*/  MOV R3, R31 ;  /* 0x0000001f00037202 */ /* 0x020fca0000000f00 */
[----:B--2---:R-:W-:Y:S01]  /*fb20*/  HADD2.F32 R33, -RZ, R3.H0_H0 ;  /* 0x20000003ff217230 */ /* 0x004fe20000004100 */
[----:B----4-:R-:W-:Y:S02]  /*fb30*/  MOV R11, R29 ;  /* 0x0000001d000b7202 */ /* 0x010fe40000000f00 */
[----:B------:R-:W-:Y:S02]  /*fb40*/  MOV R29, R30 ;  /* 0x0000001e001d7202 */ /* 0x000fe40000000f00 */
[----:B------:R-:W-:Y:S01]  /*fb50*/  MOV R10, R28 ;  /* 0x0000001c000a7202 */ /* 0x000fe20000000f00 */
[--C-:B------:R-:W-:Y:S02]  /*fb60*/  HADD2.F32 R30, -RZ, R11.reuse.H0_H0 ;  /* 0x2000000bff1e7230 */ /* 0x100fe40000004100 */
[----:B------:R-:W-:Y:S02]  /*fb70*/  HADD2.F32 R31, -RZ, R11.H1_H1 ;  /* 0x3000000bff1f7230 */ /* 0x000fe40000004100 */
[----:B------:R-:W-:-:S02]  /*fb80*/  HADD2.F32 R28, -RZ, R3.H1_H1 ;  /* 0x30000003ff1c7230 */ /* 0x000fc40000004100 */
[----:B---3--:R-:W-:Y:S02]  /*fb90*/  HADD2.F32 R11, -RZ, R5.H1_H1 ;  /* 0x30000005ff0b7230 */ /* 0x008fe40000004100 */
[----:B------:R-:W-:Y:S02]  /*fba0*/  HADD2.F32 R14, -RZ, R4.H1_H1 ;  /* 0x30000004ff0e7230 */ /* 0x000fe40000004100 */
[----:B-1----:R-:W-:Y:S02]  /*fbb0*/  HADD2.F32 R26, -RZ, R7.H1_H1 ;  /* 0x30000007ff1a7230 */ /* 0x002fe40000004100 */
        /* <DEDUP_REMOVED lines=33> */
.L_x_4085:
[----:B------:R-:W-:Y:S05]  /*fdd0*/  BSYNC B0 ;  /* 0x0000000000007941 */ /* 0x000fea0003800000 */
.L_x_4084:
[----:B-----5:R1:W-:Y:S02]  /*fde0*/  STS.128 [R239+0x7000], R28 ;  /* 0x0070001cef007388 */ /* 0x0203e40000000c00 */
.L_x_4077:
[----:B------:R-:W-:Y:S05]  /*fdf0*/  BSYNC B1 ;  /* 0x0000000000017941 */ /* 0x000fea0003800000 */
.L_x_4076:
[----:B-12---:R-:W-:-:S05]  /*fe00*/  VIADD R26, R130, 0x30 ;  /* 0x00000030821a7836 */ /* 0x006fca0000000000 */
[----:B------:R-:W-:-:S04]  /*fe10*/  ISETP.GE.AND P0, PT, R26, R24, PT ;  /* 0x000000181a00720c */ /* 0x000fc80003f06270 */
[----:B------:R-:W-:-:S13]  /*fe20*/  ISETP.LT.OR P0, PT, R45, -0x187, P0 ;  /* 0xfffffe792d00780c */ /* 0x000fda0000701670 */
[----:B------:R-:W-:Y:S05]  /*fe30*/  @P0 BRA `(.L_x_4086) ;  /* 0x0000007000440947 */ /* 0x000fea0003800000 */
[----:B------:R-:W-:Y:S01]  /*fe40*/  IMAD R4, R2, 0x30, RZ ;  /* 0x0000003002047824 */ /* 0x000fe200078e02ff */
[C---:B------:R-:W-:Y:S01]  /*fe50*/  ISETP.GE.AND P2, PT, R16.reuse, R0, PT ;  /* 0x000000001000720c */ /* 0x040fe20003f46270 */
[----:B------:R-:W-:-:S03]  /*fe60*/  VIADD R2, R16, 0x40 ;  /* 0x0000004010027836 */ /* 0x000fc60000000000 */
[----:B------:R-:W-:Y:S02]  /*fe70*/  IADD3 R3, P0, R4, R8, RZ ;  /* 0x0000000804037210 */ /* 0x000fe40007f1e0ff */
[----:B------:R-:W-:Y:S01]  /*fe80*/  ISETP.GE.AND P1, PT, R2, R0, PT ;  /* 0x000000000200720c */ /* 0x000fe20003f26270 */
[----:B------:R-:W-:Y:S01]  /*fe90*/  VIADD R2, R16, 0x80 ;  /* 0x0000008010027836 */ /* 0x000fe20000000000 */
[----:B------:R-:W-:Y:S01]  /*fea0*/  LEA.HI.X.SX32 R9, R4, R9, 0x1, P0 ;  /* 0x0000000904097211 */ /* 0x000fe200000f0eff */
[----:B------:R-:W-:-:S03]  /*feb0*/  IMAD.SHL.U32 R4, R3, 0x2, RZ ;  /* 0x0000000203047824 */ /* 0x000fc600078e00ff */
[----:B------:R-:W-:Y:S02]  /*fec0*/  SHF.L.U64.HI R3, R3, 0x1, R9 ;  /* 0x0000000103037819 */ /* 0x000fe40000010209 */
[----:B------:R1:W5:Y:S02]  /*fed0*/  LD.E.128 R8, desc[UR6][R22.64] ;  /* 0x0000000616087980 */ /* 0x000364000c101d00 */
        /* <DEDUP_REMOVED lines=8> */
[----:B------:R-:W5:Y:S01]  /*ff60*/  LD.E.64 R4, desc[UR6][R6.64] ;  /* 0x0000000606047980 */ /* 0x000f62000c101b00 */
[----:B------:R-:W-:Y:S02]  /*ff70*/  MOV R28, R9 ;  /* 0x00000009001c7202 */ /* 0x000fe40000000f00 */
[----:B------:R-:W-:Y:S02]  /*ff80*/  MOV R9, R11 ;  /* 0x0000000b00097202 */ /* 0x000fe40000000f00 */
[----:B------:R-:W-:Y:S01]  /*ff90*/  MOV R24, R10 ;  /* 0x0000000a00187202 */ /* 0x000fe20000000f00 */
[----:B------:R-:W-:-:S02]  /*ffa0*/  HADD2.F32 R27, -RZ, R28.H0_H0 ;  /* 0x2000001cff1b7230 */ /* 0x000fc40000004100 */
[--C-:B------:R-:W-:Y:S02]  /*ffb0*/  HADD2.F32 R21, -RZ, R9.reuse.H1_H1 ;  /* 0x30000009ff157230 */ /* 0x100fe40000004100 */
[----:B------:R-:W-:Y:S02]  /*ffc0*/  HADD2.F32 R28, -RZ, R28.H1_H1 ;  /* 0x3000001cff1c7230 */ /* 0x000fe40000004100 */
[----:B------:R-:W-:Y:S02]  /*ffd0*/  HADD2.F32 R30, -RZ, R9.H0_H0 ;  /* 0x20000009ff1e7230 */ /* 0x000fe40000004100 */
[----:B--2---:R-:W-:Y:S02]  /*ffe0*/  HADD2.F32 R10, -RZ, R3.H1_H1 ;  /* 0x30000003ff0a7230 */ /* 0x004fe40000004100 */
[----:B------:R-:W-:Y:S02]  /*fff0*/  HADD2.F32 R11, -RZ, R2.H1_H1 ;  /* 0x30000002ff0b7230 */ /* 0x000fe40000004100 */
[----:B-----5:R-:W-:-:S02]  /*10000*/  HADD2.F32 R14, -RZ, R5.H1_H1 ;  /* 0x30000005ff0e7230 */ /* 0x020fc40000004100 */
        /* <DEDUP_REMOVED lines=32> */
.L_x_4088:
[----:B------:R-:W-:Y:S05]  /*10210*/  BSYNC B0 ;  /* 0x0000000000007941 */ /* 0x000fea0003800000 */
.L_x_4087:
[----:B------:R2:W-:Y:S04]  /*10220*/  STS.128 [R239+0x1800], R8 ;  /* 0x00180008ef007388 */ /* 0x0005e80000000c00 */
        /* <DEDUP_REMOVED lines=8> */
[----:B------:R-:W-:-:S02]  /*102b0*/  HADD2.F32 R27, -RZ, R28.H0_H0 ;  /* 0x2000001cff1b7230 */ /* 0x000fc40000004100 */
[--C-:B------:R-:W-:Y:S02]  /*102c0*/  HADD2.F32 R21, -RZ, R9.reuse.H1_H1 ;  /* 0x30000009ff157230 */ /* 0x100fe40000004100 */
        /* <DEDUP_REMOVED lines=37> */
.L_x_4090:
[----:B------:R-:W-:Y:S05]  /*10520*/  BSYNC B0 ;  /* 0x0000000000007941 */ /* 0x000fea0003800000 */
.L_x_4089:
[----:B-----5:R1:W-:Y:S04]  /*10530*/  STS.128 [R239+0x3800], R8 ;  /* 0x00380008ef007388 */ /* 0x0203e80000000c00 */
[----:B-1----:R1:W5:Y:S01]  /*10540*/  LD.E.128 R8, desc[UR6][R22.64+0x100] ;  /* 0x0001000616087980 */ /* 0x002362000c101d00 */
[----:B------:R-:W-:Y:S04]  /*10550*/  BSSY B0, `(.L_x_4091) ;  /* 0x000002e000007945 */ /* 0x000fe80003800000 */
[----:B------:R-:W-:Y:S05]  /*10560*/  @P0 BRA `(.L_x_4092) ;  /* 0x0000000000b00947 */ /* 0x000fea0003800000 */
[----:B------:R-:W2:Y:S04]  /*10570*/  LD.E.64 R2, desc[UR6][R12.64+0x80] ;  /* 0x000080060c027980 */ /* 0x000ea8000c101b00 */
[----:B------:R-:W3:Y:S01]  /*10580*/  LD.E.64 R4, desc[UR6][R6.64+0x80] ;  /* 0x0000800606047980 */ /* 0x000ee2000c101b00 */
[----:B-----5:R-:W-:Y:S02]  /*10590*/  MOV R28, R9 ;  /* 0x00000009001c7202 */ /* 0x020fe40000000f00 */
        /* <DEDUP_REMOVED lines=41> */
.L_x_4092:
[----:B------:R-:W-:Y:S05]  /*10830*/  BSYNC B0 ;  /* 0x0000000000007941 */ /* 0x000fea0003800000 */
.L_x_4091:
[----:B-----5:R3:W-:Y:S04]  /*10840*/  STS.128 [R239+0x5800], R8 ;  /* 0x00580008ef007388 */ /* 0x0207e80000000c00 */
[----:B-12---:R-:W5:Y:S01]  /*10850*/  LD.E.128 R20, desc[UR6][R22.64+0x180] ;  /* 0x0001800616147980 */ /* 0x006f62000c101d00 */
[----:B------:R-:W-:Y:S01]  /*10860*/  IADD3 R16, R16, 0xc0, RZ ;  /* 0x000000c010107810 */ /* 0x000fe20007ffe0ff */
[----:B------:R-:W-:Y:S03]  /*10870*/  BSSY B0, `(.L_x_4093) ;  /* 0x0000031000007945 */ /* 0x000fe60003800000 */
[----:B------:R-:W-:-:S13]  /*10880*/  ISETP.GE.AND P0, PT, R16, R0, PT ;  /* 0x000000001000720c */ /* 0x000fda0003f06270 */
[----:B------:R-:W-:Y:S05]  /*10890*/  @P0 BRA `(.L_x_4094) ;  /* 0x0000000000b80947 */ /* 0x000fea0003800000 */
[----:B------:R1:W2:Y:S04]  /*108a0*/  LD.E.64 R2, desc[UR6][R12.64+0xc0] ;  /* 0x0000c0060c027980 */ /* 0x0002a8000c101b00 */
[----:B------:R4:W2:Y:S01]  /*108b0*/  LD.E.64 R4, desc[UR6][R6.64+0xc0] ;  /* 0x0000c00606047980 */ /* 0x0008a2000c101b00 */
[----:B-----5:R-:W-:Y:S02]  /*108c0*/  MOV R14, R21 ;  /* 0x00000015000e7202 */ /* 0x020fe40000000f00 */
[----:B------:R-:W-:-:S05]  /*108d0*/  MOV R0, R23 ;  /* 0x0000001700007202 */ /* 0x000fca0000000f00 */
[--C-:B---3--:R-:W-:Y:S02]  /*108e0*/  HADD2.F32 R11, -RZ, R0.reuse.H1_H1 ;  /* 0x30000000ff0b7230 */ /* 0x108fe40000004100 */
[----:B------:R-:W-:Y:S02]  /*108f0*/  HADD2.F32 R17, -RZ, R0.H0_H0 ;  /* 0x20000000ff117230 */ /* 0x000fe40000004100 */
[--C-:B-1----:R-:W-:Y:S01]  /*10900*/  HADD2.F32 R13, -RZ, R14.reuse.H0_H0 ;  /* 0x2000000eff0d7230 */ /* 0x102fe20000004100 */
[----:B------:R-:W-:Y:S01]  /*10910*/  MOV R12, R22 ;  /* 0x00000016000c7202 */ /* 0x000fe20000000f00 */
[----:B------:R-:W-:Y:S01]  /*10920*/  HADD2.F32 R14, -RZ, R14.H1_H1 ;  /* 0x3000000eff0e7230 */ /* 0x000fe20000004100 */
[----:B----4-:R-:W-:Y:S01]  /*10930*/  MOV R6, R20 ;  /* 0x0000001400067202 */ /* 0x010fe20000000f00 */
[----:B--2---:R-:W-:Y:S02]  /*10940*/  HADD2.F32 R7, -RZ, R3.H1_H1 ;  /* 0x30000003ff077230 */ /* 0x004fe40000004100 */
        /* <DEDUP_REMOVED lines=10> */
[----:B------:R-:W-:Y:S01]  /*109f0*/  FFMA.FTZ R11, R17, R7, R11 ;  /* 0x00000007110b7223 */ /* 0x000fe2000001000b */
        /* <DEDUP_REMOVED lines=24> */
.L_x_4094:
[----:B------:R-:W-:Y:S05]  /*10b80*/  BSYNC B0 ;  /* 0x0000000000007941 */ /* 0x000fea0003800000 */
.L_x_4093:
[----:B-----5:R1:W-:Y:S01]  /*10b90*/  STS.128 [R239+0x7800], R20 ;  /* 0x00780014ef007388 */ /* 0x0203e20000000c00 */
[----:B------:R-:W-:Y:S05]  /*10ba0*/  BRA `(.L_x_4086) ;  /* 0x0000006000e87947 */ /* 0x000fea0003800000 */
.L_x_4055:
[----:B------:R-:W-:Y:S04]  /*10bb0*/  BSSY B1, `(.L_x_4095) ;  /* 0x0000178000017945 */ /* 0x000fe80003800000 */
[----:B------:R-:W-:Y:S05]  /*10bc0*/  @!P0 BRA `(.L_x_4096) ;  /* 0x0000001400d88947 */ /* 0x000fea0003800000 */
[----:B------:R1:W5:Y:S01]  /*10bd0*/  LD.E.128 R32, desc[UR6][R38.64] ;  /* 0x0000000626207980 */ /* 0x000362000c101d00 */
[CC--:B------:R-:W-:Y:S01]  /*10be0*/  ISETP.GE.AND P2, PT, R16.reuse, R0.reuse, PT ;  /* 0x000000001000720c */ /* 0x0c0fe20003f46270 */
[C---:B------:R-:W-:Y:S02]  /*10bf0*/  VIADD R40, R16.reuse, 0x40 ;  /* 0x0000004010287836 */ /* 0x040fe40000000000 */
[----:B------:R-:W-:Y:S01]  /*10c00*/  VIADD R15, R16, 0x80 ;  /* 0x00000080100f7836 */ /* 0x000fe20000000000 */
[----:B------:R-:W-:Y:S02]  /*10c10*/  BSSY B0, `(.L_x_4097) ;  /* 0x000005b000007945 */ /* 0x000fe40003800000 */
[-C--:B------:R-:W-:Y:S02]  /*10c20*/  ISETP.GE.AND P1, PT, R40, R0.reuse, PT ;  /* 0x000000002800720c */ /* 0x080fe40003f26270 */
[----:B------:R-:W-:-:S05]  /*10c30*/  ISETP.GE.AND P0, PT, R15, R0, PT ;  /* 0x000000000f00720c */ /* 0x000fca0003f06270 */
[----:B------:R-:W-:Y:S08]  /*10c40*/  @P2 BRA `(.L_x_4098) ;  /* 0x00000004005c2947 */ /* 0x000ff00003800000 */
        /* <DEDUP_REMOVED lines=8> */
[----:B-----5:R-:W-:-:S03]  /*10cd0*/  LEA R8, P2, R5, R20, 0x1 ;  /* 0x0000001405087211 */ /* 0x020fc600078408ff */
[----:B------:R-:W2:Y:S01]  /*10ce0*/  LD.E.128 R28, desc[UR6][R28.64] ;  /* 0x000000061c1c7980 */ /* 0x000ea2000c101d00 */
        /* <DEDUP_REMOVED lines=9> */
[----:B------:R-:W-:Y:S02]  /*10d80*/  MOV R41, R32 ;  /* 0x0000002000297202 */ /* 0x000fe40000000f00 */
[----:B------:R-:W-:Y:S02]  /*10d90*/  MOV R32, R35 ;  /* 0x0000002300207202 */ /* 0x000fe40000000f00 */
[----:B--2---:R-:W-:Y:S02]  /*10da0*/  MOV R35, R29 ;  /* 0x0000001d00237202 */ /* 0x004fe40000000f00 */
[----:B------:R-:W-:Y:S01]  /*10db0*/  MOV R29, R30 ;  /* 0x0000001e001d7202 */ /* 0x000fe20000000f00 */
[--C-:B----4-:R-:W-:Y:S02]  /*10dc0*/  HADD2.F32 R30, -RZ, R5.reuse.H0_H0 ;  /* 0x20000005ff1e7230 */ /* 0x110fe40000004100 */
[----:B------:R-:W-:-:S02]  /*10dd0*/  HADD2.F32 R42, -RZ, R5.H1_H1 ;  /* 0x30000005ff2a7230 */ /* 0x000fc40000004100 */
[--C-:B------:R-:W-:Y:S02]  /*10de0*/  HADD2.F32 R5, -RZ, R7.reuse.H0_H0 ;  /* 0x20000007ff057230 */ /* 0x100fe40000004100 */
[----:B------:R-:W-:Y:S02]  /*10df0*/  HADD2.F32 R7, -RZ, R7.H1_H1 ;  /* 0x30000007ff077230 */ /* 0x000fe40000004100 */
[--C-:B------:R-:W-:Y:S02]  /*10e00*/  HADD2.F32 R53, -RZ, R35.reuse.H0_H0 ;  /* 0x20000023ff357230 */ /* 0x100fe40000004100 */
[----:B------:R-:W-:Y:S02]  /*10e10*/  HADD2.F32 R54, -RZ, R35.H1_H1 ;  /* 0x30000023ff367230 */ /* 0x000fe40000004100 */
[----:B------:R-:W-:Y:S01]  /*10e20*/  @!P3 FADD.FTZ R5, -R5, -RZ ;  /* 0x800000ff0505b221 */ /* 0x000fe20000010100 */
[----:B------:R-:W-:Y:S02]  /*10e30*/  HADD2.F32 R35, -RZ, R31.H0_H0 ;  /* 0x2000001fff237230 */ /* 0x000fe40000004100 */
[----:B------:R-:W-:Y:S01]  /*10e40*/  @!P3 FADD.FTZ R7, -R7, -RZ ;  /* 0x800000ff0707b221 */ /* 0x000fe20000010100 */
[----:B------:R-:W-:-:S02]  /*10e50*/  HADD2.F32 R43, -RZ, R4.H0_H0 ;  /* 0x20000004ff2b7230 */ /* 0x000fc40000004100 */
[----:B------:R-:W-:Y:S02]  /*10e60*/  HADD2.F32 R52, -RZ, R4.H1_H1 ;  /* 0x30000004ff347230 */ /* 0x000fe40000004100 */
        /* <DEDUP_REMOVED lines=17> */
[----:B------:R-:W-:Y:S01]  /*10f80*/  FMUL.FTZ R4, R5, R4 ;  /* 0x0000000405047220 */ /* 0x000fe20000410000 */
[----:B------:R-:W-:Y:S01]  /*10f90*/  @!P3 FADD.FTZ R42, -R42, -RZ ;  /* 0x800000ff2a2ab221 */ /* 0x000fe20000010100 */
[----:B------:R-:W-:-:S02]  /*10fa0*/  HADD2.F32 R5, -RZ, R33.H0_H0 ;  /* 0x20000021ff057230 */ /* 0x000fc40000004100 */
[----:B------:R-:W-:Y:S01]  /*10fb0*/  FMUL.FTZ R53, R53, R30 ;  /* 0x0000001e35357220 */ /* 0x000fe20000410000 */
[----:B------:R-:W-:Y:S02]  /*10fc0*/  HADD2.F32 R28, -RZ, R32.H0_H0 ;  /* 0x20000020ff1c7230 */ /* 0x000fe40000004100 */
[----:B------:R-:W-:Y:S01]  /*10fd0*/  FMUL.FTZ R54, R54, R42 ;  /* 0x0000002a36367220 */ /* 0x000fe20000410000 */
[--C-:B---3--:R-:W-:Y:S02]  /*10fe0*/  HADD2.F32 R7, -RZ, R9.reuse.H0_H0 ;  /* 0x20000009ff077230 */ /* 0x108fe40000004100 */
[----:B------:R-:W-:Y:S02]  /*10ff0*/  HADD2.F32 R29, -RZ, R9.H1_H1 ;  /* 0x30000009ff1d7230 */ /* 0x000fe40000004100 */
[----:B------:R-:W-:Y:S02]  /*11000*/  HADD2.F32 R9, -RZ, R11.H0_H0 ;  /* 0x2000000bff097230 */ /* 0x000fe40000004100 */
[----:B------:R-:W-:Y:S01]  /*11010*/  FFMA.FTZ R5, R5, R7, R53 ;  /* 0x0000000705057223 */ /* 0x000fe20000010035 */
[----:B------:R-:W-:-:S02]  /*11020*/  HADD2.F32 R30, -RZ, R8.H0_H0 ;  /* 0x20000008ff1e7230 */ /* 0x000fc40000004100 */
[----:B------:R-:W-:Y:S02]  /*11030*/  HADD2.F32 R42, -RZ, R8.H1_H1 ;  /* 0x30000008ff2a7230 */ /* 0x000fe40000004100 */
[----:B------:R-:W-:Y:S01]  /*11040*/  FFMA.FTZ R9, R28, R9, R35 ;  /* 0x000000091c097223 */ /* 0x000fe20000010023 */
[----:B------:R-:W-:Y:S02]  /*11050*/  HADD2.F32 R8, -RZ, R10.H0_H0 ;  /* 0x2000000aff087230 */ /* 0x000fe40000004100 */
[----:B------:R-:W-:Y:S02]  /*11060*/  HADD2.F32 R7, -RZ, R41.H0_H0 ;  /* 0x20000029ff077230 */ /* 0x000fe40000004100 */
[----:B------:R-:W-:Y:S02]  /*11070*/  HADD2.F32 R28, -RZ, R34.H0_H0 ;  /* 0x20000022ff1c7230 */ /* 0x000fe40000004100 */
[----:B------:R-:W-:Y:S02]  /*11080*/  HADD2.F32 R33, -RZ, R33.H1_H1 ;  /* 0x30000021ff217230 */ /* 0x000fe40000004100 */
        /* <DEDUP_REMOVED lines=19> */
.L_x_4098:
[----:B------:R-:W-:Y:S05]  /*111c0*/  BSYNC B0 ;  /* 0x0000000000007941 */ /* 0x000fea0003800000 */
.L_x_4097:
[----:B-----5:R2:W-:Y:S04]  /*111d0*/  STS.128 [R239], R32 ;  /* 0x00000020ef007388 */ /* 0x0205e80000000c00 */
[----:B--2---:R2:W5:Y:S01]  /*111e0*/  LD.E.128 R32, desc[UR6][R38.64+0x80] ;  /* 0x0000800626207980 */ /* 0x004562000c101d00 */
[----:B------:R-:W-:Y:S04]  /*111f0*/  BSSY B0, `(.L_x_4099) ;  /* 0x0000057000007945 */ /* 0x000fe80003800000 */
        /* <DEDUP_REMOVED lines=23> */
[----:B------:R-:W-:Y:S01]  /*11370*/  MOV R29, R30 ;  /* 0x0000001e001d7202 */ /* 0x000fe20000000f00 */
[--C-:B--2---:R-:W-:Y:S02]  /*11380*/  HADD2.F32 R30, -RZ, R4.reuse.H0_H0 ;  /* 0x20000004ff1e7230 */ /* 0x104fe40000004100 */
[----:B------:R-:W-:-:S02]  /*11390*/  HADD2.F32 R41, -RZ, R4.H1_H1 ;  /* 0x30000004ff297230 */ /* 0x000fc40000004100 */
        /* <DEDUP_REMOVED lines=20> */
[----:B------:R-:W-:Y:S02]  /*114e0*/  HADD2.F32 R35, -RZ, R35.H1_H1 ;  /* 0x30000023ff237230 */ /* 0x000fe40000004100 */
[----:B------:R-:W-:Y:S01]  /*114f0*/  FMUL.FTZ R43, R29, R43 ;  /* 0x0000002b1d2b7220 */ /* 0x000fe20000410000 */
[----:B------:R-:W-:Y:S01]  /*11500*/  @!P2 FADD.FTZ R41, -R41, -RZ ;  /* 0x800000ff2929a221 */ /* 0x000fe20000010100 */
[----:B------:R-:W-:Y:S01]  /*11510*/  FMUL.FTZ R7, R31, R7 ;  /* 0x000000071f077220 */ /* 0x000fe20000410000 */
[----:B------:R-:W-:Y:S01]  /*11520*/  @!P2 FADD.FTZ R6, -R6, -RZ ;  /* 0x800000ff0606a221 */ /* 0x000fe20000010100 */
[----:B------:R-:W-:Y:S01]  /*11530*/  FMUL.FTZ R5, R30, R5 ;  /* 0x000000051e057220 */ /* 0x000fe20000410000 */
[----:B------:R-:W-:Y:S01]  /*11540*/  @!P2 FADD.FTZ R42, -R42, -RZ ;  /* 0x800000ff2a2aa221 */ /* 0x000fe20000010100 */
[----:B------:R-:W-:-:S02]  /*11550*/  HADD2.F32 R30, -RZ, R33.H0_H0 ;  /* 0x20000021ff1e7230 */ /* 0x000fc40000004100 */
[----:B------:R-:W-:Y:S01]  /*11560*/  FMUL.FTZ R53, R53, R41 ;  /* 0x0000002935357220 */ /* 0x000fe20000410000 */
[----:B------:R-:W-:Y:S01]  /*11570*/  FMUL.FTZ R6, R4, R6 ;  /* 0x0000000604067220 */ /* 0x000fe20000410000 */
[----:B------:R-:W-:Y:S01]  /*11580*/  FMUL.FTZ R35, R35, R42 ;  /* 0x0000002a23237220 */ /* 0x000fe20000410000 */
[----:B------:R-:W-:Y:S02]  /*11590*/  HADD2.F32 R4, -RZ, R40.H0_H0 ;  /* 0x20000028ff047230 */ /* 0x000fe40000004100 */
[--C-:B----4-:R-:W-:Y:S02]  /*115a0*/  HADD2.F32 R29, -RZ, R8.reuse.H0_H0 ;  /* 0x20000008ff1d7230 */ /* 0x110fe40000004100 */
[----:B------:R-:W-:Y:S02]  /*115b0*/  HADD2.F32 R31, -RZ, R8.H1_H1 ;  /* 0x30000008ff1f7230 */ /* 0x000fe40000004100 */
[--C-:B------:R-:W-:Y:S02]  /*115c0*/  HADD2.F32 R8, -RZ, R9.reuse.H0_H0 ;  /* 0x20000009ff087230 */ /* 0x100fe40000004100 */
[----:B------:R-:W-:-:S02]  /*115d0*/  HADD2.F32 R41, -RZ, R9.H1_H1 ;  /* 0x30000009ff297230 */ /* 0x000fc40000004100 */
[--C-:B------:R-:W-:Y:S02]  /*115e0*/  HADD2.F32 R9, -RZ, R10.reuse.H0_H0 ;  /* 0x2000000aff097230 */ /* 0x100fe40000004100 */
[----:B------:R-:W-:Y:S01]  /*115f0*/  FFMA.FTZ R8, R30, R8, R28 ;  /* 0x000000081e087223 */ /* 0x000fe2000001001c */
[----:B------:R-:W-:Y:S02]  /*11600*/  HADD2.F32 R42, -RZ, R10.H1_H1 ;  /* 0x3000000aff2a7230 */ /* 0x000fe40000004100 */
[--C-:B------:R-:W-:Y:S02]  /*11610*/  HADD2.F32 R10, -RZ, R11.reuse.H0_H0 ;  /* 0x2000000bff0a7230 */ /* 0x100fe40000004100 */
[----:B------:R-:W-:Y:S02]  /*11620*/  HADD2.F32 R28, -RZ, R32.H0_H0 ;  /* 0x20000020ff1c7230 */ /* 0x000fe40000004100 */
[----:B------:R-:W-:Y:S02]  /*11630*/  HADD2.F32 R40, -RZ, R40.H1_H1 ;  /* 0x30000028ff287230 */ /* 0x000fe40000004100 */
[----:B------:R-:W-:-:S02]  /*11640*/  HADD2.F32 R11, -RZ, R11.H1_H1 ;  /* 0x3000000bff0b7230 */ /* 0x000fc40000004100 */
[----:B------:R-:W-:Y:S02]  /*11650*/  HADD2.F32 R32, -RZ, R32.H1_H1 ;  /* 0x30000020ff207230 */ /* 0x000fe40000004100 */
[----:B------:R-:W-:Y:S01]  /*11660*/  FFMA.FTZ R4, R4, R29, R52 ;  /* 0x0000001d04047223 */ /* 0x000fe20000010034 */
[--C-:B------:R-:W-:Y:S02]  /*11670*/  HADD2.F32 R29, -RZ, R34.reuse.H0_H0 ;  /* 0x20000022ff1d7230 */ /* 0x100fe40000004100 */
        /* <DEDUP_REMOVED lines=8> */
[----:B------:R-:W-:Y:S01]  /*11700*/  FFMA.FTZ R34, R34, R42, R43 ;  /* 0x0000002a22227223 */ /* 0x000fe2000001002b */
[----:B------:R-:W-:-:S02]  /*11710*/  F2FP.F16.F32.PACK_AB R6, R7, R6 ;  /* 0x000000060706723e */ /* 0x000fc400000000ff */
[----:B------:R-:W-:Y:S02]  /*11720*/  F2FP.F16.F32.PACK_AB R33, R33, R8 ;  /* 0x000000082121723e */ /* 0x000fe400000000ff */
[----:B------:R-:W-:Y:S02]  /*11730*/  F2FP.F16.F32.PACK_AB R34, R34, R5 ;  /* 0x000000052222723e */ /* 0x000fe400000000ff */
[----:B------:R-:W-:Y:S02]  /*11740*/  MOV R32, R4 ;  /* 0x0000000400207202 */ /* 0x000fe40000000f00 */
[----:B------:R-:W-:Y:S02]  /*11750*/  MOV R35, R6 ;  /* 0x0000000600237202 */ /* 0x000fe40000000f00 */
.L_x_4100:
[----:B------:R-:W-:Y:S05]  /*11760*/  BSYNC B0 ;  /* 0x0000000000007941 */ /* 0x000fea0003800000 */
.L_x_4099:
[----:B-----5:R3:W-:Y:S04]  /*11770*/  STS.128 [R239+0x2000], R32 ;  /* 0x00200020ef007388 */ /* 0x0207e80000000c00 */
[----:B---3--:R3:W5:Y:S01]  /*11780*/  LD.E.128 R32, desc[UR6][R38.64+0x100] ;  /* 0x0001000626207980 */ /* 0x008762000c101d00 */
        /* <DEDUP_REMOVED lines=11> */
[----:B------:R-:W4:Y:S01]  /*11840*/  LD.E.128 R28, desc[UR6][R28.64+0x100] ;  /* 0x000100061c1c7980 */ /* 0x000f22000c101d00 */
[----:B------:R-:W-:-:S05]  /*11850*/  LEA.HI.X R9, R5, R21, R4, 0x1, P0 ;  /* 0x0000001505097211 */ /* 0x000fca00000f0c04 */
[----:B------:R1:W2:Y:S02]  /*11860*/  LD.E.128 R4, desc[UR6][R8.64+0x100] ;  /* 0x0001000608047980 */ /* 0x0002a4000c101d00 */
        /* <DEDUP_REMOVED lines=10> */
[----:B----4-:R-:W-:Y:S02]  /*11910*/  MOV R35, R29 ;  /* 0x0000001d00237202 */ /* 0x010fe40000000f00 */
[----:B------:R-:W-:Y:S01]  /*11920*/  MOV R29, R30 ;  /* 0x0000001e001d7202 */ /* 0x000fe20000000f00 */
[----:B--2---:R-:W-:-:S02]  /*11930*/  HADD2.F32 R30, -RZ, R4.H0_H0 ;  /* 0x20000004ff1e7230 */ /* 0x004fc40000004100 */
[----:B------:R-:W-:Y:S02]  /*11940*/  HADD2.F32 R40, -RZ, R4.H1_H1 ;  /* 0x30000004ff287230 */ /* 0x000fe40000004100 */
[--C-:B------:R-:W-:Y:S02]  /*11950*/  HADD2.F32 R4, -RZ, R5.reuse.H0_H0 ;  /* 0x20000005ff047230 */ /* 0x100fe40000004100 */
[----:B------:R-:W-:Y:S01]  /*11960*/  @!P1 FADD.FTZ R30, -R30, -RZ ;  /* 0x800000ff1e1e9221 */ /* 0x000fe20000010100 */
[--C-:B------:R-:W-:Y:S02]  /*11970*/  HADD2.F32 R43, -RZ, R28.reuse.H0_H0 ;  /* 0x2000001cff2b7230 */ /* 0x100fe40000004100 */
[----:B------:R-:W-:Y:S02]  /*11980*/  HADD2.F32 R52, -RZ, R28.H1_H1 ;  /* 0x3000001cff347230 */ /* 0x000fe40000004100 */
[----:B------:R-:W-:Y:S01]  /*11990*/  @!P1 FADD.FTZ R4, -R4, -RZ ;  /* 0x800000ff04049221 */ /* 0x000fe20000010100 */
[----:B------:R-:W-:-:S02]  /*119a0*/  HADD2.F32 R41, -RZ, R5.H1_H1 ;  /* 0x30000005ff297230 */ /* 0x000fc40000004100 */
[----:B------:R-:W-:Y:S02]  /*119b0*/  HADD2.F32 R28, -RZ, R35.H0_H0 ;  /* 0x20000023ff1c7230 */ /* 0x000fe40000004100 */
        /* <DEDUP_REMOVED lines=10> */
[--C-:B------:R-:W-:Y:S02]  /*11a60*/  HADD2.F32 R4, -RZ, R31.reuse.H0_H0 ;  /* 0x2000001fff047230 */ /* 0x100fe40000004100 */
[----:B------:R-:W-:Y:S01]  /*11a70*/  @!P1 FADD.FTZ R7, -R7, -RZ ;  /* 0x800000ff07079221 */ /* 0x000fe20000010100 */
[----:B------:R-:W-:Y:S02]  /*11a80*/  HADD2.F32 R31, -RZ, R31.H1_H1 ;  /* 0x3000001fff1f7230 */ /* 0x000fe40000004100 */
[----:B------:R-:W-:Y:S01]  /*11a90*/  FMUL.FTZ R42, R29, R42 ;  /* 0x0000002a1d2a7220 */ /* 0x000fe20000410000 */
[----:B------:R-:W-:-:S02]  /*11aa0*/  HADD2.F32 R35, -RZ, R35.H1_H1 ;  /* 0x30000023ff237230 */ /* 0x000fc40000004100 */
[----:B------:R-:W-:Y:S01]  /*11ab0*/  FMUL.FTZ R6, R4, R6 ;  /* 0x0000000604067220 */ /* 0x000fe20000410000 */
[----:B------:R-:W-:Y:S01]  /*11ac0*/  @!P1 FADD.FTZ R40, -R40, -RZ ;  /* 0x800000ff28289221 */ /* 0x000fe20000010100 */
[----:B------:R-:W-:Y:S01]  /*11ad0*/  @!P1 FADD.FTZ R5, -R5, -RZ ;  /* 0x800000ff05059221 */ /* 0x000fe20000010100 */
[----:B------:R-:W-:Y:S02]  /*11ae0*/  HADD2.F32 R4, -RZ, R33.H0_H0 ;  /* 0x20000021ff047230 */ /* 0x000fe40000004100 */
[----:B------:R-:W-:Y:S01]  /*11af0*/  @!P1 FADD.FTZ R41, -R41, -RZ ;  /* 0x800000ff29299221 */ /* 0x000fe20000010100 */
[----:B------:R-:W-:Y:S01]  /*11b00*/  FMUL.FTZ R7, R31, R7 ;  /* 0x000000071f077220 */ /* 0x000fe20000410000 */
[----:B------:R-:W-:Y:S01]  /*11b10*/  FMUL.FTZ R52, R52, R40 ;  /* 0x0000002834347220 */ /* 0x000fe20000410000 */
[----:B------:R-:W-:Y:S01]  /*11b20*/  FMUL.FTZ R5, R30, R5 ;  /* 0x000000051e057220 */ /* 0x000fe20000410000 */
[----:B------:R-:W-:Y:S01]  /*11b30*/  FMUL.FTZ R35, R35, R41 ;  /* 0x0000002923237220 */ /* 0x000fe20000410000 */
[----:B------:R-:W-:-:S02]  /*11b40*/  HADD2.F32 R30, -RZ, R15.H0_H0 ;  /* 0x2000000fff1e7230 */ /* 0x000fc40000004100 */
[--C-:B---3--:R-:W-:Y:S02]  /*11b50*/  HADD2.F32 R29, -RZ, R8.reuse.H0_H0 ;  /* 0x20000008ff1d7230 */ /* 0x108fe40000004100 */
[----:B------:R-:W-:Y:S02]  /*11b60*/  HADD2.F32 R31, -RZ, R8.H1_H1 ;  /* 0x30000008ff1f7230 */ /* 0x000fe40000004100 */
[--C-:B------:R-:W-:Y:S02]  /*11b70*/  HADD2.F32 R8, -RZ, R9.reuse.H0_H0 ;  /* 0x20000009ff087230 */ /* 0x100fe40000004100 */
[----:B------:R-:W-:Y:S01]  /*11b80*/  FFMA.FTZ R4, R4, R29, R43 ;  /* 0x0000001d04047223 */ /* 0x000fe2000001002b */
[----:B------:R-:W-:Y:S02]  /*11b90*/  HADD2.F32 R40, -RZ, R9.H1_H1 ;  /* 0x30000009ff287230 */ /* 0x000fe40000004100 */
[--C-:B------:R-:W-:Y:S02]  /*11ba0*/  HADD2.F32 R9, -RZ, R10.reuse.H0_H0 ;  /* 0x2000000aff097230 */ /* 0x100fe40000004100 */
[----:B------:R-:W-:-:S02]  /*11bb0*/  HADD2.F32 R41, -RZ, R10.H1_H1 ;  /* 0x3000000aff297230 */ /* 0x000fc40000004100 */
[----:B------:R-:W-:Y:S02]  /*11bc0*/  HADD2.F32 R29, -RZ, R15.H1_H1 ;  /* 0x3000000fff1d7230 */ /* 0x000fe40000004100 */
[----:B------:R-:W-:Y:S02]  /*11bd0*/  HADD2.F32 R10, -RZ, R11.H0_H0 ;  /* 0x2000000bff0a7230 */ /* 0x000fe40000004100 */
[--C-:B------:R-:W-:Y:S02]  /*11be0*/  HADD2.F32 R15, -RZ, R32.reuse.H0_H0 ;  /* 0x20000020ff0f7230 */ /* 0x100fe40000004100 */
[----:B------:R-:W-:Y:S02]  /*11bf0*/  HADD2.F32 R33, -RZ, R33.H1_H1 ;  /* 0x30000021ff217230 */ /* 0x000fe40000004100 */
[----:B------:R-:W-:Y:S02]  /*11c00*/  HADD2.F32 R11, -RZ, R11.H1_H1 ;  /* 0x3000000bff0b7230 */ /* 0x000fe40000004100 */
[----:B------:R-:W-:-:S02]  /*11c10*/  HADD2.F32 R32, -RZ, R32.H1_H1 ;  /* 0x30000020ff207230 */ /* 0x000fc40000004100 */
[----:B------:R-:W-:Y:S01]  /*11c20*/  FFMA.FTZ R8, R30, R8, R28 ;  /* 0x000000081e087223 */ /* 0x000fe2000001001c */
        /* <DEDUP_REMOVED lines=15> */
.L_x_4102:
[----:B------:R-:W-:Y:S05]  /*11d20*/  BSYNC B0 ;  /* 0x0000000000007941 */ /* 0x000fea0003800000 */
.L_x_4101:
[----:B-----5:R4:W-:Y:S04]  /*11d30*/  STS.128 [R239+0x4000], R32 ;  /* 0x00400020ef007388 */ /* 0x0209e80000000c00 */
[----:B----4-:R4:W5:Y:S01]  /*11d40*/  LD.E.128 R32, desc[UR6][R38.64+0x180] ;  /* 0x0001800626207980 */ /* 0x010962000c101d00 */
[----:B------:R-:W-:Y:S01]  /*11d50*/  IADD3 R4, R16, 0xc0, RZ ;  /* 0x000000c010047810 */ /* 0x000fe20007ffe0ff */
[----:B------:R-:W-:Y:S03]  /*11d60*/  BSSY B0, `(.L_x_4103) ;  /* 0x000005b000007945 */ /* 0x000fe60003800000 */
[----:B------:R-:W-:-:S13]  /*11d70*/  ISETP.GE.AND P0, PT, R4, R0, PT ;  /* 0x000000000400720c */ /* 0x000fda0003f06270 */
        /* <DEDUP_REMOVED lines=26> */
[----:B----4-:R-:W-:Y:S02]  /*11f20*/  HADD2.F32 R38, -RZ, R4.H1_H1 ;  /* 0x30000004ff267230 */ /* 0x010fe40000004100 */
        /* <DEDUP_REMOVED lines=16> */
[----:B------:R-:W-:Y:S02]  /*12030*/  HADD2.F32 R4, -RZ, R31.H0_H0 ;  /* 0x2000001fff047230 */ /* 0x000fe40000004100 */
[----:B------:R-:W-:Y:S02]  /*12040*/  HADD2.F32 R7, -RZ, R7.H1_H1 ;  /* 0x30000007ff077230 */ /* 0x000fe40000004100 */
[----:B------:R-:W-:Y:S01]  /*12050*/  FMUL.FTZ R40, R29, R40 ;  /* 0x000000281d287220 */ /* 0x000fe20000410000 */
[----:B------:R-:W-:Y:S02]  /*12060*/  HADD2.F32 R31, -RZ, R31.H1_H1 ;  /* 0x3000001fff1f7230 */ /* 0x000fe40000004100 */
[----:B------:R-:W-:Y:S01]  /*12070*/  FMUL.FTZ R6, R4, R6 ;  /* 0x0000000604067220 */ /* 0x000fe20000410000 */
[----:B------:R-:W-:-:S02]  /*12080*/  HADD2.F32 R4, -RZ, R15.H0_H0 ;  /* 0x2000000fff047230 */ /* 0x000fc40000004100 */
        /* <DEDUP_REMOVED lines=10> */
[----:B------:R-:W-:-:S02]  /*12130*/  HADD2.F32 R30, -RZ, R33.H0_H0 ;  /* 0x20000021ff1e7230 */ /* 0x000fc40000004100 */
[----:B------:R-:W-:Y:S02]  /*12140*/  HADD2.F32 R15, -RZ, R9.H0_H0 ;  /* 0x20000009ff0f7230 */ /* 0x000fe40000004100 */
[--C-:B------:R-:W-:Y:S02]  /*12150*/  HADD2.F32 R31, -RZ, R8.reuse.H0_H0 ;  /* 0x20000008ff1f7230 */ /* 0x100fe40000004100 */
[----:B------:R-:W-:Y:S02]  /*12160*/  HADD2.F32 R38, -RZ, R8.H1_H1 ;  /* 0x30000008ff267230 */ /* 0x000fe40000004100 */
[----:B------:R-:W-:Y:S01]  /*12170*/  FFMA.FTZ R4, R4, R15, R28 ;  /* 0x0000000f04047223 */ /* 0x000fe2000001001c */
[----:B------:R-:W-:Y:S02]  /*12180*/  HADD2.F32 R8, -RZ, R11.H0_H0 ;  /* 0x2000000bff087230 */ /* 0x000fe40000004100 */
[----:B------:R-:W-:Y:S02]  /*12190*/  HADD2.F32 R39, -RZ, R10.H0_H0 ;  /* 0x2000000aff277230 */ /* 0x000fe40000004100 */
[----:B------:R-:W-:-:S02]  /*121a0*/  HADD2.F32 R33, -RZ, R33.H1_H1 ;  /* 0x30000021ff217230 */ /* 0x000fc40000004100 */
[----:B------:R-:W-:Y:S02]  /*121b0*/  HADD2.F32 R15, -RZ, R32.H0_H0 ;  /* 0x20000020ff0f7230 */ /* 0x000fe40000004100 */
[----:B------:R-:W-:Y:S02]  /*121c0*/  HADD2.F32 R28, -RZ, R34.H0_H0 ;  /* 0x20000022ff1c7230 */ /* 0x000fe40000004100 */
[----:B------:R-:W-:Y:S02]  /*121d0*/  HADD2.F32 R9, -RZ, R9.H1_H1 ;  /* 0x30000009ff097230 */ /* 0x000fe40000004100 */
        /* <DEDUP_REMOVED lines=19> */
.L_x_4104:
[----:B------:R-:W-:Y:S05]  /*12310*/  BSYNC B0 ;  /* 0x0000000000007941 */ /* 0x000fea0003800000 */
.L_x_4103:
[----:B-----5:R1:W-:Y:S02]  /*12320*/  STS.128 [R239+0x6000], R32 ;  /* 0x00600020ef007388 */ /* 0x0203e40000000c00 */
.L_x_4096:
[----:B------:R-:W-:Y:S05]  /*12330*/  BSYNC B1 ;  /* 0x0000000000017941 */ /* 0x000fea0003800000 */
.L_x_4095:
[----:B------:R-:W-:Y:S01]  /*12340*/  VIADD R15, R130, 0x10 ;  /* 0x00000010820f7836 */ /* 0x000fe20000000000 */
[----:B------:R-:W-:Y:S04]  /*12350*/  BSSY B1, `(.L_x_4105) ;  /* 0x0000181000017945 */ /* 0x000fe80003800000 */
[----:B------:R-:W-:-:S04]  /*12360*/  ISETP.GE.AND P0, PT, R15, R24, PT ;  /* 0x000000180f00720c */ /* 0x000fc80003f06270 */
[----:B------:R-:W-:-:S13]  /*12370*/  ISETP.LT.OR P0, PT, R45, -0x87, P0 ;  /* 0xffffff792d00780c */ /* 0x000fda0000701670 */
[----:B------:R-:W-:Y:S05]  /*12380*/  @P0 BRA `(.L_x_4106) ;  /* 0x0000001400f40947 */ /* 0x000fea0003800000 */
[----:B-1----:R1:W5:Y:S01]  /*12390*/  LD.E.128 R32, desc[UR6][R36.64] ;  /* 0x0000000624207980 */ /* 0x002362000c101d00 */
[CC--:B------:R-:W-:Y:S01]  /*123a0*/  ISETP.GE.AND P2, PT, R16.reuse, R0.reuse, PT ;  /* 0x000000001000720c */ /* 0x0c0fe20003f46270 */
[C---:B--234-:R-:W-:Y:S02]  /*123b0*/  VIADD R39, R16.reuse, 0x40 ;  /* 0x0000004010277836 */ /* 0x05cfe40000000000 */
[----:B------:R-:W-:Y:S01]  /*123c0*/  VIADD R38, R16, 0x80 ;  /* 0x0000008010267836 */ /* 0x000fe20000000000 */
[----:B------:R-:W-:Y:S02]  /*123d0*/  BSSY B0, `(.L_x_4107) ;  /* 0x000005b000007945 */ /* 0x000fe40003800000 */
[-C--:B------:R-:W-:Y:S02]  /*123e0*/  ISETP.GE.AND P1, PT, R39, R0.reuse, PT ;  /* 0x000000002700720c */ /* 0x080fe40003f26270 */
[----:B------:R-:W-:-:S05]  /*123f0*/  ISETP.GE.AND P0, PT, R38, R0, PT ;  /* 0x000000002600720c */ /* 0x000fca0003f06270 */
[----:B------:R-:W-:Y:S08]  /*12400*/  @P2 BRA `(.L_x_4108) ;  /* 0x00000004005c2947 */ /* 0x000ff00003800000 */
        /* <DEDUP_REMOVED lines=28> */
[----:B------:R-:W-:Y:S01]  /*125d0*/  @!P2 FADD.FTZ R30, -R30, -RZ ;  /* 0x800000ff1e1ea221 */ /* 0x000fe20000010100 */
[--C-:B------:R-:W-:Y:S02]  /*125e0*/  HADD2.F32 R52, -RZ, R28.reuse.H0_H0 ;  /* 0x2000001cff347230 */ /* 0x100fe40000004100 */
[----:B------:R-:W-:Y:S02]  /*125f0*/  HADD2.F32 R53, -RZ, R28.H1_H1 ;  /* 0x3000001cff357230 */ /* 0x000fe40000004100 */
[----:B------:R-:W-:Y:S01]  /*12600*/  @!P2 FADD.FTZ R4, -R4, -RZ ;  /* 0x800000ff0404a221 */ /* 0x000fe20000010100 */
[----:B------:R-:W-:Y:S02]  /*12610*/  HADD2.F32 R42, -RZ, R5.H1_H1 ;  /* 0x30000005ff2a7230 */ /* 0x000fe40000004100 */
[----:B------:R-:W-:-:S02]  /*12620*/  HADD2.F32 R28, -RZ, R35.H0_H0 ;  /* 0x20000023ff1c7230 */ /* 0x000fc40000004100 */
[--C-:B------:R-:W-:Y:S02]  /*12630*/  HADD2.F32 R5, -RZ, R6.reuse.H0_H0 ;  /* 0x20000006ff057230 */ /* 0x100fe40000004100 */
[----:B------:R-:W-:Y:S02]  /*12640*/  HADD2.F32 R43, -RZ, R6.H1_H1 ;  /* 0x30000006ff2b7230 */ /* 0x000fe40000004100 */
[--C-:B------:R-:W-:Y:S02]  /*12650*/  HADD2.F32 R6, -RZ, R7.reuse.H0_H0 ;  /* 0x20000007ff067230 */ /* 0x100fe40000004100 */
[----:B------:R-:W-:Y:S01]  /*12660*/  FMUL.FTZ R52, R52, R30 ;  /* 0x0000001e34347220 */ /* 0x000fe20000410000 */
        /* <DEDUP_REMOVED lines=14> */
[----:B------:R-:W-:Y:S01]  /*12750*/  @!P2 FADD.FTZ R42, -R42, -RZ ;  /* 0x800000ff2a2aa221 */ /* 0x000fe20000010100 */
[----:B------:R-:W-:Y:S02]  /*12760*/  HADD2.F32 R4, -RZ, R40.H0_H0 ;  /* 0x20000028ff047230 */ /* 0x000fe40000004100 */
        /* <DEDUP_REMOVED lines=12> */
[--C-:B------:R-:W-:Y:S02]  /*12830*/  HADD2.F32 R10, -RZ, R11.reuse.H0_H0 ;  /* 0x2000000bff0a7230 */ /* 0x100fe40000004100 */
[----:B------:R-:W-:Y:S02]  /*12840*/  HADD2.F32 R29, -RZ, R32.H0_H0 ;  /* 0x20000020ff1d7230 */ /* 0x000fe40000004100 */
[----:B------:R-:W-:Y:S02]  /*12850*/  HADD2.F32 R40, -RZ, R40.H1_H1 ;  /* 0x30000028ff287230 */ /* 0x000fe40000004100 */
[----:B------:R-:W-:Y:S02]  /*12860*/  HADD2.F32 R11, -RZ, R11.H1_H1 ;  /* 0x3000000bff0b7230 */ /* 0x000fe40000004100 */
[----:B------:R-:W-:Y:S02]  /*12870*/  HADD2.F32 R32, -RZ, R32.H1_H1 ;  /* 0x30000020ff207230 */ /* 0x000fe40000004100 */
[----:B------:R-:W-:Y:S01]  /*12880*/  FFMA.FTZ R8, R30, R8, R28 ;  /* 0x000000081e087223 */ /* 0x000fe2000001001c */
[----:B------:R-:W-:-:S02]  /*12890*/  HADD2.F32 R28, -RZ, R34.H0_H0 ;  /* 0x20000022ff1c7230 */ /* 0x000fc40000004100 */
        /* <DEDUP_REMOVED lines=14> */
.L_x_4108:
[----:B------:R-:W-:Y:S05]  /*12980*/  BSYNC B0 ;  /* 0x0000000000007941 */ /* 0x000fea0003800000 */
.L_x_4107:
[----:B-----5:R2:W-:Y:S04]  /*12990*/  STS.128 [R239+0x800], R32 ;  /* 0x00080020ef007388 */ /* 0x0205e80000000c00 */
[----:B--2---:R2:W5:Y:S01]  /*129a0*/  LD.E.128 R32, desc[UR6][R36.64+0x80] ;  /* 0x0000800624207980 */ /* 0x004562000c101d00 */
[----:B------:R-:W-:Y:S04]  /*129b0*/  BSSY B0, `(.L_x_4109) ;  /* 0x000005a000007945 */ /* 0x000fe80003800000 */
        /* <DEDUP_REMOVED lines=61> */
[--C-:B----4-:R-:W-:Y:S02]  /*12d90*/  HADD2.F32 R29, -RZ, R8.reuse.H0_H0 ;  /* 0x20000008ff1d7230 */ /* 0x110fe40000004100 */
[----:B------:R-:W-:Y:S02]  /*12da0*/  HADD2.F32 R31, -RZ, R8.H1_H1 ;  /* 0x30000008ff1f7230 */ /* 0x000fe40000004100 */
[--C-:B------:R-:W-:Y:S02]  /*12db0*/  HADD2.F32 R8, -RZ, R9.reuse.H0_H0 ;  /* 0x20000009ff087230 */ /* 0x100fe40000004100 */
[----:B------:R-:W-:Y:S01]  /*12dc0*/  FFMA.FTZ R4, R4, R29, R43 ;  /* 0x0000001d04047223 */ /* 0x000fe2000001002b */
[----:B------:R-:W-:Y:S02]  /*12dd0*/  HADD2.F32 R40, -RZ, R9.H1_H1 ;  /* 0x30000009ff287230 */ /* 0x000fe40000004100 */
[--C-:B------:R-:W-:Y:S02]  /*12de0*/  HADD2.F32 R9, -RZ, R10.reuse.H0_H0 ;  /* 0x2000000aff097230 */ /* 0x100fe40000004100 */
[----:B------:R-:W-:-:S02]  /*12df0*/  HADD2.F32 R41, -RZ, R10.H1_H1 ;  /* 0x3000000aff297230 */ /* 0x000fc40000004100 */
[----:B------:R-:W-:Y:S02]  /*12e00*/  HADD2.F32 R10, -RZ, R11.H0_H0 ;  /* 0x2000000bff0a7230 */ /* 0x000fe40000004100 */
[--C-:B------:R-:W-:Y:S02]  /*12e10*/  HADD2.F32 R29, -RZ, R32.reuse.H0_H0 ;  /* 0x20000020ff1d7230 */ /* 0x100fe40000004100 */
        /* <DEDUP_REMOVED lines=19> */
.L_x_4110:
[----:B------:R-:W-:Y:S05]  /*12f50*/  BSYNC B0 ;  /* 0x0000000000007941 */ /* 0x000fea0003800000 */
.L_x_4109:
[----:B-----5:R3:W-:Y:S04]  /*12f60*/  STS.128 [R239+0x2800], R32 ;  /* 0x00280020ef007388 */ /* 0x0207e80000000c00 */
[----:B---3--:R3:W5:Y:S01]  /*12f70*/  LD.E.128 R32, desc[UR6][R36.64+0x100] ;  /* 0x0001000624207980 */ /* 0x008762000c101d00 */
        /* <DEDUP_REMOVED lines=26> */
[----:B----4-:R-:W-:Y:S02]  /*13120*/  MOV R35, R29 ;  /* 0x0000001d00237202 */ /* 0x010fe40000000f00 */
        /* <DEDUP_REMOVED lines=63> */
.L_x_4112:
[----:B------:R-:W-:Y:S05]  /*13520*/  BSYNC B0 ;  /* 0x0000000000007941 */ /* 0x000fea0003800000 */
.L_x_4111:
[----:B-----5:R4:W-:Y:S04]  /*13530*/  STS.128 [R239+0x4800], R32 ;  /* 0x00480020ef007388 */ /* 0x0209e80000000c00 */
[----:B------:R4:W5:Y:S01]  /*13540*/  LD.E.128 R28, desc[UR6][R36.64+0x180] ;  /* 0x00018006241c7980 */ /* 0x000962000c101d00 */
[----:B------:R-:W-:Y:S01]  /*13550*/  IADD3 R4, R16, 0xc0, RZ ;  /* 0x000000c010047810 */ /* 0x000fe20007ffe0ff */
[----:B------:R-:W-:Y:S03]  /*13560*/  BSSY B0, `(.L_x_4113) ;  /* 0x000005e000007945 */ /* 0x000fe60003800000 */
[----:B------:R-:W-:-:S13]  /*13570*/  ISETP.GE.AND P0, PT, R4, R0, PT ;  /* 0x000000000400720c */ /* 0x000fda0003f06270 */
        /* <DEDUP_REMOVED lines=10> */
[----:B----4-:R-:W-:Y:S01]  /*13620*/  IMAD.WIDE R32, R6, 0x2, R36 ;  /* 0x0000000206207825 */ /* 0x010fe200078e0224 */
        /* <DEDUP_REMOVED lines=16> */
[----:B----4-:R-:W-:Y:S02]  /*13730*/  MOV R30, R32 ;  /* 0x00000020001e7202 */ /* 0x010fe40000000f00 */
[----:B------:R-:W-:Y:S01]  /*13740*/  MOV R32, R34 ;  /* 0x0000002200207202 */ /* 0x000fe20000000f00 */
[----:B--2---:R-:W-:-:S02]  /*13750*/  HADD2.F32 R34, -RZ, R4.H0_H0 ;  /* 0x20000004ff227230 */ /* 0x004fc40000004100 */
[----:B---3--:R-:W-:Y:S02]  /*13760*/  HADD2.F32 R36, -RZ, R4.H1_H1 ;  /* 0x30000004ff247230 */ /* 0x008fe40000004100 */
        /* <DEDUP_REMOVED lines=23> */
[----:B------:R-:W-:-:S02]  /*138e0*/  HADD2.F32 R4, -RZ, R29.H0_H0 ;  /* 0x2000001dff047230 */ /* 0x000fc40000004100 */
[----:B------:R-:W-:Y:S01]  /*138f0*/  FMUL.FTZ R7, R35, R7 ;  /* 0x0000000723077220 */ /* 0x000fe20000410000 */
[----:B------:R-:W-:Y:S02]  /*13900*/  HADD2.F32 R34, -RZ, R29.H1_H1 ;  /* 0x3000001dff227230 */ /* 0x000fe40000004100 */
[----:B------:R-:W-:Y:S01]  /*13910*/  @!P0 FADD.FTZ R36, -R36, -RZ ;  /* 0x800000ff24248221 */ /* 0x000fe20000010100 */
[----:B------:R-:W-:Y:S02]  /*13920*/  HADD2.F32 R33, -RZ, R33.H1_H1 ;  /* 0x30000021ff217230 */ /* 0x000fe40000004100 */
[----:B------:R-:W-:Y:S01]  /*13930*/  FMUL.FTZ R38, R32, R38 ;  /* 0x0000002620267220 */ /* 0x000fe20000410000 */
[----:B------:R-:W-:Y:S01]  /*13940*/  @!P0 FADD.FTZ R37, -R37, -RZ ;  /* 0x800000ff25258221 */ /* 0x000fe20000010100 */
[----:B------:R-:W-:Y:S02]  /*13950*/  HADD2.F32 R32, -RZ, R25.H0_H0 ;  /* 0x20000019ff207230 */ /* 0x000fe40000004100 */
[----:B------:R-:W-:Y:S01]  /*13960*/  FMUL.FTZ R40, R40, R36 ;  /* 0x0000002428287220 */ /* 0x000fe20000410000 */
[----:B------:R-:W-:-:S02]  /*13970*/  HADD2.F32 R29, -RZ, R8.H0_H0 ;  /* 0x20000008ff1d7230 */ /* 0x000fc40000004100 */
[----:B------:R-:W-:Y:S02]  /*13980*/  HADD2.F32 R35, -RZ, R8.H1_H1 ;  /* 0x30000008ff237230 */ /* 0x000fe40000004100 */
[--C-:B------:R-:W-:Y:S02]  /*13990*/  HADD2.F32 R8, -RZ, R9.reuse.H0_H0 ;  /* 0x20000009ff087230 */ /* 0x100fe40000004100 */
[----:B------:R-:W-:Y:S01]  /*139a0*/  FFMA.FTZ R4, R4, R29, R39 ;  /* 0x0000001d04047223 */ /* 0x000fe20000010027 */
[----:B------:R-:W-:Y:S01]  /*139b0*/  FMUL.FTZ R33, R33, R37 ;  /* 0x0000002521217220 */ /* 0x000fe20000410000 */
[----:B------:R-:W-:Y:S02]  /*139c0*/  HADD2.F32 R36, -RZ, R9.H1_H1 ;  /* 0x30000009ff247230 */ /* 0x000fe40000004100 */
[----:B------:R-:W-:Y:S02]  /*139d0*/  HADD2.F32 R29, -RZ, R25.H1_H1 ;  /* 0x30000019ff1d7230 */ /* 0x000fe40000004100 */
[----:B------:R-:W-:Y:S01]  /*139e0*/  FFMA.FTZ R8, R32, R8, R30 ;  /* 0x0000000820087223 */ /* 0x000fe2000001001e */
[----:B------:R-:W-:-:S02]  /*139f0*/  HADD2.F32 R9, -RZ, R10.H0_H0 ;  /* 0x2000000aff097230 */ /* 0x000fc40000004100 */
[----:B------:R-:W-:Y:S02]  /*13a00*/  HADD2.F32 R37, -RZ, R10.H1_H1 ;  /* 0x3000000aff257230 */ /* 0x000fe40000004100 */
[----:B------:R-:W-:Y:S02]  /*13a10*/  HADD2.F32 R25, -RZ, R31.H0_H0 ;  /* 0x2000001fff197230 */ /* 0x000fe40000004100 */
[----:B------:R-:W-:Y:S02]  /*13a20*/  HADD2.F32 R10, -RZ, R11.H0_H0 ;  /* 0x2000000bff0a7230 */ /* 0x000fe40000004100 */
[----:B------:R-:W-:Y:S02]  /*13a30*/  HADD2.F32 R31, -RZ, R31.H1_H1 ;  /* 0x3000001fff1f7230 */ /* 0x000fe40000004100 */
        /* <DEDUP_REMOVED lines=12> */
[----:B------:R-:W-:Y:S02]  /*13b00*/  MOV R30, R31 ;  /* 0x0000001f001e7202 */ /* 0x000fe40000000f00 */
[----:B------:R-:W-:Y:S02]  /*13b10*/  F2FP.F16.F32.PACK_AB R29, R29, R8 ;  /* 0x000000081d1d723e */ /* 0x000fe400000000ff */
[----:B------:R-:W-:Y:S02]  /*13b20*/  MOV R28, R4 ;  /* 0x00000004001c7202 */ /* 0x000fe40000000f00 */
[----:B------:R-:W-:Y:S02]  /*13b30*/  MOV R31, R6 ;  /* 0x00000006001f7202 */ /* 0x000fe40000000f00 */
.L_x_4114:
[----:B------:R-:W-:Y:S05]  /*13b40*/  BSYNC B0 ;  /* 0x0000000000007941 */ /* 0x000fea0003800000 */
.L_x_4113:
[----:B-----5:R1:W-:Y:S02]  /*13b50*/  STS.128 [R239+0x6800], R28 ;  /* 0x0068001cef007388 */ /* 0x0203e40000000c00 */
.L_x_4106:
[----:B------:R-:W-:Y:S05]  /*13b60*/  BSYNC B1 ;  /* 0x0000000000017941 */ /* 0x000fea0003800000 */
.L_x_4105:
[----:B------:R-:W-:Y:S01]  /*13b70*/  VIADD R25, R130, 0x20 ;  /* 0x0000002082197836 */ /* 0x000fe20000000000 */
[----:B------:R-:W-:Y:S04]  /*13b80*/  BSSY B1, `(.L_x_4115) ;  /* 0x0000182000017945 */ /* 0x000fe80003800000 */
[----:B------:R-:W-:-:S04]  /*13b90*/  ISETP.GE.AND P0, PT, R25, R24, PT ;  /* 0x000000181900720c */ /* 0x000fc80003f06270 */
[----:B------:R-:W-:-:S13]  /*13ba0*/  ISETP.LT.OR P0, PT, R45, -0x107, P0 ;  /* 0xfffffef92d00780c */ /* 0x000fda0000701670 */
[----:B------:R-:W-:Y:S05]  /*13bb0*/  @P0 BRA `(.L_x_4116) ;  /* 0x0000001400f80947 */ /* 0x000fea0003800000 */
[----:B-1--4-:R1:W5:Y:S01]  /*13bc0*/  LD.E.128 R32, desc[UR6][R26.64] ;  /* 0x000000061a207980 */ /* 0x012362000c101d00 */
[CC--:B------:R-:W-:Y:S01]  /*13bd0*/  ISETP.GE.AND P2, PT, R16.reuse, R0.reuse, PT ;  /* 0x000000001000720c */ /* 0x0c0fe20003f46270 */
[C---:B--23--:R-:W-:Y:S02]  /*13be0*/  VIADD R37, R16.reuse, 0x40 ;  /* 0x0000004010257836 */ /* 0x04cfe40000000000 */
[----:B------:R-:W-:Y:S01]  /*13bf0*/  VIADD R36, R16, 0x80 ;  /* 0x0000008010247836 */ /* 0x000fe20000000000 */
[----:B------:R-:W-:Y:S02]  /*13c00*/  BSSY B0, `(.L_x_4117) ;  /* 0x000005c000007945 */ /* 0x000fe40003800000 */
[-C--:B------:R-:W-:Y:S02]  /*13c10*/  ISETP.GE.AND P1, PT, R37, R0.reuse, PT ;  /* 0x000000002500720c */ /* 0x080fe40003f26270 */
[----:B------:R-:W-:-:S05]  /*13c20*/  ISETP.GE.AND P0, PT, R36, R0, PT ;  /* 0x000000002400720c */ /* 0x000fca0003f06270 */
[----:B------:R-:W-:Y:S08]  /*13c30*/  @P2 BRA `(.L_x_4118) ;  /* 0x0000000400602947 */ /* 0x000ff00003800000 */
        /* <DEDUP_REMOVED lines=88> */
.L_x_4118:
[----:B------:R-:W-:Y:S05]  /*141c0*/  BSYNC B0 ;  /* 0x0000000000007941 */ /* 0x000fea0003800000 */
.L_x_4117:
[----:B-----5:R2:W-:Y:S04]  /*141d0*/  STS.128 [R239+0x1000], R32 ;  /* 0x00100020ef007388 */ /* 0x0205e80000000c00 */
[----:B--2---:R2:W5:Y:S01]  /*141e0*/  LD.E.128 R32, desc[UR6][R26.64+0x80] ;  /* 0x000080061a207980 */ /* 0x004562000c101d00 */
[----:B------:R-:W-:Y:S04]  /*141f0*/  BSSY B0, `(.L_x_4119) ;  /* 0x000005a000007945 */ /* 0x000fe80003800000 */
        /* <DEDUP_REMOVED lines=89> */
.L_x_4120:
[----:B------:R-:W-:Y:S05]  /*14790*/  BSYNC B0 ;  /* 0x0000000000007941 */ /* 0x000fea0003800000 */
.L_x_4119:
[----:B-----5:R3:W-:Y:S04]  /*147a0*/  STS.128 [R239+0x3000], R32 ;  /* 0x00300020ef007388 */ /* 0x0207e80000000c00 */
[----:B---3--:R3:W5:Y:S01]  /*147b0*/  LD.E.128 R32, desc[UR6][R26.64+0x100] ;  /* 0x000100061a207980 */ /* 0x008762000c101d00 */
        /* <DEDUP_REMOVED lines=90> */
.L_x_4122:
[----:B------:R-:W-:Y:S05]  /*14d60*/  BSYNC B0 ;  /* 0x0000000000007941 */ /* 0x000fea0003800000 */
.L_x_4121:
[----:B-----5:R4:W-:Y:S04]  /*14d70*/  STS.128 [R239+0x5000], R32 ;  /* 0x00500020ef007388 */ /* 0x0209e80000000c00 */
[----:B------:R4:W5:Y:S01]  /*14d80*/  LD.E.128 R28, desc[UR6][R26.64+0x180] ;  /* 0x000180061a1c7980 */ /* 0x000962000c101d00 */
[----:B------:R-:W-:Y:S01]  /*14d90*/  IADD3 R4, R16, 0xc0, RZ ;  /* 0x000000c010047810 */ /* 0x000fe20007ffe0ff */
[----:B------:R-:W-:Y:S03]  /*14da0*/  BSSY B0, `(.L_x_4123) ;  /* 0x000005e000007945 */ /* 0x000fe60003800000 */
[----:B------:R-:W-:-:S13]  /*14db0*/  ISETP.GE.AND P0, PT, R4, R0, PT ;  /* 0x000000000400720c */ /* 0x000fda0003f06270 */
        /* <DEDUP_REMOVED lines=23> */
[----:B--23-5:R-:W-:Y:S02]  /*14f30*/  MOV R26, R29 ;  /* 0x0000001d001a7202 */ /* 0x02cfe40000000f00 */
[----:B------:R-:W-:Y:S02]  /*14f40*/  MOV R27, R31 ;  /* 0x0000001f001b7202 */ /* 0x000fe40000000f00 */
[----:B----4-:R-:W-:Y:S02]  /*14f50*/  MOV R29, R32 ;  /* 0x00000020001d7202 */ /* 0x010fe40000000f00 */
[----:B------:R-:W-:Y:S02]  /*14f60*/  MOV R31, R34 ;  /* 0x00000022001f7202 */ /* 0x000fe40000000f00 */
[----:B------:R-:W-:Y:S02]  /*14f70*/  MOV R32, R33 ;  /* 0x0000002100207202 */ /* 0x000fe40000000f00 */
[----:B------:R-:W-:Y:S01]  /*14f80*/  MOV R34, R35 ;  /* 0x0000002300227202 */ /* 0x000fe20000000f00 */
[----:B------:R-:W-:-:S02]  /*14f90*/  HADD2.F32 R33, -RZ, R4.H0_H0 ;  /* 0x20000004ff217230 */ /* 0x000fc40000004100 */
        /* <DEDUP_REMOVED lines=33> */
[----:B------:R-:W-:-:S02]  /*151b0*/  HADD2.F32 R28, -RZ, R8.H0_H0 ;  /* 0x20000008ff1c7230 */ /* 0x000fc40000004100 */
        /* <DEDUP_REMOVED lines=28> */
.L_x_4124:
[----:B------:R-:W-:Y:S05]  /*15380*/  BSYNC B0 ;  /* 0x0000000000007941 */ /* 0x000fea0003800000 */
.L_x_4123:
[----:B-----5:R1:W-:Y:S02]  /*15390*/  STS.128 [R239+0x7000], R28 ;  /* 0x0070001cef007388 */ /* 0x0203e40000000c00 */
.L_x_4116:
[----:B------:R-:W-:Y:S05]  /*153a0*/  BSYNC B1 ;  /* 0x0000000000017941 */ /* 0x000fea0003800000 */
.L_x_4115:
[----:B-1234-:R-:W-:-:S05]  /*153b0*/  VIADD R26, R130, 0x30 ;  /* 0x00000030821a7836 */ /* 0x01efca0000000000 */
[----:B------:R-:W-:-:S04]  /*153c0*/  ISETP.GE.AND P0, PT, R26, R24, PT ;  /* 0x000000181a00720c */ /* 0x000fc80003f06270 */
[----:B------:R-:W-:-:S13]  /*153d0*/  ISETP.LT.OR P0, PT, R45, -0x187, P0 ;  /* 0xfffffe792d00780c */ /* 0x000fda0000701670 */
[----:B------:R-:W-:Y:S05]  /*153e0*/  @P0 BRA `(.L_x_4086) ;  /* 0x0000001800d80947 */ /* 0x000fea0003800000 */
        /* <DEDUP_REMOVED lines=96> */
.L_x_4126:
[----:B------:R-:W-:Y:S05]  /*159f0*/  BSYNC B0 ;  /* 0x0000000000007941 */ /* 0x000fea0003800000 */
.L_x_4125:
[----:B-----5:R2:W-:Y:S04]  /*15a00*/  STS.128 [R239+0x1800], R32 ;  /* 0x00180020ef007388 */ /* 0x0205e80000000c00 */
[----:B--2---:R2:W5:Y:S01]  /*15a10*/  LD.E.128 R32, desc[UR6][R22.64+0x80] ;  /* 0x0000800616207980 */ /* 0x004562000c101d00 */
[----:B------:R-:W-:Y:S04]  /*15a20*/  BSSY B0, `(.L_x_4127) ;  /* 0x000005d000007945 */ /* 0x000fe80003800000 */
        /* <DEDUP_REMOVED lines=14> */
[----:B------:R-:W-:-:S03]  /*15b10*/  LEA.HI.X R11, R5, R21, R4, 0x1, P2 ;  /* 0x00000015050b7211 */ /* 0x000fc600010f0c04 */
[----:B------:R-:W3:Y:S04]  /*15b20*/  LD.E.128 R28, desc[UR6][R28.64+0x80] ;  /* 0x000080061c1c7980 */ /* 0x000ee8000c101d00 */
        /* <DEDUP_REMOVED lines=11> */
[----:B---3--:R-:W-:Y:S01]  /*15be0*/  MOV R35, R29 ;  /* 0x0000001d00237202 */ /* 0x008fe20000000f00 */
[--C-:B------:R-:W-:Y:S01]  /*15bf0*/  HADD2.F32 R39, -RZ, R28.reuse.H0_H0 ;  /* 0x2000001cff277230 */ /* 0x100fe20000004100 */
[----:B------:R-:W-:Y:S01]  /*15c00*/  MOV R29, R30 ;  /* 0x0000001e001d7202 */ /* 0x000fe20000000f00 */
[----:B------:R-:W-:-:S02]  /*15c10*/  HADD2.F32 R40, -RZ, R28.H1_H1 ;  /* 0x3000001cff287230 */ /* 0x000fc40000004100 */
[--C-:B--2---:R-:W-:Y:S02]  /*15c20*/  HADD2.F32 R30, -RZ, R4.reuse.H0_H0 ;  /* 0x20000004ff1e7230 */ /* 0x104fe40000004100 */
[----:B------:R-:W-:Y:S02]  /*15c30*/  HADD2.F32 R36, -RZ, R4.H1_H1 ;  /* 0x30000004ff247230 */ /* 0x000fe40000004100 */
[--C-:B------:R-:W-:Y:S02]  /*15c40*/  HADD2.F32 R4, -RZ, R5.reuse.H0_H0 ;  /* 0x20000005ff047230 */ /* 0x100fe40000004100 */
[----:B------:R-:W-:Y:S01]  /*15c50*/  @!P1 FADD.FTZ R30, -R30, -RZ ;  /* 0x800000ff1e1e9221 */ /* 0x000fe20000010100 */
[----:B------:R-:W-:Y:S02]  /*15c60*/  HADD2.F32 R37, -RZ, R5.H1_H1 ;  /* 0x30000005ff257230 */ /* 0x000fe40000004100 */
[----:B------:R-:W-:Y:S01]  /*15c70*/  @!P1 FADD.FTZ R36, -R36, -RZ ;  /* 0x800000ff24249221 */ /* 0x000fe20000010100 */
[----:B------:R-:W-:-:S02]  /*15c80*/  HADD2.F32 R28, -RZ, R35.H0_H0 ;  /* 0x20000023ff1c7230 */ /* 0x000fc40000004100 */
[----:B------:R-:W-:Y:S01]  /*15c90*/  @!P1 FADD.FTZ R4, -R4, -RZ ;  /* 0x800000ff04049221 */ /* 0x000fe20000010100 */
[--C-:B------:R-:W-:Y:S02]  /*15ca0*/  HADD2.F32 R5, -RZ, R6.reuse.H0_H0 ;  /* 0x20000006ff057230 */ /* 0x100fe40000004100 */
[----:B------:R-:W-:Y:S01]  /*15cb0*/  FMUL.FTZ R39, R39, R30 ;  /* 0x0000001e27277220 */ /* 0x000fe20000410000 */
        /* <DEDUP_REMOVED lines=8> */
[----:B------:R-:W-:Y:S02]  /*15d40*/  HADD2.F32 R4, -RZ, R31.H0_H0 ;  /* 0x2000001fff047230 */ /* 0x000fe40000004100 */
[----:B------:R-:W-:Y:S01]  /*15d50*/  @!P1 FADD.FTZ R7, -R7, -RZ ;  /* 0x800000ff07079221 */ /* 0x000fe20000010100 */
[----:B------:R-:W-:Y:S02]  /*15d60*/  HADD2.F32 R29, -RZ, R29.H1_H1 ;  /* 0x3000001dff1d7230 */ /* 0x000fe40000004100 */
[----:B------:R-:W-:Y:S01]  /*15d70*/  @!P1 FADD.FTZ R37, -R37, -RZ ;  /* 0x800000ff25259221 */ /* 0x000fe20000010100 */
[----:B------:R-:W-:-:S02]  /*15d80*/  HADD2.F32 R31, -RZ, R31.H1_H1 ;  /* 0x3000001fff1f7230 */ /* 0x000fc40000004100 */
[----:B------:R-:W-:Y:S01]  /*15d90*/  FMUL.FTZ R6, R4, R6 ;  /* 0x0000000604067220 */ /* 0x000fe20000410000 */
[----:B------:R-:W-:Y:S02]  /*15da0*/  HADD2.F32 R35, -RZ, R35.H1_H1 ;  /* 0x30000023ff237230 */ /* 0x000fe40000004100 */
[----:B------:R-:W-:Y:S01]  /*15db0*/  FMUL.FTZ R38, R29, R38 ;  /* 0x000000261d267220 */ /* 0x000fe20000410000 */
[----:B------:R-:W-:Y:S01]  /*15dc0*/  FMUL.FTZ R5, R30, R5 ;  /* 0x000000051e057220 */ /* 0x000fe20000410000 */
[----:B------:R-:W-:Y:S01]  /*15dd0*/  FMUL.FTZ R7, R31, R7 ;  /* 0x000000071f077220 */ /* 0x000fe20000410000 */
[----:B------:R-:W-:Y:S02]  /*15de0*/  HADD2.F32 R4, -RZ, R33.H0_H0 ;  /* 0x20000021ff047230 */ /* 0x000fe40000004100 */
[----:B------:R-:W-:Y:S01]  /*15df0*/  FMUL.FTZ R40, R40, R36 ;  /* 0x0000002428287220 */ /* 0x000fe20000410000 */
[----:B------:R-:W-:Y:S02]  /*15e00*/  HADD2.F32 R30, -RZ, R27.H0_H0 ;  /* 0x2000001bff1e7230 */ /* 0x000fe40000004100 */
[----:B------:R-:W-:Y:S01]  /*15e10*/  FMUL.FTZ R35, R35, R37 ;  /* 0x0000002523237220 */ /* 0x000fe20000410000 */
[----:B------:R-:W-:-:S02]  /*15e20*/  HADD2.F32 R33, -RZ, R33.H1_H1 ;  /* 0x30000021ff217230 */ /* 0x000fc40000004100 */
        /* <DEDUP_REMOVED lines=9> */
[--C-:B------:R-:W-:Y:S01]  /*15ec0*/  HADD2.F32 R10, -RZ, R11.reuse.H0_H0 ;  /* 0x2000000bff0a7230 */ /* 0x100fe20000004100 */
[----:B------:R-:W-:Y:S01]  /*15ed0*/  F2FP.F16.F32.PACK_AB R4, R31, R4 ;  /* 0x000000041f04723e */ /* 0x000fe200000000ff */
[--C-:B------:R-:W-:Y:S02]  /*15ee0*/  HADD2.F32 R29, -RZ, R32.reuse.H0_H0 ;  /* 0x20000020ff1d7230 */ /* 0x100fe40000004100 */
[----:B------:R-:W-:Y:S02]  /*15ef0*/  HADD2.F32 R11, -RZ, R11.H1_H1 ;  /* 0x3000000bff0b7230 */ /* 0x000fe40000004100 */
[----:B------:R-:W-:Y:S02]  /*15f00*/  HADD2.F32 R28, -RZ, R27.H1_H1 ;  /* 0x3000001bff1c7230 */ /* 0x000fe40000004100 */
[----:B------:R-:W-:Y:S01]  /*15f10*/  FFMA.FTZ R6, R29, R10, R6 ;  /* 0x0000000a1d067223 */ /* 0x000fe20000010006 */
[----:B------:R-:W-:-:S02]  /*15f20*/  HADD2.F32 R32, -RZ, R32.H1_H1 ;  /* 0x30000020ff207230 */ /* 0x000fc40000004100 */
[--C-:B------:R-:W-:Y:S02]  /*15f30*/  HADD2.F32 R27, -RZ, R34.reuse.H0_H0 ;  /* 0x20000022ff1b7230 */ /* 0x100fe40000004100 */
[----:B------:R-:W-:Y:S01]  /*15f40*/  FFMA.FTZ R28, R28, R36, R35 ;  /* 0x000000241c1c7223 */ /* 0x000fe20000010023 */
[----:B------:R-:W-:Y:S02]  /*15f50*/  HADD2.F32 R34, -RZ, R34.H1_H1 ;  /* 0x30000022ff227230 */ /* 0x000fe40000004100 */
[----:B------:R-:W-:Y:S01]  /*15f60*/  FFMA.FTZ R7, R32, R11, R7 ;  /* 0x0000000b20077223 */ /* 0x000fe20000010007 */
[----:B------:R-:W-:Y:S01]  /*15f70*/  MOV R32, R4 ;  /* 0x0000000400207202 */ /* 0x000fe20000000f00 */
[----:B------:R-:W-:Y:S01]  /*15f80*/  FFMA.FTZ R5, R27, R9, R5 ;  /* 0x000000091b057223 */ /* 0x000fe20000010005 */
[----:B------:R-:W-:Y:S01]  /*15f90*/  F2FP.F16.F32.PACK_AB R8, R28, R8 ;  /* 0x000000081c08723e */ /* 0x000fe200000000ff */
[----:B------:R-:W-:Y:S01]  /*15fa0*/  FFMA.FTZ R34, R34, R37, R38 ;  /* 0x0000002522227223 */ /* 0x000fe20000010026 */
[----:B------:R-:W-:-:S02]  /*15fb0*/  F2FP.F16.F32.PACK_AB R6, R7, R6 ;  /* 0x000000060706723e */ /* 0x000fc400000000ff */
[----:B------:R-:W-:Y:S02]  /*15fc0*/  MOV R33, R8 ;  /* 0x0000000800217202 */ /* 0x000fe40000000f00 */
[----:B------:R-:W-:Y:S02]  /*15fd0*/  F2FP.F16.F32.PACK_AB R34, R34, R5 ;  /* 0x000000052222723e */ /* 0x000fe400000000ff */
[----:B------:R-:W-:Y:S02]  /*15fe0*/  MOV R35, R6 ;  /* 0x0000000600237202 */ /* 0x000fe40000000f00 */
.L_x_4128:
[----:B------:R-:W-:Y:S05]  /*15ff0*/  BSYNC B0 ;  /* 0x0000000000007941 */ /* 0x000fea0003800000 */
.L_x_4127:
[----:B-----5:R3:W-:Y:S04]  /*16000*/  STS.128 [R239+0x3800], R32 ;  /* 0x00380020ef007388 */ /* 0x0207e80000000c00 */
[----:B---3--:R3:W5:Y:S01]  /*16010*/  LD.E.128 R32, desc[UR6][R22.64+0x100] ;  /* 0x0001000616207980 */ /* 0x008762000c101d00 */
        /* <DEDUP_REMOVED lines=16> */
[----:B------:R-:W4:Y:S04]  /*16120*/  LD.E.128 R28, desc[UR6][R28.64+0x100] ;  /* 0x000100061c1c7980 */ /* 0x000f28000c101d00 */
        /* <DEDUP_REMOVED lines=11> */
[----:B----4-:R-:W-:Y:S01]  /*161e0*/  MOV R34, R29 ;  /* 0x0000001d00227202 */ /* 0x010fe20000000f00 */
        /* <DEDUP_REMOVED lines=24> */
[----:B------:R-:W-:Y:S01]  /*16370*/  FMUL.FTZ R5, R30, R5 ;  /* 0x000000051e057220 */ /* 0x000fe20000410000 */
[----:B------:R-:W-:-:S02]  /*16380*/  HADD2.F32 R31, -RZ, R31.H1_H1 ;  /* 0x3000001fff1f7230 */ /* 0x000fc40000004100 */
[----:B------:R-:W-:Y:S01]  /*16390*/  FMUL.FTZ R6, R4, R6 ;  /* 0x0000000604067220 */ /* 0x000fe20000410000 */
[----:B------:R-:W-:Y:S02]  /*163a0*/  HADD2.F32 R34, -RZ, R34.H1_H1 ;  /* 0x30000022ff227230 */ /* 0x000fe40000004100 */
[----:B------:R-:W-:Y:S01]  /*163b0*/  FMUL.FTZ R37, R29, R37 ;  /* 0x000000251d257220 */ /* 0x000fe20000410000 */
[----:B------:R-:W-:Y:S02]  /*163c0*/  HADD2.F32 R30, -RZ, R24.H0_H0 ;  /* 0x20000018ff1e7230 */ /* 0x000fe40000004100 */
[----:B------:R-:W-:Y:S01]  /*163d0*/  FMUL.FTZ R7, R31, R7 ;  /* 0x000000071f077220 */ /* 0x000fe20000410000 */
[----:B------:R-:W-:Y:S01]  /*163e0*/  @!P0 FADD.FTZ R36, -R36, -RZ ;  /* 0x800000ff24248221 */ /* 0x000fe20000010100 */
[--C-:B------:R-:W-:Y:S02]  /*163f0*/  HADD2.F32 R4, -RZ, R32.reuse.H0_H0 ;  /* 0x20000020ff047230 */ /* 0x100fe40000004100 */
[----:B------:R-:W-:Y:S01]  /*16400*/  FMUL.FTZ R39, R39, R35 ;  /* 0x0000002327277220 */ /* 0x000fe20000410000 */
[----:B------:R-:W-:-:S02]  /*16410*/  HADD2.F32 R32, -RZ, R32.H1_H1 ;  /* 0x30000020ff207230 */ /* 0x000fc40000004100 */
        /* <DEDUP_REMOVED lines=30> */
.L_x_4130:
[----:B------:R-:W-:Y:S05]  /*16600*/  BSYNC B0 ;  /* 0x0000000000007941 */ /* 0x000fea0003800000 */
.L_x_4129:
[----:B-----5:R4:W-:Y:S04]  /*16610*/  STS.128 [R239+0x5800], R32 ;  /* 0x00580020ef007388 */ /* 0x0209e80000000c00 */
[----:B------:R4:W5:Y:S01]  /*16620*/  LD.E.128 R28, desc[UR6][R22.64+0x180] ;  /* 0x00018006161c7980 */ /* 0x000962000c101d00 */
[----:B------:R-:W-:Y:S01]  /*16630*/  IADD3 R16, R16, 0xc0, RZ ;  /* 0x000000c010107810 */ /* 0x000fe20007ffe0ff */
[----:B------:R-:W-:Y:S03]  /*16640*/  BSSY B0, `(.L_x_4131) ;  /* 0x0000062000007945 */ /* 0x000fe60003800000 */
[----:B------:R-:W-:-:S13]  /*16650*/  ISETP.GE.AND P0, PT, R16, R0, PT ;  /* 0x000000001000720c */ /* 0x000fda0003f06270 */
        /* <DEDUP_REMOVED lines=13> */
[----:B-1234-:R-:W-:-:S03]  /*16730*/  IMAD.WIDE R22, R5, 0x2, R22 ;  /* 0x0000000205167825 */ /* 0x01efc600078e0216 */
        /* <DEDUP_REMOVED lines=15> */
[----:B------:R-:W-:Y:S01]  /*16830*/  MOV R16, R21 ;  /* 0x0000001500107202 */ /* 0x000fe20000000f00 */
[--C-:B---3--:R-:W-:Y:S01]  /*16840*/  HADD2.F32 R17, -RZ, R4.reuse.H0_H0 ;  /* 0x20000004ff117230 */ /* 0x108fe20000004100 */
[----:B------:R-:W-:Y:S01]  /*16850*/  MOV R14, R22 ;  /* 0x00000016000e7202 */ /* 0x000fe20000000f00 */
[----:B------:R-:W-:Y:S01]  /*16860*/  HADD2.F32 R21, -RZ, R4.H1_H1 ;  /* 0x30000004ff157230 */ /* 0x000fe20000004100 */
[----:B------:R-:W-:Y:S01]  /*16870*/  MOV R20, R23 ;  /* 0x0000001700147202 */ /* 0x000fe20000000f00 */
[----:B------:R-:W-:-:S02]  /*16880*/  HADD2.F32 R4, -RZ, R5.H0_H0 ;  /* 0x20000005ff047230 */ /* 0x000fc40000004100 */
        /* <DEDUP_REMOVED lines=29> */
[--C-:B----4-:R-:W-:Y:S02]  /*16a60*/  HADD2.F32 R3, -RZ, R8.reuse.H0_H0 ;  /* 0x20000008ff037230 */ /* 0x110fe40000004100 */
[----:B------:R-:W-:Y:S02]  /*16a70*/  HADD2.F32 R20, -RZ, R8.H1_H1 ;  /* 0x30000008ff147230 */ /* 0x000fe40000004100 */
[----:B------:R-:W-:-:S02]  /*16a80*/  HADD2.F32 R16, -RZ, R16.H1_H1 ;  /* 0x30000010ff107230 */ /* 0x000fc40000004100 */
[----:B------:R-:W-:Y:S01]  /*16a90*/  FFMA.FTZ R3, R4, R3, R24 ;  /* 0x0000000304037223 */ /* 0x000fe20000010018 */
[----:B------:R-:W-:Y:S02]  /*16aa0*/  HADD2.F32 R14, -RZ, R0.H0_H0 ;  /* 0x20000000ff0e7230 */ /* 0x000fe40000004100 */
[----:B------:R-:W-:Y:S01]  /*16ab0*/  FFMA.FTZ R17, R17, R20, R27 ;  /* 0x0000001411117223 */ /* 0x000fe2000001001b */
[--C-:B------:R-:W-:Y:S02]  /*16ac0*/  HADD2.F32 R8, -RZ, R9.reuse.H0_H0 ;  /* 0x20000009ff087230 */ /* 0x100fe40000004100 */
[----:B------:R-:W-:Y:S01]  /*16ad0*/  FMUL.FTZ R16, R16, R22 ;  /* 0x0000001610107220 */ /* 0x000fe20000410000 */
[----:B------:R-:W-:Y:S02]  /*16ae0*/  HADD2.F32 R21, -RZ, R9.H1_H1 ;  /* 0x30000009ff157230 */ /* 0x000fe40000004100 */
[--C-:B------:R-:W-:Y:S02]  /*16af0*/  HADD2.F32 R9, -RZ, R10.reuse.H0_H0 ;  /* 0x2000000aff097230 */ /* 0x100fe40000004100 */
[----:B------:R-:W-:Y:S01]  /*16b00*/  FFMA.FTZ R8, R14, R8, R12 ;  /* 0x000000080e087223 */ /* 0x000fe2000001000c */
[----:B------:R-:W-:Y:S01]  /*16b10*/  HADD2.F32 R22, -RZ, R10.H1_H1 ;  /* 0x3000000aff167230 */ /* 0x000fe20000004100 */
[----:B------:R-:W-:Y:S01]  /*16b20*/  F2FP.F16.F32.PACK_AB R3, R17, R3 ;  /* 0x000000031103723e */ /* 0x000fe200000000ff */
[----:B------:R-:W-:-:S02]  /*16b30*/  HADD2.F32 R12, -RZ, R0.H1_H1 ;  /* 0x30000000ff0c7230 */ /* 0x000fc40000004100 */
[----:B------:R-:W-:Y:S01]  /*16b40*/  HADD2.F32 R10, -RZ, R11.H0_H0 ;  /* 0x2000000bff0a7230 */ /* 0x000fe20000004100 */
[----:B------:R-:W-:Y:S01]  /*16b50*/  MOV R28, R3 ;  /* 0x00000003001c7202 */ /* 0x000fe20000000f00 */
[----:B------:R-:W-:Y:S02]  /*16b60*/  HADD2.F32 R4, -RZ, R13.H0_H0 ;  /* 0x2000000dff047230 */ /* 0x000fe40000004100 */
[----:B------:R-:W-:Y:S01]  /*16b70*/  FFMA.FTZ R12, R12, R21, R16 ;  /* 0x000000150c0c7223 */ /* 0x000fe20000010010 */
[--C-:B------:R-:W-:Y:S02]  /*16b80*/  HADD2.F32 R0, -RZ, R2.reuse.H0_H0 ;  /* 0x20000002ff007230 */ /* 0x100fe40000004100 */
[----:B------:R-:W-:Y:S02]  /*16b90*/  HADD2.F32 R11, -RZ, R11.H1_H1 ;  /* 0x3000000bff0b7230 */ /* 0x000fe40000004100 */
[----:B------:R-:W-:Y:S01]  /*16ba0*/  FFMA.FTZ R4, R4, R9, R5 ;  /* 0x0000000904047223 */ /* 0x000fe20000010005 */
[----:B------:R-:W-:-:S02]  /*16bb0*/  HADD2.F32 R2, -RZ, R2.H1_H1 ;  /* 0x30000002ff027230 */ /* 0x000fc40000004100 */
        /* <DEDUP_REMOVED lines=10> */
.L_x_4132:
[----:B------:R-:W-:Y:S05]  /*16c60*/  BSYNC B0 ;  /* 0x0000000000007941 */ /* 0x000fea0003800000 */
.L_x_4131:
[----:B-----5:R1:W-:Y:S01]  /*16c70*/  STS.128 [R239+0x7800], R28 ;  /* 0x0078001cef007388 */ /* 0x0203e20000000c00 */
[----:B------:R-:W-:Y:S05]  /*16c80*/  BRA `(.L_x_4086) ;  /* 0x0000000000b07947 */ /* 0x000fea0003800000 */
.L_x_4054:
[----:B------:R-:W-:Y:S02]  /*16c90*/  IMAD.IADD R0, R236, 0x1, -R47 ;  /* 0x00000001ec007824 */ /* 0x000fe400078e0a2f */
[C---:B------:R-:W-:Y:S02]  /*16ca0*/  VIADD R15, R130.reuse, 0x10 ;  /* 0x00000010820f7836 */ /* 0x040fe40000000000 */
[C---:B--234-:R-:W-:Y:S01]  /*16cb0*/  VIADD R26, R130.reuse, 0x30 ;  /* 0x00000030821a7836 */ /* 0x05cfe20000000000 */
[CC--:B------:R-:W-:Y:S01]  /*16cc0*/  ISETP.GE.AND P6, PT, R130.reuse, R0.reuse, PT ;  /* 0x000000008200720c */ /* 0x0c0fe20003fc6270 */
[----:B------:R-:W-:Y:S01]  /*16cd0*/  VIADD R25, R130, 0x20 ;  /* 0x0000002082197836 */ /* 0x000fe20000000000 */
[-C--:B------:R-:W-:Y:S02]  /*16ce0*/  ISETP.GE.AND P5, PT, R15, R0.reuse, PT ;  /* 0x000000000f00720c */ /* 0x080fe40003fa6270 */
[-C--:B------:R-:W-:Y:S02]  /*16cf0*/  ISETP.GE.AND P3, PT, R26, R0.reuse, PT ;  /* 0x000000001a00720c */ /* 0x080fe40003f66270 */
[----:B------:R-:W-:-:S07]  /*16d00*/  ISETP.GE.AND P4, PT, R25, R0, PT ;  /* 0x000000001900720c */ /* 0x000fce0003f86270 */
[----:B------:R-:W-:Y:S02]  /*16d10*/  @!P6 LEA R6, P2, R132, R138, 0x1 ;  /* 0x0000008a8406e211 */ /* 0x000fe400078408ff */
[-C--:B------:R-:W-:Y:S02]  /*16d20*/  @!P5 IADD3 R4, P1, R4, R132.reuse, RZ ;  /* 0x000000840404d210 */ /* 0x080fe40007f3e0ff */
[----:B------:R-:W-:Y:S01]  /*16d30*/  @!P3 IMAD.MOV.U32 R8, RZ, RZ, R132 ;  /* 0x000000ffff08b224 */ /* 0x000fe200078e0084 */
[--C-:B------:R-:W-:Y:S01]  /*16d40*/  @!P6 LEA.HI.X R7, R132, R139, R135.reuse, 0x1, P2 ;  /* 0x0000008b8407e211 */ /* 0x100fe200010f0c87 */
[--C-:B------:R-:W-:Y:S01]  /*16d50*/  @!P3 IMAD.MOV.U32 R9, RZ, RZ, R135.reuse ;  /* 0x000000ffff09b224 */ /* 0x100fe200078e0087 */
[----:B------:R-:W-:Y:S01]  /*16d60*/  @!P4 LEA R0, P0, R136, R132, 0x5 ;  /* 0x000000848800c211 */ /* 0x000fe200078028ff */
[----:B------:R-:W-:Y:S01]  /*16d70*/  @!P5 IMAD.X R2, R2, 0x1, R135, P1 ;  /* 0x000000010202d824 */ /* 0x000fe200008e0687 */
[-C--:B------:R-:W-:Y:S01]  /*16d80*/  @!P5 LEA R10, P1, R4, R138.reuse, 0x1 ;  /* 0x0000008a040ad211 */ /* 0x080fe200078208ff */
[----:B------:R-:W-:Y:S01]  /*16d90*/  @!P3 IMAD R3, R137, 0x30, RZ ;  /* 0x000000308903b824 */ /* 0x000fe200078e02ff */
[C---:B------:R-:W-:Y:S01]  /*16da0*/  @!P4 LEA.HI.X R134, R136.reuse, R135, R137, 0x5, P0 ;  /* 0x000000878886c211 */ /* 0x040fe200000f2c89 */
[----:B------:R-:W-:Y:S01]  /*16db0*/  @!P3 IMAD.WIDE.U32 R8, R136, 0x30, R8 ;  /* 0x000000308808b825 */ /* 0x000fe200078e0008 */
[-C--:B------:R-:W-:Y:S01]  /*16dc0*/  @!P5 LEA.HI.X R11, R4, R139.reuse, R2, 0x1, P1 ;  /* 0x0000008b040bd211 */ /* 0x080fe200008f0c02 */
[----:B------:R-:W-:Y:S01]  /*16dd0*/  @!PT LDS RZ, [RZ] ;  /* 0x00000000fffff984 */ /* 0x000fe20000000800 */
[----:B------:R-:W-:Y:S01]  /*16de0*/  @!PT LDS RZ, [RZ] ;  /* 0x00000000fffff984 */ /* 0x000fe20000000800 */
[----:B------:R-:W-:Y:S01]  /*16df0*/  @!PT LDS RZ, [RZ] ;  /* 0x00000000fffff984 */ /* 0x000fe20000000800 */
[----:B------:R1:W-:Y:S01]  /*16e00*/  @!P6 LDGSTS.E.BYPASS.LTC128B.128 [R239], desc[UR6][R6.64] ;  /* 0x0000000006efefae */ /* 0x0003e2000b901d46 */
[-C--:B------:R-:W-:Y:S01]  /*16e10*/  @!P4 LEA R4, P1, R0, R138.reuse, 0x1 ;  /* 0x0000008a0004c211 */ /* 0x080fe200078208ff */
[----:B------:R-:W-:Y:S01]  /*16e20*/  @!P3 IMAD.IADD R3, R9, 0x1, R3 ;  /* 0x000000010903b824 */ /* 0x000fe200078e0203 */
[----:B------:R-:W-:Y:S01]  /*16e30*/  @!P3 LEA R2, P0, R8, R138, 0x1 ;  /* 0x0000008a0802b211 */ /* 0x000fe200078008ff */
[----:B------:R1:W-:Y:S01]  /*16e40*/  @!P6 LDGSTS.E.BYPASS.LTC128B.128 [R239+0x2000], desc[UR6][R6.64+0x80] ;  /* 0x0200008006efefae */ /* 0x0003e2000b901d46 */
[----:B------:R-:W-:-:S02]  /*16e50*/  @!P4 LEA.HI.X R5, R0, R139, R134, 0x1, P1 ;  /* 0x0000008b0005c211 */ /* 0x000fc400008f0c86 */
[----:B------:R-:W-:Y:S01]  /*16e60*/  @!P3 LEA.HI.X R3, R8, R139, R3, 0x1, P0 ;  /* 0x0000008b0803b211 */ /* 0x000fe200000f0c03 */
        /* <DEDUP_REMOVED lines=14> */
.L_x_4086:
[----:B------:R-:W-:Y:S05]  /*16f50*/  BSYNC B2 ;  /* 0x0000000000027941 */ /* 0x000fea0003800000 */
.L_x_4053:
[----:B------:R-:W-:Y:S01]  /*16f60*/  VIADD R244, R165, 0xffffffff ;  /* 0xffffffffa5f47836 */ /* 0x000fe20000000000 */
[----:B-1----:R-:W-:Y:S01]  /*16f70*/  LEA.HI R2, R51, R51, RZ, 0x1 ;  /* 0x0000003333027211 */ /* 0x002fe200078f08ff */
[----:B------:R-:W-:Y:S02]  /*16f80*/  IMAD.SHL.U32 R3, R48, 0x40, RZ ;  /* 0x0000004030037824 */ /* 0x000fe400078e00ff */
[----:B------:R-:W-:Y:S01]  /*16f90*/  IMAD.SHL.U32 R16, R244, 0x40, RZ ;  /* 0x00000040f4107824 */ /* 0x000fe200078e00ff */
[----:B------:R-:W-:Y:S02]  /*16fa0*/  LOP3.LUT R2, R2, 0xfffffffe, RZ, 0xc0, !PT ;  /* 0xfffffffe02027812 */ /* 0x000fe400078ec0ff */
[----:B------:R-:W-:Y:S01]  /*16fb0*/  LOP3.LUT R5, R3, 0x1c0, RZ, 0xc0, !PT ;  /* 0x000001c003057812 */ /* 0x000fe200078ec0ff */
[----:B------:R-:W-:Y:S02]  /*16fc0*/  IMAD.IADD R0, R44, 0x1, -R16 ;  /* 0x000000012c007824 */ /* 0x000fe400078e0a10 */
[----:B------:R-:W-:Y:S01]  /*16fd0*/  IMAD.IADD R51, R51, 0x1, -R2 ;  /* 0x0000000133337824 */ /* 0x000fe200078e0a02 */
[----:B------:R-:W-:-:S02]  /*16fe0*/  SHF.R.S32.HI R2, RZ, 0x1f, R128 ;  /* 0x0000001fff027819 */ /* 0x000fc40000011480 */
[-C--:B------:R-:W-:Y:S02]  /*16ff0*/  ISETP.GE.AND P2, PT, R15, R0.reuse, PT ;  /* 0x000000000f00720c */ /* 0x080fe40003f46270 */
[-C--:B------:R-:W-:Y:S02]  /*17000*/  ISETP.GE.AND P3, PT, R130, R0.reuse, PT ;  /* 0x000000008200720c */ /* 0x080fe40003f66270 */
[----:B------:R-:W-:Y:S02]  /*17010*/  ISETP.GE.AND P1, PT, R25, R0, PT ;  /* 0x000000001900720c */ /* 0x000fe40003f26270 */
[----:B------:R-:W-:Y:S02]  /*17020*/  LEA.HI R2, R2, R128, RZ, 0x3 ;  /* 0x0000008002027211 */ /* 0x000fe400078f18ff */
[CC--:B------:R-:W-:Y:S01]  /*17030*/  ISETP.GE.AND P6, PT, R130.reuse, R0.reuse, PT ;  /* 0x000000008200720c */ /* 0x0c0fe20003fc6270 */
[----:B------:R-:W-:Y:S01]  /*17040*/  IMAD.SHL.U32 R130, R130, 0x8, RZ ;  /* 0x0000000882827824 */ /* 0x000fe200078e00ff */
[C---:B------:R-:W-:Y:S01]  /*17050*/  LOP3.LUT R4, R2.reuse, 0xfffffff8, RZ, 0xc0, !PT ;  /* 0xfffffff802047812 */ /* 0x040fe200078ec0ff */
[----:B------:R-:W-:Y:S01]  /*17060*/  IMAD.SHL.U32 R96, R2, 0x40, RZ ;  /* 0x0000004002607824 */ /* 0x000fe200078e00ff */
[----:B------:R-:W-:-:S02]  /*17070*/  ISETP.GE.AND P5, PT, R15, R0, PT ;  /* 0x000000000f00720c */ /* 0x000fc40003fa6270 */
[C---:B---3--:R-:W-:Y:S01]  /*17080*/  @!P2 LEA R8, P0, R58.reuse, R233, 0x1 ;  /* 0x000000e93a08a211 */ /* 0x048fe200078008ff */
[----:B------:R-:W-:Y:S01]  /*17090*/  @!P3 IMAD.MOV.U32 R6, RZ, RZ, R233 ;  /* 0x000000ffff06b224 */ /* 0x000fe200078e00e9 */
[----:B------:R-:W-:Y:S01]  /*170a0*/  LOP3.LUT R130, R5, 0x8, R130, 0xf8, !PT ;  /* 0x0000000805827812 */ /* 0x000fe200078ef882 */
[----:B------:R-:W-:Y:S01]  /*170b0*/  @!P3 IMAD.MOV.U32 R7, RZ, RZ, R232 ;  /* 0x000000ffff07b224 */ /* 0x000fe200078e00e8 */
[----:B------:R-:W-:Y:S01]  /*170c0*/  @!P2 LEA.HI.X R9, R58, R232, R59, 0x1, P0 ;  /* 0x000000e83a09a211 */ /* 0x000fe200000f0c3b */
[----:B------:R-:W-:Y:S01]  /*170d0*/  IMAD.IADD R4, R128, 0x1, -R4 ;  /* 0x0000000180047824 */ /* 0x000fe200078e0a04 */
[-C--:B------:R-:W-:Y:S02]  /*170e0*/  ISETP.GE.AND P0, PT, R26, R0.reuse, PT ;  /* 0x000000001a00720c */ /* 0x080fe40003f06270 */
[----:B------:R-:W-:Y:S01]  /*170f0*/  @!PT LDS RZ, [RZ] ;  /* 0x00000000fffff984 */ /* 0x000fe20000000800 */
[----:B------:R-:W-:Y:S01]  /*17100*/  @!PT LDS RZ, [RZ] ;  /* 0x00000000fffff984 */ /* 0x000fe20000000800 */
[----:B------:R-:W-:Y:S01]  /*17110*/  @!PT LDS RZ, [RZ] ;  /* 0x00000000fffff984 */ /* 0x000fe20000000800 */
[----:B------:R-:W-:Y:S01]  /*17120*/  @!P3 LDGSTS.E.BYPASS.LTC128B.128 [R239+0x8000], desc[UR6][R6.64] ;  /* 0x0800000006efbfae */ /* 0x000fe2000b901d46 */
[----:B------:R-:W-:Y:S02]  /*17130*/  SHF.R.U32.HI R5, RZ, 0x3, R5 ;  /* 0x00000003ff057819 */ /* 0x000fe40000011605 */
[----:B------:R-:W-:Y:S01]  /*17140*/  ISETP.GE.AND P4, PT, R25, R0, PT ;  /* 0x000000001900720c */ /* 0x000fe20003f86270 */
[----:B------:R-:W-:Y:S01]  /*17150*/  @!P3 LDGSTS.E.BYPASS.LTC128B.128 [R239+0xa000], desc[UR6][R6.64+0x80] ;  /* 0x0a00008006efbfae */ /* 0x000fe2000b901d46 */
[----:B------:R-:W-:-:S02]  /*17160*/  LOP3.LUT R5, R130, R5, RZ, 0x3c, !PT ;  /* 0x0000000582057212 */ /* 0x000fc400078e3cff */
[----:B------:R-:W-:Y:S01]  /*17170*/  LOP3.LUT R96, R96, 0xfffffe00, RZ, 0xc0, !PT ;  /* 0xfffffe0060607812 */ /* 0x000fe200078ec0ff */
[----:B------:R-:W-:Y:S02]  /*17180*/  @!P3 LDGSTS.E.BYPASS.LTC128B.128 [R239+0xc000], desc[UR6][R6.64+0x100] ;  /* 0x0c00010006efbfae */ /* 0x000fe4000b901d46 */
[----:B------:R-:W-:Y:S02]  /*17190*/  IMAD R225, R51, 0x200, R5 ;  /* 0x0000020033e17824 */ /* 0x000fe400078e0205 */
[----:B------:R1:W-:Y:S01]  /*171a0*/  @!P3 LDGSTS.E.BYPASS.LTC128B.128 [R239+0xe000], desc[UR6][R6.64+0x180] ;  /* 0x0e00018006efbfae */ /* 0x0003e2000b901d46 */
[----:B------:R-:W-:Y:S01]  /*171b0*/  @!P0 IMAD R3, R167, 0x60, RZ ;  /* 0x00000060a7038824 */ /* 0x000fe200078e02ff */
[----:B------:R-:W-:Y:S01]  /*171c0*/  ISETP.GE.AND P3, PT, R26, R0, PT ;  /* 0x000000001a00720c */ /* 0x000fe20003f66270 */
[----:B------:R-:W-:Y:S01]  /*171d0*/  IMAD.SHL.U32 R51, R51, 0x8, RZ ;  /* 0x0000000833337824 */ /* 0x000fe200078e00ff */
[----:B------:R-:W-:Y:S01]  /*171e0*/  @!P2 LDGSTS.E.BYPASS.LTC128B.128 [R239+0x8800], desc[UR6][R8.64] ;  /* 0x0880000008efafae */ /* 0x000fe2000b901d46 */
[----:B------:R-:W-:-:S03]  /*171f0*/  IMAD R226, R46, 0x400, R96 ;  /* 0x000004002ee27824 */ /* 0x000fc600078e0260 */
[----:B------:R-:W-:Y:S04]  /*17200*/  @!P2 LDGSTS.E.BYPASS.LTC128B.128 [R239+0xa800], desc[UR6][R8.64+0x80] ;  /* 0x0a80008008efafae */ /* 0x000fe8000b901d46 */
[----:B------:R-:W-:Y:S03]  /*17210*/  @!P2 LDGSTS.E.BYPASS.LTC128B.128 [R239+0xc800], desc[UR6][R8.64+0x100] ;  /* 0x0c80010008efafae */ /* 0x000fe6000b901d46 */
[----:B------:R-:W-:Y:S01]  /*17220*/  @!P3 IMAD R0, R169, 0x60, RZ ;  /* 0x00000060a900b824 */ /* 0x000fe200078e02ff */
[----:B------:R3:W-:Y:S01]  /*17230*/  @!P2 LDGSTS.E.BYPASS.LTC128B.128 [R239+0xe800], desc[UR6][R8.64+0x180] ;  /* 0x0e80018008efafae */ /* 0x0007e2000b901d46 */
[----:B-1----:R-:W-:Y:S02]  /*17240*/  @!P0 IMAD.MOV.U32 R6, RZ, RZ, R233 ;  /* 0x000000ffff068224 */ /* 0x002fe400078e00e9 */
[----:B------:R-:W-:-:S02]  /*17250*/  @!P0 IMAD.MOV.U32 R7, RZ, RZ, R232 ;  /* 0x000000ffff078224 */ /* 0x000fc400078e00e8 */
[----:B------:R-:W-:-:S04]  /*17260*/  @!P0 IMAD.WIDE.U32 R6, R166, 0x60, R6 ;  /* 0x00000060a6068825 */ /* 0x000fc800078e0006 */
[----:B------:R-:W-:Y:S01]  /*17270*/  @!P0 IMAD.IADD R7, R3, 0x1, R7 ;  /* 0x0000000103078824 */ /* 0x000fe200078e0207 */
[----:B---3--:R-:W-:-:S04]  /*17280*/  @!P1 LEA R8, P2, R166, R233, 0x6 ;  /* 0x000000e9a6089211 */ /* 0x008fc800078430ff */
[----:B------:R-:W-:-:S05]  /*17290*/  @!P1 LEA.HI.X R9, R166, R232, R167, 0x6, P2 ;  /* 0x000000e8a6099211 */ /* 0x000fca00010f34a7 */
[----:B------:R-:W-:Y:S04]  /*172a0*/  @!P1 LDGSTS.E.BYPASS.LTC128B.128 [R239+0x9000], desc[UR6][R8.64] ;  /* 0x0900000008ef9fae */ /* 0x000fe8000b901d46 */
[----:B------:R-:W-:Y:S04]  /*172b0*/  @!P1 LDGSTS.E.BYPASS.LTC128B.128 [R239+0xb000], desc[UR6][R8.64+0x80] ;  /* 0x0b00008008ef9fae */ /* 0x000fe8000b901d46 */
[----:B------:R-:W-:Y:S04]  /*172c0*/  @!P1 LDGSTS.E.BYPASS.LTC128B.128 [R239+0xd000], desc[UR6][R8.64+0x100] ;  /* 0x0d00010008ef9fae */ /* 0x000fe8000b901d46 */
[----:B------:R1:W-:Y:S01]  /*172d0*/  @!P1 LDGSTS.E.BYPASS.LTC128B.128 [R239+0xf000], desc[UR6][R8.64+0x180] ;  /* 0x0f00018008ef9fae */ /* 0x0003e2000b901d46 */
[C---:B------:R-:W-:Y:S01]  /*172e0*/  R2P PR, R4.reuse, 0x6 ;  /* 0x0000000604007804 */ /* 0x040fe20000000000 */
[----:B------:R-:W-:-:S02]  /*172f0*/  IMAD.SHL.U32 R4, R4, 0x40, RZ ;  /* 0x0000004004047824 */ /* 0x000fc400078e00ff */
[----:B------:R-:W-:Y:S03]  /*17300*/  @!P0 LDGSTS.E.BYPASS.LTC128B.128 [R239+0x9800], desc[UR6][R6.64] ;  /* 0x0980000006ef8fae */ /* 0x000fe6000b901d46 */
[----:B------:R-:W-:Y:S01]  /*17310*/  LOP3.LUT R4, R4, 0x1c0, RZ, 0xc0, !PT ;  /* 0x000001c004047812 */ /* 0x000fe200078ec0ff */
[----:B------:R-:W-:Y:S03]  /*17320*/  @!P0 LDGSTS.E.BYPASS.LTC128B.128 [R239+0xb800], desc[UR6][R6.64+0x80] ;  /* 0x0b80008006ef8fae */ /* 0x000fe6000b901d46 */
[----:B------:R-:W-:Y:S01]  /*17330*/  LOP3.LUT R17, R4, 0x8, R51, 0xf8, !PT ;  /* 0x0000000804117812 */ /* 0x000fe200078ef833 */
[----:B------:R-:W-:Y:S01]  /*17340*/  @!P0 LDGSTS.E.BYPASS.LTC128B.128 [R239+0xd800], desc[UR6][R6.64+0x100] ;  /* 0x0d80010006ef8fae */ /* 0x000fe2000b901d46 */
[----:B------:R-:W-:-:S03]  /*17350*/  SHF.R.U32.HI R4, RZ, 0x3, R4 ;  /* 0x00000003ff047819 */ /* 0x000fc60000011604 */
[----:B------:R3:W-:Y:S01]  /*17360*/  @!P0 LDGSTS.E.BYPASS.LTC128B.128 [R239+0xf800], desc[UR6][R6.64+0x180] ;  /* 0x0f80018006ef8fae */ /* 0x0007e2000b901d46 */
[----:B------:R-:W-:-:S03]  /*17370*/  LOP3.LUT R17, R17, R4, RZ, 0x3c, !PT ;  /* 0x0000000411117212 */ /* 0x000fc600078e3cff */
[----:B------:R-:W0:Y:S04]  /*17380*/  LDGDEPBAR ;  /* 0x00000000000079af */ /* 0x000e280000000000 */
[----:B------:R-:W2:Y:S01]  /*17390*/  LD.E R97, desc[UR6][R18.64+0x188] ;  /* 0x0001880612617980 */ /* 0x000ea2000c101900 */
[----:B-1----:R-:W-:Y:S01]  /*173a0*/  @!P3 IMAD.WIDE.U32 R8, R168, 0x60, R242 ;  /* 0x00000060a808b825 */ /* 0x002fe200078e00f2 */
[----:B---3--:R-:W-:Y:S01]  /*173b0*/  @!P5 LEA R6, P0, R49, R242, 0x1 ;  /* 0x000000f23106d211 */ /* 0x008fe200078008ff */
[----:B------:R-:W-:-:S04]  /*173c0*/  DEPBAR.LE SB0, 0x0 ;  /* 0x000080000000791a */ /* 0x000fc80000000000 */
[----:B------:R-:W-:Y:S01]  /*173d0*/  BAR.SYNC.DEFER_BLOCKING 0x0 ;  /* 0x0000000000007b1d */ /* 0x000fe20000010000 */
[----:B------:R-:W-:Y:S01]  /*173e0*/  @!P5 LEA.HI.X R7, R49, R243, R50, 0x1, P0 ;  /* 0x000000f33107d211 */ /* 0x000fe200000f0c32 */
[----:B------:R-:W-:Y:S01]  /*173f0*/  IMAD.IADD R226, R17, 0x1, R226 ;  /* 0x0000000111e27824 */ /* 0x000fe200078e02e2 */
[----:B------:R-:W-:Y:S01]  /*17400*/  @!P4 LEA R2, P0, R168, R242, 0x6 ;  /* 0x000000f2a802c211 */ /* 0x000fe200078030ff */
[----:B------:R-:W-:-:S03]  /*17410*/  @!P3 IMAD.IADD R9, R0, 0x1, R9 ;  /* 0x000000010009b824 */ /* 0x000fc600078e0209 */
[----:B------:R-:W-:Y:S01]  /*17420*/  @!P4 LEA.HI.X R3, R168, R243, R169, 0x6, P0 ;  /* 0x000000f3a803c211 */ /* 0x000fe200000f34a9 */
[----:B------:R-:W-:Y:S01]  /*17430*/  IMAD.MOV.U32 R0, RZ, RZ, 0x20 ;  /* 0x00000020ff007424 */ /* 0x000fe200078e00ff */
        /* <DEDUP_REMOVED lines=31> */
[----:B------:R-:W-:Y:S01]  /*17630*/  @!P4 LDGSTS.E.BYPASS.LTC128B.128 [R239+0x15000], desc[UR6][R2.64+0x100] ;  /* 0x1500010002efcfae */ /* 0x000fe2000b901d46 */
[----:B------:R-:W-:-:S03]  /*17640*/  LEA R225, R225, UR4, 0x1 ;  /* 0x00000004e1e17c11 */ /* 0x000fc6000f8e08ff */
[----:B------:R1:W-:Y:S01]  /*17650*/  @!P4 LDGSTS.E.BYPASS.LTC128B.128 [R239+0x17000], desc[UR6][R2.64+0x180] ;  /* 0x1700018002efcfae */ /* 0x0003e2000b901d46 */
[----:B------:R-:W-:-:S03]  /*17660*/  LEA R226, R226, UR4, 0x1 ;  /* 0x00000004e2e27c11 */ /* 0x000fc6000f8e08ff */
[----:B------:R-:W-:Y:S01]  /*17670*/  @P3 STS.128 [R239+0x11800], RZ ;  /* 0x011800ffef003388 */ /* 0x000fe20000000c00 */
[----:B------:R-:W-:-:S03]  /*17680*/  SEL R0, R0, 0xffffffe0, !P2 ;  /* 0xffffffe000007807 */ /* 0x000fc60005000000 */
        /* <DEDUP_REMOVED lines=8> */
[----:B-1----:R-:W-:-:S03]  /*17710*/  IMAD.MOV.U32 R2, RZ, RZ, 0x10 ;  /* 0x00000010ff027424 */ /* 0x002fc600078e00ff */
[----:B------:R-:W-:Y:S02]  /*17720*/  @!P3 LDGSTS.E.BYPASS.LTC128B.128 [R239+0x15800], desc[UR6][R8.64+0x100] ;  /* 0x1580010008efbfae */ /* 0x000fe4000b901d46 */
[----:B------:R-:W-:Y:S02]  /*17730*/  SEL R2, R2, 0xfffffff0, !P1 ;  /* 0xfffffff002027807 */ /* 0x000fe40004800000 */
[----:B------:R1:W-:Y:S01]  /*17740*/  @!P3 LDGSTS.E.BYPASS.LTC128B.128 [R239+0x17800], desc[UR6][R8.64+0x180] ;  /* 0x1780018008efbfae */ /* 0x0003e2000b901d46 */
[----:B------:R-:W-:-:S03]  /*17750*/  R2P PR, R48, 0x6 ;  /* 0x0000000630007804 */ /* 0x000fc60000000000 */
[----:B------:R-:W-:Y:S04]  /*17760*/  LDSM.16.M88.4 R4, [R226] ;  /* 0x00000000e204783b */ /* 0x000fe80000000200 */
[----:B------:R-:W3:Y:S04]  /*17770*/  LDSM.16.M88.4 R56, [R225+0x8000] ;  /* 0x00800000e138783b */ /* 0x000ee80000000200 */
[----:B------:R-:W3:Y:S04]  /*17780*/  LDSM.16.M88.4 R48, [R225+0x8800] ;  /* 0x00880000e130783b */ /* 0x000ee80000000200 */
[----:B----4-:R-:W4:Y:S04]  /*17790*/  LDSM.16.M88.4 R36, [R225+0x9000] ;  /* 0x00900000e124783b */ /* 0x010f280000000200 */
[----:B--2--5:R-:W2:Y:S01]  /*177a0*/  LDSM.16.M88.4 R20, [R225+0x9800] ;  /* 0x00980000e114783b */ /* 0x024ea20000000200 */
[----:B------:R-:W-:-:S02]  /*177b0*/  VIADD R3, R225, 0x8000 ;  /* 0x00008000e1037836 */ /* 0x000fc40000000000 */
[----:B------:R-:W-:Y:S01]  /*177c0*/  VIADD R223, R225, 0x8020 ;  /* 0x00008020e1df7836 */ /* 0x000fe20000000000 */
[----:B------:R-:W0:Y:S01]  /*177d0*/  LDGDEPBAR ;  /* 0x00000000000079af */ /* 0x000e220000000000 */
[----:B------:R-:W-:Y:S02]  /*177e0*/  IMAD R224, R2, 0x2, R226 ;  /* 0x0000000202e07824 */ /* 0x000fe400078e02e2 */
[----:B------:R-:W-:-:S03]  /*177f0*/  @P1 VIADD R223, R3, 0xffffffe0 ;  /* 0xffffffe003df1836 */ /* 0x000fc60000000000 */
[----:B------:R-:W-:Y:S04]  /*17800*/  LDSM.16.M88.4 R28, [R224] ;  /* 0x00000000e01c783b */ /* 0x000fe80000000200 */
[----:B-1----:R-:W1:Y:S04]  /*17810*/  LDSM.16.M88.4 R8, [R223] ;  /* 0x00000000df08783b */ /* 0x002e680000000200 */
[----:B------:R-:W1:Y:S01]  /*17820*/  LDSM.16.M88.4 R84, [R223+0x800] ;  /* 0x00080000df54783b */ /* 0x000e620000000200 */
[----:B------:R-:W-:-:S03]  /*17830*/  IMAD.MOV.U32 R3, RZ, RZ, 0x40 ;  /* 0x00000040ff037424 */ /* 0x000fc600078e00ff */
[----:B------:R-:W1:Y:S04]  /*17840*/  LDSM.16.M88.4 R72, [R223+0x1000] ;  /* 0x00100000df48783b */ /* 0x000e680000000200 */
[----:B------:R-:W1:Y:S01]  /*17850*/  LDSM.16.M88.4 R64, [R223+0x1800] ;  /* 0x00180000df40783b */ /* 0x000e620000000200 */
[----:B------:R-:W-:Y:S01]  /*17860*/  SEL R3, R3, 0xffffffc0, !P2 ;  /* 0xffffffc003037807 */ /* 0x000fe20005000000 */
[C---:B---3--:R-:W-:Y:S01]  /*17870*/  HMMA.16816.F32 R12, R4.reuse, R56, RZ ;  /* 0x00000038040c723c */ /* 0x048fe200000018ff */
[C---:B------:R-:W-:Y:S01]  /*17880*/  IMAD R222, R0.reuse, 0x2, R226 ;  /* 0x0000000200de7824 */ /* 0x040fe200078e02e2 */
[----:B------:R-:W-:Y:S04]  /*17890*/  LDSM.16.M88.4 R88, [R223+0x2000] ;  /* 0x00200000df58783b */ /* 0x000fe80000000200 */
[C---:B------:R-:W-:Y:S01]  /*178a0*/  HMMA.16816.F32 R52, R4.reuse, R48, RZ ;  /* 0x000000300434723c */ /* 0x040fe200000018ff */
[----:B------:R-:W-:Y:S01]  /*178b0*/  IMAD.IADD R220, R225, 0x1, R3 ;  /* 0x00000001e1dc7824 */ /* 0x000fe200078e0203 */
[----:B------:R-:W-:Y:S04]  /*178c0*/  LDSM.16.M88.4 R76, [R222] ;  /* 0x00000000de4c783b */ /* 0x000fe80000000200 */
[C---:B------:R-:W-:Y:S01]  /*178d0*/  HMMA.16816.F32 R56, R4.reuse, R58, RZ ;  /* 0x0000003a0438723c */ /* 0x040fe200000018ff */
[----:B------:R-:W3:Y:S04]  /*178e0*/  LDSM.16.M88.4 R32, [R220+0x8000] ;  /* 0x00800000dc20783b */ /* 0x000ee80000000200 */
[----:B------:R-:W3:Y:S01]  /*178f0*/  LDSM.16.M88.4 R68, [R220+0x8800] ;  /* 0x00880000dc44783b */ /* 0x000ee20000000200 */
[C---:B------:R-:W-:Y:S03]  /*17900*/  HMMA.16816.F32 R48, R4.reuse, R50, RZ ;  /* 0x000000320430723c */ /* 0x040fe600000018ff */
[----:B------:R-:W3:Y:S03]  /*17910*/  LDSM.16.M88.4 R60, [R220+0x9000] ;  /* 0x00900000dc3c783b */ /* 0x000ee60000000200 */
[C---:B----4-:R-:W-:Y:S06]  /*17920*/  HMMA.16816.F32 R40, R4.reuse, R36, RZ ;  /* 0x000000240428723c */ /* 0x050fec00000018ff */
[C---:B--2---:R-:W-:Y:S01]  /*17930*/  HMMA.16816.F32 R80, R4.reuse, R20, RZ ;  /* 0x000000140450723c */ /* 0x044fe200000018ff */
[----:B------:R-:W-:Y:S01]  /*17940*/  IMAD.IADD R216, R3, 0x1, R223 ;  /* 0x0000000103d87824 */ /* 0x000fe200078e02df */
[----:B------:R-:W-:Y:S04]  /*17950*/  LDSM.16.M88.4 R92, [R220+0xa000] ;  /* 0x00a00000dc5c783b */ /* 0x000fe80000000200 */
[C---:B------:R-:W-:Y:S01]  /*17960*/  HMMA.16816.F32 R36, R4.reuse, R38, RZ ;  /* 0x000000260424723c */ /* 0x040fe200000018ff */
[----:B------:R-:W-:Y:S01]  /*17970*/  IMAD R221, R0, 0x2, R224 ;  /* 0x0000000200dd7824 */ /* 0x000fe200078e02e0 */
[----:B------:R-:W2:Y:S04]  /*17980*/  LD.E R3, desc[UR6][R18.64+0x18c] ;  /* 0x00018c0612037980 */ /* 0x000ea8000c101900 */
[----:B------:R-:W-:Y:S01]  /*17990*/  HMMA.16816.F32 R4, R4, R22, RZ ;  /* 0x000000160404723c */ /* 0x000fe200000018ff */
[----:B------:R-:W4:Y:S04]  /*179a0*/  LDSM.16.M88.4 R20, [R220+0x9800] ;  /* 0x00980000dc14783b */ /* 0x000f280000000200 */
        /* <DEDUP_REMOVED lines=23> */
[C---:B----4-:R-:W-:Y:S06]  /*17b20*/  HMMA.16816.F32 R80, R76.reuse, R20, R80 ;  /* 0x000000144c50723c */ /* 0x050fec0000001850 */
[----:B------:R-:W-:Y:S01]  /*17b30*/  HMMA.16816.F32 R76, R76, R22, R4 ;  /* 0x000000164c4c723c */ /* 0x000fe20000001804 */
[----:B------:R-:W4:Y:S04]  /*17b40*/  LDSM.16.M88.4 R4, [R225+0xa800] ;  /* 0x00a80000e104783b */ /* 0x000f280000000200 */
[----:B------:R-:W-:Y:S01]  /*17b50*/  LDSM.16.M88.4 R20, [R225+0xb000] ;  /* 0x00b00000e114783b */ /* 0x000fe20000000200 */
[C---:B-1----:R-:W-:Y:S06]  /*17b60*/  HMMA.16816.F32 R12, R24.reuse, R8, R12 ;  /* 0x00000008180c723c */ /* 0x042fec000000180c */
[C---:B------:R-:W-:Y:S01]  /*17b70*/  HMMA.16816.F32 R56, R24.reuse, R10, R56 ;  /* 0x0000000a1838723c */ /* 0x040fe20000001838 */
[----:B------:R-:W1:Y:S05]  /*17b80*/  LDSM.16.M88.4 R8, [R224+0x2000] ;  /* 0x00200000e008783b */ /* 0x000e6a0000000200 */
[C---:B------:R-:W-:Y:S06]  /*17b90*/  HMMA.16816.F32 R52, R24.reuse, R28, R52 ;  /* 0x0000001c1834723c */ /* 0x040fec0000001834 */
[----:B------:R-:W-:Y:S01]  /*17ba0*/  HMMA.16816.F32 R48, R24, R30, R48 ;  /* 0x0000001e1830723c */ /* 0x000fe20000001830 */
[----:B------:R-:W1:Y:S05]  /*17bb0*/  LDSM.16.M88.4 R28, [R223+0x2800] ;  /* 0x00280000df1c783b */ /* 0x000e6a0000000200 */
[C---:B---3--:R-:W-:Y:S06]  /*17bc0*/  HMMA.16816.F32 R12, R32.reuse, R84, R12 ;  /* 0x00000054200c723c */ /* 0x048fec000000180c */
[C---:B------:R-:W-:Y:S01]  /*17bd0*/  HMMA.16816.F32 R56, R32.reuse, R86, R56 ;  /* 0x000000562038723c */ /* 0x040fe20000001838 */
[----:B------:R-:W-:Y:S05]  /*17be0*/  LDSM.16.M88.4 R84, [R216+0x2000] ;  /* 0x00200000d854783b */ /* 0x000fea0000000200 */
[C---:B----4-:R-:W-:Y:S06]  /*17bf0*/  HMMA.16816.F32 R52, R32.reuse, R4, R52 ;  /* 0x000000042034723c */ /* 0x050fec0000001834 */
[----:B------:R-:W-:Y:S01]  /*17c00*/  HMMA.16816.F32 R48, R32, R6, R48 ;  /* 0x000000062030723c */ /* 0x000fe20000001830 */
[----:B------:R-:W-:Y:S05]  /*17c10*/  LDSM.16.M88.4 R4, [R220+0xa800] ;  /* 0x00a80000dc04783b */ /* 0x000fea0000000200 */
[C---:B------:R-:W-:Y:S06]  /*17c20*/  HMMA.16816.F32 R40, R24.reuse, R64, R40 ;  /* 0x000000401828723c */ /* 0x040fec0000001828 */
        /* <DEDUP_REMOVED lines=8> */
[----:B------:R-:W-:Y:S05]  /*17cb0*/  LDSM.16.M88.4 R88, [R226+0x4000] ;  /* 0x00400000e258783b */ /* 0x000fea0000000200 */
[C---:B------:R-:W-:Y:S06]  /*17cc0*/  HMMA.16816.F32 R52, R8.reuse, R28, R52 ;  /* 0x0000001c0834723c */ /* 0x040fec0000001834 */
[----:B------:R-:W-:Y:S01]  /*17cd0*/  HMMA.16816.F32 R48, R8, R30, R48 ;  /* 0x0000001e0830723c */ /* 0x000fe20000001830 */
[----:B------:R-:W-:Y:S05]  /*17ce0*/  LDSM.16.M88.4 R28, [R216+0x3000] ;  /* 0x00300000d81c783b */ /* 0x000fea0000000200 */
[C---:B------:R-:W-:Y:S06]  /*17cf0*/  HMMA.16816.F32 R40, R32.reuse, R20, R40 ;  /* 0x000000142028723c */ /* 0x040fec0000001828 */
[C---:B------:R-:W-:Y:S01]  /*17d00*/  HMMA.16816.F32 R36, R32.reuse, R22, R36 ;  /* 0x000000162024723c */ /* 0x040fe20000001824 */
[----:B------:R-:W1:Y:S05]  /*17d10*/  LDSM.16.M88.4 R20, [R221+0x2000] ;  /* 0x00200000dd14783b */ /* 0x000e6a0000000200 */
[C---:B------:R-:W-:Y:S06]  /*17d20*/  HMMA.16816.F32 R80, R32.reuse, R68, R80 ;  /* 0x000000442050723c */ /* 0x040fec0000001850 */
[----:B------:R-:W-:Y:S01]  /*17d30*/  HMMA.16816.F32 R76, R32, R70, R76 ;  /* 0x00000046204c723c */ /* 0x000fe2000000184c */
[----:B------:R-:W1:Y:S04]  /*17d40*/  LDSM.16.M88.4 R32, [R216+0x2800] ;  /* 0x00280000d820783b */ /* 0x000e680000000200 */
[----:B------:R-:W2:Y:S01]  /*17d50*/  LDSM.16.M88.4 R68, [R220+0xb800] ;  /* 0x00b80000dc44783b */ /* 0x000ea20000000200 */
[C---:B---3--:R-:W-:Y:S06]  /*17d60*/  HMMA.16816.F32 R12, R64.reuse, R92, R12 ;  /* 0x0000005c400c723c */ /* 0x048fec000000180c */
[C---:B------:R-:W-:Y:S01]  /*17d70*/  HMMA.16816.F32 R56, R64.reuse, R94, R56 ;  /* 0x0000005e4038723c */ /* 0x040fe20000001838 */
[----:B------:R-:W-:Y:S05]  /*17d80*/  LDSM.16.M88.4 R92, [R223+0x4000] ;  /* 0x00400000df5c783b */ /* 0x000fea0000000200 */
[C---:B------:R-:W-:Y:S06]  /*17d90*/  HMMA.16816.F32 R52, R64.reuse, R4, R52 ;  /* 0x000000044034723c */ /* 0x040fec0000001834 */
[----:B------:R-:W-:Y:S01]  /*17da0*/  HMMA.16816.F32 R48, R64, R6, R48 ;  /* 0x000000064030723c */ /* 0x000fe20000001830 */
        /* <DEDUP_REMOVED lines=35> */
[C---:B------:R-:W-:Y:S06]  /*17fe0*/  HMMA.16816.F32 R56, R72.reuse, R94, R56 ;  /* 0x0000005e4838723c */ /* 0x040fec0000001838 */
[C---:B--2---:R-:W-:Y:S06]  /*17ff0*/  HMMA.16816.F32 R52, R72.reuse, R68, R52 ;  /* 0x000000444834723c */ /* 0x044fec0000001834 */
[----:B------:R-:W-:Y:S01]  /*18000*/  HMMA.16816.F32 R48, R72, R70, R48 ;  /* 0x000000464830723c */ /* 0x000fe20000001830 */
[----:B------:R-:W-:Y:S05]  /*18010*/  LDSM.16.M88.4 R68, [R220+0xd800] ;  /* 0x00d80000dc44783b */ /* 0x000fea0000000200 */
        /* <DEDUP_REMOVED lines=8> */
[----:B------:R-:W2:Y:S05]  /*180a0*/  LDSM.16.M88.4 R24, [R216+0x4800] ;  /* 0x00480000d818783b */ /* 0x000eaa0000000200 */
        /* <DEDUP_REMOVED lines=18> */
[----:B------:R-:W2:Y:S05]  /*181d0*/  LDSM.16.M88.4 R20, [R223+0x6000] ;  /* 0x00600000df14783b */ /* 0x000eaa0000000200 */
[C---:B---3--:R-:W-:Y:S06]  /*181e0*/  HMMA.16816.F32 R12, R64.reuse, R36, R12 ;  /* 0x00000024400c723c */ /* 0x048fec000000180c */
[C---:B------:R-:W-:Y:S01]  /*181f0*/  HMMA.16816.F32 R56, R64.reuse, R38, R56 ;  /* 0x000000264038723c */ /* 0x040fe20000001838 */
[----:B------:R-:W-:Y:S05]  /*18200*/  LDSM.16.M88.4 R36, [R221+0x6000] ;  /* 0x00600000dd24783b */ /* 0x000fea0000000200 */
[C---:B-1----:R-:W-:Y:S06]  /*18210*/  HMMA.16816.F32 R52, R64.reuse, R4, R52 ;  /* 0x000000044034723c */ /* 0x042fec0000001834 */
[----:B------:R-:W-:Y:S01]  /*18220*/  HMMA.16816.F32 R48, R64, R6, R48 ;  /* 0x000000064030723c */ /* 0x000fe20000001830 */
[----:B------:R-:W1:Y:S05]  /*18230*/  LDSM.16.M88.4 R4, [R225+0xf000] ;  /* 0x00f00000e104783b */ /* 0x000e6a0000000200 */
[----:B----4-:R-:W-:Y:S01]  /*18240*/  HMMA.16816.F32 R72, R8, R60, R40 ;  /* 0x0000003c0848723c */ /* 0x010fe20000001828 */
[----:B------:R-:W-:Y:S05]  /*18250*/  LDSM.16.M88.4 R40, [R216+0x6000] ;  /* 0x00600000d828783b */ /* 0x000fea0000000200 */
[C---:B------:R-:W-:Y:S06]  /*18260*/  HMMA.16816.F32 R80, R32.reuse, R68, R80 ;  /* 0x000000442050723c */ /* 0x040fec0000001850 */
[----:B------:R-:W-:Y:S01]  /*18270*/  HMMA.16816.F32 R76, R32, R70, R76 ;  /* 0x00000046204c723c */ /* 0x000fe2000000184c */
[----:B------:R-:W-:Y:S04]  /*18280*/  LDSM.16.M88.4 R32, [R222+0x6000] ;  /* 0x00600000de20783b */ /* 0x000fe80000000200 */
[----:B------:R-:W-:Y:S01]  /*18290*/  LDSM.16.M88.4 R68, [R220+0xe000] ;  /* 0x00e00000dc44783b */ /* 0x000fe20000000200 */
[C---:B--2---:R-:W-:Y:S06]  /*182a0*/  HMMA.16816.F32 R12, R28.reuse, R20, R12 ;  /* 0x000000141c0c723c */ /* 0x044fec000000180c */
[----:B------:R-:W-:Y:S01]  /*182b0*/  HMMA.16816.F32 R56, R28, R22, R56 ;  /* 0x000000161c38723c */ /* 0x000fe20000001838 */
[----:B------:R-:W2:Y:S05]  /*182c0*/  LDSM.16.M88.4 R20, [R220+0xe800] ;  /* 0x00e80000dc14783b */ /* 0x000eaa0000000200 */
[----:B------:R-:W-:Y:S01]  /*182d0*/  HMMA.16816.F32 R84, R8, R62, R84 ;  /* 0x0000003e0854723c */ /* 0x000fe20000001854 */
[----:B------:R-:W3:Y:S05]  /*182e0*/  LDSM.16.M88.4 R60, [R223+0x7000] ;  /* 0x00700000df3c783b */ /* 0x000eea0000000200 */
[C---:B------:R-:W-:Y:S06]  /*182f0*/  HMMA.16816.F32 R52, R28.reuse, R24, R52 ;  /* 0x000000181c34723c */ /* 0x040fec0000001834 */
[----:B------:R-:W-:Y:S01]  /*18300*/  HMMA.16816.F32 R48, R28, R26, R48 ;  /* 0x0000001a1c30723c */ /* 0x000fe20000001830 */
[----:B------:R-:W4:Y:S05]  /*18310*/  LDSM.16.M88.4 R24, [R220+0xf000] ;  /* 0x00f00000dc18783b */ /* 0x000f2a0000000200 */
[C---:B-1----:R-:W-:Y:S06]  /*18320*/  HMMA.16816.F32 R72, R64.reuse, R4, R72 ;  /* 0x000000044048723c */ /* 0x042fec0000001848 */
[----:B------:R-:W-:Y:S01]  /*18330*/  HMMA.16816.F32 R84, R64, R6, R84 ;  /* 0x000000064054723c */ /* 0x000fe20000001854 */
[----:B------:R-:W-:Y:S05]  /*18340*/  LDSM.16.M88.4 R4, [R216+0x7000] ;  /* 0x00700000d804783b */ /* 0x000fea0000000200 */
[C---:B--2---:R-:W-:Y:S06]  /*18350*/  HMMA.16816.F32 R52, R32.reuse, R20, R52 ;  /* 0x000000142034723c */ /* 0x044fec0000001834 */
[----:B------:R-:W-:Y:S01]  /*18360*/  HMMA.16816.F32 R48, R32, R22, R48 ;  /* 0x000000162030723c */ /* 0x000fe20000001830 */
[----:B------:R-:W1:Y:S05]  /*18370*/  LDSM.16.M88.4 R20, [R225+0xf800] ;  /* 0x00f80000e114783b */ /* 0x000e6a0000000200 */
[----:B---3--:R-:W-:Y:S06]  /*18380*/  HMMA.16816.F32 R72, R28, R60, R72 ;  /* 0x0000003c1c48723c */ /* 0x008fec0000001848 */
[C---:B------:R-:W-:Y:S06]  /*18390*/  HMMA.16816.F32 R76, R8.reuse, R90, R76 ;  /* 0x0000005a084c723c */ /* 0x040fec000000184c */
[----:B------:R-:W-:Y:S01]  /*183a0*/  HMMA.16816.F32 R80, R8, R88, R80 ;  /* 0x000000580850723c */ /* 0x000fe20000001850 */
[----:B------:R-:W2:Y:S11]  /*183b0*/  LDSM.16.M88.4 R8, [R223+0x7800] ;  /* 0x00780000df08783b */ /* 0x000eb60000000200 */
[C---:B----4-:R-:W-:Y:S06]  /*183c0*/  HMMA.16816.F32 R72, R32.reuse, R24, R72 ;  /* 0x000000182048723c */ /* 0x050fec0000001848 */
[----:B------:R-:W-:Y:S06]  /*183d0*/  HMMA.16816.F32 R12, R32, R68, R12 ;  /* 0x00000044200c723c */ /* 0x000fec000000180c */
[----:B-1----:R-:W-:Y:S01]  /*183e0*/  HMMA.16816.F32 R76, R64, R22, R76 ;  /* 0x00000016404c723c */ /* 0x002fe2000000184c */
[----:B------:R-:W-:-:S05]  /*183f0*/  SHF.R.S32.HI R24, RZ, 0x1f, R45 ;  /* 0x0000001fff187819 */ /* 0x000fca000001142d */
[----:B------:R-:W-:Y:S01]  /*18400*/  HMMA.16816.F32 R56, R32, R70, R56 ;  /* 0x000000462038723c */ /* 0x000fe20000001838 */
[----:B------:R-:W1:Y:S05]  /*18410*/  LDSM.16.M88.4 R68, [R216+0x6800] ;  /* 0x00680000d844783b */ /* 0x000e6a0000000200 */
[----:B------:R-:W-:Y:S01]  /*18420*/  HMMA.16816.F32 R80, R64, R20, R80 ;  /* 0x000000144050723c */ /* 0x000fe20000001850 */
[----:B------:R-:W3:Y:S05]  /*18430*/  LDSM.16.M88.4 R20, [R220+0xf800] ;  /* 0x00f80000dc14783b */ /* 0x000eea0000000200 */
[----:B------:R-:W-:Y:S06]  /*18440*/  HMMA.16816.F32 R84, R28, R62, R84 ;  /* 0x0000003e1c54723c */ /* 0x000fec0000001854 */
[----:B------:R-:W-:Y:S07]  /*18450*/  HMMA.16816.F32 R72, R36, R4, R72 ;  /* 0x000000042448723c */ /* 0x000fee0000001848 */
[----:B------:R-:W-:-:S04]  /*18460*/  LEA.HI R4, R24, R45, RZ, 0x5 ;  /* 0x0000002d18047211 */ /* 0x000fc800078f28ff */
[----:B------:R-:W-:Y:S01]  /*18470*/  LOP3.LUT R4, R4, 0xffffffe0, RZ, 0xc0, !PT ;  /* 0xffffffe004047812 */ /* 0x000fe200078ec0ff */
[C---:B--2---:R-:W-:Y:S04]  /*18480*/  HMMA.16816.F32 R76, R28.reuse, R10, R76 ;  /* 0x0000000a1c4c723c */ /* 0x044fe8000000184c */
[----:B------:R-:W-:Y:S02]  /*18490*/  IMAD.IADD R4, R45, 0x1, -R4 ;  /* 0x000000012d047824 */ /* 0x000fe400078e0a04 */
[----:B------:R-:W-:Y:S03]  /*184a0*/  HMMA.16816.F32 R80, R28, R8, R80 ;  /* 0x000000081c50723c */ /* 0x000fe60000001850 */
[----:B------:R-:W-:-:S03]  /*184b0*/  SHF.R.S32.HI R24, RZ, 0x1f, R4 ;  /* 0x0000001fff187819 */ /* 0x000fc60000011404 */
[----:B------:R-:W-:Y:S01]  /*184c0*/  HMMA.16816.F32 R84, R32, R26, R84 ;  /* 0x0000001a2054723c */ /* 0x000fe20000001854 */
[----:B------:R-:W-:Y:S02]  /*184d0*/  LEA.HI R4, R24, R4, RZ, 0x2 ;  /* 0x0000000418047211 */ /* 0x000fe400078f10ff */
[----:B------:R-:W2:Y:S03]  /*184e0*/  LDSM.16.M88.4 R24, [R216+0x7800] ;  /* 0x00780000d818783b */ /* 0x000ea60000000200 */
[C---:B------:R-:W-:Y:S06]  /*184f0*/  HMMA.16816.F32 R12, R36.reuse, R40, R12 ;  /* 0x00000028240c723c */ /* 0x040fec000000180c */
[----:B------:R-:W-:Y:S01]  /*18500*/  HMMA.16816.F32 R56, R36, R42, R56 ;  /* 0x0000002a2438723c */ /* 0x000fe20000001838 */
[----:B------:R-:W-:-:S05]  /*18510*/  SHF.R.S32.HI R4, RZ, 0x2, R4 ;  /* 0x00000002ff047819 */ /* 0x000fca0000011404 */
[----:B-1----:R-:W-:Y:S01]  /*18520*/  HMMA.16816.F32 R52, R36, R68, R52 ;  /* 0x000000442434723c */ /* 0x002fe20000001834 */
[----:B------:R-:W-:-:S05]  /*18530*/  IMAD R46, R46, 0x10, R4 ;  /* 0x000000102e2e7824 */ /* 0x000fca00078e0204 */
[----:B---3--:R-:W-:Y:S01]  /*18540*/  HMMA.16816.F32 R76, R32, R22, R76 ;  /* 0x00000016204c723c */ /* 0x008fe2000000184c */
[----:B------:R-:W-:-:S05]  /*18550*/  IMAD.SHL.U32 R45, R45, 0x2, RZ ;  /* 0x000000022d2d7824 */ /* 0x000fca00078e00ff */
[----:B------:R-:W-:Y:S01]  /*18560*/  HMMA.16816.F32 R48, R36, R70, R48 ;  /* 0x000000462430723c */ /* 0x000fe20000001830 */
[----:B------:R-:W-:-:S05]  /*18570*/  IADD3 R46, R46, 0x1, R47 ;  /* 0x000000012e2e7810 */ /* 0x000fca0007ffe02f */
[----:B------:R-:W-:Y:S01]  /*18580*/  HMMA.16816.F32 R80, R32, R20, R80 ;  /* 0x000000142050723c */ /* 0x000fe20000001850 */
[-C--:B------:R-:W-:Y:S01]  /*18590*/  FMUL.FTZ R13, R13, R3.reuse ;  /* 0x000000030d0d7220 */ /* 0x080fe20000410000 */
[----:B------:R-:W-:Y:S01]  /*185a0*/  IADD3 R46, R44, R46, -R236 ;  /* 0x0000002e2c2e7210 */ /* 0x000fe20007ffe8ec */
[-C--:B------:R-:W-:Y:S01]  /*185b0*/  FMUL.FTZ R31, R74, R3.reuse ;  /* 0x000000034a1f7220 */ /* 0x080fe20000410000 */
[----:B------:R-:W-:Y:S01]  /*185c0*/  LOP3.LUT R45, R45, 0x6, RZ, 0xc0, !PT ;  /* 0x000000062d2d7812 */ /* 0x000fe200078ec0ff */
[-C--:B------:R-:W-:Y:S01]  /*185d0*/  FMUL.FTZ R41, R57, R3.reuse ;  /* 0x0000000339297220 */ /* 0x080fe20000410000 */
[-C--:B------:R-:W-:Y:S01]  /*185e0*/  FMUL.FTZ R42, R58, R3.reuse ;  /* 0x000000033a2a7220 */ /* 0x080fe20000410000 */
[----:B------:R-:W1:Y:S01]  /*185f0*/  MUFU.TANH R13, R13 ;  /* 0x0000000d000d7308 */ /* 0x000e620000002400 */
[-C--:B------:R-:W-:Y:S01]  /*18600*/  FMUL.FTZ R15, R15, R3.reuse ;  /* 0x000000030f0f7220 */ /* 0x080fe20000410000 */
[----:B------:R-:W-:Y:S01]  /*18610*/  HMMA.16816.F32 R84, R36, R6, R84 ;  /* 0x000000062454723c */ /* 0x000fe20000001854 */
[----:B------:R-:W-:Y:S01]  /*18620*/  FMUL.FTZ R40, R56, R3 ;  /* 0x0000000338287220 */ /* 0x000fe20000410000 */
[----:B------:R-:W-:-:S02]  /*18630*/  IMAD.IADD R97, R97, 0x1, R46 ;  /* 0x0000000161617824 */ /* 0x000fc400078e022e */
[-C--:B------:R-:W-:Y:S01]  /*18640*/  FMUL.FTZ R73, R73, R3.reuse ;  /* 0x0000000349497220 */ /* 0x080fe20000410000 */
[----:B------:R-:W-:Y:S02]  /*18650*/  IMAD.IADD R45, R16, 0x1, R45 ;  /* 0x00000001102d7824 */ /* 0x000fe400078e022d */
[-C--:B------:R-:W-:Y:S01]  /*18660*/  FMUL.FTZ R53, R53, R3.reuse ;  /* 0x0000000335357220 */ /* 0x080fe20000410000 */
[----:B------:R-:W-:Y:S01]  /*18670*/  MUFU.TANH R41, R41 ;  /* 0x0000002900297308 */ /* 0x000fe20000002400 */
[-C--:B------:R-:W-:Y:S01]  /*18680*/  FMUL.FTZ R54, R54, R3.reuse ;  /* 0x0000000336367220 */ /* 0x080fe20000410000 */
[----:B------:R-:W-:Y:S01]  /*18690*/  VIADD R6, R45, 0x1 ;  /* 0x000000012d067836 */ /* 0x000fe20000000000 */
[----:B------:R-:W-:Y:S01]  /*186a0*/  VIMNMX R170, R97, R44, PT ;  /* 0x0000002c61aa7248 */ /* 0x000fe20003fe0100 */
[----:B------:R-:W-:Y:S01]  /*186b0*/  VIADD R7, R45, 0x8 ;  /* 0x000000082d077836 */ /* 0x000fe20000000000 */
[----:B------:R-:W-:Y:S01]  /*186c0*/  VIADDMNMX R171, R97, 0x8, R44, PT ;  /* 0x0000000861ab7846 */ /* 0x000fe2000380012c */
[-C--:B------:R-:W-:Y:S01]  /*186d0*/  FMUL.FTZ R72, R72, R3.reuse ;  /* 0x0000000348487220 */ /* 0x080fe20000410000 */
[-C--:B------:R-:W-:Y:S01]  /*186e0*/  FMUL.FTZ R30, R75, R3.reuse ;  /* 0x000000034b1e7220 */ /* 0x080fe20000410000 */
[----:B------:R-:W3:Y:S01]  /*186f0*/  MUFU.TANH R42, R42 ;  /* 0x0000002a002a7308 */ /* 0x000ee20000002400 */
[-C--:B------:R-:W-:Y:S01]  /*18700*/  FMUL.FTZ R43, R59, R3.reuse ;  /* 0x000000033b2b7220 */ /* 0x080fe20000410000 */
[----:B--2---:R-:W-:Y:S01]  /*18710*/  HMMA.16816.F32 R76, R36, R26, R76 ;  /* 0x0000001a244c723c */ /* 0x004fe2000000184c */
[----:B------:R-:W-:Y:S01]  /*18720*/  FMUL.FTZ R52, R52, R3 ;  /* 0x0000000334347220 */ /* 0x000fe20000410000 */
[----:B------:R-:W-:-:S04]  /*18730*/  DEPBAR.LE SB0, 0x0 ;  /* 0x000080000000791a */ /* 0x000fc80000000000 */
[----:B------:R-:W2:Y:S01]  /*18740*/  MUFU.TANH R15, R15 ;  /* 0x0000000f000f7308 */ /* 0x000ea20000002400 */
[-C--:B------:R-:W-:Y:S01]  /*18750*/  FMUL.FTZ R55, R55, R3.reuse ;  /* 0x0000000337377220 */ /* 0x080fe20000410000 */
[-C--:B------:R-:W-:Y:S01]  /*18760*/  FMUL.FTZ R48, R48, R3.reuse ;  /* 0x0000000330307220 */ /* 0x080fe20000410000 */
[C---:B------:R-:W-:Y:S01]  /*18770*/  ISETP.GE.AND P6, PT, R6.reuse, R170, PT ;  /* 0x000000aa0600720c */ /* 0x040fe20003fc6270 */
[----:B------:R-:W-:Y:S01]  /*18780*/  FMUL.FTZ R5, R49, R3 ;  /* 0x0000000331057220 */ /* 0x000fe20000410000 */
[----:B------:R-:W-:-:S03]  /*18790*/  ISETP.GE.AND P3, PT, R6, R171, PT ;  /* 0x000000ab0600720c */ /* 0x000fc60003f66270 */
[----:B------:R-:W4:Y:S01]  /*187a0*/  MUFU.TANH R40, R40 ;  /* 0x0000002800287308 */ /* 0x000f220000002400 */
[----:B------:R-:W-:Y:S01]  /*187b0*/  ISETP.GE.AND P0, PT, R7, R170, PT ;  /* 0x000000aa0700720c */ /* 0x000fe20003f06270 */
[----:B------:R-:W-:Y:S01]  /*187c0*/  VIADD R6, R45, 0x9 ;  /* 0x000000092d067836 */ /* 0x000fe20000000000 */
[----:B------:R-:W-:Y:S01]  /*187d0*/  ISETP.GE.AND P4, PT, R7, R171, PT ;  /* 0x000000ab0700720c */ /* 0x000fe20003f86270 */
[----:B------:R-:W-:Y:S01]  /*187e0*/  FMUL.FTZ R49, R50, R3 ;  /* 0x0000000332317220 */ /* 0x000fe20000410000 */
[----:B------:R-:W-:Y:S01]  /*187f0*/  VIADD R7, R45, 0x10 ;  /* 0x000000102d077836 */ /* 0x000fe20000000000 */
[----:B------:R-:W-:Y:S02]  /*18800*/  HMMA.16816.F32 R80, R36, R24, R80 ;  /* 0x000000182450723c */ /* 0x000fe40000001850 */
[----:B------:R-:W-:Y:S01]  /*18810*/  MUFU.TANH R53, R53 ;  /* 0x0000003500357308 */ /* 0x000fe20000002400 */
[----:B------:R-:W-:-:S07]  /*18820*/  LOP3.LUT R4, R17, R96, RZ, 0xfc, !PT ;  /* 0x0000006011047212 */ /* 0x000fce00078efcff */
[----:B------:R-:W4:Y:S01]  /*18830*/  MUFU.TANH R54, R54 ;  /* 0x0000003600367308 */ /* 0x000f220000002400 */
[C---:B------:R-:W-:Y:S02]  /*18840*/  ISETP.GE.AND P1, PT, R6.reuse, R170, PT ;  /* 0x000000aa0600720c */ /* 0x040fe40003f26270 */
[----:B------:R-:W-:Y:S01]  /*18850*/  ISETP.GE.AND P5, PT, R6, R171, PT ;  /* 0x000000ab0600720c */ /* 0x000fe20003fa6270 */
[----:B------:R-:W-:Y:S01]  /*18860*/  VIADD R6, R45, 0x18 ;  /* 0x000000182d067836 */ /* 0x000fe20000000000 */
[----:B-1----:R-:W-:-:S03]  /*18870*/  FSEL R17, R13, -INF , !P6 ;  /* 0xff8000000d117808 */ /* 0x002fc60007000000 */
[----:B------:R-:W1:Y:S01]  /*18880*/  MUFU.TANH R43, R43 ;  /* 0x0000002b002b7308 */ /* 0x000e620000002400 */
[C---:B------:R-:W-:Y:S02]  /*18890*/  ISETP.GE.AND P2, PT, R7.reuse, R170, PT ;  /* 0x000000aa0700720c */ /* 0x040fe40003f46270 */
[----:B------:R-:W-:Y:S01]  /*188a0*/  ISETP.GE.AND P6, PT, R7, R171, PT ;  /* 0x000000ab0700720c */ /* 0x000fe20003fc6270 */
[----:B------:R-:W-:-:S04]  /*188b0*/  VIADD R7, R45, 0x11 ;  /* 0x000000112d077836 */ /* 0x000fc80000000000 */
[----:B------:R-:W1:Y:S01]  /*188c0*/  MUFU.TANH R52, R52 ;  /* 0x0000003400347308 */ /* 0x000e620000002400 */
[----:B---3--:R-:W-:Y:S02]  /*188d0*/  FSEL R42, R42, -INF , !P4 ;  /* 0xff8000002a2a7808 */ /* 0x008fe40006000000 */
[----:B------:R-:W-:-:S05]  /*188e0*/  FSEL R41, R41, -INF , !P1 ;  /* 0xff80000029297808 */ /* 0x000fca0004800000 */
[----:B------:R-:W3:Y:S01]  /*188f0*/  MUFU.TANH R55, R55 ;  /* 0x0000003700377308 */ /* 0x000ee20000002400 */
[----:B--2---:R-:W-:-:S07]  /*18900*/  FSEL R15, R15, -INF , !P3 ;  /* 0xff8000000f0f7808 */ /* 0x004fce0005800000 */
[----:B------:R-:W2:Y:S01]  /*18910*/  MUFU.TANH R48, R48 ;  /* 0x0000003000307308 */ /* 0x000ea20000002400 */
[C---:B------:R-:W-:Y:S02]  /*18920*/  ISETP.GE.AND P4, PT, R6.reuse, R170, PT ;  /* 0x000000aa0600720c */ /* 0x040fe40003f86270 */
[----:B------:R-:W-:-:S05]  /*18930*/  ISETP.GE.AND P1, PT, R6, R171, PT ;  /* 0x000000ab0600720c */ /* 0x000fca0003f26270 */
[----:B------:R-:W-:Y:S01]  /*18940*/  MUFU.TANH R5, R5 ;  /* 0x0000000500057308 */ /* 0x000fe20000002400 */
[----:B------:R-:W-:Y:S01]  /*18950*/  ISETP.GE.AND P3, PT, R7, R170, PT ;  /* 0x000000aa0700720c */ /* 0x000fe20003f66270 */
[----:B------:R-:W-:-:S06]  /*18960*/  VIADD R6, R45, 0x20 ;  /* 0x000000202d067836 */ /* 0x000fcc0000000000 */
[----:B------:R-:W2:Y:S01]  /*18970*/  MUFU.TANH R49, R49 ;  /* 0x0000003100317308 */ /* 0x000ea20000002400 */
[----:B----4-:R-:W-:Y:S01]  /*18980*/  FSEL R40, R40, -INF , !P0 ;  /* 0xff80000028287808 */ /* 0x010fe20004000000 */
[----:B------:R-:W-:Y:S01]  /*18990*/  FMUL.FTZ R29, R86, R3 ;  /* 0x00000003561d7220 */ /* 0x000fe20000410000 */
[----:B------:R-:W-:Y:S01]  /*189a0*/  ISETP.GE.AND P0, PT, R7, R171, PT ;  /* 0x000000ab0700720c */ /* 0x000fe20003f06270 */
[----:B------:R-:W-:Y:S01]  /*189b0*/  VIADD R7, R45, 0x19 ;  /* 0x000000192d077836 */ /* 0x000fe20000000000 */
[----:B------:R-:W-:-:S03]  /*189c0*/  FSEL R8, R54, -INF , !P6 ;  /* 0xff80000036087808 */ /* 0x000fc60007000000 */
[----:B------:R-:W-:Y:S01]  /*189d0*/  MUFU.TANH R183, R73 ;  /* 0x0000004900b77308 */ /* 0x000fe20000002400 */
[----:B------:R-:W-:Y:S01]  /*189e0*/  FSEL R10, R53, -INF , !P3 ;  /* 0xff800000350a7808 */ /* 0x000fe20005800000 */
[----:B------:R-:W-:Y:S01]  /*189f0*/  FMUL.FTZ R50, R51, R3 ;  /* 0x0000000333327220 */ /* 0x000fe20000410000 */
[----:B------:R-:W-:-:S05]  /*18a00*/  ISETP.GE.AND P6, PT, R6, R170, PT ;  /* 0x000000aa0600720c */ /* 0x000fca0003fc6270 */
[----:B------:R-:W4:Y:S01]  /*18a10*/  MUFU.TANH R31, R31 ;  /* 0x0000001f001f7308 */ /* 0x000f220000002400 */
[----:B------:R-:W-:Y:S01]  /*18a20*/  ISETP.GE.AND P3, PT, R6, R171, PT ;  /* 0x000000ab0600720c */ /* 0x000fe20003f66270 */
[----:B------:R-:W-:Y:S01]  /*18a30*/  VIADD R6, R45, 0x21 ;  /* 0x000000212d067836 */ /* 0x000fe20000000000 */
[----:B-1----:R-:W-:Y:S01]  /*18a40*/  FSEL R43, R43, -INF , !P5 ;  /* 0xff8000002b2b7808 */ /* 0x002fe20006800000 */
[----:B------:R-:W-:Y:S01]  /*18a50*/  VIADD R20, R45, 0x28 ;  /* 0x000000282d147836 */ /* 0x000fe20000000000 */
[C---:B------:R-:W-:Y:S01]  /*18a60*/  ISETP.GE.AND P5, PT, R7.reuse, R170, PT ;  /* 0x000000aa0700720c */ /* 0x040fe20003fa6270 */
[----:B------:R-:W-:Y:S01]  /*18a70*/  FMUL.FTZ R76, R76, R3 ;  /* 0x000000034c4c7220 */ /* 0x000fe20000410000 */
[----:B------:R-:W-:Y:S01]  /*18a80*/  FSEL R13, R52, -INF , !P2 ;  /* 0xff800000340d7808 */ /* 0x000fe20005000000 */
[----:B------:R-:W1:Y:S01]  /*18a90*/  MUFU.TANH R29, R29 ;  /* 0x0000001d001d7308 */ /* 0x000e620000002400 */
[----:B------:R-:W-:Y:S01]  /*18aa0*/  ISETP.GE.AND P2, PT, R7, R171, PT ;  /* 0x000000ab0700720c */ /* 0x000fe20003f46270 */
[----:B------:R-:W-:Y:S01]  /*18ab0*/  FMUL.FTZ R28, R87, R3 ;  /* 0x00000003571c7220 */ /* 0x000fe20000410000 */
[----:B---3--:R-:W-:-:S02]  /*18ac0*/  FSEL R7, R55, -INF , !P0 ;  /* 0xff80000037077808 */ /* 0x008fc40004000000 */
[----:B--2---:R-:W-:Y:S02]  /*18ad0*/  FSEL R11, R48, -INF , !P4 ;  /* 0xff800000300b7808 */ /* 0x004fe40006000000 */
[CC--:B------:R-:W-:Y:S01]  /*18ae0*/  ISETP.GE.AND P0, PT, R6.reuse, R170.reuse, PT ;  /* 0x000000aa0600720c */ /* 0x0c0fe20003f06270 */
[----:B------:R-:W2:Y:S01]  /*18af0*/  MUFU.TANH R50, R50 ;  /* 0x0000003200327308 */ /* 0x000ea20000002400 */
[----:B------:R-:W-:Y:S01]  /*18b00*/  ISETP.GE.AND P4, PT, R6, R171, PT ;  /* 0x000000ab0600720c */ /* 0x000fe20003f86270 */
[-C--:B------:R-:W-:Y:S01]  /*18b10*/  FMUL.FTZ R80, R80, R3.reuse ;  /* 0x0000000350507220 */ /* 0x080fe20000410000 */
[----:B------:R-:W-:Y:S02]  /*18b20*/  FSEL R6, R49, -INF , !P1 ;  /* 0xff80000031067808 */ /* 0x000fe40004800000 */
[----:B------:R-:W-:Y:S01]  /*18b30*/  FSEL R9, R5, -INF , !P5 ;  /* 0xff80000005097808 */ /* 0x000fe20006800000 */
[----:B------:R-:W-:Y:S01]  /*18b40*/  FMUL.FTZ R84, R84, R3 ;  /* 0x0000000354547220 */ /* 0x000fe20000410000 */
[C---:B------:R-:W-:Y:S01]  /*18b50*/  ISETP.GE.AND P1, PT, R20.reuse, R170, PT ;  /* 0x000000aa1400720c */ /* 0x040fe20003f26270 */
[----:B------:R-:W3:Y:S01]  /*18b60*/  MUFU.TANH R182, R72 ;  /* 0x0000004800b67308 */ /* 0x000ee20000002400 */
[----:B------:R-:W-:Y:S01]  /*18b70*/  ISETP.GE.AND P5, PT, R20, R171, PT ;  /* 0x000000ab1400720c */ /* 0x000fe20003fa6270 */
[----:B------:R-:W-:-:S06]  /*18b80*/  VIADD R20, R45, 0x30 ;  /* 0x000000302d147836 */ /* 0x000fcc0000000000 */
[----:B------:R-:W3:Y:S01]  /*18b90*/  MUFU.TANH R198, R76 ;  /* 0x0000004c00c67308 */ /* 0x000ee20000002400 */
[----:B----4-:R-:W-:Y:S01]  /*18ba0*/  FSEL R31, R31, -INF , !P3 ;  /* 0xff8000001f1f7808 */ /* 0x010fe20005800000 */
[-C--:B------:R-:W-:Y:S01]  /*18bb0*/  FMUL.FTZ R85, R85, R3.reuse ;  /* 0x0000000355557220 */ /* 0x080fe20000410000 */
[----:B------:R-:W-:Y:S01]  /*18bc0*/  FSEL R183, R183, -INF , !P0 ;  /* 0xff800000b7b77808 */ /* 0x000fe20004000000 */
[-C--:B------:R-:W-:Y:S01]  /*18bd0*/  FMUL.FTZ R81, R81, R3.reuse ;  /* 0x0000000351517220 */ /* 0x080fe20000410000 */
[-C--:B------:R-:W-:Y:S01]  /*18be0*/  FMUL.FTZ R82, R82, R3.reuse ;  /* 0x0000000352527220 */ /* 0x080fe20000410000 */
[----:B------:R-:W-:Y:S02]  /*18bf0*/  FMUL.FTZ R83, R83, R3 ;  /* 0x0000000353537220 */ /* 0x000fe40000410000 */
[----:B------:R-:W4:Y:S01]  /*18c00*/  MUFU.TANH R28, R28 ;  /* 0x0000001c001c7308 */ /* 0x000f220000002400 */
[C---:B------:R-:W-:Y:S02]  /*18c10*/  ISETP.GE.AND P3, PT, R20.reuse, R170, PT ;  /* 0x000000aa1400720c */ /* 0x040fe40003f66270 */
[----:B------:R-:W-:Y:S01]  /*18c20*/  ISETP.GE.AND P0, PT, R20, R171, PT ;  /* 0x000000ab1400720c */ /* 0x000fe20003f06270 */
[----:B------:R-:W-:-:S04]  /*18c30*/  VIADD R20, R45, 0x38 ;  /* 0x000000382d147836 */ /* 0x000fc80000000000 */
[----:B------:R-:W4:Y:S01]  /*18c40*/  MUFU.TANH R200, R80 ;  /* 0x0000005000c87308 */ /* 0x000f220000002400 */
[-C--:B------:R-:W-:Y:S01]  /*18c50*/  FMUL.FTZ R12, R12, R3.reuse ;  /* 0x000000030c0c7220 */ /* 0x080fe20000410000 */
[----:B------:R-:W-:-:S06]  /*18c60*/  FMUL.FTZ R14, R14, R3 ;  /* 0x000000030e0e7220 */ /* 0x000fcc0000410000 */
[----:B------:R-:W4:Y:S01]  /*18c70*/  MUFU.TANH R30, R30 ;  /* 0x0000001e001e7308 */ /* 0x000f220000002400 */
[----:B-1----:R-:W-:Y:S01]  /*18c80*/  FSEL R29, R29, -INF , !P5 ;  /* 0xff8000001d1d7808 */ /* 0x002fe20006800000 */
[----:B------:R-:W-:-:S06]  /*18c90*/  FMUL.FTZ R77, R77, R3 ;  /* 0x000000034d4d7220 */ /* 0x000fcc0000410000 */
[----:B------:R-:W1:Y:S01]  /*18ca0*/  MUFU.TANH R184, R84 ;  /* 0x0000005400b87308 */ /* 0x000e620000002400 */
[-C--:B------:R-:W-:Y:S01]  /*18cb0*/  FMUL.FTZ R78, R78, R3.reuse ;  /* 0x000000034e4e7220 */ /* 0x080fe20000410000 */
[----:B------:R-:W-:Y:S01]  /*18cc0*/  FMUL.FTZ R79, R79, R3 ;  /* 0x000000034f4f7220 */ /* 0x000fe20000410000 */
[----:B------:R-:W-:Y:S01]  /*18cd0*/  VIADD R21, R45, 0x29 ;  /* 0x000000292d157836 */ /* 0x000fe20000000000 */
[----:B------:R-:W-:-:S04]  /*18ce0*/  ISETP.GE.AND P5, PT, R20, R170, PT ;  /* 0x000000aa1400720c */ /* 0x000fc80003fa6270 */
[----:B------:R-:W1:Y:S01]  /*18cf0*/  MUFU.TANH R185, R85 ;  /* 0x0000005500b97308 */ /* 0x000e620000002400 */
[----:B--2---:R-:W-:-:S07]  /*18d00*/  FSEL R5, R50, -INF , !P2 ;  /* 0xff80000032057808 */ /* 0x004fce0005000000 */
[----:B------:R-:W-:Y:S01]  /*18d10*/  MUFU.TANH R199, R81 ;  /* 0x0000005100c77308 */ /* 0x000fe20000002400 */
[----:B---3--:R-:W-:-:S07]  /*18d20*/  FSEL R182, R182, -INF , !P6 ;  /* 0xff800000b6b67808 */ /* 0x008fce0007000000 */
[----:B------:R-:W2:Y:S01]  /*18d30*/  MUFU.TANH R195, R82 ;  /* 0x0000005200c37308 */ /* 0x000ea20000002400 */
[----:B------:R-:W-:-:S07]  /*18d40*/  FSEL R198, R198, -INF , !P5 ;  /* 0xff800000c6c67808 */ /* 0x000fce0006800000 */
[----:B------:R-:W3:Y:S01]  /*18d50*/  MUFU.TANH R194, R83 ;  /* 0x0000005300c27308 */ /* 0x000ee20000002400 */
[C---:B------:R-:W-:Y:S02]  /*18d60*/  ISETP.GE.AND P2, PT, R21.reuse, R170, PT ;  /* 0x000000aa1500720c */ /* 0x040fe40003f46270 */
[----:B------:R-:W-:Y:S01]  /*18d70*/  ISETP.GE.AND P6, PT, R21, R171, PT ;  /* 0x000000ab1500720c */ /* 0x000fe20003fc6270 */
[----:B------:R-:W-:Y:S01]  /*18d80*/  VIADD R21, R45, 0x31 ;  /* 0x000000312d157836 */ /* 0x000fe20000000000 */
[----:B------:R-:W-:-:S03]  /*18d90*/  ISETP.GT.AND P5, PT, R244, R231, PT ;  /* 0x000000e7f400720c */ /* 0x000fc60003fa4270 */
[----:B------:R-:W3:Y:S01]  /*18da0*/  MUFU.TANH R12, R12 ;  /* 0x0000000c000c7308 */ /* 0x000ee20000002400 */
[----:B----4-:R-:W-:-:S07]  /*18db0*/  FSEL R28, R28, -INF , !P6 ;  /* 0xff8000001c1c7808 */ /* 0x010fce0007000000 */
[----:B------:R-:W-:Y:S01]  /*18dc0*/  MUFU.TANH R14, R14 ;  /* 0x0000000e000e7308 */ /* 0x000fe20000002400 */
[----:B------:R-:W-:-:S07]  /*18dd0*/  FSEL R200, R200, -INF , !P3 ;  /* 0xff800000c8c87808 */ /* 0x000fce0005800000 */
[----:B------:R-:W-:Y:S01]  /*18de0*/  MUFU.TANH R196, R77 ;  /* 0x0000004d00c47308 */ /* 0x000fe20000002400 */
[----:B------:R-:W-:-:S07]  /*18df0*/  FSEL R30, R30, -INF , !P4 ;  /* 0xff8000001e1e7808 */ /* 0x000fce0006000000 */
[----:B------:R-:W4:Y:S01]  /*18e00*/  MUFU.TANH R191, R78 ;  /* 0x0000004e00bf7308 */ /* 0x000f220000002400 */
[----:B-1----:R-:W-:-:S07]  /*18e10*/  FSEL R184, R184, -INF , !P1 ;  /* 0xff800000b8b87808 */ /* 0x002fce0004800000 */
[----:B------:R-:W1:Y:S01]  /*18e20*/  MUFU.TANH R190, R79 ;  /* 0x0000004f00be7308 */ /* 0x000e620000002400 */
[CC--:B------:R-:W-:Y:S02]  /*18e30*/  ISETP.GE.AND P6, PT, R45.reuse, R170.reuse, PT ;  /* 0x000000aa2d00720c */ /* 0x0c0fe40003fc6270 */
[CC--:B------:R-:W-:Y:S01]  /*18e40*/  ISETP.GE.AND P3, PT, R45.reuse, R171.reuse, PT ;  /* 0x000000ab2d00720c */ /* 0x0c0fe20003f66270 */
[----:B------:R-:W-:Y:S01]  /*18e50*/  VIADD R45, R45, 0x39 ;  /* 0x000000392d2d7836 */ /* 0x000fe20000000000 */
[C---:B------:R-:W-:Y:S02]  /*18e60*/  ISETP.GE.AND P4, PT, R21.reuse, R170, PT ;  /* 0x000000aa1500720c */ /* 0x040fe40003f86270 */
[----:B------:R-:W-:Y:S02]  /*18e70*/  ISETP.GE.AND P1, PT, R21, R171, PT ;  /* 0x000000ab1500720c */ /* 0x000fe40003f26270 */
[----:B------:R-:W-:Y:S02]  /*18e80*/  FSEL R185, R185, -INF , !P2 ;  /* 0xff800000b9b97808 */ /* 0x000fe40005000000 */
[----:B--2---:R-:W-:-:S02]  /*18e90*/  FSEL R195, R195, -INF , !P0 ;  /* 0xff800000c3c37808 */ /* 0x004fc40004000000 */
[----:B------:R-:W-:Y:S02]  /*18ea0*/  FSEL R199, R199, -INF , !P4 ;  /* 0xff800000c7c77808 */ /* 0x000fe40006000000 */
[----:B---3--:R-:W-:Y:S01]  /*18eb0*/  FSEL R194, R194, -INF , !P1 ;  /* 0xff800000c2c27808 */ /* 0x008fe20004800000 */
[----:B------:R-:W-:Y:S01]  /*18ec0*/  BSSY B1, `(.L_x_4133) ;  /* 0x0000080000017945 */ /* 0x000fe20003800000 */
[-C--:B------:R-:W-:Y:S02]  /*18ed0*/  ISETP.GE.AND P2, PT, R20, R171.reuse, PT ;  /* 0x000000ab1400720c */ /* 0x080fe40003f46270 */
[----:B------:R-:W-:Y:S02]  /*18ee0*/  ISETP.NE.U32.AND P0, PT, R240, RZ, PT ;  /* 0x000000fff000720c */ /* 0x000fe40003f05070 */
[C---:B------:R-:W-:Y:S02]  /*18ef0*/  ISETP.GE.AND P4, PT, R45.reuse, R170, PT ;  /* 0x000000aa2d00720c */ /* 0x040fe40003f86270 */
[----:B------:R-:W-:Y:S01]  /*18f00*/  ISETP.GE.AND P1, PT, R45, R171, PT ;  /* 0x000000ab2d00720c */ /* 0x000fe20003f26270 */
[C---:B------:R-:W-:Y:S01]  /*18f10*/  VIADD R219, R223.reuse, 0x800 ;  /* 0x00000800dfdb7836 */ /* 0x040fe20000000000 */
[----:B------:R-:W-:Y:S01]  /*18f20*/  FSEL R3, R12, -INF , !P6 ;  /* 0xff8000000c037808 */ /* 0x000fe20007000000 */
[----:B------:R-:W-:Y:S01]  /*18f30*/  VIADD R218, R223, 0x1000 ;  /* 0x00001000dfda7836 */ /* 0x000fe20000000000 */
[----:B------:R-:W-:Y:S01]  /*18f40*/  ISETP.NE.AND.EX P0, PT, R241, RZ, PT, P0 ;  /* 0x000000fff100720c */ /* 0x000fe20003f05300 */
[----:B------:R-:W-:Y:S01]  /*18f50*/  VIADD R217, R223, 0x1800 ;  /* 0x00001800dfd97836 */ /* 0x000fe20000000000 */
[----:B----4-:R-:W-:Y:S01]  /*18f60*/  FSEL R191, R191, -INF , !P2 ;  /* 0xff800000bfbf7808 */ /* 0x010fe20005000000 */
[C---:B------:R-:W-:Y:S01]  /*18f70*/  VIADD R215, R223.reuse, 0x2000 ;  /* 0x00002000dfd77836 */ /* 0x040fe20000000000 */
[----:B------:R-:W-:Y:S01]  /*18f80*/  FSEL R12, R14, -INF , !P3 ;  /* 0xff8000000e0c7808 */ /* 0x000fe20005800000 */
[C---:B------:R-:W-:Y:S01]  /*18f90*/  VIADD R214, R223.reuse, 0x2800 ;  /* 0x00002800dfd67836 */ /* 0x040fe20000000000 */
[----:B------:R-:W-:Y:S01]  /*18fa0*/  FSEL R196, R196, -INF , !P4 ;  /* 0xff800000c4c47808 */ /* 0x000fe20006000000 */
[C---:B------:R-:W-:Y:S01]  /*18fb0*/  VIADD R213, R223.reuse, 0x3000 ;  /* 0x00003000dfd57836 */ /* 0x040fe20000000000 */
[----:B-1----:R-:W-:Y:S01]  /*18fc0*/  FSEL R190, R190, -INF , !P1 ;  /* 0xff800000bebe7808 */ /* 0x002fe20004800000 */
[----:B------:R-:W-:-:S02]  /*18fd0*/  VIADD R212, R223, 0x3800 ;  /* 0x00003800dfd47836 */ /* 0x000fc40000000000 */
[C---:B------:R-:W-:Y:S02]  /*18fe0*/  VIADD R211, R223.reuse, 0x4000 ;  /* 0x00004000dfd37836 */ /* 0x040fe40000000000 */
[C---:B------:R-:W-:Y:S02]  /*18ff0*/  VIADD R210, R223.reuse, 0x4800 ;  /* 0x00004800dfd27836 */ /* 0x040fe40000000000 */
[C---:B------:R-:W-:Y:S02]  /*19000*/  VIADD R209, R223.reuse, 0x5000 ;  /* 0x00005000dfd17836 */ /* 0x040fe40000000000 */
[C---:B------:R-:W-:Y:S02]  /*19010*/  VIADD R208, R223.reuse, 0x5800 ;  /* 0x00005800dfd07836 */ /* 0x040fe40000000000 */
[C---:B------:R-:W-:Y:S02]  /*19020*/  VIADD R207, R223.reuse, 0x6000 ;  /* 0x00006000dfcf7836 */ /* 0x040fe40000000000 */
[----:B------:R-:W-:-:S02]  /*19030*/  VIADD R206, R223, 0x6800 ;  /* 0x00006800dfce7836 */ /* 0x000fc40000000000 */
[C---:B------:R-:W-:Y:S02]  /*19040*/  VIADD R205, R223.reuse, 0x7000 ;  /* 0x00007000dfcd7836 */ /* 0x040fe40000000000 */
        /* <DEDUP_REMOVED lines=14> */
[----:B------:R-:W-:Y:S02]  /*19130*/  LOP3.LUT R24, R24, R26, RZ, 0x3c, !PT ;  /* 0x0000001a18187212 */ /* 0x000fe400078e3cff */
        /* <DEDUP_REMOVED lines=21> */
[----:B------:R-:W-:Y:S02]  /*19290*/  ISETP.NE.AND P2, PT, R26, RZ, PT ;  /* 0x000000ff1a00720c */ /* 0x000fe40003f45270 */
[----:B------:R-:W-:-:S05]  /*192a0*/  LOP3.LUT R14, RZ, R26, RZ, 0x33, !PT ;  /* 0x0000001aff0e7212 */ /* 0x000fca00078e33ff */
        /* <DEDUP_REMOVED lines=25> */
[----:B------:R-:W-:-:S04]  /*19440*/  IMAD.WIDE.U32 R24, R14, R24, R26 ;  /* 0x000000180e187225 */ /* 0x000fc800078e001a */
[----:B------:R-:W-:Y:S01]  /*19450*/  IMAD.MOV.U32 R21, RZ, RZ, R24 ;  /* 0x000000ffff157224 */ /* 0x000fe200078e0018 */
[----:B------:R-:W-:Y:S01]  /*19460*/  IADD3 R20, R25, R16, RZ ;  /* 0x0000001019147210 */ /* 0x000fe20007ffe0ff */
[----:B------:R-:W-:Y:S05]  /*19470*/  BRA `(.L_x_4137) ;  /* 0x00000000000c7947 */ /* 0x000fea0003800000 */
.L_x_4136:
[----:B------:R-:W2:Y:S02]  /*19480*/  LD.E R21, desc[UR6][R18.64+0x38] ;  /* 0x0000380612157980 */ /* 0x000ea4000c101900 */
[----:B--2---:R-:W-:-:S04]  /*19490*/  LEA R21, -R21, RZ, 0x6 ;  /* 0x000000ff15157211 */ /* 0x004fc800078e31ff */
[----:B------:R-:W-:Y:S02]  /*194a0*/  SHF.R.S32.HI R20, RZ, 0x1f, R21 ;  /* 0x0000001fff147819 */ /* 0x000fe40000011415 */
.L_x_4137:
[----:B------:R-:W-:Y:S05]  /*194b0*/  BSYNC B0 ;  /* 0x0000000000007941 */ /* 0x000fea0003800000 */
.L_x_4135:
[C---:B------:R-:W-:Y:S01]  /*194c0*/  LEA R233, P2, R21.reuse, R233, 0x1 ;  /* 0x000000e915e97211 */ /* 0x040fe200078408ff */
[C---:B------:R-:W-:Y:S01]  /*194d0*/  IMAD.SHL.U32 R14, R166.reuse, 0x20, RZ ;  /* 0x00000020a60e7824 */ /* 0x040fe200078e00ff */
[----:B------:R-:W-:Y:S02]  /*194e0*/  SHF.L.U64.HI R16, R166, 0x5, R167 ;  /* 0x00000005a6107819 */ /* 0x000fe400000102a7 */
[----:B------:R-:W-:Y:S01]  /*194f0*/  LEA.HI.X R232, R21, R232, R20, 0x1, P2 ;  /* 0x000000e815e87211 */ /* 0x000fe200010f0c14 */
[----:B------:R-:W-:Y:S01]  /*19500*/  IMAD.MOV.U32 R26, RZ, RZ, R233 ;  /* 0x000000ffff1a7224 */ /* 0x000fe200078e00e9 */
[----:B------:R-:W-:-:S03]  /*19510*/  IADD3 R22, P1, R233, R14, RZ ;  /* 0x0000000ee9167210 */ /* 0x000fc60007f3e0ff */
[----:B------:R-:W-:Y:S01]  /*19520*/  IMAD.MOV.U32 R27, RZ, RZ, R232 ;  /* 0x000000ffff1b7224 */ /* 0x000fe200078e00e8 */
[----:B------:R-:W-:Y:S01]  /*19530*/  IADD3 R20, P2, R22, R14, RZ ;  /* 0x0000000e16147210 */ /* 0x000fe20007f5e0ff */
[----:B------:R-:W-:-:S03]  /*19540*/  IMAD.X R23, R232, 0x1, R16, P1 ;  /* 0x00000001e8177824 */ /* 0x000fc600008e0610 */
[----:B------:R-:W-:Y:S01]  /*19550*/  @!PT LDS RZ, [RZ] ;  /* 0x00000000fffff984 */ /* 0x000fe20000000800 */
[----:B------:R-:W-:Y:S01]  /*19560*/  @!PT LDS RZ, [RZ] ;  /* 0x00000000fffff984 */ /* 0x000fe20000000800 */
[----:B------:R-:W-:Y:S01]  /*19570*/  @!PT LDS RZ, [RZ] ;  /* 0x00000000fffff984 */ /* 0x000fe20000000800 */
[----:B------:R1:W-:Y:S01]  /*19580*/  LDGSTS.E.BYPASS.LTC128B.128 [R239+0x8000], desc[UR6][R26.64] ;  /* 0x080000001aef7fae */ /* 0x0003e2000b901d46 */
[----:B------:R-:W-:Y:S01]  /*19590*/  IADD3 R24, P1, R20, R14, RZ ;  /* 0x0000000e14187210 */ /* 0x000fe20007f3e0ff */
[--C-:B------:R-:W-:Y:S02]  /*195a0*/  IMAD.X R21, R23, 0x1, R16.reuse, P2 ;  /* 0x0000000117157824 */ /* 0x100fe400010e0610 */
[----:B------:R1:W-:Y:S02]  /*195b0*/  LDGSTS.E.BYPASS.LTC128B.128 [R239+0xa000], desc[UR6][R26.64+0x80] ;  /* 0x0a0000801aef7fae */ /* 0x0003e4000b901d46 */
[----:B------:R-:W-:Y:S02]  /*195c0*/  IMAD.X R25, R21, 0x1, R16, P1 ;  /* 0x0000000115197824 */ /* 0x000fe400008e0610 */
        /* <DEDUP_REMOVED lines=15> */
.L_x_4134:
[----:B------:R-:W-:Y:S05]  /*196c0*/  BSYNC B1 ;  /* 0x0000000000017941 */ /* 0x000fea0003800000 */
.L_x_4133:
[----:B------:R2:W3:Y:S01]  /*196d0*/  LD.E R193, desc[UR6][R18.64+0xdc] ;  /* 0x0000dc0612c17980 */ /* 0x0004e2000c101900 */
[----:B------:R-:W-:Y:S02]  /*196e0*/  FMNMX.FTZ R14, R12, R15, !PT ;  /* 0x0000000f0c0e7209 */ /* 0x000fe40007810000 */
[----:B------:R-:W-:Y:S02]  /*196f0*/  LEA R230, R4, UR4, 0x1 ;  /* 0x0000000404e67c11 */ /* 0x000fe4000f8e08ff */
[----:B------:R-:W-:Y:S02]  /*19700*/  FMNMX.FTZ R14, R42, R14, !PT ;  /* 0x0000000e2a0e7209 */ /* 0x000fe40007810000 */
[----:B------:R-:W-:Y:S01]  /*19710*/  LEA R229, R2, R230, 0x1 ;  /* 0x000000e602e57211 */ /* 0x000fe200078e08ff */
[----:B------:R-:W-:Y:S01]  /*19720*/  LDSM.16.MT88.4 R156, [R230+0x10000] ;  /* 0x01000000e69c783b */ /* 0x000fe20000004200 */
[----:B------:R-:W-:Y:S02]  /*19730*/  FMNMX.FTZ R14, R43, R14, !PT ;  /* 0x0000000e2b0e7209 */ /* 0x000fe40007810000 */
[----:B------:R-:W-:Y:S01]  /*19740*/  LEA R228, R0, R230, 0x1 ;  /* 0x000000e600e47211 */ /* 0x000fe200078e08ff */
[----:B------:R-:W-:Y:S01]  /*19750*/  LDSM.16.MT88.4 R148, [R229+0x10000] ;  /* 0x01000000e594783b */ /* 0x000fe20000004200 */
[----:B------:R-:W-:-:S02]  /*19760*/  FMNMX.FTZ R14, R8, R14, !PT ;  /* 0x0000000e080e7209 */ /* 0x000fc40007810000 */
[----:B------:R-:W-:Y:S01]  /*19770*/  LEA R227, R0, R229, 0x1 ;  /* 0x000000e500e37211 */ /* 0x000fe200078e08ff */
[----:B------:R-:W-:Y:S01]  /*19780*/  LDSM.16.MT88.4 R140, [R228+0x10000] ;  /* 0x01000000e48c783b */ /* 0x000fe20000004200 */
[----:B------:R-:W-:-:S03]  /*19790*/  FMNMX.FTZ R14, R7, R14, !PT ;  /* 0x0000000e070e7209 */ /* 0x000fc60007810000 */
[----:B------:R-:W-:Y:S01]  /*197a0*/  LDSM.16.MT88.4 R132, [R227+0x10000] ;  /* 0x01000000e384783b */ /* 0x000fe20000004200 */
[----:B------:R-:W-:-:S03]  /*197b0*/  FMNMX.FTZ R14, R6, R14, !PT ;  /* 0x0000000e060e7209 */ /* 0x000fc60007810000 */
[----:B------:R-:W-:Y:S01]  /*197c0*/  LDSM.16.MT88.4 R48, [R229+0x12000] ;  /* 0x01200000e530783b */ /* 0x000fe20000004200 */
[----:B--2---:R-:W-:Y:S02]  /*197d0*/  FMNMX.FTZ R19, R3, R17, !PT ;  /* 0x0000001103137209 */ /* 0x004fe40007810000 */
        /* <DEDUP_REMOVED lines=26> */
[----:B------:R-:W-:-:S03]  /*19980*/  FMNMX.FTZ R19, R184, R19, !PT ;  /* 0x00000013b8137209 */ /* 0x000fc60007810000 */
[----:B------:R-:W2:Y:S01]  /*19990*/  SHFL.BFLY PT, R16, R14, 0x2, 0x1f ;  /* 0x0c401f000e107f89 */ /* 0x000ea200000e0000 */
[----:B------:R-:W-:-:S03]  /*199a0*/  FMNMX.FTZ R19, R185, R19, !PT ;  /* 0x00000013b9137209 */ /* 0x000fc60007810000 */
[----:B-1----:R-:W-:Y:S01]  /*199b0*/  LDSM.16.MT88.4 R24, [R228+0x10800] ;  /* 0x01080000e418783b */ /* 0x002fe20000004200 */
[----:B------:R-:W-:-:S03]  /*199c0*/  FMNMX.FTZ R19, R200, R19, !PT ;  /* 0x00000013c8137209 */ /* 0x000fc60007810000 */
[----:B------:R-:W-:Y:S01]  /*199d0*/  LDSM.16.MT88.4 R20, [R227+0x10800] ;  /* 0x01080000e314783b */ /* 0x000fe20000004200 */
[----:B------:R-:W-:-:S04]  /*199e0*/  FMNMX.FTZ R19, R199, R19, !PT ;  /* 0x00000013c7137209 */ /* 0x000fc80007810000 */
[----:B------:R-:W-:-:S04]  /*199f0*/  FMNMX.FTZ R19, R198, R19, !PT ;  /* 0x00000013c6137209 */ /* 0x000fc80007810000 */
[----:B------:R-:W-:-:S05]  /*19a00*/  FMNMX.FTZ R19, R196, R19, !PT ;  /* 0x00000013c4137209 */ /* 0x000fca0007810000 */
[----:B------:R-:W1:Y:S01]  /*19a10*/  SHFL.BFLY PT, R18, R19, 0x2, 0x1f ;  /* 0x0c401f0013127f89 */ /* 0x000e6200000e0000 */
[----:B--2---:R-:W-:-:S05]  /*19a20*/  FMNMX.FTZ R16, R14, R16, !PT ;  /* 0x000000100e107209 */ /* 0x004fca0007810000 */
[----:B------:R-:W-:Y:S01]  /*19a30*/  SHFL.BFLY PT, R14, R16, 0x1, 0x1f ;  /* 0x0c201f00100e7f89 */ /* 0x000fe200000e0000 */
[----:B-1----:R-:W-:-:S05]  /*19a40*/  FMNMX.FTZ R18, R19, R18, !PT ;  /* 0x0000001213127209 */ /* 0x002fca0007810000 */
[----:B------:R-:W1:Y:S02]  /*19a50*/  SHFL.BFLY PT, R164, R18, 0x1, 0x1f ;  /* 0x0c201f0012a47f89 */ /* 0x000e6400000e0000 */
[----:B-1----:R-:W-:-:S04]  /*19a60*/  FMNMX.FTZ R164, R18, R164, !PT ;  /* 0x000000a412a47209 */ /* 0x002fc80007810000 */
[----:B------:R-:W-:Y:S01]  /*19a70*/  FSETP.NEU.FTZ.AND P1, PT, R164, -INF , PT ;  /* 0xff800000a400780b */ /* 0x000fe20003f3d000 */
[----:B---3--:R-:W-:-:S05]  /*19a80*/  FMUL.FTZ R197, R193, R164 ;  /* 0x000000a4c1c57220 */ /* 0x008fca0000410000 */
[----:B------:R-:W-:-:S05]  /*19a90*/  FSEL R197, R197, RZ, P1 ;  /* 0x000000ffc5c57208 */ /* 0x000fca0000800000 */
[-CC-:B------:R-:W-:Y:S01]  /*19aa0*/  FFMA.FTZ R180, R3, R193.reuse, -R197.reuse ;  /* 0x000000c103b47223 */ /* 0x180fe200000108c5 */
[----:B------:R-:W-:Y:S01]  /*19ab0*/  FMNMX.FTZ R3, R16, R14, !PT ;  /* 0x0000000e10037209 */ /* 0x000fe20007810000 */
[-CC-:B------:R-:W-:Y:S01]  /*19ac0*/  FFMA.FTZ R179, R17, R193.reuse, -R197.reuse ;  /* 0x000000c111b37223 */ /* 0x180fe200000108c5 */
[-CC-:B------:R-:W-:Y:S01]  /*19ad0*/  FFMA.FTZ R176, R40, R193.reuse, -R197.reuse ;  /* 0x000000c128b07223 */ /* 0x180fe200000108c5 */
[--C-:B------:R-:W-:Y:S01]  /*19ae0*/  FFMA.FTZ R174, R41, R193, -R197.reuse ;  /* 0x000000c129ae7223 */ /* 0x100fe200000108c5 */
[----:B------:R-:W-:Y:S01]  /*19af0*/  FSETP.NEU.FTZ.AND P1, PT, R3, -INF , PT ;  /* 0xff8000000300780b */ /* 0x000fe20003f3d000 */
[----:B------:R-:W-:Y:S01]  /*19b00*/  FMUL.FTZ R192, R193, R3 ;  /* 0x00000003c1c07220 */ /* 0x000fe20000410000 */
[----:B------:R-:W-:Y:S01]  /*19b10*/  MUFU.EX2 R180, R180 ;  /* 0x000000b400b47308 */ /* 0x000fe20000000800 */
[-CC-:B------:R-:W-:Y:S01]  /*19b20*/  FFMA.FTZ R173, R13, R193.reuse, -R197.reuse ;  /* 0x000000c10dad7223 */ /* 0x180fe200000108c5 */
[----:B------:R-:W-:Y:S01]  /*19b30*/  LDSM.16.MT88.4 R16, [R227+0x16000] ;  /* 0x01600000e310783b */ /* 0x000fe20000004200 */
[-CC-:B------:R-:W-:Y:S01]  /*19b40*/  FFMA.FTZ R35, R10, R193.reuse, -R197.reuse ;  /* 0x000000c10a237223 */ /* 0x180fe200000108c5 */
[----:B------:R-:W-:Y:S01]  /*19b50*/  FSEL R192, R192, RZ, P1 ;  /* 0x000000ffc0c07208 */ /* 0x000fe20000800000 */
[-CC-:B------:R-:W-:Y:S01]  /*19b60*/  FFMA.FTZ R34, R11, R193.reuse, -R197.reuse ;  /* 0x000000c10b227223 */ /* 0x180fe200000108c5 */
[-CC-:B------:R-:W-:Y:S01]  /*19b70*/  FFMA.FTZ R2, R9, R193.reuse, -R197.reuse ;  /* 0x000000c109027223 */ /* 0x180fe200000108c5 */
[-CC-:B------:R-:W-:Y:S01]  /*19b80*/  FFMA.FTZ R182, R182, R193.reuse, -R197.reuse ;  /* 0x000000c1b6b67223 */ /* 0x180fe200000108c5 */
[----:B------:R-:W1:Y:S01]  /*19b90*/  MUFU.EX2 R179, R179 ;  /* 0x000000b300b37308 */ /* 0x000e620000000800 */
[-CC-:B------:R-:W-:Y:S01]  /*19ba0*/  FFMA.FTZ R178, R12, R193.reuse, -R192.reuse ;  /* 0x000000c10cb27223 */ /* 0x180fe200000108c0 */
[-CC-:B------:R-:W-:Y:S01]  /*19bb0*/  FFMA.FTZ R181, R15, R193.reuse, -R192.reuse ;  /* 0x000000c10fb57223 */ /* 0x180fe200000108c0 */
[-CC-:B------:R-:W-:Y:S01]  /*19bc0*/  FFMA.FTZ R177, R42, R193.reuse, -R192.reuse ;  /* 0x000000c12ab17223 */ /* 0x180fe200000108c0 */
[-CC-:B------:R-:W-:Y:S01]  /*19bd0*/  FFMA.FTZ R175, R43, R193.reuse, -R192.reuse ;  /* 0x000000c12baf7223 */ /* 0x180fe200000108c0 */
[----:B------:R-:W-:Y:S01]  /*19be0*/  LDSM.16.MT88.4 R12, [R230+0x10800] ;  /* 0x01080000e60c783b */ /* 0x000fe20000004200 */
[-CC-:B------:R-:W-:Y:S01]  /*19bf0*/  FFMA.FTZ R172, R8, R193.reuse, -R192.reuse ;  /* 0x000000c108ac7223 */ /* 0x180fe200000108c0 */
[-CC-:B------:R-:W-:Y:S01]  /*19c00*/  FFMA.FTZ R33, R7, R193.reuse, -R192.reuse ;  /* 0x000000c107217223 */ /* 0x180fe200000108c0 */
[----:B------:R-:W-:Y:S01]  /*19c10*/  MUFU.EX2 R176, R176 ;  /* 0x000000b000b07308 */ /* 0x000fe20000000800 */
[----:B------:R-:W2:Y:S01]  /*19c20*/  LDSM.16.MT88.4 R40, [R230+0x12000] ;  /* 0x01200000e628783b */ /* 0x000ea20000004200 */
[-CC-:B------:R-:W-:Y:S01]  /*19c30*/  FFMA.FTZ R32, R6, R193.reuse, -R192.reuse ;  /* 0x000000c106207223 */ /* 0x180fe200000108c0 */
[-CC-:B------:R-:W-:Y:S01]  /*19c40*/  FFMA.FTZ R0, R5, R193.reuse, -R192.reuse ;  /* 0x000000c105007223 */ /* 0x180fe200000108c0 */
[-CC-:B------:R-:W-:Y:S01]  /*19c50*/  FFMA.FTZ R183, R183, R193.reuse, -R197.reuse ;  /* 0x000000c1b7b77223 */ /* 0x180fe200000108c5 */
[----:B------:R-:W3:Y:S01]  /*19c60*/  LDSM.16.MT88.4 R4, [R229+0x10800] ;  /* 0x01080000e504783b */ /* 0x000ee20000004200 */
[-CC-:B------:R-:W-:Y:S01]  /*19c70*/  FFMA.FTZ R184, R184, R193.reuse, -R197.reuse ;  /* 0x000000c1b8b87223 */ /* 0x180fe200000108c5 */
[-CC-:B------:R-:W-:Y:S01]  /*19c80*/  FFMA.FTZ R185, R185, R193.reuse, -R197.reuse ;  /* 0x000000c1b9b97223 */ /* 0x180fe200000108c5 */
[----:B------:R-:W4:Y:S01]  /*19c90*/  MUFU.EX2 R174, R174 ;  /* 0x000000ae00ae7308 */ /* 0x000f220000000800 */
[----:B-1----:R-:W-:Y:S01]  /*19ca0*/  F2FP.F16.F32.PACK_AB R128, R179, R180 ;  /* 0x000000b4b380723e */ /* 0x002fe200000000ff */
[-CC-:B------:R-:W-:Y:S01]  /*19cb0*/  FFMA.FTZ R186, R31, R193.reuse, -R192.reuse ;  /* 0x000000c11fba7223 */ /* 0x180fe200000108c0 */
[-CC-:B------:R-:W-:Y:S01]  /*19cc0*/  FFMA.FTZ R188, R30, R193.reuse, -R192.reuse ;  /* 0x000000c11ebc7223 */ /* 0x180fe200000108c0 */
[-CC-:B------:R-:W-:Y:S01]  /*19cd0*/  FFMA.FTZ R187, R29, R193.reuse, -R192.reuse ;  /* 0x000000c11dbb7223 */ /* 0x180fe200000108c0 */
[-CC-:B------:R-:W-:Y:S01]  /*19ce0*/  FFMA.FTZ R189, R28, R193.reuse, -R192.reuse ;  /* 0x000000c11cbd7223 */ /* 0x180fe200000108c0 */
[-CC-:B------:R-:W-:Y:S01]  /*19cf0*/  FFMA.FTZ R200, R200, R193.reuse, -R197.reuse ;  /* 0x000000c1c8c87223 */ /* 0x180fe200000108c5 */
[----:B------:R-:W-:Y:S01]  /*19d00*/  LDSM.16.MT88.4 R28, [R229+0x11000] ;  /* 0x01100000e51c783b */ /* 0x000fe20000004200 */
[----:B------:R-:W-:Y:S01]  /*19d10*/  MUFU.EX2 R178, R178 ;  /* 0x000000b200b27308 */ /* 0x000fe20000000800 */
[-CC-:B------:R-:W-:Y:S01]  /*19d20*/  FFMA.FTZ R199, R199, R193.reuse, -R197.reuse ;  /* 0x000000c1c7c77223 */ /* 0x180fe200000108c5 */
[-CC-:B------:R-:W-:Y:S01]  /*19d30*/  FFMA.FTZ R198, R198, R193.reuse, -R197.reuse ;  /* 0x000000c1c6c67223 */ /* 0x180fe200000108c5 */
[-C--:B------:R-:W-:Y:S01]  /*19d40*/  FFMA.FTZ R249, R196, R193.reuse, -R197 ;  /* 0x000000c1c4f97223 */ /* 0x080fe200000108c5 */
[-CC-:B------:R-:W-:Y:S01]  /*19d50*/  FFMA.FTZ R195, R195, R193.reuse, -R192.reuse ;  /* 0x000000c1c3c37223 */ /* 0x180fe200000108c0 */
[-CC-:B------:R-:W-:Y:S01]  /*19d60*/  FFMA.FTZ R194, R194, R193.reuse, -R192.reuse ;  /* 0x000000c1c2c27223 */ /* 0x180fe200000108c0 */
[-CC-:B------:R-:W-:Y:S01]  /*19d70*/  FFMA.FTZ R191, R191, R193.reuse, -R192.reuse ;  /* 0x000000c1bfbf7223 */ /* 0x180fe200000108c0 */
[----:B------:R-:W-:Y:S01]  /*19d80*/  FFMA.FTZ R248, R190, R193, -R192 ;  /* 0x000000c1bef87223 */ /* 0x000fe200000108c0 */
[----:B------:R-:W1:Y:S01]  /*19d90*/  MUFU.EX2 R181, R181 ;  /* 0x000000b500b57308 */ /* 0x000e620000000800 */
[----:B----4-:R-:W-:Y:S01]  /*19da0*/  F2FP.F16.F32.PACK_AB R130, R174, R176 ;  /* 0x000000b0ae82723e */ /* 0x010fe200000000ff */
[----:B------:R-:W-:-:S04]  /*19db0*/  FADD.FTZ R179, R180, R179 ;  /* 0x000000b3b4b37221 */ /* 0x000fc80000010000 */
[----:B------:R-:W-:Y:S02]  /*19dc0*/  FADD.FTZ R179, R176, R179 ;  /* 0x000000b3b0b37221 */ /* 0x000fe40000010000 */
[----:B------:R-:W4:Y:S02]  /*19dd0*/  MUFU.EX2 R177, R177 ;  /* 0x000000b100b17308 */ /* 0x000f240000000800 */
[----:B------:R-:W-:-:S06]  /*19de0*/  FADD.FTZ R179, R174, R179 ;  /* 0x000000b3aeb37221 */ /* 0x000fcc0000010000 */
[----:B------:R-:W5:Y:S01]  /*19df0*/  MUFU.EX2 R175, R175 ;  /* 0x000000af00af7308 */ /* 0x000f620000000800 */
[----:B-1----:R-:W-:Y:S01]  /*19e00*/  F2FP.F16.F32.PACK_AB R129, R181, R178 ;  /* 0x000000b2b581723e */ /* 0x002fe200000000ff */
[----:B------:R-:W-:-:S06]  /*19e10*/  FADD.FTZ R178, R178, R181 ;  /* 0x000000b5b2b27221 */ /* 0x000fcc0000010000 */
[----:B------:R-:W1:Y:S01]  /*19e20*/  MUFU.EX2 R173, R173 ;  /* 0x000000ad00ad7308 */ /* 0x000e620000000800 */
[----:B----4-:R-:W-:-:S07]  /*19e30*/  FADD.FTZ R178, R177, R178 ;  /* 0x000000b2b1b27221 */ /* 0x010fce0000010000 */
[----:B------:R-:W4:Y:S01]  /*19e40*/  MUFU.EX2 R35, R35 ;  /* 0x0000002300237308 */ /* 0x000f220000000800 */
[C---:B-----5:R-:W-:Y:S01]  /*19e50*/  F2FP.F16.F32.PACK_AB R131, R175.reuse, R177 ;  /* 0x000000b1af83723e */ /* 0x060fe200000000ff */
[----:B------:R-:W-:-:S06]  /*19e60*/  FADD.FTZ R178, R175, R178 ;  /* 0x000000b2afb27221 */ /* 0x000fcc0000010000 */
[----:B------:R-:W-:Y:S01]  /*19e70*/  HMMA.16816.F32 R160, R128, R156, RZ ;  /* 0x0000009c80a0723c */ /* 0x000fe200000018ff */
[----:B------:R-:W-:Y:S01]  /*19e80*/  MUFU.EX2 R34, R34 ;  /* 0x0000002200227308 */ /* 0x000fe20000000800 */
[----:B-1----:R-:W-:-:S04]  /*19e90*/  FADD.FTZ R179, R173, R179 ;  /* 0x000000b3adb37221 */ /* 0x002fc80000010000 */
[C---:B------:R-:W-:Y:S03]  /*19ea0*/  HMMA.16816.F32 R156, R128.reuse, R158, RZ ;  /* 0x0000009e809c723c */ /* 0x040fe600000018ff */
[----:B------:R-:W1:Y:S01]  /*19eb0*/  MUFU.EX2 R2, R2 ;  /* 0x0000000200027308 */ /* 0x000e620000000800 */
[C---:B----4-:R-:W-:Y:S01]  /*19ec0*/  F2FP.F16.F32.PACK_AB R8, R35.reuse, R173 ;  /* 0x000000ad2308723e */ /* 0x050fe200000000ff */
[----:B------:R-:W-:Y:S01]  /*19ed0*/  FADD.FTZ R179, R35, R179 ;  /* 0x000000b323b37221 */ /* 0x000fe20000010000 */
[C---:B------:R-:W-:Y:S05]  /*19ee0*/  HMMA.16816.F32 R152, R128.reuse, R148, RZ ;  /* 0x000000948098723c */ /* 0x040fea00000018ff */
[----:B------:R-:W4:Y:S01]  /*19ef0*/  MUFU.EX2 R172, R172 ;  /* 0x000000ac00ac7308 */ /* 0x000f220000000800 */
[C---:B------:R-:W-:Y:S06]  /*19f00*/  HMMA.16816.F32 R144, R128.reuse, R140, RZ ;  /* 0x0000008c8090723c */ /* 0x040fec00000018ff */
[----:B------:R-:W-:Y:S01]  /*19f10*/  HMMA.16816.F32 R136, R128, R132, RZ ;  /* 0x000000848088723c */ /* 0x000fe200000018ff */
[----:B------:R-:W5:Y:S01]  /*19f20*/  MUFU.EX2 R33, R33 ;  /* 0x0000002100217308 */ /* 0x000f620000000800 */
[----:B-1----:R-:W-:Y:S01]  /*19f30*/  F2FP.F16.F32.PACK_AB R10, R2, R34 ;  /* 0x00000022020a723e */ /* 0x002fe200000000ff */
[----:B------:R-:W-:-:S03]  /*19f40*/  FADD.FTZ R34, R34, R179 ;  /* 0x000000b322227221 */ /* 0x000fc60000010000 */
[C---:B--2---:R-:W-:Y:S01]  /*19f50*/  HMMA.16816.F32 R36, R128.reuse, R40, RZ ;  /* 0x000000288024723c */ /* 0x044fe200000018ff */
[----:B------:R-:W-:Y:S02]  /*19f60*/  FADD.FTZ R34, R2, R34 ;  /* 0x0000002202227221 */ /* 0x000fe40000010000 */
[----:B------:R-:W-:Y:S01]  /*19f70*/  MUFU.EX2 R32, R32 ;  /* 0x0000002000207308 */ /* 0x000fe20000000800 */
[----:B----4-:R-:W-:Y:S02]  /*19f80*/  FADD.FTZ R178, R172, R178 ;  /* 0x000000b2acb27221 */ /* 0x010fe40000010000 */
[C---:B------:R-:W-:Y:S05]  /*19f90*/  HMMA.16816.F32 R44, R128.reuse, R48, RZ ;  /* 0x00000030802c723c */ /* 0x040fea00000018ff */
[----:B------:R-:W1:Y:S01]  /*19fa0*/  MUFU.EX2 R0, R0 ;  /* 0x0000000000007308 */ /* 0x000e620000000800 */
[C---:B-----5:R-:W-:Y:S01]  /*19fb0*/  F2FP.F16.F32.PACK_AB R9, R33.reuse, R172 ;  /* 0x000000ac2109723e */ /* 0x060fe200000000ff */
[----:B------:R-:W-:Y:S01]  /*19fc0*/  HMMA.16816.F32 R52, R128, R56, RZ ;  /* 0x000000388034723c */ /* 0x000fe200000018ff */
[----:B------:R-:W-:-:S05]  /*19fd0*/  FADD.FTZ R178, R33, R178 ;  /* 0x000000b221b27221 */ /* 0x000fca0000010000 */
[C---:B------:R-:W-:Y:S01]  /*19fe0*/  HMMA.16816.F32 R60, R128.reuse, R64, RZ ;  /* 0x00000040803c723c */ /* 0x040fe200000018ff */
[----:B------:R-:W-:Y:S05]  /*19ff0*/  MUFU.EX2 R182, R182 ;  /* 0x000000b600b67308 */ /* 0x000fea0000000800 */
[----:B------:R-:W-:Y:S01]  /*1a000*/  HMMA.16816.F32 R68, R128, R72, RZ ;  /* 0x000000488044723c */ /* 0x000fe200000018ff */
[----:B-1----:R-:W-:Y:S02]  /*1a010*/  F2FP.F16.F32.PACK_AB R11, R0, R32 ;  /* 0x00000020000b723e */ /* 0x002fe400000000ff */
[----:B------:R-:W1:Y:S01]  /*1a020*/  MUFU.EX2 R183, R183 ;  /* 0x000000b700b77308 */ /* 0x000e620000000800 */
[----:B------:R-:W-:-:S02]  /*1a030*/  FADD.FTZ R32, R32, R178 ;  /* 0x000000b220207221 */ /* 0x000fc40000010000 */
[----:B------:R-:W-:Y:S02]  /*1a040*/  HMMA.16816.F32 R76, R128, R80, RZ ;  /* 0x00000050804c723c */ /* 0x000fe400000018ff */
[----:B------:R-:W-:-:S04]  /*1a050*/  FADD.FTZ R32, R0, R32 ;  /* 0x0000002000207221 */ /* 0x000fc80000010000 */
        /* <DEDUP_REMOVED lines=12> */
[----:B------:R-:W4:Y:S01]  /*1a120*/  MUFU.EX2 R189, R189 ;  /* 0x000000bd00bd7308 */ /* 0x000f220000000800 */
        /* <DEDUP_REMOVED lines=16> */
[----:B------:R-:W5:Y:S05]  /*1a230*/  MUFU.EX2 R191, R191 ;  /* 0x000000bf00bf7308 */ /* 0x000f6a0000000800 */
[C---:B------:R-:W-:Y:S03]  /*1a240*/  HMMA.16816.F32 R112, R128.reuse, R114, RZ ;  /* 0x000000728070723c */ /* 0x040fe600000018ff */
[----:B------:R-:W5:Y:S03]  /*1a250*/  MUFU.EX2 R248, R248 ;  /* 0x000000f800f87308 */ /* 0x000f660000000800 */
[C---:B------:R-:W-:Y:S06]  /*1a260*/  HMMA.16816.F32 R120, R128.reuse, R122, RZ ;  /* 0x0000007a8078723c */ /* 0x040fec00000018ff */
[C---:B------:R-:W-:Y:S06]  /*1a270*/  HMMA.16816.F32 R124, R128.reuse, R16, RZ ;  /* 0x00000010807c723c */ /* 0x040fec00000018ff */
[----:B------:R-:W-:Y:S01]  /*1a280*/  HMMA.16816.F32 R128, R128, R18, RZ ;  /* 0x000000128080723c */ /* 0x000fe200000018ff */
        /* <DEDUP_REMOVED lines=41> */
[----:B------:R-:W-:Y:S01]  /*1a520*/  HMMA.16816.F32 R112, R8, R22, R112 ;  /* 0x000000160870723c */ /* 0x000fe20000001870 */
[----:B------:R-:W-:Y:S01]  /*1a530*/  F2FP.F16.F32.PACK_AB R20, R183, R182 ;  /* 0x000000b6b714723e */ /* 0x000fe200000000ff */
[----:B------:R-:W-:Y:S01]  /*1a540*/  FADD.FTZ R182, R182, R34 ;  /* 0x00000022b6b67221 */ /* 0x000fe20000010000 */
[----:B------:R-:W-:Y:S01]  /*1a550*/  F2FP.F16.F32.PACK_AB R21, R188, R186 ;  /* 0x000000babc15723e */ /* 0x000fe200000000ff */
[----:B------:R-:W-:-:S02]  /*1a560*/  FADD.FTZ R186, R186, R32 ;  /* 0x00000020baba7221 */ /* 0x000fc40000010000 */
[C---:B-1----:R-:W-:Y:S01]  /*1a570*/  HMMA.16816.F32 R116, R8.reuse, R16, R116 ;  /* 0x000000100874723c */ /* 0x042fe20000001874 */
        /* <DEDUP_REMOVED lines=14> */
[----:B------:R-:W-:Y:S01]  /*1a660*/  FADD.FTZ R187, R195, R187 ;  /* 0x000000bbc3bb7221 */ /* 0x000fe20000010000 */
[----:B------:R-:W-:Y:S02]  /*1a670*/  FADD.FTZ R184, R199, R184 ;  /* 0x000000b8c7b87221 */ /* 0x000fe40000010000 */
[----:B------:R-:W-:Y:S01]  /*1a680*/  LDSM.16.MT88.4 R12, [R229+0x13000] ;  /* 0x01300000e50c783b */ /* 0x000fe20000004200 */
        /* <DEDUP_REMOVED lines=8> */
[----:B------:R-:W-:Y:S05]  /*1a710*/  LDSM.16.MT88.4 R24, [R230+0x15000] ;  /* 0x01500000e618783b */ /* 0x000fea0000004200 */
        /* <DEDUP_REMOVED lines=40> */
[----:B------:R-:W2:Y:S05]  /*1a9a0*/  LDSM.16.MT88.4 R12, [R228+0x11800] ;  /* 0x01180000e40c783b */ /* 0x000eaa0000004200 */
[C---:B------:R-:W-:Y:S06]  /*1a9b0*/  HMMA.16816.F32 R108, R20.reuse, R28, R108 ;  /* 0x0000001c146c723c */ /* 0x040fec000000186c */
[----:B------:R-:W-:Y:S01]  /*1a9c0*/  HMMA.16816.F32 R112, R20, R30, R112 ;  /* 0x0000001e1470723c */ /* 0x000fe20000001870 */
[----:B------:R-:W-:Y:S05]  /*1a9d0*/  LDSM.16.MT88.4 R28, [R227+0x11800] ;  /* 0x01180000e31c783b */ /* 0x000fea0000004200 */
[C---:B-1----:R-:W-:Y:S06]  /*1a9e0*/  HMMA.16816.F32 R160, R4.reuse, R8, R160 ;  /* 0x0000000804a0723c */ /* 0x042fec00000018a0 */
[----:B------:R-:W-:Y:S01]  /*1a9f0*/  HMMA.16816.F32 R156, R4, R10, R156 ;  /* 0x0000000a049c723c */ /* 0x000fe2000000189c */
[----:B------:R-:W1:Y:S05]  /*1aa00*/  LDSM.16.MT88.4 R8, [R229+0x13800] ;  /* 0x01380000e508783b */ /* 0x000e6a0000004200 */
[C---:B------:R-:W-:Y:S06]  /*1aa10*/  HMMA.16816.F32 R124, R20.reuse, R24, R124 ;  /* 0x00000018147c723c */ /* 0x040fec000000187c */
[----:B------:R-:W-:Y:S01]  /*1aa20*/  HMMA.16816.F32 R128, R20, R26, R128 ;  /* 0x0000001a1480723c */ /* 0x000fe20000001880 */
[----:B------:R-:W3:Y:S04]  /*1aa30*/  LDSM.16.MT88.4 R24, [R230+0x13800] ;  /* 0x01380000e618783b */ /* 0x000ee80000004200 */
[----:B------:R-:W4:Y:S01]  /*1aa40*/  LDSM.16.MT88.4 R20, [R228+0x13800] ;  /* 0x01380000e414783b */ /* 0x000f220000004200 */
        /* <DEDUP_REMOVED lines=29> */
[C---:B---3--:R-:W-:Y:S06]  /*1ac20*/  HMMA.16816.F32 R92, R4.reuse, R24, R92 ;  /* 0x00000018045c723c */ /* 0x048fec000000185c */
[C---:B------:R-:W-:Y:S06]  /*1ac30*/  HMMA.16816.F32 R96, R4.reuse, R26, R96 ;  /* 0x0000001a0460723c */ /* 0x040fec0000001860 */
[C---:B----4-:R-:W-:Y:S06]  /*1ac40*/  HMMA.16816.F32 R100, R4.reuse, R20, R100 ;  /* 0x000000140464723c */ /* 0x050fec0000001864 */
[C---:B------:R-:W-:Y:S06]  /*1ac50*/  HMMA.16816.F32 R104, R4.reuse, R22, R104 ;  /* 0x000000160468723c */ /* 0x040fec0000001868 */
[C---:B-----5:R-:W-:Y:S06]  /*1ac60*/  HMMA.16816.F32 R108, R4.reuse, R16, R108 ;  /* 0x00000010046c723c */ /* 0x060fec000000186c */
        /* <DEDUP_REMOVED lines=51> */
[----:B------:R-:W-:Y:S02]  /*1afa0*/  ISETP.NE.AND P2, PT, R9, RZ, PT ;  /* 0x000000ff0900720c */ /* 0x000fe40003f45270 */
[----:B------:R-:W-:Y:S02]  /*1afb0*/  ISETP.GE.U32.AND P5, PT, R2, R6, PT ;  /* 0x000000060200720c */ /* 0x000fe40003fa6070 */
[----:B------:R-:W-:Y:S01]  /*1afc0*/  @!P4 IMAD.IADD R4, R4, 0x1, -R6 ;  /* 0x000000010404c824 */ /* 0x000fe200078e0a06 */
[----:B------:R-:W-:-:S04]  /*1afd0*/  @!P4 IADD3 R8, R8, 0x1, RZ ;  /* 0x000000010808c810 */ /* 0x000fc80007ffe0ff */
[----:B------:R-:W-:Y:S02]  /*1afe0*/  ISETP.GE.U32.AND P6, PT, R4, R6, PT ;  /* 0x000000060400720c */ /* 0x000fe40003fc6070 */
[----:B------:R-:W-:-:S04]  /*1aff0*/  LOP3.LUT R4, RZ, R9, RZ, 0x33, !PT ;  /* 0x00000009ff047212 */ /* 0x000fc800078e33ff */
[----:B------:R-:W-:-:S05]  /*1b000*/  @P5 VIADD R7, R7, 0x1 ;  /* 0x0000000107075836 */ /* 0x000fca0000000000 */
[----:B------:R-:W-:Y:S02]  /*1b010*/  MOV R5, R7 ;  /* 0x0000000700057202 */ /* 0x000fe40000000f00 */
[----:B------:R-:W-:Y:S01]  /*1b020*/  @P6 VIADD R8, R8, 0x1 ;  /* 0x0000000108086836 */ /* 0x000fe20000000000 */
[----:B------:R-:W2:Y:S02]  /*1b030*/  LD.E.64 R6, desc[UR4][R202.64+0x40] ;  /* 0x00004004ca067980 */ /* 0x000ea4000c101b00 */
[----:B------:R-:W-:Y:S02]  /*1b040*/  @!P1 IMAD.MOV R5, RZ, RZ, -R5 ;  /* 0x000000ffff059224 */ /* 0x000fe400078e0a05 */
[----:B------:R-:W-:-:S03]  /*1b050*/  @!P3 IMAD.MOV R8, RZ, RZ, -R8 ;  /* 0x000000ffff08b224 */ /* 0x000fc600078e0a08 */
[C---:B------:R-:W-:Y:S02]  /*1b060*/  SEL R5, R4.reuse, R5, !P2 ;  /* 0x0000000504057207 */ /* 0x040fe40005000000 */
[----:B------:R-:W-:-:S03]  /*1b070*/  SEL R4, R4, R8, !P2 ;  /* 0x0000000804047207 */ /* 0x000fc60005000000 */
[----:B------:R-:W-:-:S04]  /*1b080*/  IMAD.WIDE R12, R5, 0x4, R240 ;  /* 0x00000004050c7825 */ /* 0x000fc800078e02f0 */
[C---:B------:R-:W-:Y:S01]  /*1b090*/  IMAD.WIDE R10, R4.reuse, 0x4, R240 ;  /* 0x00000004040a7825 */ /* 0x040fe200078e02f0 */
        /* <DEDUP_REMOVED lines=18> */
.L_x_4140:
[----:B--2---:R-:W-:Y:S02]  /*1b1c0*/  R2UR UR4, R200 ;  /* 0x00000000c80472ca */ /* 0x004fe400000e0000 */
[----:B------:R-:W-:-:S13]  /*1b1d0*/  R2UR UR5, R201 ;  /* 0x00000000c90572ca */ /* 0x000fda00000e0000 */
[----:B-1----:R-:W2:Y:S02]  /*1b1e0*/  LD.E R0, desc[UR4][R202.64+0x40] ;  /* 0x00004004ca007980 */ /* 0x002ea4000c101900 */
[----:B--2---:R-:W-:-:S05]  /*1b1f0*/  IMAD.U32 R0, R0, -0x40, RZ ;  /* 0xffffffc000007824 */ /* 0x004fca00078e00ff */
[----:B------:R-:W-:Y:S02]  /*1b200*/  SHF.R.S32.HI R2, RZ, 0x1f, R0 ;  /* 0x0000001fff027819 */ /* 0x000fe40000011400 */
.L_x_4141:
[----:B------:R-:W-:Y:S05]  /*1b210*/  BSYNC B0 ;  /* 0x0000000000007941 */ /* 0x000fea0003800000 */
.L_x_4139:
[----:B------:R-:W-:Y:S02]  /*1b220*/  LEA R242, P1, R0, R242, 0x1 ;  /* 0x000000f200f27211 */ /* 0x000fe400078208ff */
[----:B------:R-:W-:Y:S02]  /*1b230*/  R2UR UR38, R200 ;  /* 0x00000000c82672ca */ /* 0x000fe400000e0000 */
[----:B------:R-:W-:Y:S01]  /*1b240*/  LEA.HI.X R243, R0, R243, R2, 0x1, P1 ;  /* 0x000000f300f37211 */ /* 0x000fe200008f0c02 */
[----:B------:R-:W-:Y:S01]  /*1b250*/  IMAD.SHL.U32 R0, R168, 0x20, RZ ;  /* 0x00000020a8007824 */ /* 0x000fe200078e00ff */
[C---:B------:R-:W-:Y:S02]  /*1b260*/  R2UR UR39, R201.reuse ;  /* 0x00000000c92772ca */ /* 0x040fe400000e0000 */
[----:B------:R-:W-:Y:S02]  /*1b270*/  R2UR UR36, R200 ;  /* 0x00000000c82472ca */ /* 0x000fe400000e0000 */
[----:B------:R-:W-:-:S02]  /*1b280*/  R2UR UR37, R201 ;  /* 0x00000000c92572ca */ /* 0x000fc400000e0000 */
[C---:B------:R-:W-:Y:S02]  /*1b290*/  R2UR UR34, R200.reuse ;  /* 0x00000000c82272ca */ /* 0x040fe400000e0000 */
[C---:B------:R-:W-:Y:S02]  /*1b2a0*/  R2UR UR35, R201.reuse ;  /* 0x00000000c92372ca */ /* 0x040fe400000e0000 */
[----:B------:R-:W-:Y:S02]  /*1b2b0*/  R2UR UR32, R200 ;  /* 0x00000000c82072ca */ /* 0x000fe400000e0000 */
[----:B------:R-:W-:Y:S01]  /*1b2c0*/  R2UR UR33, R201 ;  /* 0x00000000c92172ca */ /* 0x000fe200000e0000 */
[----:B------:R-:W-:Y:S01]  /*1b2d0*/  @!PT LDS RZ, [RZ] ;  /* 0x00000000fffff984 */ /* 0x000fe20000000800 */
[----:B------:R-:W-:Y:S01]  /*1b2e0*/  @!PT LDS RZ, [RZ] ;  /* 0x00000000fffff984 */ /* 0x000fe20000000800 */
[----:B------:R-:W-:Y:S01]  /*1b2f0*/  @!PT LDS RZ, [RZ] ;  /* 0x00000000fffff984 */ /* 0x000fe20000000800 */
[----:B------:R-:W-:Y:S01]  /*1b300*/  LDGSTS.E.BYPASS.LTC128B.128 [R239+0x10000], desc[UR38][R242.64] ;  /* 0x10000000f2ef7fae */ /* 0x000fe2000b901d66 */
[----:B------:R-:W-:Y:S02]  /*1b310*/  SHF.L.U64.HI R2, R168, 0x5, R169 ;  /* 0x00000005a8027819 */ /* 0x000fe400000102a9 */
[----:B------:R-:W-:Y:S01]  /*1b320*/  IADD3 R4, P1, R0, R242, RZ ;  /* 0x000000f200047210 */ /* 0x000fe20007f3e0ff */
[----:B------:R-:W-:Y:S01]  /*1b330*/  LDGSTS.E.BYPASS.LTC128B.128 [R239+0x12000], desc[UR36][R242.64+0x80] ;  /* 0x12000080f2ef7fae */ /* 0x000fe2000b901d64 */
[----:B------:R-:W-:-:S02]  /*1b340*/  R2UR UR30, R200 ;  /* 0x00000000c81e72ca */ /* 0x000fc400000e0000 */
[C---:B------:R-:W-:Y:S01]  /*1b350*/  R2UR UR31, R201.reuse ;  /* 0x00000000c91f72ca */ /* 0x040fe200000e0000 */
[----:B------:R-:W-:Y:S01]  /*1b360*/  IMAD.X R5, R2, 0x1, R243, P1 ;  /* 0x0000000102057824 */ /* 0x000fe200008e06f3 */
[C---:B------:R-:W-:Y:S01]  /*1b370*/  R2UR UR28, R200.reuse ;  /* 0x00000000c81c72ca */ /* 0x040fe200000e0000 */
[----:B------:R-:W-:Y:S01]  /*1b380*/  LDGSTS.E.BYPASS.LTC128B.128 [R239+0x14000], desc[UR34][R242.64+0x100] ;  /* 0x14000100f2ef7fae */ /* 0x000fe2000b901d62 */
[C---:B------:R-:W-:Y:S02]  /*1b390*/  R2UR UR29, R201.reuse ;  /* 0x00000000c91d72ca */ /* 0x040fe400000e0000 */
[C---:B------:R-:W-:Y:S01]  /*1b3a0*/  R2UR UR26, R200.reuse ;  /* 0x00000000c81a72ca */ /* 0x040fe200000e0000 */
[----:B------:R-:W-:Y:S01]  /*1b3b0*/  LDGSTS.E.BYPASS.LTC128B.128 [R239+0x16000], desc[UR32][R242.64+0x180] ;  /* 0x16000180f2ef7fae */ /* 0x000fe2000b901d60 */
[----:B------:R-:W-:Y:S02]  /*1b3c0*/  R2UR UR27, R201 ;  /* 0x00000000c91b72ca */ /* 0x000fe400000e0000 */
[----:B------:R-:W-:-:S02]  /*1b3d0*/  R2UR UR24, R200 ;  /* 0x00000000c81872ca */ /* 0x000fc400000e0000 */
[C---:B------:R-:W-:Y:S01]  /*1b3e0*/  R2UR UR25, R201.reuse ;  /* 0x00000000c91972ca */ /* 0x040fe200000e0000 */
[----:B------:R-:W-:Y:S01]  /*1b3f0*/  LDGSTS.E.BYPASS.LTC128B.128 [R239+0x10800], desc[UR30][R4.64] ;  /* 0x1080000004ef7fae */ /* 0x000fe2000b901d5e */
[C---:B------:R-:W-:Y:S02]  /*1b400*/  R2UR UR22, R200.reuse ;  /* 0x00000000c81672ca */ /* 0x040fe400000e0000 */
[C---:B------:R-:W-:Y:S01]  /*1b410*/  R2UR UR23, R201.reuse ;  /* 0x00000000c91772ca */ /* 0x040fe200000e0000 */
[----:B------:R-:W-:Y:S01]  /*1b420*/  LDGSTS.E.BYPASS.LTC128B.128 [R239+0x12800], desc[UR28][R4.64+0x80] ;  /* 0x1280008004ef7fae */ /* 0x000fe2000b901d5c */
[----:B------:R-:W-:Y:S02]  /*1b430*/  R2UR UR20, R200 ;  /* 0x00000000c81472ca */ /* 0x000fe400000e0000 */
[----:B------:R-:W-:Y:S01]  /*1b440*/  R2UR UR21, R201 ;  /* 0x00000000c91572ca */ /* 0x000fe200000e0000 */
[----:B------:R-:W-:Y:S01]  /*1b450*/  LDGSTS.E.BYPASS.LTC128B.128 [R239+0x14800], desc[UR26][R4.64+0x100] ;  /* 0x1480010004ef7fae */ /* 0x000fe2000b901d5a */
[----:B------:R-:W-:-:S02]  /*1b460*/  IADD3 R8, P1, R0, R4, RZ ;  /* 0x0000000400087210 */ /* 0x000fc40007f3e0ff */
[----:B------:R-:W-:Y:S01]  /*1b470*/  R2UR UR18, R200 ;  /* 0x00000000c81272ca */ /* 0x000fe200000e0000 */
[----:B------:R1:W-:Y:S01]  /*1b480*/  LDGSTS.E.BYPASS.LTC128B.128 [R239+0x16800], desc[UR24][R4.64+0x180] ;  /* 0x1680018004ef7fae */ /* 0x0003e2000b901d58 */
[C---:B------:R-:W-:Y:S01]  /*1b490*/  R2UR UR19, R201.reuse ;  /* 0x00000000c91372ca */ /* 0x040fe200000e0000 */
[----:B------:R-:W-:Y:S01]  /*1b4a0*/  IMAD.X R9, R2, 0x1, R5, P1 ;  /* 0x0000000102097824 */ /* 0x000fe200008e0605 */
[C---:B------:R-:W-:Y:S02]  /*1b4b0*/  R2UR UR16, R200.reuse ;  /* 0x00000000c81072ca */ /* 0x040fe400000e0000 */
[C---:B------:R-:W-:Y:S02]  /*1b4c0*/  R2UR UR17, R201.reuse ;  /* 0x00000000c91172ca */ /* 0x040fe400000e0000 */
[----:B------:R-:W-:Y:S01]  /*1b4d0*/  R2UR UR14, R200 ;  /* 0x00000000c80e72ca */ /* 0x000fe200000e0000 */
[----:B------:R-:W-:Y:S01]  /*1b4e0*/  LDGSTS.E.BYPASS.LTC128B.128 [R239+0x11000], desc[UR22][R8.64] ;  /* 0x1100000008ef7fae */ /* 0x000fe2000b901d56 */
[----:B------:R-:W-:-:S02]  /*1b4f0*/  R2UR UR15, R201 ;  /* 0x00000000c90f72ca */ /* 0x000fc400000e0000 */
[C---:B------:R-:W-:Y:S01]  /*1b500*/  R2UR UR12, R200.reuse ;  /* 0x00000000c80c72ca */ /* 0x040fe200000e0000 */
[----:B------:R-:W-:Y:S01]  /*1b510*/  LDGSTS.E.BYPASS.LTC128B.128 [R239+0x13000], desc[UR20][R8.64+0x80] ;  /* 0x1300008008ef7fae */ /* 0x000fe2000b901d54 */
[C---:B------:R-:W-:Y:S02]  /*1b520*/  R2UR UR13, R201.reuse ;  /* 0x00000000c90d72ca */ /* 0x040fe400000e0000 */
[C---:B------:R-:W-:Y:S01]  /*1b530*/  R2UR UR10, R200.reuse ;  /* 0x00000000c80a72ca */ /* 0x040fe200000e0000 */
[----:B------:R-:W-:Y:S01]  /*1b540*/  LDGSTS.E.BYPASS.LTC128B.128 [R239+0x15000], desc[UR18][R8.64+0x100] ;  /* 0x1500010008ef7fae */ /* 0x000fe2000b901d52 */
[C---:B------:R-:W-:Y:S02]  /*1b550*/  R2UR UR11, R201.reuse ;  /* 0x00000000c90b72ca */ /* 0x040fe400000e0000 */
[----:B------:R-:W-:Y:S01]  /*1b560*/  R2UR UR4, R200 ;  /* 0x00000000c80472ca */ /* 0x000fe200000e0000 */
[----:B------:R-:W-:Y:S01]  /*1b570*/  LDGSTS.E.BYPASS.LTC128B.128 [R239+0x17000], desc[UR16][R8.64+0x180] ;  /* 0x1700018008ef7fae */ /* 0x000fe2000b901d50 */
[----:B------:R-:W-:-:S02]  /*1b580*/  R2UR UR5, R201 ;  /* 0x00000000c90572ca */ /* 0x000fc400000e0000 */
[----:B------:R-:W-:-:S05]  /*1b590*/  IADD3 R10, P1, R0, R8, RZ ;  /* 0x00000008000a7210 */ /* 0x000fca0007f3e0ff */
[----:B------:R-:W-:-:S05]  /*1b5a0*/  IMAD.X R11, R2, 0x1, R9, P1 ;  /* 0x00000001020b7824 */ /* 0x000fca00008e0609 */
[----:B------:R-:W-:Y:S04]  /*1b5b0*/  LDGSTS.E.BYPASS.LTC128B.128 [R239+0x11800], desc[UR14][R10.64] ;  /* 0x118000000aef7fae */ /* 0x000fe8000b901d4e */
[----:B------:R-:W-:Y:S04]  /*1b5c0*/  LDGSTS.E.BYPASS.LTC128B.128 [R239+0x13800], desc[UR12][R10.64+0x80] ;  /* 0x138000800aef7fae */ /* 0x000fe8000b901d4c */
[----:B------:R-:W-:Y:S04]  /*1b5d0*/  LDGSTS.E.BYPASS.LTC128B.128 [R239+0x15800], desc[UR10][R10.64+0x100] ;  /* 0x158001000aef7fae */ /* 0x000fe8000b901d4a */
[----:B------:R2:W-:Y:S04]  /*1b5e0*/  LDGSTS.E.BYPASS.LTC128B.128 [R239+0x17800], desc[UR4][R10.64+0x180] ;  /* 0x178001800aef7fae */ /* 0x0005e8000b901d44 */
[----:B------:R-:W-:Y:S04]  /*1b5f0*/  LDSM.16.M88.4 R172, [R226] ;  /* 0x00000000e2ac783b */ /* 0x000fe80000000200 */
[----:B------:R-:W3:Y:S04]  /*1b600*/  LDSM.16.M88.4 R12, [R225+0x8000] ;  /* 0x00800000e10c783b */ /* 0x000ee80000000200 */
[----:B-1----:R-:W2:Y:S04]  /*1b610*/  LDSM.16.M88.4 R4, [R225+0x8800] ;  /* 0x00880000e104783b */ /* 0x002ea80000000200 */
[----:B------:R-:W1:Y:S04]  /*1b620*/  LDSM.16.M88.4 R180, [R225+0x9000] ;  /* 0x00900000e1b4783b */ /* 0x000e680000000200 */
[----:B------:R-:W4:Y:S04]  /*1b630*/  LDSM.16.M88.4 R24, [R225+0x9800] ;  /* 0x00980000e118783b */ /* 0x000f280000000200 */
[----:B------:R-:W-:Y:S04]  /*1b640*/  LDSM.16.M88.4 R28, [R224] ;  /* 0x00000000e01c783b */ /* 0x000fe80000000200 */
[----:B------:R-:W5:Y:S04]  /*1b650*/  LDSM.16.M88.4 R20, [R223] ;  /* 0x00000000df14783b */ /* 0x000f680000000200 */
[----:B------:R-:W5:Y:S04]  /*1b660*/  LDSM.16.M88.4 R192, [R219] ;  /* 0x00000000dbc0783b */ /* 0x000f680000000200 */
[----:B------:R-:W5:Y:S04]  /*1b670*/  LDSM.16.M88.4 R188, [R218] ;  /* 0x00000000dabc783b */ /* 0x000f680000000200 */
[----:B------:R-:W5:Y:S04]  /*1b680*/  LDSM.16.M88.4 R32, [R217] ;  /* 0x00000000d920783b */ /* 0x000f680000000200 */
[----:B------:R-:W-:Y:S01]  /*1b690*/  LDSM.16.M88.4 R196, [R216+0x800] ;  /* 0x00080000d8c4783b */ /* 0x000fe20000000200 */
[C---:B---3--:R-:W-:Y:S03]  /*1b6a0*/  HMMA.16816.F32 R16, R172.reuse, R12, RZ ;  /* 0x0000000cac10723c */ /* 0x048fe600000018ff */
[----:B------:R-:W3:Y:S04]  /*1b6b0*/  LD.E R0, desc[UR4][R202.64+0x18c] ;  /* 0x00018c04ca007980 */ /* 0x000ee8000c101900 */
[----:B------:R-:W0:Y:S01]  /*1b6c0*/  LDGDEPBAR ;  /* 0x00000000000079af */ /* 0x000e220000000000 */
[C---:B------:R-:W-:Y:S06]  /*1b6d0*/  HMMA.16816.F32 R12, R172.reuse, R14, RZ ;  /* 0x0000000eac0c723c */ /* 0x040fec00000018ff */
[C---:B--2---:R-:W-:Y:S06]  /*1b6e0*/  HMMA.16816.F32 R8, R172.reuse, R4, RZ ;  /* 0x00000004ac08723c */ /* 0x044fec00000018ff */
[C---:B-1----:R-:W-:Y:S06]  /*1b6f0*/  HMMA.16816.F32 R184, R172.reuse, R180, RZ ;  /* 0x000000b4acb8723c */ /* 0x042fec00000018ff */
        /* <DEDUP_REMOVED lines=10> */
[----:B------:R-:W2:Y:S05]  /*1b7a0*/  LDSM.16.M88.4 R192, [R220+0x8800] ;  /* 0x00880000dcc0783b */ /* 0x000eaa0000000200 */
[C---:B------:R-:W-:Y:S06]  /*1b7b0*/  HMMA.16816.F32 R184, R28.reuse, R188, R184 ;  /* 0x000000bc1cb8723c */ /* 0x040fec00000018b8 */
[C---:B------:R-:W-:Y:S01]  /*1b7c0*/  HMMA.16816.F32 R180, R28.reuse, R190, R180 ;  /* 0x000000be1cb4723c */ /* 0x040fe200000018b4 */
[----:B------:R-:W4:Y:S05]  /*1b7d0*/  LDSM.16.M88.4 R188, [R220+0x9000] ;  /* 0x00900000dcbc783b */ /* 0x000f2a0000000200 */
[C---:B------:R-:W-:Y:S06]  /*1b7e0*/  HMMA.16816.F32 R176, R28.reuse, R32, R176 ;  /* 0x000000201cb0723c */ /* 0x040fec00000018b0 */
[----:B------:R-:W-:Y:S01]  /*1b7f0*/  HMMA.16816.F32 R172, R28, R34, R172 ;  /* 0x000000221cac723c */ /* 0x000fe200000018ac */
[----:B------:R-:W5:Y:S04]  /*1b800*/  LDSM.16.M88.4 R32, [R220+0x9800] ;  /* 0x00980000dc20783b */ /* 0x000f680000000200 */
[----:B------:R-:W-:Y:S01]  /*1b810*/  LDSM.16.M88.4 R28, [R221] ;  /* 0x00000000dd1c783b */ /* 0x000fe20000000200 */
[C---:B-1----:R-:W-:Y:S06]  /*1b820*/  HMMA.16816.F32 R16, R24.reuse, R20, R16 ;  /* 0x000000141810723c */ /* 0x042fec0000001810 */
[C---:B------:R-:W-:Y:S01]  /*1b830*/  HMMA.16816.F32 R12, R24.reuse, R22, R12 ;  /* 0x00000016180c723c */ /* 0x040fe2000000180c */
[----:B------:R-:W1:Y:S05]  /*1b840*/  LDSM.16.M88.4 R20, [R216] ;  /* 0x00000000d814783b */ /* 0x000e6a0000000200 */
[C---:B--2---:R-:W-:Y:S06]  /*1b850*/  HMMA.16816.F32 R8, R24.reuse, R192, R8 ;  /* 0x000000c01808723c */ /* 0x044fec0000001808 */
[C---:B------:R-:W-:Y:S01]  /*1b860*/  HMMA.16816.F32 R4, R24.reuse, R194, R4 ;  /* 0x000000c21804723c */ /* 0x040fe20000001804 */
[----:B------:R-:W2:Y:S05]  /*1b870*/  LDSM.16.M88.4 R192, [R216+0x1000] ;  /* 0x00100000d8c0783b */ /* 0x000eaa0000000200 */
[C---:B----4-:R-:W-:Y:S06]  /*1b880*/  HMMA.16816.F32 R184, R24.reuse, R188, R184 ;  /* 0x000000bc18b8723c */ /* 0x050fec00000018b8 */
[C---:B------:R-:W-:Y:S01]  /*1b890*/  HMMA.16816.F32 R180, R24.reuse, R190, R180 ;  /* 0x000000be18b4723c */ /* 0x040fe200000018b4 */
[----:B------:R-:W4:Y:S05]  /*1b8a0*/  LDSM.16.M88.4 R188, [R216+0x1800] ;  /* 0x00180000d8bc783b */ /* 0x000f2a0000000200 */
[C---:B-----5:R-:W-:Y:S06]  /*1b8b0*/  HMMA.16816.F32 R176, R24.reuse, R32, R176 ;  /* 0x0000002018b0723c */ /* 0x060fec00000018b0 */
[----:B------:R-:W-:Y:S01]  /*1b8c0*/  HMMA.16816.F32 R172, R24, R34, R172 ;  /* 0x0000002218ac723c */ /* 0x000fe200000018ac */
[----:B------:R-:W-:Y:S04]  /*1b8d0*/  LDSM.16.M88.4 R32, [R226+0x2000] ;  /* 0x00200000e220783b */ /* 0x000fe80000000200 */
        /* <DEDUP_REMOVED lines=10> */
[----:B----4-:R-:W-:Y:S06]  /*1b980*/  HMMA.16816.F32 R176, R28, R188, R176 ;  /* 0x000000bc1cb0723c */ /* 0x010fec00000018b0 */
[C---:B-----5:R-:W-:Y:S06]  /*1b990*/  HMMA.16816.F32 R16, R32.reuse, R24, R16 ;  /* 0x000000182010723c */ /* 0x060fec0000001810 */
[C---:B------:R-:W-:Y:S01]  /*1b9a0*/  HMMA.16816.F32 R12, R32.reuse, R26, R12 ;  /* 0x0000001a200c723c */ /* 0x040fe2000000180c */
[----:B------:R-:W2:Y:S05]  /*1b9b0*/  LDSM.16.M88.4 R24, [R213] ;  /* 0x00000000d518783b */ /* 0x000eaa0000000200 */
[C---:B-1----:R-:W-:Y:S06]  /*1b9c0*/  HMMA.16816.F32 R8, R32.reuse, R20, R8 ;  /* 0x000000142008723c */ /* 0x042fec0000001808 */
[----:B------:R-:W-:Y:S01]  /*1b9d0*/  HMMA.16816.F32 R4, R32, R22, R4 ;  /* 0x000000162004723c */ /* 0x000fe20000001804 */
[----:B------:R-:W1:Y:S05]  /*1b9e0*/  LDSM.16.M88.4 R20, [R214] ;  /* 0x00000000d614783b */ /* 0x000e6a0000000200 */
[----:B------:R-:W-:Y:S01]  /*1b9f0*/  HMMA.16816.F32 R172, R28, R190, R172 ;  /* 0x000000be1cac723c */ /* 0x000fe200000018ac */
[----:B------:R-:W4:Y:S04]  /*1ba00*/  LDSM.16.M88.4 R188, [R225+0xb800] ;  /* 0x00b80000e1bc783b */ /* 0x000f280000000200 */
[----:B------:R-:W5:Y:S01]  /*1ba10*/  LDSM.16.M88.4 R28, [R215] ;  /* 0x00000000d71c783b */ /* 0x000f620000000200 */
[C---:B------:R-:W-:Y:S06]  /*1ba20*/  HMMA.16816.F32 R184, R32.reuse, R196, R184 ;  /* 0x000000c420b8723c */ /* 0x040fec00000018b8 */
[----:B------:R-:W-:Y:S01]  /*1ba30*/  HMMA.16816.F32 R180, R32, R198, R180 ;  /* 0x000000c620b4723c */ /* 0x000fe200000018b4 */
[----:B------:R-:W5:-:S15]  /*1ba40*/  LDSM.16.M88.4 R196, [R212] ;  /* 0x00000000d4c4783b */ /* 0x000f5e0000000200 */
[----:B------:R-:W-:-:S02]  /*1ba50*/  NOP ;  /* 0x0000000000007918 */ /* 0x000fc40000000000 */
[C---:B--2---:R-:W-:Y:S06]  /*1ba60*/  HMMA.16816.F32 R184, R192.reuse, R24, R184 ;  /* 0x00000018c0b8723c */ /* 0x044fec00000018b8 */
[C---:B-1----:R-:W-:Y:S06]  /*1ba70*/  HMMA.16816.F32 R8, R192.reuse, R20, R8 ;  /* 0x00000014c008723c */ /* 0x042fec0000001808 */
[C---:B------:R-:W-:Y:S01]  /*1ba80*/  HMMA.16816.F32 R4, R192.reuse, R22, R4 ;  /* 0x00000016c004723c */ /* 0x040fe20000001804 */
[----:B------:R-:W-:Y:S05]  /*1ba90*/  LDSM.16.M88.4 R20, [R222+0x2000] ;  /* 0x00200000de14783b */ /* 0x000fea0000000200 */
[----:B------:R-:W-:Y:S01]  /*1baa0*/  HMMA.16816.F32 R180, R192, R26, R180 ;  /* 0x0000001ac0b4723c */ /* 0x000fe200000018b4 */
[----:B------:R-:W1:Y:S05]  /*1bab0*/  LDSM.16.M88.4 R24, [R220+0xb000] ;  /* 0x00b00000dc18783b */ /* 0x000e6a0000000200 */
[C---:B----4-:R-:W-:Y:S06]  /*1bac0*/  HMMA.16816.F32 R176, R32.reuse, R188, R176 ;  /* 0x000000bc20b0723c */ /* 0x050fec00000018b0 */
[----:B------:R-:W-:Y:S01]  /*1bad0*/  HMMA.16816.F32 R172, R32, R190, R172 ;  /* 0x000000be20ac723c */ /* 0x000fe200000018ac */
[----:B------:R-:W2:Y:S04]  /*1bae0*/  LDSM.16.M88.4 R188, [R220+0xa000] ;  /* 0x00a00000dcbc783b */ /* 0x000ea80000000200 */
[----:B------:R-:W4:Y:S01]  /*1baf0*/  LDSM.16.M88.4 R32, [R220+0xa800] ;  /* 0x00a80000dc20783b */ /* 0x000f220000000200 */
[C---:B-----5:R-:W-:Y:S06]  /*1bb00*/  HMMA.16816.F32 R16, R192.reuse, R28, R16 ;  /* 0x0000001cc010723c */ /* 0x060fec0000001810 */
[C---:B------:R-:W-:Y:S01]  /*1bb10*/  HMMA.16816.F32 R12, R192.reuse, R30, R12 ;  /* 0x0000001ec00c723c */ /* 0x040fe2000000180c */
[----:B------:R-:W5:Y:S05]  /*1bb20*/  LDSM.16.M88.4 R28, [R220+0xb800] ;  /* 0x00b80000dc1c783b */ /* 0x000f6a0000000200 */
        /* <DEDUP_REMOVED lines=19> */
[----:B------:R-:W-:Y:S05]  /*1bc60*/  LDSM.16.M88.4 R196, [R210] ;  /* 0x00000000d2c4783b */ /* 0x000fea0000000200 */
[C---:B--2---:R-:W-:Y:S06]  /*1bc70*/  HMMA.16816.F32 R184, R24.reuse, R188, R184 ;  /* 0x000000bc18b8723c */ /* 0x044fec00000018b8 */
[C---:B------:R-:W-:Y:S01]  /*1bc80*/  HMMA.16816.F32 R180, R24.reuse, R190, R180 ;  /* 0x000000be18b4723c */ /* 0x040fe200000018b4 */
[----:B------:R-:W1:Y:S05]  /*1bc90*/  LDSM.16.M88.4 R188, [R225+0xd000] ;  /* 0x00d00000e1bc783b */ /* 0x000e6a0000000200 */
[C---:B----4-:R-:W-:Y:S06]  /*1bca0*/  HMMA.16816.F32 R176, R24.reuse, R32, R176 ;  /* 0x0000002018b0723c */ /* 0x050fec00000018b0 */
[C---:B------:R-:W-:Y:S01]  /*1bcb0*/  HMMA.16816.F32 R172, R24.reuse, R34, R172 ;  /* 0x0000002218ac723c */ /* 0x040fe200000018ac */
[----:B------:R-:W2:Y:S05]  /*1bcc0*/  LDSM.16.M88.4 R32, [R225+0xd800] ;  /* 0x00d80000e120783b */ /* 0x000eaa0000000200 */
[C---:B------:R-:W-:Y:S06]  /*1bcd0*/  HMMA.16816.F32 R8, R24.reuse, R192, R8 ;  /* 0x000000c01808723c */ /* 0x040fec0000001808 */
[----:B------:R-:W-:Y:S01]  /*1bce0*/  HMMA.16816.F32 R4, R24, R194, R4 ;  /* 0x000000c21804723c */ /* 0x000fe20000001804 */
[----:B------:R-:W4:Y:S04]  /*1bcf0*/  LDSM.16.M88.4 R192, [R225+0xc800] ;  /* 0x00c80000e1c0783b */ /* 0x000f280000000200 */
[----:B------:R-:W-:Y:S01]  /*1bd00*/  LDSM.16.M88.4 R24, [R224+0x4000] ;  /* 0x00400000e018783b */ /* 0x000fe20000000200 */
[C---:B-----5:R-:W-:Y:S06]  /*1bd10*/  HMMA.16816.F32 R16, R28.reuse, R20, R16 ;  /* 0x000000141c10723c */ /* 0x060fec0000001810 */
[C---:B------:R-:W-:Y:S01]  /*1bd20*/  HMMA.16816.F32 R12, R28.reuse, R22, R12 ;  /* 0x000000161c0c723c */ /* 0x040fe2000000180c */
[----:B------:R-:W5:Y:S05]  /*1bd30*/  LDSM.16.M88.4 R20, [R211] ;  /* 0x00000000d314783b */ /* 0x000f6a0000000200 */
[C---:B-1----:R-:W-:Y:S06]  /*1bd40*/  HMMA.16816.F32 R184, R28.reuse, R188, R184 ;  /* 0x000000bc1cb8723c */ /* 0x042fec00000018b8 */
[C---:B------:R-:W-:Y:S01]  /*1bd50*/  HMMA.16816.F32 R180, R28.reuse, R190, R180 ;  /* 0x000000be1cb4723c */ /* 0x040fe200000018b4 */
[----:B------:R-:W1:Y:S05]  /*1bd60*/  LDSM.16.M88.4 R188, [R209] ;  /* 0x00000000d1bc783b */ /* 0x000e6a0000000200 */
[C---:B--2---:R-:W-:Y:S06]  /*1bd70*/  HMMA.16816.F32 R176, R28.reuse, R32, R176 ;  /* 0x000000201cb0723c */ /* 0x044fec00000018b0 */
[C---:B------:R-:W-:Y:S01]  /*1bd80*/  HMMA.16816.F32 R172, R28.reuse, R34, R172 ;  /* 0x000000221cac723c */ /* 0x040fe200000018ac */
[----:B------:R-:W2:Y:S05]  /*1bd90*/  LDSM.16.M88.4 R32, [R208] ;  /* 0x00000000d020783b */ /* 0x000eaa0000000200 */
[C---:B----4-:R-:W-:Y:S06]  /*1bda0*/  HMMA.16816.F32 R8, R28.reuse, R192, R8 ;  /* 0x000000c01c08723c */ /* 0x050fec0000001808 */
[----:B------:R-:W-:Y:S01]  /*1bdb0*/  HMMA.16816.F32 R4, R28, R194, R4 ;  /* 0x000000c21c04723c */ /* 0x000fe20000001804 */
[----:B------:R-:W-:Y:S04]  /*1bdc0*/  LDSM.16.M88.4 R28, [R222+0x4000] ;  /* 0x00400000de1c783b */ /* 0x000fe80000000200 */
[----:B------:R-:W-:Y:S01]  /*1bdd0*/  LDSM.16.M88.4 R192, [R220+0xc800] ;  /* 0x00c80000dcc0783b */ /* 0x000fe20000000200 */
[C---:B-----5:R-:W-:Y:S06]  /*1bde0*/  HMMA.16816.F32 R16, R24.reuse, R20, R16 ;  /* 0x000000141810723c */ /* 0x060fec0000001810 */
[C---:B------:R-:W-:Y:S01]  /*1bdf0*/  HMMA.16816.F32 R12, R24.reuse, R22, R12 ;  /* 0x00000016180c723c */ /* 0x040fe2000000180c */
[----:B------:R-:W4:Y:S05]  /*1be00*/  LDSM.16.M88.4 R20, [R220+0xc000] ;  /* 0x00c00000dc14783b */ /* 0x000f2a0000000200 */
        /* <DEDUP_REMOVED lines=9> */
[----:B------:R-:W5:Y:S01]  /*1bea0*/  LDSM.16.M88.4 R24, [R216+0x4000] ;  /* 0x00400000d818783b */ /* 0x000f620000000200 */
[C---:B----4-:R-:W-:Y:S06]  /*1beb0*/  HMMA.16816.F32 R16, R28.reuse, R20, R16 ;  /* 0x000000141c10723c */ /* 0x050fec0000001810 */
[C---:B------:R-:W-:Y:S01]  /*1bec0*/  HMMA.16816.F32 R12, R28.reuse, R22, R12 ;  /* 0x000000161c0c723c */ /* 0x040fe2000000180c */
[----:B------:R-:W4:Y:S05]  /*1bed0*/  LDSM.16.M88.4 R20, [R216+0x4800] ;  /* 0x00480000d814783b */ /* 0x000f2a0000000200 */
[C---:B------:R-:W-:Y:S06]  /*1bee0*/  HMMA.16816.F32 R8, R28.reuse, R192, R8 ;  /* 0x000000c01c08723c */ /* 0x040fec0000001808 */
[C---:B------:R-:W-:Y:S01]  /*1bef0*/  HMMA.16816.F32 R4, R28.reuse, R194, R4 ;  /* 0x000000c21c04723c */ /* 0x040fe20000001804 */
[----:B------:R-:W3:Y:S05]  /*1bf00*/  LDSM.16.M88.4 R192, [R216+0x5000] ;  /* 0x00500000d8c0783b */ /* 0x000eea0000000200 */
[C---:B-1----:R-:W-:Y:S06]  /*1bf10*/  HMMA.16816.F32 R184, R28.reuse, R188, R184 ;  /* 0x000000bc1cb8723c */ /* 0x042fec00000018b8 */
[C---:B------:R-:W-:Y:S01]  /*1bf20*/  HMMA.16816.F32 R180, R28.reuse, R190, R180 ;  /* 0x000000be1cb4723c */ /* 0x040fe200000018b4 */
[----:B------:R-:W1:Y:S05]  /*1bf30*/  LDSM.16.M88.4 R188, [R216+0x5800] ;  /* 0x00580000d8bc783b */ /* 0x000e6a0000000200 */
[C---:B--2---:R-:W-:Y:S06]  /*1bf40*/  HMMA.16816.F32 R176, R28.reuse, R32, R176 ;  /* 0x000000201cb0723c */ /* 0x044fec00000018b0 */
[----:B------:R-:W-:Y:S01]  /*1bf50*/  HMMA.16816.F32 R172, R28, R34, R172 ;  /* 0x000000221cac723c */ /* 0x000fe200000018ac */
[----:B------:R-:W-:Y:S04]  /*1bf60*/  LDSM.16.M88.4 R32, [R226+0x6000] ;  /* 0x00600000e220783b */ /* 0x000fe80000000200 */
[----:B------:R-:W2:Y:S01]  /*1bf70*/  LDSM.16.M88.4 R28, [R225+0xe000] ;  /* 0x00e00000e11c783b */ /* 0x000ea20000000200 */
[C---:B-----5:R-:W-:Y:S06]  /*1bf80*/  HMMA.16816.F32 R16, R196.reuse, R24, R16 ;  /* 0x00000018c410723c */ /* 0x060fec0000001810 */
[C---:B------:R-:W-:Y:S01]  /*1bf90*/  HMMA.16816.F32 R12, R196.reuse, R26, R12 ;  /* 0x0000001ac40c723c */ /* 0x040fe2000000180c */
[----:B------:R-:W5:Y:S05]  /*1bfa0*/  LDSM.16.M88.4 R24, [R225+0xe800] ;  /* 0x00e80000e118783b */ /* 0x000f6a0000000200 */
[C---:B----4-:R-:W-:Y:S06]  /*1bfb0*/  HMMA.16816.F32 R8, R196.reuse, R20, R8 ;  /* 0x00000014c408723c */ /* 0x050fec0000001808 */
[C---:B------:R-:W-:Y:S01]  /*1bfc0*/  HMMA.16816.F32 R4, R196.reuse, R22, R4 ;  /* 0x00000016c404723c */ /* 0x040fe20000001804 */
[----:B------:R-:W4:Y:S05]  /*1bfd0*/  LDSM.16.M88.4 R20, [R225+0xf000] ;  /* 0x00f00000e114783b */ /* 0x000f2a0000000200 */
[C---:B---3--:R-:W-:Y:S06]  /*1bfe0*/  HMMA.16816.F32 R184, R196.reuse, R192, R184 ;  /* 0x000000c0c4b8723c */ /* 0x048fec00000018b8 */
[C---:B------:R-:W-:Y:S01]  /*1bff0*/  HMMA.16816.F32 R180, R196.reuse, R194, R180 ;  /* 0x000000c2c4b4723c */ /* 0x040fe200000018b4 */
[----:B------:R-:W-:Y:S05]  /*1c000*/  LDSM.16.M88.4 R192, [R206] ;  /* 0x00000000cec0783b */ /* 0x000fea0000000200 */
[C---:B-1----:R-:W-:Y:S06]  /*1c010*/  HMMA.16816.F32 R176, R196.reuse, R188, R176 ;  /* 0x000000bcc4b0723c */ /* 0x042fec00000018b0 */
[----:B------:R-:W-:Y:S01]  /*1c020*/  HMMA.16816.F32 R172, R196, R190, R172 ;  /* 0x000000bec4ac723c */ /* 0x000fe200000018ac */
[----:B------:R-:W1:Y:S04]  /*1c030*/  LDSM.16.M88.4 R188, [R225+0xf800] ;  /* 0x00f80000e1bc783b */ /* 0x000e680000000200 */
[----:B------:R-:W-:Y:S01]  /*1c040*/  LDSM.16.M88.4 R196, [R204] ;  /* 0x00000000ccc4783b */ /* 0x000fe20000000200 */
[C---:B--2---:R-:W-:Y:S06]  /*1c050*/  HMMA.16816.F32 R16, R32.reuse, R28, R16 ;  /* 0x0000001c2010723c */ /* 0x044fec0000001810 */
[C---:B------:R-:W-:Y:S01]  /*1c060*/  HMMA.16816.F32 R12, R32.reuse, R30, R12 ;  /* 0x0000001e200c723c */ /* 0x040fe2000000180c */
[----:B------:R-:W2:Y:S05]  /*1c070*/  LDSM.16.M88.4 R28, [R224+0x6000] ;  /* 0x00600000e01c783b */ /* 0x000eaa0000000200 */
[C---:B-----5:R-:W-:Y:S06]  /*1c080*/  HMMA.16816.F32 R8, R32.reuse, R24, R8 ;  /* 0x000000182008723c */ /* 0x060fec0000001808 */
[C---:B------:R-:W-:Y:S01]  /*1c090*/  HMMA.16816.F32 R4, R32.reuse, R26, R4 ;  /* 0x0000001a2004723c */ /* 0x040fe20000001804 */
[----:B------:R-:W3:Y:S05]  /*1c0a0*/  LDSM.16.M88.4 R24, [R207] ;  /* 0x00000000cf18783b */ /* 0x000eea0000000200 */
[C---:B----4-:R-:W-:Y:S06]  /*1c0b0*/  HMMA.16816.F32 R184, R32.reuse, R20, R184 ;  /* 0x0000001420b8723c */ /* 0x050fec00000018b8 */
[C---:B------:R-:W-:Y:S01]  /*1c0c0*/  HMMA.16816.F32 R180, R32.reuse, R22, R180 ;  /* 0x0000001620b4723c */ /* 0x040fe200000018b4 */
[----:B------:R-:W4:Y:S05]  /*1c0d0*/  LDSM.16.M88.4 R20, [R205] ;  /* 0x00000000cd14783b */ /* 0x000f2a0000000200 */
[C---:B-1----:R-:W-:Y:S06]  /*1c0e0*/  HMMA.16816.F32 R176, R32.reuse, R188, R176 ;  /* 0x000000bc20b0723c */ /* 0x042fec00000018b0 */
[----:B------:R-:W-:Y:S01]  /*1c0f0*/  HMMA.16816.F32 R188, R32, R190, R172 ;  /* 0x000000be20bc723c */ /* 0x000fe200000018ac */
[----:B------:R-:W-:Y:S04]  /*1c100*/  LDSM.16.M88.4 R172, [R222+0x6000] ;  /* 0x00600000deac783b */ /* 0x000fe80000000200 */
[----:B------:R-:W1:Y:S01]  /*1c110*/  LDSM.16.M88.4 R32, [R220+0xe000] ;  /* 0x00e00000dc20783b */ /* 0x000e620000000200 */
[C---:B--2---:R-:W-:Y:S06]  /*1c120*/  HMMA.16816.F32 R8, R28.reuse, R192, R8 ;  /* 0x000000c01c08723c */ /* 0x044fec0000001808 */
[C---:B------:R-:W-:Y:S06]  /*1c130*/  HMMA.16816.F32 R4, R28.reuse, R194, R4 ;  /* 0x000000c21c04723c */ /* 0x040fec0000001804 */
[C---:B---3--:R-:W-:Y:S06]  /*1c140*/  HMMA.16816.F32 R16, R28.reuse, R24, R16 ;  /* 0x000000181c10723c */ /* 0x048fec0000001810 */
[C---:B------:R-:W-:Y:S01]  /*1c150*/  HMMA.16816.F32 R12, R28.reuse, R26, R12 ;  /* 0x0000001a1c0c723c */ /* 0x040fe2000000180c */
[----:B------:R-:W-:Y:S05]  /*1c160*/  LDSM.16.M88.4 R24, [R216+0x6000] ;  /* 0x00600000d818783b */ /* 0x000fea0000000200 */
[C---:B----4-:R-:W-:Y:S01]  /*1c170*/  HMMA.16816.F32 R192, R28.reuse, R20, R184 ;  /* 0x000000141cc0723c */ /* 0x050fe200000018b8 */
[----:B------:R-:W-:Y:S05]  /*1c180*/  LDSM.16.M88.4 R184, [R221+0x6000] ;  /* 0x00600000ddb8783b */ /* 0x000fea0000000200 */
[C---:B------:R-:W-:Y:S01]  /*1c190*/  HMMA.16816.F32 R180, R28.reuse, R22, R180 ;  /* 0x000000161cb4723c */ /* 0x040fe200000018b4 */
[----:B------:R-:W2:Y:S05]  /*1c1a0*/  LDSM.16.M88.4 R20, [R220+0xe800] ;  /* 0x00e80000dc14783b */ /* 0x000eaa0000000200 */
[----:B------:R-:W-:Y:S06]  /*1c1b0*/  HMMA.16816.F32 R176, R28, R196, R176 ;  /* 0x000000c41cb0723c */ /* 0x000fec00000018b0 */
[----:B-1----:R-:W-:Y:S06]  /*1c1c0*/  HMMA.16816.F32 R16, R172, R32, R16 ;  /* 0x00000020ac10723c */ /* 0x002fec0000001810 */
[----:B------:R-:W-:Y:S01]  /*1c1d0*/  HMMA.16816.F32 R188, R28, R198, R188 ;  /* 0x000000c61cbc723c */ /* 0x000fe200000018bc */
[----:B------:R-:W1:Y:S05]  /*1c1e0*/  LDSM.16.M88.4 R28, [R216+0x6800] ;  /* 0x00680000d81c783b */ /* 0x000e6a0000000200 */
[C---:B------:R-:W-:Y:S06]  /*1c1f0*/  HMMA.16816.F32 R12, R172.reuse, R34, R12 ;  /* 0x00000022ac0c723c */ /* 0x040fec000000180c */
[----:B--2---:R-:W-:Y:S06]  /*1c200*/  HMMA.16816.F32 R8, R172, R20, R8 ;  /* 0x00000014ac08723c */ /* 0x004fec0000001808 */
[----:B------:R-:W-:-:S12]  /*1c210*/  HMMA.16816.F32 R16, R184, R24, R16 ;  /* 0x00000018b810723c */ /* 0x000fd80000001810 */
[----:B------:R-:W-:Y:S01]  /*1c220*/  HMMA.16816.F32 R12, R184, R26, R12 ;  /* 0x0000001ab80c723c */ /* 0x000fe2000000180c */
[----:B------:R-:W2:Y:S05]  /*1c230*/  LDSM.16.M88.4 R24, [R220+0xf000] ;  /* 0x00f00000dc18783b */ /* 0x000eaa0000000200 */
[----:B------:R-:W-:Y:S06]  /*1c240*/  HMMA.16816.F32 R4, R172, R22, R4 ;  /* 0x00000016ac04723c */ /* 0x000fec0000001804 */
[C---:B-1----:R-:W-:Y:S01]  /*1c250*/  HMMA.16816.F32 R8, R184.reuse, R28, R8 ;  /* 0x0000001cb808723c */ /* 0x042fe20000001808 */
[-C--:B------:R-:W-:Y:S01]  /*1c260*/  FMUL.FTZ R17, R17, R0.reuse ;  /* 0x0000000011117220 */ /* 0x080fe20000410000 */
[-C--:B------:R-:W-:Y:S01]  /*1c270*/  FMUL.FTZ R18, R18, R0.reuse ;  /* 0x0000000012127220 */ /* 0x080fe20000410000 */
[-C--:B------:R-:W-:Y:S01]  /*1c280*/  FMUL.FTZ R19, R19, R0.reuse ;  /* 0x0000000013137220 */ /* 0x080fe20000410000 */
[-C--:B------:R-:W-:Y:S01]  /*1c290*/  FMUL.FTZ R2, R16, R0.reuse ;  /* 0x0000000010027220 */ /* 0x080fe20000410000 */
[----:B------:R-:W1:Y:S08]  /*1c2a0*/  MUFU.TANH R20, R17 ;  /* 0x0000001100147308 */ /* 0x000e700000002400 */
[----:B------:R-:W-:Y:S08]  /*1c2b0*/  MUFU.TANH R32, R18 ;  /* 0x0000001200207308 */ /* 0x000ff00000002400 */
[----:B------:R3:W4:Y:S01]  /*1c2c0*/  MUFU.TANH R21, R19 ;  /* 0x0000001300157308 */ /* 0x0007220000002400 */
[----:B------:R-:W-:Y:S02]  /*1c2d0*/  HMMA.16816.F32 R4, R184, R30, R4 ;  /* 0x0000001eb804723c */ /* 0x000fe40000001804 */
[-C--:B------:R-:W-:Y:S01]  /*1c2e0*/  FMUL.FTZ R8, R8, R0.reuse ;  /* 0x0000000008087220 */ /* 0x080fe20000410000 */
[-C--:B------:R-:W-:Y:S01]  /*1c2f0*/  FMUL.FTZ R9, R9, R0.reuse ;  /* 0x0000000009097220 */ /* 0x080fe20000410000 */
[-C--:B------:R-:W-:Y:S01]  /*1c300*/  FMUL.FTZ R10, R10, R0.reuse ;  /* 0x000000000a0a7220 */ /* 0x080fe20000410000 */
[----:B---3--:R-:W3:Y:S01]  /*1c310*/  LDSM.16.M88.4 R16, [R216+0x7000] ;  /* 0x00700000d810783b */ /* 0x008ee20000000200 */
[----:B--2---:R-:W-:Y:S01]  /*1c320*/  HMMA.16816.F32 R192, R172, R24, R192 ;  /* 0x00000018acc0723c */ /* 0x004fe200000018c0 */
[----:B------:R-:W-:Y:S06]  /*1c330*/  MUFU.TANH R23, R8 ;  /* 0x0000000800177308 */ /* 0x000fec0000002400 */
[----:B------:R-:W-:-:S02]  /*1c340*/  FMUL.FTZ R24, R11, R0 ;  /* 0x000000000b187220 */ /* 0x000fc40000410000 */
[----:B------:R-:W-:Y:S08]  /*1c350*/  MUFU.TANH R22, R9 ;  /* 0x0000000900167308 */ /* 0x000ff00000002400 */
[----:B------:R2:W-:Y:S02]  /*1c360*/  MUFU.TANH R25, R10 ;  /* 0x0000000a00197308 */ /* 0x0005e40000002400 */
[----:B--2---:R-:W2:Y:S01]  /*1c370*/  LDSM.16.M88.4 R8, [R220+0xf800] ;  /* 0x00f80000dc08783b */ /* 0x004ea20000000200 */
[-C--:B------:R-:W-:Y:S01]  /*1c380*/  FMUL.FTZ R4, R4, R0.reuse ;  /* 0x0000000004047220 */ /* 0x080fe20000410000 */
[-C--:B------:R-:W-:Y:S01]  /*1c390*/  FMUL.FTZ R5, R5, R0.reuse ;  /* 0x0000000005057220 */ /* 0x080fe20000410000 */
[-C--:B------:R-:W-:Y:S01]  /*1c3a0*/  FMUL.FTZ R6, R6, R0.reuse ;  /* 0x0000000006067220 */ /* 0x080fe20000410000 */
[-C--:B------:R-:W-:Y:S01]  /*1c3b0*/  FMUL.FTZ R28, R7, R0.reuse ;  /* 0x00000000071c7220 */ /* 0x080fe20000410000 */
[----:B---3--:R-:W-:Y:S01]  /*1c3c0*/  HMMA.16816.F32 R192, R184, R16, R192 ;  /* 0x00000010b8c0723c */ /* 0x008fe200000018c0 */
[----:B------:R-:W-:Y:S08]  /*1c3d0*/  MUFU.TANH R16, R4 ;  /* 0x0000000400107308 */ /* 0x000ff00000002400 */
[----:B------:R-:W-:Y:S01]  /*1c3e0*/  MUFU.TANH R17, R5 ;  /* 0x0000000500117308 */ /* 0x000fe20000002400 */
[C---:B------:R-:W-:Y:S01]  /*1c3f0*/  HMMA.16816.F32 R180, R172.reuse, R26, R180 ;  /* 0x0000001aacb4723c */ /* 0x040fe200000018b4 */
[----:B------:R-:W3:Y:S06]  /*1c400*/  S2R R26, SR_TID.X ;  /* 0x00000000001a7919 */ /* 0x000eec0000002100 */
[----:B------:R5:W-:Y:S02]  /*1c410*/  MUFU.TANH R29, R6 ;  /* 0x00000006001d7308 */ /* 0x000be40000002400 */
[----:B-----5:R-:W5:Y:S01]  /*1c420*/  LDSM.16.M88.4 R4, [R216+0x7800] ;  /* 0x00780000d804783b */ /* 0x020f620000000200 */
[C---:B--2---:R-:W-:Y:S06]  /*1c430*/  HMMA.16816.F32 R176, R172.reuse, R8, R176 ;  /* 0x00000008acb0723c */ /* 0x044fec00000018b0 */
[----:B------:R-:W-:Y:S01]  /*1c440*/  HMMA.16816.F32 R188, R172, R10, R188 ;  /* 0x0000000aacbc723c */ /* 0x000fe200000018bc */
[----:B------:R-:W-:Y:S01]  /*1c450*/  FMUL.FTZ R12, R12, R0 ;  /* 0x000000000c0c7220 */ /* 0x000fe20000410000 */
[----:B---3--:R-:W-:-:S02]  /*1c460*/  IMAD.SHL.U32 R8, R26, 0x2, RZ ;  /* 0x000000021a087824 */ /* 0x008fc400078e00ff */
[-C--:B------:R-:W-:Y:S01]  /*1c470*/  FMUL.FTZ R14, R14, R0.reuse ;  /* 0x000000000e0e7220 */ /* 0x080fe20000410000 */
[-C--:B------:R-:W-:Y:S01]  /*1c480*/  FMUL.FTZ R13, R13, R0.reuse ;  /* 0x000000000d0d7220 */ /* 0x080fe20000410000 */
[----:B------:R-:W-:Y:S02]  /*1c490*/  FMUL.FTZ R15, R15, R0 ;  /* 0x000000000f0f7220 */ /* 0x000fe40000410000 */
[----:B------:R-:W-:Y:S01]  /*1c4a0*/  HMMA.16816.F32 R180, R184, R18, R180 ;  /* 0x00000012b8b4723c */ /* 0x000fe200000018b4 */
[----:B------:R-:W-:Y:S01]  /*1c4b0*/  LOP3.LUT R8, R8, 0x6, RZ, 0xc0, !PT ;  /* 0x0000000608087812 */ /* 0x000fe200078ec0ff */
[----:B------:R-:W2:Y:S08]  /*1c4c0*/  MUFU.TANH R12, R12 ;  /* 0x0000000c000c7308 */ /* 0x000eb00000002400 */
[----:B------:R-:W-:Y:S01]  /*1c4d0*/  MUFU.TANH R24, R24 ;  /* 0x0000001800187308 */ /* 0x000fe20000002400 */
[----:B------:R-:W-:-:S07]  /*1c4e0*/  IMAD R8, R244, 0x40, R8 ;  /* 0x00000040f4087824 */ /* 0x000fce00078e0208 */
[----:B------:R-:W-:Y:S01]  /*1c4f0*/  MUFU.TANH R28, R28 ;  /* 0x0000001c001c7308 */ /* 0x000fe20000002400 */
[----:B------:R-:W-:Y:S01]  /*1c500*/  FMUL.FTZ R192, R192, R0 ;  /* 0x00000000c0c07220 */ /* 0x000fe20000410000 */
[----:B------:R-:W-:-:S04]  /*1c510*/  DEPBAR.LE SB0, 0x0 ;  /* 0x000080000000791a */ /* 0x000fc80000000000 */
[C---:B-----5:R-:W-:Y:S02]  /*1c520*/  HMMA.16816.F32 R176, R184.reuse, R4, R176 ;  /* 0x00000004b8b0723c */ /* 0x060fe400000018b0 */
[----:B------:R-:W3:Y:S04]  /*1c530*/  MUFU.TANH R14, R14 ;  /* 0x0000000e000e7308 */ /* 0x000ee80000002400 */
[----:B------:R-:W-:Y:S01]  /*1c540*/  HMMA.16816.F32 R188, R184, R6, R188 ;  /* 0x00000006b8bc723c */ /* 0x000fe200000018bc */
[----:B------:R-:W-:-:S03]  /*1c550*/  VIADD R9, R8, 0x1 ;  /* 0x0000000108097836 */ /* 0x000fc60000000000 */
[----:B------:R-:W5:Y:S01]  /*1c560*/  MUFU.TANH R13, R13 ;  /* 0x0000000d000d7308 */ /* 0x000f620000002400 */
[----:B------:R-:W-:-:S07]  /*1c570*/  VIADD R4, R8, 0x9 ;  /* 0x0000000908047836 */ /* 0x000fce0000000000 */
[----:B------:R-:W5:Y:S01]  /*1c580*/  MUFU.TANH R15, R15 ;  /* 0x0000000f000f7308 */ /* 0x000f620000002400 */
[C---:B------:R-:W-:Y:S01]  /*1c590*/  ISETP.GE.AND P4, PT, R9.reuse, R170, PT ;  /* 0x000000aa0900720c */ /* 0x040fe20003f86270 */
[C---:B------:R-:W-:Y:S01]  /*1c5a0*/  VIADD R19, R8.reuse, 0x10 ;  /* 0x0000001008137836 */ /* 0x040fe20000000000 */
[-C--:B------:R-:W-:Y:S01]  /*1c5b0*/  ISETP.GE.AND P1, PT, R9, R171.reuse, PT ;  /* 0x000000ab0900720c */ /* 0x080fe20003f26270 */
[----:B------:R-:W-:Y:S02]  /*1c5c0*/  VIADD R9, R8, 0x8 ;  /* 0x0000000808097836 */ /* 0x000fe40000000000 */
[----:B------:R-:W-:Y:S01]  /*1c5d0*/  FMUL.FTZ R18, R193, R0 ;  /* 0x00000000c1127220 */ /* 0x000fe20000410000 */
[C---:B------:R-:W-:Y:S02]  /*1c5e0*/  ISETP.GE.AND P5, PT, R4.reuse, R170, PT ;  /* 0x000000aa0400720c */ /* 0x040fe40003fa6270 */
[----:B------:R-:W-:Y:S01]  /*1c5f0*/  ISETP.GE.AND P2, PT, R4, R171, PT ;  /* 0x000000ab0400720c */ /* 0x000fe20003f46270 */
[----:B------:R-:W-:Y:S01]  /*1c600*/  VIADD R11, R8, 0x11 ;  /* 0x00000011080b7836 */ /* 0x000fe20000000000 */
[----:B-1----:R-:W-:-:S02]  /*1c610*/  FSEL R5, R20, -INF , !P4 ;  /* 0xff80000014057808 */ /* 0x002fc40006000000 */
[----:B----4-:R-:W-:Y:S02]  /*1c620*/  FSEL R4, R21, -INF , !P1 ;  /* 0xff80000015047808 */ /* 0x010fe40004800000 */
[CC--:B------:R-:W-:Y:S02]  /*1c630*/  ISETP.GE.AND P6, PT, R9.reuse, R170.reuse, PT ;  /* 0x000000aa0900720c */ /* 0x0c0fe40003fc6270 */
[-C--:B------:R-:W-:Y:S02]  /*1c640*/  ISETP.GE.AND P3, PT, R9, R171.reuse, PT ;  /* 0x000000ab0900720c */ /* 0x080fe40003f66270 */
[C---:B------:R-:W-:Y:S02]  /*1c650*/  ISETP.GE.AND P4, PT, R19.reuse, R170, PT ;  /* 0x000000aa1300720c */ /* 0x040fe40003f86270 */
[----:B------:R-:W-:Y:S01]  /*1c660*/  ISETP.GE.AND P1, PT, R19, R171, PT ;  /* 0x000000ab1300720c */ /* 0x000fe20003f26270 */
[----:B------:R-:W-:Y:S02]  /*1c670*/  VIADD R19, R8, 0x18 ;  /* 0x0000001808137836 */ /* 0x000fe40000000000 */
[----:B------:R-:W-:Y:S01]  /*1c680*/  FMUL.FTZ R176, R176, R0 ;  /* 0x00000000b0b07220 */ /* 0x000fe20000410000 */
[----:B------:R-:W1:Y:S01]  /*1c690*/  MUFU.TANH R18, R18 ;  /* 0x0000001200127308 */ /* 0x000e620000002400 */
[----:B--2---:R-:W-:Y:S01]  /*1c6a0*/  FSEL R12, R12, -INF , !P6 ;  /* 0xff8000000c0c7808 */ /* 0x004fe20007000000 */
[----:B------:R-:W-:Y:S01]  /*1c6b0*/  VIADD R7, R8, 0x20 ;  /* 0x0000002008077836 */ /* 0x000fe20000000000 */
[----:B---3--:R-:W-:Y:S01]  /*1c6c0*/  FSEL R14, R14, -INF , !P3 ;  /* 0xff8000000e0e7808 */ /* 0x008fe20005800000 */
[----:B------:R-:W-:Y:S01]  /*1c6d0*/  VIADD R20, R8, 0x19 ;  /* 0x0000001908147836 */ /* 0x000fe20000000000 */
[----:B------:R-:W-:-:S02]  /*1c6e0*/  ISETP.GE.AND P6, PT, R11, R170, PT ;  /* 0x000000aa0b00720c */ /* 0x000fc40003fc6270 */
[-C--:B------:R-:W-:Y:S02]  /*1c6f0*/  ISETP.GE.AND P3, PT, R11, R171.reuse, PT ;  /* 0x000000ab0b00720c */ /* 0x080fe40003f66270 */
[----:B-----5:R-:W-:Y:S02]  /*1c700*/  FSEL R13, R13, -INF , !P5 ;  /* 0xff8000000d0d7808 */ /* 0x020fe40006800000 */
[----:B------:R-:W-:Y:S02]  /*1c710*/  FSEL R15, R15, -INF , !P2 ;  /* 0xff8000000f0f7808 */ /* 0x000fe40005000000 */
[C---:B------:R-:W-:Y:S02]  /*1c720*/  ISETP.GE.AND P5, PT, R19.reuse, R170, PT ;  /* 0x000000aa1300720c */ /* 0x040fe40003fa6270 */
[----:B------:R-:W-:Y:S01]  /*1c730*/  ISETP.GE.AND P2, PT, R19, R171, PT ;  /* 0x000000ab1300720c */ /* 0x000fe20003f46270 */
[----:B------:R-:W-:Y:S01]  /*1c740*/  FMUL.FTZ R193, R194, R0 ;  /* 0x00000000c2c17220 */ /* 0x000fe20000410000 */
[----:B------:R2:W3:Y:S01]  /*1c750*/  MUFU.TANH R19, R176 ;  /* 0x000000b000137308 */ /* 0x0004e20000002400 */
[----:B------:R-:W-:-:S02]  /*1c760*/  FSEL R22, R22, -INF , !P6 ;  /* 0xff80000016167808 */ /* 0x000fc40007000000 */
[----:B------:R-:W-:Y:S02]  /*1c770*/  FSEL R26, R24, -INF , !P3 ;  /* 0xff800000181a7808 */ /* 0x000fe40005800000 */
[----:B------:R-:W-:Y:S02]  /*1c780*/  FSEL R23, R23, -INF , !P4 ;  /* 0xff80000017177808 */ /* 0x000fe40006000000 */
[----:B------:R-:W-:Y:S02]  /*1c790*/  FSEL R27, R25, -INF , !P1 ;  /* 0xff800000191b7808 */ /* 0x000fe40004800000 */
[CC--:B------:R-:W-:Y:S02]  /*1c7a0*/  ISETP.GE.AND P6, PT, R7.reuse, R170.reuse, PT ;  /* 0x000000aa0700720c */ /* 0x0c0fe40003fc6270 */
[-C--:B------:R-:W-:Y:S01]  /*1c7b0*/  ISETP.GE.AND P3, PT, R7, R171.reuse, PT ;  /* 0x000000ab0700720c */ /* 0x080fe20003f66270 */
[----:B------:R-:W-:Y:S01]  /*1c7c0*/  VIADD R7, R8, 0x28 ;  /* 0x0000002808077836 */ /* 0x000fe20000000000 */
[----:B------:R-:W-:Y:S01]  /*1c7d0*/  ISETP.GE.AND P4, PT, R20, R170, PT ;  /* 0x000000aa1400720c */ /* 0x000fe20003f86270 */
[-C--:B--2---:R-:W-:Y:S01]  /*1c7e0*/  FMUL.FTZ R176, R188, R0.reuse ;  /* 0x00000000bcb07220 */ /* 0x084fe20000410000 */
[----:B------:R-:W-:Y:S01]  /*1c7f0*/  ISETP.GE.AND P1, PT, R20, R171, PT ;  /* 0x000000ab1400720c */ /* 0x000fe20003f26270 */
[----:B------:R-:W-:Y:S01]  /*1c800*/  VIADD R6, R8, 0x21 ;  /* 0x0000002108067836 */ /* 0x000fe20000000000 */
[----:B------:R2:W4:Y:S01]  /*1c810*/  MUFU.TANH R196, R192 ;  /* 0x000000c000c47308 */ /* 0x0005220000002400 */
[-C--:B------:R-:W-:Y:S01]  /*1c820*/  FMUL.FTZ R10, R182, R0.reuse ;  /* 0x00000000b60a7220 */ /* 0x080fe20000410000 */
[-C--:B------:R-:W-:Y:S01]  /*1c830*/  FMUL.FTZ R181, R181, R0.reuse ;  /* 0x00000000b5b57220 */ /* 0x080fe20000410000 */
[-C--:B------:R-:W-:Y:S01]  /*1c840*/  FMUL.FTZ R183, R183, R0.reuse ;  /* 0x00000000b7b77220 */ /* 0x080fe20000410000 */
[----:B------:R-:W-:Y:S01]  /*1c850*/  FSEL R20, R17, -INF , !P4 ;  /* 0xff80000011147808 */ /* 0x000fe20006000000 */
[----:B------:R-:W-:Y:S01]  /*1c860*/  FMUL.FTZ R180, R180, R0 ;  /* 0x00000000b4b47220 */ /* 0x000fe20000410000 */
[----:B------:R-:W-:-:S02]  /*1c870*/  FSEL R24, R28, -INF , !P1 ;  /* 0xff8000001c187808 */ /* 0x000fc40004800000 */
[----:B------:R-:W5:Y:S01]  /*1c880*/  MUFU.TANH R193, R193 ;  /* 0x000000c100c17308 */ /* 0x000f620000002400 */
[----:B------:R-:W-:Y:S02]  /*1c890*/  FSEL R21, R16, -INF , !P5 ;  /* 0xff80000010157808 */ /* 0x000fe40006800000 */
[C---:B------:R-:W-:Y:S02]  /*1c8a0*/  ISETP.GE.AND P4, PT, R7.reuse, R170, PT ;  /* 0x000000aa0700720c */ /* 0x040fe40003f86270 */
[----:B------:R-:W-:-:S03]  /*1c8b0*/  ISETP.GE.AND P1, PT, R7, R171, PT ;  /* 0x000000ab0700720c */ /* 0x000fc60003f26270 */
[----:B------:R-:W5:Y:S01]  /*1c8c0*/  MUFU.TANH R176, R176 ;  /* 0x000000b000b07308 */ /* 0x000f620000002400 */
[----:B--2---:R-:W-:Y:S01]  /*1c8d0*/  FMUL.FTZ R192, R195, R0 ;  /* 0x00000000c3c07220 */ /* 0x004fe20000410000 */
[----:B------:R-:W-:Y:S01]  /*1c8e0*/  ISETP.GE.AND P5, PT, R6, R170, PT ;  /* 0x000000aa0600720c */ /* 0x000fe20003fa6270 */
[----:B------:R-:W-:Y:S02]  /*1c8f0*/  VIADD R7, R8, 0x30 ;  /* 0x0000003008077836 */ /* 0x000fe40000000000 */
[-C--:B------:R-:W-:Y:S01]  /*1c900*/  FMUL.FTZ R177, R177, R0.reuse ;  /* 0x00000000b1b17220 */ /* 0x080fe20000410000 */
[-C--:B------:R-:W-:Y:S01]  /*1c910*/  FMUL.FTZ R174, R178, R0.reuse ;  /* 0x00000000b2ae7220 */ /* 0x080fe20000410000 */
[-C--:B------:R-:W-:Y:S01]  /*1c920*/  FMUL.FTZ R173, R179, R0.reuse ;  /* 0x00000000b3ad7220 */ /* 0x080fe20000410000 */
[----:B------:R-:W-:Y:S01]  /*1c930*/  FSEL R25, R29, -INF , !P2 ;  /* 0xff8000001d197808 */ /* 0x000fe20005000000 */
[----:B------:R-:W2:Y:S01]  /*1c940*/  MUFU.TANH R9, R181 ;  /* 0x000000b500097308 */ /* 0x000ea20000002400 */
[-C--:B------:R-:W-:Y:S01]  /*1c950*/  FMUL.FTZ R175, R189, R0.reuse ;  /* 0x00000000bdaf7220 */ /* 0x080fe20000410000 */
[----:B-1----:R-:W-:Y:S01]  /*1c960*/  FSEL R195, R18, -INF , !P5 ;  /* 0xff80000012c37808 */ /* 0x002fe20006800000 */
[-C--:B------:R-:W-:Y:S01]  /*1c970*/  FMUL.FTZ R29, R190, R0.reuse ;  /* 0x00000000be1d7220 */ /* 0x080fe20000410000 */
[----:B------:R-:W-:Y:S01]  /*1c980*/  FMUL.FTZ R28, R191, R0 ;  /* 0x00000000bf1c7220 */ /* 0x000fe20000410000 */
[----:B------:R-:W-:-:S03]  /*1c990*/  ISETP.GE.AND P5, PT, R7, R170, PT ;  /* 0x000000aa0700720c */ /* 0x000fc60003fa6270 */
[----:B------:R-:W1:Y:S01]  /*1c9a0*/  MUFU.TANH R11, R183 ;  /* 0x000000b7000b7308 */ /* 0x000e620000002400 */
[----:B------:R-:W-:Y:S01]  /*1c9b0*/  VIADD R0, R8, 0x38 ;  /* 0x0000003808007836 */ /* 0x000fe20000000000 */
[----:B------:R-:W-:-:S06]  /*1c9c0*/  ISETP.GE.AND P2, PT, R6, R171, PT ;  /* 0x000000ab0600720c */ /* 0x000fcc0003f46270 */
[----:B------:R-:W1:Y:S01]  /*1c9d0*/  MUFU.TANH R192, R192 ;  /* 0x000000c000c07308 */ /* 0x000e620000002400 */
[----:B---3--:R-:W-:-:S07]  /*1c9e0*/  FSEL R179, R19, -INF , !P5 ;  /* 0xff80000013b37808 */ /* 0x008fce0006800000 */
[----:B------:R-:W3:Y:S01]  /*1c9f0*/  MUFU.TANH R194, R180 ;  /* 0x000000b400c27308 */ /* 0x000ee20000002400 */
[----:B------:R-:W-:-:S07]  /*1ca00*/  VIADD R6, R8, 0x29 ;  /* 0x0000002908067836 */ /* 0x000fce0000000000 */
[----:B------:R-:W3:Y:S01]  /*1ca10*/  MUFU.TANH R10, R10 ;  /* 0x0000000a000a7308 */ /* 0x000ee20000002400 */
[----:B------:R-:W-:-:S07]  /*1ca20*/  ISETP.GE.AND P5, PT, R0, R170, PT ;  /* 0x000000aa0000720c */ /* 0x000fce0003fa6270 */
[----:B------:R-:W-:Y:S01]  /*1ca30*/  MUFU.TANH R177, R177 ;  /* 0x000000b100b17308 */ /* 0x000fe20000002400 */
[----:B----4-:R-:W-:-:S07]  /*1ca40*/  FSEL R196, R196, -INF , !P6 ;  /* 0xff800000c4c47808 */ /* 0x010fce0007000000 */
[----:B------:R-:W4:Y:S01]  /*1ca50*/  MUFU.TANH R174, R174 ;  /* 0x000000ae00ae7308 */ /* 0x000f220000002400 */
[----:B-----5:R-:W-:-:S07]  /*1ca60*/  FSEL R193, R193, -INF , !P3 ;  /* 0xff800000c1c17808 */ /* 0x020fce0005800000 */
[----:B------:R-:W5:Y:S01]  /*1ca70*/  MUFU.TANH R173, R173 ;  /* 0x000000ad00ad7308 */ /* 0x000f620000002400 */
[----:B------:R-:W-:Y:S02]  /*1ca80*/  FSEL R176, R176, -INF , !P5 ;  /* 0xff800000b0b07808 */ /* 0x000fe40006800000 */
[C---:B------:R-:W-:Y:S02]  /*1ca90*/  ISETP.GE.AND P6, PT, R6.reuse, R170, PT ;  /* 0x000000aa0600720c */ /* 0x040fe40003fc6270 */
[----:B------:R-:W-:-:S03]  /*1caa0*/  ISETP.GE.AND P3, PT, R6, R171, PT ;  /* 0x000000ab0600720c */ /* 0x000fc60003f66270 */
[----:B------:R-:W-:Y:S01]  /*1cab0*/  MUFU.TANH R2, R2 ;  /* 0x0000000200027308 */ /* 0x000fe20000002400 */
[----:B------:R-:W-:Y:S01]  /*1cac0*/  ISETP.GT.AND P5, PT, R244, R231, PT ;  /* 0x000000e7f400720c */ /* 0x000fe20003fa4270 */
[----:B------:R-:W-:-:S06]  /*1cad0*/  VIADD R6, R8, 0x31 ;  /* 0x0000003108067836 */ /* 0x000fcc0000000000 */
[----:B------:R-:W-:Y:S01]  /*1cae0*/  MUFU.TANH R175, R175 ;  /* 0x000000af00af7308 */ /* 0x000fe20000002400 */
[----:B--2---:R-:W-:-:S07]  /*1caf0*/  FSEL R190, R9, -INF , !P6 ;  /* 0xff80000009be7808 */ /* 0x004fce0007000000 */
[----:B------:R-:W2:Y:S01]  /*1cb00*/  MUFU.TANH R29, R29 ;  /* 0x0000001d001d7308 */ /* 0x000ea20000002400 */
[----:B-1----:R-:W-:-:S07]  /*1cb10*/  FSEL R188, R11, -INF , !P3 ;  /* 0xff8000000bbc7808 */ /* 0x002fce0005800000 */
[----:B------:R-:W1:Y:S01]  /*1cb20*/  MUFU.TANH R28, R28 ;  /* 0x0000001c001c7308 */ /* 0x000e620000002400 */
[----:B------:R-:W-:Y:S02]  /*1cb30*/  FSEL R192, R192, -INF , !P2 ;  /* 0xff800000c0c07808 */ /* 0x000fe40005000000 */
[----:B---3--:R-:W-:Y:S02]  /*1cb40*/  FSEL R194, R194, -INF , !P4 ;  /* 0xff800000c2c27808 */ /* 0x008fe40006000000 */
[----:B------:R-:W-:Y:S01]  /*1cb50*/  FSEL R189, R10, -INF , !P1 ;  /* 0xff8000000abd7808 */ /* 0x000fe20004800000 */
[----:B------:R-:W-:Y:S01]  /*1cb60*/  BAR.SYNC.DEFER_BLOCKING 0x0 ;  /* 0x0000000000007b1d */ /* 0x000fe20000010000 */
[C---:B------:R-:W-:Y:S02]  /*1cb70*/  ISETP.GE.AND P6, PT, R8.reuse, R170, PT ;  /* 0x000000aa0800720c */ /* 0x040fe40003fc6270 */
[CC--:B------:R-:W-:Y:S01]  /*1cb80*/  ISETP.GE.AND P3, PT, R8.reuse, R171.reuse, PT ;  /* 0x000000ab0800720c */ /* 0x0c0fe20003f66270 */
[----:B------:R-:W-:Y:S01]  /*1cb90*/  VIADD R8, R8, 0x39 ;  /* 0x0000003908087836 */ /* 0x000fe20000000000 */
[----:B------:R-:W-:-:S02]  /*1cba0*/  ISETP.GE.AND P2, PT, R7, R171, PT ;  /* 0x000000ab0700720c */ /* 0x000fc40003f46270 */
[C---:B------:R-:W-:Y:S02]  /*1cbb0*/  ISETP.GE.AND P4, PT, R6.reuse, R170, PT ;  /* 0x000000aa0600720c */ /* 0x040fe40003f86270 */
[-C--:B------:R-:W-:Y:S02]  /*1cbc0*/  ISETP.GE.AND P1, PT, R6, R171.reuse, PT ;  /* 0x000000ab0600720c */ /* 0x080fe40003f26270 */
[----:B----4-:R-:W-:Y:S02]  /*1cbd0*/  FSEL R174, R174, -INF , !P2 ;  /* 0xff800000aeae7808 */ /* 0x010fe40005000000 */
[----:B------:R-:W-:Y:S02]  /*1cbe0*/  FSEL R177, R177, -INF , !P4 ;  /* 0xff800000b1b17808 */ /* 0x000fe40006000000 */
[----:B-----5:R-:W-:Y:S01]  /*1cbf0*/  FSEL R173, R173, -INF , !P1 ;  /* 0xff800000adad7808 */ /* 0x020fe20004800000 */
[----:B------:R-:W-:Y:S01]  /*1cc00*/  BSSY B1, `(.L_x_4142) ;  /* 0x0000091000017945 */ /* 0x000fe20003800000 */
[----:B------:R-:W-:-:S02]  /*1cc10*/  ISETP.GE.AND P2, PT, R0, R171, PT ;  /* 0x000000ab0000720c */ /* 0x000fc40003f46270 */
[C---:B------:R-:W-:Y:S02]  /*1cc20*/  ISETP.GE.AND P4, PT, R8.reuse, R170, PT ;  /* 0x000000aa0800720c */ /* 0x040fe40003f86270 */
[----:B------:R-:W-:Y:S02]  /*1cc30*/  ISETP.GE.AND P1, PT, R8, R171, PT ;  /* 0x000000ab0800720c */ /* 0x000fe40003f26270 */
[----:B--2---:R-:W-:Y:S02]  /*1cc40*/  FSEL R29, R29, -INF , !P2 ;  /* 0xff8000001d1d7808 */ /* 0x004fe40005000000 */
[----:B------:R-:W-:Y:S02]  /*1cc50*/  FSEL R2, R2, -INF , !P6 ;  /* 0xff80000002027808 */ /* 0x000fe40007000000 */
[----:B------:R-:W-:Y:S02]  /*1cc60*/  FSEL R175, R175, -INF , !P4 ;  /* 0xff800000afaf7808 */ /* 0x000fe40006000000 */
[----:B------:R-:W-:-:S02]  /*1cc70*/  FSEL R32, R32, -INF , !P3 ;  /* 0xff80000020207808 */ /* 0x000fc40005800000 */
        /* <DEDUP_REMOVED lines=9> */
[----:B------:R-:W-:Y:S02]  /*1cd10*/  R2UR UR15, R201 ;  /* 0x00000000c90f72ca */ /* 0x000fe400000e0000 */
[----:B------:R-:W-:Y:S02]  /*1cd20*/  IADD3 R11, R0, -0x40, RZ ;  /* 0xffffffc0000b7810 */ /* 0x000fe40007ffe0ff */
[----:B------:R-:W-:Y:S02]  /*1cd30*/  IABS R8, R0 ;  /* 0x0000000000087213 */ /* 0x000fe40000000000 */
[----:B------:R-:W-:-:S02]  /*1cd40*/  IABS R6, R11 ;  /* 0x0000000b00067213 */ /* 0x000fc40000000000 */
[C---:B------:R-:W-:Y:S02]  /*1cd50*/  R2UR UR12, R200.reuse ;  /* 0x00000000c80c72ca */ /* 0x040fe400000e0000 */
        /* <DEDUP_REMOVED lines=8> */
[-C--:B------:R-:W-:Y:S02]  /*1cde0*/  LOP3.LUT R11, R11, R17.reuse, RZ, 0x3c, !PT ;  /* 0x000000110b0b7212 */ /* 0x080fe400078e3cff */
[----:B------:R-:W-:Y:S02]  /*1cdf0*/  ISETP.GE.AND P2, PT, R0, RZ, PT ;  /* 0x000000ff0000720c */ /* 0x000fe40003f46270 */
        /* <DEDUP_REMOVED lines=22> */
[----:B------:R-:W-:Y:S02]  /*1cf60*/  @P6 IADD3 R16, R16, 0x1, RZ ;  /* 0x0000000110106810 */ /* 0x000fe40007ffe0ff */
[----:B------:R-:W-:-:S03]  /*1cf70*/  @P4 VIADD R10, R10, 0x1 ;  /* 0x000000010a0a4836 */ /* 0x000fc60000000000 */
[----:B------:R-:W-:Y:S02]  /*1cf80*/  IMAD.MOV.U32 R7, RZ, RZ, R16 ;  /* 0x000000ffff077224 */ /* 0x000fe400078e0010 */
[----:B------:R-:W-:Y:S02]  /*1cf90*/  MOV R8, R10 ;  /* 0x0000000a00087202 */ /* 0x000fe40000000f00 */
[----:B------:R-:W-:Y:S01]  /*1cfa0*/  @!P2 IMAD.MOV R7, RZ, RZ, -R7 ;  /* 0x000000ffff07a224 */ /* 0x000fe200078e0a07 */
[----:B------:R-:W2:Y:S02]  /*1cfb0*/  LD.E.64 R10, desc[UR4][R202.64+0x38] ;  /* 0x00003804ca0a7980 */ /* 0x000ea4000c101b00 */
[----:B------:R-:W-:Y:S02]  /*1cfc0*/  @!P0 IMAD.MOV R8, RZ, RZ, -R8 ;  /* 0x000000ffff088224 */ /* 0x000fe400078e0a08 */
[----:B------:R-:W-:-:S03]  /*1cfd0*/  SEL R7, R0, R7, !P1 ;  /* 0x0000000700077207 */ /* 0x000fc60004800000 */
[----:B------:R-:W-:Y:S02]  /*1cfe0*/  SEL R8, R0, R8, !P1 ;  /* 0x0000000800087207 */ /* 0x000fe40004800000 */
        /* <DEDUP_REMOVED lines=20> */
.L_x_4145:
[----:B------:R-:W-:Y:S02]  /*1d130*/  R2UR UR4, R200 ;  /* 0x00000000c80472ca */ /* 0x000fe400000e0000 */
[----:B------:R-:W-:-:S13]  /*1d140*/  R2UR UR5, R201 ;  /* 0x00000000c90572ca */ /* 0x000fda00000e0000 */
[----:B------:R-:W2:Y:S02]  /*1d150*/  LD.E R0, desc[UR4][R202.64+0x38] ;  /* 0x00003804ca007980 */ /* 0x000ea4000c101900 */
[----:B--2---:R-:W-:-:S05]  /*1d160*/  IMAD.U32 R0, R0, -0x40, RZ ;  /* 0xffffffc000007824 */ /* 0x004fca00078e00ff */
[----:B------:R-:W-:Y:S02]  /*1d170*/  SHF.R.S32.HI R6, RZ, 0x1f, R0 ;  /* 0x0000001fff067819 */ /* 0x000fe40000011400 */
.L_x_4146:
[----:B------:R-:W-:Y:S05]  /*1d180*/  BSYNC B0 ;  /* 0x0000000000007941 */ /* 0x000fea0003800000 */
.L_x_4144:
[----:B------:R-:W-:Y:S02]  /*1d190*/  LEA R233, P0, R0, R233, 0x1 ;  /* 0x000000e900e97211 */ /* 0x000fe400078008ff */
[C---:B------:R-:W-:Y:S02]  /*1d1a0*/  R2UR UR14, R200.reuse ;  /* 0x00000000c80e72ca */ /* 0x040fe400000e0000 */
[C---:B------:R-:W-:Y:S02]  /*1d1b0*/  R2UR UR15, R201.reuse ;  /* 0x00000000c90f72ca */ /* 0x040fe400000e0000 */
[C---:B------:R-:W-:Y:S02]  /*1d1c0*/  R2UR UR12, R200.reuse ;  /* 0x00000000c80c72ca */ /* 0x040fe400000e0000 */
[----:B------:R-:W-:Y:S02]  /*1d1d0*/  R2UR UR13, R201 ;  /* 0x00000000c90d72ca */ /* 0x000fe400000e0000 */
[----:B------:R-:W-:-:S02]  /*1d1e0*/  R2UR UR10, R200 ;  /* 0x00000000c80a72ca */ /* 0x000fc400000e0000 */
[C---:B------:R-:W-:Y:S02]  /*1d1f0*/  R2UR UR11, R201.reuse ;  /* 0x00000000c90b72ca */ /* 0x040fe400000e0000 */
[----:B------:R-:W-:Y:S02]  /*1d200*/  R2UR UR4, R200 ;  /* 0x00000000c80472ca */ /* 0x000fe400000e0000 */
[C---:B------:R-:W-:Y:S02]  /*1d210*/  R2UR UR5, R201.reuse ;  /* 0x00000000c90572ca */ /* 0x040fe400000e0000 */
[----:B------:R-:W-:Y:S01]  /*1d220*/  LEA.HI.X R232, R0, R232, R6, 0x1, P0 ;  /* 0x000000e800e87211 */ /* 0x000fe200000f0c06 */
[----:B------:R-:W-:Y:S01]  /*1d230*/  IMAD.MOV.U32 R6, RZ, RZ, R233 ;  /* 0x000000ffff067224 */ /* 0x000fe200078e00e9 */
[----:B------:R-:W-:Y:S01]  /*1d240*/  R2UR UR30, R200 ;  /* 0x00000000c81e72ca */ /* 0x000fe200000e0000 */
[----:B------:R-:W-:Y:S01]  /*1d250*/  IMAD.SHL.U32 R0, R166, 0x20, RZ ;  /* 0x00000020a6007824 */ /* 0x000fe200078e00ff */
[----:B------:R-:W-:Y:S01]  /*1d260*/  R2UR UR31, R201 ;  /* 0x00000000c91f72ca */ /* 0x000fe200000e0000 */
[----:B------:R-:W-:Y:S01]  /*1d270*/  IMAD.MOV.U32 R7, RZ, RZ, R232 ;  /* 0x000000ffff077224 */ /* 0x000fe200078e00e8 */
[----:B------:R-:W-:-:S02]  /*1d280*/  R2UR UR28, R200 ;  /* 0x00000000c81c72ca */ /* 0x000fc400000e0000 */
[----:B------:R-:W-:Y:S02]  /*1d290*/  IADD3 R10, P0, R233, R0, RZ ;  /* 0x00000000e90a7210 */ /* 0x000fe40007f1e0ff */
[----:B------:R-:W-:Y:S01]  /*1d2a0*/  @!PT LDS RZ, [RZ] ;  /* 0x00000000fffff984 */ /* 0x000fe20000000800 */
[----:B------:R-:W-:Y:S01]  /*1d2b0*/  @!PT LDS RZ, [RZ] ;  /* 0x00000000fffff984 */ /* 0x000fe20000000800 */
[----:B------:R-:W-:Y:S01]  /*1d2c0*/  @!PT LDS RZ, [RZ] ;  /* 0x00000000fffff984 */ /* 0x000fe20000000800 */
        /* <DEDUP_REMOVED lines=8> */
[C---:B------:R-:W-:Y:S01]  /*1d350*/  R2UR UR22, R200.reuse ;  /* 0x00000000c81672ca */ /* 0x040fe200000e0000 */
[----:B------:R1:W-:Y:S01]  /*1d360*/  LDGSTS.E.BYPASS.LTC128B.128 [R239+0xe000], desc[UR4][R6.64+0x180] ;  /* 0x0e00018006ef7fae */ /* 0x0003e2000b901d44 */
[C---:B------:R-:W-:Y:S02]  /*1d370*/  R2UR UR23, R201.reuse ;  /* 0x00000000c91772ca */ /* 0x040fe400000e0000 */
[C---:B------:R-:W-:Y:S02]  /*1d380*/  R2UR UR20, R200.reuse ;  /* 0x00000000c81472ca */ /* 0x040fe400000e0000 */
[C---:B------:R-:W-:Y:S02]  /*1d390*/  R2UR UR21, R201.reuse ;  /* 0x00000000c91572ca */ /* 0x040fe400000e0000 */
[----:B------:R-:W-:Y:S02]  /*1d3a0*/  R2UR UR18, R200 ;  /* 0x00000000c81272ca */ /* 0x000fe400000e0000 */
[----:B------:R-:W-:-:S02]  /*1d3b0*/  R2UR UR19, R201 ;  /* 0x00000000c91372ca */ /* 0x000fc400000e0000 */
[----:B------:R-:W-:Y:S02]  /*1d3c0*/  R2UR UR16, R200 ;  /* 0x00000000c81072ca */ /* 0x000fe400000e0000 */
[----:B------:R-:W-:Y:S02]  /*1d3d0*/  R2UR UR17, R201 ;  /* 0x00000000c91172ca */ /* 0x000fe400000e0000 */
[----:B-1----:R-:W-:-:S05]  /*1d3e0*/  SHF.L.U64.HI R6, R166, 0x5, R167 ;  /* 0x00000005a6067819 */ /* 0x002fca00000102a7 */
[----:B------:R-:W-:Y:S01]  /*1d3f0*/  IMAD.X R11, R232, 0x1, R6, P0 ;  /* 0x00000001e80b7824 */ /* 0x000fe200000e0606 */
[----:B------:R-:W-:-:S04]  /*1d400*/  IADD3 R8, P0, R10, R0, RZ ;  /* 0x000000000a087210 */ /* 0x000fc80007f1e0ff */
[----:B------:R1:W-:Y:S01]  /*1d410*/  LDGSTS.E.BYPASS.LTC128B.128 [R239+0x8800], desc[UR30][R10.64] ;  /* 0x088000000aef7fae */ /* 0x0003e2000b901d5e */
[--C-:B------:R-:W-:Y:S01]  /*1d420*/  IMAD.X R9, R11, 0x1, R6.reuse, P0 ;  /* 0x000000010b097824 */ /* 0x100fe200000e0606 */
[----:B------:R-:W-:Y:S02]  /*1d430*/  IADD3 R16, P0, R8, R0, RZ ;  /* 0x0000000008107210 */ /* 0x000fe40007f1e0ff */
[----:B------:R1:W-:Y:S03]  /*1d440*/  LDGSTS.E.BYPASS.LTC128B.128 [R239+0xa800], desc[UR28][R10.64+0x80] ;  /* 0x0a8000800aef7fae */ /* 0x0003e6000b901d5c */
[----:B------:R-:W-:Y:S01]  /*1d450*/  IMAD.X R17, R9, 0x1, R6, P0 ;  /* 0x0000000109117824 */ /* 0x000fe200000e0606 */
        /* <DEDUP_REMOVED lines=11> */
.L_x_4143:
[----:B------:R-:W-:Y:S05]  /*1d510*/  BSYNC B1 ;  /* 0x0000000000017941 */ /* 0x000fea0003800000 */
.L_x_4142:
[----:B------:R-:W-:Y:S01]  /*1d520*/  R2UR UR4, R200 ;  /* 0x00000000c80472ca */ /* 0x000fe200000e0000 */
[----:B-1----:R-:W-:Y:S01]  /*1d530*/  LDSM.16.MT88.4 R16, [R230+0x10000] ;  /* 0x01000000e610783b */ /* 0x002fe20000004200 */
[----:B------:R-:W-:-:S13]  /*1d540*/  R2UR UR5, R201 ;  /* 0x00000000c90572ca */ /* 0x000fda00000e0000 */
[----:B------:R-:W2:Y:S01]  /*1d550*/  LD.E R31, desc[UR4][R202.64+0xdc] ;  /* 0x0000dc04ca1f7980 */ /* 0x000ea2000c101900 */
        /* <DEDUP_REMOVED lines=34> */
[----:B-1----:R-:W-:-:S03]  /*1d780*/  FMNMX.FTZ R6, R8, R6, !PT ;  /* 0x0000000608067209 */ /* 0x002fc60007810000 */
[----:B------:R-:W-:Y:S01]  /*1d790*/  LDSM.16.MT88.4 R8, [R228+0x10000] ;  /* 0x01000000e408783b */ /* 0x000fe20000004200 */
[----:B---3--:R-:W-:-:S03]  /*1d7a0*/  FMNMX.FTZ R0, R7, R0, !PT ;  /* 0x0000000007007209 */ /* 0x008fc60007810000 */
[----:B------:R-:W1:Y:S04]  /*1d7b0*/  SHFL.BFLY PT, R171, R6, 0x1, 0x1f ;  /* 0x0c201f0006ab7f89 */ /* 0x000e6800000e0000 */
[----:B------:R-:W3:Y:S01]  /*1d7c0*/  SHFL.BFLY PT, R170, R0, 0x1, 0x1f ;  /* 0x0c201f0000aa7f89 */ /* 0x000ee200000e0000 */
[----:B-1----:R-:W-:Y:S02]  /*1d7d0*/  FMNMX.FTZ R171, R6, R171, !PT ;  /* 0x000000ab06ab7209 */ /* 0x002fe40007810000 */
[----:B---3--:R-:W-:Y:S02]  /*1d7e0*/  FMNMX.FTZ R170, R0, R170, !PT ;  /* 0x000000aa00aa7209 */ /* 0x008fe40007810000 */
[----:B------:R-:W-:Y:S02]  /*1d7f0*/  FSETP.NEU.FTZ.AND P1, PT, R171, -INF , PT ;  /* 0xff800000ab00780b */ /* 0x000fe40003f3d000 */
[----:B------:R-:W-:Y:S01]  /*1d800*/  FSETP.NEU.FTZ.AND P0, PT, R170, -INF , PT ;  /* 0xff800000aa00780b */ /* 0x000fe20003f1d000 */
[C---:B--2---:R-:W-:Y:S01]  /*1d810*/  FMUL.FTZ R178, R31.reuse, R171 ;  /* 0x000000ab1fb27220 */ /* 0x044fe20000410000 */
[----:B------:R-:W-:-:S04]  /*1d820*/  FMUL.FTZ R30, R31, R170 ;  /* 0x000000aa1f1e7220 */ /* 0x000fc80000410000 */
[----:B------:R-:W-:Y:S02]  /*1d830*/  FSEL R178, R178, RZ, P1 ;  /* 0x000000ffb2b27208 */ /* 0x000fe40000800000 */
[----:B------:R-:W-:-:S03]  /*1d840*/  FSEL R30, R30, RZ, P0 ;  /* 0x000000ff1e1e7208 */ /* 0x000fc60000000000 */
[-CC-:B------:R-:W-:Y:S01]  /*1d850*/  FFMA.FTZ R165, R2, R31.reuse, -R178.reuse ;  /* 0x0000001f02a57223 */ /* 0x180fe200000108b2 */
[-C--:B------:R-:W-:Y:S01]  /*1d860*/  FFMA.FTZ R34, R12, R31.reuse, -R178 ;  /* 0x0000001f0c227223 */ /* 0x080fe200000108b2 */
[-C--:B------:R-:W-:Y:S01]  /*1d870*/  FFMA.FTZ R2, R4, R31.reuse, -R30 ;  /* 0x0000001f04027223 */ /* 0x080fe2000001081e */
[----:B------:R-:W-:Y:S01]  /*1d880*/  FSEL R4, R171, RZ, P1 ;  /* 0x000000ffab047208 */ /* 0x000fe20000800000 */
[-C--:B------:R-:W-:Y:S01]  /*1d890*/  FFMA.FTZ R33, R13, R31.reuse, -R178 ;  /* 0x0000001f0d217223 */ /* 0x080fe200000108b2 */
[-C--:B------:R-:W-:Y:S01]  /*1d8a0*/  FFMA.FTZ R0, R14, R31.reuse, -R30 ;  /* 0x0000001f0e007223 */ /* 0x080fe2000001081e */
[-C--:B------:R-:W-:Y:S01]  /*1d8b0*/  FFMA.FTZ R35, R5, R31.reuse, -R178 ;  /* 0x0000001f05237223 */ /* 0x080fe200000108b2 */
[----:B------:R-:W-:Y:S01]  /*1d8c0*/  FSEL R5, R170, RZ, P0 ;  /* 0x000000ffaa057208 */ /* 0x000fe20000000000 */
[----:B------:R-:W-:Y:S01]  /*1d8d0*/  FADD.FTZ R4, R164, -R4 ;  /* 0x80000004a4047221 */ /* 0x000fe20000010000 */
[-CC-:B------:R-:W-:Y:S01]  /*1d8e0*/  FFMA.FTZ R164, R15, R31.reuse, -R30.reuse ;  /* 0x0000001f0fa47223 */ /* 0x180fe2000001081e */
[-C--:B------:R-:W-:Y:S01]  /*1d8f0*/  FFMA.FTZ R32, R32, R31.reuse, -R30 ;  /* 0x0000001f20207223 */ /* 0x080fe2000001081e */
[----:B------:R-:W1:Y:S01]  /*1d900*/  LDSM.16.MT88.4 R12, [R229+0x10000] ;  /* 0x01000000e50c783b */ /* 0x000e620000004200 */
[----:B------:R-:W-:Y:S01]  /*1d910*/  FADD.FTZ R5, R3, -R5 ;  /* 0x8000000503057221 */ /* 0x000fe20000010000 */
[----:B------:R-:W-:Y:S01]  /*1d920*/  FMUL.FTZ R4, R31, R4 ;  /* 0x000000041f047220 */ /* 0x000fe20000410000 */
[----:B------:R-:W-:Y:S01]  /*1d930*/  MUFU.EX2 R165, R165 ;  /* 0x000000a500a57308 */ /* 0x000fe20000000800 */
[--C-:B------:R-:W-:Y:S01]  /*1d940*/  FFMA.FTZ R180, R23, R31, -R178.reuse ;  /* 0x0000001f17b47223 */ /* 0x100fe200000108b2 */
[----:B------:R-:W-:Y:S01]  /*1d950*/  FMUL.FTZ R3, R31, R5 ;  /* 0x000000051f037220 */ /* 0x000fe20000410000 */
[-CC-:B------:R-:W-:Y:S01]  /*1d960*/  FFMA.FTZ R182, R22, R31.reuse, -R178.reuse ;  /* 0x0000001f16b67223 */ /* 0x180fe200000108b2 */
[-CC-:B------:R-:W-:Y:S01]  /*1d970*/  FFMA.FTZ R181, R21, R31.reuse, -R178.reuse ;  /* 0x0000001f15b57223 */ /* 0x180fe200000108b2 */
[-C--:B------:R-:W-:Y:S01]  /*1d980*/  FFMA.FTZ R183, R20, R31.reuse, -R178 ;  /* 0x0000001f14b77223 */ /* 0x080fe200000108b2 */
[-CC-:B------:R-:W-:Y:S01]  /*1d990*/  FFMA.FTZ R184, R27, R31.reuse, -R30.reuse ;  /* 0x0000001f1bb87223 */ /* 0x180fe2000001081e */
[----:B------:R-:W-:Y:S01]  /*1d9a0*/  LDSM.16.MT88.4 R20, [R227+0x16000] ;  /* 0x01600000e314783b */ /* 0x000fe20000004200 */
[----:B------:R-:W-:Y:S01]  /*1d9b0*/  MUFU.EX2 R35, R35 ;  /* 0x0000002300237308 */ /* 0x000fe20000000800 */
[-CC-:B------:R-:W-:Y:S01]  /*1d9c0*/  FFMA.FTZ R186, R26, R31.reuse, -R30.reuse ;  /* 0x0000001f1aba7223 */ /* 0x180fe2000001081e */
[-CC-:B------:R-:W-:Y:S01]  /*1d9d0*/  FFMA.FTZ R185, R25, R31.reuse, -R30.reuse ;  /* 0x0000001f19b97223 */ /* 0x180fe2000001081e */
[-C--:B------:R-:W-:Y:S01]  /*1d9e0*/  FFMA.FTZ R187, R24, R31.reuse, -R30 ;  /* 0x0000001f18bb7223 */ /* 0x080fe2000001081e */
[-CC-:B------:R-:W-:Y:S01]  /*1d9f0*/  FFMA.FTZ R191, R196, R31.reuse, -R178.reuse ;  /* 0x0000001fc4bf7223 */ /* 0x180fe200000108b2 */
[----:B------:R-:W-:Y:S01]  /*1da00*/  LDSM.16.MT88.4 R24, [R227+0x10800] ;  /* 0x01080000e318783b */ /* 0x000fe20000004200 */
        /* <DEDUP_REMOVED lines=12> */
[-C--:B------:R-:W-:Y:S01]  /*1dad0*/  FFMA.FTZ R175, R175, R31.reuse, -R178 ;  /* 0x0000001fafaf7223 */ /* 0x080fe200000108b2 */
[-CC-:B------:R-:W-:Y:S01]  /*1dae0*/  FFMA.FTZ R174, R174, R31.reuse, -R30.reuse ;  /* 0x0000001faeae7223 */ /* 0x180fe2000001081e */
[-CC-:B------:R-:W-:Y:S01]  /*1daf0*/  FFMA.FTZ R173, R173, R31.reuse, -R30.reuse ;  /* 0x0000001fadad7223 */ /* 0x180fe2000001081e */
[-CC-:B------:R-:W-:Y:S01]  /*1db00*/  FFMA.FTZ R178, R29, R31.reuse, -R30.reuse ;  /* 0x0000001f1db27223 */ /* 0x180fe2000001081e */
[----:B------:R-:W-:-:S02]  /*1db10*/  FFMA.FTZ R196, R28, R31, -R30 ;  /* 0x0000001f1cc47223 */ /* 0x000fc4000001081e */
[----:B------:R-:W-:Y:S01]  /*1db20*/  MUFU.EX2 R32, R32 ;  /* 0x0000002000207308 */ /* 0x000fe20000000800 */
[----:B------:R-:W-:Y:S07]  /*1db30*/  LDSM.16.MT88.4 R28, [R228+0x15800] ;  /* 0x01580000e41c783b */ /* 0x000fee0000004200 */
        /* <DEDUP_REMOVED lines=147> */
[----:B------:R-:W-:Y:S01]  /*1e470*/  MUFU.EX2 R182, R182 ;  /* 0x000000b600b67308 */ /* 0x000fe20000000800 */
[-C--:B------:R-:W-:Y:S01]  /*1e480*/  FMUL.FTZ R100, R100, R172.reuse ;  /* 0x000000ac64647220 */ /* 0x080fe20000410000 */
[-C--:B------:R-:W-:Y:S01]  /*1e490*/  FMUL.FTZ R101, R101, R172.reuse ;  /* 0x000000ac65657220 */ /* 0x080fe20000410000 */
[C---:B------:R-:W-:Y:S01]  /*1e4a0*/  HMMA.16816.F32 R56, R4.reuse, R18, R56 ;  /* 0x000000120438723c */ /* 0x040fe20000001838 */
[----:B------:R-:W4:Y:S01]  /*1e4b0*/  LDSM.16.MT88.4 R16, [R229+0x14000] ;  /* 0x01400000e510783b */ /* 0x000f220000004200 */
        /* <DEDUP_REMOVED lines=15> */
[C---:B-1----:R-:W-:Y:S01]  /*1e5b0*/  HMMA.16816.F32 R84, R4.reuse, R12, R84 ;  /* 0x0000000c0454723c */ /* 0x042fe20000001854 */
[-C--:B------:R-:W-:Y:S01]  /*1e5c0*/  FMUL.FTZ R131, R131, R3.reuse ;  /* 0x0000000383837220 */ /* 0x080fe20000410000 */
[----:B------:R-:W-:Y:S01]  /*1e5d0*/  FFMA.FTZ R165, R249, R172, R165 ;  /* 0x000000acf9a57223 */ /* 0x000fe200000100a5 */
[----:B------:R-:W-:Y:S01]  /*1e5e0*/  FFMA.FTZ R3, R248, R3, R32 ;  /* 0x00000003f8037223 */ /* 0x000fe20000010020 */
[----:B------:R-:W1:Y:S02]  /*1e5f0*/  MUFU.EX2 R184, R184 ;  /* 0x000000b800b87308 */ /* 0x000e640000000800 */
[----:B------:R-:W-:Y:S01]  /*1e600*/  HMMA.16816.F32 R88, R4, R14, R88 ;  /* 0x0000000e0458723c */ /* 0x000fe20000001858 */
[----:B------:R-:W5:Y:S01]  /*1e610*/  LDSM.16.MT88.4 R12, [R229+0x16000] ;  /* 0x01600000e50c783b */ /* 0x000f620000004200 */
[----:B------:R-:W-:Y:S01]  /*1e620*/  FADD.FTZ R165, R35, R165 ;  /* 0x000000a523a57221 */ /* 0x000fe20000010000 */
[----:B------:R-:W-:-:S03]  /*1e630*/  FADD.FTZ R3, R2, R3 ;  /* 0x0000000302037221 */ /* 0x000fc60000010000 */
[----:B---3--:R-:W-:Y:S01]  /*1e640*/  HMMA.16816.F32 R92, R4, R8, R92 ;  /* 0x00000008045c723c */ /* 0x008fe2000000185c */
[----:B------:R-:W3:Y:S01]  /*1e650*/  MUFU.EX2 R186, R186 ;  /* 0x000000ba00ba7308 */ /* 0x000ee20000000800 */
[----:B------:R-:W-:Y:S01]  /*1e660*/  FADD.FTZ R165, R34, R165 ;  /* 0x000000a522a57221 */ /* 0x000fe20000010000 */
[----:B------:R-:W-:-:S03]  /*1e670*/  FADD.FTZ R3, R0, R3 ;  /* 0x0000000300037221 */ /* 0x000fc60000010000 */
[C---:B------:R-:W-:Y:S01]  /*1e680*/  HMMA.16816.F32 R96, R4.reuse, R10, R96 ;  /* 0x0000000a0460723c */ /* 0x040fe20000001860 */
[----:B------:R-:W3:Y:S01]  /*1e690*/  LDSM.16.MT88.4 R8, [R228+0x16000] ;  /* 0x01600000e408783b */ /* 0x000ee20000004200 */
[----:B------:R-:W-:Y:S01]  /*1e6a0*/  FADD.FTZ R165, R33, R165 ;  /* 0x000000a521a57221 */ /* 0x000fe20000010000 */
[----:B------:R-:W-:Y:S01]  /*1e6b0*/  MUFU.EX2 R185, R185 ;  /* 0x000000b900b97308 */ /* 0x000fe20000000800 */
[----:B------:R-:W-:Y:S01]  /*1e6c0*/  FADD.FTZ R3, R164, R3 ;  /* 0x00000003a4037221 */ /* 0x000fe20000010000 */
[----:B------:R-:W-:Y:S01]  /*1e6d0*/  MOV R164, R171 ;  /* 0x000000ab00a47202 */ /* 0x000fe20000000f00 */
[----:B----4-:R-:W-:Y:S01]  /*1e6e0*/  HMMA.16816.F32 R76, R4, R16, R76 ;  /* 0x00000010044c723c */ /* 0x010fe2000000184c */
[----:B--2---:R-:W-:Y:S01]  /*1e6f0*/  FADD.FTZ R165, R180, R165 ;  /* 0x000000a5b4a57221 */ /* 0x004fe20000010000 */
[----:B-1----:R-:W-:-:S03]  /*1e700*/  FADD.FTZ R3, R184, R3 ;  /* 0x00000003b8037221 */ /* 0x002fc60000010000 */
[----:B------:R-:W1:Y:S01]  /*1e710*/  MUFU.EX2 R187, R187 ;  /* 0x000000bb00bb7308 */ /* 0x000e620000000800 */
[C---:B------:R-:W-:Y:S01]  /*1e720*/  HMMA.16816.F32 R80, R4.reuse, R18, R80 ;  /* 0x000000120450723c */ /* 0x040fe20000001850 */
[----:B------:R-:W2:Y:S05]  /*1e730*/  LDSM.16.MT88.4 R16, [R230+0x16000] ;  /* 0x01600000e610783b */ /* 0x000eaa0000004200 */
[C---:B------:R-:W-:Y:S01]  /*1e740*/  HMMA.16816.F32 R124, R4.reuse, R20, R124 ;  /* 0x00000014047c723c */ /* 0x040fe2000000187c */
[----:B------:R-:W4:Y:S05]  /*1e750*/  MUFU.EX2 R191, R191 ;  /* 0x000000bf00bf7308 */ /* 0x000f2a0000000800 */
[C---:B------:R-:W-:Y:S01]  /*1e760*/  HMMA.16816.F32 R128, R4.reuse, R22, R128 ;  /* 0x000000160480723c */ /* 0x040fe20000001880 */
[----:B------:R-:W-:Y:S02]  /*1e770*/  LDSM.16.MT88.4 R20, [R228+0x12800] ;  /* 0x01280000e414783b */ /* 0x000fe40000004200 */
[----:B------:R-:W-:Y:S03]  /*1e780*/  MUFU.EX2 R195, R195 ;  /* 0x000000c300c37308 */ /* 0x000fe60000000800 */
[C---:B-----5:R-:W-:Y:S05]  /*1e790*/  HMMA.16816.F32 R108, R4.reuse, R12, R108 ;  /* 0x0000000c046c723c */ /* 0x060fea000000186c */
[----:B------:R-:W-:Y:S01]  /*1e7a0*/  MUFU.EX2 R194, R194 ;  /* 0x000000c200c27308 */ /* 0x000fe20000000800 */
[C---:B------:R-:W-:Y:S01]  /*1e7b0*/  HMMA.16816.F32 R112, R4.reuse, R14, R112 ;  /* 0x0000000e0470723c */ /* 0x040fe20000001870 */
[----:B------:R-:W5:Y:S05]  /*1e7c0*/  LDSM.16.MT88.4 R12, [R230+0x10800] ;  /* 0x01080000e60c783b */ /* 0x000f6a0000004200 */
[C---:B---3--:R-:W-:Y:S01]  /*1e7d0*/  HMMA.16816.F32 R116, R4.reuse, R8, R116 ;  /* 0x000000080474723c */ /* 0x048fe20000001874 */
[----:B------:R-:W-:Y:S05]  /*1e7e0*/  MUFU.EX2 R190, R190 ;  /* 0x000000be00be7308 */ /* 0x000fea0000000800 */
[C---:B------:R-:W-:Y:S01]  /*1e7f0*/  HMMA.16816.F32 R120, R4.reuse, R10, R120 ;  /* 0x0000000a0478723c */ /* 0x040fe20000001878 */
[----:B------:R-:W3:Y:S02]  /*1e800*/  LDSM.16.MT88.4 R8, [R229+0x10800] ;  /* 0x01080000e508783b */ /* 0x000ee40000004200 */
[----:B------:R-:W4:Y:S03]  /*1e810*/  MUFU.EX2 R193, R193 ;  /* 0x000000c100c17308 */ /* 0x000f260000000800 */
[C---:B--2---:R-:W-:Y:S05]  /*1e820*/  HMMA.16816.F32 R100, R4.reuse, R16, R100 ;  /* 0x000000100464723c */ /* 0x044fea0000001864 */
[----:B------:R-:W2:Y:S01]  /*1e830*/  MUFU.EX2 R192, R192 ;  /* 0x000000c000c07308 */ /* 0x000ea20000000800 */
[----:B------:R-:W-:Y:S01]  /*1e840*/  HMMA.16816.F32 R104, R4, R18, R104 ;  /* 0x000000120468723c */ /* 0x000fe20000001868 */
[----:B------:R-:W2:Y:S06]  /*1e850*/  LDSM.16.MT88.4 R16, [R228+0x10800] ;  /* 0x01080000e410783b */ /* 0x000eac0000004200 */
[----:B------:R-:W-:Y:S01]  /*1e860*/  F2FP.F16.F32.PACK_AB R4, R182, R180 ;  /* 0x000000b4b604723e */ /* 0x000fe200000000ff */
[----:B------:R-:W-:Y:S01]  /*1e870*/  MUFU.EX2 R189, R189 ;  /* 0x000000bd00bd7308 */ /* 0x000fe20000000800 */
[----:B------:R-:W-:Y:S01]  /*1e880*/  F2FP.F16.F32.PACK_AB R5, R186, R184 ;  /* 0x000000b8ba05723e */ /* 0x000fe200000000ff */
[----:B------:R-:W-:Y:S01]  /*1e890*/  FADD.FTZ R182, R182, R165 ;  /* 0x000000a5b6b67221 */ /* 0x000fe20000010000 */
[----:B------:R-:W-:Y:S01]  /*1e8a0*/  F2FP.F16.F32.PACK_AB R6, R183, R181 ;  /* 0x000000b5b706723e */ /* 0x000fe200000000ff */
[----:B------:R-:W-:Y:S01]  /*1e8b0*/  FADD.FTZ R186, R186, R3 ;  /* 0x00000003baba7221 */ /* 0x000fe20000010000 */
[----:B-1----:R-:W-:Y:S01]  /*1e8c0*/  F2FP.F16.F32.PACK_AB R7, R187, R185 ;  /* 0x000000b9bb07723e */ /* 0x002fe200000000ff */
[----:B------:R-:W-:Y:S01]  /*1e8d0*/  FADD.FTZ R182, R181, R182 ;  /* 0x000000b6b5b67221 */ /* 0x000fe20000010000 */
[----:B------:R-:W-:Y:S01]  /*1e8e0*/  MOV R3, R170 ;  /* 0x000000aa00037202 */ /* 0x000fe20000000f00 */
[----:B------:R-:W1:Y:S01]  /*1e8f0*/  MUFU.EX2 R188, R188 ;  /* 0x000000bc00bc7308 */ /* 0x000e620000000800 */
[----:B------:R-:W-:Y:S01]  /*1e900*/  FADD.FTZ R186, R185, R186 ;  /* 0x000000bab9ba7221 */ /* 0x000fe20000010000 */
[----:B------:R-:W-:-:S02]  /*1e910*/  FADD.FTZ R183, R183, R182 ;  /* 0x000000b6b7b77221 */ /* 0x000fc40000010000 */
[C---:B-----5:R-:W-:Y:S01]  /*1e920*/  HMMA.16816.F32 R160, R4.reuse, R12, R160 ;  /* 0x0000000c04a0723c */ /* 0x060fe200000018a0 */
[----:B------:R-:W-:Y:S01]  /*1e930*/  FADD.FTZ R187, R187, R186 ;  /* 0x000000babbbb7221 */ /* 0x000fe20000010000 */
[----:B----4-:R-:W-:Y:S02]  /*1e940*/  FADD.FTZ R183, R191, R183 ;  /* 0x000000b7bfb77221 */ /* 0x010fe40000010000 */
[----:B------:R-:W4:Y:S01]  /*1e950*/  MUFU.EX2 R179, R179 ;  /* 0x000000b300b37308 */ /* 0x000f220000000800 */
[----:B------:R-:W-:Y:S01]  /*1e960*/  FADD.FTZ R187, R193, R187 ;  /* 0x000000bbc1bb7221 */ /* 0x000fe20000010000 */
[C---:B------:R-:W-:Y:S01]  /*1e970*/  HMMA.16816.F32 R156, R4.reuse, R14, R156 ;  /* 0x0000000e049c723c */ /* 0x040fe2000000189c */
[----:B------:R-:W5:Y:S05]  /*1e980*/  LDSM.16.MT88.4 R12, [R230+0x12800] ;  /* 0x01280000e60c783b */ /* 0x000f6a0000004200 */
[C---:B---3--:R-:W-:Y:S01]  /*1e990*/  HMMA.16816.F32 R152, R4.reuse, R8, R152 ;  /* 0x000000080498723c */ /* 0x048fe20000001898 */
[----:B------:R-:W-:Y:S05]  /*1e9a0*/  MUFU.EX2 R177, R177 ;  /* 0x000000b100b17308 */ /* 0x000fea0000000800 */
[C---:B------:R-:W-:Y:S01]  /*1e9b0*/  HMMA.16816.F32 R148, R4.reuse, R10, R148 ;  /* 0x0000000a0494723c */ /* 0x040fe20000001894 */
[----:B------:R-:W3:Y:S02]  /*1e9c0*/  LDSM.16.MT88.4 R8, [R229+0x12800] ;  /* 0x01280000e508783b */ /* 0x000ee40000004200 */
[----:B------:R-:W-:Y:S03]  /*1e9d0*/  MUFU.EX2 R176, R176 ;  /* 0x000000b000b07308 */ /* 0x000fe60000000800 */
[C---:B--2---:R-:W-:Y:S05]  /*1e9e0*/  HMMA.16816.F32 R144, R4.reuse, R16, R144 ;  /* 0x000000100490723c */ /* 0x044fea0000001890 */
[----:B------:R-:W-:Y:S01]  /*1e9f0*/  MUFU.EX2 R175, R175 ;  /* 0x000000af00af7308 */ /* 0x000fe20000000800 */
[C---:B------:R-:W-:Y:S01]  /*1ea00*/  HMMA.16816.F32 R140, R4.reuse, R18, R140 ;  /* 0x00000012048c723c */ /* 0x040fe2000000188c */
[----:B------:R-:W2:Y:S05]  /*1ea10*/  LDSM.16.MT88.4 R16, [R227+0x12800] ;  /* 0x01280000e310783b */ /* 0x000eaa0000004200 */
[C---:B------:R-:W-:Y:S01]  /*1ea20*/  HMMA.16816.F32 R52, R4.reuse, R20, R52 ;  /* 0x000000140434723c */ /* 0x040fe20000001834 */
[----:B------:R-:W4:Y:S05]  /*1ea30*/  MUFU.EX2 R174, R174 ;  /* 0x000000ae00ae7308 */ /* 0x000f2a0000000800 */
[C---:B------:R-:W-:Y:S01]  /*1ea40*/  HMMA.16816.F32 R56, R4.reuse, R22, R56 ;  /* 0x000000160438723c */ /* 0x040fe20000001838 */
[----:B------:R-:W-:Y:S02]  /*1ea50*/  LDSM.16.MT88.4 R20, [R227+0x14800] ;  /* 0x01480000e314783b */ /* 0x000fe40000004200 */
[----:B------:R-:W4:Y:S03]  /*1ea60*/  MUFU.EX2 R173, R173 ;  /* 0x000000ad00ad7308 */ /* 0x000f260000000800 */
[C---:B-----5:R-:W-:Y:S05]  /*1ea70*/  HMMA.16816.F32 R36, R4.reuse, R12, R36 ;  /* 0x0000000c0424723c */ /* 0x060fea0000001824 */
[----:B------:R-:W5:Y:S01]  /*1ea80*/  MUFU.EX2 R178, R178 ;  /* 0x000000b200b27308 */ /* 0x000f620000000800 */
[C---:B------:R-:W-:Y:S01]  /*1ea90*/  HMMA.16816.F32 R40, R4.reuse, R14, R40 ;  /* 0x0000000e0428723c */ /* 0x040fe20000001828 */
[----:B------:R-:W1:Y:S05]  /*1eaa0*/  LDSM.16.MT88.4 R12, [R229+0x14800] ;  /* 0x01480000e50c783b */ /* 0x000e6a0000004200 */
[C---:B---3--:R-:W-:Y:S01]  /*1eab0*/  HMMA.16816.F32 R44, R4.reuse, R8, R44 ;  /* 0x00000008042c723c */ /* 0x048fe2000000182c */
[----:B------:R-:W3:Y:S05]  /*1eac0*/  MUFU.EX2 R196, R196 ;  /* 0x000000c400c47308 */ /* 0x000eea0000000800 */
[C---:B------:R-:W-:Y:S01]  /*1ead0*/  HMMA.16816.F32 R48, R4.reuse, R10, R48 ;  /* 0x0000000a0430723c */ /* 0x040fe20000001830 */
[----:B------:R-:W4:Y:S05]  /*1eae0*/  LDSM.16.MT88.4 R8, [R228+0x14800] ;  /* 0x01480000e408783b */ /* 0x000f2a0000004200 */
[C---:B------:R-:W-:Y:S06]  /*1eaf0*/  HMMA.16816.F32 R136, R4.reuse, R24, R136 ;  /* 0x000000180488723c */ /* 0x040fec0000001888 */
[C---:B------:R-:W-:Y:S01]  /*1eb00*/  HMMA.16816.F32 R132, R4.reuse, R26, R132 ;  /* 0x0000001a0484723c */ /* 0x040fe20000001884 */
[----:B------:R-:W5:Y:S05]  /*1eb10*/  LDSM.16.MT88.4 R24, [R230+0x14800] ;  /* 0x01480000e618783b */ /* 0x000f6a0000004200 */
        /* <DEDUP_REMOVED lines=91> */
[----:B------:R-:W-:Y:S01]  /*1f0d0*/  HMMA.16816.F32 R128, R4, R22, R128 ;  /* 0x000000160480723c */ /* 0x000fe20000001880 */
[----:B------:R-:W5:Y:S06]  /*1f0e0*/  LDSM.16.MT88.4 R20, [R230+0x13800] ;  /* 0x01380000e614783b */ /* 0x000f6c0000004200 */
[----:B------:R-:W-:-:S02]  /*1f0f0*/  F2FP.F16.F32.PACK_AB R4, R177, R179 ;  /* 0x000000b3b104723e */ /* 0x000fc400000000ff */
[----:B------:R-:W-:Y:S02]  /*1f100*/  F2FP.F16.F32.PACK_AB R5, R173, R174 ;  /* 0x000000aead05723e */ /* 0x000fe400000000ff */
[----:B------:R-:W-:Y:S02]  /*1f110*/  F2FP.F16.F32.PACK_AB R6, R175, R176 ;  /* 0x000000b0af06723e */ /* 0x000fe400000000ff */
[----:B------:R-:W-:-:S07]  /*1f120*/  F2FP.F16.F32.PACK_AB R7, R196, R178 ;  /* 0x000000b2c407723e */ /* 0x000fce00000000ff */
        /* <DEDUP_REMOVED lines=30> */
[C---:B------:R-:W-:Y:S06]  /*1f310*/  HMMA.16816.F32 R84, R4.reuse, R28, R84 ;  /* 0x0000001c0454723c */ /* 0x040fec0000001854 */
        /* <DEDUP_REMOVED lines=8> */
[C---:B------:R-:W-:Y:S06]  /*1f3a0*/  HMMA.16816.F32 R120, R4.reuse, R10, R120 ;  /* 0x0000000a0478723c */ /* 0x040fec0000001878 */
[C---:B-----5:R-:W-:Y:S06]  /*1f3b0*/  HMMA.16816.F32 R124, R4.reuse, R20, R124 ;  /* 0x00000014047c723c */ /* 0x060fec000000187c */
[----:B------:R-:W-:-:S15]  /*1f3c0*/  HMMA.16816.F32 R128, R4, R22, R128 ;  /* 0x000000160480723c */ /* 0x000fde0000001880 */
[----:B------:R-:W-:-:S09]  /*1f3d0*/  NOP ;  /* 0x0000000000007918 */ /* 0x000fd20000000000 */
.L_x_4138:
[----:B------:R-:W-:Y:S05]  /*1f3e0*/  @!P5 BRA `(.L_x_4147) ;  /* 0x0000004000e8d947 */ /* 0x000fea0003800000 */
[C---:B------:R-:W-:Y:S01]  /*1f3f0*/  SHF.L.U64.HI R245, R168.reuse, 0x5, R169 ;  /* 0x00000005a8f57819 */ /* 0x040fe200000102a9 */
[----:B------:R-:W-:Y:S01]  /*1f400*/  IMAD.SHL.U32 R246, R168, 0x20, RZ ;  /* 0x00000020a8f67824 */ /* 0x000fe200078e00ff */
[C---:B------:R-:W-:Y:S01]  /*1f410*/  SHF.L.U64.HI R247, R166.reuse, 0x5, R167 ;  /* 0x00000005a6f77819 */ /* 0x040fe200000102a7 */
[----:B------:R-:W-:Y:S01]  /*1f420*/  IMAD.SHL.U32 R250, R166, 0x20, RZ ;  /* 0x00000020a6fa7824 */ /* 0x000fe200078e00ff */
[----:B------:R-:W-:Y:S01]  /*1f430*/  MOV R0, R3 ;  /* 0x0000000300007202 */ /* 0x000fe20000000f00 */
[----:B------:R-:W-:-:S07]  /*1f440*/  IMAD.MOV.U32 R2, RZ, RZ, R164 ;  /* 0x000000ffff027224 */ /* 0x000fce00078e00a4 */
.L_x_4156:
        /* <DEDUP_REMOVED lines=81> */
.L_x_4149:
[----:B-1----:R-:W-:Y:S02]  /*1f960*/  R2UR UR4, R170 ;  /* 0x00000000aa0472ca */ /* 0x002fe400000e0000 */
[----:B------:R-:W-:Y:S11]  /*1f970*/  R2UR UR5, R171 ;  /* 0x00000000ab0572ca */ /* 0x000ff600000e0000 */
[----:B------:R-:W-:Y:S02]  /*1f980*/  @!UPT UIADD3 URZ, URZ, URZ, URZ ;  /* 0x0000003f3f3ff290 */ /* 0x000fe4000fffe03f */
[----:B--2---:R-:W2:Y:S02]  /*1f990*/  LD.E R10, desc[UR4][R168.64+0x40] ;  /* 0x00004004a80a7980 */ /* 0x004ea4000c101900 */
[----:B--2---:R-:W-:Y:S05]  /*1f9a0*/  IMAD.U32 R10, R10, -0x40, RZ ;  /* 0xffffffc00a0a7824 */ /* 0x004fea00078e00ff */
[----:B------:R-:W-:Y:S02]  /*1f9b0*/  SHF.R.S32.HI R4, RZ, 0x1f, R10 ;  /* 0x0000001fff047819 */ /* 0x000fe4000001140a */
.L_x_4150:
[----:B------:R-:W-:Y:S05]  /*1f9c0*/  BSYNC B0 ;  /* 0x0000000000007941 */ /* 0x000fea0003800000 */
.L_x_4148:
[----:B------:R-:W-:Y:S01]  /*1f9d0*/  R2UR UR38, R170 ;  /* 0x00000000aa2672ca */ /* 0x000fe200000e0000 */
[----:B------:R-:W-:Y:S01]  /*1f9e0*/  BSSY B1, `(.L_x_4151) ;  /* 0x00001da000017945 */ /* 0x000fe20003800000 */
[C---:B------:R-:W-:Y:S02]  /*1f9f0*/  R2UR UR39, R171.reuse ;  /* 0x00000000ab2772ca */ /* 0x040fe400000e0000 */
[----:B------:R-:W-:Y:S02]  /*1fa00*/  LEA R242, P0, R10, R242, 0x1 ;  /* 0x000000f20af27211 */ /* 0x000fe400078008ff */
[----:B------:R-:W-:Y:S02]  /*1fa10*/  R2UR UR36, R170 ;  /* 0x00000000aa2472ca */ /* 0x000fe400000e0000 */
[C---:B------:R-:W-:Y:S02]  /*1fa20*/  R2UR UR37, R171.reuse ;  /* 0x00000000ab2572ca */ /* 0x040fe400000e0000 */
[----:B------:R-:W-:Y:S02]  /*1fa30*/  LEA.HI.X R243, R10, R243, R4, 0x1, P0 ;  /* 0x000000f30af37211 */ /* 0x000fe400000f0c04 */
[C---:B------:R-:W-:Y:S02]  /*1fa40*/  R2UR UR34, R170.reuse ;  /* 0x00000000aa2272ca */ /* 0x040fe400000e0000 */
[C---:B------:R-:W-:Y:S01]  /*1fa50*/  R2UR UR35, R171.reuse ;  /* 0x00000000ab2372ca */ /* 0x040fe200000e0000 */
[----:B------:R-:W-:Y:S01]  /*1fa60*/  @!PT LDS RZ, [RZ] ;  /* 0x00000000fffff984 */ /* 0x000fe20000000800 */
[----:B------:R-:W-:Y:S01]  /*1fa70*/  @!PT LDS RZ, [RZ] ;  /* 0x00000000fffff984 */ /* 0x000fe20000000800 */
[----:B------:R-:W-:Y:S01]  /*1fa80*/  @!PT LDS RZ, [RZ] ;  /* 0x00000000fffff984 */ /* 0x000fe20000000800 */
[----:B------:R-:W-:Y:S01]  /*1fa90*/  LDGSTS.E.BYPASS.LTC128B.128 [R239+0x10000], desc[UR38][R242.64] ;  /* 0x10000000f2ef7fae */ /* 0x000fe2000b901d66 */
[C---:B------:R-:W-:Y:S02]  /*1faa0*/  R2UR UR32, R170.reuse ;  /* 0x00000000aa2072ca */ /* 0x040fe400000e0000 */
[C---:B------:R-:W-:Y:S02]  /*1fab0*/  R2UR UR33, R171.reuse ;  /* 0x00000000ab2172ca */ /* 0x040fe400000e0000 */
[----:B------:R-:W-:Y:S01]  /*1fac0*/  R2UR UR30, R170 ;  /* 0x00000000aa1e72ca */ /* 0x000fe200000e0000 */
[----:B------:R-:W-:Y:S01]  /*1fad0*/  LDGSTS.E.BYPASS.LTC128B.128 [R239+0x12000], desc[UR36][R242.64+0x80] ;  /* 0x12000080f2ef7fae */ /* 0x000fe2000b901d64 */
[C---:B------:R-:W-:Y:S02]  /*1fae0*/  R2UR UR31, R171.reuse ;  /* 0x00000000ab1f72ca */ /* 0x040fe400000e0000 */
[----:B------:R-:W-:Y:S02]  /*1faf0*/  IADD3 R6, P0, R246, R242, RZ ;  /* 0x000000f2f6067210 */ /* 0x000fe40007f1e0ff */
[C---:B------:R-:W-:Y:S01]  /*1fb00*/  R2UR UR28, R170.reuse ;  /* 0x00000000aa1c72ca */ /* 0x040fe200000e0000 */
[----:B------:R-:W-:Y:S01]  /*1fb10*/  LDGSTS.E.BYPASS.LTC128B.128 [R239+0x14000], desc[UR34][R242.64+0x100] ;  /* 0x14000100f2ef7fae */ /* 0x000fe2000b901d62 */
[----:B------:R-:W-:Y:S01]  /*1fb20*/  R2UR UR29, R171 ;  /* 0x00000000ab1d72ca */ /* 0x000fe200000e0000 */
[----:B------:R-:W-:Y:S01]  /*1fb30*/  IMAD.X R7, R245, 0x1, R243, P0 ;  /* 0x00000001f5077824 */ /* 0x000fe200000e06f3 */
[C---:B------:R-:W-:Y:S02]  /*1fb40*/  R2UR UR26, R170.reuse ;  /* 0x00000000aa1a72ca */ /* 0x040fe400000e0000 */
[----:B------:R-:W-:Y:S01]  /*1fb50*/  LDGSTS.E.BYPASS.LTC128B.128 [R239+0x16000], desc[UR32][R242.64+0x180] ;  /* 0x16000180f2ef7fae */ /* 0x000fe2000b901d60 */
[C---:B------:R-:W-:Y:S02]  /*1fb60*/  R2UR UR27, R171.reuse ;  /* 0x00000000ab1b72ca */ /* 0x040fe400000e0000 */
[C---:B------:R-:W-:Y:S02]  /*1fb70*/  R2UR UR24, R170.reuse ;  /* 0x00000000aa1872ca */ /* 0x040fe400000e0000 */
[----:B------:R-:W-:Y:S01]  /*1fb80*/  LDGSTS.E.BYPASS.LTC128B.128 [R239+0x10800], desc[UR30][R6.64] ;  /* 0x1080000006ef7fae */ /* 0x000fe2000b901d5e */
[C---:B------:R-:W-:Y:S02]  /*1fb90*/  R2UR UR25, R171.reuse ;  /* 0x00000000ab1972ca */ /* 0x040fe400000e0000 */
[----:B------:R-:W-:Y:S02]  /*1fba0*/  R2UR UR22, R170 ;  /* 0x00000000aa1672ca */ /* 0x000fe400000e0000 */
[C---:B------:R-:W-:Y:S01]  /*1fbb0*/  R2UR UR23, R171.reuse ;  /* 0x00000000ab1772ca */ /* 0x040fe200000e0000 */
[----:B------:R-:W-:Y:S01]  /*1fbc0*/  LDGSTS.E.BYPASS.LTC128B.128 [R239+0x12800], desc[UR28][R6.64+0x80] ;  /* 0x1280008006ef7fae */ /* 0x000fe2000b901d5c */
[----:B------:R-:W-:Y:S02]  /*1fbd0*/  IADD3 R4, P0, R246, R6, RZ ;  /* 0x00000006f6047210 */ /* 0x000fe40007f1e0ff */
[C---:B------:R-:W-:Y:S02]  /*1fbe0*/  R2UR UR20, R170.reuse ;  /* 0x00000000aa1472ca */ /* 0x040fe400000e0000 */
        /* <DEDUP_REMOVED lines=20> */
[----:B------:R-:W-:Y:S02]  /*1fd30*/  R2UR UR4, R170 ;  /* 0x00000000aa0472ca */ /* 0x000fe400000e0000 */
[----:B------:R-:W-:Y:S01]  /*1fd40*/  LDGSTS.E.BYPASS.LTC128B.128 [R239+0x11800], desc[UR14][R8.64] ;  /* 0x1180000008ef7fae */ /* 0x000fe2000b901d4e */
[----:B------:R-:W-:Y:S02]  /*1fd50*/  R2UR UR5, R171 ;  /* 0x00000000ab0572ca */ /* 0x000fe400000e0000 */
[----:B------:R-:W-:Y:S02]  /*1fd60*/  ISETP.GT.AND P0, PT, R244, R231, PT ;  /* 0x000000e7f400720c */ /* 0x000fe40003f04270 */
[----:B------:R-:W-:Y:S05]  /*1fd70*/  LDGSTS.E.BYPASS.LTC128B.128 [R239+0x13800], desc[UR12][R8.64+0x80] ;  /* 0x1380008008ef7fae */ /* 0x000fea000b901d4c */
[----:B------:R-:W-:Y:S05]  /*1fd80*/  LDGSTS.E.BYPASS.LTC128B.128 [R239+0x15800], desc[UR10][R8.64+0x100] ;  /* 0x1580010008ef7fae */ /* 0x000fea000b901d4a */
[----:B------:R1:W-:Y:S05]  /*1fd90*/  LDGSTS.E.BYPASS.LTC128B.128 [R239+0x17800], desc[UR4][R8.64+0x180] ;  /* 0x1780018008ef7fae */ /* 0x0003ea000b901d44 */
[----:B------:R-:W-:Y:S05]  /*1fda0*/  LDSM.16.M88.4 R32, [R226] ;  /* 0x00000000e220783b */ /* 0x000fea0000000200 */
[----:B------:R-:W-:Y:S05]  /*1fdb0*/  LDSM.16.M88.4 R16, [R225+0x8800] ;  /* 0x00880000e110783b */ /* 0x000fea0000000200 */
[----:B------:R-:W-:Y:S05]  /*1fdc0*/  LDSM.16.M88.4 R24, [R225+0x9000] ;  /* 0x00900000e118783b */ /* 0x000fea0000000200 */
[----:B------:R-:W-:Y:S05]  /*1fdd0*/  LDSM.16.M88.4 R164, [R225+0x9800] ;  /* 0x00980000e1a4783b */ /* 0x000fea0000000200 */
[----:B------:R-:W-:Y:S05]  /*1fde0*/  LDSM.16.M88.4 R172, [R224] ;  /* 0x00000000e0ac783b */ /* 0x000fea0000000200 */
[----:B-1----:R-:W1:Y:S05]  /*1fdf0*/  LDSM.16.M88.4 R8, [R225+0x8000] ;  /* 0x00800000e108783b */ /* 0x002e6a0000000200 */
[----:B------:R-:W0:Y:S05]  /*1fe00*/  LDGDEPBAR ;  /* 0x00000000000079af */ /* 0x000e2a0000000000 */
[----:B------:R-:W2:Y:S05]  /*1fe10*/  LDSM.16.M88.4 R176, [R223] ;  /* 0x00000000dfb0783b */ /* 0x000eaa0000000200 */
[----:B------:R-:W3:Y:S05]  /*1fe20*/  LDSM.16.M88.4 R180, [R219] ;  /* 0x00000000dbb4783b */ /* 0x000eea0000000200 */
[----:B------:R-:W4:Y:S05]  /*1fe30*/  LDSM.16.M88.4 R184, [R218] ;  /* 0x00000000dab8783b */ /* 0x000f2a0000000200 */
[----:B------:R-:W5:Y:S05]  /*1fe40*/  LDSM.16.M88.4 R188, [R217] ;  /* 0x00000000d9bc783b */ /* 0x000f6a0000000200 */
[----:B------:R-:W-:Y:S05]  /*1fe50*/  LDSM.16.M88.4 R192, [R222] ;  /* 0x00000000dec0783b */ /* 0x000fea0000000200 */
[----:B------:R-:W5:Y:S05]  /*1fe60*/  LDSM.16.M88.4 R196, [R220+0x8000] ;  /* 0x00800000dcc4783b */ /* 0x000f6a0000000200 */
[----:B------:R-:W-:Y:S01]  /*1fe70*/  LDSM.16.M88.4 R200, [R220+0x9000] ;  /* 0x00900000dcc8783b */ /* 0x000fe20000000200 */
[C---:B-1----:R-:W-:Y:S04]  /*1fe80*/  HMMA.16816.F32 R4, R32.reuse, R8, RZ ;  /* 0x000000082004723c */ /* 0x042fe800000018ff */
[----:B------:R-:W5:Y:S02]  /*1fe90*/  LD.E R3, desc[UR4][R168.64+0x18c] ;  /* 0x00018c04a8037980 */ /* 0x000f64000c101900 */
[C---:B------:R-:W-:Y:S06]  /*1fea0*/  HMMA.16816.F32 R8, R32.reuse, R10, RZ ;  /* 0x0000000a2008723c */ /* 0x040fec00000018ff */
[C---:B------:R-:W-:Y:S06]  /*1feb0*/  HMMA.16816.F32 R12, R32.reuse, R16, RZ ;  /* 0x00000010200c723c */ /* 0x040fec00000018ff */
[C---:B------:R-:W-:Y:S06]  /*1fec0*/  HMMA.16816.F32 R16, R32.reuse, R18, RZ ;  /* 0x000000122010723c */ /* 0x040fec00000018ff */
[C---:B------:R-:W-:Y:S06]  /*1fed0*/  HMMA.16816.F32 R20, R32.reuse, R24, RZ ;  /* 0x000000182014723c */ /* 0x040fec00000018ff */
[C---:B------:R-:W-:Y:S06]  /*1fee0*/  HMMA.16816.F32 R24, R32.reuse, R26, RZ ;  /* 0x0000001a2018723c */ /* 0x040fec00000018ff */
[C---:B------:R-:W-:Y:S06]  /*1fef0*/  HMMA.16816.F32 R28, R32.reuse, R164, RZ ;  /* 0x000000a4201c723c */ /* 0x040fec00000018ff */
[----:B------:R-:W-:Y:S01]  /*1ff00*/  HMMA.16816.F32 R32, R32, R166, RZ ;  /* 0x000000a62020723c */ /* 0x000fe200000018ff */
[----:B------:R-:W1:Y:S05]  /*1ff10*/  LDSM.16.M88.4 R164, [R220+0x8800] ;  /* 0x00880000dca4783b */ /* 0x000e6a0000000200 */
[C---:B--2---:R-:W-:Y:S06]  /*1ff20*/  HMMA.16816.F32 R4, R172.reuse, R176, R4 ;  /* 0x000000b0ac04723c */ /* 0x044fec0000001804 */
[C---:B------:R-:W-:Y:S01]  /*1ff30*/  HMMA.16816.F32 R8, R172.reuse, R178, R8 ;  /* 0x000000b2ac08723c */ /* 0x040fe20000001808 */
[----:B------:R-:W2:Y:S05]  /*1ff40*/  LDSM.16.M88.4 R176, [R220+0x9800] ;  /* 0x00980000dcb0783b */ /* 0x000eaa0000000200 */
[C---:B---3--:R-:W-:Y:S06]  /*1ff50*/  HMMA.16816.F32 R12, R172.reuse, R180, R12 ;  /* 0x000000b4ac0c723c */ /* 0x048fec000000180c */
[C---:B------:R-:W-:Y:S01]  /*1ff60*/  HMMA.16816.F32 R16, R172.reuse, R182, R16 ;  /* 0x000000b6ac10723c */ /* 0x040fe20000001810 */
[----:B------:R-:W-:Y:S05]  /*1ff70*/  LDSM.16.M88.4 R180, [R221] ;  /* 0x00000000ddb4783b */ /* 0x000fea0000000200 */
[C---:B----4-:R-:W-:Y:S06]  /*1ff80*/  HMMA.16816.F32 R20, R172.reuse, R184, R20 ;  /* 0x000000b8ac14723c */ /* 0x050fec0000001814 */
[C---:B------:R-:W-:Y:S01]  /*1ff90*/  HMMA.16816.F32 R24, R172.reuse, R186, R24 ;  /* 0x000000baac18723c */ /* 0x040fe20000001818 */
[----:B------:R-:W3:Y:S05]  /*1ffa0*/  LDSM.16.M88.4 R184, [R216] ;  /* 0x00000000d8b8783b */ /* 0x000eea0000000200 */
[C---:B-----5:R-:W-:Y:S06]  /*1ffb0*/  HMMA.16816.F32 R28, R172.reuse, R188, R28 ;  /* 0x000000bcac1c723c */ /* 0x060fec000000181c */
[----:B------:R-:W-:Y:S01]  /*1ffc0*/  HMMA.16816.F32 R32, R172, R190, R32 ;  /* 0x000000beac20723c */ /* 0x000fe20000001820 */
[----:B------:R-:W4:Y:S05]  /*1ffd0*/  LDSM.16.M88.4 R172, [R216+0x800] ;  /* 0x00080000d8ac783b */ /* 0x000f2a0000000200 */
[C---:B------:R-:W-:Y:S01]  /*1ffe0*/  HMMA.16816.F32 R4, R192.reuse, R196, R4 ;  /* 0x000000c4c004723c */ /* 0x040fe20000001804 */
[----:B------:R-:W5:Y:S05]  /*1fff0*/  LDSM.16.M88.4 R188, [R216+0x1000] ;  /* 0x00100000d8bc783b */ /* 0x000f6a0000000200 */
        /* <DEDUP_REMOVED lines=8> */
[C---:B--2---:R-:W-:Y:S06]  /*20080*/  HMMA.16816.F32 R28, R192.reuse, R176, R28 ;  /* 0x000000b0c01c723c */ /* 0x044fec000000181c */
[----:B------:R-:W-:Y:S01]  /*20090*/  HMMA.16816.F32 R32, R192, R178, R32 ;  /* 0x000000b2c020723c */ /* 0x000fe20000001820 */
[----:B------:R-:W-:Y:S05]  /*200a0*/  LDSM.16.M88.4 R176, [R225+0xb000] ;  /* 0x00b00000e1b0783b */ /* 0x000fea0000000200 */
[C---:B---3--:R-:W-:Y:S01]  /*200b0*/  HMMA.16816.F32 R4, R180.reuse, R184, R4 ;  /* 0x000000b8b404723c */ /* 0x048fe20000001804 */
[----:B------:R-:W-:Y:S05]  /*200c0*/  LDSM.16.M88.4 R192, [R215] ;  /* 0x00000000d7c0783b */ /* 0x000fea0000000200 */
[C---:B------:R-:W-:Y:S01]  /*200d0*/  HMMA.16816.F32 R8, R180.reuse, R186, R8 ;  /* 0x000000bab408723c */ /* 0x040fe20000001808 */
[----:B------:R-:W-:Y:S05]  /*200e0*/  LDSM.16.M88.4 R184, [R225+0xb800] ;  /* 0x00b80000e1b8783b */ /* 0x000fea0000000200 */
[C---:B----4-:R-:W-:Y:S06]  /*200f0*/  HMMA.16816.F32 R12, R180.reuse, R172, R12 ;  /* 0x000000acb40c723c */ /* 0x050fec000000180c */
[C---:B------:R-:W-:Y:S01]  /*20100*/  HMMA.16816.F32 R16, R180.reuse, R174, R16 ;  /* 0x000000aeb410723c */ /* 0x040fe20000001810 */
[----:B------:R-:W2:Y:S05]  /*20110*/  LDSM.16.M88.4 R172, [R225+0xa800] ;  /* 0x00a80000e1ac783b */ /* 0x000eaa0000000200 */
[C---:B-----5:R-:W-:Y:S06]  /*20120*/  HMMA.16816.F32 R20, R180.reuse, R188, R20 ;  /* 0x000000bcb414723c */ /* 0x060fec0000001814 */
[C---:B------:R-:W-:Y:S01]  /*20130*/  HMMA.16816.F32 R24, R180.reuse, R190, R24 ;  /* 0x000000beb418723c */ /* 0x040fe20000001818 */
[----:B------:R-:W3:Y:S05]  /*20140*/  LDSM.16.M88.4 R188, [R224+0x2000] ;  /* 0x00200000e0bc783b */ /* 0x000eea0000000200 */
[C---:B-1----:R-:W-:Y:S06]  /*20150*/  HMMA.16816.F32 R28, R180.reuse, R164, R28 ;  /* 0x000000a4b41c723c */ /* 0x042fec000000181c */
[----:B------:R-:W-:Y:S01]  /*20160*/  HMMA.16816.F32 R32, R180, R166, R32 ;  /* 0x000000a6b420723c */ /* 0x000fe20000001820 */
[----:B------:R-:W1:Y:S05]  /*20170*/  LDSM.16.M88.4 R164, [R214] ;  /* 0x00000000d6a4783b */ /* 0x000e6a0000000200 */
[C---:B------:R-:W-:Y:S01]  /*20180*/  HMMA.16816.F32 R4, R196.reuse, R200, R4 ;  /* 0x000000c8c404723c */ /* 0x040fe20000001804 */
[----:B------:R-:W4:Y:S05]  /*20190*/  LDSM.16.M88.4 R180, [R213] ;  /* 0x00000000d5b4783b */ /* 0x000f2a0000000200 */
[C---:B------:R-:W-:Y:S01]  /*201a0*/  HMMA.16816.F32 R8, R196.reuse, R202, R8 ;  /* 0x000000cac408723c */ /* 0x040fe20000001808 */
[----:B------:R-:W5:Y:S05]  /*201b0*/  LDSM.16.M88.4 R200, [R212] ;  /* 0x00000000d4c8783b */ /* 0x000f6a0000000200 */
        /* <DEDUP_REMOVED lines=8> */
[----:B------:R-:W2:Y:S05]  /*20240*/  LDSM.16.M88.4 R184, [R220+0xa800] ;  /* 0x00a80000dcb8783b */ /* 0x000eaa0000000200 */
[C---:B---3--:R-:W-:Y:S01]  /*20250*/  HMMA.16816.F32 R4, R188.reuse, R192, R4 ;  /* 0x000000c0bc04723c */ /* 0x048fe20000001804 */
[----:B------:R-:W3:Y:S05]  /*20260*/  LDSM.16.M88.4 R196, [R220+0xb000] ;  /* 0x00b00000dcc4783b */ /* 0x000eea0000000200 */
[C---:B------:R-:W-:Y:S01]  /*20270*/  HMMA.16816.F32 R8, R188.reuse, R194, R8 ;  /* 0x000000c2bc08723c */ /* 0x040fe20000001808 */
[----:B------:R-:W3:Y:S05]  /*20280*/  LDSM.16.M88.4 R192, [R220+0xb800] ;  /* 0x00b80000dcc0783b */ /* 0x000eea0000000200 */
[C---:B-1----:R-:W-:Y:S06]  /*20290*/  HMMA.16816.F32 R12, R188.reuse, R164, R12 ;  /* 0x000000a4bc0c723c */ /* 0x042fec000000180c */
[C---:B------:R-:W-:Y:S01]  /*202a0*/  HMMA.16816.F32 R16, R188.reuse, R166, R16 ;  /* 0x000000a6bc10723c */ /* 0x040fe20000001810 */
[----:B------:R-:W-:Y:S05]  /*202b0*/  LDSM.16.M88.4 R164, [R221+0x2000] ;  /* 0x00200000dda4783b */ /* 0x000fea0000000200 */
[C---:B----4-:R-:W-:Y:S06]  /*202c0*/  HMMA.16816.F32 R20, R188.reuse, R180, R20 ;  /* 0x000000b4bc14723c */ /* 0x050fec0000001814 */
[C---:B------:R-:W-:Y:S01]  /*202d0*/  HMMA.16816.F32 R24, R188.reuse, R182, R24 ;  /* 0x000000b6bc18723c */ /* 0x040fe20000001818 */
[----:B------:R-:W1:Y:S05]  /*202e0*/  LDSM.16.M88.4 R180, [R216+0x2000] ;  /* 0x00200000d8b4783b */ /* 0x000e6a0000000200 */
[C---:B-----5:R-:W-:Y:S06]  /*202f0*/  HMMA.16816.F32 R28, R188.reuse, R200, R28 ;  /* 0x000000c8bc1c723c */ /* 0x060fec000000181c */
[----:B------:R-:W-:Y:S01]  /*20300*/  HMMA.16816.F32 R32, R188, R202, R32 ;  /* 0x000000cabc20723c */ /* 0x000fe20000001820 */
[----:B------:R-:W4:Y:S05]  /*20310*/  LDSM.16.M88.4 R188, [R216+0x2800] ;  /* 0x00280000d8bc783b */ /* 0x000f2a0000000200 */
[C---:B--2---:R-:W-:Y:S01]  /*20320*/  HMMA.16816.F32 R4, R172.reuse, R176, R4 ;  /* 0x000000b0ac04723c */ /* 0x044fe20000001804 */
[----:B------:R-:W2:Y:S05]  /*20330*/  LDSM.16.M88.4 R200, [R216+0x3000] ;  /* 0x00300000d8c8783b */ /* 0x000eaa0000000200 */
[C---:B------:R-:W-:Y:S01]  /*20340*/  HMMA.16816.F32 R8, R172.reuse, R178, R8 ;  /* 0x000000b2ac08723c */ /* 0x040fe20000001808 */
[----:B------:R-:W5:Y:S05]  /*20350*/  LDSM.16.M88.4 R176, [R216+0x3800] ;  /* 0x00380000d8b0783b */ /* 0x000f6a0000000200 */
[C---:B------:R-:W-:Y:S06]  /*20360*/  HMMA.16816.F32 R12, R172.reuse, R184, R12 ;  /* 0x000000b8ac0c723c */ /* 0x040fec000000180c */
[C---:B------:R-:W-:Y:S01]  /*20370*/  HMMA.16816.F32 R16, R172.reuse, R186, R16 ;  /* 0x000000baac10723c */ /* 0x040fe20000001810 */
[----:B------:R-:W-:Y:S05]  /*20380*/  LDSM.16.M88.4 R184, [R226+0x4000] ;  /* 0x00400000e2b8783b */ /* 0x000fea0000000200 */
[C---:B---3--:R-:W-:Y:S06]  /*20390*/  HMMA.16816.F32 R20, R172.reuse, R196, R20 ;  /* 0x000000c4ac14723c */ /* 0x048fec0000001814 */
[C---:B------:R-:W-:Y:S01]  /*203a0*/  HMMA.16816.F32 R24, R172.reuse, R198, R24 ;  /* 0x000000c6ac18723c */ /* 0x040fe20000001818 */
[----:B------:R-:W3:Y:S05]  /*203b0*/  LDSM.16.M88.4 R196, [R225+0xc000] ;  /* 0x00c00000e1c4783b */ /* 0x000eea0000000200 */
[C---:B------:R-:W-:Y:S06]  /*203c0*/  HMMA.16816.F32 R28, R172.reuse, R192, R28 ;  /* 0x000000c0ac1c723c */ /* 0x040fec000000181c */
[----:B------:R-:W-:Y:S01]  /*203d0*/  HMMA.16816.F32 R32, R172, R194, R32 ;  /* 0x000000c2ac20723c */ /* 0x000fe20000001820 */
[----:B------:R-:W3:Y:S05]  /*203e0*/  LDSM.16.M88.4 R172, [R225+0xc800] ;  /* 0x00c80000e1ac783b */ /* 0x000eea0000000200 */
[C---:B-1----:R-:W-:Y:S01]  /*203f0*/  HMMA.16816.F32 R4, R164.reuse, R180, R4 ;  /* 0x000000b4a404723c */ /* 0x042fe20000001804 */
[----:B------:R-:W1:Y:S05]  /*20400*/  LDSM.16.M88.4 R192, [R225+0xd000] ;  /* 0x00d00000e1c0783b */ /* 0x000e6a0000000200 */
[C---:B------:R-:W-:Y:S01]  /*20410*/  HMMA.16816.F32 R8, R164.reuse, R182, R8 ;  /* 0x000000b6a408723c */ /* 0x040fe20000001808 */
[----:B------:R-:W1:Y:S05]  /*20420*/  LDSM.16.M88.4 R180, [R225+0xd800] ;  /* 0x00d80000e1b4783b */ /* 0x000e6a0000000200 */
[C---:B----4-:R-:W-:Y:S06]  /*20430*/  HMMA.16816.F32 R12, R164.reuse, R188, R12 ;  /* 0x000000bca40c723c */ /* 0x050fec000000180c */
[C---:B------:R-:W-:Y:S01]  /*20440*/  HMMA.16816.F32 R16, R164.reuse, R190, R16 ;  /* 0x000000bea410723c */ /* 0x040fe20000001810 */
[----:B------:R-:W-:Y:S05]  /*20450*/  LDSM.16.M88.4 R188, [R224+0x4000] ;  /* 0x00400000e0bc783b */ /* 0x000fea0000000200 */
[C---:B--2---:R-:W-:Y:S06]  /*20460*/  HMMA.16816.F32 R20, R164.reuse, R200, R20 ;  /* 0x000000c8a414723c */ /* 0x044fec0000001814 */
[C---:B------:R-:W-:Y:S01]  /*20470*/  HMMA.16816.F32 R24, R164.reuse, R202, R24 ;  /* 0x000000caa418723c */ /* 0x040fe20000001818 */
[----:B------:R-:W2:Y:S05]  /*20480*/  LDSM.16.M88.4 R200, [R211] ;  /* 0x00000000d3c8783b */ /* 0x000eaa0000000200 */
[C---:B-----5:R-:W-:Y:S06]  /*20490*/  HMMA.16816.F32 R28, R164.reuse, R176, R28 ;  /* 0x000000b0a41c723c */ /* 0x060fec000000181c */
[----:B------:R-:W-:Y:S01]  /*204a0*/  HMMA.16816.F32 R32, R164, R178, R32 ;  /* 0x000000b2a420723c */ /* 0x000fe20000001820 */
[----:B------:R-:W4:Y:S05]  /*204b0*/  LDSM.16.M88.4 R164, [R210] ;  /* 0x00000000d2a4783b */ /* 0x000f2a0000000200 */
[C---:B---3--:R-:W-:Y:S01]  /*204c0*/  HMMA.16816.F32 R4, R184.reuse, R196, R4 ;  /* 0x000000c4b804723c */ /* 0x048fe20000001804 */
[----:B------:R-:W-:Y:S05]  /*204d0*/  LDSM.16.M88.4 R176, [R208] ;  /* 0x00000000d0b0783b */ /* 0x000fea0000000200 */
[C---:B------:R-:W-:Y:S01]  /*204e0*/  HMMA.16816.F32 R8, R184.reuse, R198, R8 ;  /* 0x000000c6b808723c */ /* 0x040fe20000001808 */
[----:B------:R-:W-:Y:S05]  /*204f0*/  LDSM.16.M88.4 R196, [R220+0xc000] ;  /* 0x00c00000dcc4783b */ /* 0x000fea0000000200 */
[C---:B------:R-:W-:Y:S06]  /*20500*/  HMMA.16816.F32 R12, R184.reuse, R172, R12 ;  /* 0x000000acb80c723c */ /* 0x040fec000000180c */
[C---:B------:R-:W-:Y:S01]  /*20510*/  HMMA.16816.F32 R16, R184.reuse, R174, R16 ;  /* 0x000000aeb810723c */ /* 0x040fe20000001810 */
[----:B------:R-:W3:Y:S05]  /*20520*/  LDSM.16.M88.4 R172, [R209] ;  /* 0x00000000d1ac783b */ /* 0x000eea0000000200 */
[C---:B-1----:R-:W-:Y:S06]  /*20530*/  HMMA.16816.F32 R20, R184.reuse, R192, R20 ;  /* 0x000000c0b814723c */ /* 0x042fec0000001814 */
[C---:B------:R-:W-:Y:S01]  /*20540*/  HMMA.16816.F32 R24, R184.reuse, R194, R24 ;  /* 0x000000c2b818723c */ /* 0x040fe20000001818 */
[----:B------:R-:W1:Y:S05]  /*20550*/  LDSM.16.M88.4 R192, [R222+0x4000] ;  /* 0x00400000dec0783b */ /* 0x000e6a0000000200 */
[C---:B------:R-:W-:Y:S06]  /*20560*/  HMMA.16816.F32 R28, R184.reuse, R180, R28 ;  /* 0x000000b4b81c723c */ /* 0x040fec000000181c */
[----:B------:R-:W-:Y:S01]  /*20570*/  HMMA.16816.F32 R32, R184, R182, R32 ;  /* 0x000000b6b820723c */ /* 0x000fe20000001820 */
[----:B------:R-:W5:Y:S05]  /*20580*/  LDSM.16.M88.4 R180, [R220+0xc800] ;  /* 0x00c80000dcb4783b */ /* 0x000f6a0000000200 */
[C---:B--2---:R-:W-:Y:S01]  /*20590*/  HMMA.16816.F32 R4, R188.reuse, R200, R4 ;  /* 0x000000c8bc04723c */ /* 0x044fe20000001804 */
[----:B------:R-:W2:Y:S05]  /*205a0*/  LDSM.16.M88.4 R184, [R220+0xd000] ;  /* 0x00d00000dcb8783b */ /* 0x000eaa0000000200 */
        /* <DEDUP_REMOVED lines=10> */
[----:B------:R-:W4:Y:S05]  /*20650*/  LDSM.16.M88.4 R176, [R216+0x4800] ;  /* 0x00480000d8b0783b */ /* 0x000f2a0000000200 */
[C---:B-1----:R-:W-:Y:S01]  /*20660*/  HMMA.16816.F32 R4, R192.reuse, R196, R4 ;  /* 0x000000c4c004723c */ /* 0x042fe20000001804 */
[----:B------:R-:W1:Y:S05]  /*20670*/  LDSM.16.M88.4 R188, [R216+0x5000] ;  /* 0x00500000d8bc783b */ /* 0x000e6a0000000200 */
        /* <DEDUP_REMOVED lines=10> */
[----:B------:R-:W5:Y:S05]  /*20720*/  LDSM.16.M88.4 R192, [R225+0xe800] ;  /* 0x00e80000e1c0783b */ /* 0x000f6a0000000200 */
[C---:B---3--:R-:W-:Y:S01]  /*20730*/  HMMA.16816.F32 R4, R164.reuse, R172, R4 ;  /* 0x000000aca404723c */ /* 0x048fe20000001804 */
[----:B------:R-:W3:Y:S05]  /*20740*/  LDSM.16.M88.4 R200, [R225+0xf000] ;  /* 0x00f00000e1c8783b */ /* 0x000eea0000000200 */
[C---:B------:R-:W-:Y:S01]  /*20750*/  HMMA.16816.F32 R8, R164.reuse, R174, R8 ;  /* 0x000000aea408723c */ /* 0x040fe20000001808 */
[----:B------:R-:W3:Y:S05]  /*20760*/  LDSM.16.M88.4 R172, [R225+0xf800] ;  /* 0x00f80000e1ac783b */ /* 0x000eea0000000200 */
[C---:B----4-:R-:W-:Y:S06]  /*20770*/  HMMA.16816.F32 R12, R164.reuse, R176, R12 ;  /* 0x000000b0a40c723c */ /* 0x050fec000000180c */
[C---:B------:R-:W-:Y:S01]  /*20780*/  HMMA.16816.F32 R16, R164.reuse, R178, R16 ;  /* 0x000000b2a410723c */ /* 0x040fe20000001810 */
[----:B------:R-:W-:Y:S05]  /*20790*/  LDSM.16.M88.4 R176, [R224+0x6000] ;  /* 0x00600000e0b0783b */ /* 0x000fea0000000200 */
[C---:B-1----:R-:W-:Y:S06]  /*207a0*/  HMMA.16816.F32 R20, R164.reuse, R188, R20 ;  /* 0x000000bca414723c */ /* 0x042fec0000001814 */
[C---:B------:R-:W-:Y:S01]  /*207b0*/  HMMA.16816.F32 R24, R164.reuse, R190, R24 ;  /* 0x000000bea418723c */ /* 0x040fe20000001818 */
[----:B------:R-:W1:Y:S05]  /*207c0*/  LDSM.16.M88.4 R188, [R207] ;  /* 0x00000000cfbc783b */ /* 0x000e6a0000000200 */
[C---:B------:R-:W-:Y:S06]  /*207d0*/  HMMA.16816.F32 R28, R164.reuse, R196, R28 ;  /* 0x000000c4a41c723c */ /* 0x040fec000000181c */
[----:B------:R-:W-:Y:S01]  /*207e0*/  HMMA.16816.F32 R32, R164, R198, R32 ;  /* 0x000000c6a420723c */ /* 0x000fe20000001820 */
[----:B------:R-:W4:Y:S05]  /*207f0*/  LDSM.16.M88.4 R164, [R206] ;  /* 0x00000000cea4783b */ /* 0x000f2a0000000200 */
[C---:B--2---:R-:W-:Y:S01]  /*20800*/  HMMA.16816.F32 R4, R180.reuse, R184, R4 ;  /* 0x000000b8b404723c */ /* 0x044fe20000001804 */
[----:B------:R-:W2:Y:S05]  /*20810*/  LDSM.16.M88.4 R196, [R205] ;  /* 0x00000000cdc4783b */ /* 0x000eaa0000000200 */
[C---:B------:R-:W-:Y:S01]  /*20820*/  HMMA.16816.F32 R8, R180.reuse, R186, R8 ;  /* 0x000000bab408723c */ /* 0x040fe20000001808 */
[----:B------:R-:W2:Y:S05]  /*20830*/  LDSM.16.M88.4 R184, [R204] ;  /* 0x00000000ccb8783b */ /* 0x000eaa0000000200 */
        /* <DEDUP_REMOVED lines=8> */
[----:B------:R-:W-:Y:S05]  /*208c0*/  LDSM.16.M88.4 R172, [R220+0xf000] ;  /* 0x00f00000dcac783b */ /* 0x000fea0000000200 */
[----:B------:R-:W-:Y:S01]  /*208d0*/  LDSM.16.M88.4 R180, [R220+0xf800] ;  /* 0x00f80000dcb4783b */ /* 0x000fe20000000200 */
[C---:B-1----:R-:W-:Y:S06]  /*208e0*/  HMMA.16816.F32 R4, R176.reuse, R188, R4 ;  /* 0x000000bcb004723c */ /* 0x042fec0000001804 */
[C---:B------:R-:W-:Y:S01]  /*208f0*/  HMMA.16816.F32 R8, R176.reuse, R190, R8 ;  /* 0x000000beb008723c */ /* 0x040fe20000001808 */
[----:B------:R-:W-:Y:S05]  /*20900*/  LDSM.16.M88.4 R188, [R221+0x6000] ;  /* 0x00600000ddbc783b */ /* 0x000fea0000000200 */
[C---:B----4-:R-:W-:Y:S06]  /*20910*/  HMMA.16816.F32 R12, R176.reuse, R164, R12 ;  /* 0x000000a4b00c723c */ /* 0x050fec000000180c */
[C---:B------:R-:W-:Y:S01]  /*20920*/  HMMA.16816.F32 R16, R176.reuse, R166, R16 ;  /* 0x000000a6b010723c */ /* 0x040fe20000001810 */
[----:B------:R-:W1:Y:S05]  /*20930*/  LDSM.16.M88.4 R164, [R220+0xe800] ;  /* 0x00e80000dca4783b */ /* 0x000e6a0000000200 */
[C---:B--2---:R-:W-:Y:S06]  /*20940*/  HMMA.16816.F32 R20, R176.reuse, R196, R20 ;  /* 0x000000c4b014723c */ /* 0x044fec0000001814 */
[C---:B------:R-:W-:Y:S01]  /*20950*/  HMMA.16816.F32 R24, R176.reuse, R198, R24 ;  /* 0x000000c6b018723c */ /* 0x040fe20000001818 */
[----:B------:R-:W2:Y:S05]  /*20960*/  LDSM.16.M88.4 R196, [R216+0x6000] ;  /* 0x00600000d8c4783b */ /* 0x000eaa0000000200 */
[C---:B------:R-:W-:Y:S06]  /*20970*/  HMMA.16816.F32 R28, R176.reuse, R184, R28 ;  /* 0x000000b8b01c723c */ /* 0x040fec000000181c */
[----:B------:R-:W-:Y:S06]  /*20980*/  HMMA.16816.F32 R32, R176, R186, R32 ;  /* 0x000000bab020723c */ /* 0x000fec0000001820 */
[C---:B---3--:R-:W-:Y:S06]  /*20990*/  HMMA.16816.F32 R4, R192.reuse, R200, R4 ;  /* 0x000000c8c004723c */ /* 0x048fec0000001804 */
[C---:B------:R-:W-:Y:S06]  /*209a0*/  HMMA.16816.F32 R8, R192.reuse, R202, R8 ;  /* 0x000000cac008723c */ /* 0x040fec0000001808 */
[C---:B-1----:R-:W-:Y:S06]  /*209b0*/  HMMA.16816.F32 R12, R192.reuse, R164, R12 ;  /* 0x000000a4c00c723c */ /* 0x042fec000000180c */
[C---:B------:R-:W-:Y:S01]  /*209c0*/  HMMA.16816.F32 R16, R192.reuse, R166, R16 ;  /* 0x000000a6c010723c */ /* 0x040fe20000001810 */
[----:B------:R-:W1:Y:S05]  /*209d0*/  LDSM.16.M88.4 R164, [R216+0x6800] ;  /* 0x00680000d8a4783b */ /* 0x000e6a0000000200 */
[C---:B------:R-:W-:Y:S06]  /*209e0*/  HMMA.16816.F32 R20, R192.reuse, R172, R20 ;  /* 0x000000acc014723c */ /* 0x040fec0000001814 */
[C---:B------:R-:W-:Y:S06]  /*209f0*/  HMMA.16816.F32 R24, R192.reuse, R174, R24 ;  /* 0x000000aec018723c */ /* 0x040fec0000001818 */
[C---:B------:R-:W-:Y:S06]  /*20a00*/  HMMA.16816.F32 R28, R192.reuse, R180, R28 ;  /* 0x000000b4c01c723c */ /* 0x040fec000000181c */
[----:B------:R-:W-:Y:S06]  /*20a10*/  HMMA.16816.F32 R32, R192, R182, R32 ;  /* 0x000000b6c020723c */ /* 0x000fec0000001820 */
[C---:B--2---:R-:W-:Y:S06]  /*20a20*/  HMMA.16816.F32 R4, R188.reuse, R196, R4 ;  /* 0x000000c4bc04723c */ /* 0x044fec0000001804 */
[C---:B------:R-:W-:Y:S06]  /*20a30*/  HMMA.16816.F32 R8, R188.reuse, R198, R8 ;  /* 0x000000c6bc08723c */ /* 0x040fec0000001808 */
[C---:B-1----:R-:W-:Y:S06]  /*20a40*/  HMMA.16816.F32 R12, R188.reuse, R164, R12 ;  /* 0x000000a4bc0c723c */ /* 0x042fec000000180c */
        /* <DEDUP_REMOVED lines=15> */
[-C--:B------:R-:W-:Y:S01]  /*20b40*/  FMUL.FTZ R16, R16, R3.reuse ;  /* 0x0000000310107220 */ /* 0x080fe20000410000 */
[-C--:B------:R-:W-:Y:S04]  /*20b50*/  FMUL.FTZ R17, R17, R3.reuse ;  /* 0x0000000311117220 */ /* 0x080fe80000410000 */
[----:B------:R-:W3:Y:S01]  /*20b60*/  MUFU.TANH R184, R6 ;  /* 0x0000000600b87308 */ /* 0x000ee20000002400 */
[-C--:B------:R-:W-:Y:S01]  /*20b70*/  FMUL.FTZ R18, R18, R3.reuse ;  /* 0x0000000312127220 */ /* 0x080fe20000410000 */
[-C--:B------:R-:W-:Y:S08]  /*20b80*/  FMUL.FTZ R19, R19, R3.reuse ;  /* 0x0000000313137220 */ /* 0x080ff00000410000 */
        /* <DEDUP_REMOVED lines=73> */
[----:B-1--4-:R-:W3:Y:S01]  /*21020*/  LD.E.64 R14, desc[UR10][R168.64+0x20] ;  /* 0x0000200aa80e7980 */ /* 0x012ee2000c101b00 */
[-C--:B--2---:R-:W-:Y:S02]  /*21030*/  IABS R7, R11.reuse ;  /* 0x0000000b00077213 */ /* 0x084fe40000000000 */
[-C--:B------:R-:W-:Y:S02]  /*21040*/  IABS R5, R11.reuse ;  /* 0x0000000b00057213 */ /* 0x080fe40000000000 */
[----:B------:R-:W1:Y:S01]  /*21050*/  I2F.RP R12, R7 ;  /* 0x00000007000c7306 */ /* 0x000e620000209400 */
[-C--:B------:R-:W-:Y:S02]  /*21060*/  LOP3.LUT R3, R3, R11.reuse, RZ, 0x3c, !PT ;  /* 0x0000000b03037212 */ /* 0x080fe400078e3cff */
[----:B------:R-:W-:Y:S01]  /*21070*/  IMAD.MOV R5, RZ, RZ, -R5 ;  /* 0x000000ffff057224 */ /* 0x000fe200078e0a05 */
[----:B------:R-:W-:Y:S04]  /*21080*/  LOP3.LUT R9, R9, R11, RZ, 0x3c, !PT ;  /* 0x0000000b09097212 */ /* 0x000fe800078e3cff */
[----:B------:R-:W-:Y:S02]  /*21090*/  ISETP.GE.AND P0, PT, R9, RZ, PT ;  /* 0x000000ff0900720c */ /* 0x000fe40003f06270 */
        /* <DEDUP_REMOVED lines=21> */
[----:B------:R-:W-:Y:S02]  /*211f0*/  LOP3.LUT R3, RZ, R11, RZ, 0x33, !PT ;  /* 0x0000000bff037212 */ /* 0x000fe400078e33ff */
[----:B------:R-:W-:Y:S05]  /*21200*/  ISETP.NE.AND P2, PT, R11, RZ, PT ;  /* 0x000000ff0b00720c */ /* 0x000fea0003f45270 */
        /* <DEDUP_REMOVED lines=11> */
[----:B------:R1:W4:Y:S04]  /*212c0*/  LD.E R3, desc[UR12][R6.64] ;  /* 0x0000000c06037980 */ /* 0x000328000c101900 */
        /* <DEDUP_REMOVED lines=14> */
.L_x_4154:
[----:B------:R-:W-:Y:S02]  /*213b0*/  R2UR UR4, R170 ;  /* 0x00000000aa0472ca */ /* 0x000fe400000e0000 */
[----:B------:R-:W-:Y:S11]  /*213c0*/  R2UR UR5, R171 ;  /* 0x00000000ab0572ca */ /* 0x000ff600000e0000 */
[----:B------:R-:W-:Y:S02]  /*213d0*/  @!UPT UIADD3 URZ, URZ, URZ, URZ ;  /* 0x0000003f3f3ff290 */ /* 0x000fe4000fffe03f */
[----:B------:R-:W2:Y:S02]  /*213e0*/  LD.E R8, desc[UR4][R168.64+0x38] ;  /* 0x00003804a8087980 */ /* 0x000ea4000c101900 */
[----:B--2---:R-:W-:Y:S05]  /*213f0*/  IMAD.U32 R8, R8, -0x40, RZ ;  /* 0xffffffc008087824 */ /* 0x004fea00078e00ff */
[----:B------:R-:W-:Y:S02]  /*21400*/  SHF.R.S32.HI R4, RZ, 0x1f, R8 ;  /* 0x0000001fff047819 */ /* 0x000fe40000011408 */
.L_x_4155:
[----:B------:R-:W-:Y:S05]  /*21410*/  BSYNC B0 ;  /* 0x0000000000007941 */ /* 0x000fea0003800000 */
.L_x_4153:
[----:B------:R-:W-:Y:S02]  /*21420*/  LEA R233, P0, R8, R233, 0x1 ;  /* 0x000000e908e97211 */ /* 0x000fe400078008ff */
[----:B------:R-:W-:Y:S02]  /*21430*/  R2UR UR14, R170 ;  /* 0x00000000aa0e72ca */ /* 0x000fe400000e0000 */
[C---:B------:R-:W-:Y:S02]  /*21440*/  R2UR UR15, R171.reuse ;  /* 0x00000000ab0f72ca */ /* 0x040fe400000e0000 */
[----:B------:R-:W-:Y:S01]  /*21450*/  LEA.HI.X R232, R8, R232, R4, 0x1, P0 ;  /* 0x000000e808e87211 */ /* 0x000fe200000f0c04 */
[----:B------:R-:W-:Y:S01]  /*21460*/  IMAD.MOV.U32 R4, RZ, RZ, R233 ;  /* 0x000000ffff047224 */ /* 0x000fe200078e00e9 */
[C---:B------:R-:W-:Y:S02]  /*21470*/  R2UR UR12, R170.reuse ;  /* 0x00000000aa0c72ca */ /* 0x040fe400000e0000 */
[C---:B------:R-:W-:Y:S01]  /*21480*/  R2UR UR13, R171.reuse ;  /* 0x00000000ab0d72ca */ /* 0x040fe200000e0000 */
[--C-:B------:R-:W-:Y:S01]  /*21490*/  IMAD.MOV.U32 R5, RZ, RZ, R232.reuse ;  /* 0x000000ffff057224 */ /* 0x100fe200078e00e8 */
[C---:B------:R-:W-:Y:S02]  /*214a0*/  R2UR UR10, R170.reuse ;  /* 0x00000000aa0a72ca */ /* 0x040fe400000e0000 */
[C---:B------:R-:W-:Y:S02]  /*214b0*/  R2UR UR11, R171.reuse ;  /* 0x00000000ab0b72ca */ /* 0x040fe400000e0000 */
[C---:B------:R-:W-:Y:S01]  /*214c0*/  R2UR UR4, R170.reuse ;  /* 0x00000000aa0472ca */ /* 0x040fe200000e0000 */
[----:B------:R-:W-:Y:S01]  /*214d0*/  @!PT LDS RZ, [RZ] ;  /* 0x00000000fffff984 */ /* 0x000fe20000000800 */
[----:B------:R-:W-:Y:S01]  /*214e0*/  @!PT LDS RZ, [RZ] ;  /* 0x00000000fffff984 */ /* 0x000fe20000000800 */
[----:B------:R-:W-:Y:S01]  /*214f0*/  @!PT LDS RZ, [RZ] ;  /* 0x00000000fffff984 */ /* 0x000fe20000000800 */
[----:B------:R-:W-:Y:S01]  /*21500*/  LDGSTS.E.BYPASS.LTC128B.128 [R239+0x8000], desc[UR14][R4.64] ;  /* 0x0800000004ef7fae */ /* 0x000fe2000b901d4e */
[C---:B------:R-:W-:Y:S02]  /*21510*/  R2UR UR5, R171.reuse ;  /* 0x00000000ab0572ca */ /* 0x040fe400000e0000 */
[----:B------:R-:W-:Y:S02]  /*21520*/  R2UR UR30, R170 ;  /* 0x00000000aa1e72ca */ /* 0x000fe400000e0000 */
[C---:B------:R-:W-:Y:S01]  /*21530*/  R2UR UR31, R171.reuse ;  /* 0x00000000ab1f72ca */ /* 0x040fe200000e0000 */
[----:B------:R-:W-:Y:S01]  /*21540*/  LDGSTS.E.BYPASS.LTC128B.128 [R239+0xa000], desc[UR12][R4.64+0x80] ;  /* 0x0a00008004ef7fae */ /* 0x000fe2000b901d4c */
[----:B------:R-:W-:Y:S02]  /*21550*/  IADD3 R8, P0, R250, R233, RZ ;  /* 0x000000e9fa087210 */ /* 0x000fe40007f1e0ff */
[C---:B------:R-:W-:Y:S01]  /*21560*/  R2UR UR28, R170.reuse ;  /* 0x00000000aa1c72ca */ /* 0x040fe200000e0000 */
[----:B------:R-:W-:Y:S01]  /*21570*/  LDGSTS.E.BYPASS.LTC128B.128 [R239+0xc000], desc[UR10][R4.64+0x100] ;  /* 0x0c00010004ef7fae */ /* 0x000fe2000b901d4a */
[----:B------:R-:W-:Y:S01]  /*21580*/  R2UR UR29, R171 ;  /* 0x00000000ab1d72ca */ /* 0x000fe200000e0000 */
[----:B------:R-:W-:Y:S01]  /*21590*/  IMAD.X R9, R247, 0x1, R232, P0 ;  /* 0x00000001f7097824 */ /* 0x000fe200000e06e8 */
[C---:B------:R-:W-:Y:S01]  /*215a0*/  R2UR UR26, R170.reuse ;  /* 0x00000000aa1a72ca */ /* 0x040fe200000e0000 */
[----:B------:R2:W-:Y:S01]  /*215b0*/  LDGSTS.E.BYPASS.LTC128B.128 [R239+0xe000], desc[UR4][R4.64+0x180] ;  /* 0x0e00018004ef7fae */ /* 0x0005e2000b901d44 */
[C---:B------:R-:W-:Y:S02]  /*215c0*/  R2UR UR27, R171.reuse ;  /* 0x00000000ab1b72ca */ /* 0x040fe400000e0000 */
[C---:B------:R-:W-:Y:S01]  /*215d0*/  R2UR UR24, R170.reuse ;  /* 0x00000000aa1872ca */ /* 0x040fe200000e0000 */
[----:B------:R3:W-:Y:S01]  /*215e0*/  LDGSTS.E.BYPASS.LTC128B.128 [R239+0x8800], desc[UR30][R8.64] ;  /* 0x0880000008ef7fae */ /* 0x0007e2000b901d5e */
[C---:B------:R-:W-:Y:S02]  /*215f0*/  R2UR UR25, R171.reuse ;  /* 0x00000000ab1972ca */ /* 0x040fe400000e0000 */
[----:B------:R-:W-:Y:S02]  /*21600*/  R2UR UR22, R170 ;  /* 0x00000000aa1672ca */ /* 0x000fe400000e0000 */
[C---:B------:R-:W-:Y:S01]  /*21610*/  R2UR UR23, R171.reuse ;  /* 0x00000000ab1772ca */ /* 0x040fe200000e0000 */
[----:B------:R3:W-:Y:S01]  /*21620*/  LDGSTS.E.BYPASS.LTC128B.128 [R239+0xa800], desc[UR28][R8.64+0x80] ;  /* 0x0a80008008ef7fae */ /* 0x0007e2000b901d5c */
[----:B------:R-:W-:Y:S02]  /*21630*/  IADD3 R6, P0, R250, R8, RZ ;  /* 0x00000008fa067210 */ /* 0x000fe40007f1e0ff */
[C---:B------:R-:W-:Y:S01]  /*21640*/  R2UR UR20, R170.reuse ;  /* 0x00000000aa1472ca */ /* 0x040fe200000e0000 */
[----:B------:R3:W-:Y:S01]  /*21650*/  LDGSTS.E.BYPASS.LTC128B.128 [R239+0xc800], desc[UR26][R8.64+0x100] ;  /* 0x0c80010008ef7fae */ /* 0x0007e2000b901d5a */
[----:B------:R-:W-:Y:S01]  /*21660*/  R2UR UR21, R171 ;  /* 0x00000000ab1572ca */ /* 0x000fe200000e0000 */
[----:B------:R-:W-:Y:S01]  /*21670*/  IMAD.X R7, R247, 0x1, R9, P0 ;  /* 0x00000001f7077824 */ /* 0x000fe200000e0609 */
[C---:B------:R-:W-:Y:S01]  /*21680*/  R2UR UR18, R170.reuse ;  /* 0x00000000aa1272ca */ /* 0x040fe200000e0000 */
[----:B------:R3:W-:Y:S01]  /*21690*/  LDGSTS.E.BYPASS.LTC128B.128 [R239+0xe800], desc[UR24][R8.64+0x180] ;  /* 0x0e80018008ef7fae */ /* 0x0007e2000b901d58 */
[C---:B------:R-:W-:Y:S02]  /*216a0*/  R2UR UR19, R171.reuse ;  /* 0x00000000ab1372ca */ /* 0x040fe400000e0000 */
[----:B------:R-:W-:Y:S01]  /*216b0*/  R2UR UR16, R170 ;  /* 0x00000000aa1072ca */ /* 0x000fe200000e0000 */
[----:B------:R3:W-:Y:S01]  /*216c0*/  LDGSTS.E.BYPASS.LTC128B.128 [R239+0x9000], desc[UR22][R6.64] ;  /* 0x0900000006ef7fae */ /* 0x0007e2000b901d56 */
[----:B------:R-:W-:Y:S02]  /*216d0*/  R2UR UR17, R171 ;  /* 0x00000000ab1172ca */ /* 0x000fe400000e0000 */
[----:B--2---:R-:W-:Y:S03]  /*216e0*/  IADD3 R4, P0, R250, R6, RZ ;  /* 0x00000006fa047210 */ /* 0x004fe60007f1e0ff */
[----:B------:R3:W-:Y:S04]  /*216f0*/  LDGSTS.E.BYPASS.LTC128B.128 [R239+0xb000], desc[UR20][R6.64+0x80] ;  /* 0x0b00008006ef7fae */ /* 0x0007e8000b901d54 */
[----:B------:R3:W-:Y:S01]  /*21700*/  LDGSTS.E.BYPASS.LTC128B.128 [R239+0xd000], desc[UR18][R6.64+0x100] ;  /* 0x0d00010006ef7fae */ /* 0x0007e2000b901d52 */
[----:B------:R-:W-:Y:S03]  /*21710*/  IMAD.X R5, R247, 0x1, R7, P0 ;  /* 0x00000001f7057824 */ /* 0x000fe600000e0607 */
[----:B------:R3:W-:Y:S04]  /*21720*/  LDGSTS.E.BYPASS.LTC128B.128 [R239+0xf000], desc[UR16][R6.64+0x180] ;  /* 0x0f00018006ef7fae */ /* 0x0007e8000b901d50 */
[----:B------:R3:W-:Y:S04]  /*21730*/  LDGSTS.E.BYPASS.LTC128B.128 [R239+0x9800], desc[UR14][R4.64] ;  /* 0x0980000004ef7fae */ /* 0x0007e8000b901d4e */
[----:B------:R3:W-:Y:S04]  /*21740*/  LDGSTS.E.BYPASS.LTC128B.128 [R239+0xb800], desc[UR12][R4.64+0x80] ;  /* 0x0b80008004ef7fae */ /* 0x0007e8000b901d4c */
[----:B------:R3:W-:Y:S04]  /*21750*/  LDGSTS.E.BYPASS.LTC128B.128 [R239+0xd800], desc[UR10][R4.64+0x100] ;  /* 0x0d80010004ef7fae */ /* 0x0007e8000b901d4a */
[----:B------:R3:W-:Y:S04]  /*21760*/  LDGSTS.E.BYPASS.LTC128B.128 [R239+0xf800], desc[UR4][R4.64+0x180] ;  /* 0x0f80018004ef7fae */ /* 0x0007e8000b901d44 */
[----:B------:R-:W0:Y:S02]  /*21770*/  LDGDEPBAR ;  /* 0x00000000000079af */ /* 0x000e240000000000 */
.L_x_4152:
[----:B------:R-:W-:Y:S05]  /*21780*/  BSYNC B1 ;  /* 0x0000000000017941 */ /* 0x000fea0003800000 */
.L_x_4151:
[----:B------:R-:W-:Y:S01]  /*21790*/  R2UR UR4, R170 ;  /* 0x00000000aa0472ca */ /* 0x000fe200000e0000 */
[----:B-1--4-:R-:W-:Y:S01]  /*217a0*/  LDSM.16.MT88.4 R12, [R230+0x10000] ;  /* 0x01000000e60c783b */ /* 0x012fe20000004200 */
[----:B------:R-:W-:Y:S02]  /*217b0*/  R2UR UR5, R171 ;  /* 0x00000000ab0572ca */ /* 0x000fe400000e0000 */
[----:B---3--:R-:W-:Y:S02]  /*217c0*/  FMNMX.FTZ R5, R174, R2, !PT ;  /* 0x00000002ae057209 */ /* 0x008fe40007810000 */
        /* <DEDUP_REMOVED lines=21> */
[----:B------:R-:W-:Y:S01]  /*21920*/  FMNMX.FTZ R3, R201, R3, !PT ;  /* 0x00000003c9037209 */ /* 0x000fe20007810000 */
[----:B-1----:R-:W-:Y:S01]  /*21930*/  LDSM.16.MT88.4 R168, [R229+0x12800] ;  /* 0x01280000e5a8783b */ /* 0x002fe20000004200 */
        /* <DEDUP_REMOVED lines=12> */
[----:B------:R-:W1:Y:S01]  /*21a00*/  SHFL.BFLY PT, R6, R5, 0x2, 0x1f ;  /* 0x0c401f0005067f89 */ /* 0x000e6200000e0000 */
[----:B------:R-:W-:Y:S07]  /*21a10*/  FMNMX.FTZ R3, R165, R3, !PT ;  /* 0x00000003a5037209 */ /* 0x000fee0007810000 */
        /* <DEDUP_REMOVED lines=8> */
[----:B---3--:R-:W-:Y:S05]  /*21aa0*/  FMNMX.FTZ R3, R4, R3, !PT ;  /* 0x0000000304037209 */ /* 0x008fea0007810000 */
[C---:B------:R-:W-:Y:S01]  /*21ab0*/  FADD.FTZ R0, -R3.reuse, R0 ;  /* 0x0000000003007221 */ /* 0x040fe20000010100 */
        /* <DEDUP_REMOVED lines=19> */
[-CC-:B------:R-:W-:Y:S01]  /*21bf0*/  FFMA.FTZ R177, R177, R166.reuse, -R174.reuse ;  /* 0x000000a6b1b17223 */ /* 0x180fe200000108ae */
        /* <DEDUP_REMOVED lines=50> */
[--C-:B------:R-:W-:Y:S01]  /*21f20*/  FFMA.FTZ R178, R178, R166, -R176.reuse ;  /* 0x000000a6b2b27223 */ /* 0x100fe200000108b0 */
        /* <DEDUP_REMOVED lines=34> */
[C---:B------:R-:W-:Y:S05]  /*22150*/  HMMA.16816.F32 R4, R160.reuse, R12, R4 ;  /* 0x0000000ca004723c */ /* 0x040fea0000001804 */
[----:B------:R-:W-:Y:S01]  /*22160*/  FMUL.FTZ R82, R0, R82 ;  /* 0x0000005200527220 */ /* 0x000fe20000410000 */
[C---:B------:R-:W-:Y:S03]  /*22170*/  HMMA.16816.F32 R8, R160.reuse, R14, R8 ;  /* 0x0000000ea008723c */ /* 0x040fe60000001808 */
[----:B------:R-:W-:Y:S02]  /*22180*/  ISETP.GT.AND P0, PT, R244, R231, PT ;  /* 0x000000e7f400720c */ /* 0x000fe40003f04270 */
[C---:B------:R-:W-:Y:S01]  /*22190*/  FMUL.FTZ R12, R2.reuse, R152 ;  /* 0x00000098020c7220 */ /* 0x040fe20000410000 */
[----:B------:R-:W-:Y:S01]  /*221a0*/  FMUL.FTZ R13, R2, R153 ;  /* 0x00000099020d7220 */ /* 0x000fe20000410000 */
        /* <DEDUP_REMOVED lines=78> */
[C---:B---3--:R-:W-:Y:S01]  /*22690*/  HMMA.16816.F32 R76, R160.reuse, R132, R76 ;  /* 0x00000084a04c723c */ /* 0x048fe2000000184c */
[----:B------:R-:W-:Y:S04]  /*226a0*/  MUFU.EX2 R192, R192 ;  /* 0x000000c000c07308 */ /* 0x000fe80000000800 */
[-CC-:B------:R-:W-:Y:S01]  /*226b0*/  FFMA.FTZ R194, R194, R166.reuse, -R174.reuse ;  /* 0x000000a6c2c27223 */ /* 0x180fe200000108ae */
[C---:B------:R-:W-:Y:S01]  /*226c0*/  HMMA.16816.F32 R80, R160.reuse, R134, R80 ;  /* 0x00000086a050723c */ /* 0x040fe20000001850 */
[----:B------:R-:W3:Y:S04]  /*226d0*/  LDSM.16.MT88.4 R132, [R230+0x16000] ;  /* 0x01600000e684783b */ /* 0x000ee80000004200 */
[----:B------:R-:W-:Y:S01]  /*226e0*/  MUFU.EX2 R193, R193 ;  /* 0x000000c100c17308 */ /* 0x000fe20000000800 */
[-CC-:B------:R-:W-:Y:S01]  /*226f0*/  FFMA.FTZ R195, R195, R166.reuse, -R174.reuse ;  /* 0x000000a6c3c37223 */ /* 0x180fe200000108ae */
[C---:B--2---:R-:W-:Y:S04]  /*22700*/  HMMA.16816.F32 R84, R160.reuse, R136, R84 ;  /* 0x00000088a054723c */ /* 0x044fe80000001854 */
[-CC-:B------:R-:W-:Y:S02]  /*22710*/  FFMA.FTZ R198, R198, R166.reuse, -R174.reuse ;  /* 0x000000a6c6c67223 */ /* 0x180fe400000108ae */
[C---:B------:R-:W-:Y:S01]  /*22720*/  HMMA.16816.F32 R88, R160.reuse, R138, R88 ;  /* 0x0000008aa058723c */ /* 0x040fe20000001858 */
[----:B------:R-:W2:Y:S01]  /*22730*/  LDSM.16.MT88.4 R136, [R229+0x16000] ;  /* 0x01600000e588783b */ /* 0x000ea20000004200 */
[----:B------:R-:W-:Y:S03]  /*22740*/  MUFU.EX2 R194, R194 ;  /* 0x000000c200c27308 */ /* 0x000fe60000000800 */
[----:B------:R-:W-:Y:S01]  /*22750*/  FFMA.FTZ R199, R199, R166, -R174 ;  /* 0x000000a6c7c77223 */ /* 0x000fe200000108ae */
[C---:B------:R-:W-:Y:S01]  /*22760*/  FMUL.FTZ R124, R2.reuse, R124 ;  /* 0x0000007c027c7220 */ /* 0x040fe20000410000 */
[----:B------:R-:W-:Y:S01]  /*22770*/  FMUL.FTZ R125, R2, R125 ;  /* 0x0000007d027d7220 */ /* 0x000fe20000410000 */
[C---:B------:R-:W-:Y:S04]  /*22780*/  FMUL.FTZ R126, R0.reuse, R126 ;  /* 0x0000007e007e7220 */ /* 0x040fe80000410000 */
[----:B------:R-:W4:Y:S01]  /*22790*/  MUFU.EX2 R195, R195 ;  /* 0x000000c300c37308 */ /* 0x000f220000000800 */
[----:B------:R-:W-:Y:S01]  /*227a0*/  FMUL.FTZ R127, R0, R127 ;  /* 0x0000007f007f7220 */ /* 0x000fe20000410000 */
[C---:B------:R-:W-:Y:S01]  /*227b0*/  FMUL.FTZ R128, R2.reuse, R128 ;  /* 0x0000008002807220 */ /* 0x040fe20000410000 */
[----:B------:R-:W-:Y:S01]  /*227c0*/  FMUL.FTZ R129, R2, R129 ;  /* 0x0000008102817220 */ /* 0x000fe20000410000 */
[C---:B------:R-:W-:Y:S01]  /*227d0*/  FMUL.FTZ R130, R0.reuse, R130 ;  /* 0x0000008200827220 */ /* 0x040fe20000410000 */
[----:B------:R-:W-:Y:S01]  /*227e0*/  FMUL.FTZ R131, R0, R131 ;  /* 0x0000008300837220 */ /* 0x000fe20000410000 */
[-CC-:B------:R-:W-:Y:S01]  /*227f0*/  FFMA.FTZ R203, R203, R166.reuse, -R176.reuse ;  /* 0x000000a6cbcb7223 */ /* 0x180fe200000108b0 */
[C---:B-1----:R-:W-:Y:S03]  /*22800*/  HMMA.16816.F32 R92, R160.reuse, R140, R92 ;  /* 0x0000008ca05c723c */ /* 0x042fe6000000185c */
[----:B------:R-:W-:Y:S01]  /*22810*/  MUFU.EX2 R198, R198 ;  /* 0x000000c600c67308 */ /* 0x000fe20000000800 */
[-C--:B------:R-:W-:Y:S01]  /*22820*/  FFMA.FTZ R202, R202, R166.reuse, -R176 ;  /* 0x000000a6caca7223 */ /* 0x080fe200000108b0 */
[-CC-:B------:R-:W-:Y:S01]  /*22830*/  FFMA.FTZ R201, R201, R166.reuse, -R174.reuse ;  /* 0x000000a6c9c97223 */ /* 0x180fe200000108ae */
[-C--:B------:R-:W-:Y:S01]  /*22840*/  FFMA.FTZ R200, R200, R166.reuse, -R174 ;  /* 0x000000a6c8c87223 */ /* 0x080fe200000108ae */
[C---:B------:R-:W-:Y:S01]  /*22850*/  HMMA.16816.F32 R96, R160.reuse, R142, R96 ;  /* 0x0000008ea060723c */ /* 0x040fe20000001860 */
[----:B------:R-:W1:Y:S05]  /*22860*/  LDSM.16.MT88.4 R140, [R228+0x16000] ;  /* 0x01600000e48c783b */ /* 0x000e6a0000004200 */
[----:B------:R-:W5:Y:S01]  /*22870*/  MUFU.EX2 R199, R199 ;  /* 0x000000c700c77308 */ /* 0x000f620000000800 */
[-CC-:B------:R-:W-:Y:S01]  /*22880*/  FFMA.FTZ R251, R183, R166.reuse, -R176.reuse ;  /* 0x000000a6b7fb7223 */ /* 0x180fe200000108b0 */
[C---:B---3--:R-:W-:Y:S08]  /*22890*/  HMMA.16816.F32 R100, R160.reuse, R132, R100 ;  /* 0x00000084a064723c */ /* 0x048ff00000001864 */
[----:B------:R-:W-:Y:S01]  /*228a0*/  MUFU.EX2 R183, R180 ;  /* 0x000000b400b77308 */ /* 0x000fe20000000800 */
[C---:B------:R-:W-:Y:S01]  /*228b0*/  HMMA.16816.F32 R104, R160.reuse, R134, R104 ;  /* 0x00000086a068723c */ /* 0x040fe20000001868 */
[----:B------:R-:W3:Y:S02]  /*228c0*/  LDSM.16.MT88.4 R132, [R227+0x16000] ;  /* 0x01600000e384783b */ /* 0x000ee40000004200 */
[-C--:B------:R-:W-:Y:S03]  /*228d0*/  FFMA.FTZ R252, R182, R166.reuse, -R176 ;  /* 0x000000a6b6fc7223 */ /* 0x080fe600000108b0 */
[C---:B--2---:R-:W-:Y:S03]  /*228e0*/  HMMA.16816.F32 R108, R160.reuse, R136, R108 ;  /* 0x00000088a06c723c */ /* 0x044fe6000000186c */
[----:B------:R-:W-:Y:S02]  /*228f0*/  MUFU.EX2 R203, R203 ;  /* 0x000000cb00cb7308 */ /* 0x000fe40000000800 */
[----:B------:R-:W-:Y:S01]  /*22900*/  FFMA.FTZ R181, R181, R166, -R174 ;  /* 0x000000a6b5b57223 */ /* 0x000fe200000108ae */
[C---:B------:R-:W-:Y:S07]  /*22910*/  HMMA.16816.F32 R112, R160.reuse, R138, R112 ;  /* 0x0000008aa070723c */ /* 0x040fee0000001870 */
[----:B------:R-:W-:Y:S01]  /*22920*/  MUFU.EX2 R182, R181 ;  /* 0x000000b500b67308 */ /* 0x000fe20000000800 */
[----:B----4-:R-:W-:Y:S03]  /*22930*/  F2FP.F16.F32.PACK_AB R137, R195, R194 ;  /* 0x000000c2c389723e */ /* 0x010fe600000000ff */
[--C-:B------:R-:W-:Y:S01]  /*22940*/  FFMA.FTZ R136, R197, R166, -R176.reuse ;  /* 0x000000a6c5887223 */ /* 0x100fe200000108b0 */
[----:B-----5:R-:W-:Y:S01]  /*22950*/  F2FP.F16.F32.PACK_AB R139, R199, R198 ;  /* 0x000000c6c78b723e */ /* 0x020fe200000000ff */
[-CC-:B------:R-:W-:Y:S01]  /*22960*/  FFMA.FTZ R197, R196, R166.reuse, -R176.reuse ;  /* 0x000000a6c4c57223 */ /* 0x180fe200000108b0 */
[-C--:B------:R-:W-:Y:S03]  /*22970*/  FFMA.FTZ R176, R172, R166.reuse, -R176 ;  /* 0x000000a6acb07223 */ /* 0x080fe600000108b0 */
[----:B------:R-:W-:Y:S01]  /*22980*/  MUFU.EX2 R181, R178 ;  /* 0x000000b200b57308 */ /* 0x000fe20000000800 */
[-CC-:B------:R-:W-:Y:S01]  /*22990*/  FFMA.FTZ R167, R167, R166.reuse, -R174.reuse ;  /* 0x000000a6a7a77223 */ /* 0x180fe200000108ae */
[----:B------:R-:W-:Y:S01]  /*229a0*/  FFMA.FTZ R174, R165, R166, -R174 ;  /* 0x000000a6a5ae7223 */ /* 0x000fe200000108ae */
[----:B------:R-:W-:Y:S01]  /*229b0*/  FFMA.FTZ R191, R2, R249, R191 ;  /* 0x000000f902bf7223 */ /* 0x000fe200000100bf */
[----:B------:R-:W-:Y:S01]  /*229c0*/  MOV R2, R164 ;  /* 0x000000a400027202 */ /* 0x000fe20000000f00 */
[C---:B-1----:R-:W-:Y:S05]  /*229d0*/  HMMA.16816.F32 R116, R160.reuse, R140, R116 ;  /* 0x0000008ca074723c */ /* 0x042fea0000001874 */
[----:B------:R-:W-:Y:S01]  /*229e0*/  MUFU.EX2 R165, R174 ;  /* 0x000000ae00a57308 */ /* 0x000fe20000000800 */
[----:B------:R-:W-:Y:S01]  /*229f0*/  FFMA.FTZ R190, R0, R248, R190 ;  /* 0x000000f800be7223 */ /* 0x000fe200000100be */
[----:B------:R-:W-:Y:S01]  /*22a00*/  FADD.FTZ R191, R189, R191 ;  /* 0x000000bfbdbf7221 */ /* 0x000fe20000010000 */
[C---:B------:R-:W-:Y:S01]  /*22a10*/  HMMA.16816.F32 R120, R160.reuse, R142, R120 ;  /* 0x0000008ea078723c */ /* 0x040fe20000001878 */
[----:B------:R-:W1:Y:S06]  /*22a20*/  LDSM.16.MT88.4 R140, [R229+0x10800] ;  /* 0x01080000e58c783b */ /* 0x000e6c0000004200 */
[----:B------:R2:W-:Y:S01]  /*22a30*/  MUFU.EX2 R196, R136 ;  /* 0x0000008800c47308 */ /* 0x0005e20000000800 */
[C---:B---3--:R-:W-:Y:S03]  /*22a40*/  HMMA.16816.F32 R124, R160.reuse, R132, R124 ;  /* 0x00000084a07c723c */ /* 0x048fe6000000187c */
[----:B------:R-:W-:Y:S03]  /*22a50*/  FADD.FTZ R190, R186, R190 ;  /* 0x000000bebabe7221 */ /* 0x000fe60000010000 */
[----:B------:R-:W-:Y:S03]  /*22a60*/  HMMA.16816.F32 R128, R160, R134, R128 ;  /* 0x00000086a080723c */ /* 0x000fe60000001880 */
[----:B------:R-:W3:Y:S01]  /*22a70*/  MUFU.EX2 R197, R197 ;  /* 0x000000c500c57308 */ /* 0x000ee20000000800 */
[----:B------:R-:W4:Y:S01]  /*22a80*/  LDSM.16.MT88.4 R132, [R228+0x12800] ;  /* 0x01280000e484783b */ /* 0x000f220000004200 */
[----:B------:R-:W-:Y:S01]  /*22a90*/  FADD.FTZ R191, R188, R191 ;  /* 0x000000bfbcbf7221 */ /* 0x000fe20000010000 */
[----:B------:R-:W-:Y:S01]  /*22aa0*/  FADD.FTZ R190, R185, R190 ;  /* 0x000000beb9be7221 */ /* 0x000fe20000010000 */
[----:B------:R-:W-:Y:S06]  /*22ab0*/  MOV R0, R3 ;  /* 0x0000000300007202 */ /* 0x000fec0000000f00 */
[----:B------:R-:W-:Y:S01]  /*22ac0*/  MUFU.EX2 R202, R202 ;  /* 0x000000ca00ca7308 */ /* 0x000fe20000000800 */
[----:B------:R-:W5:Y:S01]  /*22ad0*/  LDSM.16.MT88.4 R160, [R227+0x12800] ;  /* 0x01280000e3a0783b */ /* 0x000f620000004200 */
[----:B--2---:R-:W-:Y:S01]  /*22ae0*/  F2FP.F16.F32.PACK_AB R136, R193, R192 ;  /* 0x000000c0c188723e */ /* 0x004fe200000000ff */
[----:B------:R-:W-:Y:S01]  /*22af0*/  FADD.FTZ R191, R187, R191 ;  /* 0x000000bfbbbf7221 */ /* 0x000fe20000010000 */
[----:B------:R-:W-:Y:S03]  /*22b00*/  FADD.FTZ R190, R184, R190 ;  /* 0x000000beb8be7221 */ /* 0x000fe60000010000 */
[----:B------:R-:W-:Y:S03]  /*22b10*/  FADD.FTZ R191, R192, R191 ;  /* 0x000000bfc0bf7221 */ /* 0x000fe60000010000 */
[----:B------:R-:W2:Y:S01]  /*22b20*/  MUFU.EX2 R201, R201 ;  /* 0x000000c900c97308 */ /* 0x000ea20000000800 */
[----:B---3--:R-:W-:Y:S01]  /*22b30*/  F2FP.F16.F32.PACK_AB R138, R197, R196 ;  /* 0x000000c4c58a723e */ /* 0x008fe200000000ff */
[----:B------:R-:W-:Y:S01]  /*22b40*/  FADD.FTZ R190, R194, R190 ;  /* 0x000000bec2be7221 */ /* 0x000fe20000010000 */
[----:B------:R-:W-:Y:S03]  /*22b50*/  FADD.FTZ R191, R193, R191 ;  /* 0x000000bfc1bf7221 */ /* 0x000fe60000010000 */
[----:B------:R-:W-:Y:S01]  /*22b60*/  FADD.FTZ R190, R195, R190 ;  /* 0x000000bec3be7221 */ /* 0x000fe20000010000 */
[----:B------:R-:W-:Y:S01]  /*22b70*/  FADD.FTZ R191, R196, R191 ;  /* 0x000000bfc4bf7221 */ /* 0x000fe20000010000 */
[C---:B------:R-:W-:Y:S02]  /*22b80*/  HMMA.16816.F32 R4, R136.reuse, R144, R4 ;  /* 0x000000908804723c */ /* 0x040fe40000001804 */
[----:B------:R-:W3:Y:S03]  /*22b90*/  MUFU.EX2 R200, R200 ;  /* 0x000000c800c87308 */ /* 0x000ee60000000800 */
[----:B------:R-:W-:Y:S01]  /*22ba0*/  FADD.FTZ R190, R198, R190 ;  /* 0x000000bec6be7221 */ /* 0x000fe20000010000 */
[C---:B------:R-:W-:Y:S01]  /*22bb0*/  HMMA.16816.F32 R8, R136.reuse, R146, R8 ;  /* 0x000000928808723c */ /* 0x040fe20000001808 */
[----:B------:R-:W5:Y:S05]  /*22bc0*/  LDSM.16.MT88.4 R144, [R230+0x14800] ;  /* 0x01480000e690783b */ /* 0x000f6a0000004200 */
[----:B------:R-:W4:Y:S01]  /*22bd0*/  MUFU.EX2 R251, R251 ;  /* 0x000000fb00fb7308 */ /* 0x000f220000000800 */
[----:B------:R-:W-:Y:S01]  /*22be0*/  FADD.FTZ R191, R197, R191 ;  /* 0x000000bfc5bf7221 */ /* 0x000fe20000010000 */
[C---:B-1----:R-:W-:Y:S08]  /*22bf0*/  HMMA.16816.F32 R12, R136.reuse, R140, R12 ;  /* 0x0000008c880c723c */ /* 0x042ff0000000180c */
[----:B------:R-:W1:Y:S01]  /*22c00*/  MUFU.EX2 R252, R252 ;  /* 0x000000fc00fc7308 */ /* 0x000e620000000800 */
[C---:B------:R-:W-:Y:S01]  /*22c10*/  HMMA.16816.F32 R16, R136.reuse, R142, R16 ;  /* 0x0000008e8810723c */ /* 0x040fe20000001810 */
[----:B------:R-:W5:Y:S02]  /*22c20*/  LDSM.16.MT88.4 R140, [R229+0x14800] ;  /* 0x01480000e58c783b */ /* 0x000f640000004200 */
[----:B------:R-:W-:Y:S03]  /*22c30*/  FADD.FTZ R190, R199, R190 ;  /* 0x000000bec7be7221 */ /* 0x000fe60000010000 */
[C---:B------:R-:W-:Y:S03]  /*22c40*/  HMMA.16816.F32 R20, R136.reuse, R148, R20 ;  /* 0x000000948814723c */ /* 0x040fe60000001814 */
[----:B------:R-:W5:Y:S02]  /*22c50*/  MUFU.EX2 R167, R167 ;  /* 0x000000a700a77308 */ /* 0x000f640000000800 */
[----:B------:R-:W-:Y:S01]  /*22c60*/  FADD.FTZ R191, R203, R191 ;  /* 0x000000bfcbbf7221 */ /* 0x000fe20000010000 */
[C---:B------:R-:W-:Y:S01]  /*22c70*/  HMMA.16816.F32 R24, R136.reuse, R150, R24 ;  /* 0x000000968818723c */ /* 0x040fe20000001818 */
[----:B------:R-:W5:Y:S04]  /*22c80*/  LDSM.16.MT88.4 R148, [R228+0x14800] ;  /* 0x01480000e494783b */ /* 0x000f680000004200 */
[----:B--2---:R-:W-:Y:S01]  /*22c90*/  FADD.FTZ R190, R201, R190 ;  /* 0x000000bec9be7221 */ /* 0x004fe20000010000 */
[C---:B------:R-:W-:Y:S05]  /*22ca0*/  HMMA.16816.F32 R28, R136.reuse, R152, R28 ;  /* 0x00000098881c723c */ /* 0x040fea000000181c */
[----:B------:R-:W-:Y:S01]  /*22cb0*/  FADD.FTZ R191, R202, R191 ;  /* 0x000000bfcabf7221 */ /* 0x000fe20000010000 */
[C---:B------:R-:W-:Y:S01]  /*22cc0*/  HMMA.16816.F32 R32, R136.reuse, R154, R32 ;  /* 0x0000009a8820723c */ /* 0x040fe20000001820 */
[----:B------:R-:W2:Y:S04]  /*22cd0*/  LDSM.16.MT88.4 R152, [R227+0x14800] ;  /* 0x01480000e398783b */ /* 0x000ea80000004200 */
[----:B---3--:R-:W-:Y:S01]  /*22ce0*/  FADD.FTZ R190, R200, R190 ;  /* 0x000000bec8be7221 */ /* 0x008fe20000010000 */
[C---:B------:R-:W-:Y:S05]  /*22cf0*/  HMMA.16816.F32 R36, R136.reuse, R156, R36 ;  /* 0x0000009c8824723c */ /* 0x040fea0000001824 */
[----:B----4-:R-:W-:Y:S01]  /*22d00*/  FADD.FTZ R191, R251, R191 ;  /* 0x000000bffbbf7221 */ /* 0x010fe20000010000 */
[C---:B------:R-:W-:Y:S01]  /*22d10*/  HMMA.16816.F32 R40, R136.reuse, R158, R40 ;  /* 0x0000009e8828723c */ /* 0x040fe20000001828 */
[----:B------:R-:W-:Y:S04]  /*22d20*/  LDSM.16.MT88.4 R156, [R229+0x11000] ;  /* 0x01100000e59c783b */ /* 0x000fe80000004200 */
[----:B-1----:R-:W-:Y:S01]  /*22d30*/  FADD.FTZ R191, R252, R191 ;  /* 0x000000bffcbf7221 */ /* 0x002fe20000010000 */
[C---:B------:R-:W-:Y:S06]  /*22d40*/  HMMA.16816.F32 R44, R136.reuse, R168, R44 ;  /* 0x000000a8882c723c */ /* 0x040fec000000182c */
[C---:B------:R-:W-:Y:S01]  /*22d50*/  HMMA.16816.F32 R48, R136.reuse, R170, R48 ;  /* 0x000000aa8830723c */ /* 0x040fe20000001830 */
[----:B------:R-:W-:Y:S05]  /*22d60*/  LDSM.16.MT88.4 R168, [R227+0x13000] ;  /* 0x01300000e3a8783b */ /* 0x000fea0000004200 */
[C---:B------:R-:W-:Y:S06]  /*22d70*/  HMMA.16816.F32 R52, R136.reuse, R132, R52 ;  /* 0x000000848834723c */ /* 0x040fec0000001834 */
        /* <DEDUP_REMOVED lines=18> */
[C---:B------:R-:W-:Y:S05]  /*22ea0*/  HMMA.16816.F32 R104, R136.reuse, R134, R104 ;  /* 0x000000868868723c */ /* 0x040fea0000001868 */
[----:B------:R-:W-:Y:S01]  /*22eb0*/  F2FP.F16.F32.PACK_AB R132, R202, R203 ;  /* 0x000000cbca84723e */ /* 0x000fe200000000ff */
[C---:B---3--:R-:W-:Y:S05]  /*22ec0*/  HMMA.16816.F32 R108, R136.reuse, R140, R108 ;  /* 0x0000008c886c723c */ /* 0x048fea000000186c */
[-C--:B------:R-:W-:Y:S01]  /*22ed0*/  F2FP.F16.F32.PACK_AB R135, R183, R182.reuse ;  /* 0x000000b6b787723e */ /* 0x080fe200000000ff */
[C---:B------:R-:W-:Y:S01]  /*22ee0*/  HMMA.16816.F32 R112, R136.reuse, R142, R112 ;  /* 0x0000008e8870723c */ /* 0x040fe20000001870 */
[----:B------:R-:W1:Y:S04]  /*22ef0*/  LDSM.16.MT88.4 R140, [R228+0x11000] ;  /* 0x01100000e48c783b */ /* 0x000e680000004200 */
[----:B------:R-:W-:Y:S01]  /*22f00*/  F2FP.F16.F32.PACK_AB R133, R200, R201 ;  /* 0x000000c9c885723e */ /* 0x000fe200000000ff */
[C---:B------:R-:W-:Y:S05]  /*22f10*/  HMMA.16816.F32 R116, R136.reuse, R144, R116 ;  /* 0x000000908874723c */ /* 0x040fea0000001874 */
[----:B------:R-:W-:Y:S01]  /*22f20*/  F2FP.F16.F32.PACK_AB R134, R252, R251 ;  /* 0x000000fbfc86723e */ /* 0x000fe200000000ff */
        /* <DEDUP_REMOVED lines=17> */
[----:B------:R-:W-:Y:S04]  /*23040*/  MUFU.EX2 R163, R179 ;  /* 0x000000b300a37308 */ /* 0x000fe80000000800 */
[----:B------:R-:W-:Y:S01]  /*23050*/  MOV R161, R182 ;  /* 0x000000b600a17202 */ /* 0x000fe20000000f00 */
[C---:B---3--:R-:W-:Y:S05]  /*23060*/  HMMA.16816.F32 R36, R132.reuse, R144, R36 ;  /* 0x000000908424723c */ /* 0x048fea0000001824 */
[----:B------:R-:W-:Y:S01]  /*23070*/  MUFU.EX2 R162, R177 ;  /* 0x000000b100a27308 */ /* 0x000fe20000000800 */
[----:B------:R-:W-:Y:S01]  /*23080*/  MOV R160, R183 ;  /* 0x000000b700a07202 */ /* 0x000fe20000000f00 */
        /* <DEDUP_REMOVED lines=8> */
[C---:B------:R-:W-:Y:S01]  /*23110*/  HMMA.16816.F32 R60, R132.reuse, R168, R60 ;  /* 0x000000a8843c723c */ /* 0x040fe2000000183c */
[----:B------:R-:W-:Y:S05]  /*23120*/  MUFU.EX2 R168, R173 ;  /* 0x000000ad00a87308 */ /* 0x000fea0000000800 */
[C---:B------:R-:W-:Y:S05]  /*23130*/  HMMA.16816.F32 R64, R132.reuse, R170, R64 ;  /* 0x000000aa8440723c */ /* 0x040fea0000001840 */
[----:B------:R1:W3:Y:S01]  /*23140*/  MUFU.EX2 R169, R176 ;  /* 0x000000b000a97308 */ /* 0x0002e20000000800 */
[C---:B-----5:R-:W-:Y:S05]  /*23150*/  HMMA.16816.F32 R68, R132.reuse, R152, R68 ;  /* 0x000000988444723c */ /* 0x060fea0000001844 */
[----:B------:R-:W-:Y:S01]  /*23160*/  F2FP.F16.F32.PACK_AB R171, R165, R167 ;  /* 0x000000a7a5ab723e */ /* 0x000fe200000000ff */
[C---:B------:R-:W-:Y:S01]  /*23170*/  HMMA.16816.F32 R72, R132.reuse, R154, R72 ;  /* 0x0000009a8448723c */ /* 0x040fe20000001848 */
[----:B------:R-:W-:Y:S05]  /*23180*/  LDSM.16.MT88.4 R152, [R227+0x17000] ;  /* 0x01700000e398783b */ /* 0x000fea0000004200 */
[C---:B------:R-:W-:Y:S03]  /*23190*/  HMMA.16816.F32 R76, R132.reuse, R156, R76 ;  /* 0x0000009c844c723c */ /* 0x040fe6000000184c */
[----:B-1----:R-:W-:Y:S02]  /*231a0*/  LDSM.16.MT88.4 R176, [R227+0x11800] ;  /* 0x01180000e3b0783b */ /* 0x002fe40000004200 */
[----:B---3--:R-:W-:Y:S01]  /*231b0*/  MOV R166, R169 ;  /* 0x000000a900a67202 */ /* 0x008fe20000000f00 */
[C---:B------:R-:W-:Y:S05]  /*231c0*/  HMMA.16816.F32 R80, R132.reuse, R158, R80 ;  /* 0x0000009e8450723c */ /* 0x040fea0000001850 */
[----:B------:R-:W-:Y:S01]  /*231d0*/  LDSM.16.MT88.4 R156, [R230+0x11800] ;  /* 0x01180000e69c783b */ /* 0x000fe20000004200 */
[C---:B------:R-:W-:Y:S06]  /*231e0*/  HMMA.16816.F32 R84, R132.reuse, R140, R84 ;  /* 0x0000008c8454723c */ /* 0x040fec0000001854 */
[C---:B------:R-:W-:Y:S01]  /*231f0*/  HMMA.16816.F32 R88, R132.reuse, R142, R88 ;  /* 0x0000008e8458723c */ /* 0x040fe20000001858 */
[----:B------:R-:W1:Y:S05]  /*23200*/  LDSM.16.MT88.4 R140, [R228+0x17000] ;  /* 0x01700000e48c783b */ /* 0x000e6a0000004200 */
[C---:B------:R-:W-:Y:S01]  /*23210*/  HMMA.16816.F32 R92, R132.reuse, R144, R92 ;  /* 0x00000090845c723c */ /* 0x040fe2000000185c */
[----:B------:R3:W5:Y:S05]  /*23220*/  MUFU.EX2 R144, R175 ;  /* 0x000000af00907308 */ /* 0x00076a0000000800 */
[C---:B------:R-:W-:Y:S05]  /*23230*/  HMMA.16816.F32 R96, R132.reuse, R146, R96 ;  /* 0x000000928460723c */ /* 0x040fea0000001860 */
[----:B------:R-:W-:Y:S01]  /*23240*/  MOV R145, R181 ;  /* 0x000000b500917202 */ /* 0x000fe20000000f00 */
[C---:B----4-:R-:W-:Y:S01]  /*23250*/  HMMA.16816.F32 R100, R132.reuse, R136, R100 ;  /* 0x000000888464723c */ /* 0x050fe20000001864 */
[----:B------:R-:W-:Y:S05]  /*23260*/  LDSM.16.MT88.4 R180, [R230+0x13800] ;  /* 0x01380000e6b4783b */ /* 0x000fea0000004200 */
[C---:B------:R-:W-:Y:S03]  /*23270*/  HMMA.16816.F32 R104, R132.reuse, R138, R104 ;  /* 0x0000008a8468723c */ /* 0x040fe60000001868 */
[----:B------:R-:W4:Y:S03]  /*23280*/  LDSM.16.MT88.4 R136, [R229+0x11800] ;  /* 0x01180000e588783b */ /* 0x000f260000004200 */
[C---:B--2---:R-:W-:Y:S05]  /*23290*/  HMMA.16816.F32 R108, R132.reuse, R148, R108 ;  /* 0x00000094846c723c */ /* 0x044fea000000186c */
[----:B---3--:R-:W2:Y:S01]  /*232a0*/  LDSM.16.MT88.4 R172, [R228+0x11800] ;  /* 0x01180000e4ac783b */ /* 0x008ea20000004200 */
[C---:B------:R-:W-:Y:S06]  /*232b0*/  HMMA.16816.F32 R112, R132.reuse, R150, R112 ;  /* 0x000000968470723c */ /* 0x040fec0000001870 */
[C---:B-1----:R-:W-:Y:S06]  /*232c0*/  HMMA.16816.F32 R116, R132.reuse, R140, R116 ;  /* 0x0000008c8474723c */ /* 0x042fec0000001874 */
[C---:B------:R-:W-:Y:S05]  /*232d0*/  HMMA.16816.F32 R120, R132.reuse, R142, R120 ;  /* 0x0000008e8478723c */ /* 0x040fea0000001878 */
[----:B------:R-:W-:Y:S01]  /*232e0*/  MOV R140, R168 ;  /* 0x000000a8008c7202 */ /* 0x000fe20000000f00 */
[C---:B------:R-:W-:Y:S05]  /*232f0*/  HMMA.16816.F32 R124, R132.reuse, R152, R124 ;  /* 0x00000098847c723c */ /* 0x040fea000000187c */
[----:B-----5:R-:W-:Y:S01]  /*23300*/  MOV R141, R144 ;  /* 0x00000090008d7202 */ /* 0x020fe20000000f00 */
[----:B------:R-:W-:Y:S05]  /*23310*/  HMMA.16816.F32 R128, R132, R154, R128 ;  /* 0x0000009a8480723c */ /* 0x000fea0000001880 */
[-C--:B------:R-:W-:Y:S02]  /*23320*/  F2FP.F16.F32.PACK_AB R168, R145, R163.reuse ;  /* 0x000000a391a8723e */ /* 0x080fe400000000ff */
[----:B------:R-:W-:Y:S04]  /*23330*/  F2FP.F16.F32.PACK_AB R169, R141, R162 ;  /* 0x000000a28da9723e */ /* 0x000fe800000000ff */
[----:B------:R-:W-:Y:S02]  /*23340*/  F2FP.F16.F32.PACK_AB R170, R166, R140 ;  /* 0x0000008ca6aa723e */ /* 0x000fe400000000ff */
[----:B------:R-:W-:Y:S02]  /*23350*/  MOV R132, R162 ;  /* 0x000000a200847202 */ /* 0x000fe40000000f00 */
[----:B------:R-:W-:Y:S02]  /*23360*/  MOV R133, R163 ;  /* 0x000000a300857202 */ /* 0x000fe40000000f00 */
[----:B------:R-:W-:Y:S02]  /*23370*/  MOV R134, R160 ;  /* 0x000000a000867202 */ /* 0x000fe40000000f00 */
[----:B------:R-:W-:Y:S02]  /*23380*/  MOV R135, R161 ;  /* 0x000000a100877202 */ /* 0x000fe40000000f00 */
[C---:B------:R-:W-:Y:S01]  /*23390*/  HMMA.16816.F32 R160, R168.reuse, R156, R4 ;  /* 0x0000009ca8a0723c */ /* 0x040fe20000001804 */
[----:B------:R-:W1:Y:S05]  /*233a0*/  LDSM.16.MT88.4 R4, [R229+0x13800] ;  /* 0x01380000e504783b */ /* 0x000e6a0000004200 */
[C---:B------:R-:W-:Y:S03]  /*233b0*/  HMMA.16816.F32 R156, R168.reuse, R158, R8 ;  /* 0x0000009ea89c723c */ /* 0x040fe60000001808 */
[----:B------:R-:W3:Y:S03]  /*233c0*/  LDSM.16.MT88.4 R8, [R228+0x13800] ;  /* 0x01380000e408783b */ /* 0x000ee60000004200 */
[C---:B----4-:R-:W-:Y:S05]  /*233d0*/  HMMA.16816.F32 R152, R168.reuse, R136, R12 ;  /* 0x00000088a898723c */ /* 0x050fea000000180c */
[----:B------:R-:W4:Y:S01]  /*233e0*/  LDSM.16.MT88.4 R12, [R227+0x13800] ;  /* 0x01380000e30c783b */ /* 0x000f220000004200 */
[C---:B------:R-:W-:Y:S05]  /*233f0*/  HMMA.16816.F32 R148, R168.reuse, R138, R16 ;  /* 0x0000008aa894723c */ /* 0x040fea0000001810 */
[----:B------:R-:W-:Y:S02]  /*23400*/  MOV R137, R145 ;  /* 0x0000009100897202 */ /* 0x000fe40000000f00 */
[C---:B--2---:R-:W-:Y:S01]  /*23410*/  HMMA.16816.F32 R144, R168.reuse, R172, R20 ;  /* 0x000000aca890723c */ /* 0x044fe20000001814 */
[----:B------:R-:W2:Y:S06]  /*23420*/  LDSM.16.MT88.4 R16, [R230+0x15800] ;  /* 0x01580000e610783b */ /* 0x000eac0000004200 */
[----:B------:R-:W-:Y:S02]  /*23430*/  MOV R173, R140 ;  /* 0x0000008c00ad7202 */ /* 0x000fe40000000f00 */
[----:B------:R-:W5:Y:S02]  /*23440*/  LDSM.16.MT88.4 R20, [R229+0x15800] ;  /* 0x01580000e514783b */ /* 0x000f640000004200 */
[----:B------:R-:W-:Y:S02]  /*23450*/  MOV R172, R141 ;  /* 0x0000008d00ac7202 */ /* 0x000fe40000000f00 */
[C---:B------:R-:W-:Y:S04]  /*23460*/  HMMA.16816.F32 R140, R168.reuse, R174, R24 ;  /* 0x000000aea88c723c */ /* 0x040fe80000001818 */
[----:B------:R-:W5:Y:S03]  /*23470*/  LDSM.16.MT88.4 R24, [R228+0x15800] ;  /* 0x01580000e418783b */ /* 0x000f660000004200 */
[----:B------:R-:W-:Y:S02]  /*23480*/  MOV R175, R137 ;  /* 0x0000008900af7202 */ /* 0x000fe40000000f00 */
[C---:B------:R-:W-:Y:S03]  /*23490*/  HMMA.16816.F32 R136, R168.reuse, R176, R28 ;  /* 0x000000b0a888723c */ /* 0x040fe6000000181c */
[----:B------:R-:W-:Y:S04]  /*234a0*/  MOV R174, R132 ;  /* 0x0000008400ae7202 */ /* 0x000fe80000000f00 */
[----:B------:R-:W-:Y:S04]  /*234b0*/  MOV R31, R133 ;  /* 0x00000085001f7202 */ /* 0x000fe80000000f00 */
[----:B------:R-:W-:Y:S01]  /*234c0*/  MOV R30, R134 ;  /* 0x00000086001e7202 */ /* 0x000fe20000000f00 */
[----:B------:R-:W-:Y:S01]  /*234d0*/  FADD.FTZ R191, R31, R191 ;  /* 0x000000bf1fbf7221 */ /* 0x000fe20000010000 */
        /* <DEDUP_REMOVED lines=16> */
[----:B------:R-:W3:Y:S04]  /*235e0*/  LDSM.16.MT88.4 R8, [R230+0x17800] ;  /* 0x01780000e608783b */ /* 0x000ee80000004200 */
[----:B------:R-:W-:Y:S01]  /*235f0*/  FADD.FTZ R249, R166, R191 ;  /* 0x000000bfa6f97221 */ /* 0x000fe20000010000 */
[C---:B----4-:R-:W-:Y:S05]  /*23600*/  HMMA.16816.F32 R60, R168.reuse, R12, R60 ;  /* 0x0000000ca83c723c */ /* 0x050fea000000183c */
[----:B------:R-:W-:Y:S01]  /*23610*/  FADD.FTZ R248, R165, R190 ;  /* 0x000000bea5f87221 */ /* 0x000fe20000010000 */
[C---:B------:R-:W-:Y:S01]  /*23620*/  HMMA.16816.F32 R64, R168.reuse, R14, R64 ;  /* 0x0000000ea840723c */ /* 0x040fe20000001840 */
[----:B------:R-:W4:Y:S05]  /*23630*/  LDSM.16.MT88.4 R12, [R229+0x17800] ;  /* 0x01780000e50c783b */ /* 0x000f2a0000004200 */
        /* <DEDUP_REMOVED lines=8> */
[C---:B-1----:R-:W-:Y:S06]  /*236c0*/  HMMA.16816.F32 R92, R168.reuse, R4, R92 ;  /* 0x00000004a85c723c */ /* 0x042fec000000185c */
[C---:B------:R-:W-:Y:S06]  /*236d0*/  HMMA.16816.F32 R96, R168.reuse, R6, R96 ;  /* 0x00000006a860723c */ /* 0x040fec0000001860 */
[C---:B---3--:R-:W-:Y:S06]  /*236e0*/  HMMA.16816.F32 R100, R168.reuse, R8, R100 ;  /* 0x00000008a864723c */ /* 0x048fec0000001864 */
[C---:B------:R-:W-:Y:S06]  /*236f0*/  HMMA.16816.F32 R104, R168.reuse, R10, R104 ;  /* 0x0000000aa868723c */ /* 0x040fec0000001868 */
[C---:B----4-:R-:W-:Y:S06]  /*23700*/  HMMA.16816.F32 R108, R168.reuse, R12, R108 ;  /* 0x0000000ca86c723c */ /* 0x050fec000000186c */
[C---:B------:R-:W-:Y:S06]  /*23710*/  HMMA.16816.F32 R112, R168.reuse, R14, R112 ;  /* 0x0000000ea870723c */ /* 0x040fec0000001870 */
[C---:B--2---:R-:W-:Y:S06]  /*23720*/  HMMA.16816.F32 R116, R168.reuse, R16, R116 ;  /* 0x00000010a874723c */ /* 0x044fec0000001874 */
[C---:B------:R-:W-:Y:S06]  /*23730*/  HMMA.16816.F32 R120, R168.reuse, R18, R120 ;  /* 0x00000012a878723c */ /* 0x040fec0000001878 */
[C---:B-----5:R-:W-:Y:S06]  /*23740*/  HMMA.16816.F32 R124, R168.reuse, R20, R124 ;  /* 0x00000014a87c723c */ /* 0x060fec000000187c */
[----:B------:R-:W-:Y:S01]  /*23750*/  HMMA.16816.F32 R128, R168, R22, R128 ;  /* 0x00000016a880723c */ /* 0x000fe20000001880 */
[----:B------:R-:W-:Y:S11]  /*23760*/  @!UPT UIADD3 URZ, URZ, URZ, URZ ;  /* 0x0000003f3f3ff290 */ /* 0x000ff6000fffe03f */
[----:B------:R-:W-:Y:S01]  /*23770*/  @!UPT UIADD3 URZ, URZ, URZ, URZ ;  /* 0x0000003f3f3ff290 */ /* 0x000fe2000fffe03f */
[----:B------:R-:W-:Y:S11]  /*23780*/  @P0 BRA `(.L_x_4156) ;  /* 0xffffffbc00300947 */ /* 0x000ff6000383ffff */
.L_x_4147:
        /* <DEDUP_REMOVED lines=9> */
[----:B------:R-:W-:Y:S01]  /*23820*/  SHF.R.S32.HI R4, RZ, 0x1f, R10 ;  /* 0x0000001fff047819 */ /* 0x000fe2000001140a */
[----:B------:R-:W-:Y:S01]  /*23830*/  UMOV UR4, 0xffffffff ;  /* 0xffffffff00047882 */ /* 0x000fe20000000000 */
[----:B------:R-:W-:Y:S02]  /*23840*/  IMAD.IADD R11, R10, 0x1, -R11 ;  /* 0x000000010a0b7824 */ /* 0x000fe400078e0a0b */
[----:B------:R-:W-:-:S03]  /*23850*/  LEA.HI R4, R4, R10, RZ, 0x4 ;  /* 0x0000000a04047211 */ /* 0x000fc600078f20ff */
[----:B------:R-:W-:Y:S02]  /*23860*/  SHF.R.S32.HI R0, RZ, 0x1f, R11 ;  /* 0x0000001fff007819 */ /* 0x000fe4000001140b */
[----:B------:R-:W-:Y:S02]  /*23870*/  LOP3.LUT R2, R4, 0xfffffff0, RZ, 0xc0, !PT ;  /* 0xfffffff004027812 */ /* 0x000fe400078ec0ff */
[----:B------:R-:W-:Y:S02]  /*23880*/  LEA.HI R0, R0, R11, RZ, 0x2 ;  /* 0x0000000b00007211 */ /* 0x000fe400078f10ff */
[----:B------:R-:W-:Y:S01]  /*23890*/  SHF.R.S32.HI R4, RZ, 0x4, R4 ;  /* 0x00000004ff047819 */ /* 0x000fe20000011404 */
[----:B------:R-:W-:Y:S01]  /*238a0*/  IMAD.IADD R2, R10, 0x1, -R2 ;  /* 0x000000010a027824 */ /* 0x000fe200078e0a02 */
        /* <DEDUP_REMOVED lines=9> */
.L_x_4164:
        /* <DEDUP_REMOVED lines=20> */
[-C--:B------:R-:W-:Y:S01]  /*23a80*/  LEA.HI R16, R15, R14.reuse, RZ, 0x2 ;  /* 0x0000000e0f107211 */ /* 0x080fe200078f10ff */
[----:B------:R-:W-:Y:S01]  /*23a90*/  FMUL.FTZ R157, R13, R157 ;  /* 0x0000009d0d9d7220 */ /* 0x000fe20000410000 */
[----:B------:R-:W-:Y:S01]  /*23aa0*/  LEA.HI R15, R15, R14, RZ, 0x5 ;  /* 0x0000000e0f0f7211 */ /* 0x000fe200078f28ff */
        /* <DEDUP_REMOVED lines=17> */
[----:B------:R-:W-:Y:S01]  /*23bc0*/  LOP3.LUT R18, R16, 0x1ffffffc, RZ, 0xc0, !PT ;  /* 0x1ffffffc10127812 */ /* 0x000fe200078ec0ff */
[----:B------:R-:W-:Y:S01]  /*23bd0*/  FMUL.FTZ R36, R13, R36 ;  /* 0x000000240d247220 */ /* 0x000fe20000410000 */
[----:B------:R-:W-:Y:S01]  /*23be0*/  SHF.L.U32 R19, R17, 0x6, RZ ;  /* 0x0000000611137819 */ /* 0x000fe200000006ff */
[C---:B------:R-:W-:Y:S01]  /*23bf0*/  FMUL.FTZ R37, R13.reuse, R37 ;  /* 0x000000250d257220 */ /* 0x040fe20000410000 */
[----:B------:R-:W-:Y:S01]  /*23c00*/  SHF.R.S32.HI R16, RZ, 0x5, R15 ;  /* 0x00000005ff107819 */ /* 0x000fe2000001140f */
[C---:B------:R-:W-:Y:S01]  /*23c10*/  FMUL.FTZ R40, R13.reuse, R40 ;  /* 0x000000280d287220 */ /* 0x040fe20000410000 */
[----:B------:R-:W-:Y:S01]  /*23c20*/  IADD3 R18, -R18, R14, RZ ;  /* 0x0000000e12127210 */ /* 0x000fe20007ffe1ff */
[----:B------:R-:W-:Y:S01]  /*23c30*/  FMUL.FTZ R41, R13, R41 ;  /* 0x000000290d297220 */ /* 0x000fe20000410000 */
[----:B------:R-:W-:Y:S01]  /*23c40*/  LOP3.LUT R19, R19, 0x1c0, RZ, 0xc0, !PT ;  /* 0x000001c013137812 */ /* 0x000fe200078ec0ff */
[----:B------:R-:W-:Y:S01]  /*23c50*/  FMUL.FTZ R44, R13, R44 ;  /* 0x0000002c0d2c7220 */ /* 0x000fe20000410000 */
[----:B------:R-:W-:Y:S01]  /*23c60*/  LOP3.LUT R20, R17, 0x1, RZ, 0xc0, !PT ;  /* 0x0000000111147812 */ /* 0x000fe200078ec0ff */
[C---:B------:R-:W-:Y:S01]  /*23c70*/  FMUL.FTZ R45, R13.reuse, R45 ;  /* 0x0000002d0d2d7220 */ /* 0x040fe20000410000 */
[----:B------:R-:W-:Y:S01]  /*23c80*/  LEA R18, R16, R18, 0x9 ;  /* 0x0000001210127211 */ /* 0x000fe200078e48ff */
[----:B------:R-:W-:Y:S01]  /*23c90*/  FMUL.FTZ R48, R13, R48 ;  /* 0x000000300d307220 */ /* 0x000fe20000410000 */
[----:B------:R-:W-:Y:S01]  /*23ca0*/  LEA.HI R19, R19, R19, RZ, 0x1d ;  /* 0x0000001313137211 */ /* 0x000fe200078fe8ff */
[C---:B------:R-:W-:Y:S01]  /*23cb0*/  FMUL.FTZ R49, R13.reuse, R49 ;  /* 0x000000310d317220 */ /* 0x040fe20000410000 */
[----:B------:R-:W-:Y:S01]  /*23cc0*/  ISETP.NE.U32.AND P0, PT, R20, 0x1, PT ;  /* 0x000000011400780c */ /* 0x000fe20003f05070 */
[C---:B------:R-:W-:Y:S01]  /*23cd0*/  FMUL.FTZ R52, R13.reuse, R52 ;  /* 0x000000340d347220 */ /* 0x040fe20000410000 */
        /* <DEDUP_REMOVED lines=112> */
[----:B------:R-:W-:Y:S02]  /*243e0*/  @P0 IADD3 R17, R18, 0x20, RZ ;  /* 0x0000002012110810 */ /* 0x000fe40007ffe0ff */
[----:B------:R-:W-:Y:S02]  /*243f0*/  SEL R12, R12, 0xffffff80, !P2 ;  /* 0xffffff800c0c7807 */ /* 0x000fe40005000000 */
[C---:B------:R-:W-:Y:S01]  /*24400*/  IADD3 R19, R18.reuse, R13, RZ ;  /* 0x0000000d12137210 */ /* 0x040fe20007ffe0ff */
[----:B------:R-:W-:Y:S01]  /*24410*/  STS.64 [R17], R156 ;  /* 0x0000009c11007388 */ /* 0x000fe20000000a00 */
[-C--:B------:R-:W-:Y:S02]  /*24420*/  IADD3 R13, R13, R17.reuse, RZ ;  /* 0x000000110d0d7210 */ /* 0x080fe40007ffe0ff */
        /* <DEDUP_REMOVED lines=64> */
[----:B------:R3:W-:Y:S04]  /*24830*/  STS.64 [R12+0xc800], R130 ;  /* 0x00c800820c007388 */ /* 0x0007e80000000a00 */
[----:B-1----:R-:W4:Y:S04]  /*24840*/  LD.E R20, desc[UR10][R6.64+0x60] ;  /* 0x0000600a06147980 */ /* 0x002f28000c101900 */
[----:B------:R-:W4:Y:S04]  /*24850*/  LD.E R17, desc[UR12][R6.64+0xcc] ;  /* 0x0000cc0c06117980 */ /* 0x000f28000c101900 */
[----:B------:R-:W4:Y:S01]  /*24860*/  LD.E.64 R18, desc[UR10][R6.64+0x78] ;  /* 0x0000780a06127980 */ /* 0x000f22000c101b00 */
[----:B------:R-:W1:Y:S01]  /*24870*/  @P4 MUFU.LG2 R11, R11 ;  /* 0x0000000b000b4308 */ /* 0x000e620000000c00 */
[----:B--2---:R-:W-:-:S02]  /*24880*/  IADD3 R21, R4, 0x8, RZ ;  /* 0x0000000804157810 */ /* 0x004fc40007ffe0ff */
[----:B------:R-:W5:Y:S04]  /*24890*/  LD.E.64 R140, desc[UR10][R6.64+0xa8] ;  /* 0x0000a80a068c7980 */ /* 0x000f68000c101b00 */
[----:B---3--:R2:W3:Y:S01]  /*248a0*/  LD.E.64 R12, desc[UR12][R6.64+0xb0] ;  /* 0x0000b00c060c7980 */ /* 0x0084e2000c101b00 */
[----:B------:R-:W-:Y:S02]  /*248b0*/  SHF.L.U32 R22, R235, 0x6, RZ ;  /* 0x00000006eb167819 */ /* 0x000fe400000006ff */
[----:B------:R-:W-:-:S04]  /*248c0*/  SHF.L.U32 R24, R2, 0x2, RZ ;  /* 0x0000000202187819 */ /* 0x000fc800000006ff */
[----:B------:R-:W-:Y:S01]  /*248d0*/  SHF.R.S32.HI R25, RZ, 0x1f, R24 ;  /* 0x0000001fff197819 */ /* 0x000fe20000011418 */
[----:B--2---:R-:W-:Y:S01]  /*248e0*/  IMAD R6, R235, -0x40, R236 ;  /* 0xffffffc0eb067824 */ /* 0x004fe200078e02ec */
[----:B------:R-:W-:Y:S01]  /*248f0*/  IADD3 R7, R4, 0x10, RZ ;  /* 0x0000001004077810 */ /* 0x000fe20007ffe0ff */
[----:B------:R-:W-:Y:S03]  /*24900*/  BAR.SYNC.DEFER_BLOCKING 0x0 ;  /* 0x0000000000007b1d */ /* 0x000fe60000010000 */
[-C--:B------:R-:W-:Y:S01]  /*24910*/  ISETP.GE.AND P0, PT, R21, R6.reuse, PT ;  /* 0x000000061500720c */ /* 0x080fe20003f06270 */
[----:B-1----:R-:W-:Y:S01]  /*24920*/  @P4 FMUL.FTZ R21, R11, 0.69314718246459960938 ;  /* 0x3f3172180b154820 */ /* 0x002fe20000410000 */
[----:B------:R-:W-:Y:S02]  /*24930*/  ISETP.GE.AND P5, PT, R7, R6, PT ;  /* 0x000000060700720c */ /* 0x000fe40003fa6270 */
[----:B------:R-:W-:Y:S01]  /*24940*/  MOV R7, 0xff800000 ;  /* 0xff80000000077802 */ /* 0x000fe20000000f00 */
[----:B-----5:R-:W-:Y:S01]  /*24950*/  @P4 FFMA.FTZ R7, R5, R164, R21 ;  /* 0x000000a405074223 */ /* 0x020fe20000010015 */
[----:B------:R-:W-:-:S02]  /*24960*/  LEA.HI R11, R2, R2, RZ, 0x1 ;  /* 0x00000002020b7211 */ /* 0x000fc400078f08ff */
[----:B------:R-:W-:-:S04]  /*24970*/  SHF.L.U32 R21, R4, 0x6, RZ ;  /* 0x0000000604157819 */ /* 0x000fc800000006ff */
[----:B------:R-:W-:Y:S01]  /*24980*/  LOP3.LUT R21, R21, 0x1c0, RZ, 0xc0, !PT ;  /* 0x000001c015157812 */ /* 0x000fe200078ec0ff */
[----:B------:R-:W-:Y:S01]  /*24990*/  IMAD.WIDE R24, R4, 0x100, R24 ;  /* 0x0000010004187825 */ /* 0x000fe200078e0218 */
[----:B------:R-:W-:-:S04]  /*249a0*/  LOP3.LUT R15, R15, 0xffffffe0, RZ, 0xc0, !PT ;  /* 0xffffffe00f0f7812 */ /* 0x000fc800078ec0ff */
[----:B------:R-:W-:-:S04]  /*249b0*/  IADD3 R15, R14, -R15, RZ ;  /* 0x8000000f0e0f7210 */ /* 0x000fc80007ffe0ff */
[----:B------:R-:W-:Y:S01]  /*249c0*/  LOP3.LUT P2, RZ, R15, 0x3, RZ, 0xc0, !PT ;  /* 0x000000030fff7812 */ /* 0x000fe2000784c0ff */
[----:B------:R-:W-:Y:S01]  /*249d0*/  BSSY B0, `(.L_x_4158) ;  /* 0x000004a000007945 */ /* 0x000fe20003800000 */
[----:B---3--:R-:W-:Y:S02]  /*249e0*/  IMAD R238, R12, UR8, R238 ;  /* 0x000000080cee7c24 */ /* 0x008fe4000f8e02ee */
[----:B------:R1:W2:Y:S02]  /*249f0*/  @P3 MUFU.LG2 R12, R10 ;  /* 0x0000000a000c3308 */ /* 0x0002a40000000c00 */
[----:B----4-:R-:W-:Y:S01]  /*24a00*/  IMAD R238, R238, R20, R237 ;  /* 0x00000014eeee7224 */ /* 0x010fe200078e02ed */
[C---:B-1----:R-:W-:Y:S02]  /*24a10*/  LOP3.LUT R10, R11.reuse, 0xffffffe, RZ, 0xc0, !PT ;  /* 0x0ffffffe0b0a7812 */ /* 0x042fe400078ec0ff */
[----:B------:R-:W-:Y:S02]  /*24a20*/  SHF.L.U32 R11, R11, 0x2, RZ ;  /* 0x000000020b0b7819 */ /* 0x000fe400000006ff */
[----:B------:R-:W-:Y:S01]  /*24a30*/  IADD3 R20, R2, -R10, RZ ;  /* 0x8000000a02147210 */ /* 0x000fe20007ffe0ff */
[----:B------:R-:W-:Y:S01]  /*24a40*/  IMAD R2, R13, R238, R22 ;  /* 0x000000ee0d027224 */ /* 0x000fe200078e0216 */
[----:B------:R-:W-:-:S02]  /*24a50*/  LOP3.LUT R11, R21, 0x38, R11, 0xf8, !PT ;  /* 0x00000038150b7812 */ /* 0x000fc400078ef80b */
[----:B------:R-:W-:Y:S02]  /*24a60*/  SHF.R.S32.HI R13, RZ, 0x1f, R16 ;  /* 0x0000001fff0d7819 */ /* 0x000fe40000011410 */
[----:B------:R-:W-:Y:S01]  /*24a70*/  SHF.R.U32.HI R21, RZ, 0x3, R21 ;  /* 0x00000003ff157819 */ /* 0x000fe20000011615 */
[----:B--2---:R-:W-:Y:S01]  /*24a80*/  @P3 FMUL.FTZ R12, R12, 0.69314718246459960938 ;  /* 0x3f3172180c0c3820 */ /* 0x004fe20000410000 */
[----:B------:R-:W-:Y:S01]  /*24a90*/  IMAD R17, R2, R17, RZ ;  /* 0x0000001102117224 */ /* 0x000fe200078e02ff */
[----:B------:R-:W-:Y:S02]  /*24aa0*/  LEA.HI R13, R13, R16, RZ, 0x2 ;  /* 0x000000100d0d7211 */ /* 0x000fe400078f10ff */
[----:B------:R-:W-:Y:S02]  /*24ab0*/  LOP3.LUT R11, R11, R21, RZ, 0x3c, !PT ;  /* 0x000000150b0b7212 */ /* 0x000fe400078e3cff */
[----:B------:R-:W-:Y:S01]  /*24ac0*/  MOV R10, 0xff800000 ;  /* 0xff800000000a7802 */ /* 0x000fe20000000f00 */
[----:B------:R-:W-:Y:S01]  /*24ad0*/  @P3 FFMA.FTZ R10, R5, R3, R12 ;  /* 0x00000003050a3223 */ /* 0x000fe2000001000c */
[----:B------:R-:W-:-:S02]  /*24ae0*/  LOP3.LUT R13, R13, 0xffffffc, RZ, 0xc0, !PT ;  /* 0x0ffffffc0d0d7812 */ /* 0x000fc400078ec0ff */
[----:B------:R-:W-:Y:S02]  /*24af0*/  IADD3 R5, P1, R24, R17, RZ ;  /* 0x0000001118057210 */ /* 0x000fe40007f3e0ff */
[----:B------:R-:W-:Y:S02]  /*24b00*/  LEA R3, R20, R11, 0x2 ;  /* 0x0000000b14037211 */ /* 0x000fe400078e10ff */
[----:B------:R-:W-:Y:S02]  /*24b10*/  IADD3 R13, R16, -R13, RZ ;  /* 0x8000000d100d7210 */ /* 0x000fe40007ffe0ff */
[----:B------:R-:W-:Y:S02]  /*24b20*/  LEA.HI.X.SX32 R17, R17, R25, 0x1, P1 ;  /* 0x0000001911117211 */ /* 0x000fe400008f0eff */
[----:B------:R-:W-:Y:S02]  /*24b30*/  LEA R142, P1, R5, R18, 0x2 ;  /* 0x00000012058e7211 */ /* 0x000fe400078210ff */
[----:B------:R-:W-:-:S02]  /*24b40*/  LEA R3, R3, UR4, 0x2 ;  /* 0x0000000403037c11 */ /* 0x000fc4000f8e10ff */
[----:B------:R-:W-:Y:S02]  /*24b50*/  LEA R0, R13, R0, 0x4 ;  /* 0x000000000d007211 */ /* 0x000fe400078e20ff */
[----:B------:R-:W-:Y:S01]  /*24b60*/  LEA.HI.X R143, R5, R19, R17, 0x2, P1 ;  /* 0x00000013058f7211 */ /* 0x000fe200008f1411 */
[----:B------:R1:W2:Y:S04]  /*24b70*/  LDS.128 R136, [R3] ;  /* 0x0000000003887984 */ /* 0x0002a80000000c00 */
        /* <DEDUP_REMOVED lines=31> */
[----:B--234-:R-:W-:Y:S05]  /*24d70*/  @P2 BRA `(.L_x_4159) ;  /* 0x00000000003c2947 */ /* 0x01cfea0003800000 */
[----:B------:R-:W-:Y:S02]  /*24d80*/  IMAD R235, R235, -0x40, R236 ;  /* 0xffffffc0ebeb7824 */ /* 0x000fe400078e02ec */
[----:B-1----:R-:W-:-:S03]  /*24d90*/  VIADD R3, R0, 0x8 ;  /* 0x0000000800037836 */ /* 0x002fc60000000000 */
[-C--:B------:R-:W-:Y:S02]  /*24da0*/  ISETP.GE.AND P3, PT, R0, R235.reuse, PT ;  /* 0x000000eb0000720c */ /* 0x080fe40003f66270 */
[----:B------:R-:W-:Y:S02]  /*24db0*/  ISETP.GE.AND P2, PT, R3, R235, PT ;  /* 0x000000eb0300720c */ /* 0x000fe40003f46270 */
[----:B------:R-:W-:Y:S02]  /*24dc0*/  SHF.R.S32.HI R3, RZ, 0x1f, R2 ;  /* 0x0000001fff037819 */ /* 0x000fe40000011402 */
[----:B------:R-:W-:-:S04]  /*24dd0*/  IADD3 R2, P1, R2, R0, RZ ;  /* 0x0000000002027210 */ /* 0x000fc80007f3e0ff */
[----:B------:R-:W-:Y:S02]  /*24de0*/  LEA.HI.X.SX32 R3, R0, R3, 0x1, P1 ;  /* 0x0000000300037211 */ /* 0x000fe400008f0eff */
[----:B------:R-:W-:Y:S02]  /*24df0*/  LEA R140, P1, R2, R140, 0x2 ;  /* 0x0000008c028c7211 */ /* 0x000fe400078210ff */
[C---:B------:R-:W-:Y:S02]  /*24e00*/  @!P3 R2UR UR10, R8.reuse ;  /* 0x00000000080ab2ca */ /* 0x040fe400000e0000 */
[C---:B------:R-:W-:Y:S02]  /*24e10*/  @!P3 R2UR UR11, R9.reuse ;  /* 0x00000000090bb2ca */ /* 0x040fe400000e0000 */
[----:B------:R-:W-:Y:S02]  /*24e20*/  @!P2 R2UR UR4, R8 ;  /* 0x000000000804a2ca */ /* 0x000fe400000e0000 */
[----:B------:R-:W-:-:S02]  /*24e30*/  @!P2 R2UR UR5, R9 ;  /* 0x000000000905a2ca */ /* 0x000fc400000e0000 */
[----:B------:R-:W-:-:S07]  /*24e40*/  LEA.HI.X R141, R2, R141, R3, 0x2, P1 ;  /* 0x0000008d028d7211 */ /* 0x000fce00008f1403 */
[----:B------:R2:W-:Y:S04]  /*24e50*/  @!P3 ST.E desc[UR10][R140.64], R7 ;  /* 0x000000078c00b985 */ /* 0x0005e8000c10190a */
[----:B------:R2:W-:Y:S02]  /*24e60*/  @!P2 ST.E desc[UR4][R140.64+0x20], R10 ;  /* 0x0000200a8c00a985 */ /* 0x0005e4000c101904 */
.L_x_4159:
[----:B------:R-:W-:Y:S05]  /*24e70*/  BSYNC B0 ;  /* 0x0000000000007941 */ /* 0x000fea0003800000 */
.L_x_4158:
[----:B------:R-:W-:Y:S01]  /*24e80*/  VIADD R5, R4, 0x18 ;  /* 0x0000001804057836 */ /* 0x000fe20000000000 */
[----:B------:R-:W-:Y:S01]  /*24e90*/  @!P0 R2UR UR14, R8 ;  /* 0x00000000080e82ca */ /* 0x000fe200000e0000 */
[C---:B-1----:R-:W-:Y:S01]  /*24ea0*/  VIADD R3, R4.reuse, 0x20 ;  /* 0x0000002004037836 */ /* 0x042fe20000000000 */
[C---:B------:R-:W-:Y:S01]  /*24eb0*/  @!P0 R2UR UR15, R9.reuse ;  /* 0x00000000090f82ca */ /* 0x040fe200000e0000 */
[----:B------:R-:W-:Y:S01]  /*24ec0*/  VIADD R2, R4, 0x28 ;  /* 0x0000002804027836 */ /* 0x000fe20000000000 */
[----:B------:R-:W-:Y:S01]  /*24ed0*/  @!P0 R2UR UR12, R8 ;  /* 0x00000000080c82ca */ /* 0x000fe200000e0000 */
[----:B------:R-:W-:Y:S01]  /*24ee0*/  VIADD R0, R4, 0x30 ;  /* 0x0000003004007836 */ /* 0x000fe20000000000 */
[C---:B------:R-:W-:Y:S02]  /*24ef0*/  @!P0 R2UR UR13, R9.reuse ;  /* 0x00000000090d82ca */ /* 0x040fe400000e0000 */
[----:B------:R-:W-:Y:S02]  /*24f00*/  @!P0 R2UR UR10, R8 ;  /* 0x00000000080a82ca */ /* 0x000fe400000e0000 */
[----:B------:R-:W-:-:S02]  /*24f10*/  @!P0 R2UR UR11, R9 ;  /* 0x00000000090b82ca */ /* 0x000fc400000e0000 */
[----:B------:R-:W-:Y:S02]  /*24f20*/  @!P0 R2UR UR4, R8 ;  /* 0x00000000080482ca */ /* 0x000fe400000e0000 */
[----:B------:R-:W-:Y:S01]  /*24f30*/  @!P0 R2UR UR5, R9 ;  /* 0x00000000090582ca */ /* 0x000fe200000e0000 */
[----:B------:R-:W-:Y:S01]  /*24f40*/  @!P0 ST.E.128 desc[UR14][R142.64+0x2000], R132 ;  /* 0x002000848e008985 */ /* 0x000fe2000c101d0e */
[CC--:B------:R-:W-:Y:S01]  /*24f50*/  ISETP.GE.AND P6, PT, R4.reuse, R6.reuse, PT ;  /* 0x000000060400720c */ /* 0x0c0fe20003fc6270 */
[----:B------:R-:W-:Y:S01]  /*24f60*/  VIADD R4, R4, 0x38 ;  /* 0x0000003804047836 */ /* 0x000fe20000000000 */
[-C--:B------:R-:W-:Y:S01]  /*24f70*/  ISETP.GE.AND P4, PT, R5, R6.reuse, PT ;  /* 0x000000060500720c */ /* 0x080fe20003f86270 */
[----:B------:R-:W-:Y:S01]  /*24f80*/  @!P0 ST.E.128 desc[UR12][R142.64+0x2100], R100 ;  /* 0x002100648e008985 */ /* 0x000fe2000c101d0c */
[----:B------:R-:W-:Y:S01]  /*24f90*/  ISETP.GE.AND P3, PT, R3, R6, PT ;  /* 0x000000060300720c */ /* 0x000fe20003f66270 */
[----:B------:R-:W-:Y:S01]  /*24fa0*/  IMAD.MOV.U32 R3, RZ, RZ, 0x0 ;  /* 0x00000000ff037424 */ /* 0x000fe200078e00ff */
[----:B------:R-:W-:Y:S01]  /*24fb0*/  @!P5 R2UR UR24, R8 ;  /* 0x000000000818d2ca */ /* 0x000fe200000e0000 */
[----:B------:R-:W-:Y:S01]  /*24fc0*/  @!P0 ST.E.128 desc[UR10][R142.64+0x2200], R68 ;  /* 0x002200448e008985 */ /* 0x000fe2000c101d0a */
[----:B------:R-:W-:-:S02]  /*24fd0*/  @!P5 R2UR UR25, R9 ;  /* 0x000000000919d2ca */ /* 0x000fc400000e0000 */
[C---:B------:R-:W-:Y:S01]  /*24fe0*/  @!P5 R2UR UR22, R8.reuse ;  /* 0x000000000816d2ca */ /* 0x040fe200000e0000 */
[----:B------:R-:W-:Y:S01]  /*24ff0*/  @!P0 ST.E.128 desc[UR4][R142.64+0x2300], R36 ;  /* 0x002300248e008985 */ /* 0x000fe2000c101d04 */
[C---:B------:R-:W-:Y:S02]  /*25000*/  @!P5 R2UR UR23, R9.reuse ;  /* 0x000000000917d2ca */ /* 0x040fe400000e0000 */
[C---:B------:R-:W-:Y:S02]  /*25010*/  @!P6 R2UR UR28, R8.reuse ;  /* 0x00000000081ce2ca */ /* 0x040fe400000e0000 */
[C---:B------:R-:W-:Y:S02]  /*25020*/  @!P6 R2UR UR29, R9.reuse ;  /* 0x00000000091de2ca */ /* 0x040fe400000e0000 */
[C---:B------:R-:W-:Y:S02]  /*25030*/  @!P6 R2UR UR26, R8.reuse ;  /* 0x00000000081ae2ca */ /* 0x040fe400000e0000 */
[----:B------:R-:W-:Y:S01]  /*25040*/  @!P6 R2UR UR27, R9 ;  /* 0x00000000091be2ca */ /* 0x000fe200000e0000 */
[----:B------:R-:W-:Y:S01]  /*25050*/  @!P5 ST.E.128 desc[UR24][R142.64+0x4000], R128 ;  /* 0x004000808e00d985 */ /* 0x000fe2000c101d18 */
[----:B------:R-:W-:-:S02]  /*25060*/  @!P5 R2UR UR20, R8 ;  /* 0x000000000814d2ca */ /* 0x000fc400000e0000 */
[C---:B------:R-:W-:Y:S01]  /*25070*/  @!P5 R2UR UR21, R9.reuse ;  /* 0x000000000915d2ca */ /* 0x040fe200000e0000 */
[----:B------:R-:W-:Y:S01]  /*25080*/  @!P5 ST.E.128 desc[UR22][R142.64+0x4100], R96 ;  /* 0x004100608e00d985 */ /* 0x000fe2000c101d16 */
[C---:B------:R-:W-:Y:S02]  /*25090*/  @!P5 R2UR UR18, R8.reuse ;  /* 0x000000000812d2ca */ /* 0x040fe400000e0000 */
[C---:B------:R-:W-:Y:S01]  /*250a0*/  @!P5 R2UR UR19, R9.reuse ;  /* 0x000000000913d2ca */ /* 0x040fe200000e0000 */
[----:B------:R-:W-:Y:S01]  /*250b0*/  @!P6 ST.E.128 desc[UR28][R142.64+0x200], R72 ;  /* 0x000200488e00e985 */ /* 0x000fe2000c101d1c */
        /* <DEDUP_REMOVED lines=15> */
[-C--:B------:R-:W-:Y:S01]  /*251b0*/  ISETP.GE.AND P2, PT, R2, R6.reuse, PT ;  /* 0x000000060200720c */ /* 0x080fe20003f46270 */
[----:B------:R-:W-:Y:S01]  /*251c0*/  IMAD.MOV.U32 R2, RZ, RZ, R234 ;  /* 0x000000ffff027224 */ /* 0x000fe200078e00ea */
[----:B------:R-:W-:Y:S01]  /*251d0*/  ISETP.GE.AND P1, PT, R0, R6, PT ;  /* 0x000000060000720c */ /* 0x000fe20003f26270 */
        /* <DEDUP_REMOVED lines=36> */
[----:B------:R-:W-:Y:S02]  /*25420*/  @!P6 R2UR UR32, R8 ;  /* 0x000000000820e2ca */ /* 0x000fe400000e0000 */
[----:B------:R-:W-:Y:S01]  /*25430*/  @!P6 R2UR UR33, R9 ;  /* 0x000000000921e2ca */ /* 0x000fe200000e0000 */
[----:B------:R-:W-:Y:S01]  /*25440*/  @!P1 ST.E.128 desc[UR12][R142.64+0xc100], R80 ;  /* 0x00c100508e009985 */ /* 0x000fe2000c101d0c */
[----:B------:R-:W-:-:S03]  /*25450*/  ISETP.GE.AND P0, PT, R4, R6, PT ;  /* 0x000000060400720c */ /* 0x000fc60003f06270 */
[----:B------:R-:W-:Y:S04]  /*25460*/  @!P1 ST.E.128 desc[UR10][R142.64+0xc200], R48 ;  /* 0x00c200308e009985 */ /* 0x000fe8000c101d0a */
[----:B------:R-:W-:Y:S04]  /*25470*/  @!P1 ST.E.128 desc[UR4][R142.64+0xc300], R16 ;  /* 0x00c300108e009985 */ /* 0x000fe8000c101d04 */
[----:B------:R-:W-:Y:S04]  /*25480*/  @!P6 ST.E.64 desc[UR32][R142.64], R136 ;  /* 0x000000888e00e985 */ /* 0x000fe8000c101b20 */
[----:B------:R2:W-:Y:S02]  /*25490*/  @!P6 ST.E.64 desc[UR30][R142.64+0x8], R138 ;  /* 0x0000088a8e00e985 */ /* 0x0005e4000c101b1e */
[----:B--2---:R-:W-:Y:S05]  /*254a0*/  @P0 RET.REL.NODEC R2 `(_ZN5flash24flash_fwd_splitkv_kernelI23Flash_fwd_kernel_traitsILi256ELi64ELi64ELi4ELb0ELb0EN7cutlass6half_tE19Flash_kernel_traitsILi256ELi64ELi64ELi4ES3_EELb1ELb0ELb0ELb0ELb1ELb1ELb1ELb1EEEvNS_16Flash_fwd_paramsE) ;  /* 0xfffffda802d40950 */ /* 0x004fea0003c3ffff */
[C---:B------:R-:W-:Y:S01]  /*254b0*/  R2UR UR14, R8.reuse ;  /* 0x00000000080e72ca */ /* 0x040fe200000e0000 */
[----:B------:R-:W-:Y:S01]  /*254c0*/  IMAD.MOV.U32 R235, RZ, RZ, 0x0 ;  /* 0x00000000ffeb7424 */ /* 0x000fe200078e00ff */
[C---:B------:R-:W-:Y:S02]  /*254d0*/  R2UR UR15, R9.reuse ;  /* 0x00000000090f72ca */ /* 0x040fe400000e0000 */
[C---:B------:R-:W-:Y:S02]  /*254e0*/  R2UR UR12, R8.reuse ;  /* 0x00000000080c72ca */ /* 0x040fe400000e0000 */
[C---:B------:R-:W-:Y:S02]  /*254f0*/  R2UR UR13, R9.reuse ;  /* 0x00000000090d72ca */ /* 0x040fe400000e0000 */
[----:B------:R-:W-:Y:S02]  /*25500*/  R2UR UR10, R8 ;  /* 0x00000000080a72ca */ /* 0x000fe400000e0000 */
[----:B------:R-:W-:-:S02]  /*25510*/  R2UR UR11, R9 ;  /* 0x00000000090b72ca */ /* 0x000fc400000e0000 */
[----:B------:R-:W-:Y:S02]  /*25520*/  R2UR UR4, R8 ;  /* 0x00000000080472ca */ /* 0x000fe400000e0000 */
[----:B------:R-:W-:Y:S01]  /*25530*/  R2UR UR5, R9 ;  /* 0x00000000090572ca */ /* 0x000fe200000e0000 */
[----:B------:R-:W-:Y:S04]  /*25540*/  ST.E.128 desc[UR14][R142.64+0xe000], R108 ;  /* 0x00e0006c8e007985 */ /* 0x000fe8000c101d0e */
[----:B------:R-:W-:Y:S04]  /*25550*/  ST.E.128 desc[UR12][R142.64+0xe100], R76 ;  /* 0x00e1004c8e007985 */ /* 0x000fe8000c101d0c */
[----:B------:R-:W-:Y:S04]  /*25560*/  ST.E.128 desc[UR10][R142.64+0xe200], R44 ;  /* 0x00e2002c8e007985 */ /* 0x000fe8000c101d0a */
[----:B------:R1:W-:Y:S02]  /*25570*/  ST.E.128 desc[UR4][R142.64+0xe300], R12 ;  /* 0x00e3000c8e007985 */ /* 0x0003e4000c101d04 */
[----:B-1----:R-:W-:Y:S05]  /*25580*/  RET.REL.NODEC R234 `(_ZN5flash24flash_fwd_splitkv_kernelI23Flash_fwd_kernel_traitsILi256ELi64ELi64ELi4ELb0ELb0EN7cutlass6half_tE19Flash_kernel_traitsILi256ELi64ELi64ELi4ES3_EELb1ELb0ELb0ELb0ELb1ELb1ELb1ELb1EEEvNS_16Flash_fwd_paramsE) ;  /* 0xfffffda8ea9c7950 */ /* 0x002fea0003c3ffff */
.L_x_4157:
[----:B------:R-:W-:Y:S01]  /*25590*/  MOV R10, 0x1f ;  /* 0x0000001f000a7802 */ /* 0x000fe20000000f00 */
[----:B------:R-:W-:Y:S01]  /*255a0*/  IMAD.MOV.U32 R11, RZ, RZ, 0x2 ;  /* 0x00000002ff0b7424 */ /* 0x000fe200078e00ff */
[----:B------:R-:W-:Y:S01]  /*255b0*/  MOV R13, R249 ;  /* 0x000000f9000d7202 */ /* 0x000fe20000000f00 */
[----:B------:R-:W-:-:S07]  /*255c0*/  IMAD.MOV.U32 R12, RZ, RZ, -0x1 ;  /* 0xffffffffff0c7424 */ /* 0x000fce00078e00ff */
[----:B-1---5:R-:W-:Y:S05]  /*255d0*/  WARPSYNC.COLLECTIVE R12, `(.L_x_4160) ;  /* 0x000000000c087348 */ /* 0x022fea0003c00000 */
[----:B------:R2:W3:Y:S02]  /*255e0*/  SHFL.BFLY P0, R10, R13, R11, R10 ;  /* 0x0c00000b0d0a7389 */ /* 0x0004e4000000000a */
[----:B-123-5:R-:W-:Y:S01]  /*255f0*/  ENDCOLLECTIVE ;  /* 0x000000000000791b */ /* 0x02efe20003800000 */
.L_x_4160:
        /* <DEDUP_REMOVED lines=8> */
.L_x_4161:
[----:B------:R-:W-:Y:S01]  /*25680*/  MOV R14, R10 ;  /* 0x0000000a000e7202 */ /* 0x000fe20000000f00 */
[----:B------:R-:W-:Y:S01]  /*25690*/  IMAD.MOV.U32 R13, RZ, RZ, R248 ;  /* 0x000000ffff0d7224 */ /* 0x000fe200078e00f8 */
[----:B------:R-:W-:Y:S02]  /*256a0*/  MOV R10, 0x1f ;  /* 0x0000001f000a7802 */ /* 0x000fe40000000f00 */
[----:B------:R-:W-:-:S07]  /*256b0*/  MOV R11, 0x2 ;  /* 0x00000002000b7802 */ /* 0x000fce0000000f00 */
[----:B------:R-:W-:Y:S05]  /*256c0*/  WARPSYNC.COLLECTIVE R12, `(.L_x_4162) ;  /* 0x000000000c087348 */ /* 0x000fea0003c00000 */
[----:B------:R1:W2:Y:S02]  /*256d0*/  SHFL.BFLY P0, R10, R13, R11, R10 ;  /* 0x0c00000b0d0a7389 */ /* 0x0002a4000000000a */
[----:B-12---:R-:W-:Y:S01]  /*256e0*/  ENDCOLLECTIVE ;  /* 0x000000000000791b */ /* 0x006fe20003800000 */
.L_x_4162:
[----:B------:R-:W-:Y:S01]  /*256f0*/  FADD.FTZ R248, R10, R248 ;  /* 0x000000f80af87221 */ /* 0x000fe20000010000 */
[----:B------:R-:W-:Y:S02]  /*25700*/  MOV R10, 0x1f ;  /* 0x0000001f000a7802 */ /* 0x000fe40000000f00 */
[----:B------:R-:W-:Y:S01]  /*25710*/  MOV R11, 0x1 ;  /* 0x00000001000b7802 */ /* 0x000fe20000000f00 */
[----:B------:R-:W-:-:S07]  /*25720*/  IMAD.MOV.U32 R13, RZ, RZ, R248 ;  /* 0x000000ffff0d7224 */ /* 0x000fce00078e00f8 */
[----:B------:R-:W-:Y:S05]  /*25730*/  WARPSYNC.COLLECTIVE R12, `(.L_x_4163) ;  /* 0x000000000c087348 */ /* 0x000fea0003c00000 */
[----:B------:R1:W2:Y:S02]  /*25740*/  SHFL.BFLY P0, R10, R13, R11, R10 ;  /* 0x0c00000b0d0a7389 */ /* 0x0002a4000000000a */
[----:B-12---:R-:W-:Y:S01]  /*25750*/  ENDCOLLECTIVE ;  /* 0x000000000000791b */ /* 0x006fe20003800000 */
.L_x_4163:
[----:B------:R-:W-:Y:S01]  /*25760*/  FADD.FTZ R11, R249, R14 ;  /* 0x0000000ef90b7221 */ /* 0x000fe20000010000 */
[----:B------:R-:W-:Y:S06]  /*25770*/  BRA `(.L_x_4164) ;  /* 0xffffffe000707947 */ /* 0x000fec000383ffff */
.L_x_4165:
        /* <DEDUP_REMOVED lines=16> */
.L_x_4880:


//--------------------- .text._ZN5flash24flash_fwd_splitkv_kernelI23Flash_fwd_kernel_traitsILi256ELi64ELi64ELi4ELb0ELb0EN7cutlass6half_tE19Flash_kernel_traitsILi256ELi64ELi64ELi4ES3_EELb1ELb0ELb1ELb0ELb0ELb0ELb1ELb1EEEvNS_16Flash_fwd_paramsE --------------------------
	.section	.text._ZN5flash24flash_fwd_splitkv_kernelI23Flash_fwd_kernel_traitsILi256ELi64ELi64ELi4ELb0ELb0EN7cutlass6half_tE19Flash_kernel_traitsILi256ELi64ELi64ELi4ES3_EELb1ELb0ELb1ELb0ELb0ELb0ELb1ELb1EEEvNS_16Flash_fwd_paramsE,"ax",@progbits
	.align	128
        .global         _ZN5flash24flash_fwd_splitkv_kernelI23Flash_fwd_kernel_traitsILi256ELi64ELi64ELi4ELb0ELb0EN7cutlass6half_tE19Flash_kernel_traitsILi256ELi64ELi64ELi4ES3_EELb1ELb0ELb1ELb0ELb0ELb0ELb1ELb1EEEvNS_16Flash_fwd_paramsE
        .type           _ZN5flash24flash_fwd_splitkv_kernelI23Flash_fwd_kernel_traitsILi256ELi64ELi64ELi4ELb0ELb0EN7cutlass6half_tE19Flash_kernel_traitsILi256ELi64ELi64ELi4ES3_EELb1ELb0ELb1ELb0ELb0ELb0ELb1ELb1EEEvNS_16Flash_fwd_paramsE,@function
        .size           _ZN5flash24flash_fwd_splitkv_kernelI23Flash_fwd_kernel_traitsILi256ELi64ELi64ELi4ELb0ELb0EN7cutlass6half_tE19Flash_kernel_traitsILi256ELi64ELi64ELi4ES3_EELb1ELb0ELb1ELb0ELb0ELb0ELb1ELb1EEEvNS_16Flash_fwd_paramsE,(.L_x_4881 - _ZN5flash24flash_fwd_splitkv_kernelI23Flash_fwd_kernel_traitsILi256ELi64ELi64ELi4ELb0ELb0EN7cutlass6half_tE19Flash_kernel_traitsILi256ELi64ELi64ELi4ES3_EELb1ELb0ELb1ELb0ELb0ELb0ELb1ELb1EEEvNS_16Flash_fwd_paramsE)
        .other          _ZN5flash24flash_fwd_splitkv_kernelI23Flash_fwd_kernel_traitsILi256ELi64ELi64ELi4ELb0ELb0EN7cutlass6half_tE19Flash_kernel_traitsILi256ELi64ELi64ELi4ES3_EELb1ELb0ELb1ELb0ELb0ELb0ELb1ELb1EEEvNS_16Flash_fwd_paramsE,@"STO_CUDA_ENTRY STV_DEFAULT"
_ZN5flash24flash_fwd_splitkv_kernelI23Flash_fwd_kernel_traitsILi256ELi64ELi64ELi4ELb0ELb0EN7cutlass6half_tE19Flash_kernel_traitsILi256ELi64ELi64ELi4ES3_EELb1ELb0ELb1ELb0ELb0ELb0ELb1ELb1EEEvNS_16Flash_fwd_paramsE:
.text._ZN5flash24flash_fwd_splitkv_kernelI23Flash_fwd_kernel_traitsILi256ELi64ELi64ELi4ELb0ELb0EN7cutlass6half_tE19Flash_kernel_traitsILi256ELi64ELi64ELi4ES3_EELb1ELb0ELb1ELb0ELb0ELb0ELb1ELb1EEEvNS_16Flash_fwd_paramsE:
        /* <DEDUP_REMOVED lines=29> */
[----:B------:R-:W-:Y:S05]  /*01d0*/  CALL.REL.NOINC `($_ZN5flash24flash_fwd_splitkv_kernelI23Flash_fwd_kernel_traitsILi256ELi64ELi64ELi4ELb0ELb0EN7cutlass6half_tE19Flash_kernel_traitsILi256ELi64ELi64ELi4ES3_EELb1ELb0ELb1ELb0ELb0ELb0ELb1ELb1EEEvNS_16Flash_fwd_paramsE$_ZN5flash30compute_attn_1rowblock_splitkvI23Flash_fwd_kernel_traitsILi256ELi64ELi64ELi4ELb0ELb0EN7cutlass6half_tE19Flash_kernel_traitsILi256ELi64ELi64ELi4ES3_EELb1ELb0ELb1ELb0ELb0ELb0ELb1ELb1ENS_16Flash_fwd_paramsEEEvRKT8_iiiii) ;  /* 0x0000000000087944 */ /* 0x000fea0003c00000 */
[----:B------:R-:W-:Y:S05]  /*01e0*/  BSYNC B4 ;  /* 0x0000000000047941 */ /* 0x000fea0003800000 */
.L_x_4166:
[----:B------:R-:W-:Y:S05]  /*01f0*/  EXIT ;  /* 0x000000000000794d */ /* 0x000fea0003800000 */
        .type           $_ZN5flash24flash_fwd_splitkv_kernelI23Flash_fwd_kernel_traitsILi256ELi64ELi64ELi4ELb0ELb0EN7cutlass6half_tE19Flash_kernel_traitsILi256ELi64ELi64ELi4ES3_EELb1ELb0ELb1ELb0ELb0ELb0ELb1ELb1EEEvNS_16Flash_fwd_paramsE$_ZN5flash30compute_attn_1rowblock_splitkvI23Flash_fwd_kernel_traitsILi256ELi64ELi64ELi4ELb0ELb0EN7cutlass6half_tE19Flash_kernel_traitsILi256ELi64ELi64ELi4ES3_EELb1ELb0ELb1ELb0ELb0ELb0ELb1ELb1ENS_16Flash_fwd_paramsEEEvRKT8_iiiii,@function
        .size           $_ZN5flash24flash_fwd_splitkv_kernelI23Flash_fwd_kernel_traitsILi256ELi64ELi64ELi4ELb0ELb0EN7cutlass6half_tE19Flash_kernel_traitsILi256ELi64ELi64ELi4ES3_EELb1ELb0ELb1ELb0ELb0ELb0ELb1ELb1EEEvNS_16Flash_fwd_paramsE$_ZN5flash30compute_attn_1rowblock_splitkvI23Flash_fwd_kernel_traitsILi256ELi64ELi64ELi4ELb0ELb0EN7cutlass6half_tE19Flash_kernel_traitsILi256ELi64ELi64ELi4ES3_EELb1ELb0ELb1ELb0ELb0ELb0ELb1ELb1ENS_16Flash_fwd_paramsEEEvRKT8_iiiii,(.L_x_4881 - $_ZN5flash24flash_fwd_splitkv_kernelI23Flash_fwd_kernel_traitsILi256ELi64ELi64ELi4ELb0ELb0EN7cutlass6half_tE19Flash_kernel_traitsILi256ELi64ELi64ELi4ES3_EELb1ELb0ELb1ELb0ELb0ELb0ELb1ELb1EEEvNS_16Flash_fwd_paramsE$_ZN5flash30compute_attn_1rowblock_splitkvI23Flash_fwd_kernel_traitsILi256ELi64ELi64ELi4ELb0ELb0EN7cutlass6half_tE19Flash_kernel_traitsILi256ELi64ELi64ELi4ES3_EELb1ELb0ELb1ELb0ELb0ELb0ELb1ELb1ENS_16Flash_fwd_paramsEEEvRKT8_iiiii)
$_ZN5flash24flash_fwd_splitkv_kernelI23Flash_fwd_kernel_traitsILi256ELi64ELi64ELi4ELb0ELb0EN7cutlass6half_tE19Flash_kernel_traitsILi256ELi64ELi64ELi4ES3_EELb1ELb0ELb1ELb0ELb0ELb0ELb1ELb1EEEvNS_16Flash_fwd_paramsE$_ZN5flash30compute_attn_1rowblock_splitkvI23Flash_fwd_kernel_traitsILi256ELi64ELi64ELi4ELb0ELb0EN7cutlass6half_tE19Flash_kernel_traitsILi256ELi64ELi64ELi4ES3_EELb1ELb0ELb1ELb0ELb0ELb0ELb1ELb1ENS_16Flash_fwd_paramsEEEvRKT8_iiiii:
        /* <DEDUP_REMOVED lines=27> */
.L_x_4168:
[----:B------:R-:W-:Y:S05]  /*03b0*/  BSYNC B0 ;  /* 0x0000000000007941 */ /* 0x000fea0003800000 */
.L_x_4167:
        /* <DEDUP_REMOVED lines=8> */
.L_x_4170:
[----:B------:R2:W5:Y:S02]  /*0440*/  LD.E R81, desc[UR6][R10.64+0xb8] ;  /* 0x0000b8060a517980 */ /* 0x000564000c101900 */
.L_x_4171:
[----:B------:R-:W-:Y:S05]  /*0450*/  BSYNC B0 ;  /* 0x0000000000007941 */ /* 0x000fea0003800000 */
.L_x_4169:
        /* <DEDUP_REMOVED lines=10> */
.L_x_4173:
[----:B------:R-:W3:Y:S01]  /*0500*/  LD.E.64 R2, desc[UR6][R10.64+0x108] ;  /* 0x000108060a027980 */ /* 0x000ee2000c101b00 */
[----:B------:R-:W-:Y:S01]  /*0510*/  BSSY B0, `(.L_x_4175) ;  /* 0x0000006000007945 */ /* 0x000fe20003800000 */
[----:B------:R-:W-:Y:S01]  /*0520*/  IMAD.MOV.U32 R45, RZ, RZ, RZ ;  /* 0x000000ffff2d7224 */ /* 0x000fe200078e00ff */
[----:B---3--:R-:W-:-:S04]  /*0530*/  ISETP.NE.U32.AND P0, PT, R2, RZ, PT ;  /* 0x000000ff0200720c */ /* 0x008fc80003f05070 */
[----:B------:R-:W-:-:S13]  /*0540*/  ISETP.NE.AND.EX P0, PT, R3, RZ, PT, P0 ;  /* 0x000000ff0300720c */ /* 0x000fda0003f05300 */
[----:B------:R-:W-:Y:S05]  /*0550*/  @!P0 BRA `(.L_x_4176) ;  /* 0x0000000000048947 */ /* 0x000fea0003800000 */
[----:B------:R1:W5:Y:S02]  /*0560*/  LD.E R45, desc[UR6][R10.64+0xbc] ;  /* 0x0000bc060a2d7980 */ /* 0x000364000c101900 */
.L_x_4176:
[----:B------:R-:W-:Y:S05]  /*0570*/  BSYNC B0 ;  /* 0x0000000000007941 */ /* 0x000fea0003800000 */
.L_x_4175:
[----:B-----5:R-:W-:Y:S02]  /*0580*/  IADD3 R45, R81, R45, RZ ;  /* 0x0000002d512d7210 */ /* 0x020fe40007ffe0ff */
.L_x_4174:
[----:B------:R-:W-:Y:S05]  /*0590*/  BSYNC B1 ;  /* 0x0000000000017941 */ /* 0x000fea0003800000 */
.L_x_4172:
[----:B------:R-:W-:Y:S01]  /*05a0*/  IMAD.SHL.U32 R53, R239, 0x40, RZ ;  /* 0x00000040ef357824 */ /* 0x000fe200078e00ff */
[----:B------:R-:W-:Y:S01]  /*05b0*/  MOV R2, R238 ;  /* 0x000000ee00027202 */ /* 0x000fe20000000f00 */
[----:B------:R-:W-:-:S03]  /*05c0*/  IMAD.MOV.U32 R3, RZ, RZ, 0x0 ;  /* 0x00000000ff037424 */ /* 0x000fc600078e00ff */
[----:B------:R-:W-:-:S13]  /*05d0*/  ISETP.GT.AND P0, PT, R240, R53, PT ;  /* 0x00000035f000720c */ /* 0x000fda0003f04270 */
[----:B-12---:R-:W-:Y:S05]  /*05e0*/  @!P0 RET.REL.NODEC R2 `(_ZN5flash24flash_fwd_splitkv_kernelI23Flash_fwd_kernel_traitsILi256ELi64ELi64ELi4ELb0ELb0EN7cutlass6half_tE19Flash_kernel_traitsILi256ELi64ELi64ELi4ES3_EELb1ELb0ELb1ELb0ELb0ELb0ELb1ELb1EEEvNS_16Flash_fwd_paramsE) ;  /* 0xfffffff802848950 */ /* 0x006fea0003c3ffff */
        /* <DEDUP_REMOVED lines=83> */
[----:B------:R-:W-:Y:S01]  /*0b20*/  ISETP.GE.OR P3, PT, R2, R53, P6 ;  /* 0x000000350200720c */ /* 0x000fe20003766670 */
        /* <DEDUP_REMOVED lines=13> */
.L_x_4179:
[----:B------:R-:W-:Y:S05]  /*0c00*/  BSYNC B0 ;  /* 0x0000000000007941 */ /* 0x000fea0003800000 */
.L_x_4178:
        /* <DEDUP_REMOVED lines=12> */
.L_x_4181:
[----:B------:R-:W-:Y:S05]  /*0cd0*/  BSYNC B0 ;  /* 0x0000000000007941 */ /* 0x000fea0003800000 */
.L_x_4180:
        /* <DEDUP_REMOVED lines=12> */
.L_x_4183:
[----:B------:R-:W-:Y:S05]  /*0da0*/  BSYNC B0 ;  /* 0x0000000000007941 */ /* 0x000fea0003800000 */
.L_x_4182:
        /* <DEDUP_REMOVED lines=12> */
.L_x_4185:
[----:B------:R-:W-:Y:S05]  /*0e70*/  BSYNC B0 ;  /* 0x0000000000007941 */ /* 0x000fea0003800000 */
.L_x_4184:
        /* <DEDUP_REMOVED lines=11> */
.L_x_4187:
[----:B------:R-:W-:Y:S05]  /*0f30*/  BSYNC B0 ;  /* 0x0000000000007941 */ /* 0x000fea0003800000 */
.L_x_4186:
        /* <DEDUP_REMOVED lines=12> */
.L_x_4189:
[----:B------:R-:W-:Y:S05]  /*1000*/  BSYNC B0 ;  /* 0x0000000000007941 */ /* 0x000fea0003800000 */
.L_x_4188:
        /* <DEDUP_REMOVED lines=11> */
.L_x_4191:
[----:B------:R-:W-:Y:S05]  /*10c0*/  BSYNC B0 ;  /* 0x0000000000007941 */ /* 0x000fea0003800000 */
.L_x_4190:
        /* <DEDUP_REMOVED lines=12> */
.L_x_4193:
[----:B------:R-:W-:Y:S05]  /*1190*/  BSYNC B0 ;  /* 0x0000000000007941 */ /* 0x000fea0003800000 */
.L_x_4192:
        /* <DEDUP_REMOVED lines=18> */
[----:B-1---5:R-:W-:Y:S05]  /*12c0*/  @P6 RET.REL.NODEC R2 `(_ZN5flash24flash_fwd_splitkv_kernelI23Flash_fwd_kernel_traitsILi256ELi64ELi64ELi4ELb0ELb0EN7cutlass6half_tE19Flash_kernel_traitsILi256ELi64ELi64ELi4ES3_EELb1ELb0ELb1ELb0ELb0ELb0ELb1ELb1EEEvNS_16Flash_fwd_paramsE) ;  /* 0xffffffec024c6950 */ /* 0x022fea0003c3ffff */
[----:B------:R-:W-:Y:S02]  /*12d0*/  MOV R0, 0xff800000 ;  /* 0xff80000000007802 */ /* 0x000fe40000000f00 */
[----:B------:R-:W-:-:S03]  /*12e0*/  MOV R239, 0x0 ;  /* 0x0000000000ef7802 */ /* 0x000fc60000000f00 */
[----:B------:R1:W-:Y:S02]  /*12f0*/  ST.E desc[UR6][R12.64+0xe0], R0 ;  /* 0x0000e0000c007985 */ /* 0x0003e4000c101906 */
[----:B-1----:R-:W-:Y:S05]  /*1300*/  RET.REL.NODEC R238 `(_ZN5flash24flash_fwd_splitkv_kernelI23Flash_fwd_kernel_traitsILi256ELi64ELi64ELi4ELb0ELb0EN7cutlass6half_tE19Flash_kernel_traitsILi256ELi64ELi64ELi4ES3_EELb1ELb0ELb1ELb0ELb0ELb0ELb1ELb1EEEvNS_16Flash_fwd_paramsE) ;  /* 0xffffffecee3c7950 */ /* 0x002fea0003c3ffff */
.L_x_4177:
        /* <DEDUP_REMOVED lines=32> */
[----:B------:R-:W5:Y:S04]  /*1510*/  LD.E.64 R28, desc[UR6][R10.64+0x58] ;  /* 0x000058060a1c7980 */ /* 0x000f68000c101b00 */
[----:B------:R-:W5:Y:S01]  /*1520*/  LD.E.64 R46, desc[UR6][R10.64+0x40] ;  /* 0x000040060a2e7980 */ /* 0x000f62000c101b00 */
[----:B--2---:R-:W-:-:S04]  /*1530*/  IABS R6, R13 ;  /* 0x0000000d00067213 */ /* 0x004fc80000000000 */
[----:B------:R-:W1:Y:S08]  /*1540*/  I2F.RP R8, R6 ;  /* 0x0000000600087306 */ /* 0x000e700000209400 */
[----:B-1----:R-:W1:Y:S02]  /*1550*/  MUFU.RCP R8, R8 ;  /* 0x0000000800087308 */ /* 0x002e640000001000 */
[----:B-1----:R-:W-:-:S06]  /*1560*/  IADD3 R8, R8, 0xffffffe, RZ ;  /* 0x0ffffffe08087810 */ /* 0x002fcc0007ffe0ff */
[----:B------:R-:W1:Y:S01]  /*1570*/  F2I.FTZ.U32.TRUNC.NTZ R9, R8 ;  /* 0x0000000800097305 */ /* 0x000e62000021f000 */
[----:B------:R-:W-:Y:S02]  /*1580*/  IABS R0, R13 ;  /* 0x0000000d00007213 */ /* 0x000fe40000000000 */
[----:B-1----:R-:W-:Y:S01]  /*1590*/  IADD3 R7, RZ, -R9, RZ ;  /* 0x80000009ff077210 */ /* 0x002fe20007ffe0ff */
[----:B------:R-:W-:-:S04]  /*15a0*/  IMAD.MOV.U32 R8, RZ, RZ, RZ ;  /* 0x000000ffff087224 */ /* 0x000fc800078e00ff */
[----:B------:R-:W-:-:S04]  /*15b0*/  IMAD R7, R7, R6, RZ ;  /* 0x0000000607077224 */ /* 0x000fc800078e02ff */
[----:B------:R-:W-:Y:S01]  /*15c0*/  IMAD.HI.U32 R7, R9, R7, R8 ;  /* 0x0000000709077227 */ /* 0x000fe200078e0008 */
[----:B------:R-:W-:Y:S01]  /*15d0*/  IADD3 R0, RZ, -R0, RZ ;  /* 0x80000000ff007210 */ /* 0x000fe20007ffe0ff */
[----:B------:R-:W2:Y:S04]  /*15e0*/  LD.E.64 R8, desc[UR6][R10.64+0x28] ;  /* 0x000028060a087980 */ /* 0x000ea8000c101b00 */
        /* <DEDUP_REMOVED lines=14> */
[----:B------:R3:W4:Y:S02]  /*16d0*/  LD.E R3, desc[UR6][R6.64] ;  /* 0x0000000606037980 */ /* 0x000724000c101900 */
[----:B---3--:R-:W-:-:S04]  /*16e0*/  IABS R7, R4 ;  /* 0x0000000400077213 */ /* 0x008fc80000000000 */
[----:B------:R-:W1:Y:S08]  /*16f0*/  I2F.RP R0, R7 ;  /* 0x0000000700007306 */ /* 0x000e700000209400 */
[----:B-1----:R-:W1:Y:S02]  /*1700*/  MUFU.RCP R0, R0 ;  /* 0x0000000000007308 */ /* 0x002e640000001000 */
[----:B-1----:R-:W-:-:S06]  /*1710*/  IADD3 R0, R0, 0xffffffe, RZ ;  /* 0x0ffffffe00007810 */ /* 0x002fcc0007ffe0ff */
[----:B------:R-:W1:Y:S01]  /*1720*/  F2I.FTZ.U32.TRUNC.NTZ R23, R0 ;  /* 0x0000000000177305 */ /* 0x000e62000021f000 */
[----:B------:R-:W-:Y:S02]  /*1730*/  MOV R22, RZ ;  /* 0x000000ff00167202 */ /* 0x000fe40000000f00 */
[----:B------:R-:W-:Y:S01]  /*1740*/  IABS R6, R241 ;  /* 0x000000f100067213 */ /* 0x000fe20000000000 */
[----:B-1----:R-:W-:-:S04]  /*1750*/  IMAD.MOV R0, RZ, RZ, -R23 ;  /* 0x000000ffff007224 */ /* 0x002fc800078e0a17 */
        /* <DEDUP_REMOVED lines=12> */
[----:B------:R-:W-:Y:S02]  /*1820*/  ISETP.GE.AND P0, PT, R7, RZ, PT ;  /* 0x000000ff0700720c */ /* 0x000fe40003f06270 */
[----:B------:R-:W-:Y:S01]  /*1830*/  ISETP.NE.AND P1, PT, R4, RZ, PT ;  /* 0x000000ff0400720c */ /* 0x000fe20003f25270 */
[----:B------:R-:W-:-:S04]  /*1840*/  IMAD R13, R13, R12, R2 ;  /* 0x0000000c0d0d7224 */ /* 0x000fc800078e0202 */
[----:B------:R-:W-:Y:S01]  /*1850*/  @P3 VIADD R16, R16, 0x1 ;  /* 0x0000000110103836 */ /* 0x000fe20000000000 */
[----:B------:R-:W-:-:S05]  /*1860*/  SHF.R.S32.HI R7, RZ, 0x1f, R13 ;  /* 0x0000001fff077819 */ /* 0x000fca000001140d */
[----:B------:R-:W-:Y:S02]  /*1870*/  @!P0 IMAD.MOV R16, RZ, RZ, -R16 ;  /* 0x000000ffff108224 */ /* 0x000fe400078e0a10 */
[----:B------:R-:W-:Y:S02]  /*1880*/  @!P1 LOP3.LUT R16, RZ, R4, RZ, 0x33, !PT ;  /* 0x00000004ff109212 */ /* 0x000fe400078e33ff */
[----:B----4-:R-:W-:Y:S01]  /*1890*/  SHF.R.S32.HI R0, RZ, 0x1f, R3 ;  /* 0x0000001fff007819 */ /* 0x010fe20000011403 */
[----:B------:R-:W-:-:S04]  /*18a0*/  IMAD R6, R15, R3, RZ ;  /* 0x000000030f067224 */ /* 0x000fc800078e02ff */
[C---:B------:R-:W-:Y:S02]  /*18b0*/  IMAD R6, R14.reuse, R0, R6 ;  /* 0x000000000e067224 */ /* 0x040fe400078e0206 */
[----:B------:R-:W-:-:S05]  /*18c0*/  IMAD.WIDE.U32 R14, R14, R3, RZ ;  /* 0x000000030e0e7225 */ /* 0x000fca00078e00ff */
[----:B------:R-:W-:Y:S01]  /*18d0*/  IADD3 R15, R15, R6, RZ ;  /* 0x000000060f0f7210 */ /* 0x000fe20007ffe0ff */
[----:B------:R-:W-:Y:S02]  /*18e0*/  IMAD R6, R49, R13, RZ ;  /* 0x0000000d31067224 */ /* 0x000fe400078e02ff */
[----:B--2---:R-:W-:Y:S02]  /*18f0*/  IMAD R4, R9, R3, RZ ;  /* 0x0000000309047224 */ /* 0x004fe400078e02ff */
[----:B------:R-:W-:Y:S02]  /*1900*/  IMAD R6, R48, R7, R6 ;  /* 0x0000000730067224 */ /* 0x000fe400078e0206 */
[----:B------:R-:W-:-:S04]  /*1910*/  IMAD.WIDE.U32 R14, R13, R48, R14 ;  /* 0x000000300d0e7225 */ /* 0x000fc800078e000e */
[C---:B------:R-:W-:Y:S01]  /*1920*/  IMAD.WIDE.U32 R22, R8.reuse, R3, RZ ;  /* 0x0000000308167225 */ /* 0x040fe200078e00ff */
[----:B------:R-:W-:Y:S02]  /*1930*/  IADD3 R9, R15, R6, RZ ;  /* 0x000000060f097210 */ /* 0x000fe40007ffe0ff */
[----:B------:R-:W-:Y:S01]  /*1940*/  SHF.R.S32.HI R15, RZ, 0x1f, R16 ;  /* 0x0000001fff0f7819 */ /* 0x000fe20000011410 */
[----:B------:R-:W-:Y:S02]  /*1950*/  IMAD R4, R8, R0, R4 ;  /* 0x0000000008047224 */ /* 0x000fe400078e0204 */
[----:B------:R-:W-:Y:S02]  /*1960*/  IMAD R6, R19, R16, RZ ;  /* 0x0000001013067224 */ /* 0x000fe400078e02ff */
[----:B------:R-:W-:Y:S02]  /*1970*/  IMAD.MOV.U32 R8, RZ, RZ, R14 ;  /* 0x000000ffff087224 */ /* 0x000fe400078e000e */
[----:B------:R-:W-:-:S02]  /*1980*/  IMAD R6, R18, R15, R6 ;  /* 0x0000000f12067224 */ /* 0x000fc400078e0206 */
[----:B------:R-:W-:Y:S01]  /*1990*/  IMAD.WIDE.U32 R8, R16, R18, R8 ;  /* 0x0000001210087225 */ /* 0x000fe200078e0008 */
[----:B------:R-:W-:-:S03]  /*19a0*/  MOV R19, R22 ;  /* 0x0000001600137202 */ /* 0x000fc60000000f00 */
[----:B------:R-:W-:Y:S01]  /*19b0*/  IMAD.IADD R14, R23, 0x1, R4 ;  /* 0x00000001170e7824 */ /* 0x000fe200078e0204 */
[----:B------:R-:W-:Y:S01]  /*19c0*/  IADD3 R0, R9, R6, RZ ;  /* 0x0000000609007210 */ /* 0x000fe20007ffe0ff */
[----:B------:R-:W-:Y:S01]  /*19d0*/  IMAD.MOV.U32 R3, RZ, RZ, R8 ;  /* 0x000000ffff037224 */ /* 0x000fe200078e0008 */
[----:B------:R-:W-:Y:S05]  /*19e0*/  BRA `(.L_x_4196) ;  /* 0x0000000400507947 */ /* 0x000fea0003800000 */
.L_x_4195:
        /* <DEDUP_REMOVED lines=24> */
[----:B------:R-:W-:Y:S01]  /*1b70*/  @P4 IADD3 R8, R15, R16, RZ ;  /* 0x000000100f084210 */ /* 0x000fe20007ffe0ff */
[----:B------:R-:W-:Y:S01]  /*1b80*/  @!P4 IMAD.WIDE.U32 R30, R48, R15, RZ ;  /* 0x0000000f301ec225 */ /* 0x000fe200078e00ff */
[----:B------:R-:W-:-:S03]  /*1b90*/  ISETP.GT.U32.AND P0, PT, R3, R0, PT ;  /* 0x000000000300720c */ /* 0x000fc60003f04070 */
[----:B------:R-:W-:Y:S01]  /*1ba0*/  @!P4 IMAD R2, R7, R48, R2 ;  /* 0x000000300702c224 */ /* 0x000fe200078e0202 */
[----:B-----5:R-:W-:Y:S01]  /*1bb0*/  @!P4 SHF.R.S32.HI R7, RZ, 0x1f, R14 ;  /* 0x0000001fff07c819 */ /* 0x020fe2000001140e */
[-C--:B------:R-:W-:Y:S02]  /*1bc0*/  @P4 IMAD R12, R49, R8.reuse, RZ ;  /* 0x00000008310c4224 */ /* 0x080fe400078e02ff */
[----:B------:R-:W-:Y:S01]  /*1bd0*/  @P4 IMAD.WIDE.U32 R26, R48, R8, RZ ;  /* 0x00000008301a4225 */ /* 0x000fe200078e00ff */
[----:B------:R-:W-:-:S03]  /*1be0*/  @!P4 MOV R8, R30 ;  /* 0x0000001e0008c202 */ /* 0x000fc60000000f00 */
[----:B------:R-:W-:Y:S02]  /*1bf0*/  @!P4 IMAD.IADD R9, R31, 0x1, R2 ;  /* 0x000000011f09c824 */ /* 0x000fe400078e0202 */
[-C--:B----4-:R-:W-:Y:S02]  /*1c00*/  @!P4 IMAD R2, R25, R14.reuse, RZ ;  /* 0x0000000e1902c224 */ /* 0x090fe400078e02ff */
[----:B------:R-:W-:Y:S01]  /*1c10*/  @!P4 IMAD.WIDE.U32 R8, R24, R14, R8 ;  /* 0x0000000e1808c225 */ /* 0x000fe200078e0008 */
[----:B------:R-:W-:-:S03]  /*1c20*/  @P4 MOV R13, R26 ;  /* 0x0000001a000d4202 */ /* 0x000fc60000000f00 */
[----:B------:R-:W-:Y:S02]  /*1c30*/  @!P4 IMAD R2, R24, R7, R2 ;  /* 0x000000071802c224 */ /* 0x000fe400078e0202 */
[----:B------:R-:W-:Y:S02]  /*1c40*/  @!P0 IMAD.IADD R0, R0, 0x1, -R3 ;  /* 0x0000000100008824 */ /* 0x000fe400078e0a03 */
[----:B------:R-:W-:Y:S01]  /*1c50*/  @P4 IMAD.IADD R12, R27, 0x1, R12 ;  /* 0x000000011b0c4824 */ /* 0x000fe200078e020c */
[----:B------:R-:W-:Y:S01]  /*1c60*/  @!P4 IADD3 R12, R9, R2, RZ ;  /* 0x00000002090cc210 */ /* 0x000fe20007ffe0ff */
[----:B------:R-:W-:Y:S01]  /*1c70*/  @!P4 IMAD.MOV.U32 R13, RZ, RZ, R8 ;  /* 0x000000ffff0dc224 */ /* 0x000fe200078e0008 */
[----:B------:R-:W-:Y:S02]  /*1c80*/  ISETP.GE.U32.AND P3, PT, R0, R3, PT ;  /* 0x000000030000720c */ /* 0x000fe40003f66070 */
[----:B------:R-:W-:Y:S02]  /*1c90*/  LOP3.LUT R3, R241, R6, RZ, 0x3c, !PT ;  /* 0x00000006f1037212 */ /* 0x000fe400078e3cff */
[----:B------:R-:W-:-:S02]  /*1ca0*/  LOP3.LUT R13, R13, R12, RZ, 0x3c, !PT ;  /* 0x0000000c0d0d7212 */ /* 0x000fc400078e3cff */
[----:B------:R-:W-:Y:S02]  /*1cb0*/  ISETP.GE.AND P1, PT, R3, RZ, PT ;  /* 0x000000ff0300720c */ /* 0x000fe40003f26270 */
[----:B------:R-:W-:Y:S02]  /*1cc0*/  @!P0 IADD3 R4, R4, 0x1, RZ ;  /* 0x0000000104048810 */ /* 0x000fe40007ffe0ff */
[C---:B------:R-:W-:Y:S02]  /*1cd0*/  LOP3.LUT R12, R13.reuse, R12, RZ, 0x3c, !PT ;  /* 0x0000000c0d0c7212 */ /* 0x040fe400078e3cff */
[----:B------:R-:W-:Y:S02]  /*1ce0*/  ISETP.NE.AND P0, PT, R6, RZ, PT ;  /* 0x000000ff0600720c */ /* 0x000fe40003f05270 */
[----:B------:R-:W-:Y:S02]  /*1cf0*/  LEA R2, R166, 0xffffffc0, 0x6 ;  /* 0xffffffc0a6027811 */ /* 0x000fe400078e30ff */
[----:B------:R-:W-:Y:S01]  /*1d00*/  LOP3.LUT R13, R13, R12, RZ, 0x3c, !PT ;  /* 0x0000000c0d0d7212 */ /* 0x000fe200078e3cff */
[----:B------:R-:W-:Y:S01]  /*1d10*/  @!P4 IMAD R8, R47, R15, RZ ;  /* 0x0000000f2f08c224 */ /* 0x000fe200078e02ff */
[----:B------:R-:W-:Y:S01]  /*1d20*/  @!P4 SHF.R.S32.HI R0, RZ, 0x1f, R15 ;  /* 0x0000001fff00c819 */ /* 0x000fe2000001140f */
[----:B------:R-:W-:Y:S01]  /*1d30*/  IMAD R9, R49, R2, RZ ;  /* 0x0000000231097224 */ /* 0x000fe200078e02ff */
[----:B------:R-:W-:Y:S01]  /*1d40*/  SHF.R.S32.HI R7, RZ, 0x1f, R2 ;  /* 0x0000001fff077819 */ /* 0x000fe20000011402 */
[----:B------:R-:W-:-:S02]  /*1d50*/  @P3 VIADD R4, R4, 0x1 ;  /* 0x0000000104043836 */ /* 0x000fc40000000000 */
[----:B------:R-:W-:-:S04]  /*1d60*/  IMAD.WIDE.U32 R24, R48, R2, R12 ;  /* 0x0000000230187225 */ /* 0x000fc800078e000c */
[----:B------:R-:W-:Y:S02]  /*1d70*/  @!P4 IMAD R0, R0, R46, R8 ;  /* 0x0000002e0000c224 */ /* 0x000fe400078e0208 */
[----:B------:R-:W-:Y:S02]  /*1d80*/  IMAD R9, R7, R48, R9 ;  /* 0x0000003007097224 */ /* 0x000fe400078e0209 */
[----:B------:R-:W-:Y:S01]  /*1d90*/  @!P4 IMAD.WIDE.U32 R12, R46, R15, RZ ;  /* 0x0000000f2e0cc225 */ /* 0x000fe200078e00ff */
[----:B------:R-:W-:Y:S02]  /*1da0*/  @!P1 IADD3 R4, -R4, RZ, RZ ;  /* 0x000000ff04049210 */ /* 0x000fe40007ffe1ff */
[----:B------:R-:W-:Y:S01]  /*1db0*/  @!P0 LOP3.LUT R4, RZ, R6, RZ, 0x33, !PT ;  /* 0x00000006ff048212 */ /* 0x000fe200078e33ff */
[----:B------:R-:W-:Y:S01]  /*1dc0*/  @P4 IMAD.IADD R15, R15, 0x1, R16 ;  /* 0x000000010f0f4824 */ /* 0x000fe200078e0210 */
[----:B------:R-:W-:Y:S01]  /*1dd0*/  IADD3 R9, R25, R9, RZ ;  /* 0x0000000919097210 */ /* 0x000fe20007ffe0ff */
[----:B------:R-:W-:Y:S01]  /*1de0*/  @!P4 IMAD.MOV.U32 R16, RZ, RZ, R12 ;  /* 0x000000ffff10c224 */ /* 0x000fe200078e000c */
[----:B------:R-:W-:Y:S01]  /*1df0*/  @!P4 IADD3 R17, R13, R0, RZ ;  /* 0x000000000d11c210 */ /* 0x000fe20007ffe0ff */
[-C--:B------:R-:W-:Y:S01]  /*1e00*/  @P4 IMAD R3, R47, R15.reuse, RZ ;  /* 0x0000000f2f034224 */ /* 0x080fe200078e02ff */
[----:B------:R-:W-:Y:S01]  /*1e10*/  MOV R8, R24 ;  /* 0x0000001800087202 */ /* 0x000fe20000000f00 */
[----:B------:R-:W-:Y:S01]  /*1e20*/  @P4 IMAD.WIDE.U32 R24, R46, R15, RZ ;  /* 0x0000000f2e184225 */ /* 0x000fe200078e00ff */
[----:B------:R-:W-:-:S02]  /*1e30*/  @!P4 SHF.R.S32.HI R0, RZ, 0x1f, R14 ;  /* 0x0000001fff00c819 */ /* 0x000fc4000001140e */
[----:B------:R-:W-:Y:S01]  /*1e40*/  SHF.R.S32.HI R15, RZ, 0x1f, R4 ;  /* 0x0000001fff0f7819 */ /* 0x000fe20000011404 */
[----:B------:R-:W-:Y:S02]  /*1e50*/  @!P4 IMAD R12, R23, R14, RZ ;  /* 0x0000000e170cc224 */ /* 0x000fe400078e02ff */
[----:B------:R-:W-:Y:S02]  /*1e60*/  IMAD R6, R19, R4, RZ ;  /* 0x0000000413067224 */ /* 0x000fe400078e02ff */
[----:B------:R-:W-:Y:S01]  /*1e70*/  @!P4 IMAD.WIDE.U32 R16, R22, R14, R16 ;  /* 0x0000000e1610c225 */ /* 0x000fe200078e0010 */
[----:B------:R-:W-:-:S03]  /*1e80*/  @P4 IADD3 R14, R25, R3, RZ ;  /* 0x00000003190e4210 */ /* 0x000fc60007ffe0ff */
[----:B------:R-:W-:Y:S02]  /*1e90*/  @!P4 IMAD R0, R22, R0, R12 ;  /* 0x000000001600c224 */ /* 0x000fe400078e020c */
        /* <DEDUP_REMOVED lines=9> */
.L_x_4196:
[----:B------:R-:W-:Y:S05]  /*1f30*/  BSYNC B0 ;  /* 0x0000000000007941 */ /* 0x000fea0003800000 */
.L_x_4194:
        /* <DEDUP_REMOVED lines=12> */
[----:B------:R-:W-:Y:S02]  /*2000*/  LOP3.LUT R6, R12, 0xfffffff0, RZ, 0xc0, !PT ;  /* 0xfffffff00c067812 */ /* 0x000fe400078ec0ff */
[----:B------:R-:W-:-:S03]  /*2010*/  LOP3.LUT R54, R162, 0xfffffff8, RZ, 0xc0, !PT ;  /* 0xfffffff8a2367812 */ /* 0x000fc600078ec0ff */
[C---:B------:R-:W-:Y:S02]  /*2020*/  IMAD.IADD R6, R50.reuse, 0x1, -R6 ;  /* 0x0000000132067824 */ /* 0x040fe400078e0a06 */
[----:B------:R-:W-:-:S03]  /*2030*/  IMAD.IADD R54, R50, 0x1, -R54 ;  /* 0x0000000132367824 */ /* 0x000fc600078e0a36 */
[----:B------:R-:W-:Y:S01]  /*2040*/  SHF.R.S32.HI R4, RZ, 0x1f, R6 ;  /* 0x0000001fff047819 */ /* 0x000fe20000011406 */
[----:B------:R-:W-:Y:S01]  /*2050*/  IMAD.SHL.U32 R18, R54, 0x8, RZ ;  /* 0x0000000836127824 */ /* 0x000fe200078e00ff */
[----:B------:R-:W-:Y:S02]  /*2060*/  SHF.R.S32.HI R55, RZ, 0x4, R12 ;  /* 0x00000004ff377819 */ /* 0x000fe4000001140c */
[----:B------:R-:W-:Y:S02]  /*2070*/  LEA.HI R4, R4, R6, RZ, 0x3 ;  /* 0x0000000604047211 */ /* 0x000fe400078f18ff */
[----:B------:R-:W-:Y:S02]  /*2080*/  IADD3 R30, P0, R18, R19, RZ ;  /* 0x00000013121e7210 */ /* 0x000fe40007f1e0ff */
[----:B------:R-:W-:Y:S02]  /*2090*/  LEA.HI R12, R12, R55, RZ, 0x1 ;  /* 0x000000370c0c7211 */ /* 0x000fe400078f08ff */
[----:B------:R-:W-:-:S02]  /*20a0*/  LOP3.LUT R17, R4, 0xfffffff8, RZ, 0xc0, !PT ;  /* 0xfffffff804117812 */ /* 0x000fc400078ec0ff */
[----:B------:R-:W-:Y:S02]  /*20b0*/  SHF.R.S32.HI R19, RZ, 0x1f, R18 ;  /* 0x0000001fff137819 */ /* 0x000fe40000011412 */
[----:B------:R-:W-:Y:S01]  /*20c0*/  LOP3.LUT R12, R12, 0xfffffffe, RZ, 0xc0, !PT ;  /* 0xfffffffe0c0c7812 */ /* 0x000fe200078ec0ff */
[----:B------:R-:W-:Y:S02]  /*20d0*/  IMAD.IADD R6, R6, 0x1, -R17 ;  /* 0x0000000106067824 */ /* 0x000fe400078e0a11 */
[----:B-----5:R-:W-:Y:S02]  /*20e0*/  IMAD R7, R7, R46, RZ ;  /* 0x0000002e07077224 */ /* 0x020fe400078e02ff */
[----:B------:R-:W-:Y:S01]  /*20f0*/  IMAD.X R31, R19, 0x1, R14, P0 ;  /* 0x00000001131f7824 */ /* 0x000fe200000e060e */
[----:B------:R-:W-:Y:S01]  /*2100*/  SHF.R.S32.HI R162, RZ, 0x3, R162 ;  /* 0x00000003ffa27819 */ /* 0x000fe200000114a2 */
[----:B------:R-:W-:Y:S02]  /*2110*/  IMAD.IADD R55, R55, 0x1, -R12 ;  /* 0x0000000137377824 */ /* 0x000fe400078e0a0c */
[----:B------:R-:W-:-:S02]  /*2120*/  IMAD R7, R13, R47, R7 ;  /* 0x0000002f0d077224 */ /* 0x000fc400078e0207 */
[----:B------:R-:W-:-:S04]  /*2130*/  IMAD.WIDE.U32 R30, R13, R46, R30 ;  /* 0x0000002e0d1e7225 */ /* 0x000fc800078e001e */
[----:B------:R-:W-:Y:S02]  /*2140*/  IMAD.SHL.U32 R12, R6, 0x40, RZ ;  /* 0x00000040060c7824 */ /* 0x000fe400078e00ff */
[----:B------:R-:W-:Y:S02]  /*2150*/  IMAD.SHL.U32 R17, R162, 0x40, RZ ;  /* 0x00000040a2117824 */ /* 0x000fe400078e00ff */
[----:B------:R-:W-:Y:S01]  /*2160*/  IMAD.IADD R31, R31, 0x1, R7 ;  /* 0x000000011f1f7824 */ /* 0x000fe200078e0207 */
[----:B------:R-:W-:Y:S01]  /*2170*/  LOP3.LUT R12, R12, 0x1c0, RZ, 0xc0, !PT ;  /* 0x000001c00c0c7812 */ /* 0x000fe200078ec0ff */
[----:B------:R-:W-:Y:S02]  /*2180*/  IMAD.SHL.U32 R13, R55, 0x8, RZ ;  /* 0x00000008370d7824 */ /* 0x000fe400078e00ff */
[----:B------:R-:W-:Y:S01]  /*2190*/  IMAD R7, R29, R16, RZ ;  /* 0x000000101d077224 */ /* 0x000fe200078e02ff */
[----:B------:R-:W-:Y:S02]  /*21a0*/  LOP3.LUT R17, R17, 0x1c0, RZ, 0xc0, !PT ;  /* 0x000001c011117812 */ /* 0x000fe400078ec0ff */
[----:B------:R-:W-:Y:S01]  /*21b0*/  LOP3.LUT R13, R12, 0x8, R13, 0xf8, !PT ;  /* 0x000000080c0d7812 */ /* 0x000fe200078ef80d */
[-C--:B------:R-:W-:Y:S01]  /*21c0*/  IMAD R7, R15, R28.reuse, R7 ;  /* 0x0000001c0f077224 */ /* 0x080fe200078e0207 */
[----:B------:R-:W-:Y:S01]  /*21d0*/  SHF.R.U32.HI R35, RZ, 0x3, R12 ;  /* 0x00000003ff237819 */ /* 0x000fe2000001160c */
[----:B------:R-:W-:Y:S01]  /*21e0*/  IMAD.WIDE.U32 R28, R16, R28, R30 ;  /* 0x0000001c101c7225 */ /* 0x000fe200078e001e */
[----:B------:R-:W-:-:S02]  /*21f0*/  LOP3.LUT P4, RZ, R6, 0x4, RZ, 0xc0, !PT ;  /* 0x0000000406ff7812 */ /* 0x000fc4000788c0ff */
[----:B------:R-:W-:Y:S02]  /*2200*/  LOP3.LUT P3, RZ, R6, 0x2, RZ, 0xc0, !PT ;  /* 0x0000000206ff7812 */ /* 0x000fe4000786c0ff */
[----:B------:R-:W-:Y:S02]  /*2210*/  SHF.R.S32.HI R56, RZ, 0x1f, R242 ;  /* 0x0000001fff387819 */ /* 0x000fe400000114f2 */
[----:B------:R-:W-:Y:S01]  /*2220*/  LEA.HI R14, R52, R50, RZ, 0x6 ;  /* 0x00000032340e7211 */ /* 0x000fe200078f30ff */
[----:B------:R-:W-:Y:S01]  /*2230*/  IMAD.IADD R29, R29, 0x1, R7 ;  /* 0x000000011d1d7824 */ /* 0x000fe200078e0207 */
[----:B-1----:R-:W-:Y:S01]  /*2240*/  LOP3.LUT R21, R17, 0x38, R18, 0xf8, !PT ;  /* 0x0000003811157812 */ /* 0x002fe200078ef812 */
[----:B------:R-:W-:Y:S01]  /*2250*/  IMAD R188, R47, R162, RZ ;  /* 0x000000a22fbc7224 */ /* 0x000fe200078e02ff */
[----:B------:R-:W-:Y:S02]  /*2260*/  LOP3.LUT R35, R13, R35, RZ, 0x3c, !PT ;  /* 0x000000230d237212 */ /* 0x000fe400078e3cff */
[----:B------:R-:W-:-:S02]  /*2270*/  SHF.R.S32.HI R163, RZ, 0x1f, R162 ;  /* 0x0000001fffa37819 */ /* 0x000fc400000114a2 */
[----:B------:R-:W-:Y:S01]  /*2280*/  SHF.R.U32.HI R17, RZ, 0x3, R17 ;  /* 0x00000003ff117819 */ /* 0x000fe20000011611 */
[----:B------:R-:W-:Y:S02]  /*2290*/  IMAD.SHL.U32 R14, R14, 0x8, RZ ;  /* 0x000000080e0e7824 */ /* 0x000fe400078e00ff */
[-C--:B------:R-:W-:Y:S01]  /*22a0*/  IMAD R188, R163, R46.reuse, R188 ;  /* 0x0000002ea3bc7224 */ /* 0x080fe200078e02bc */
[----:B------:R-:W-:Y:S01]  /*22b0*/  LOP3.LUT R17, R21, R17, RZ, 0x3c, !PT ;  /* 0x0000001115117212 */ /* 0x000fe200078e3cff */
[----:B------:R-:W-:-:S03]  /*22c0*/  IMAD.WIDE.U32 R28, R162, R46, R28 ;  /* 0x0000002ea21c7225 */ /* 0x000fc600078e001c */
[----:B------:R-:W-:Y:S01]  /*22d0*/  LOP3.LUT R156, R17, 0xfffffe00, R14, 0xf8, !PT ;  /* 0xfffffe00119c7812 */ /* 0x000fe200078ef80e */
[----:B------:R-:W-:Y:S02]  /*22e0*/  IMAD.IADD R188, R29, 0x1, R188 ;  /* 0x000000011dbc7824 */ /* 0x000fe400078e02bc */
[----:B------:R-:W-:Y:S02]  /*22f0*/  IMAD.SHL.U32 R4, R4, 0x40, RZ ;  /* 0x0000004004047824 */ /* 0x000fe400078e00ff */
[----:B------:R-:W-:Y:S01]  /*2300*/  VIADD R14, R18, 0x40 ;  /* 0x00000040120e7836 */ /* 0x000fe20000000000 */
[----:B------:R-:W-:Y:S02]  /*2310*/  SHF.R.S32.HI R80, RZ, 0x1f, R81 ;  /* 0x0000001fff507819 */ /* 0x000fe40000011451 */
[----:B------:R-:W-:Y:S02]  /*2320*/  LOP3.LUT R35, R35, 0xfffffe00, R4, 0xf8, !PT ;  /* 0xfffffe0023237812 */ /* 0x000fe400078ef804 */
[----:B------:R-:W-:-:S02]  /*2330*/  SHF.R.S32.HI R157, RZ, 0x1f, R241 ;  /* 0x0000001fff9d7819 */ /* 0x000fc400000114f1 */
[----:B------:R-:W-:-:S04]  /*2340*/  LEA.HI R80, R80, R81, RZ, 0x6 ;  /* 0x0000005150507211 */ /* 0x000fc800078f30ff */
[----:B------:R-:W-:-:S04]  /*2350*/  SHF.R.S32.HI R80, RZ, 0x6, R80 ;  /* 0x00000006ff507819 */ /* 0x000fc80000011450 */
[----:B------:R-:W-:Y:S01]  /*2360*/  VIMNMX R80, R235, R80, !PT ;  /* 0x00000050eb507248 */ /* 0x000fe20007fe0100 */
        /* <DEDUP_REMOVED lines=17> */
[----:B------:R-:W-:Y:S02]  /*2480*/  @P5 IMAD R5, R25, R5, RZ ;  /* 0x0000000519055224 */ /* 0x000fe400078e02ff */
[----:B---3--:R-:W-:-:S04]  /*2490*/  @!P5 IMAD R6, R27, R242, RZ ;  /* 0x000000f21b06d224 */ /* 0x008fc800078e02ff */
[C---:B------:R-:W-:Y:S02]  /*24a0*/  @!P5 IMAD R6, R26.reuse, R56, R6 ;  /* 0x000000381a06d224 */ /* 0x040fe400078e0206 */
[----:B------:R-:W-:Y:S01]  /*24b0*/  @!P5 IMAD.WIDE.U32 R26, R26, R242, RZ ;  /* 0x000000f21a1ad225 */ /* 0x000fe200078e00ff */
[----:B------:R-:W-:-:S03]  /*24c0*/  @P5 MOV R7, R12 ;  /* 0x0000000c00075202 */ /* 0x000fc60000000f00 */
[----:B------:R-:W-:Y:S01]  /*24d0*/  @!P5 IMAD.MOV.U32 R7, RZ, RZ, R26 ;  /* 0x000000ffff07d224 */ /* 0x000fe200078e001a */
[----:B------:R-:W-:Y:S01]  /*24e0*/  LEA R189, P0, R28, R22, 0x1 ;  /* 0x000000161cbd7211 */ /* 0x000fe200078008ff */
[----:B------:R-:W-:Y:S02]  /*24f0*/  @P5 IMAD.IADD R5, R13, 0x1, R5 ;  /* 0x000000010d055824 */ /* 0x000fe400078e0205 */
[----:B------:R-:W-:Y:S01]  /*2500*/  @!P5 IMAD.IADD R5, R27, 0x1, R6 ;  /* 0x000000011b05d824 */ /* 0x000fe200078e0206 */
[C---:B------:R-:W-:Y:S01]  /*2510*/  IADD3 R6, P1, R18.reuse, R7, RZ ;  /* 0x0000000712067210 */ /* 0x040fe20007f3e0ff */
[----:B------:R-:W-:Y:S01]  /*2520*/  VIADD R12, R18, 0xc0 ;  /* 0x000000c0120c7836 */ /* 0x000fe20000000000 */
[----:B------:R-:W-:Y:S01]  /*2530*/  LEA.HI.X R188, R28, R23, R188, 0x1, P0 ;  /* 0x000000171cbc7211 */ /* 0x000fe200000f0cbc */
[----:B----4-:R-:W-:Y:S01]  /*2540*/  IMAD R4, R9, R241, RZ ;  /* 0x000000f109047224 */ /* 0x010fe200078e02ff */
[-C--:B------:R-:W-:Y:S01]  /*2550*/  ISETP.GE.AND P0, PT, R14, R155.reuse, PT ;  /* 0x0000009b0e00720c */ /* 0x080fe20003f06270 */
[----:B------:R-:W-:Y:S01]  /*2560*/  IMAD.X R7, R19, 0x1, R5, P1 ;  /* 0x0000000113077824 */ /* 0x000fe200008e0605 */
[C---:B------:R-:W-:Y:S01]  /*2570*/  ISETP.GE.AND P1, PT, R18.reuse, R155, PT ;  /* 0x0000009b1200720c */ /* 0x040fe20003f26270 */
[----:B------:R-:W-:Y:S01]  /*2580*/  VIADD R13, R18, 0x80 ;  /* 0x00000080120d7836 */ /* 0x000fe20000000000 */
[----:B------:R-:W-:Y:S01]  /*2590*/  SEL R5, RZ, 0xffffffff, P0 ;  /* 0xffffffffff057807 */ /* 0x000fe20000000000 */
[----:B------:R-:W-:Y:S01]  /*25a0*/  IMAD R4, R8, R157, R4 ;  /* 0x0000009d08047224 */ /* 0x000fe200078e0204 */
[----:B------:R-:W-:Y:S01]  /*25b0*/  ISETP.GE.AND P0, PT, R12, R155, PT ;  /* 0x0000009b0c00720c */ /* 0x000fe20003f06270 */
[----:B------:R-:W-:Y:S01]  /*25c0*/  IMAD.WIDE.U32 R8, R241, R8, R6 ;  /* 0x00000008f1087225 */ /* 0x000fe200078e0006 */
[----:B------:R-:W-:-:S02]  /*25d0*/  SEL R6, RZ, 0x1, P1 ;  /* 0x00000001ff067807 */ /* 0x000fc40000800000 */
[----:B------:R-:W-:Y:S02]  /*25e0*/  ISETP.GE.AND P1, PT, R13, R155, PT ;  /* 0x0000009b0d00720c */ /* 0x000fe40003f26270 */
[----:B------:R-:W-:Y:S01]  /*25f0*/  SEL R154, RZ, 0x8, P0 ;  /* 0x00000008ff9a7807 */ /* 0x000fe20000000000 */
[----:B------:R-:W-:Y:S01]  /*2600*/  IMAD.IADD R9, R9, 0x1, R4 ;  /* 0x0000000109097824 */ /* 0x000fe200078e0204 */
[----:B------:R-:W-:Y:S01]  /*2610*/  IADD3 R158, P0, R18, R3, RZ ;  /* 0x00000003129e7210 */ /* 0x000fe20007f1e0ff */
[----:B------:R-:W-:Y:S01]  /*2620*/  @P5 IMAD.MOV.U32 R172, RZ, RZ, R24 ;  /* 0x000000ffffac5224 */ /* 0x000fe200078e0018 */
[----:B------:R-:W-:Y:S02]  /*2630*/  SEL R4, RZ, 0x4, P1 ;  /* 0x00000004ff047807 */ /* 0x000fe40000800000 */
[----:B------:R-:W-:Y:S01]  /*2640*/  ISETP.GT.AND P1, PT, R166, R80, PT ;  /* 0x00000050a600720c */ /* 0x000fe20003f24270 */
[----:B------:R-:W-:Y:S01]  /*2650*/  IMAD.X R159, R19, 0x1, R0, P0 ;  /* 0x00000001139f7824 */ /* 0x000fe200000e0600 */
[----:B------:R-:W-:Y:S01]  /*2660*/  @!P5 MOV R172, R24 ;  /* 0x0000001800acd202 */ /* 0x000fe20000000f00 */
[----:B------:R-:W-:-:S02]  /*2670*/  @P5 IMAD.MOV.U32 R173, RZ, RZ, R25 ;  /* 0x000000ffffad5224 */ /* 0x000fc400078e0019 */
[----:B------:R-:W-:Y:S02]  /*2680*/  @!P5 IMAD.MOV.U32 R173, RZ, RZ, R25 ;  /* 0x000000ffffadd224 */ /* 0x000fe400078e0019 */
        /* <DEDUP_REMOVED lines=185> */
.L_x_4315:
[----:B------:R-:W-:Y:S01]  /*3220*/  IMAD.SHL.U32 R16, R9, 0x40, RZ ;  /* 0x0000004009107824 */ /* 0x000fe200078e00ff */
[----:B------:R-:W-:Y:S01]  /*3230*/  BSSY B0, `(.L_x_4198) ;  /* 0x000001f000007945 */ /* 0x000fe20003800000 */
[----:B-----5:R-:W-:Y:S02]  /*3240*/  IMAD.MOV.U32 R111, RZ, RZ, R109 ;  /* 0x000000ffff6f7224 */ /* 0x020fe400078e006d */
[----:B------:R-:W-:Y:S04]  /*3250*/  VIADD R15, R16, 0xffffffc0 ;  /* 0xffffffc0100f7836 */ /* 0x000fe80000000000 */
[--C-:B------:R-:W-:Y:S02]  /*3260*/  IMAD.IADD R182, R45, 0x1, -R15.reuse ;  /* 0x000000012db67824 */ /* 0x100fe400078e0a0f */
[----:B------:R-:W-:Y:S03]  /*3270*/  IMAD.IADD R167, R81, 0x1, -R15 ;  /* 0x0000000151a77824 */ /* 0x000fe600078e0a0f */
[-C--:B------:R-:W-:Y:S02]  /*3280*/  ISETP.GE.AND P3, PT, R162, R182.reuse, PT ;  /* 0x000000b6a200720c */ /* 0x080fe40003f66270 */
[-C--:B------:R-:W-:Y:S02]  /*3290*/  ISETP.GE.AND P0, PT, R150, R182.reuse, PT ;  /* 0x000000b69600720c */ /* 0x080fe40003f06270 */
[-C--:B------:R-:W-:Y:S02]  /*32a0*/  ISETP.GE.AND P3, PT, R162, R167.reuse, !P3 ;  /* 0x000000a7a200720c */ /* 0x080fe40005f66270 */
        /* <DEDUP_REMOVED lines=23> */
.L_x_4199:
[----:B------:R-:W-:Y:S05]  /*3420*/  BSYNC B0 ;  /* 0x0000000000007941 */ /* 0x000fea0003800000 */
.L_x_4198:
        /* <DEDUP_REMOVED lines=18> */
.L_x_4201:
[----:B------:R-:W-:Y:S05]  /*3550*/  BSYNC B0 ;  /* 0x0000000000007941 */ /* 0x000fea0003800000 */
.L_x_4200:
        /* <DEDUP_REMOVED lines=21> */
.L_x_4203:
[----:B------:R-:W-:Y:S05]  /*36b0*/  BSYNC B0 ;  /* 0x0000000000007941 */ /* 0x000fea0003800000 */
.L_x_4202:
        /* <DEDUP_REMOVED lines=18> */
.L_x_4205:
[----:B------:R-:W-:Y:S05]  /*37e0*/  BSYNC B0 ;  /* 0x0000000000007941 */ /* 0x000fea0003800000 */
.L_x_4204:
        /* <DEDUP_REMOVED lines=72> */
.L_x_4212:
[----:B------:R-:W-:Y:S05]  /*3c70*/  BSYNC B0 ;  /* 0x0000000000007941 */ /* 0x000fea0003800000 */
.L_x_4211:
        /* <DEDUP_REMOVED lines=53> */
.L_x_4214:
[----:B------:R-:W-:Y:S05]  /*3fd0*/  BSYNC B0 ;  /* 0x0000000000007941 */ /* 0x000fea0003800000 */
.L_x_4213:
        /* <DEDUP_REMOVED lines=53> */
.L_x_4216:
[----:B------:R-:W-:Y:S05]  /*4330*/  BSYNC B0 ;  /* 0x0000000000007941 */ /* 0x000fea0003800000 */
.L_x_4215:
        /* <DEDUP_REMOVED lines=52> */
.L_x_4210:
[----:B------:R-:W-:Y:S05]  /*4680*/  BSYNC B1 ;  /* 0x0000000000017941 */ /* 0x000fea0003800000 */
.L_x_4209:
        /* <DEDUP_REMOVED lines=70> */
.L_x_4220:
[----:B------:R-:W-:Y:S05]  /*4af0*/  BSYNC B0 ;  /* 0x0000000000007941 */ /* 0x000fea0003800000 */
.L_x_4219:
        /* <DEDUP_REMOVED lines=55> */
.L_x_4222:
[----:B------:R-:W-:Y:S05]  /*4e70*/  BSYNC B0 ;  /* 0x0000000000007941 */ /* 0x000fea0003800000 */
.L_x_4221:
        /* <DEDUP_REMOVED lines=55> */
.L_x_4224:
[----:B------:R-:W-:Y:S05]  /*51f0*/  BSYNC B0 ;  /* 0x0000000000007941 */ /* 0x000fea0003800000 */
.L_x_4223:
        /* <DEDUP_REMOVED lines=54> */
.L_x_4218:
[----:B------:R-:W-:Y:S05]  /*5560*/  BSYNC B1 ;  /* 0x0000000000017941 */ /* 0x000fea0003800000 */
.L_x_4217:
        /* <DEDUP_REMOVED lines=70> */
.L_x_4228:
[----:B------:R-:W-:Y:S05]  /*59d0*/  BSYNC B0 ;  /* 0x0000000000007941 */ /* 0x000fea0003800000 */
.L_x_4227:
        /* <DEDUP_REMOVED lines=55> */
.L_x_4230:
[----:B------:R-:W-:Y:S05]  /*5d50*/  BSYNC B0 ;  /* 0x0000000000007941 */ /* 0x000fea0003800000 */
.L_x_4229:
        /* <DEDUP_REMOVED lines=55> */
.L_x_4232:
[----:B------:R-:W-:Y:S05]  /*60d0*/  BSYNC B0 ;  /* 0x0000000000007941 */ /* 0x000fea0003800000 */
.L_x_4231:
        /* <DEDUP_REMOVED lines=54> */
.L_x_4226:
[----:B------:R-:W-:Y:S05]  /*6440*/  BSYNC B1 ;  /* 0x0000000000017941 */ /* 0x000fea0003800000 */
.L_x_4225:
        /* <DEDUP_REMOVED lines=74> */
.L_x_4236:
[----:B------:R-:W-:Y:S05]  /*68f0*/  BSYNC B0 ;  /* 0x0000000000007941 */ /* 0x000fea0003800000 */
.L_x_4235:
        /* <DEDUP_REMOVED lines=55> */
.L_x_4238:
[----:B------:R-:W-:Y:S05]  /*6c70*/  BSYNC B0 ;  /* 0x0000000000007941 */ /* 0x000fea0003800000 */
.L_x_4237:
        /* <DEDUP_REMOVED lines=55> */
.L_x_4240:
[----:B------:R-:W-:Y:S05]  /*6ff0*/  BSYNC B0 ;  /* 0x0000000000007941 */ /* 0x000fea0003800000 */
.L_x_4239:
        /* <DEDUP_REMOVED lines=54> */
.L_x_4234:
[----:B------:R-:W-:Y:S05]  /*7360*/  BSYNC B1 ;  /* 0x0000000000017941 */ /* 0x000fea0003800000 */
.L_x_4233:
[----:B------:R-:W2:Y:S02]  /*7370*/  LD.E R0, desc[UR6][R10.64+0xd0] ;  /* 0x0000d0060a007980 */ /* 0x000ea4000c101900 */
[----:B--2---:R-:W-:Y:S05]  /*7380*/  IMAD.U32 R0, R0, -0x20, RZ ;  /* 0xffffffe000007824 */ /* 0x004fea00078e00ff */
[C---:B------:R-:W-:Y:S02]  /*7390*/  LEA R20, P1, R0.reuse, R20, 0x1 ;  /* 0x0000001400147211 */ /* 0x040fe400078208ff */
[C---:B------:R-:W-:Y:S02]  /*73a0*/  LEA R36, P0, R0.reuse, R36, 0x1 ;  /* 0x0000002400247211 */ /* 0x040fe400078008ff */
[C---:B------:R-:W-:Y:S02]  /*73b0*/  LEA.HI.X.SX32 R21, R0.reuse, R21, 0x1, P1 ;  /* 0x0000001500157211 */ /* 0x040fe400008f0eff */
[----:B------:R-:W-:Y:S01]  /*73c0*/  LEA.HI.X.SX32 R37, R0, R37, 0x1, P0 ;  /* 0x0000002500257211 */ /* 0x000fe200000f0eff */
[----:B------:R-:W-:Y:S05]  /*73d0*/  BRA `(.L_x_4241) ;  /* 0x0000007000487947 */ /* 0x000fea0003800000 */
.L_x_4208:
        /* <DEDUP_REMOVED lines=101> */
.L_x_4247:
[----:B------:R-:W-:Y:S05]  /*7a30*/  BSYNC B0 ;  /* 0x0000000000007941 */ /* 0x000fea0003800000 */
.L_x_4246:
[----:B-----5:R2:W-:Y:S02]  /*7a40*/  ST.E.128 desc[UR6][R118.64], R28 ;  /* 0x0000001c76007985 */ /* 0x0205e4000c101d06 */
.L_x_4245:
[----:B------:R-:W-:Y:S05]  /*7a50*/  BSYNC B1 ;  /* 0x0000000000017941 */ /* 0x000fea0003800000 */
.L_x_4244:
        /* <DEDUP_REMOVED lines=99> */
.L_x_4251:
[----:B------:R-:W-:Y:S05]  /*8090*/  BSYNC B0 ;  /* 0x0000000000007941 */ /* 0x000fea0003800000 */
.L_x_4250:
[----:B-----5:R1:W-:Y:S02]  /*80a0*/  ST.E.128 desc[UR6][R118.64+0x80], R28 ;  /* 0x0000801c76007985 */ /* 0x0203e4000c101d06 */
.L_x_4249:
[----:B------:R-:W-:Y:S05]  /*80b0*/  BSYNC B1 ;  /* 0x0000000000017941 */ /* 0x000fea0003800000 */
.L_x_4248:
        /* <DEDUP_REMOVED lines=99> */
.L_x_4255:
[----:B------:R-:W-:Y:S05]  /*86f0*/  BSYNC B0 ;  /* 0x0000000000007941 */ /* 0x000fea0003800000 */
.L_x_4254:
[----:B-----5:R2:W-:Y:S02]  /*8700*/  ST.E.128 desc[UR6][R118.64+0x100], R28 ;  /* 0x0001001c76007985 */ /* 0x0205e4000c101d06 */
.L_x_4253:
[----:B------:R-:W-:Y:S05]  /*8710*/  BSYNC B1 ;  /* 0x0000000000017941 */ /* 0x000fea0003800000 */
.L_x_4252:
        /* <DEDUP_REMOVED lines=98> */
.L_x_4257:
[----:B------:R-:W-:Y:S05]  /*8d40*/  BSYNC B0 ;  /* 0x0000000000007941 */ /* 0x000fea0003800000 */
.L_x_4256:
[----:B-----5:R2:W-:Y:S02]  /*8d50*/  ST.E.128 desc[UR6][R118.64+0x180], R28 ;  /* 0x0001801c76007985 */ /* 0x0205e4000c101d06 */
.L_x_4243:
[----:B------:R-:W-:Y:S05]  /*8d60*/  BSYNC B2 ;  /* 0x0000000000027941 */ /* 0x000fea0003800000 */
.L_x_4242:
        /* <DEDUP_REMOVED lines=106> */
.L_x_4263:
[----:B------:R-:W-:Y:S05]  /*9410*/  BSYNC B0 ;  /* 0x0000000000007941 */ /* 0x000fea0003800000 */
.L_x_4262:
[----:B-----5:R2:W-:Y:S02]  /*9420*/  ST.E.128 desc[UR6][R190.64], R28 ;  /* 0x0000001cbe007985 */ /* 0x0205e4000c101d06 */
.L_x_4261:
[----:B------:R-:W-:Y:S05]  /*9430*/  BSYNC B1 ;  /* 0x0000000000017941 */ /* 0x000fea0003800000 */
.L_x_4260:
        /* <DEDUP_REMOVED lines=101> */
.L_x_4267:
[----:B------:R-:W-:Y:S05]  /*9a90*/  BSYNC B0 ;  /* 0x0000000000007941 */ /* 0x000fea0003800000 */
.L_x_4266:
[----:B-----5:R2:W-:Y:S02]  /*9aa0*/  ST.E.128 desc[UR6][R190.64], R28 ;  /* 0x0000001cbe007985 */ /* 0x0205e4000c101d06 */
.L_x_4265:
[----:B------:R-:W-:Y:S05]  /*9ab0*/  BSYNC B1 ;  /* 0x0000000000017941 */ /* 0x000fea0003800000 */
.L_x_4264:
        /* <DEDUP_REMOVED lines=101> */
.L_x_4271:
[----:B------:R-:W-:Y:S05]  /*a110*/  BSYNC B0 ;  /* 0x0000000000007941 */ /* 0x000fea0003800000 */
.L_x_4270:
[----:B-----5:R2:W-:Y:S02]  /*a120*/  ST.E.128 desc[UR6][R190.64], R28 ;  /* 0x0000001cbe007985 */ /* 0x0205e4000c101d06 */
.L_x_4269:
[----:B------:R-:W-:Y:S05]  /*a130*/  BSYNC B1 ;  /* 0x0000000000017941 */ /* 0x000fea0003800000 */
.L_x_4268:
        /* <DEDUP_REMOVED lines=100> */
.L_x_4273:
[----:B------:R-:W-:Y:S05]  /*a780*/  BSYNC B0 ;  /* 0x0000000000007941 */ /* 0x000fea0003800000 */
.L_x_4272:
[----:B-----5:R2:W-:Y:S02]  /*a790*/  ST.E.128 desc[UR6][R190.64], R28 ;  /* 0x0000001cbe007985 */ /* 0x0205e4000c101d06 */
.L_x_4259:
[----:B------:R-:W-:Y:S05]  /*a7a0*/  BSYNC B2 ;  /* 0x0000000000027941 */ /* 0x000fea0003800000 */
.L_x_4258:
        /* <DEDUP_REMOVED lines=106> */
.L_x_4279:
[----:B------:R-:W-:Y:S05]  /*ae50*/  BSYNC B0 ;  /* 0x0000000000007941 */ /* 0x000fea0003800000 */
.L_x_4278:
[----:B-----5:R2:W-:Y:S02]  /*ae60*/  ST.E.128 desc[UR6][R190.64], R28 ;  /* 0x0000001cbe007985 */ /* 0x0205e4000c101d06 */
.L_x_4277:
[----:B------:R-:W-:Y:S05]  /*ae70*/  BSYNC B1 ;  /* 0x0000000000017941 */ /* 0x000fea0003800000 */
.L_x_4276:
        /* <DEDUP_REMOVED lines=101> */
.L_x_4283:
[----:B------:R-:W-:Y:S05]  /*b4d0*/  BSYNC B0 ;  /* 0x0000000000007941 */ /* 0x000fea0003800000 */
.L_x_4282:
[----:B-----5:R2:W-:Y:S02]  /*b4e0*/  ST.E.128 desc[UR6][R190.64], R28 ;  /* 0x0000001cbe007985 */ /* 0x0205e4000c101d06 */
.L_x_4281:
[----:B------:R-:W-:Y:S05]  /*b4f0*/  BSYNC B1 ;  /* 0x0000000000017941 */ /* 0x000fea0003800000 */
.L_x_4280:
        /* <DEDUP_REMOVED lines=101> */
.L_x_4287:
[----:B------:R-:W-:Y:S05]  /*bb50*/  BSYNC B0 ;  /* 0x0000000000007941 */ /* 0x000fea0003800000 */
.L_x_4286:
[----:B-----5:R2:W-:Y:S02]  /*bb60*/  ST.E.128 desc[UR6][R190.64], R28 ;  /* 0x0000001cbe007985 */ /* 0x0205e4000c101d06 */
.L_x_4285:
[----:B------:R-:W-:Y:S05]  /*bb70*/  BSYNC B1 ;  /* 0x0000000000017941 */ /* 0x000fea0003800000 */
.L_x_4284:
        /* <DEDUP_REMOVED lines=100> */
.L_x_4289:
[----:B------:R-:W-:Y:S05]  /*c1c0*/  BSYNC B0 ;  /* 0x0000000000007941 */ /* 0x000fea0003800000 */
.L_x_4288:
[----:B-----5:R2:W-:Y:S02]  /*c1d0*/  ST.E.128 desc[UR6][R190.64], R28 ;  /* 0x0000001cbe007985 */ /* 0x0205e4000c101d06 */
.L_x_4275:
[----:B------:R-:W-:Y:S05]  /*c1e0*/  BSYNC B2 ;  /* 0x0000000000027941 */ /* 0x000fea0003800000 */
.L_x_4274:
        /* <DEDUP_REMOVED lines=110> */
.L_x_4295:
[----:B------:R-:W-:Y:S05]  /*c8d0*/  BSYNC B0 ;  /* 0x0000000000007941 */ /* 0x000fea0003800000 */
.L_x_4294:
[----:B-----5:R2:W-:Y:S02]  /*c8e0*/  ST.E.128 desc[UR6][R182.64], R28 ;  /* 0x0000001cb6007985 */ /* 0x0205e4000c101d06 */
.L_x_4293:
[----:B------:R-:W-:Y:S05]  /*c8f0*/  BSYNC B1 ;  /* 0x0000000000017941 */ /* 0x000fea0003800000 */
.L_x_4292:
        /* <DEDUP_REMOVED lines=101> */
.L_x_4299:
[----:B------:R-:W-:Y:S05]  /*cf50*/  BSYNC B0 ;  /* 0x0000000000007941 */ /* 0x000fea0003800000 */
.L_x_4298:
[----:B-----5:R2:W-:Y:S02]  /*cf60*/  ST.E.128 desc[UR6][R182.64], R28 ;  /* 0x0000001cb6007985 */ /* 0x0205e4000c101d06 */
.L_x_4297:
[----:B------:R-:W-:Y:S05]  /*cf70*/  BSYNC B1 ;  /* 0x0000000000017941 */ /* 0x000fea0003800000 */
.L_x_4296:
        /* <DEDUP_REMOVED lines=101> */
.L_x_4303:
[----:B------:R-:W-:Y:S05]  /*d5d0*/  BSYNC B0 ;  /* 0x0000000000007941 */ /* 0x000fea0003800000 */
.L_x_4302:
[----:B-----5:R2:W-:Y:S02]  /*d5e0*/  ST.E.128 desc[UR6][R182.64], R28 ;  /* 0x0000001cb6007985 */ /* 0x0205e4000c101d06 */
.L_x_4301:
[----:B------:R-:W-:Y:S05]  /*d5f0*/  BSYNC B1 ;  /* 0x0000000000017941 */ /* 0x000fea0003800000 */
.L_x_4300:
        /* <DEDUP_REMOVED lines=101> */
.L_x_4305:
[----:B------:R-:W-:Y:S05]  /*dc50*/  BSYNC B0 ;  /* 0x0000000000007941 */ /* 0x000fea0003800000 */
.L_x_4304:
[----:B-----5:R2:W-:Y:S02]  /*dc60*/  ST.E.128 desc[UR6][R182.64], R40 ;  /* 0x00000028b6007985 */ /* 0x0205e4000c101d06 */
.L_x_4291:
[----:B------:R-:W-:Y:S05]  /*dc70*/  BSYNC B2 ;  /* 0x0000000000027941 */ /* 0x000fea0003800000 */
.L_x_4290:
        /* <DEDUP_REMOVED lines=11> */
.L_x_4207:
        /* <DEDUP_REMOVED lines=29> */
.L_x_4307:
[----:B------:R-:W-:Y:S05]  /*df00*/  BSYNC B0 ;  /* 0x0000000000007941 */ /* 0x000fea0003800000 */
.L_x_4306:
        /* <DEDUP_REMOVED lines=30> */
.L_x_4309:
[----:B------:R-:W-:Y:S05]  /*e0f0*/  BSYNC B0 ;  /* 0x0000000000007941 */ /* 0x000fea0003800000 */
.L_x_4308:
        /* <DEDUP_REMOVED lines=30> */
.L_x_4311:
[----:B------:R-:W-:Y:S05]  /*e2e0*/  BSYNC B0 ;  /* 0x0000000000007941 */ /* 0x000fea0003800000 */
.L_x_4310:
        /* <DEDUP_REMOVED lines=33> */
.L_x_4241:
[----:B------:R-:W-:Y:S05]  /*e500*/  BSYNC B3 ;  /* 0x0000000000037941 */ /* 0x000fea0003800000 */
.L_x_4206:
        /* <DEDUP_REMOVED lines=91> */
.L_x_4313:
        /* <DEDUP_REMOVED lines=10> */
.L_x_4314:
[----:B------:R-:W-:Y:S05]  /*eb60*/  BSYNC B0 ;  /* 0x0000000000007941 */ /* 0x000fea0003800000 */
.L_x_4312:
[----:B------:R-:W-:Y:S04]  /*eb70*/  IADD3 R9, R9, -0x1, RZ ;  /* 0xffffffff09097810 */ /* 0x000fe80007ffe0ff */
[----:B------:R-:W-:Y:S11]  /*eb80*/  ISETP.GT.AND P0, PT, R9, R80, PT ;  /* 0x000000500900720c */ /* 0x000ff60003f04270 */
[----:B------:R-:W-:Y:S02]  /*eb90*/  @!UPT UIADD3 URZ, URZ, URZ, URZ ;  /* 0x0000003f3f3ff290 */ /* 0x000fe4000fffe03f */
[----:B------:R-:W-:Y:S05]  /*eba0*/  @P0 BRA `(.L_x_4315) ;  /* 0xffffff44009c0947 */ /* 0x000fea000383ffff */
.L_x_4197:
        /* <DEDUP_REMOVED lines=117> */
.L_x_4324:
[----:B------:R-:W-:Y:S05]  /*f300*/  BSYNC B0 ;  /* 0x0000000000007941 */ /* 0x000fea0003800000 */
.L_x_4323:
[----:B-----5:R3:W-:Y:S02]  /*f310*/  STS.128 [R243], R40 ;  /* 0x00000028f3007388 */ /* 0x0207e40000000c00 */
.L_x_4322:
[----:B------:R-:W-:Y:S05]  /*f320*/  BSYNC B1 ;  /* 0x0000000000017941 */ /* 0x000fea0003800000 */
.L_x_4321:
        /* <DEDUP_REMOVED lines=53> */
.L_x_4328:
[----:B------:R-:W-:Y:S05]  /*f680*/  BSYNC B0 ;  /* 0x0000000000007941 */ /* 0x000fea0003800000 */
.L_x_4327:
[----:B-----5:R1:W-:Y:S02]  /*f690*/  STS.128 [R243+0x2000], R40 ;  /* 0x00200028f3007388 */ /* 0x0203e40000000c00 */
.L_x_4326:
[----:B------:R-:W-:Y:S05]  /*f6a0*/  BSYNC B1 ;  /* 0x0000000000017941 */ /* 0x000fea0003800000 */
.L_x_4325:
        /* <DEDUP_REMOVED lines=53> */
.L_x_4332:
[----:B------:R-:W-:Y:S05]  /*fa00*/  BSYNC B0 ;  /* 0x0000000000007941 */ /* 0x000fea0003800000 */
.L_x_4331:
[----:B-----5:R3:W-:Y:S02]  /*fa10*/  STS.128 [R243+0x4000], R40 ;  /* 0x00400028f3007388 */ /* 0x0207e40000000c00 */
.L_x_4330:
[----:B------:R-:W-:Y:S05]  /*fa20*/  BSYNC B1 ;  /* 0x0000000000017941 */ /* 0x000fea0003800000 */
.L_x_4329:
        /* <DEDUP_REMOVED lines=8> */
[----:B------:R3:W4:Y:S01]  /*fab0*/  LD.E.64 R6, desc[UR6][R22.64+0xc0] ;  /* 0x0000c00616067980 */ /* 0x000722000c101b00 */
[----:B-----5:R-:W-:Y:S02]  /*fac0*/  MOV R8, R43 ;  /* 0x0000002b00087202 */ /* 0x020fe40000000f00 */
[----:B------:R-:W-:Y:S01]  /*fad0*/  MOV R9, R40 ;  /* 0x0000002800097202 */ /* 0x000fe20000000f00 */
[----:B------:R-:W-:Y:S01]  /*fae0*/  HADD2.F32 R40, -RZ, R41.H0_H0 ;  /* 0x20000029ff287230 */ /* 0x000fe20000004100 */
[----:B-12---:R-:W-:Y:S01]  /*faf0*/  MOV R39, R42 ;  /* 0x0000002a00277202 */ /* 0x006fe20000000f00 */
        /* <DEDUP_REMOVED lines=38> */
.L_x_4334:
[----:B------:R-:W-:Y:S05]  /*fd60*/  BSYNC B0 ;  /* 0x0000000000007941 */ /* 0x000fea0003800000 */
.L_x_4333:
[----:B-----5:R3:W-:Y:S02]  /*fd70*/  STS.128 [R243+0x6000], R40 ;  /* 0x00600028f3007388 */ /* 0x0207e40000000c00 */
.L_x_4320:
[----:B------:R-:W-:Y:S05]  /*fd80*/  BSYNC B2 ;  /* 0x0000000000027941 */ /* 0x000fea0003800000 */
.L_x_4319:
        /* <DEDUP_REMOVED lines=67> */
.L_x_4340:
[----:B------:R-:W-:Y:S05]  /*101c0*/  BSYNC B0 ;  /* 0x0000000000007941 */ /* 0x000fea0003800000 */
.L_x_4339:
[----:B-----5:R3:W-:Y:S02]  /*101d0*/  STS.128 [R243+0x800], R40 ;  /* 0x00080028f3007388 */ /* 0x0207e40000000c00 */
.L_x_4338:
[----:B------:R-:W-:Y:S05]  /*101e0*/  BSYNC B1 ;  /* 0x0000000000017941 */ /* 0x000fea0003800000 */
.L_x_4337:
        /* <DEDUP_REMOVED lines=54> */
.L_x_4344:
[----:B------:R-:W-:Y:S05]  /*10550*/  BSYNC B0 ;  /* 0x0000000000007941 */ /* 0x000fea0003800000 */
.L_x_4343:
[----:B-----5:R3:W-:Y:S02]  /*10560*/  STS.128 [R243+0x2800], R40 ;  /* 0x00280028f3007388 */ /* 0x0207e40000000c00 */
.L_x_4342:
[----:B------:R-:W-:Y:S05]  /*10570*/  BSYNC B1 ;  /* 0x0000000000017941 */ /* 0x000fea0003800000 */
.L_x_4341:
        /* <DEDUP_REMOVED lines=54> */
.L_x_4348:
[----:B------:R-:W-:Y:S05]  /*108e0*/  BSYNC B0 ;  /* 0x0000000000007941 */ /* 0x000fea0003800000 */
.L_x_4347:
[----:B-----5:R3:W-:Y:S02]  /*108f0*/  STS.128 [R243+0x4800], R40 ;  /* 0x00480028f3007388 */ /* 0x0207e40000000c00 */
.L_x_4346:
[----:B------:R-:W-:Y:S05]  /*10900*/  BSYNC B1 ;  /* 0x0000000000017941 */ /* 0x000fea0003800000 */
.L_x_4345:
        /* <DEDUP_REMOVED lines=53> */
.L_x_4350:
[----:B------:R-:W-:Y:S05]  /*10c60*/  BSYNC B0 ;  /* 0x0000000000007941 */ /* 0x000fea0003800000 */
.L_x_4349:
[----:B-----5:R1:W-:Y:S02]  /*10c70*/  STS.128 [R243+0x6800], R36 ;  /* 0x00680024f3007388 */ /* 0x0203e40000000c00 */
.L_x_4336:
[----:B------:R-:W-:Y:S05]  /*10c80*/  BSYNC B2 ;  /* 0x0000000000027941 */ /* 0x000fea0003800000 */
.L_x_4335:
        /* <DEDUP_REMOVED lines=67> */
.L_x_4356:
[----:B------:R-:W-:Y:S05]  /*110c0*/  BSYNC B0 ;  /* 0x0000000000007941 */ /* 0x000fea0003800000 */
.L_x_4355:
[----:B-----5:R3:W-:Y:S02]  /*110d0*/  STS.128 [R243+0x1000], R36 ;  /* 0x00100024f3007388 */ /* 0x0207e40000000c00 */
.L_x_4354:
[----:B------:R-:W-:Y:S05]  /*110e0*/  BSYNC B1 ;  /* 0x0000000000017941 */ /* 0x000fea0003800000 */
.L_x_4353:
        /* <DEDUP_REMOVED lines=53> */
.L_x_4360:
[----:B------:R-:W-:Y:S05]  /*11440*/  BSYNC B0 ;  /* 0x0000000000007941 */ /* 0x000fea0003800000 */
.L_x_4359:
[----:B-----5:R3:W-:Y:S02]  /*11450*/  STS.128 [R243+0x3000], R36 ;  /* 0x00300024f3007388 */ /* 0x0207e40000000c00 */
.L_x_4358:
[----:B------:R-:W-:Y:S05]  /*11460*/  BSYNC B1 ;  /* 0x0000000000017941 */ /* 0x000fea0003800000 */
.L_x_4357:
        /* <DEDUP_REMOVED lines=53> */
.L_x_4364:
[----:B------:R-:W-:Y:S05]  /*117c0*/  BSYNC B0 ;  /* 0x0000000000007941 */ /* 0x000fea0003800000 */
.L_x_4363:
[----:B-----5:R3:W-:Y:S02]  /*117d0*/  STS.128 [R243+0x5000], R36 ;  /* 0x00500024f3007388 */ /* 0x0207e40000000c00 */
.L_x_4362:
[----:B------:R-:W-:Y:S05]  /*117e0*/  BSYNC B1 ;  /* 0x0000000000017941 */ /* 0x000fea0003800000 */
.L_x_4361:
        /* <DEDUP_REMOVED lines=53> */
.L_x_4366:
[----:B------:R-:W-:Y:S05]  /*11b40*/  BSYNC B0 ;  /* 0x0000000000007941 */ /* 0x000fea0003800000 */
.L_x_4365:
[----:B-----5:R3:W-:Y:S02]  /*11b50*/  STS.128 [R243+0x7000], R36 ;  /* 0x00700024f3007388 */ /* 0x0207e40000000c00 */
.L_x_4352:
[----:B------:R-:W-:Y:S05]  /*11b60*/  BSYNC B2 ;  /* 0x0000000000027941 */ /* 0x000fea0003800000 */
.L_x_4351:
        /* <DEDUP_REMOVED lines=67> */
.L_x_4371:
[----:B------:R-:W-:Y:S05]  /*11fa0*/  BSYNC B0 ;  /* 0x0000000000007941 */ /* 0x000fea0003800000 */
.L_x_4370:
[----:B-----5:R1:W-:Y:S02]  /*11fb0*/  STS.128 [R243+0x1800], R20 ;  /* 0x00180014f3007388 */ /* 0x0203e40000000c00 */
.L_x_4369:
[----:B------:R-:W-:Y:S05]  /*11fc0*/  BSYNC B1 ;  /* 0x0000000000017941 */ /* 0x000fea0003800000 */
.L_x_4368:
        /* <DEDUP_REMOVED lines=53> */
.L_x_4375:
[----:B------:R-:W-:Y:S05]  /*12320*/  BSYNC B0 ;  /* 0x0000000000007941 */ /* 0x000fea0003800000 */
.L_x_4374:
[----:B-----5:R1:W-:Y:S02]  /*12330*/  STS.128 [R243+0x3800], R16 ;  /* 0x00380010f3007388 */ /* 0x0203e40000000c00 */
.L_x_4373:
[----:B------:R-:W-:Y:S05]  /*12340*/  BSYNC B1 ;  /* 0x0000000000017941 */ /* 0x000fea0003800000 */
.L_x_4372:
        /* <DEDUP_REMOVED lines=53> */
.L_x_4379:
[----:B------:R-:W-:Y:S05]  /*126a0*/  BSYNC B0 ;  /* 0x0000000000007941 */ /* 0x000fea0003800000 */
.L_x_4378:
[----:B-----5:R2:W-:Y:S02]  /*126b0*/  STS.128 [R243+0x5800], R16 ;  /* 0x00580010f3007388 */ /* 0x0205e40000000c00 */
.L_x_4377:
[----:B------:R-:W-:Y:S05]  /*126c0*/  BSYNC B1 ;  /* 0x0000000000017941 */ /* 0x000fea0003800000 */
.L_x_4376:
        /* <DEDUP_REMOVED lines=53> */
.L_x_4381:
[----:B------:R-:W-:Y:S05]  /*12a20*/  BSYNC B0 ;  /* 0x0000000000007941 */ /* 0x000fea0003800000 */
.L_x_4380:
[----:B-----5:R2:W-:Y:S01]  /*12a30*/  STS.128 [R243+0x7800], R16 ;  /* 0x00780010f3007388 */ /* 0x0205e20000000c00 */
[----:B------:R-:W-:Y:S05]  /*12a40*/  BRA `(.L_x_4367) ;  /* 0x0000007000187947 */ /* 0x000fea0003800000 */
.L_x_4318:
        /* <DEDUP_REMOVED lines=99> */
.L_x_4387:
[----:B------:R-:W-:Y:S05]  /*13080*/  BSYNC B0 ;  /* 0x0000000000007941 */ /* 0x000fea0003800000 */
.L_x_4386:
[----:B-----5:R3:W-:Y:S02]  /*13090*/  STS.128 [R243], R60 ;  /* 0x0000003cf3007388 */ /* 0x0207e40000000c00 */
.L_x_4385:
[----:B------:R-:W-:Y:S05]  /*130a0*/  BSYNC B1 ;  /* 0x0000000000017941 */ /* 0x000fea0003800000 */
.L_x_4384:
        /* <DEDUP_REMOVED lines=97> */
.L_x_4391:
[----:B------:R-:W-:Y:S05]  /*136c0*/  BSYNC B0 ;  /* 0x0000000000007941 */ /* 0x000fea0003800000 */
.L_x_4390:
[----:B-----5:R1:W-:Y:S02]  /*136d0*/  STS.128 [R243+0x2000], R60 ;  /* 0x0020003cf3007388 */ /* 0x0203e40000000c00 */
.L_x_4389:
[----:B------:R-:W-:Y:S05]  /*136e0*/  BSYNC B1 ;  /* 0x0000000000017941 */ /* 0x000fea0003800000 */
.L_x_4388:
        /* <DEDUP_REMOVED lines=97> */
.L_x_4395:
[----:B------:R-:W-:Y:S05]  /*13d00*/  BSYNC B0 ;  /* 0x0000000000007941 */ /* 0x000fea0003800000 */
.L_x_4394:
[----:B-----5:R3:W-:Y:S02]  /*13d10*/  STS.128 [R243+0x4000], R60 ;  /* 0x0040003cf3007388 */ /* 0x0207e40000000c00 */
.L_x_4393:
[----:B------:R-:W-:Y:S05]  /*13d20*/  BSYNC B1 ;  /* 0x0000000000017941 */ /* 0x000fea0003800000 */
.L_x_4392:
        /* <DEDUP_REMOVED lines=96> */
.L_x_4397:
[----:B------:R-:W-:Y:S05]  /*14330*/  BSYNC B0 ;  /* 0x0000000000007941 */ /* 0x000fea0003800000 */
.L_x_4396:
[----:B-----5:R3:W-:Y:S02]  /*14340*/  STS.128 [R243+0x6000], R60 ;  /* 0x0060003cf3007388 */ /* 0x0207e40000000c00 */
.L_x_4383:
[----:B------:R-:W-:Y:S05]  /*14350*/  BSYNC B2 ;  /* 0x0000000000027941 */ /* 0x000fea0003800000 */
.L_x_4382:
        /* <DEDUP_REMOVED lines=104> */
.L_x_4403:
[----:B------:R-:W-:Y:S05]  /*149e0*/  BSYNC B0 ;  /* 0x0000000000007941 */ /* 0x000fea0003800000 */
.L_x_4402:
[----:B-----5:R3:W-:Y:S02]  /*149f0*/  STS.128 [R243+0x800], R60 ;  /* 0x0008003cf3007388 */ /* 0x0207e40000000c00 */
.L_x_4401:
[----:B------:R-:W-:Y:S05]  /*14a00*/  BSYNC B1 ;  /* 0x0000000000017941 */ /* 0x000fea0003800000 */
.L_x_4400:
        /* <DEDUP_REMOVED lines=100> */
.L_x_4407:
[----:B------:R-:W-:Y:S05]  /*15050*/  BSYNC B0 ;  /* 0x0000000000007941 */ /* 0x000fea0003800000 */
.L_x_4406:
[----:B-----5:R3:W-:Y:S02]  /*15060*/  STS.128 [R243+0x2800], R60 ;  /* 0x0028003cf3007388 */ /* 0x0207e40000000c00 */
.L_x_4405:
[----:B------:R-:W-:Y:S05]  /*15070*/  BSYNC B1 ;  /* 0x0000000000017941 */ /* 0x000fea0003800000 */
.L_x_4404:
        /* <DEDUP_REMOVED lines=100> */
.L_x_4411:
[----:B------:R-:W-:Y:S05]  /*156c0*/  BSYNC B0 ;  /* 0x0000000000007941 */ /* 0x000fea0003800000 */
.L_x_4410:
[----:B-----5:R3:W-:Y:S02]  /*156d0*/  STS.128 [R243+0x4800], R60 ;  /* 0x0048003cf3007388 */ /* 0x0207e40000000c00 */
.L_x_4409:
[----:B------:R-:W-:Y:S05]  /*156e0*/  BSYNC B1 ;  /* 0x0000000000017941 */ /* 0x000fea0003800000 */
.L_x_4408:
        /* <DEDUP_REMOVED lines=98> */
.L_x_4413:
[----:B------:R-:W-:Y:S05]  /*15d10*/  BSYNC B0 ;  /* 0x0000000000007941 */ /* 0x000fea0003800000 */
.L_x_4412:
[----:B-----5:R1:W-:Y:S02]  /*15d20*/  STS.128 [R243+0x6800], R40 ;  /* 0x00680028f3007388 */ /* 0x0203e40000000c00 */
.L_x_4399:
[----:B------:R-:W-:Y:S05]  /*15d30*/  BSYNC B2 ;  /* 0x0000000000027941 */ /* 0x000fea0003800000 */
.L_x_4398:
        /* <DEDUP_REMOVED lines=103> */
.L_x_4419:
[----:B------:R-:W-:Y:S05]  /*163b0*/  BSYNC B0 ;  /* 0x0000000000007941 */ /* 0x000fea0003800000 */
.L_x_4418:
[----:B-----5:R1:W-:Y:S02]  /*163c0*/  STS.128 [R243+0x1000], R40 ;  /* 0x00100028f3007388 */ /* 0x0203e40000000c00 */
.L_x_4417:
[----:B------:R-:W-:Y:S05]  /*163d0*/  BSYNC B1 ;  /* 0x0000000000017941 */ /* 0x000fea0003800000 */
.L_x_4416:
        /* <DEDUP_REMOVED lines=98> */
.L_x_4423:
[----:B------:R-:W-:Y:S05]  /*16a00*/  BSYNC B0 ;  /* 0x0000000000007941 */ /* 0x000fea0003800000 */
.L_x_4422:
[----:B-----5:R1:W-:Y:S02]  /*16a10*/  STS.128 [R243+0x3000], R40 ;  /* 0x00300028f3007388 */ /* 0x0203e40000000c00 */
.L_x_4421:
[----:B------:R-:W-:Y:S05]  /*16a20*/  BSYNC B1 ;  /* 0x0000000000017941 */ /* 0x000fea0003800000 */
.L_x_4420:
        /* <DEDUP_REMOVED lines=98> */
.L_x_4427:
[----:B------:R-:W-:Y:S05]  /*17050*/  BSYNC B0 ;  /* 0x0000000000007941 */ /* 0x000fea0003800000 */
.L_x_4426:
[----:B-----5:R1:W-:Y:S02]  /*17060*/  STS.128 [R243+0x5000], R40 ;  /* 0x00500028f3007388 */ /* 0x0203e40000000c00 */
.L_x_4425:
[----:B------:R-:W-:Y:S05]  /*17070*/  BSYNC B1 ;  /* 0x0000000000017941 */ /* 0x000fea0003800000 */
.L_x_4424:
        /* <DEDUP_REMOVED lines=101> */
.L_x_4429:
[----:B------:R-:W-:Y:S05]  /*176d0*/  BSYNC B0 ;  /* 0x0000000000007941 */ /* 0x000fea0003800000 */
.L_x_4428:
[----:B-----5:R2:W-:Y:S02]  /*176e0*/  STS.128 [R243+0x7000], R36 ;  /* 0x00700024f3007388 */ /* 0x0205e40000000c00 */
.L_x_4415:
[----:B------:R-:W-:Y:S05]  /*176f0*/  BSYNC B2 ;  /* 0x0000000000027941 */ /* 0x000fea0003800000 */
.L_x_4414:
        /* <DEDUP_REMOVED lines=16> */
[----:B-1----:R-:W-:-:S04]  /*17800*/  IADD3 R16, P1, R15, R8, RZ ;  /* 0x000000080f107210 */ /* 0x002fc80007f3e0ff */
[----:B------:R-:W-:-:S03]  /*17810*/  LEA.HI.X.SX32 R15, R15, R9, 0x1, P1 ;  /* 0x000000090f0f7211 */ /* 0x000fc600008f0eff */
[C---:B------:R-:W-:Y:S02]  /*17820*/  @P0 IADD3 R4, -R3.reuse, RZ, RZ ;  /* 0x000000ff03040210 */ /* 0x040fe40007ffe1ff */
[----:B------:R-:W-:Y:S02]  /*17830*/  @P0 IADD3 R6, -R3, RZ, RZ ;  /* 0x000000ff03060210 */ /* 0x000fe40007ffe1ff */
[----:B------:R-:W-:-:S03]  /*17840*/  IADD3 R5, P1, R4, R16, RZ ;  /* 0x0000001004057210 */ /* 0x000fc60007f3e0ff */
[----:B--2---:R-:W-:Y:S01]  /*17850*/  IMAD.WIDE R36, R6, 0x2, R28 ;  /* 0x0000000206247825 */ /* 0x004fe200078e021c */
[----:B------:R-:W-:Y:S02]  /*17860*/  LEA.HI.X.SX32 R4, R4, R15, 0x1, P1 ;  /* 0x0000000f04047211 */ /* 0x000fe400008f0eff */
[C---:B------:R-:W-:Y:S02]  /*17870*/  LEA R18, P1, R5.reuse, R26, 0x1 ;  /* 0x0000001a05127211 */ /* 0x040fe400078208ff */
[----:B------:R-:W-:Y:S01]  /*17880*/  MOV R17, RZ ;  /* 0x000000ff00117202 */ /* 0x000fe20000000f00 */
[----:B---3--:R-:W2:Y:S01]  /*17890*/  LD.E.128 R36, desc[UR6][R36.64] ;  /* 0x0000000624247980 */ /* 0x008ea2000c101d00 */
        /* <DEDUP_REMOVED lines=43> */
[--C-:B----4-:R-:W-:Y:S02]  /*17b50*/  HADD2.F32 R21, -RZ, R16.reuse.H0_H0 ;  /* 0x20000010ff157230 */ /* 0x110fe40000004100 */
[----:B------:R-:W-:Y:S01]  /*17b60*/  FMUL.FTZ R42, R36, R42 ;  /* 0x0000002a242a7220 */ /* 0x000fe20000410000 */
[----:B------:R-:W-:Y:S02]  /*17b70*/  HADD2.F32 R37, -RZ, R37.H1_H1 ;  /* 0x30000025ff257230 */ /* 0x000fe40000004100 */
[----:B------:R-:W-:Y:S01]  /*17b80*/  @!P0 FADD.FTZ R41, -R41, -RZ ;  /* 0x800000ff29298221 */ /* 0x000fe20000010100 */
[----:B------:R-:W-:-:S02]  /*17b90*/  HADD2.F32 R39, -RZ, R16.H1_H1 ;  /* 0x30000010ff277230 */ /* 0x000fc40000004100 */
[----:B------:R-:W-:Y:S02]  /*17ba0*/  HADD2.F32 R36, -RZ, R15.H0_H0 ;  /* 0x2000000fff247230 */ /* 0x000fe40000004100 */
[--C-:B------:R-:W-:Y:S02]  /*17bb0*/  HADD2.F32 R16, -RZ, R17.reuse.H0_H0 ;  /* 0x20000011ff107230 */ /* 0x100fe40000004100 */
[----:B------:R-:W-:Y:S01]  /*17bc0*/  FMUL.FTZ R44, R44, R40 ;  /* 0x000000282c2c7220 */ /* 0x000fe20000410000 */
[----:B------:R-:W-:Y:S01]  /*17bd0*/  FFMA.FTZ R4, R4, R21, R43 ;  /* 0x0000001504047223 */ /* 0x000fe2000001002b */
[----:B------:R-:W-:Y:S01]  /*17be0*/  FMUL.FTZ R37, R37, R41 ;  /* 0x0000002925257220 */ /* 0x000fe20000410000 */
[----:B------:R-:W-:Y:S02]  /*17bf0*/  HADD2.F32 R40, -RZ, R17.H1_H1 ;  /* 0x30000011ff287230 */ /* 0x000fe40000004100 */
[----:B------:R-:W-:Y:S01]  /*17c00*/  FFMA.FTZ R16, R36, R16, R22 ;  /* 0x0000001024107223 */ /* 0x000fe20000010016 */
[----:B------:R-:W-:-:S02]  /*17c10*/  HADD2.F32 R21, -RZ, R15.H1_H1 ;  /* 0x3000000fff157230 */ /* 0x000fc40000004100 */
[--C-:B------:R-:W-:Y:S02]  /*17c20*/  HADD2.F32 R17, -RZ, R18.reuse.H0_H0 ;  /* 0x20000012ff117230 */ /* 0x100fe40000004100 */
[----:B------:R-:W-:Y:S02]  /*17c30*/  HADD2.F32 R41, -RZ, R18.H1_H1 ;  /* 0x30000012ff297230 */ /* 0x000fe40000004100 */
[----:B------:R-:W-:Y:S02]  /*17c40*/  HADD2.F32 R15, -RZ, R23.H0_H0 ;  /* 0x20000017ff0f7230 */ /* 0x000fe40000004100 */
[----:B------:R-:W-:Y:S02]  /*17c50*/  HADD2.F32 R18, -RZ, R19.H0_H0 ;  /* 0x20000013ff127230 */ /* 0x000fe40000004100 */
        /* <DEDUP_REMOVED lines=13> */
[----:B------:R-:W-:Y:S02]  /*17d30*/  MOV R22, R23 ;  /* 0x0000001700167202 */ /* 0x000fe40000000f00 */
[----:B------:R-:W-:Y:S02]  /*17d40*/  F2FP.F16.F32.PACK_AB R21, R21, R16 ;  /* 0x000000101515723e */ /* 0x000fe400000000ff */
[----:B------:R-:W-:Y:S02]  /*17d50*/  MOV R20, R4 ;  /* 0x0000000400147202 */ /* 0x000fe40000000f00 */
[----:B------:R-:W-:-:S02]  /*17d60*/  MOV R23, R6 ;  /* 0x0000000600177202 */ /* 0x000fc40000000f00 */
.L_x_4433:
[----:B------:R-:W-:Y:S05]  /*17d70*/  BSYNC B0 ;  /* 0x0000000000007941 */ /* 0x000fea0003800000 */
.L_x_4432:
[----:B-----5:R1:W-:Y:S02]  /*17d80*/  STS.128 [R243+0x1800], R20 ;  /* 0x00180014f3007388 */ /* 0x0203e40000000c00 */
.L_x_4431:
[----:B------:R-:W-:Y:S05]  /*17d90*/  BSYNC B1 ;  /* 0x0000000000017941 */ /* 0x000fea0003800000 */
.L_x_4430:
        /* <DEDUP_REMOVED lines=100> */
.L_x_4437:
[----:B------:R-:W-:Y:S05]  /*183e0*/  BSYNC B0 ;  /* 0x0000000000007941 */ /* 0x000fea0003800000 */
.L_x_4436:
[----:B-----5:R1:W-:Y:S02]  /*183f0*/  STS.128 [R243+0x3800], R20 ;  /* 0x00380014f3007388 */ /* 0x0203e40000000c00 */
.L_x_4435:
[----:B------:R-:W-:Y:S05]  /*18400*/  BSYNC B1 ;  /* 0x0000000000017941 */ /* 0x000fea0003800000 */
.L_x_4434:
        /* <DEDUP_REMOVED lines=103> */
.L_x_4441:
[----:B------:R-:W-:Y:S05]  /*18a80*/  BSYNC B0 ;  /* 0x0000000000007941 */ /* 0x000fea0003800000 */
.L_x_4440:
[----:B-----5:R1:W-:Y:S02]  /*18a90*/  STS.128 [R243+0x5800], R20 ;  /* 0x00580014f3007388 */ /* 0x0203e40000000c00 */
.L_x_4439:
[----:B------:R-:W-:Y:S05]  /*18aa0*/  BSYNC B1 ;  /* 0x0000000000017941 */ /* 0x000fea0003800000 */
.L_x_4438:
        /* <DEDUP_REMOVED lines=104> */
.L_x_4443:
[----:B------:R-:W-:Y:S05]  /*19130*/  BSYNC B0 ;  /* 0x0000000000007941 */ /* 0x000fea0003800000 */
.L_x_4442:
[----:B-----5:R1:W-:Y:S01]  /*19140*/  STS.128 [R243+0x7800], R16 ;  /* 0x00780010f3007388 */ /* 0x0203e20000000c00 */
[----:B------:R-:W-:Y:S05]  /*19150*/  BRA `(.L_x_4367) ;  /* 0x0000000800547947 */ /* 0x000fea0003800000 */
.L_x_4317:
        /* <DEDUP_REMOVED lines=42> */
.L_x_4445:
[----:B------:R-:W-:Y:S05]  /*19400*/  BSYNC B0 ;  /* 0x0000000000007941 */ /* 0x000fea0003800000 */
.L_x_4444:
        /* <DEDUP_REMOVED lines=35> */
.L_x_4447:
[----:B------:R-:W-:Y:S05]  /*19640*/  BSYNC B0 ;  /* 0x0000000000007941 */ /* 0x000fea0003800000 */
.L_x_4446:
        /* <DEDUP_REMOVED lines=34> */
.L_x_4449:
[----:B------:R-:W-:Y:S05]  /*19870*/  BSYNC B0 ;  /* 0x0000000000007941 */ /* 0x000fea0003800000 */
.L_x_4448:
        /* <DEDUP_REMOVED lines=35> */
.L_x_4367:
[----:B------:R-:W-:Y:S05]  /*19ab0*/  BSYNC B3 ;  /* 0x0000000000037941 */ /* 0x000fea0003800000 */
.L_x_4316:
        /* <DEDUP_REMOVED lines=41> */
.L_x_4451:
[----:B------:R-:W-:Y:S05]  /*19d50*/  BSYNC B0 ;  /* 0x0000000000007941 */ /* 0x000fea0003800000 */
.L_x_4450:
        /* <DEDUP_REMOVED lines=37> */
.L_x_4453:
[----:B------:R-:W-:Y:S05]  /*19fb0*/  BSYNC B0 ;  /* 0x0000000000007941 */ /* 0x000fea0003800000 */
.L_x_4452:
        /* <DEDUP_REMOVED lines=39> */
.L_x_4455:
[----:B------:R-:W-:Y:S05]  /*1a230*/  BSYNC B0 ;  /* 0x0000000000007941 */ /* 0x000fea0003800000 */
.L_x_4454:
        /* <DEDUP_REMOVED lines=42> */
.L_x_4457:
[----:B------:R-:W-:Y:S05]  /*1a4e0*/  BSYNC B0 ;  /* 0x0000000000007941 */ /* 0x000fea0003800000 */
.L_x_4456:
        /* <DEDUP_REMOVED lines=66> */
.L_x_4459:
[----:B------:R-:W-:Y:S05]  /*1a910*/  BSYNC B0 ;  /* 0x0000000000007941 */ /* 0x000fea0003800000 */
.L_x_4458:
        /* <DEDUP_REMOVED lines=39> */
.L_x_4461:
[----:B------:R-:W-:Y:S05]  /*1ab90*/  BSYNC B0 ;  /* 0x0000000000007941 */ /* 0x000fea0003800000 */
.L_x_4460:
        /* <DEDUP_REMOVED lines=41> */
.L_x_4463:
[----:B------:R-:W-:Y:S05]  /*1ae30*/  BSYNC B0 ;  /* 0x0000000000007941 */ /* 0x000fea0003800000 */
.L_x_4462:
        /* <DEDUP_REMOVED lines=53> */
.L_x_4465:
[----:B------:R-:W-:Y:S05]  /*1b190*/  BSYNC B0 ;  /* 0x0000000000007941 */ /* 0x000fea0003800000 */
.L_x_4464:
        /* <DEDUP_REMOVED lines=249> */
[C---:B------:R-:W-:Y:S01]  /*1c130*/  HMMA.16816.F32 R68, R4.reuse, R72, R68 ;  /* 0x000000480444723c */ /* 0x040fe20000001844 */
[C---:B------:R-:W-:Y:S01]  /*1c140*/  VIADD R17, R18.reuse, 0x11 ;  /* 0x0000001112117836 */ /* 0x040fe20000000000 */
[C---:B------:R-:W-:Y:S01]  /*1c150*/  ISETP.GE.AND P6, PT, R9.reuse, R0, PT ;  /* 0x000000000900720c */ /* 0x040fe20003fc6270 */
[----:B------:R-:W-:Y:S01]  /*1c160*/  VIADD R16, R18, 0x18 ;  /* 0x0000001812107836 */ /* 0x000fe20000000000 */
[----:B------:R-:W-:Y:S01]  /*1c170*/  BAR.SYNC.DEFER_BLOCKING 0x0 ;  /* 0x0000000000007b1d */ /* 0x000fe20000010000 */
[----:B------:R-:W-:Y:S01]  /*1c180*/  ISETP.GE.AND P3, PT, R9, R2, PT ;  /* 0x000000020900720c */ /* 0x000fe20003f66270 */
[----:B------:R-:W-:Y:S01]  /*1c190*/  HMMA.16816.F32 R20, R4, R74, R20 ;  /* 0x0000004a0414723c */ /* 0x000fe20000001814 */
[----:B------:R-:W-:-:S02]  /*1c1a0*/  I2FP.F32.S32 R12, R9 ;  /* 0x00000009000c7245 */ /* 0x000fc40000201400 */
[----:B------:R-:W-:Y:S02]  /*1c1b0*/  I2FP.F32.S32 R9, R13 ;  /* 0x0000000d00097245 */ /* 0x000fe40000201400 */
[----:B------:R-:W-:Y:S01]  /*1c1c0*/  ISETP.GE.AND P4, PT, R13, R0, PT ;  /* 0x000000000d00720c */ /* 0x000fe20003f86270 */
[C---:B---3--:R-:W-:Y:S01]  /*1c1d0*/  HMMA.16816.F32 R84, R4.reuse, R24, R84 ;  /* 0x000000180454723c */ /* 0x048fe20000001854 */
[CC--:B------:R-:W-:Y:S01]  /*1c1e0*/  FFMA.FTZ R32, R3.reuse, R12.reuse, R57 ;  /* 0x0000000c03207223 */ /* 0x0c0fe20000010039 */
[C---:B------:R-:W-:Y:S01]  /*1c1f0*/  FFMA.FTZ R15, R3.reuse, R12, R59 ;  /* 0x0000000c030f7223 */ /* 0x040fe2000001003b */
[CC--:B------:R-:W-:Y:S01]  /*1c200*/  FFMA.FTZ R19, R3.reuse, R9.reuse, R40 ;  /* 0x0000000903137223 */ /* 0x0c0fe20000010028 */
[----:B------:R-:W-:Y:S02]  /*1c210*/  VIADD R12, R18, 0x10 ;  /* 0x00000010120c7836 */ /* 0x000fe40000000000 */
[----:B------:R-:W-:Y:S01]  /*1c220*/  FFMA.FTZ R14, R3, R9, R42 ;  /* 0x00000009030e7223 */ /* 0x000fe2000001002a */
[----:B------:R-:W-:Y:S01]  /*1c230*/  HMMA.16816.F32 R80, R4, R26, R80 ;  /* 0x0000001a0450723c */ /* 0x000fe20000001850 */
[----:B------:R-:W-:Y:S01]  /*1c240*/  FSEL R32, R32, -INF , !P6 ;  /* 0xff80000020207808 */ /* 0x000fe20007000000 */
[----:B------:R-:W-:Y:S01]  /*1c250*/  VIADD R9, R18, 0x19 ;  /* 0x0000001912097836 */ /* 0x000fe20000000000 */
[----:B------:R-:W-:Y:S01]  /*1c260*/  ISETP.GE.AND P2, PT, R12, R0, PT ;  /* 0x000000000c00720c */ /* 0x000fe20003f46270 */
[----:B------:R-:W-:Y:S01]  /*1c270*/  VIADD R24, R18, 0x20 ;  /* 0x0000002012187836 */ /* 0x000fe20000000000 */
[----:B------:R-:W-:Y:S01]  /*1c280*/  ISETP.GE.AND P6, PT, R12, R2, PT ;  /* 0x000000020c00720c */ /* 0x000fe20003fc6270 */
[C---:B------:R-:W-:Y:S01]  /*1c290*/  VIADD R25, R18.reuse, 0x28 ;  /* 0x0000002812197836 */ /* 0x040fe20000000000 */
[----:B------:R-:W-:Y:S01]  /*1c2a0*/  FSEL R15, R15, -INF , !P3 ;  /* 0xff8000000f0f7808 */ /* 0x000fe20005800000 */
[C---:B------:R-:W-:Y:S01]  /*1c2b0*/  VIADD R7, R18.reuse, 0x9 ;  /* 0x0000000912077836 */ /* 0x040fe20000000000 */
[----:B------:R-:W-:Y:S01]  /*1c2c0*/  FSEL R19, R19, -INF , !P4 ;  /* 0xff80000013137808 */ /* 0x000fe20006000000 */
[----:B------:R-:W-:Y:S01]  /*1c2d0*/  VIADD R26, R18, 0x21 ;  /* 0x00000021121a7836 */ /* 0x000fe20000000000 */
[----:B------:R-:W-:-:S02]  /*1c2e0*/  I2FP.F32.S32 R12, R12 ;  /* 0x0000000c000c7245 */ /* 0x000fc40000201400 */
[C---:B------:R-:W-:Y:S02]  /*1c2f0*/  ISETP.GE.AND P0, PT, R7.reuse, R0, PT ;  /* 0x000000000700720c */ /* 0x040fe40003f06270 */
[----:B------:R-:W-:Y:S01]  /*1c300*/  ISETP.GE.AND P5, PT, R7, R2, PT ;  /* 0x000000020700720c */ /* 0x000fe20003fa6270 */
[CC--:B------:R-:W-:Y:S01]  /*1c310*/  FFMA.FTZ R6, R3.reuse, R12.reuse, R36 ;  /* 0x0000000c03067223 */ /* 0x0c0fe20000010024 */
[----:B------:R-:W-:Y:S01]  /*1c320*/  I2FP.F32.S32 R7, R7 ;  /* 0x0000000700077245 */ /* 0x000fe20000201400 */
[----:B------:R-:W-:Y:S01]  /*1c330*/  FFMA.FTZ R12, R3, R12, R38 ;  /* 0x0000000c030c7223 */ /* 0x000fe20000010026 */
[C---:B------:R-:W-:Y:S02]  /*1c340*/  ISETP.GE.AND P3, PT, R17.reuse, R0, PT ;  /* 0x000000001100720c */ /* 0x040fe40003f66270 */
[-C--:B------:R-:W-:Y:S01]  /*1c350*/  ISETP.GE.AND P4, PT, R17, R2.reuse, PT ;  /* 0x000000021100720c */ /* 0x080fe20003f86270 */
[C---:B------:R-:W-:Y:S01]  /*1c360*/  FFMA.FTZ R41, R3.reuse, R7, R41 ;  /* 0x0000000703297223 */ /* 0x040fe20000010029 */
[----:B------:R-:W-:Y:S01]  /*1c370*/  I2FP.F32.S32 R17, R17 ;  /* 0x0000001100117245 */ /* 0x000fe20000201400 */
[----:B------:R-:W-:Y:S01]  /*1c380*/  FFMA.FTZ R7, R3, R7, R43 ;  /* 0x0000000703077223 */ /* 0x000fe2000001002b */
[----:B------:R-:W-:-:S02]  /*1c390*/  ISETP.GE.AND P1, PT, R13, R2, PT ;  /* 0x000000020d00720c */ /* 0x000fc40003f26270 */
[----:B------:R-:W-:Y:S01]  /*1c3a0*/  FSEL R36, R41, -INF , !P0 ;  /* 0xff80000029247808 */ /* 0x000fe20004000000 */
[CC--:B------:R-:W-:Y:S01]  /*1c3b0*/  FFMA.FTZ R5, R3.reuse, R17.reuse, R37 ;  /* 0x0000001103057223 */ /* 0x0c0fe20000010025 */
[----:B------:R-:W-:Y:S01]  /*1c3c0*/  FSEL R14, R14, -INF , !P1 ;  /* 0xff8000000e0e7808 */ /* 0x000fe20004800000 */
[----:B------:R-:W-:Y:S01]  /*1c3d0*/  FFMA.FTZ R17, R3, R17, R39 ;  /* 0x0000001103117223 */ /* 0x000fe20000010027 */
        /* <DEDUP_REMOVED lines=11> */
[C---:B------:R-:W-:Y:S01]  /*1c490*/  FFMA.FTZ R4, R3.reuse, R16, R28 ;  /* 0x0000001003047223 */ /* 0x040fe2000001001c */
[----:B------:R-:W-:Y:S01]  /*1c4a0*/  ISETP.GE.AND P3, PT, R24, R2, PT ;  /* 0x000000021800720c */ /* 0x000fe20003f66270 */
[CC--:B------:R-:W-:Y:S01]  /*1c4b0*/  FFMA.FTZ R13, R3.reuse, R9.reuse, R29 ;  /* 0x00000009030d7223 */ /* 0x0c0fe2000001001d */
[----:B------:R-:W-:Y:S01]  /*1c4c0*/  I2FP.F32.S32 R24, R24 ;  /* 0x0000001800187245 */ /* 0x000fe20000201400 */
[C---:B------:R-:W-:Y:S01]  /*1c4d0*/  FFMA.FTZ R16, R3.reuse, R16, R30 ;  /* 0x0000001003107223 */ /* 0x040fe2000001001e */
[----:B------:R-:W-:Y:S01]  /*1c4e0*/  FFMA.FTZ R9, R3, R9, R31 ;  /* 0x0000000903097223 */ /* 0x000fe2000001001f */
[----:B------:R-:W-:Y:S02]  /*1c4f0*/  FSEL R17, R17, -INF , !P4 ;  /* 0xff80000011117808 */ /* 0x000fe40006000000 */
[CC--:B------:R-:W-:Y:S01]  /*1c500*/  FFMA.FTZ R68, R3.reuse, R24.reuse, R68 ;  /* 0x0000001803447223 */ /* 0x0c0fe20000010044 */
[----:B------:R-:W-:Y:S01]  /*1c510*/  FFMA.FTZ R70, R3, R24, R70 ;  /* 0x0000001803467223 */ /* 0x000fe20000010046 */
[----:B------:R-:W-:Y:S01]  /*1c520*/  VIADD R24, R18, 0x29 ;  /* 0x0000002912187836 */ /* 0x000fe20000000000 */
[----:B------:R-:W-:-:S02]  /*1c530*/  FSEL R16, R16, -INF , !P0 ;  /* 0xff80000010107808 */ /* 0x000fc40004000000 */
[----:B------:R-:W-:Y:S02]  /*1c540*/  FSEL R13, R13, -INF , !P5 ;  /* 0xff8000000d0d7808 */ /* 0x000fe40006800000 */
[----:B------:R-:W-:Y:S02]  /*1c550*/  FSEL R9, R9, -INF , !P2 ;  /* 0xff80000009097808 */ /* 0x000fe40005000000 */
[----:B------:R-:W-:Y:S02]  /*1c560*/  FSEL R179, R68, -INF , !P6 ;  /* 0xff80000044b37808 */ /* 0x000fe40007000000 */
[C---:B------:R-:W-:Y:S02]  /*1c570*/  ISETP.GE.AND P0, PT, R25.reuse, R0, PT ;  /* 0x000000001900720c */ /* 0x040fe40003f06270 */
[----:B------:R-:W-:Y:S02]  /*1c580*/  ISETP.GE.AND P5, PT, R25, R2, PT ;  /* 0x000000021900720c */ /* 0x000fe40003fa6270 */
[----:B------:R-:W-:-:S02]  /*1c590*/  ISETP.GE.AND P2, PT, R24, R0, PT ;  /* 0x000000001800720c */ /* 0x000fc40003f46270 */
[----:B------:R-:W-:Y:S02]  /*1c5a0*/  ISETP.GE.AND P6, PT, R24, R2, PT ;  /* 0x000000021800720c */ /* 0x000fe40003fc6270 */
[----:B------:R-:W-:Y:S02]  /*1c5b0*/  I2FP.F32.S32 R25, R25 ;  /* 0x0000001900197245 */ /* 0x000fe40000201400 */
[----:B------:R-:W-:Y:S02]  /*1c5c0*/  I2FP.F32.S32 R24, R24 ;  /* 0x0000001800187245 */ /* 0x000fe40000201400 */
[----:B------:R-:W-:Y:S01]  /*1c5d0*/  FSEL R4, R4, -INF , !P1 ;  /* 0xff80000004047808 */ /* 0x000fe20004800000 */
[CC--:B------:R-:W-:Y:S01]  /*1c5e0*/  FFMA.FTZ R181, R3.reuse, R25.reuse, R20 ;  /* 0x0000001903b57223 */ /* 0x0c0fe20000010014 */
[C---:B------:R-:W-:Y:S01]  /*1c5f0*/  ISETP.GE.AND P4, PT, R26.reuse, R0, PT ;  /* 0x000000001a00720c */ /* 0x040fe20003f86270 */
[C---:B------:R-:W-:Y:S01]  /*1c600*/  FFMA.FTZ R22, R3.reuse, R25, R22 ;  /* 0x0000001903167223 */ /* 0x040fe20000010016 */
[----:B------:R-:W-:Y:S01]  /*1c610*/  ISETP.GE.AND P1, PT, R26, R2, PT ;  /* 0x000000021a00720c */ /* 0x000fe20003f26270 */
[----:B------:R-:W-:Y:S01]  /*1c620*/  FFMA.FTZ R182, R3, R24, R21 ;  /* 0x0000001803b67223 */ /* 0x000fe20000010015 */
[----:B------:R-:W-:Y:S01]  /*1c630*/  I2FP.F32.S32 R26, R26 ;  /* 0x0000001a001a7245 */ /* 0x000fe20000201400 */
[----:B------:R-:W-:-:S02]  /*1c640*/  VIADD R20, R18, 0x38 ;  /* 0x0000003812147836 */ /* 0x000fc40000000000 */
[C---:B------:R-:W-:Y:S01]  /*1c650*/  FFMA.FTZ R23, R3.reuse, R24, R23 ;  /* 0x0000001803177223 */ /* 0x040fe20000010017 */
[----:B------:R-:W-:Y:S01]  /*1c660*/  VIADD R24, R18, 0x30 ;  /* 0x0000003012187836 */ /* 0x000fe20000000000 */
[----:B------:R-:W-:Y:S01]  /*1c670*/  FSEL R31, R22, -INF , !P5 ;  /* 0xff800000161f7808 */ /* 0x000fe20006800000 */
[CC--:B------:R-:W-:Y:S01]  /*1c680*/  FFMA.FTZ R69, R3.reuse, R26.reuse, R69 ;  /* 0x0000001a03457223 */ /* 0x0c0fe20000010045 */
[----:B------:R-:W-:Y:S01]  /*1c690*/  FSEL R182, R182, -INF , !P2 ;  /* 0xff800000b6b67808 */ /* 0x000fe20005000000 */
[----:B------:R-:W-:Y:S01]  /*1c6a0*/  FFMA.FTZ R71, R3, R26, R71 ;  /* 0x0000001a03477223 */ /* 0x000fe20000010047 */
[----:B------:R-:W-:Y:S01]  /*1c6b0*/  ISETP.GE.AND P5, PT, R20, R0, PT ;  /* 0x000000001400720c */ /* 0x000fe20003fa6270 */
[----:B------:R-:W-:Y:S01]  /*1c6c0*/  VIADD R21, R18, 0x31 ;  /* 0x0000003112157836 */ /* 0x000fe20000000000 */
[----:B------:R-:W-:Y:S02]  /*1c6d0*/  ISETP.GE.AND P2, PT, R20, R2, PT ;  /* 0x000000021400720c */ /* 0x000fe40003f46270 */
[----:B------:R-:W-:-:S02]  /*1c6e0*/  I2FP.F32.S32 R20, R20 ;  /* 0x0000001400147245 */ /* 0x000fc40000201400 */
[----:B------:R-:W-:Y:S02]  /*1c6f0*/  FSEL R183, R70, -INF , !P3 ;  /* 0xff80000046b77808 */ /* 0x000fe40005800000 */
[----:B------:R-:W-:Y:S01]  /*1c700*/  FSEL R180, R69, -INF , !P4 ;  /* 0xff80000045b47808 */ /* 0x000fe20006000000 */
[C---:B------:R-:W-:Y:S01]  /*1c710*/  FFMA.FTZ R27, R3.reuse, R20, R80 ;  /* 0x00000014031b7223 */ /* 0x040fe20000010050 */
[C---:B------:R-:W-:Y:S01]  /*1c720*/  ISETP.GE.AND P3, PT, R24.reuse, R0, PT ;  /* 0x000000001800720c */ /* 0x040fe20003f66270 */
[----:B------:R-:W-:Y:S01]  /*1c730*/  FFMA.FTZ R82, R3, R20, R82 ;  /* 0x0000001403527223 */ /* 0x000fe20000010052 */
[----:B------:R-:W-:Y:S01]  /*1c740*/  ISETP.GE.AND P4, PT, R24, R2, PT ;  /* 0x000000021800720c */ /* 0x000fe20003f86270 */
[----:B------:R-:W-:Y:S01]  /*1c750*/  VIADD R20, R18, 0x39 ;  /* 0x0000003912147836 */ /* 0x000fe20000000000 */
[----:B------:R-:W-:Y:S02]  /*1c760*/  I2FP.F32.S32 R24, R24 ;  /* 0x0000001800187245 */ /* 0x000fe40000201400 */
[----:B------:R-:W-:-:S02]  /*1c770*/  FSEL R184, R71, -INF , !P1 ;  /* 0xff80000047b87808 */ /* 0x000fc40004800000 */
[----:B------:R-:W-:Y:S01]  /*1c780*/  FSEL R181, R181, -INF , !P0 ;  /* 0xff800000b5b57808 */ /* 0x000fe20004000000 */
[----:B------:R-:W-:Y:S01]  /*1c790*/  FFMA.FTZ R29, R3, R24, R84 ;  /* 0x00000018031d7223 */ /* 0x000fe20000010054 */
[----:B------:R-:W-:Y:S01]  /*1c7a0*/  ISETP.GE.AND P1, PT, R21, R0, PT ;  /* 0x000000001500720c */ /* 0x000fe20003f26270 */
[----:B------:R-:W-:Y:S01]  /*1c7b0*/  FFMA.FTZ R24, R3, R24, R86 ;  /* 0x0000001803187223 */ /* 0x000fe20000010056 */
[----:B------:R-:W-:Y:S02]  /*1c7c0*/  ISETP.GE.AND P0, PT, R21, R2, PT ;  /* 0x000000021500720c */ /* 0x000fe40003f06270 */
[----:B------:R-:W-:Y:S02]  /*1c7d0*/  I2FP.F32.S32 R21, R21 ;  /* 0x0000001500157245 */ /* 0x000fe40000201400 */
[----:B------:R-:W-:Y:S02]  /*1c7e0*/  FSEL R27, R27, -INF , !P5 ;  /* 0xff8000001b1b7808 */ /* 0x000fe40006800000 */
[----:B------:R-:W-:Y:S01]  /*1c7f0*/  ISETP.GT.AND P5, PT, R246, R235, PT ;  /* 0x000000ebf600720c */ /* 0x000fe20003fa4270 */
[-C--:B------:R-:W-:Y:S01]  /*1c800*/  FFMA.FTZ R28, R3, R21.reuse, R85 ;  /* 0x00000015031c7223 */ /* 0x080fe20000010055 */
[----:B------:R-:W-:Y:S01]  /*1c810*/  FSEL R30, R23, -INF , !P6 ;  /* 0xff800000171e7808 */ /* 0x000fe20007000000 */
[----:B------:R-:W-:Y:S01]  /*1c820*/  FFMA.FTZ R87, R3, R21, R87 ;  /* 0x0000001503577223 */ /* 0x000fe20000010057 */
[----:B------:R-:W-:-:S02]  /*1c830*/  FSEL R29, R29, -INF , !P3 ;  /* 0xff8000001d1d7808 */ /* 0x000fc40005800000 */
[C---:B------:R-:W-:Y:S02]  /*1c840*/  ISETP.GE.AND P6, PT, R18.reuse, R0, PT ;  /* 0x000000001200720c */ /* 0x040fe40003fc6270 */
[----:B------:R-:W-:Y:S02]  /*1c850*/  ISETP.GE.AND P3, PT, R18, R2, PT ;  /* 0x000000021200720c */ /* 0x000fe40003f66270 */
[----:B------:R-:W-:Y:S02]  /*1c860*/  I2FP.F32.S32 R18, R18 ;  /* 0x0000001200127245 */ /* 0x000fe40000201400 */
[----:B------:R-:W-:Y:S02]  /*1c870*/  I2FP.F32.S32 R21, R20 ;  /* 0x0000001400157245 */ /* 0x000fe40000201400 */
[----:B------:R-:W-:Y:S02]  /*1c880*/  FSEL R24, R24, -INF , !P4 ;  /* 0xff80000018187808 */ /* 0x000fe40006000000 */
[----:B------:R-:W-:Y:S01]  /*1c890*/  FSEL R28, R28, -INF , !P1 ;  /* 0xff8000001c1c7808 */ /* 0x000fe20004800000 */
[CC--:B------:R-:W-:Y:S01]  /*1c8a0*/  FFMA.FTZ R25, R3.reuse, R21.reuse, R81 ;  /* 0x0000001503197223 */ /* 0x0c0fe20000010051 */
[C---:B------:R-:W-:Y:S01]  /*1c8b0*/  ISETP.GE.AND P4, PT, R20.reuse, R0, PT ;  /* 0x000000001400720c */ /* 0x040fe20003f86270 */
[C---:B------:R-:W-:Y:S01]  /*1c8c0*/  FFMA.FTZ R83, R3.reuse, R21, R83 ;  /* 0x0000001503537223 */ /* 0x040fe20000010053 */
[----:B------:R-:W-:Y:S01]  /*1c8d0*/  ISETP.GE.AND P1, PT, R20, R2, PT ;  /* 0x000000021400720c */ /* 0x000fe20003f26270 */
[-C--:B------:R-:W-:Y:S01]  /*1c8e0*/  FFMA.FTZ R20, R3, R18.reuse, R56 ;  /* 0x0000001203147223 */ /* 0x080fe20000010038 */
[----:B------:R-:W-:Y:S01]  /*1c8f0*/  FSEL R193, R87, -INF , !P0 ;  /* 0xff80000057c17808 */ /* 0x000fe20004000000 */
[----:B------:R-:W-:Y:S01]  /*1c900*/  FFMA.FTZ R18, R3, R18, R58 ;  /* 0x0000001203127223 */ /* 0x000fe2000001003a */
[----:B------:R-:W-:-:S02]  /*1c910*/  ISETP.NE.U32.AND P0, PT, R244, RZ, PT ;  /* 0x000000fff400720c */ /* 0x000fc40003f05070 */
[----:B------:R-:W-:Y:S02]  /*1c920*/  FSEL R190, R82, -INF , !P2 ;  /* 0xff80000052be7808 */ /* 0x000fe40005000000 */
[----:B------:R-:W-:Y:S02]  /*1c930*/  ISETP.NE.AND.EX P0, PT, R245, RZ, PT, P0 ;  /* 0x000000fff500720c */ /* 0x000fe40003f05300 */
[----:B------:R-:W-:Y:S02]  /*1c940*/  FSEL R20, R20, -INF , !P6 ;  /* 0xff80000014147808 */ /* 0x000fe40007000000 */
[----:B------:R-:W-:Y:S02]  /*1c950*/  FSEL R18, R18, -INF , !P3 ;  /* 0xff80000012127808 */ /* 0x000fe40005800000 */
[----:B------:R-:W-:Y:S02]  /*1c960*/  FSEL R25, R25, -INF , !P4 ;  /* 0xff80000019197808 */ /* 0x000fe40006000000 */
        /* <DEDUP_REMOVED lines=40> */
[----:B------:R-:W-:Y:S01]  /*1cbf0*/  MOV R23, R37 ;  /* 0x0000002500177202 */ /* 0x000fe20000000f00 */
[----:B------:R-:W2:Y:S01]  /*1cc00*/  LD.E.64 R38, desc[UR6][R10.64+0x38] ;  /* 0x000038060a267980 */ /* 0x000ea2000c101b00 */
[----:B------:R-:W-:Y:S02]  /*1cc10*/  @!P3 IMAD.MOV R22, RZ, RZ, -R22 ;  /* 0x000000ffff16b224 */ /* 0x000fe400078e0a16 */
        /* <DEDUP_REMOVED lines=22> */
.L_x_4469:
[----:B------:R-:W2:Y:S02]  /*1cd80*/  LD.E R22, desc[UR6][R10.64+0x38] ;  /* 0x000038060a167980 */ /* 0x000ea4000c101900 */
[----:B--2---:R-:W-:-:S04]  /*1cd90*/  LEA R22, -R22, RZ, 0x6 ;  /* 0x000000ff16167211 */ /* 0x004fc800078e31ff */
[----:B------:R-:W-:Y:S02]  /*1cda0*/  SHF.R.S32.HI R8, RZ, 0x1f, R22 ;  /* 0x0000001fff087819 */ /* 0x000fe40000011416 */
.L_x_4470:
[----:B------:R-:W-:Y:S05]  /*1cdb0*/  BSYNC B0 ;  /* 0x0000000000007941 */ /* 0x000fea0003800000 */
.L_x_4468:
        /* <DEDUP_REMOVED lines=30> */
[CC--:B------:R-:W-:Y:S02]  /*1cfa0*/  @P2 LEA.HI.X R43, R21.reuse, R236.reuse, R8, 0x1, P1 ;  /* 0x000000ec152b2211 */ /* 0x0c0fe400008f0c08 */
        /* <DEDUP_REMOVED lines=28> */
[CC--:B------:R-:W-:Y:S02]  /*1d170*/  @P2 LEA.HI.X R23, R21.reuse, R236.reuse, R8, 0x1, P1 ;  /* 0x000000ec15172211 */ /* 0x0c0fe400008f0c08 */
        /* <DEDUP_REMOVED lines=59> */
.L_x_4467:
[----:B------:R-:W-:Y:S05]  /*1d530*/  BSYNC B1 ;  /* 0x0000000000017941 */ /* 0x000fea0003800000 */
.L_x_4466:
[----:B------:R2:W3:Y:S01]  /*1d540*/  LD.E R192, desc[UR6][R10.64+0xdc] ;  /* 0x0000dc060ac07980 */ /* 0x0004e2000c101900 */
[----:B------:R-:W-:Y:S02]  /*1d550*/  FMNMX.FTZ R21, R20, R32, !PT ;  /* 0x0000002014157209 */ /* 0x000fe40007810000 */
[----:B------:R-:W-:Y:S02]  /*1d560*/  LEA R230, R35, UR4, 0x1 ;  /* 0x0000000423e67c11 */ /* 0x000fe4000f8e08ff */
[----:B------:R-:W-:Y:S02]  /*1d570*/  FMNMX.FTZ R21, R19, R21, !PT ;  /* 0x0000001513157209 */ /* 0x000fe40007810000 */
[-C--:B------:R-:W-:Y:S01]  /*1d580*/  LEA R229, R34, R230.reuse, 0x1 ;  /* 0x000000e622e57211 */ /* 0x080fe200078e08ff */
[----:B------:R-:W-:Y:S01]  /*1d590*/  LDSM.16.MT88.4 R156, [R230+0x10000] ;  /* 0x01000000e69c783b */ /* 0x000fe20000004200 */
[----:B------:R-:W-:Y:S02]  /*1d5a0*/  FMNMX.FTZ R21, R36, R21, !PT ;  /* 0x0000001524157209 */ /* 0x000fe40007810000 */
[----:B------:R-:W-:Y:S01]  /*1d5b0*/  LEA R228, R33, R230, 0x1 ;  /* 0x000000e621e47211 */ /* 0x000fe200078e08ff */
[----:B-1----:R-:W-:Y:S01]  /*1d5c0*/  LDSM.16.MT88.4 R40, [R229+0x10000] ;  /* 0x01000000e528783b */ /* 0x002fe20000004200 */
        /* <DEDUP_REMOVED lines=35> */
[----:B------:R-:W1:Y:S01]  /*1d800*/  SHFL.BFLY PT, R10, R21, 0x2, 0x1f ;  /* 0x0c401f00150a7f89 */ /* 0x000e6200000e0000 */
[----:B------:R-:W-:-:S03]  /*1d810*/  FMNMX.FTZ R11, R30, R11, !PT ;  /* 0x0000000b1e0b7209 */ /* 0x000fc60007810000 */
[----:B------:R-:W-:Y:S01]  /*1d820*/  LDSM.16.MT88.4 R152, [R228+0x16000] ;  /* 0x01600000e498783b */ /* 0x000fe20000004200 */
[----:B------:R-:W-:-:S04]  /*1d830*/  FMNMX.FTZ R11, R24, R11, !PT ;  /* 0x0000000b180b7209 */ /* 0x000fc80007810000 */
[----:B------:R-:W-:-:S04]  /*1d840*/  FMNMX.FTZ R11, R193, R11, !PT ;  /* 0x0000000bc10b7209 */ /* 0x000fc80007810000 */
[----:B------:R-:W-:-:S04]  /*1d850*/  FMNMX.FTZ R11, R190, R11, !PT ;  /* 0x0000000bbe0b7209 */ /* 0x000fc80007810000 */
        /* <DEDUP_REMOVED lines=26> */
[----:B------:R-:W1:Y:S01]  /*1da00*/  LDSM.16.MT88.4 R4, [R227+0x16000] ;  /* 0x01600000e304783b */ /* 0x000e620000004200 */
[-CC-:B------:R-:W-:Y:S01]  /*1da10*/  FFMA.FTZ R32, R9, R192.reuse, -R191.reuse ;  /* 0x000000c009207223 */ /* 0x180fe200000108bf */
[-CC-:B------:R-:W-:Y:S01]  /*1da20*/  FFMA.FTZ R33, R13, R192.reuse, -R26.reuse ;  /* 0x000000c00d217223 */ /* 0x180fe2000001081a */
[-CC-:B------:R-:W-:Y:S01]  /*1da30*/  FFMA.FTZ R169, R12, R192.reuse, -R191.reuse ;  /* 0x000000c00ca97223 */ /* 0x180fe200000108bf */
[----:B------:R-:W2:Y:S01]  /*1da40*/  LDSM.16.MT88.4 R8, [R229+0x10800] ;  /* 0x01080000e508783b */ /* 0x000ea20000004200 */
[-CC-:B------:R-:W-:Y:S01]  /*1da50*/  FFMA.FTZ R35, R17, R192.reuse, -R191.reuse ;  /* 0x000000c011237223 */ /* 0x180fe200000108bf */
[-CC-:B------:R-:W-:Y:S01]  /*1da60*/  FFMA.FTZ R34, R16, R192.reuse, -R191.reuse ;  /* 0x000000c010227223 */ /* 0x180fe200000108bf */
[----:B------:R-:W3:Y:S01]  /*1da70*/  MUFU.EX2 R175, R175 ;  /* 0x000000af00af7308 */ /* 0x000ee20000000800 */
[----:B------:R-:W4:Y:S01]  /*1da80*/  LDSM.16.MT88.4 R12, [R230+0x10800] ;  /* 0x01080000e60c783b */ /* 0x000f220000004200 */
[-CC-:B------:R-:W-:Y:S01]  /*1da90*/  FFMA.FTZ R179, R179, R192.reuse, -R26.reuse ;  /* 0x000000c0b3b37223 */ /* 0x180fe2000001081a */
[-CC-:B------:R-:W-:Y:S01]  /*1daa0*/  FFMA.FTZ R180, R180, R192.reuse, -R26.reuse ;  /* 0x000000c0b4b47223 */ /* 0x180fe2000001081a */
[-CC-:B------:R-:W-:Y:S01]  /*1dab0*/  FFMA.FTZ R181, R181, R192.reuse, -R26.reuse ;  /* 0x000000c0b5b57223 */ /* 0x180fe2000001081a */
[----:B------:R-:W5:Y:S01]  /*1dac0*/  LDSM.16.MT88.4 R20, [R228+0x10800] ;  /* 0x01080000e414783b */ /* 0x000f620000004200 */
[-CC-:B------:R-:W-:Y:S01]  /*1dad0*/  FFMA.FTZ R182, R182, R192.reuse, -R26.reuse ;  /* 0x000000c0b6b67223 */ /* 0x180fe2000001081a */
[-CC-:B------:R-:W-:Y:S01]  /*1dae0*/  FFMA.FTZ R183, R183, R192.reuse, -R191.reuse ;  /* 0x000000c0b7b77223 */ /* 0x180fe200000108bf */
[----:B------:R-:W1:Y:S01]  /*1daf0*/  MUFU.EX2 R173, R173 ;  /* 0x000000ad00ad7308 */ /* 0x000e620000000800 */
[----:B------:R-:W5:Y:S01]  /*1db00*/  LDSM.16.MT88.4 R16, [R227+0x10800] ;  /* 0x01080000e310783b */ /* 0x000f620000004200 */
[-CC-:B------:R-:W-:Y:S01]  /*1db10*/  FFMA.FTZ R184, R184, R192.reuse, -R191.reuse ;  /* 0x000000c0b8b87223 */ /* 0x180fe200000108bf */
[-CC-:B------:R-:W-:Y:S01]  /*1db20*/  FFMA.FTZ R185, R31, R192.reuse, -R191.reuse ;  /* 0x000000c01fb97223 */ /* 0x180fe200000108bf */
[-CC-:B------:R-:W-:Y:S01]  /*1db30*/  FFMA.FTZ R186, R30, R192.reuse, -R191.reuse ;  /* 0x000000c01eba7223 */ /* 0x180fe200000108bf */
[-CC-:B------:R-:W-:Y:S01]  /*1db40*/  FFMA.FTZ R194, R29, R192.reuse, -R26.reuse ;  /* 0x000000c01dc27223 */ /* 0x180fe2000001081a */
[-CC-:B------:R-:W-:Y:S01]  /*1db50*/  FFMA.FTZ R195, R28, R192.reuse, -R26.reuse ;  /* 0x000000c01cc37223 */ /* 0x180fe2000001081a */
[--C-:B------:R-:W-:Y:S01]  /*1db60*/  FFMA.FTZ R196, R27, R192, -R26.reuse ;  /* 0x000000c01bc47223 */ /* 0x100fe2000001081a */
[----:B------:R-:W1:Y:S01]  /*1db70*/  MUFU.EX2 R171, R171 ;  /* 0x000000ab00ab7308 */ /* 0x000e620000000800 */
[----:B---3--:R-:W-:Y:S01]  /*1db80*/  F2FP.F16.F32.PACK_AB R144, R175, R176 ;  /* 0x000000b0af90723e */ /* 0x008fe200000000ff */
[-C--:B------:R-:W-:Y:S01]  /*1db90*/  FFMA.FTZ R249, R25, R192.reuse, -R26 ;  /* 0x000000c019f97223 */ /* 0x080fe2000001081a */
[-CC-:B------:R-:W-:Y:S01]  /*1dba0*/  FFMA.FTZ R197, R24, R192.reuse, -R191.reuse ;  /* 0x000000c018c57223 */ /* 0x180fe200000108bf */
[----:B------:R-:W-:Y:S01]  /*1dbb0*/  LDSM.16.MT88.4 R28, [R228+0x17000] ;  /* 0x01700000e41c783b */ /* 0x000fe20000004200 */
[-CC-:B------:R-:W-:Y:S01]  /*1dbc0*/  FFMA.FTZ R193, R193, R192.reuse, -R191.reuse ;  /* 0x000000c0c1c17223 */ /* 0x180fe200000108bf */
[-CC-:B------:R-:W-:Y:S01]  /*1dbd0*/  FFMA.FTZ R248, R187, R192.reuse, -R191.reuse ;  /* 0x000000c0bbf87223 */ /* 0x180fe200000108bf */
[----:B------:R-:W-:Y:S01]  /*1dbe0*/  FFMA.FTZ R190, R190, R192, -R191 ;  /* 0x000000c0bebe7223 */ /* 0x000fe200000108bf */
[----:B------:R-:W-:Y:S01]  /*1dbf0*/  MUFU.EX2 R177, R177 ;  /* 0x000000b100b17308 */ /* 0x000fe20000000800 */
[----:B------:R-:W-:Y:S01]  /*1dc00*/  LDSM.16.MT88.4 R24, [R227+0x17000] ;  /* 0x01700000e318783b */ /* 0x000fe20000004200 */
[----:B------:R-:W-:-:S04]  /*1dc10*/  FADD.FTZ R175, R176, R175 ;  /* 0x000000afb0af7221 */ /* 0x000fc80000010000 */
[----:B-1----:R-:W-:Y:S02]  /*1dc20*/  FADD.FTZ R175, R173, R175 ;  /* 0x000000afadaf7221 */ /* 0x002fe40000010000 */
[----:B------:R-:W1:Y:S01]  /*1dc30*/  MUFU.EX2 R178, R178 ;  /* 0x000000b200b27308 */ /* 0x000e620000000800 */
[C---:B------:R-:W-:Y:S01]  /*1dc40*/  F2FP.F16.F32.PACK_AB R146, R171.reuse, R173 ;  /* 0x000000adab92723e */ /* 0x040fe200000000ff */
[----:B------:R-:W-:-:S06]  /*1dc50*/  FADD.FTZ R175, R171, R175 ;  /* 0x000000afabaf7221 */ /* 0x000fcc0000010000 */
[----:B------:R-:W3:Y:S08]  /*1dc60*/  MUFU.EX2 R174, R174 ;  /* 0x000000ae00ae7308 */ /* 0x000ef00000000800 */
[----:B------:R-:W2:Y:S01]  /*1dc70*/  MUFU.EX2 R172, R172 ;  /* 0x000000ac00ac7308 */ /* 0x000ea20000000800 */
[----:B-1----:R-:W-:Y:S01]  /*1dc80*/  F2FP.F16.F32.PACK_AB R145, R178, R177 ;  /* 0x000000b1b291723e */ /* 0x002fe200000000ff */
[----:B------:R-:W-:-:S06]  /*1dc90*/  FADD.FTZ R177, R177, R178 ;  /* 0x000000b2b1b17221 */ /* 0x000fcc0000010000 */
[----:B------:R-:W1:Y:S01]  /*1dca0*/  MUFU.EX2 R170, R170 ;  /* 0x000000aa00aa7308 */ /* 0x000e620000000800 */
[----:B---3--:R-:W-:-:S07]  /*1dcb0*/  FADD.FTZ R177, R174, R177 ;  /* 0x000000b1aeb17221 */ /* 0x008fce0000010000 */
[----:B------:R-:W3:Y:S01]  /*1dcc0*/  MUFU.EX2 R168, R168 ;  /* 0x000000a800a87308 */ /* 0x000ee20000000800 */
[C---:B--2---:R-:W-:Y:S01]  /*1dcd0*/  F2FP.F16.F32.PACK_AB R147, R172.reuse, R174 ;  /* 0x000000aeac93723e */ /* 0x044fe200000000ff */
[----:B------:R-:W-:-:S06]  /*1dce0*/  FADD.FTZ R177, R172, R177 ;  /* 0x000000b1acb17221 */ /* 0x000fcc0000010000 */
[----:B------:R-:W-:Y:S01]  /*1dcf0*/  HMMA.16816.F32 R36, R144, R40, RZ ;  /* 0x000000289024723c */ /* 0x000fe200000018ff */
[----:B------:R-:W-:Y:S01]  /*1dd00*/  MUFU.EX2 R167, R167 ;  /* 0x000000a700a77308 */ /* 0x000fe20000000800 */
[----:B-1----:R-:W-:-:S04]  /*1dd10*/  FADD.FTZ R175, R170, R175 ;  /* 0x000000afaaaf7221 */ /* 0x002fc80000010000 */
[C---:B------:R-:W-:Y:S03]  /*1dd20*/  HMMA.16816.F32 R40, R144.reuse, R42, RZ ;  /* 0x0000002a9028723c */ /* 0x040fe600000018ff */
[----:B------:R-:W-:Y:S01]  /*1dd30*/  MUFU.EX2 R33, R33 ;  /* 0x0000002100217308 */ /* 0x000fe20000000800 */
[----:B---3--:R-:W-:Y:S02]  /*1dd40*/  FADD.FTZ R175, R168, R175 ;  /* 0x000000afa8af7221 */ /* 0x008fe40000010000 */
        /* <DEDUP_REMOVED lines=54> */
[----:B------:R-:W-:Y:S01]  /*1e0b0*/  F2FP.F16.F32.PACK_AB R6, R33, R167 ;  /* 0x000000a72106723e */ /* 0x000fe200000000ff */
        /* <DEDUP_REMOVED lines=51> */
[----:B------:R-:W-:Y:S01]  /*1e3f0*/  HMMA.16816.F32 R144, R4, R18, R144 ;  /* 0x000000120490723c */ /* 0x000fe20000001890 */
[----:B------:R-:W2:Y:S06]  /*1e400*/  LDSM.16.MT88.4 R16, [R227+0x11000] ;  /* 0x01100000e310783b */ /* 0x000eac0000004200 */
[----:B------:R-:W-:Y:S01]  /*1e410*/  F2FP.F16.F32.PACK_AB R4, R180, R179 ;  /* 0x000000b3b404723e */ /* 0x000fe200000000ff */
[----:B------:R-:W-:Y:S01]  /*1e420*/  FADD.FTZ R179, R179, R167 ;  /* 0x000000a7b3b37221 */ /* 0x000fe20000010000 */
[----:B---3--:R-:W-:Y:S01]  /*1e430*/  F2FP.F16.F32.PACK_AB R5, R184, R183 ;  /* 0x000000b7b805723e */ /* 0x008fe200000000ff */
        /* <DEDUP_REMOVED lines=20> */
[----:B------:R-:W3:Y:S05]  /*1e580*/  LDSM.16.MT88.4 R12, [R230+0x13000] ;  /* 0x01300000e60c783b */ /* 0x000eea0000004200 */
[C---:B-----5:R-:W-:Y:S06]  /*1e590*/  HMMA.16816.F32 R44, R4.reuse, R20, R44 ;  /* 0x00000014042c723c */ /* 0x060fec000000182c */
        /* <DEDUP_REMOVED lines=168> */
.L_x_4473:
[----:B--2---:R-:W-:Y:S02]  /*1f020*/  R2UR UR4, R196 ;  /* 0x00000000c40472ca */ /* 0x004fe400000e0000 */
[----:B------:R-:W-:-:S13]  /*1f030*/  R2UR UR5, R197 ;  /* 0x00000000c50572ca */ /* 0x000fda00000e0000 */
[----:B-1----:R-:W2:Y:S02]  /*1f040*/  LD.E R6, desc[UR4][R198.64+0x40] ;  /* 0x00004004c6067980 */ /* 0x002ea4000c101900 */
[----:B--2---:R-:W-:-:S05]  /*1f050*/  IMAD.U32 R6, R6, -0x40, RZ ;  /* 0xffffffc006067824 */ /* 0x004fca00078e00ff */
[----:B------:R-:W-:Y:S02]  /*1f060*/  SHF.R.S32.HI R5, RZ, 0x1f, R6 ;  /* 0x0000001fff057819 */ /* 0x000fe40000011406 */
.L_x_4474:
[----:B------:R-:W-:Y:S05]  /*1f070*/  BSYNC B0 ;  /* 0x0000000000007941 */ /* 0x000fea0003800000 */
.L_x_4472:
        /* <DEDUP_REMOVED lines=153> */
[----:B------:R-:W-:Y:S01]  /*1fa10*/  LDSM.16.M88.4 R188, [R222] ;  /* 0x00000000debc783b */ /* 0x000fe20000000200 */
        /* <DEDUP_REMOVED lines=12> */
[----:B------:R-:W2:Y:S05]  /*1fae0*/  LDSM.16.M88.4 R16, [R220+0x8800] ;  /* 0x00880000dc10783b */ /* 0x000eaa0000000200 */
[C---:B-----5:R-:W-:Y:S06]  /*1faf0*/  HMMA.16816.F32 R176, R180.reuse, R12, R176 ;  /* 0x0000000cb4b0723c */ /* 0x060fec00000018b0 */
[C---:B------:R-:W-:Y:S01]  /*1fb00*/  HMMA.16816.F32 R172, R180.reuse, R14, R172 ;  /* 0x0000000eb4ac723c */ /* 0x040fe200000018ac */
[----:B------:R-:W3:Y:S05]  /*1fb10*/  LDSM.16.M88.4 R12, [R220+0x9000] ;  /* 0x00900000dc0c783b */ /* 0x000eea0000000200 */
[C---:B------:R-:W-:Y:S06]  /*1fb20*/  HMMA.16816.F32 R168, R180.reuse, R192, R168 ;  /* 0x000000c0b4a8723c */ /* 0x040fec00000018a8 */
[C---:B------:R-:W-:Y:S01]  /*1fb30*/  HMMA.16816.F32 R32, R180.reuse, R194, R32 ;  /* 0x000000c2b420723c */ /* 0x040fe20000001820 */
[----:B------:R-:W4:Y:S05]  /*1fb40*/  LDSM.16.M88.4 R192, [R220+0x9800] ;  /* 0x00980000dcc0783b */ /* 0x000f2a0000000200 */
[C---:B------:R-:W-:Y:S06]  /*1fb50*/  HMMA.16816.F32 R28, R180.reuse, R184, R28 ;  /* 0x000000b8b41c723c */ /* 0x040fec000000181c */
[----:B------:R-:W-:Y:S01]  /*1fb60*/  HMMA.16816.F32 R24, R180, R186, R24 ;  /* 0x000000bab418723c */ /* 0x000fe20000001818 */
[----:B------:R-:W-:Y:S04]  /*1fb70*/  LDSM.16.M88.4 R184, [R216] ;  /* 0x00000000d8b8783b */ /* 0x000fe80000000200 */
[----:B------:R-:W-:Y:S01]  /*1fb80*/  LDSM.16.M88.4 R180, [R216+0x800] ;  /* 0x00080000d8b4783b */ /* 0x000fe20000000200 */
[C---:B-1----:R-:W-:Y:S06]  /*1fb90*/  HMMA.16816.F32 R8, R188.reuse, R20, R8 ;  /* 0x00000014bc08723c */ /* 0x042fec0000001808 */
[C---:B------:R-:W-:Y:S01]  /*1fba0*/  HMMA.16816.F32 R4, R188.reuse, R22, R4 ;  /* 0x00000016bc04723c */ /* 0x040fe20000001804 */
[----:B------:R-:W-:Y:S05]  /*1fbb0*/  LDSM.16.M88.4 R20, [R216+0x1800] ;  /* 0x00180000d814783b */ /* 0x000fea0000000200 */
[C---:B--2---:R-:W-:Y:S06]  /*1fbc0*/  HMMA.16816.F32 R176, R188.reuse, R16, R176 ;  /* 0x00000010bcb0723c */ /* 0x044fec00000018b0 */
[C---:B------:R-:W-:Y:S01]  /*1fbd0*/  HMMA.16816.F32 R172, R188.reuse, R18, R172 ;  /* 0x00000012bcac723c */ /* 0x040fe200000018ac */
[----:B------:R-:W1:Y:S05]  /*1fbe0*/  LDSM.16.M88.4 R16, [R221] ;  /* 0x00000000dd10783b */ /* 0x000e6a0000000200 */
[C---:B---3--:R-:W-:Y:S06]  /*1fbf0*/  HMMA.16816.F32 R168, R188.reuse, R12, R168 ;  /* 0x0000000cbca8723c */ /* 0x048fec00000018a8 */
[C---:B------:R-:W-:Y:S01]  /*1fc00*/  HMMA.16816.F32 R32, R188.reuse, R14, R32 ;  /* 0x0000000ebc20723c */ /* 0x040fe20000001820 */
[----:B------:R-:W2:Y:S05]  /*1fc10*/  LDSM.16.M88.4 R12, [R216+0x1000] ;  /* 0x00100000d80c783b */ /* 0x000eaa0000000200 */
[C---:B----4-:R-:W-:Y:S06]  /*1fc20*/  HMMA.16816.F32 R28, R188.reuse, R192, R28 ;  /* 0x000000c0bc1c723c */ /* 0x050fec000000181c */
[----:B------:R-:W-:Y:S01]  /*1fc30*/  HMMA.16816.F32 R24, R188, R194, R24 ;  /* 0x000000c2bc18723c */ /* 0x000fe20000001818 */
[----:B------:R-:W-:Y:S04]  /*1fc40*/  LDSM.16.M88.4 R192, [R215] ;  /* 0x00000000d7c0783b */ /* 0x000fe80000000200 */
[----:B------:R-:W-:Y:S01]  /*1fc50*/  LDSM.16.M88.4 R188, [R214] ;  /* 0x00000000d6bc783b */ /* 0x000fe20000000200 */
[----:B-1----:R-:W-:-:S12]  /*1fc60*/  HMMA.16816.F32 R8, R16, R184, R8 ;  /* 0x000000b81008723c */ /* 0x002fd80000001808 */
[C---:B------:R-:W-:Y:S06]  /*1fc70*/  HMMA.16816.F32 R28, R16.reuse, R20, R28 ;  /* 0x00000014101c723c */ /* 0x040fec000000181c */
[C---:B--2---:R-:W-:Y:S06]  /*1fc80*/  HMMA.16816.F32 R168, R16.reuse, R12, R168 ;  /* 0x0000000c10a8723c */ /* 0x044fec00000018a8 */
[C---:B------:R-:W-:Y:S01]  /*1fc90*/  HMMA.16816.F32 R32, R16.reuse, R14, R32 ;  /* 0x0000000e1020723c */ /* 0x040fe20000001820 */
[----:B------:R-:W-:Y:S05]  /*1fca0*/  LDSM.16.M88.4 R12, [R226+0x2000] ;  /* 0x00200000e20c783b */ /* 0x000fea0000000200 */
[C---:B------:R-:W-:Y:S01]  /*1fcb0*/  HMMA.16816.F32 R24, R16.reuse, R22, R24 ;  /* 0x000000161018723c */ /* 0x040fe20000001818 */
[----:B------:R-:W1:Y:S05]  /*1fcc0*/  LDSM.16.M88.4 R20, [R225+0xb000] ;  /* 0x00b00000e114783b */ /* 0x000e6a0000000200 */
[C---:B------:R-:W-:Y:S01]  /*1fcd0*/  HMMA.16816.F32 R4, R16.reuse, R186, R4 ;  /* 0x000000ba1004723c */ /* 0x040fe20000001804 */
[----:B------:R-:W2:Y:S05]  /*1fce0*/  LDSM.16.M88.4 R184, [R225+0xa000] ;  /* 0x00a00000e1b8783b */ /* 0x000eaa0000000200 */
[C---:B------:R-:W-:Y:S06]  /*1fcf0*/  HMMA.16816.F32 R176, R16.reuse, R180, R176 ;  /* 0x000000b410b0723c */ /* 0x040fec00000018b0 */
[----:B------:R-:W-:Y:S01]  /*1fd00*/  HMMA.16816.F32 R172, R16, R182, R172 ;  /* 0x000000b610ac723c */ /* 0x000fe200000018ac */
[----:B------:R-:W3:Y:S04]  /*1fd10*/  LDSM.16.M88.4 R180, [R225+0xa800] ;  /* 0x00a80000e1b4783b */ /* 0x000ee80000000200 */
[----:B------:R-:W4:Y:S01]  /*1fd20*/  LDSM.16.M88.4 R16, [R225+0xb800] ;  /* 0x00b80000e110783b */ /* 0x000f220000000200 */
[C---:B-1----:R-:W-:Y:S06]  /*1fd30*/  HMMA.16816.F32 R168, R12.reuse, R20, R168 ;  /* 0x000000140ca8723c */ /* 0x042fec00000018a8 */
[C---:B------:R-:W-:Y:S01]  /*1fd40*/  HMMA.16816.F32 R32, R12.reuse, R22, R32 ;  /* 0x000000160c20723c */ /* 0x040fe20000001820 */
[----:B------:R-:W1:Y:S05]  /*1fd50*/  LDSM.16.M88.4 R20, [R224+0x2000] ;  /* 0x00200000e014783b */ /* 0x000e6a0000000200 */
[C---:B--2---:R-:W-:Y:S06]  /*1fd60*/  HMMA.16816.F32 R8, R12.reuse, R184, R8 ;  /* 0x000000b80c08723c */ /* 0x044fec0000001808 */
[C---:B------:R-:W-:Y:S01]  /*1fd70*/  HMMA.16816.F32 R4, R12.reuse, R186, R4 ;  /* 0x000000ba0c04723c */ /* 0x040fe20000001804 */
[----:B------:R-:W2:Y:S05]  /*1fd80*/  LDSM.16.M88.4 R184, [R213] ;  /* 0x00000000d5b8783b */ /* 0x000eaa0000000200 */
[C---:B---3--:R-:W-:Y:S06]  /*1fd90*/  HMMA.16816.F32 R176, R12.reuse, R180, R176 ;  /* 0x000000b40cb0723c */ /* 0x048fec00000018b0 */
[C---:B------:R-:W-:Y:S01]  /*1fda0*/  HMMA.16816.F32 R172, R12.reuse, R182, R172 ;  /* 0x000000b60cac723c */ /* 0x040fe200000018ac */
[----:B------:R-:W3:Y:S05]  /*1fdb0*/  LDSM.16.M88.4 R180, [R212] ;  /* 0x00000000d4b4783b */ /* 0x000eea0000000200 */
[C---:B----4-:R-:W-:Y:S06]  /*1fdc0*/  HMMA.16816.F32 R28, R12.reuse, R16, R28 ;  /* 0x000000100c1c723c */ /* 0x050fec000000181c */
[----:B------:R-:W-:Y:S01]  /*1fdd0*/  HMMA.16816.F32 R24, R12, R18, R24 ;  /* 0x000000120c18723c */ /* 0x000fe20000001818 */
[----:B------:R-:W-:Y:S04]  /*1fde0*/  LDSM.16.M88.4 R16, [R222+0x2000] ;  /* 0x00200000de10783b */ /* 0x000fe80000000200 */
[----:B------:R-:W4:Y:S01]  /*1fdf0*/  LDSM.16.M88.4 R12, [R220+0xa000] ;  /* 0x00a00000dc0c783b */ /* 0x000f220000000200 */
        /* <DEDUP_REMOVED lines=9> */
[C---:B---3--:R-:W-:Y:S06]  /*1fe90*/  HMMA.16816.F32 R28, R20.reuse, R180, R28 ;  /* 0x000000b4141c723c */ /* 0x048fec000000181c */
[----:B------:R-:W-:Y:S01]  /*1fea0*/  HMMA.16816.F32 R24, R20, R182, R24 ;  /* 0x000000b61418723c */ /* 0x000fe20000001818 */
[----:B------:R-:W3:Y:S04]  /*1feb0*/  LDSM.16.M88.4 R20, [R220+0xb800] ;  /* 0x00b80000dc14783b */ /* 0x000ee80000000200 */
[----:B------:R-:W-:Y:S01]  /*1fec0*/  LDSM.16.M88.4 R180, [R221+0x2000] ;  /* 0x00200000ddb4783b */ /* 0x000fe20000000200 */
        /* <DEDUP_REMOVED lines=13> */
[C---:B----4-:R-:W-:Y:S06]  /*1ffa0*/  HMMA.16816.F32 R8, R180.reuse, R12, R8 ;  /* 0x0000000cb408723c */ /* 0x050fec0000001808 */
[C---:B------:R-:W-:Y:S01]  /*1ffb0*/  HMMA.16816.F32 R4, R180.reuse, R14, R4 ;  /* 0x0000000eb404723c */ /* 0x040fe20000001804 */
[----:B------:R-:W4:Y:S05]  /*1ffc0*/  LDSM.16.M88.4 R12, [R225+0xc800] ;  /* 0x00c80000e10c783b */ /* 0x000f2a0000000200 */
[C---:B------:R-:W-:Y:S06]  /*1ffd0*/  HMMA.16816.F32 R176, R180.reuse, R192, R176 ;  /* 0x000000c0b4b0723c */ /* 0x040fec00000018b0 */
[C---:B------:R-:W-:Y:S01]  /*1ffe0*/  HMMA.16816.F32 R172, R180.reuse, R194, R172 ;  /* 0x000000c2b4ac723c */ /* 0x040fe200000018ac */
[----:B------:R-:W-:Y:S05]  /*1fff0*/  LDSM.16.M88.4 R192, [R209] ;  /* 0x00000000d1c0783b */ /* 0x000fea0000000200 */
        /* <DEDUP_REMOVED lines=9> */
[----:B------:R-:W3:Y:S05]  /*20090*/  LDSM.16.M88.4 R16, [R211] ;  /* 0x00000000d310783b */ /* 0x000eea0000000200 */
[C---:B----4-:R-:W-:Y:S06]  /*200a0*/  HMMA.16816.F32 R176, R20.reuse, R12, R176 ;  /* 0x0000000c14b0723c */ /* 0x050fec00000018b0 */
[C---:B------:R-:W-:Y:S01]  /*200b0*/  HMMA.16816.F32 R172, R20.reuse, R14, R172 ;  /* 0x0000000e14ac723c */ /* 0x040fe200000018ac */
[----:B------:R-:W4:Y:S05]  /*200c0*/  LDSM.16.M88.4 R12, [R210] ;  /* 0x00000000d20c783b */ /* 0x000f2a0000000200 */
[C---:B-1----:R-:W-:Y:S06]  /*200d0*/  HMMA.16816.F32 R168, R20.reuse, R188, R168 ;  /* 0x000000bc14a8723c */ /* 0x042fec00000018a8 */
[C---:B------:R-:W-:Y:S01]  /*200e0*/  HMMA.16816.F32 R32, R20.reuse, R190, R32 ;  /* 0x000000be1420723c */ /* 0x040fe20000001820 */
[----:B------:R-:W-:Y:S05]  /*200f0*/  LDSM.16.M88.4 R188, [R222+0x4000] ;  /* 0x00400000debc783b */ /* 0x000fea0000000200 */
[C---:B--2---:R-:W-:Y:S06]  /*20100*/  HMMA.16816.F32 R28, R20.reuse, R184, R28 ;  /* 0x000000b8141c723c */ /* 0x044fec000000181c */
[----:B------:R-:W-:Y:S01]  /*20110*/  HMMA.16816.F32 R24, R20, R186, R24 ;  /* 0x000000ba1418723c */ /* 0x000fe20000001818 */
[----:B------:R-:W1:Y:S04]  /*20120*/  LDSM.16.M88.4 R184, [R208] ;  /* 0x00000000d0b8783b */ /* 0x000e680000000200 */
[----:B------:R-:W2:Y:S01]  /*20130*/  LDSM.16.M88.4 R20, [R220+0xc000] ;  /* 0x00c00000dc14783b */ /* 0x000ea20000000200 */
        /* <DEDUP_REMOVED lines=8> */
[----:B------:R-:W5:Y:S05]  /*201c0*/  LDSM.16.M88.4 R192, [R220+0xd800] ;  /* 0x00d80000dcc0783b */ /* 0x000f6a0000000200 */
        /* <DEDUP_REMOVED lines=10> */
[C---:B----4-:R-:W-:Y:S06]  /*20270*/  HMMA.16816.F32 R168, R188.reuse, R12, R168 ;  /* 0x0000000cbca8723c */ /* 0x050fec00000018a8 */
[C---:B------:R-:W-:Y:S01]  /*20280*/  HMMA.16816.F32 R32, R188.reuse, R14, R32 ;  /* 0x0000000ebc20723c */ /* 0x040fe20000001820 */
[----:B------:R-:W2:Y:S05]  /*20290*/  LDSM.16.M88.4 R12, [R216+0x5000] ;  /* 0x00500000d80c783b */ /* 0x000eaa0000000200 */
[C---:B-----5:R-:W-:Y:S06]  /*202a0*/  HMMA.16816.F32 R28, R188.reuse, R192, R28 ;  /* 0x000000c0bc1c723c */ /* 0x060fec000000181c */
[----:B------:R-:W-:Y:S01]  /*202b0*/  HMMA.16816.F32 R24, R188, R194, R24 ;  /* 0x000000c2bc18723c */ /* 0x000fe20000001818 */
[----:B------:R-:W-:Y:S04]  /*202c0*/  LDSM.16.M88.4 R192, [R225+0xe000] ;  /* 0x00e00000e1c0783b */ /* 0x000fe80000000200 */
[----:B------:R-:W-:Y:S01]  /*202d0*/  LDSM.16.M88.4 R188, [R207] ;  /* 0x00000000cfbc783b */ /* 0x000fe20000000200 */
        /* <DEDUP_REMOVED lines=13> */
[C---:B-1----:R-:W-:Y:S06]  /*203b0*/  HMMA.16816.F32 R176, R12.reuse, R184, R176 ;  /* 0x000000b80cb0723c */ /* 0x042fec00000018b0 */
[C---:B------:R-:W-:Y:S01]  /*203c0*/  HMMA.16816.F32 R172, R12.reuse, R186, R172 ;  /* 0x000000ba0cac723c */ /* 0x040fe200000018ac */
[----:B------:R-:W1:Y:S05]  /*203d0*/  LDSM.16.M88.4 R184, [R206] ;  /* 0x00000000ceb8783b */ /* 0x000e6a0000000200 */
[C---:B------:R-:W-:Y:S06]  /*203e0*/  HMMA.16816.F32 R168, R12.reuse, R180, R168 ;  /* 0x000000b40ca8723c */ /* 0x040fec00000018a8 */
[C---:B------:R-:W-:Y:S01]  /*203f0*/  HMMA.16816.F32 R32, R12.reuse, R182, R32 ;  /* 0x000000b60c20723c */ /* 0x040fe20000001820 */
[----:B------:R-:W3:Y:S05]  /*20400*/  LDSM.16.M88.4 R180, [R205] ;  /* 0x00000000cdb4783b */ /* 0x000eea0000000200 */
[C---:B--2---:R-:W-:Y:S06]  /*20410*/  HMMA.16816.F32 R28, R12.reuse, R20, R28 ;  /* 0x000000140c1c723c */ /* 0x044fec000000181c */
[C---:B------:R-:W-:Y:S01]  /*20420*/  HMMA.16816.F32 R24, R12.reuse, R22, R24 ;  /* 0x000000160c18723c */ /* 0x040fe20000001818 */
[----:B------:R-:W2:Y:S05]  /*20430*/  LDSM.16.M88.4 R20, [R204] ;  /* 0x00000000cc14783b */ /* 0x000eaa0000000200 */
[C---:B------:R-:W-:Y:S06]  /*20440*/  HMMA.16816.F32 R8, R12.reuse, R192, R8 ;  /* 0x000000c00c08723c */ /* 0x040fec0000001808 */
        /* <DEDUP_REMOVED lines=12> */
[C---:B--2---:R-:W-:Y:S06]  /*20510*/  HMMA.16816.F32 R28, R16.reuse, R20, R28 ;  /* 0x00000014101c723c */ /* 0x044fec000000181c */
[----:B------:R-:W-:Y:S01]  /*20520*/  HMMA.16816.F32 R24, R16, R22, R24 ;  /* 0x000000161018723c */ /* 0x000fe20000001818 */
[----:B------:R-:W-:Y:S04]  /*20530*/  LDSM.16.M88.4 R20, [R221+0x6000] ;  /* 0x00600000dd14783b */ /* 0x000fe80000000200 */
[----:B------:R-:W2:Y:S01]  /*20540*/  LDSM.16.M88.4 R16, [R216+0x6000] ;  /* 0x00600000d810783b */ /* 0x000ea20000000200 */
[C---:B----4-:R-:W-:Y:S06]  /*20550*/  HMMA.16816.F32 R8, R192.reuse, R12, R8 ;  /* 0x0000000cc008723c */ /* 0x050fec0000001808 */
[C---:B------:R-:W-:Y:S01]  /*20560*/  HMMA.16816.F32 R4, R192.reuse, R14, R4 ;  /* 0x0000000ec004723c */ /* 0x040fe20000001804 */
[----:B------:R-:W4:Y:S05]  /*20570*/  LDSM.16.M88.4 R12, [R216+0x6800] ;  /* 0x00680000d80c783b */ /* 0x000f2a0000000200 */
[C---:B-1----:R-:W-:Y:S06]  /*20580*/  HMMA.16816.F32 R176, R192.reuse, R188, R176 ;  /* 0x000000bcc0b0723c */ /* 0x042fec00000018b0 */
[----:B------:R-:W-:Y:S01]  /*20590*/  HMMA.16816.F32 R172, R192, R190, R172 ;  /* 0x000000bec0ac723c */ /* 0x000fe200000018ac */
[----:B------:R-:W-:-:S02]  /*205a0*/  IMAD.MOV.U32 R189, RZ, RZ, R166 ;  /* 0x000000ffffbd7224 */ /* 0x000fc400078e00a6 */
[----:B------:R-:W-:-:S03]  /*205b0*/  IMAD.MOV.U32 R188, RZ, RZ, R167 ;  /* 0x000000ffffbc7224 */ /* 0x000fc600078e00a7 */
[C---:B---3--:R-:W-:Y:S06]  /*205c0*/  HMMA.16816.F32 R28, R192.reuse, R180, R28 ;  /* 0x000000b4c01c723c */ /* 0x048fec000000181c */
[C---:B------:R-:W-:Y:S06]  /*205d0*/  HMMA.16816.F32 R168, R192.reuse, R184, R168 ;  /* 0x000000b8c0a8723c */ /* 0x040fec00000018a8 */
[----:B------:R-:W-:Y:S06]  /*205e0*/  HMMA.16816.F32 R32, R192, R186, R32 ;  /* 0x000000bac020723c */ /* 0x000fec0000001820 */
[C---:B--2---:R-:W-:Y:S06]  /*205f0*/  HMMA.16816.F32 R8, R20.reuse, R16, R8 ;  /* 0x000000101408723c */ /* 0x044fec0000001808 */
[C---:B------:R-:W-:Y:S06]  /*20600*/  HMMA.16816.F32 R4, R20.reuse, R18, R4 ;  /* 0x000000121404723c */ /* 0x040fec0000001804 */
[----:B----4-:R-:W-:Y:S01]  /*20610*/  HMMA.16816.F32 R176, R20, R12, R176 ;  /* 0x0000000c14b0723c */ /* 0x010fe200000018b0 */
[----:B------:R-:W-:-:S05]  /*20620*/  LOP3.LUT R19, R200, 0x6, RZ, 0xc0, !PT ;  /* 0x00000006c8137812 */ /* 0x000fca00078ec0ff */
[----:B------:R-:W-:Y:S01]  /*20630*/  IMAD R19, R246, 0x40, R19 ;  /* 0x00000040f6137824 */ /* 0x000fe200078e0213 */
[----:B------:R-:W-:Y:S01]  /*20640*/  HMMA.16816.F32 R172, R20, R14, R172 ;  /* 0x0000000e14ac723c */ /* 0x000fe200000018ac */
[----:B------:R-:W1:Y:S02]  /*20650*/  LDSM.16.M88.4 R12, [R216+0x7000] ;  /* 0x00700000d80c783b */ /* 0x000e640000000200 */
[C---:B------:R-:W-:Y:S02]  /*20660*/  VIADD R16, R19.reuse, 0x1 ;  /* 0x0000000113107836 */ /* 0x040fe40000000000 */
[----:B------:R-:W-:Y:S01]  /*20670*/  VIADD R18, R19, 0x8 ;  /* 0x0000000813127836 */ /* 0x000fe20000000000 */
[----:B------:R-:W-:Y:S02]  /*20680*/  HMMA.16816.F32 R24, R192, R182, R24 ;  /* 0x000000b6c018723c */ /* 0x000fe40000001818 */
[----:B------:R-:W-:Y:S02]  /*20690*/  I2FP.F32.S32 R180, R16 ;  /* 0x0000001000b47245 */ /* 0x000fe40000201400 */
[----:B------:R-:W-:-:S02]  /*206a0*/  ISETP.GE.AND P6, PT, R16, R0, PT ;  /* 0x000000001000720c */ /* 0x000fc40003fc6270 */
[----:B------:R-:W-:Y:S01]  /*206b0*/  ISETP.GE.AND P4, PT, R16, R2, PT ;  /* 0x000000021000720c */ /* 0x000fe20003f86270 */
[----:B------:R-:W-:Y:S01]  /*206c0*/  FFMA.FTZ R17, R3, R180, R9 ;  /* 0x000000b403117223 */ /* 0x000fe20000010009 */
[----:B------:R-:W-:Y:S01]  /*206d0*/  VIADD R9, R19, 0x9 ;  /* 0x0000000913097836 */ /* 0x000fe20000000000 */
[----:B------:R-:W-:Y:S01]  /*206e0*/  I2FP.F32.S32 R16, R18 ;  /* 0x0000001200107245 */ /* 0x000fe20000201400 */
[----:B------:R-:W-:Y:S01]  /*206f0*/  FFMA.FTZ R11, R3, R180, R11 ;  /* 0x000000b4030b7223 */ /* 0x000fe2000001000b */
[C---:B------:R-:W-:Y:S01]  /*20700*/  ISETP.GE.AND P5, PT, R18.reuse, R0, PT ;  /* 0x000000001200720c */ /* 0x040fe20003fa6270 */
[----:B------:R-:W-:Y:S01]  /*20710*/  VIADD R180, R19, 0x10 ;  /* 0x0000001013b47836 */ /* 0x000fe20000000000 */
[----:B------:R-:W-:Y:S01]  /*20720*/  I2FP.F32.S32 R200, R9 ;  /* 0x0000000900c87245 */ /* 0x000fe20000201400 */
[-C--:B------:R-:W-:Y:S01]  /*20730*/  FFMA.FTZ R4, R3, R16.reuse, R4 ;  /* 0x0000001003047223 */ /* 0x080fe20000010004 */
[----:B------:R-:W-:Y:S01]  /*20740*/  FSEL R17, R17, -INF , !P6 ;  /* 0xff80000011117808 */ /* 0x000fe20007000000 */
[----:B------:R-:W-:Y:S01]  /*20750*/  FFMA.FTZ R6, R3, R16, R6 ;  /* 0x0000001003067223 */ /* 0x000fe20000010006 */
[----:B------:R-:W-:Y:S01]  /*20760*/  FSEL R11, R11, -INF , !P4 ;  /* 0xff8000000b0b7808 */ /* 0x000fe20006000000 */
[C---:B------:R-:W-:Y:S01]  /*20770*/  FFMA.FTZ R5, R3.reuse, R200, R5 ;  /* 0x000000c803057223 */ /* 0x040fe20000010005 */
[----:B------:R-:W-:Y:S01]  /*20780*/  ISETP.GE.AND P6, PT, R18, R2, PT ;  /* 0x000000021200720c */ /* 0x000fe20003fc6270 */
[----:B------:R-:W-:Y:S01]  /*20790*/  FFMA.FTZ R200, R3, R200, R7 ;  /* 0x000000c803c87223 */ /* 0x000fe20000010007 */
[----:B------:R-:W-:Y:S01]  /*207a0*/  ISETP.GE.AND P4, PT, R9, R0, PT ;  /* 0x000000000900720c */ /* 0x000fe20003f86270 */
[----:B------:R-:W-:Y:S01]  /*207b0*/  VIADD R182, R19, 0x11 ;  /* 0x0000001113b67836 */ /* 0x000fe20000000000 */
[----:B------:R-:W-:-:S02]  /*207c0*/  FSEL R18, R4, -INF , !P5 ;  /* 0xff80000004127808 */ /* 0x000fc40006800000 */
[----:B------:R-:W-:Y:S02]  /*207d0*/  ISETP.GE.AND P5, PT, R9, R2, PT ;  /* 0x000000020900720c */ /* 0x000fe40003fa6270 */
[----:B------:R-:W-:Y:S02]  /*207e0*/  FSEL R9, R6, -INF , !P6 ;  /* 0xff80000006097808 */ /* 0x000fe40007000000 */
[----:B------:R-:W-:Y:S02]  /*207f0*/  FSEL R16, R5, -INF , !P4 ;  /* 0xff80000005107808 */ /* 0x000fe40006000000 */
[----:B------:R-:W2:Y:S01]  /*20800*/  LDSM.16.M88.4 R4, [R216+0x7800] ;  /* 0x00780000d804783b */ /* 0x000ea20000000200 */
[----:B------:R-:W-:Y:S01]  /*20810*/  ISETP.GE.AND P6, PT, R180, R0, PT ;  /* 0x00000000b400720c */ /* 0x000fe20003fc6270 */
[----:B------:R-:W-:-:S04]  /*20820*/  DEPBAR.LE SB0, 0x0 ;  /* 0x000080000000791a */ /* 0x000fc80000000000 */
[----:B------:R-:W-:Y:S01]  /*20830*/  BAR.SYNC.DEFER_BLOCKING 0x0 ;  /* 0x0000000000007b1d */ /* 0x000fe20000010000 */
[----:B------:R-:W-:Y:S01]  /*20840*/  ISETP.GE.AND P4, PT, R180, R2, PT ;  /* 0x00000002b400720c */ /* 0x000fe20003f86270 */
[C---:B-1----:R-:W-:Y:S01]  /*20850*/  HMMA.16816.F32 R168, R20.reuse, R12, R168 ;  /* 0x0000000c14a8723c */ /* 0x042fe200000018a8 */
[----:B------:R-:W-:Y:S02]  /*20860*/  I2FP.F32.S32 R180, R180 ;  /* 0x000000b400b47245 */ /* 0x000fe40000201400 */
[----:B------:R-:W-:Y:S02]  /*20870*/  I2FP.F32.S32 R181, R182 ;  /* 0x000000b600b57245 */ /* 0x000fe40000201400 */
[----:B------:R-:W-:Y:S01]  /*20880*/  FSEL R200, R200, -INF , !P5 ;  /* 0xff800000c8c87808 */ /* 0x000fe20006800000 */
[CC--:B------:R-:W-:Y:S01]  /*20890*/  FFMA.FTZ R176, R3.reuse, R180.reuse, R176 ;  /* 0x000000b403b07223 */ /* 0x0c0fe200000100b0 */
[C---:B------:R-:W-:Y:S01]  /*208a0*/  FFMA.FTZ R178, R3.reuse, R180, R178 ;  /* 0x000000b403b27223 */ /* 0x040fe200000100b2 */
[CC--:B------:R-:W-:Y:S01]  /*208b0*/  FFMA.FTZ R177, R3.reuse, R181.reuse, R177 ;  /* 0x000000b503b17223 */ /* 0x0c0fe200000100b1 */
[----:B------:R-:W-:Y:S01]  /*208c0*/  ISETP.GE.AND P5, PT, R182, R0, PT ;  /* 0x00000000b600720c */ /* 0x000fe20003fa6270 */
[----:B------:R-:W-:Y:S01]  /*208d0*/  FFMA.FTZ R179, R3, R181, R179 ;  /* 0x000000b503b37223 */ /* 0x000fe200000100b3 */
[----:B------:R-:W-:Y:S01]  /*208e0*/  FSEL R195, R176, -INF , !P6 ;  /* 0xff800000b0c37808 */ /* 0x000fe20007000000 */
[----:B------:R-:W-:Y:S01]  /*208f0*/  VIADD R176, R19, 0x18 ;  /* 0x0000001813b07836 */ /* 0x000fe20000000000 */
[----:B------:R-:W-:Y:S01]  /*20900*/  FSEL R181, R178, -INF , !P4 ;  /* 0xff800000b2b57808 */ /* 0x000fe20006000000 */
[----:B------:R-:W-:Y:S01]  /*20910*/  HMMA.16816.F32 R32, R20, R14, R32 ;  /* 0x0000000e1420723c */ /* 0x000fe20000001820 */
[----:B------:R-:W-:Y:S01]  /*20920*/  FSEL R178, R177, -INF , !P5 ;  /* 0xff800000b1b27808 */ /* 0x000fe20006800000 */
[----:B------:R-:W-:Y:S01]  /*20930*/  VIADD R13, R19, 0x20 ;  /* 0x00000020130d7836 */ /* 0x000fe20000000000 */
[----:B------:R-:W-:-:S02]  /*20940*/  I2FP.F32.S32 R12, R176 ;  /* 0x000000b0000c7245 */ /* 0x000fc40000201400 */
[C---:B------:R-:W-:Y:S02]  /*20950*/  ISETP.GE.AND P4, PT, R176.reuse, R0, PT ;  /* 0x00000000b000720c */ /* 0x040fe40003f86270 */
[----:B------:R-:W-:Y:S01]  /*20960*/  ISETP.GE.AND P5, PT, R176, R2, PT ;  /* 0x00000002b000720c */ /* 0x000fe20003fa6270 */
[----:B------:R-:W-:Y:S02]  /*20970*/  VIADD R176, R19, 0x19 ;  /* 0x0000001913b07836 */ /* 0x000fe40000000000 */
[C---:B------:R-:W-:Y:S01]  /*20980*/  FFMA.FTZ R177, R3.reuse, R12, R172 ;  /* 0x0000000c03b17223 */ /* 0x040fe200000100ac */
[----:B------:R-:W-:Y:S01]  /*20990*/  ISETP.GE.AND P6, PT, R182, R2, PT ;  /* 0x00000002b600720c */ /* 0x000fe20003fc6270 */
[----:B------:R-:W-:Y:S01]  /*209a0*/  FFMA.FTZ R174, R3, R12, R174 ;  /* 0x0000000c03ae7223 */ /* 0x000fe200000100ae */
[----:B------:R-:W-:Y:S01]  /*209b0*/  I2FP.F32.S32 R14, R13 ;  /* 0x0000000d000e7245 */ /* 0x000fe20000201400 */
[----:B------:R-:W-:Y:S01]  /*209c0*/  VIADD R15, R19, 0x21 ;  /* 0x00000021130f7836 */ /* 0x000fe20000000000 */
[----:B------:R-:W-:-:S02]  /*209d0*/  I2FP.F32.S32 R172, R176 ;  /* 0x000000b000ac7245 */ /* 0x000fc40000201400 */
[----:B------:R-:W-:Y:S01]  /*209e0*/  FSEL R183, R179, -INF , !P6 ;  /* 0xff800000b3b77808 */ /* 0x000fe20007000000 */
[C---:B------:R-:W-:Y:S01]  /*209f0*/  FFMA.FTZ R168, R3.reuse, R14, R168 ;  /* 0x0000000e03a87223 */ /* 0x040fe200000100a8 */
[----:B------:R-:W-:Y:S01]  /*20a00*/  ISETP.GE.AND P6, PT, R176, R0, PT ;  /* 0x00000000b000720c */ /* 0x000fe20003fc6270 */
[----:B------:R-:W-:Y:S01]  /*20a10*/  FFMA.FTZ R173, R3, R172, R173 ;  /* 0x000000ac03ad7223 */ /* 0x000fe200000100ad */
[----:B------:R-:W-:Y:S01]  /*20a20*/  FSEL R182, R174, -INF , !P5 ;  /* 0xff800000aeb67808 */ /* 0x000fe20006800000 */
[C---:B--2---:R-:W-:Y:S01]  /*20a30*/  HMMA.16816.F32 R28, R20.reuse, R4, R28 ;  /* 0x00000004141c723c */ /* 0x044fe2000000181c */
[----:B------:R-:W-:Y:S01]  /*20a40*/  ISETP.GE.AND P5, PT, R13, R0, PT ;  /* 0x000000000d00720c */ /* 0x000fe20003fa6270 */
[----:B------:R-:W-:Y:S01]  /*20a50*/  FFMA.FTZ R175, R3, R172, R175 ;  /* 0x000000ac03af7223 */ /* 0x000fe200000100af */
[----:B------:R-:W-:Y:S01]  /*20a60*/  FSEL R180, R173, -INF , !P6 ;  /* 0xff800000adb47808 */ /* 0x000fe20007000000 */
[----:B------:R-:W-:Y:S01]  /*20a70*/  FFMA.FTZ R170, R3, R14, R170 ;  /* 0x0000000e03aa7223 */ /* 0x000fe200000100aa */
[-C--:B------:R-:W-:Y:S01]  /*20a80*/  ISETP.GE.AND P6, PT, R13, R2.reuse, PT ;  /* 0x000000020d00720c */ /* 0x080fe20003fc6270 */
[----:B------:R-:W-:Y:S01]  /*20a90*/  VIADD R13, R19, 0x28 ;  /* 0x00000028130d7836 */ /* 0x000fe20000000000 */
[----:B------:R-:W-:Y:S01]  /*20aa0*/  FSEL R179, R177, -INF , !P4 ;  /* 0xff800000b1b37808 */ /* 0x000fe20006000000 */
[----:B------:R-:W-:Y:S01]  /*20ab0*/  VIADD R4, R19, 0x29 ;  /* 0x0000002913047836 */ /* 0x000fe20000000000 */
[----:B------:R-:W-:Y:S01]  /*20ac0*/  I2FP.F32.S32 R12, R15 ;  /* 0x0000000f000c7245 */ /* 0x000fe20000201400 */
[----:B------:R-:W-:Y:S01]  /*20ad0*/  HMMA.16816.F32 R24, R20, R6, R24 ;  /* 0x000000061418723c */ /* 0x000fe20000001818 */
[----:B------:R-:W-:-:S02]  /*20ae0*/  ISETP.GE.AND P4, PT, R176, R2, PT ;  /* 0x00000002b000720c */ /* 0x000fc40003f86270 */
[----:B------:R-:W-:Y:S01]  /*20af0*/  I2FP.F32.S32 R5, R13 ;  /* 0x0000000d00057245 */ /* 0x000fe20000201400 */
[-C--:B------:R-:W-:Y:S01]  /*20b00*/  FFMA.FTZ R169, R3, R12.reuse, R169 ;  /* 0x0000000c03a97223 */ /* 0x080fe200000100a9 */
[----:B------:R-:W-:Y:S01]  /*20b10*/  FSEL R184, R175, -INF , !P4 ;  /* 0xff800000afb87808 */ /* 0x000fe20006000000 */
[C---:B------:R-:W-:Y:S01]  /*20b20*/  FFMA.FTZ R171, R3.reuse, R12, R171 ;  /* 0x0000000c03ab7223 */ /* 0x040fe200000100ab */
[----:B------:R-:W-:Y:S01]  /*20b30*/  FSEL R191, R168, -INF , !P5 ;  /* 0xff800000a8bf7808 */ /* 0x000fe20006800000 */
[CC--:B------:R-:W-:Y:S01]  /*20b40*/  FFMA.FTZ R32, R3.reuse, R5.reuse, R32 ;  /* 0x0000000503207223 */ /* 0x0c0fe20000010020 */
[----:B------:R-:W-:Y:S01]  /*20b50*/  I2FP.F32.S32 R6, R4 ;  /* 0x0000000400067245 */ /* 0x000fe20000201400 */
[----:B------:R-:W-:Y:S01]  /*20b60*/  FFMA.FTZ R34, R3, R5, R34 ;  /* 0x0000000503227223 */ /* 0x000fe20000010022 */
[----:B------:R-:W-:Y:S01]  /*20b70*/  ISETP.GE.AND P4, PT, R15, R0, PT ;  /* 0x000000000f00720c */ /* 0x000fe20003f86270 */
[----:B------:R-:W-:Y:S01]  /*20b80*/  VIADD R5, R19, 0x30 ;  /* 0x0000003013057836 */ /* 0x000fe20000000000 */
[----:B------:R-:W-:Y:S01]  /*20b90*/  ISETP.GE.AND P5, PT, R15, R2, PT ;  /* 0x000000020f00720c */ /* 0x000fe20003fa6270 */
[CC--:B------:R-:W-:Y:S01]  /*20ba0*/  FFMA.FTZ R33, R3.reuse, R6.reuse, R33 ;  /* 0x0000000603217223 */ /* 0x0c0fe20000010021 */
[----:B------:R-:W-:Y:S01]  /*20bb0*/  FSEL R185, R170, -INF , !P6 ;  /* 0xff800000aab97808 */ /* 0x000fe20007000000 */
[----:B------:R-:W-:Y:S01]  /*20bc0*/  FFMA.FTZ R35, R3, R6, R35 ;  /* 0x0000000603237223 */ /* 0x000fe20000010023 */
[----:B------:R-:W-:-:S02]  /*20bd0*/  ISETP.GE.AND P6, PT, R13, R0, PT ;  /* 0x000000000d00720c */ /* 0x000fc40003fc6270 */
[----:B------:R-:W-:Y:S02]  /*20be0*/  FSEL R193, R169, -INF , !P4 ;  /* 0xff800000a9c17808 */ /* 0x000fe40006000000 */
[----:B------:R-:W-:Y:S02]  /*20bf0*/  FSEL R190, R171, -INF , !P5 ;  /* 0xff800000abbe7808 */ /* 0x000fe40006800000 */
[----:B------:R-:W-:Y:S02]  /*20c00*/  ISETP.GE.AND P4, PT, R13, R2, PT ;  /* 0x000000020d00720c */ /* 0x000fe40003f86270 */
[----:B------:R-:W-:Y:S02]  /*20c10*/  ISETP.GE.AND P5, PT, R4, R0, PT ;  /* 0x000000000400720c */ /* 0x000fe40003fa6270 */
[----:B------:R-:W-:Y:S02]  /*20c20*/  FSEL R194, R32, -INF , !P6 ;  /* 0xff80000020c27808 */ /* 0x000fe40007000000 */
[----:B------:R-:W-:-:S02]  /*20c30*/  ISETP.GE.AND P6, PT, R4, R2, PT ;  /* 0x000000020400720c */ /* 0x000fc40003fc6270 */
        /* <DEDUP_REMOVED lines=8> */
[----:B------:R-:W-:Y:S01]  /*20cc0*/  FSEL R186, R35, -INF , !P6 ;  /* 0xff80000023ba7808 */ /* 0x000fe20007000000 */
[----:B------:R-:W-:Y:S01]  /*20cd0*/  VIADD R4, R19, 0x38 ;  /* 0x0000003813047836 */ /* 0x000fe20000000000 */
[----:B------:R-:W-:-:S02]  /*20ce0*/  FSEL R176, R28, -INF , !P4 ;  /* 0xff8000001cb07808 */ /* 0x000fc40006000000 */
[----:B------:R-:W-:Y:S02]  /*20cf0*/  I2FP.F32.S32 R6, R5 ;  /* 0x0000000500067245 */ /* 0x000fe40000201400 */
[C---:B------:R-:W-:Y:S02]  /*20d00*/  ISETP.GE.AND P6, PT, R5.reuse, R0, PT ;  /* 0x000000000500720c */ /* 0x040fe40003fc6270 */
[----:B------:R-:W-:Y:S01]  /*20d10*/  ISETP.GE.AND P4, PT, R5, R2, PT ;  /* 0x000000020500720c */ /* 0x000fe20003f86270 */
[C---:B------:R-:W-:Y:S01]  /*20d20*/  FFMA.FTZ R29, R3.reuse, R6, R29 ;  /* 0x00000006031d7223 */ /* 0x040fe2000001001d */
[----:B------:R-:W-:Y:S01]  /*20d30*/  I2FP.F32.S32 R5, R4 ;  /* 0x0000000400057245 */ /* 0x000fe20000201400 */
[C---:B------:R-:W-:Y:S01]  /*20d40*/  FFMA.FTZ R31, R3.reuse, R6, R31 ;  /* 0x00000006031f7223 */ /* 0x040fe2000001001f */
[----:B------:R-:W-:Y:S02]  /*20d50*/  FSEL R171, R30, -INF , !P5 ;  /* 0xff8000001eab7808 */ /* 0x000fe40006800000 */
[C---:B------:R-:W-:Y:S01]  /*20d60*/  ISETP.GE.AND P5, PT, R4.reuse, R0, PT ;  /* 0x000000000400720c */ /* 0x040fe20003fa6270 */
[-C--:B------:R-:W-:Y:S01]  /*20d70*/  FFMA.FTZ R24, R3, R5.reuse, R24 ;  /* 0x0000000503187223 */ /* 0x080fe20000010018 */
[----:B------:R-:W-:Y:S01]  /*20d80*/  FSEL R175, R29, -INF , !P6 ;  /* 0xff8000001daf7808 */ /* 0x000fe20007000000 */
[----:B------:R-:W-:Y:S01]  /*20d90*/  FFMA.FTZ R26, R3, R5, R26 ;  /* 0x00000005031a7223 */ /* 0x000fe2000001001a */
[----:B------:R-:W-:-:S02]  /*20da0*/  ISETP.GE.AND P6, PT, R4, R2, PT ;  /* 0x000000020400720c */ /* 0x000fc40003fc6270 */
[----:B------:R-:W-:Y:S02]  /*20db0*/  I2FP.F32.S32 R4, R19 ;  /* 0x0000001300047245 */ /* 0x000fe40000201400 */
[----:B------:R-:W-:Y:S02]  /*20dc0*/  FSEL R170, R31, -INF , !P4 ;  /* 0xff8000001faa7808 */ /* 0x000fe40006000000 */
[----:B------:R-:W-:Y:S01]  /*20dd0*/  FSEL R173, R24, -INF , !P5 ;  /* 0xff80000018ad7808 */ /* 0x000fe20006800000 */
[----:B------:R-:W-:Y:S01]  /*20de0*/  FFMA.FTZ R10, R3, R4, R10 ;  /* 0x00000004030a7223 */ /* 0x000fe2000001000a */
[----:B------:R-:W-:Y:S01]  /*20df0*/  ISETP.GE.AND P4, PT, R19, R0, PT ;  /* 0x000000001300720c */ /* 0x000fe20003f86270 */
[----:B------:R-:W-:Y:S01]  /*20e00*/  FFMA.FTZ R8, R3, R4, R8 ;  /* 0x0000000403087223 */ /* 0x000fe20000010008 */
[C---:B------:R-:W-:Y:S01]  /*20e10*/  ISETP.GE.AND P5, PT, R19.reuse, R2, PT ;  /* 0x000000021300720c */ /* 0x040fe20003fa6270 */
[----:B------:R-:W-:Y:S01]  /*20e20*/  VIADD R19, R19, 0x39 ;  /* 0x0000003913137836 */ /* 0x000fe20000000000 */
[----:B------:R-:W-:-:S02]  /*20e30*/  FSEL R28, R26, -INF , !P6 ;  /* 0xff8000001a1c7808 */ /* 0x000fc40007000000 */
[----:B------:R-:W-:Y:S02]  /*20e40*/  FSEL R4, R8, -INF , !P4 ;  /* 0xff80000008047808 */ /* 0x000fe40006000000 */
[C---:B------:R-:W-:Y:S02]  /*20e50*/  ISETP.GE.AND P6, PT, R19.reuse, R0, PT ;  /* 0x000000001300720c */ /* 0x040fe40003fc6270 */
[----:B------:R-:W-:Y:S02]  /*20e60*/  FSEL R0, R10, -INF , !P5 ;  /* 0xff8000000a007808 */ /* 0x000fe40006800000 */
[----:B------:R-:W-:Y:S02]  /*20e70*/  ISETP.GT.AND P5, PT, R246, R235, PT ;  /* 0x000000ebf600720c */ /* 0x000fe40003fa4270 */
[----:B------:R-:W-:Y:S02]  /*20e80*/  I2FP.F32.S32 R5, R19 ;  /* 0x0000001300057245 */ /* 0x000fe40000201400 */
[----:B------:R-:W-:-:S03]  /*20e90*/  ISETP.GE.AND P4, PT, R19, R2, PT ;  /* 0x000000021300720c */ /* 0x000fc60003f86270 */
[CC--:B------:R-:W-:Y:S01]  /*20ea0*/  FFMA.FTZ R25, R3.reuse, R5.reuse, R25 ;  /* 0x0000000503197223 */ /* 0x0c0fe20000010019 */
[----:B------:R-:W-:-:S04]  /*20eb0*/  FFMA.FTZ R27, R3, R5, R27 ;  /* 0x00000005031b7223 */ /* 0x000fc8000001001b */
        /* <DEDUP_REMOVED lines=44> */
[----:B------:R-:W-:-:S03]  /*21180*/  LOP3.LUT R2, RZ, R14, RZ, 0x33, !PT ;  /* 0x0000000eff027212 */ /* 0x000fc600078e33ff */
[----:B------:R-:W-:Y:S01]  /*21190*/  @P4 VIADD R12, R12, 0x1 ;  /* 0x000000010c0c4836 */ /* 0x000fe20000000000 */
[----:B------:R-:W-:-:S03]  /*211a0*/  ISETP.GE.AND P4, PT, R5, RZ, PT ;  /* 0x000000ff0500720c */ /* 0x000fc60003f86270 */
[----:B------:R-:W-:Y:S02]  /*211b0*/  IMAD.MOV.U32 R6, RZ, RZ, R12 ;  /* 0x000000ffff067224 */ /* 0x000fe400078e000c */
[----:B------:R-:W-:Y:S01]  /*211c0*/  @P6 VIADD R13, R13, 0x1 ;  /* 0x000000010d0d6836 */ /* 0x000fe20000000000 */
[----:B------:R-:W-:-:S04]  /*211d0*/  ISETP.NE.AND P6, PT, R14, RZ, PT ;  /* 0x000000ff0e00720c */ /* 0x000fc80003fc5270 */
[----:B------:R-:W-:Y:S02]  /*211e0*/  MOV R7, R13 ;  /* 0x0000000d00077202 */ /* 0x000fe40000000f00 */
[----:B------:R-:W2:Y:S01]  /*211f0*/  LD.E.64 R12, desc[UR4][R198.64+0x38] ;  /* 0x00003804c60c7980 */ /* 0x000ea2000c101b00 */
        /* <DEDUP_REMOVED lines=24> */
.L_x_4478:
[----:B------:R-:W-:Y:S02]  /*21380*/  R2UR UR4, R196 ;  /* 0x00000000c40472ca */ /* 0x000fe400000e0000 */
[----:B------:R-:W-:-:S13]  /*21390*/  R2UR UR5, R197 ;  /* 0x00000000c50572ca */ /* 0x000fda00000e0000 */
[----:B------:R-:W2:Y:S02]  /*213a0*/  LD.E R10, desc[UR4][R198.64+0x38] ;  /* 0x00003804c60a7980 */ /* 0x000ea4000c101900 */
[----:B--2---:R-:W-:-:S05]  /*213b0*/  IMAD.U32 R10, R10, -0x40, RZ ;  /* 0xffffffc00a0a7824 */ /* 0x004fca00078e00ff */
[----:B------:R-:W-:Y:S02]  /*213c0*/  SHF.R.S32.HI R8, RZ, 0x1f, R10 ;  /* 0x0000001fff087819 */ /* 0x000fe4000001140a */
.L_x_4479:
[----:B------:R-:W-:Y:S05]  /*213d0*/  BSYNC B0 ;  /* 0x0000000000007941 */ /* 0x000fea0003800000 */
.L_x_4477:
        /* <DEDUP_REMOVED lines=17> */
[-C--:B------:R-:W-:Y:S02]  /*214f0*/  @P1 LEA R12, P0, R5, R237.reuse, 0x1 ;  /* 0x000000ed050c1211 */ /* 0x080fe400078008ff */
        /* <DEDUP_REMOVED lines=15> */
[----:B------:R-:W-:Y:S01]  /*215f0*/  @!P6 R2UR UR11, R197 ;  /* 0x00000000c50be2ca */ /* 0x000fe200000e0000 */
[----:B------:R-:W-:Y:S01]  /*21600*/  @!P6 IMAD.X R8, R8, 0x1, R234, P0 ;  /* 0x000000010808e824 */ /* 0x000fe200000e06ea */
[----:B------:R-:W-:-:S02]  /*21610*/  @!P6 LEA R202, P4, R2, R237, 0x1 ;  /* 0x000000ed02cae211 */ /* 0x000fc400078808ff */
[CC--:B------:R-:W-:Y:S02]  /*21620*/  @P3 LEA R168, P0, R2.reuse, R237.reuse, 0x1 ;  /* 0x000000ed02a83211 */ /* 0x0c0fe400078008ff */
[CCC-:B------:R-:W-:Y:S02]  /*21630*/  @!P6 LEA.HI.X R203, R2.reuse, R236.reuse, R6.reuse, 0x1, P4 ;  /* 0x000000ec02cbe211 */ /* 0x1c0fe400020f0c06 */
[C---:B------:R-:W-:Y:S02]  /*21640*/  @P3 LEA.HI.X R169, R2.reuse, R236, R6, 0x1, P0 ;  /* 0x000000ec02a93211 */ /* 0x040fe400000f0c06 */
[CC--:B------:R-:W-:Y:S02]  /*21650*/  @P2 LEA R166, P4, R2.reuse, R237.reuse, 0x1 ;  /* 0x000000ed02a62211 */ /* 0x0c0fe400078808ff */
[----:B------:R-:W-:Y:S01]  /*21660*/  @P1 LEA R34, P0, R2, R237, 0x1 ;  /* 0x000000ed02221211 */ /* 0x000fe200078008ff */
[----:B------:R-:W-:Y:S01]  /*21670*/  @!PT LDS RZ, [RZ] ;  /* 0x00000000fffff984 */ /* 0x000fe20000000800 */
[----:B------:R-:W-:Y:S01]  /*21680*/  @!PT LDS RZ, [RZ] ;  /* 0x00000000fffff984 */ /* 0x000fe20000000800 */
[----:B------:R-:W-:Y:S01]  /*21690*/  @!PT LDS RZ, [RZ] ;  /* 0x00000000fffff984 */ /* 0x000fe20000000800 */
[----:B------:R-:W-:Y:S01]  /*216a0*/  @!P6 LDGSTS.E.BYPASS.LTC128B.128 [R243+0x8000], desc[UR10][R24.64] ;  /* 0x0800000018f3efae */ /* 0x000fe2000b901d4a */
[----:B------:R-:W-:-:S02]  /*216b0*/  @P2 R2UR UR10, R196 ;  /* 0x00000000c40a22ca */ /* 0x000fc400000e0000 */
[C---:B------:R-:W-:Y:S01]  /*216c0*/  @P2 R2UR UR11, R197.reuse ;  /* 0x00000000c50b22ca */ /* 0x040fe200000e0000 */
[----:B------:R1:W-:Y:S01]  /*216d0*/  @P6 STS.128 [R243+0x8000], RZ ;  /* 0x008000fff3006388 */ /* 0x0003e20000000c00 */
[CCC-:B------:R-:W-:Y:S02]  /*216e0*/  @P2 LEA.HI.X R167, R2.reuse, R236.reuse, R6.reuse, 0x1, P4 ;  /* 0x000000ec02a72211 */ /* 0x1c0fe400020f0c06 */
[----:B------:R-:W-:Y:S01]  /*216f0*/  @P1 LEA.HI.X R35, R2, R236, R6, 0x1, P0 ;  /* 0x000000ec02231211 */ /* 0x000fe200000f0c06 */
[----:B------:R-:W-:Y:S01]  /*21700*/  @P3 IMAD.MOV.U32 R6, RZ, RZ, R24 ;  /* 0x000000ffff063224 */ /* 0x000fe200078e0018 */
[C---:B------:R-:W-:Y:S02]  /*21710*/  @P1 R2UR UR12, R196.reuse ;  /* 0x00000000c40c12ca */ /* 0x040fe400000e0000 */
[----:B------:R-:W-:Y:S02]  /*21720*/  @P1 R2UR UR13, R197 ;  /* 0x00000000c50d12ca */ /* 0x000fe400000e0000 */
[----:B------:R-:W-:Y:S01]  /*21730*/  @!PT LDS RZ, [RZ] ;  /* 0x00000000fffff984 */ /* 0x000fe20000000800 */
[----:B------:R-:W-:Y:S01]  /*21740*/  @!PT LDS RZ, [RZ] ;  /* 0x00000000fffff984 */ /* 0x000fe20000000800 */
[----:B------:R-:W-:Y:S01]  /*21750*/  @!PT LDS RZ, [RZ] ;  /* 0x00000000fffff984 */ /* 0x000fe20000000800 */
[----:B------:R2:W-:Y:S01]  /*21760*/  @P3 LDGSTS.E.BYPASS.LTC128B.128 [R243+0xa000], desc[UR4][R6.64+0x80] ;  /* 0x0a00008006f33fae */ /* 0x0005e2000b901d44 */
[----:B------:R-:W-:-:S02]  /*21770*/  @!P6 R2UR UR4, R196 ;  /* 0x00000000c404e2ca */ /* 0x000fc400000e0000 */
[C---:B------:R-:W-:Y:S01]  /*21780*/  @!P6 R2UR UR5, R197.reuse ;  /* 0x00000000c505e2ca */ /* 0x040fe200000e0000 */
[----:B------:R1:W-:Y:S01]  /*21790*/  @!P3 STS.128 [R243+0xa000], RZ ;  /* 0x00a000fff300b388 */ /* 0x0003e20000000c00 */
[----:B------:R-:W-:Y:S01]  /*217a0*/  @!P6 LEA R250, P4, R10, R237, 0x1 ;  /* 0x000000ed0afae211 */ /* 0x000fe200078808ff */
[----:B------:R-:W-:Y:S01]  /*217b0*/  IMAD.MOV.U32 R237, RZ, RZ, R24 ;  /* 0x000000ffffed7224 */ /* 0x000fe200078e0018 */
[----:B------:R-:W-:Y:S02]  /*217c0*/  @P1 R2UR UR14, R196 ;  /* 0x00000000c40e12ca */ /* 0x000fe400000e0000 */
[----:B------:R-:W-:Y:S01]  /*217d0*/  @!P6 LEA.HI.X R251, R10, R236, R8, 0x1, P4 ;  /* 0x000000ec0afbe211 */ /* 0x000fe200020f0c08 */
[----:B------:R-:W-:Y:S01]  /*217e0*/  IMAD.MOV.U32 R236, RZ, RZ, R25 ;  /* 0x000000ffffec7224 */ /* 0x000fe200078e0019 */
[----:B------:R-:W-:Y:S02]  /*217f0*/  @P1 R2UR UR15, R197 ;  /* 0x00000000c50f12ca */ /* 0x000fe400000e0000 */
[----:B------:R-:W-:-:S02]  /*21800*/  @P1 R2UR UR16, R196 ;  /* 0x00000000c41012ca */ /* 0x000fc400000e0000 */
[----:B------:R-:W-:Y:S01]  /*21810*/  @P1 R2UR UR17, R197 ;  /* 0x00000000c51112ca */ /* 0x000fe200000e0000 */
        /* <DEDUP_REMOVED lines=39> */
[----:B------:R-:W-:-:S02]  /*21a90*/  @!P6 R2UR UR14, R196 ;  /* 0x00000000c40ee2ca */ /* 0x000fc400000e0000 */
        /* <DEDUP_REMOVED lines=14> */
[C---:B------:R-:W-:Y:S01]  /*21b80*/  @P2 R2UR UR11, R197.reuse ;  /* 0x00000000c50b22ca */ /* 0x040fe200000e0000 */
[----:B------:R1:W-:Y:S04]  /*21b90*/  @!P3 STS.128 [R243+0xb000], RZ ;  /* 0x00b000fff300b388 */ /* 0x0003e80000000c00 */
[----:B------:R-:W-:Y:S01]  /*21ba0*/  @!PT LDS RZ, [RZ] ;  /* 0x00000000fffff984 */ /* 0x000fe20000000800 */
[----:B------:R-:W-:Y:S01]  /*21bb0*/  @!PT LDS RZ, [RZ] ;  /* 0x00000000fffff984 */ /* 0x000fe20000000800 */
[----:B------:R-:W-:Y:S01]  /*21bc0*/  @!PT LDS RZ, [RZ] ;  /* 0x00000000fffff984 */ /* 0x000fe20000000800 */
[----:B------:R1:W-:Y:S01]  /*21bd0*/  @P2 LDGSTS.E.BYPASS.LTC128B.128 [R243+0xd000], desc[UR4][R30.64+0x100] ;  /* 0x0d0001001ef32fae */ /* 0x0003e2000b901d44 */
[----:B------:R-:W-:Y:S02]  /*21be0*/  @P1 R2UR UR4, R196 ;  /* 0x00000000c40412ca */ /* 0x000fe400000e0000 */
        /* <DEDUP_REMOVED lines=28> */
.L_x_4476:
[----:B------:R-:W-:Y:S05]  /*21db0*/  BSYNC B1 ;  /* 0x0000000000017941 */ /* 0x000fea0003800000 */
.L_x_4475:
[----:B------:R-:W-:Y:S01]  /*21dc0*/  R2UR UR4, R196 ;  /* 0x00000000c40472ca */ /* 0x000fe200000e0000 */
[----:B-1----:R-:W-:Y:S01]  /*21dd0*/  LDSM.16.MT88.4 R12, [R230+0x10000] ;  /* 0x01000000e60c783b */ /* 0x002fe20000004200 */
[----:B------:R-:W-:Y:S02]  /*21de0*/  R2UR UR5, R197 ;  /* 0x00000000c50572ca */ /* 0x000fe400000e0000 */
[----:B------:R-:W-:Y:S01]  /*21df0*/  FMNMX.FTZ R7, R165, R4, !PT ;  /* 0x00000004a5077209 */ /* 0x000fe20007810000 */
[----:B------:R-:W-:Y:S01]  /*21e00*/  LDSM.16.MT88.4 R20, [R228+0x16000] ;  /* 0x01600000e414783b */ /* 0x000fe20000004200 */
[----:B------:R-:W-:-:S03]  /*21e10*/  FMNMX.FTZ R6, R164, R0, !PT ;  /* 0x00000000a4067209 */ /* 0x000fc60007810000 */
[----:B------:R-:W-:Y:S06]  /*21e20*/  LDSM.16.MT88.4 R24, [R228+0x12800] ;  /* 0x01280000e418783b */ /* 0x000fec0000004200 */
[----:B------:R-:W2:Y:S01]  /*21e30*/  LD.E R31, desc[UR4][R198.64+0xdc] ;  /* 0x0000dc04c61f7980 */ /* 0x000ea2000c101900 */
        /* <DEDUP_REMOVED lines=48> */
[----:B------:R-:W-:Y:S01]  /*22140*/  FFMA.FTZ R166, R4, R31, -R174 ;  /* 0x0000001f04a67223 */ /* 0x000fe200000108ae */
[----:B------:R-:W-:-:S02]  /*22150*/  FSEL R4, R168, RZ, P1 ;  /* 0x000000ffa8047208 */ /* 0x000fc40000800000 */
[-C--:B------:R-:W-:Y:S01]  /*22160*/  FFMA.FTZ R32, R0, R31.reuse, -R30 ;  /* 0x0000001f00207223 */ /* 0x080fe2000001081e */
[-CC-:B------:R-:W-:Y:S01]  /*22170*/  FFMA.FTZ R35, R17, R31.reuse, -R174.reuse ;  /* 0x0000001f11237223 */ /* 0x180fe200000108ae */
[-CC-:B------:R-:W-:Y:S01]  /*22180*/  FFMA.FTZ R34, R18, R31.reuse, -R174.reuse ;  /* 0x0000001f12227223 */ /* 0x180fe200000108ae */
[-C--:B------:R-:W-:Y:S01]  /*22190*/  FFMA.FTZ R33, R16, R31.reuse, -R174 ;  /* 0x0000001f10217223 */ /* 0x080fe200000108ae */
[----:B------:R-:W-:Y:S01]  /*221a0*/  FADD.FTZ R4, R165, -R4 ;  /* 0x80000004a5047221 */ /* 0x000fe20000010000 */
[-CC-:B------:R-:W-:Y:S01]  /*221b0*/  FFMA.FTZ R2, R11, R31.reuse, -R30.reuse ;  /* 0x0000001f0b027223 */ /* 0x180fe2000001081e */
[-CC-:B------:R-:W-:Y:S01]  /*221c0*/  FFMA.FTZ R0, R9, R31.reuse, -R30.reuse ;  /* 0x0000001f09007223 */ /* 0x180fe2000001081e */
[-C--:B------:R-:W-:Y:S01]  /*221d0*/  FFMA.FTZ R165, R200, R31.reuse, -R30 ;  /* 0x0000001fc8a57223 */ /* 0x080fe2000001081e */
[----:B------:R-:W-:Y:S01]  /*221e0*/  FMUL.FTZ R4, R31, R4 ;  /* 0x000000041f047220 */ /* 0x000fe20000410000 */
[----:B------:R-:W-:Y:S01]  /*221f0*/  MUFU.EX2 R166, R166 ;  /* 0x000000a600a67308 */ /* 0x000fe20000000800 */
[----:B------:R-:W2:Y:S01]  /*22200*/  LDSM.16.MT88.4 R8, [R229+0x10000] ;  /* 0x01000000e508783b */ /* 0x000ea20000004200 */
[-C--:B-1----:R-:W-:Y:S01]  /*22210*/  FMUL.FTZ R162, R162, R164.reuse ;  /* 0x000000a4a2a27220 */ /* 0x082fe20000410000 */
[-C--:B------:R-:W-:Y:S01]  /*22220*/  FMUL.FTZ R163, R163, R164.reuse ;  /* 0x000000a4a3a37220 */ /* 0x080fe20000410000 */
[-C--:B------:R-:W-:Y:S01]  /*22230*/  FMUL.FTZ R158, R158, R164.reuse ;  /* 0x000000a49e9e7220 */ /* 0x080fe20000410000 */
[----:B------:R-:W1:Y:S01]  /*22240*/  LDSM.16.MT88.4 R16, [R228+0x10000] ;  /* 0x01000000e410783b */ /* 0x000e620000004200 */
        /* <DEDUP_REMOVED lines=57> */
[----:B------:R-:W-:Y:S01]  /*225e0*/  FMUL.FTZ R131, R131, R164 ;  /* 0x000000a483837220 */ /* 0x000fe20000410000 */
[----:B------:R4:W5:Y:S01]  /*225f0*/  MUFU.EX2 R169, R4 ;  /* 0x0000000400a97308 */ /* 0x0009620000000800 */
[-CC-:B------:R-:W-:Y:S01]  /*22600*/  FFMA.FTZ R177, R195, R31.reuse, -R174.reuse ;  /* 0x0000001fc3b17223 */ /* 0x180fe200000108ae */
[-CC-:B------:R-:W-:Y:S01]  /*22610*/  FFMA.FTZ R178, R178, R31.reuse, -R174.reuse ;  /* 0x0000001fb2b27223 */ /* 0x180fe200000108ae */
[-CC-:B------:R-:W-:Y:S01]  /*22620*/  FFMA.FTZ R179, R179, R31.reuse, -R174.reuse ;  /* 0x0000001fb3b37223 */ /* 0x180fe200000108ae */
[-C--:B------:R-:W-:Y:S01]  /*22630*/  FFMA.FTZ R180, R180, R31.reuse, -R174 ;  /* 0x0000001fb4b47223 */ /* 0x080fe200000108ae */
[-CC-:B------:R-:W-:Y:S01]  /*22640*/  FFMA.FTZ R181, R181, R31.reuse, -R30.reuse ;  /* 0x0000001fb5b57223 */ /* 0x180fe2000001081e */
[-CC-:B------:R-:W-:Y:S01]  /*22650*/  FFMA.FTZ R183, R183, R31.reuse, -R30.reuse ;  /* 0x0000001fb7b77223 */ /* 0x180fe2000001081e */
[-CC-:B------:R-:W-:Y:S01]  /*22660*/  FFMA.FTZ R182, R182, R31.reuse, -R30.reuse ;  /* 0x0000001fb6b67223 */ /* 0x180fe2000001081e */
[----:B------:R-:W-:Y:S01]  /*22670*/  FFMA.FTZ R184, R184, R31, -R30 ;  /* 0x0000001fb8b87223 */ /* 0x000fe2000001081e */
[----:B---3--:R-:W-:Y:S01]  /*22680*/  F2FP.F16.F32.PACK_AB R7, R165, R0 ;  /* 0x00000000a507723e */ /* 0x008fe200000000ff */
[----:B------:R-:W3:Y:S01]  /*22690*/  MUFU.EX2 R177, R177 ;  /* 0x000000b100b17308 */ /* 0x000ee20000000800 */
[-C--:B------:R-:W-:Y:S01]  /*226a0*/  FMUL.FTZ R134, R134, R164.reuse ;  /* 0x000000a486867220 */ /* 0x080fe20000410000 */
[-C--:B------:R-:W-:Y:S01]  /*226b0*/  FMUL.FTZ R135, R135, R164.reuse ;  /* 0x000000a487877220 */ /* 0x080fe20000410000 */
[-C--:B------:R-:W-:Y:S01]  /*226c0*/  FMUL.FTZ R138, R138, R164.reuse ;  /* 0x000000a48a8a7220 */ /* 0x080fe20000410000 */
        /* <DEDUP_REMOVED lines=93> */
[----:B------:R-:W-:Y:S01]  /*22ca0*/  FMUL.FTZ R145, R145, R169 ;  /* 0x000000a991917220 */ /* 0x000fe20000410000 */
[-C--:B------:R-:W-:Y:S01]  /*22cb0*/  FMUL.FTZ R146, R146, R164.reuse ;  /* 0x000000a492927220 */ /* 0x080fe20000410000 */
[-C--:B------:R-:W-:Y:S01]  /*22cc0*/  FMUL.FTZ R147, R147, R164.reuse ;  /* 0x000000a493937220 */ /* 0x080fe20000410000 */
[C---:B------:R-:W-:Y:S01]  /*22cd0*/  HMMA.16816.F32 R140, R4.reuse, R20, R140 ;  /* 0x00000014048c723c */ /* 0x040fe2000000188c */
[-CC-:B------:R-:W-:Y:S01]  /*22ce0*/  FFMA.FTZ R191, R191, R31.reuse, -R174.reuse ;  /* 0x0000001fbfbf7223 */ /* 0x180fe200000108ae */
[-CC-:B------:R-:W-:Y:S01]  /*22cf0*/  FFMA.FTZ R193, R193, R31.reuse, -R174.reuse ;  /* 0x0000001fc1c17223 */ /* 0x180fe200000108ae */
[-CC-:B------:R-:W-:Y:S01]  /*22d00*/  FFMA.FTZ R194, R194, R31.reuse, -R174.reuse ;  /* 0x0000001fc2c27223 */ /* 0x180fe200000108ae */
[----:B------:R-:W5:Y:S01]  /*22d10*/  MUFU.EX2 R183, R183 ;  /* 0x000000b700b77308 */ /* 0x000f620000000800 */
[-C--:B------:R-:W-:Y:S01]  /*22d20*/  FFMA.FTZ R192, R192, R31.reuse, -R174 ;  /* 0x0000001fc0c07223 */ /* 0x080fe200000108ae */
[C---:B------:R-:W-:Y:S01]  /*22d30*/  HMMA.16816.F32 R152, R4.reuse, R22, R152 ;  /* 0x000000160498723c */ /* 0x040fe20000001898 */
[----:B------:R-:W-:Y:S01]  /*22d40*/  LDSM.16.MT88.4 R20, [R228+0x10800] ;  /* 0x01080000e414783b */ /* 0x000fe20000004200 */
[-CC-:B------:R-:W-:Y:S01]  /*22d50*/  FFMA.FTZ R185, R185, R31.reuse, -R30.reuse ;  /* 0x0000001fb9b97223 */ /* 0x180fe2000001081e */
[-CC-:B------:R-:W-:Y:S01]  /*22d60*/  FFMA.FTZ R190, R190, R31.reuse, -R30.reuse ;  /* 0x0000001fbebe7223 */ /* 0x180fe2000001081e */
[-CC-:B------:R-:W-:Y:S01]  /*22d70*/  FFMA.FTZ R187, R187, R31.reuse, -R30.reuse ;  /* 0x0000001fbbbb7223 */ /* 0x180fe2000001081e */
[-C--:B------:R-:W-:Y:S01]  /*22d80*/  FFMA.FTZ R186, R186, R31.reuse, -R30 ;  /* 0x0000001fbaba7223 */ /* 0x080fe2000001081e */
[C---:B----4-:R-:W-:Y:S01]  /*22d90*/  HMMA.16816.F32 R76, R4.reuse, R12, R76 ;  /* 0x0000000c044c723c */ /* 0x050fe2000000184c */
[----:B------:R-:W-:Y:S01]  /*22da0*/  MUFU.EX2 R182, R182 ;  /* 0x000000b600b67308 */ /* 0x000fe20000000800 */
[-CC-:B------:R-:W-:Y:S01]  /*22db0*/  FFMA.FTZ R176, R176, R31.reuse, -R174.reuse ;  /* 0x0000001fb0b07223 */ /* 0x180fe200000108ae */
[-CC-:B------:R-:W-:Y:S01]  /*22dc0*/  FFMA.FTZ R175, R175, R31.reuse, -R174.reuse ;  /* 0x0000001fafaf7223 */ /* 0x180fe200000108ae */
[-CC-:B------:R-:W-:Y:S01]  /*22dd0*/  FFMA.FTZ R173, R173, R31.reuse, -R174.reuse ;  /* 0x0000001fadad7223 */ /* 0x180fe200000108ae */
[-C--:B------:R-:W-:Y:S01]  /*22de0*/  FFMA.FTZ R172, R172, R31.reuse, -R174 ;  /* 0x0000001facac7223 */ /* 0x080fe200000108ae */
[C---:B------:R-:W-:Y:S01]  /*22df0*/  HMMA.16816.F32 R80, R4.reuse, R14, R80 ;  /* 0x0000000e0450723c */ /* 0x040fe20000001850 */
[----:B------:R-:W4:Y:S01]  /*22e00*/  LDSM.16.MT88.4 R12, [R229+0x14000] ;  /* 0x01400000e50c783b */ /* 0x000f220000004200 */
[-CC-:B------:R-:W-:Y:S01]  /*22e10*/  FFMA.FTZ R171, R171, R31.reuse, -R30.reuse ;  /* 0x0000001fabab7223 */ /* 0x180fe2000001081e */
[----:B------:R-:W4:Y:S01]  /*22e20*/  MUFU.EX2 R184, R184 ;  /* 0x000000b800b87308 */ /* 0x000f220000000800 */
[-CC-:B------:R-:W-:Y:S01]  /*22e30*/  FFMA.FTZ R170, R170, R31.reuse, -R30.reuse ;  /* 0x0000001faaaa7223 */ /* 0x180fe2000001081e */
[-CC-:B------:R-:W-:Y:S01]  /*22e40*/  FFMA.FTZ R174, R28, R31.reuse, -R30.reuse ;  /* 0x0000001f1cae7223 */ /* 0x180fe2000001081e */
[C---:B--2---:R-:W-:Y:S01]  /*22e50*/  HMMA.16816.F32 R84, R4.reuse, R8, R84 ;  /* 0x000000080454723c */ /* 0x044fe20000001854 */
[----:B------:R-:W-:Y:S01]  /*22e60*/  FFMA.FTZ R195, R29, R31, -R30 ;  /* 0x0000001f1dc37223 */ /* 0x000fe2000001081e */
[----:B------:R-:W-:Y:S01]  /*22e70*/  FFMA.FTZ R166, R249, R169, R166 ;  /* 0x000000a9f9a67223 */ /* 0x000fe200000100a6 */
[----:B------:R-:W-:Y:S01]  /*22e80*/  LDSM.16.MT88.4 R28, [R228+0x13800] ;  /* 0x01380000e41c783b */ /* 0x000fe20000004200 */
[----:B------:R-:W-:Y:S01]  /*22e90*/  FFMA.FTZ R32, R248, R164, R32 ;  /* 0x000000a4f8207223 */ /* 0x000fe20000010020 */
[----:B------:R-:W2:Y:S01]  /*22ea0*/  MUFU.EX2 R191, R191 ;  /* 0x000000bf00bf7308 */ /* 0x000ea20000000800 */
[----:B------:R-:W-:Y:S01]  /*22eb0*/  HMMA.16816.F32 R88, R4, R10, R88 ;  /* 0x0000000a0458723c */ /* 0x000fe20000001858 */
[----:B------:R-:W2:Y:S01]  /*22ec0*/  LDSM.16.MT88.4 R8, [R228+0x14000] ;  /* 0x01400000e408783b */ /* 0x000ea20000004200 */
[----:B------:R-:W-:Y:S01]  /*22ed0*/  FADD.FTZ R166, R35, R166 ;  /* 0x000000a623a67221 */ /* 0x000fe20000010000 */
[----:B------:R-:W-:Y:S01]  /*22ee0*/  FADD.FTZ R32, R2, R32 ;  /* 0x0000002002207221 */ /* 0x000fe20000010000 */
[----:B------:R-:W-:-:S02]  /*22ef0*/  MOV R164, R167 ;  /* 0x000000a700a47202 */ /* 0x000fc40000000f00 */
[----:B-1----:R-:W-:Y:S01]  /*22f00*/  HMMA.16816.F32 R92, R4, R16, R92 ;  /* 0x00000010045c723c */ /* 0x002fe2000000185c */
[----:B------:R-:W-:Y:S01]  /*22f10*/  MUFU.EX2 R193, R193 ;  /* 0x000000c100c17308 */ /* 0x000fe20000000800 */
[----:B------:R-:W-:Y:S01]  /*22f20*/  FADD.FTZ R166, R34, R166 ;  /* 0x000000a622a67221 */ /* 0x000fe20000010000 */
[----:B------:R-:W-:-:S03]  /*22f30*/  FADD.FTZ R32, R0, R32 ;  /* 0x0000002000207221 */ /* 0x000fc60000010000 */
[----:B------:R-:W-:Y:S01]  /*22f40*/  HMMA.16816.F32 R96, R4, R18, R96 ;  /* 0x000000120460723c */ /* 0x000fe20000001860 */
[----:B------:R-:W1:Y:S01]  /*22f50*/  LDSM.16.MT88.4 R16, [R227+0x14000] ;  /* 0x01400000e310783b */ /* 0x000e620000004200 */
[----:B------:R-:W-:Y:S01]  /*22f60*/  FADD.FTZ R166, R33, R166 ;  /* 0x000000a621a67221 */ /* 0x000fe20000010000 */
[----:B------:R-:W-:Y:S01]  /*22f70*/  MUFU.EX2 R194, R194 ;  /* 0x000000c200c27308 */ /* 0x000fe20000000800 */
[----:B------:R-:W-:Y:S01]  /*22f80*/  FADD.FTZ R32, R165, R32 ;  /* 0x00000020a5207221 */ /* 0x000fe20000010000 */
[----:B------:R-:W-:Y:S01]  /*22f90*/  MOV R165, R168 ;  /* 0x000000a800a57202 */ /* 0x000fe20000000f00 */
[----:B---3--:R-:W-:Y:S02]  /*22fa0*/  FADD.FTZ R166, R177, R166 ;  /* 0x000000a6b1a67221 */ /* 0x008fe40000010000 */
[----:B-----5:R-:W-:-:S03]  /*22fb0*/  FADD.FTZ R32, R181, R32 ;  /* 0x00000020b5207221 */ /* 0x020fc60000010000 */
[----:B------:R-:W-:Y:S01]  /*22fc0*/  MUFU.EX2 R192, R192 ;  /* 0x000000c000c07308 */ /* 0x000fe20000000800 */
[C---:B----4-:R-:W-:Y:S07]  /*22fd0*/  HMMA.16816.F32 R100, R4.reuse, R12, R100 ;  /* 0x0000000c0464723c */ /* 0x050fee0000001864 */
[----:B------:R-:W3:Y:S01]  /*22fe0*/  MUFU.EX2 R185, R185 ;  /* 0x000000b900b97308 */ /* 0x000ee20000000800 */
[C---:B------:R-:W-:Y:S01]  /*22ff0*/  HMMA.16816.F32 R104, R4.reuse, R14, R104 ;  /* 0x0000000e0468723c */ /* 0x040fe20000001868 */
[----:B------:R-:W4:Y:S06]  /*23000*/  LDSM.16.MT88.4 R12, [R230+0x16000] ;  /* 0x01600000e60c783b */ /* 0x000f2c0000004200 */
[----:B------:R-:W5:Y:S01]  /*23010*/  MUFU.EX2 R190, R190 ;  /* 0x000000be00be7308 */ /* 0x000f620000000800 */
[C---:B--2---:R-:W-:Y:S06]  /*23020*/  HMMA.16816.F32 R108, R4.reuse, R8, R108 ;  /* 0x00000008046c723c */ /* 0x044fec000000186c */
[C---:B------:R-:W-:Y:S01]  /*23030*/  HMMA.16816.F32 R112, R4.reuse, R10, R112 ;  /* 0x0000000a0470723c */ /* 0x040fe20000001870 */
[----:B------:R-:W2:Y:S01]  /*23040*/  LDSM.16.MT88.4 R8, [R229+0x16000] ;  /* 0x01600000e508783b */ /* 0x000ea20000004200 */
[----:B------:R-:W-:Y:S04]  /*23050*/  MUFU.EX2 R187, R187 ;  /* 0x000000bb00bb7308 */ /* 0x000fe80000000800 */
[C---:B-1----:R-:W-:Y:S04]  /*23060*/  HMMA.16816.F32 R116, R4.reuse, R16, R116 ;  /* 0x000000100474723c */ /* 0x042fe80000001874 */
[----:B------:R-:W1:Y:S02]  /*23070*/  MUFU.EX2 R186, R186 ;  /* 0x000000ba00ba7308 */ /* 0x000e640000000800 */
[C---:B------:R-:W-:Y:S01]  /*23080*/  HMMA.16816.F32 R120, R4.reuse, R18, R120 ;  /* 0x000000120478723c */ /* 0x040fe20000001878 */
[----:B------:R-:W3:Y:S05]  /*23090*/  LDSM.16.MT88.4 R16, [R227+0x16000] ;  /* 0x01600000e310783b */ /* 0x000eea0000004200 */
[----:B------:R-:W1:Y:S08]  /*230a0*/  MUFU.EX2 R176, R176 ;  /* 0x000000b000b07308 */ /* 0x000e700000000800 */
[----:B------:R-:W-:Y:S01]  /*230b0*/  MUFU.EX2 R175, R175 ;  /* 0x000000af00af7308 */ /* 0x000fe20000000800 */
[C---:B----4-:R-:W-:Y:S07]  /*230c0*/  HMMA.16816.F32 R124, R4.reuse, R12, R124 ;  /* 0x0000000c047c723c */ /* 0x050fee000000187c */
[----:B------:R-:W-:Y:S01]  /*230d0*/  MUFU.EX2 R173, R173 ;  /* 0x000000ad00ad7308 */ /* 0x000fe20000000800 */
[C---:B------:R-:W-:Y:S01]  /*230e0*/  HMMA.16816.F32 R128, R4.reuse, R14, R128 ;  /* 0x0000000e0480723c */ /* 0x040fe20000001880 */
[----:B------:R-:W4:Y:S05]  /*230f0*/  LDSM.16.MT88.4 R12, [R230+0x10800] ;  /* 0x01080000e60c783b */ /* 0x000f2a0000004200 */
[C---:B--2---:R-:W-:Y:S01]  /*23100*/  HMMA.16816.F32 R132, R4.reuse, R8, R132 ;  /* 0x000000080484723c */ /* 0x044fe20000001884 */
[----:B------:R-:W-:Y:S05]  /*23110*/  MUFU.EX2 R172, R172 ;  /* 0x000000ac00ac7308 */ /* 0x000fea0000000800 */
[C---:B------:R-:W-:Y:S01]  /*23120*/  HMMA.16816.F32 R136, R4.reuse, R10, R136 ;  /* 0x0000000a0488723c */ /* 0x040fe20000001888 */
[----:B------:R-:W2:Y:S02]  /*23130*/  LDSM.16.MT88.4 R8, [R229+0x10800] ;  /* 0x01080000e508783b */ /* 0x000ea40000004200 */
[----:B------:R-:W1:Y:S03]  /*23140*/  MUFU.EX2 R171, R171 ;  /* 0x000000ab00ab7308 */ /* 0x000e660000000800 */
[C---:B---3--:R-:W-:Y:S05]  /*23150*/  HMMA.16816.F32 R148, R4.reuse, R16, R148 ;  /* 0x000000100494723c */ /* 0x048fea0000001894 */
[----:B------:R-:W3:Y:S01]  /*23160*/  MUFU.EX2 R170, R170 ;  /* 0x000000aa00aa7308 */ /* 0x000ee20000000800 */
[----:B------:R-:W-:Y:S01]  /*23170*/  HMMA.16816.F32 R144, R4, R18, R144 ;  /* 0x000000120490723c */ /* 0x000fe20000001890 */
[----:B------:R-:W5:Y:S06]  /*23180*/  LDSM.16.MT88.4 R16, [R227+0x10800] ;  /* 0x01080000e310783b */ /* 0x000f6c0000004200 */
[C---:B------:R-:W-:Y:S01]  /*23190*/  F2FP.F16.F32.PACK_AB R4, R178.reuse, R177 ;  /* 0x000000b1b204723e */ /* 0x040fe200000000ff */
[----:B------:R-:W3:Y:S01]  /*231a0*/  MUFU.EX2 R174, R174 ;  /* 0x000000ae00ae7308 */ /* 0x000ee20000000800 */
[C---:B------:R-:W-:Y:S01]  /*231b0*/  F2FP.F16.F32.PACK_AB R5, R183.reuse, R181 ;  /* 0x000000b5b705723e */ /* 0x040fe200000000ff */
[----:B------:R-:W-:Y:S01]  /*231c0*/  FADD.FTZ R178, R178, R166 ;  /* 0x000000a6b2b27221 */ /* 0x000fe20000010000 */
[----:B------:R-:W-:Y:S01]  /*231d0*/  F2FP.F16.F32.PACK_AB R6, R180, R179 ;  /* 0x000000b3b406723e */ /* 0x000fe200000000ff */
[----:B------:R-:W-:Y:S01]  /*231e0*/  FADD.FTZ R183, R183, R32 ;  /* 0x00000020b7b77221 */ /* 0x000fe20000010000 */
[----:B------:R-:W-:Y:S01]  /*231f0*/  F2FP.F16.F32.PACK_AB R7, R184, R182 ;  /* 0x000000b6b807723e */ /* 0x000fe200000000ff */
[----:B------:R-:W-:-:S02]  /*23200*/  FADD.FTZ R178, R179, R178 ;  /* 0x000000b2b3b27221 */ /* 0x000fc40000010000 */
[----:B------:R-:W3:Y:S01]  /*23210*/  MUFU.EX2 R195, R195 ;  /* 0x000000c300c37308 */ /* 0x000ee20000000800 */
[----:B------:R-:W-:Y:S01]  /*23220*/  FADD.FTZ R183, R182, R183 ;  /* 0x000000b7b6b77221 */ /* 0x000fe20000010000 */
[----:B------:R-:W-:Y:S02]  /*23230*/  FADD.FTZ R180, R180, R178 ;  /* 0x000000b2b4b47221 */ /* 0x000fe40000010000 */
[----:B----4-:R-:W-:Y:S01]  /*23240*/  HMMA.16816.F32 R160, R4, R12, R160 ;  /* 0x0000000c04a0723c */ /* 0x010fe200000018a0 */
[----:B------:R-:W-:Y:S01]  /*23250*/  FADD.FTZ R184, R184, R183 ;  /* 0x000000b7b8b87221 */ /* 0x000fe20000010000 */
[----:B------:R-:W-:-:S03]  /*23260*/  FADD.FTZ R180, R191, R180 ;  /* 0x000000b4bfb47221 */ /* 0x000fc60000010000 */
        /* <DEDUP_REMOVED lines=12> */
[C---:B----4-:R-:W-:Y:S06]  /*23330*/  HMMA.16816.F32 R60, R4.reuse, R12, R60 ;  /* 0x0000000c043c723c */ /* 0x050fec000000183c */
        /* <DEDUP_REMOVED lines=33> */
[----:B------:R-:W-:Y:S01]  /*23550*/  HMMA.16816.F32 R144, R4, R18, R144 ;  /* 0x000000120490723c */ /* 0x000fe20000001890 */
[----:B------:R-:W5:Y:S06]  /*23560*/  LDSM.16.MT88.4 R16, [R227+0x11000] ;  /* 0x01100000e310783b */ /* 0x000f6c0000004200 */
[C---:B------:R-:W-:Y:S01]  /*23570*/  F2FP.F16.F32.PACK_AB R4, R193.reuse, R191 ;  /* 0x000000bfc104723e */ /* 0x040fe200000000ff */
[----:B------:R-:W-:Y:S01]  /*23580*/  FADD.FTZ R193, R193, R180 ;  /* 0x000000b4c1c17221 */ /* 0x000fe20000010000 */
[C---:B------:R-:W-:Y:S01]  /*23590*/  F2FP.F16.F32.PACK_AB R5, R190.reuse, R185 ;  /* 0x000000b9be05723e */ /* 0x040fe200000000ff */
[----:B------:R-:W-:Y:S01]  /*235a0*/  FADD.FTZ R190, R190, R184 ;  /* 0x000000b8bebe7221 */ /* 0x000fe20000010000 */
[----:B------:R-:W-:Y:S01]  /*235b0*/  F2FP.F16.F32.PACK_AB R6, R192, R194 ;  /* 0x000000c2c006723e */ /* 0x000fe200000000ff */
[----:B------:R-:W-:Y:S01]  /*235c0*/  FADD.FTZ R193, R194, R193 ;  /* 0x000000c1c2c17221 */ /* 0x000fe20000010000 */
[----:B-1----:R-:W-:Y:S01]  /*235d0*/  F2FP.F16.F32.PACK_AB R7, R186, R187 ;  /* 0x000000bbba07723e */ /* 0x002fe200000000ff */
        /* <DEDUP_REMOVED lines=106> */
.L_x_4471:
[----:B------:R-:W-:Y:S05]  /*23c80*/  @!P5 BRA `(.L_x_4480) ;  /* 0x0000004c001cd947 */ /* 0x000fea0003800000 */
[----:B------:R-:W-:Y:S02]  /*23c90*/  MOV R2, R164 ;  /* 0x000000a400027202 */ /* 0x000fe40000000f00 */
[----:B------:R-:W-:-:S07]  /*23ca0*/  MOV R0, R165 ;  /* 0x000000a500007202 */ /* 0x000fce0000000f00 */
.L_x_4489:
        /* <DEDUP_REMOVED lines=81> */
.L_x_4482:
[----:B-1----:R-:W-:Y:S02]  /*241c0*/  R2UR UR4, R164 ;  /* 0x00000000a40472ca */ /* 0x002fe400000e0000 */
[----:B------:R-:W-:Y:S11]  /*241d0*/  R2UR UR5, R165 ;  /* 0x00000000a50572ca */ /* 0x000ff600000e0000 */
[----:B------:R-:W-:Y:S02]  /*241e0*/  @!UPT UIADD3 URZ, URZ, URZ, URZ ;  /* 0x0000003f3f3ff290 */ /* 0x000fe4000fffe03f */
[----:B--2---:R-:W2:Y:S02]  /*241f0*/  LD.E R8, desc[UR4][R166.64+0x40] ;  /* 0x00004004a6087980 */ /* 0x004ea4000c101900 */
[----:B--2---:R-:W-:Y:S05]  /*24200*/  IMAD.U32 R8, R8, -0x40, RZ ;  /* 0xffffffc008087824 */ /* 0x004fea00078e00ff */
[----:B------:R-:W-:Y:S02]  /*24210*/  SHF.R.S32.HI R5, RZ, 0x1f, R8 ;  /* 0x0000001fff057819 */ /* 0x000fe40000011408 */
.L_x_4483:
[----:B------:R-:W-:Y:S05]  /*24220*/  BSYNC B0 ;  /* 0x0000000000007941 */ /* 0x000fea0003800000 */
.L_x_4481:
        /* <DEDUP_REMOVED lines=105> */
[----:B------:R-:W-:Y:S01]  /*248c0*/  ISETP.GT.AND P0, PT, R246, R235, PT ;  /* 0x000000ebf600720c */ /* 0x000fe20003f04270 */
        /* <DEDUP_REMOVED lines=235> */
[C---:B--2---:R-:W-:Y:S06]  /*25780*/  HMMA.16816.F32 R4, R172.reuse, R176, R4 ;  /* 0x000000b0ac04723c */ /* 0x044fec0000001804 */
[C---:B------:R-:W-:Y:S06]  /*25790*/  HMMA.16816.F32 R8, R172.reuse, R178, R8 ;  /* 0x000000b2ac08723c */ /* 0x040fec0000001808 */
[C---:B-----5:R-:W-:Y:S06]  /*257a0*/  HMMA.16816.F32 R12, R172.reuse, R180, R12 ;  /* 0x000000b4ac0c723c */ /* 0x060fec000000180c */
[C---:B------:R-:W-:Y:S06]  /*257b0*/  HMMA.16816.F32 R16, R172.reuse, R182, R16 ;  /* 0x000000b6ac10723c */ /* 0x040fec0000001810 */
[C---:B------:R-:W-:Y:S06]  /*257c0*/  HMMA.16816.F32 R20, R172.reuse, R188, R20 ;  /* 0x000000bcac14723c */ /* 0x040fec0000001814 */
[C---:B------:R-:W-:Y:S05]  /*257d0*/  HMMA.16816.F32 R24, R172.reuse, R190, R24 ;  /* 0x000000beac18723c */ /* 0x040fea0000001818 */
[----:B------:R-:W-:Y:S01]  /*257e0*/  IMAD.MOV.U32 R189, RZ, RZ, R250 ;  /* 0x000000ffffbd7224 */ /* 0x000fe200078e00fa */
[C---:B---3--:R-:W-:Y:S05]  /*257f0*/  HMMA.16816.F32 R28, R172.reuse, R200, R28 ;  /* 0x000000c8ac1c723c */ /* 0x048fea000000181c */
        /* <DEDUP_REMOVED lines=81> */
.L_x_4487:
[----:B------:R-:W-:Y:S02]  /*25d10*/  R2UR UR4, R164 ;  /* 0x00000000a40472ca */ /* 0x000fe400000e0000 */
[----:B------:R-:W-:Y:S11]  /*25d20*/  R2UR UR5, R165 ;  /* 0x00000000a50572ca */ /* 0x000ff600000e0000 */
[----:B------:R-:W-:Y:S02]  /*25d30*/  @!UPT UIADD3 URZ, URZ, URZ, URZ ;  /* 0x0000003f3f3ff290 */ /* 0x000fe4000fffe03f */
[----:B------:R-:W2:Y:S02]  /*25d40*/  LD.E R176, desc[UR4][R166.64+0x38] ;  /* 0x00003804a6b07980 */ /* 0x000ea4000c101900 */
[----:B--2---:R-:W-:Y:S05]  /*25d50*/  IMAD.U32 R176, R176, -0x40, RZ ;  /* 0xffffffc0b0b07824 */ /* 0x004fea00078e00ff */
[----:B------:R-:W-:Y:S02]  /*25d60*/  SHF.R.S32.HI R169, RZ, 0x1f, R176 ;  /* 0x0000001fffa97819 */ /* 0x000fe400000114b0 */
.L_x_4488:
[----:B------:R-:W-:Y:S05]  /*25d70*/  BSYNC B0 ;  /* 0x0000000000007941 */ /* 0x000fea0003800000 */
.L_x_4486:
        /* <DEDUP_REMOVED lines=135> */
.L_x_4485:
[----:B------:R-:W-:Y:S05]  /*265f0*/  BSYNC B1 ;  /* 0x0000000000017941 */ /* 0x000fea0003800000 */
.L_x_4484:
[----:B------:R-:W-:Y:S01]  /*26600*/  R2UR UR4, R164 ;  /* 0x00000000a40472ca */ /* 0x000fe200000e0000 */
[----:B-1----:R-:W-:Y:S01]  /*26610*/  LDSM.16.MT88.4 R172, [R229+0x10000] ;  /* 0x01000000e5ac783b */ /* 0x002fe20000004200 */
[----:B------:R-:W-:Y:S01]  /*26620*/  R2UR UR5, R165 ;  /* 0x00000000a50572ca */ /* 0x000fe200000e0000 */
[----:B------:R-:W1:Y:S06]  /*26630*/  S2R R164, SR_TID.X ;  /* 0x0000000000a47919 */ /* 0x000e6c0000002100 */
[----:B------:R-:W-:Y:S08]  /*26640*/  LDSM.16.MT88.4 R176, [R228+0x10000] ;  /* 0x01000000e4b0783b */ /* 0x000ff00000004200 */
[----:B------:R2:W3:Y:S04]  /*26650*/  LD.E R166, desc[UR4][R166.64+0xdc] ;  /* 0x0000dc04a6a67980 */ /* 0x0004e8000c101900 */
[----:B------:R-:W-:Y:S08]  /*26660*/  LDSM.16.MT88.4 R180, [R228+0x10800] ;  /* 0x01080000e4b4783b */ /* 0x000ff00000004200 */
[----:B------:R-:W-:Y:S01]  /*26670*/  LDSM.16.MT88.4 R184, [R229+0x14800] ;  /* 0x01480000e5b8783b */ /* 0x000fe20000004200 */
[----:B-1----:R-:W-:Y:S04]  /*26680*/  SHF.L.U32 R164, R164, 0x1, RZ ;  /* 0x00000001a4a47819 */ /* 0x002fe800000006ff */
[----:B------:R-:W-:Y:S04]  /*26690*/  LOP3.LUT R164, R164, 0x6, RZ, 0xc0, !PT ;  /* 0x00000006a4a47812 */ /* 0x000fe800078ec0ff */
[----:B------:R-:W-:Y:S04]  /*266a0*/  LEA R164, R246, R164, 0x6 ;  /* 0x000000a4f6a47211 */ /* 0x000fe800078e30ff */
[C---:B--2---:R-:W-:Y:S02]  /*266b0*/  IADD3 R167, R164.reuse, 0x1, RZ ;  /* 0x00000001a4a77810 */ /* 0x044fe40007ffe0ff */
[----:B------:R-:W-:Y:S02]  /*266c0*/  I2FP.F32.S32 R168, R164 ;  /* 0x000000a400a87245 */ /* 0x000fe40000201400 */
[----:B------:R-:W-:Y:S02]  /*266d0*/  I2FP.F32.S32 R167, R167 ;  /* 0x000000a700a77245 */ /* 0x000fe40000201400 */
[C---:B------:R-:W-:Y:S01]  /*266e0*/  IADD3 R165, R164.reuse, 0x8, RZ ;  /* 0x00000008a4a57810 */ /* 0x040fe20007ffe0ff */
        /* <DEDUP_REMOVED lines=11> */
[C---:B------:R-:W-:Y:S01]  /*267a0*/  IADD3 R167, R164.reuse, 0x19, RZ ;  /* 0x00000019a4a77810 */ /* 0x040fe20007ffe0ff */
[CC--:B------:R-:W-:Y:S01]  /*267b0*/  FFMA.FTZ R11, R3.reuse, R168.reuse, R11 ;  /* 0x000000a8030b7223 */ /* 0x0c0fe2000001000b */
[C---:B------:R-:W-:Y:S01]  /*267c0*/  FFMA.FTZ R9, R3.reuse, R168, R9 ;  /* 0x000000a803097223 */ /* 0x040fe20000010009 */
[C---:B------:R-:W-:Y:S01]  /*267d0*/  IADD3 R168, R164.reuse, 0x18, RZ ;  /* 0x00000018a4a87810 */ /* 0x040fe20007ffe0ff */
[C---:B------:R-:W-:Y:S01]  /*267e0*/  FFMA.FTZ R10, R3.reuse, R165, R10 ;  /* 0x000000a5030a7223 */ /* 0x040fe2000001000a */
[----:B------:R-:W-:Y:S01]  /*267f0*/  I2FP.F32.S32 R167, R167 ;  /* 0x000000a700a77245 */ /* 0x000fe20000201400 */
[C---:B------:R-:W-:Y:S01]  /*26800*/  FFMA.FTZ R8, R3.reuse, R165, R8 ;  /* 0x000000a503087223 */ /* 0x040fe20000010008 */
[----:B------:R-:W-:Y:S02]  /*26810*/  I2FP.F32.S32 R168, R168 ;  /* 0x000000a800a87245 */ /* 0x000fe40000201400 */
[----:B------:R-:W-:Y:S01]  /*26820*/  IADD3 R165, R164, 0x11, RZ ;  /* 0x00000011a4a57810 */ /* 0x000fe20007ffe0ff */
[CC--:B------:R-:W-:Y:S01]  /*26830*/  FFMA.FTZ R19, R3.reuse, R167.reuse, R19 ;  /* 0x000000a703137223 */ /* 0x0c0fe20000010013 */
[C---:B------:R-:W-:Y:S01]  /*26840*/  FFMA.FTZ R17, R3.reuse, R167, R17 ;  /* 0x000000a703117223 */ /* 0x040fe20000010011 */
[----:B------:R-:W-:Y:S01]  /*26850*/  FMNMX.FTZ R167, R6, R2, !PT ;  /* 0x0000000206a77209 */ /* 0x000fe20007810000 */
[CC--:B------:R-:W-:Y:S01]  /*26860*/  FFMA.FTZ R18, R3.reuse, R168.reuse, R18 ;  /* 0x000000a803127223 */ /* 0x0c0fe20000010012 */
[----:B------:R-:W-:Y:S01]  /*26870*/  FFMA.FTZ R16, R3, R168, R16 ;  /* 0x000000a803107223 */ /* 0x000fe20000010010 */
[----:B------:R-:W-:Y:S02]  /*26880*/  IADD3 R168, R164, 0x21, RZ ;  /* 0x00000021a4a87810 */ /* 0x000fe40007ffe0ff */
[----:B------:R-:W-:Y:S02]  /*26890*/  FMNMX.FTZ R167, R7, R167, !PT ;  /* 0x000000a707a77209 */ /* 0x000fe40007810000 */
[----:B------:R-:W-:Y:S02]  /*268a0*/  FMNMX.FTZ R169, R4, R0, !PT ;  /* 0x0000000004a97209 */ /* 0x000fe40007810000 */
[----:B------:R-:W-:Y:S02]  /*268b0*/  I2FP.F32.S32 R165, R165 ;  /* 0x000000a500a57245 */ /* 0x000fe40000201400 */
[----:B------:R-:W-:Y:S02]  /*268c0*/  I2FP.F32.S32 R168, R168 ;  /* 0x000000a800a87245 */ /* 0x000fe40000201400 */
[----:B------:R-:W-:Y:S01]  /*268d0*/  FMNMX.FTZ R167, R10, R167, !PT ;  /* 0x000000a70aa77209 */ /* 0x000fe20007810000 */
[----:B------:R-:W-:Y:S01]  /*268e0*/  FFMA.FTZ R15, R3, R165, R15 ;  /* 0x000000a5030f7223 */ /* 0x000fe2000001000f */
[----:B------:R-:W-:Y:S01]  /*268f0*/  FMNMX.FTZ R169, R5, R169, !PT ;  /* 0x000000a905a97209 */ /* 0x000fe20007810000 */
[C---:B------:R-:W-:Y:S01]  /*26900*/  FFMA.FTZ R13, R3.reuse, R165, R13 ;  /* 0x000000a5030d7223 */ /* 0x040fe2000001000d */
[CC--:B------:R-:W-:Y:S01]  /*26910*/  FFMA.FTZ R23, R3.reuse, R168.reuse, R23 ;  /* 0x000000a803177223 */ /* 0x0c0fe20000010017 */
[----:B------:R-:W-:Y:S01]  /*26920*/  FFMA.FTZ R21, R3, R168, R21 ;  /* 0x000000a803157223 */ /* 0x000fe20000010015 */
[----:B------:R-:W-:Y:S02]  /*26930*/  FMNMX.FTZ R168, R11, R167, !PT ;  /* 0x000000a70ba87209 */ /* 0x000fe40007810000 */
[----:B------:R-:W-:Y:S02]  /*26940*/  IADD3 R165, R164, 0x20, RZ ;  /* 0x00000020a4a57810 */ /* 0x000fe40007ffe0ff */
[----:B------:R-:W-:Y:S02]  /*26950*/  FMNMX.FTZ R169, R8, R169, !PT ;  /* 0x000000a908a97209 */ /* 0x000fe40007810000 */
[----:B------:R-:W-:Y:S02]  /*26960*/  FMNMX.FTZ R168, R14, R168, !PT ;  /* 0x000000a80ea87209 */ /* 0x000fe40007810000 */
[----:B------:R-:W-:Y:S02]  /*26970*/  I2FP.F32.S32 R165, R165 ;  /* 0x000000a500a57245 */ /* 0x000fe40000201400 */
[----:B------:R-:W-:Y:S02]  /*26980*/  FMNMX.FTZ R169, R9, R169, !PT ;  /* 0x000000a909a97209 */ /* 0x000fe40007810000 */
[----:B------:R-:W-:Y:S01]  /*26990*/  FMNMX.FTZ R168, R15, R168, !PT ;  /* 0x000000a80fa87209 */ /* 0x000fe20007810000 */
[CC--:B------:R-:W-:Y:S01]  /*269a0*/  FFMA.FTZ R22, R3.reuse, R165.reuse, R22 ;  /* 0x000000a503167223 */ /* 0x0c0fe20000010016 */
        /* <DEDUP_REMOVED lines=10> */
[----:B------:R-:W-:Y:S01]  /*26a50*/  I2FP.F32.S32 R170, R170 ;  /* 0x000000aa00aa7245 */ /* 0x000fe20000201400 */
[C---:B------:R-:W-:Y:S01]  /*26a60*/  FFMA.FTZ R25, R3.reuse, R165, R25 ;  /* 0x000000a503197223 */ /* 0x040fe20000010019 */
[----:B------:R-:W-:Y:S02]  /*26a70*/  FMNMX.FTZ R165, R22, R168, !PT ;  /* 0x000000a816a57209 */ /* 0x000fe40007810000 */
[----:B------:R-:W-:Y:S01]  /*26a80*/  IADD3 R167, R164, 0x30, RZ ;  /* 0x00000030a4a77810 */ /* 0x000fe20007ffe0ff */
[-C--:B------:R-:W-:Y:S01]  /*26a90*/  FFMA.FTZ R26, R3, R170.reuse, R26 ;  /* 0x000000aa031a7223 */ /* 0x080fe2000001001a */
[----:B------:R-:W-:Y:S01]  /*26aa0*/  FMNMX.FTZ R169, R17, R169, !PT ;  /* 0x000000a911a97209 */ /* 0x000fe20007810000 */
[----:B------:R-:W-:Y:S01]  /*26ab0*/  FFMA.FTZ R24, R3, R170, R24 ;  /* 0x000000aa03187223 */ /* 0x000fe20000010018 */
[----:B------:R-:W-:Y:S02]  /*26ac0*/  I2FP.F32.S32 R167, R167 ;  /* 0x000000a700a77245 */ /* 0x000fe40000201400 */
        /* <DEDUP_REMOVED lines=8> */
[----:B------:R-:W-:Y:S02]  /*26b50*/  IADD3 R167, R164, 0x38, RZ ;  /* 0x00000038a4a77810 */ /* 0x000fe40007ffe0ff */
[----:B------:R-:W-:Y:S01]  /*26b60*/  FMNMX.FTZ R165, R27, R165, !PT ;  /* 0x000000a51ba57209 */ /* 0x000fe20007810000 */
[CC--:B------:R-:W-:Y:S01]  /*26b70*/  FFMA.FTZ R31, R3.reuse, R168.reuse, R31 ;  /* 0x000000a8031f7223 */ /* 0x0c0fe2000001001f */
[----:B------:R-:W-:Y:S01]  /*26b80*/  FMNMX.FTZ R169, R24, R169, !PT ;  /* 0x000000a918a97209 */ /* 0x000fe20007810000 */
[C---:B------:R-:W-:Y:S01]  /*26b90*/  FFMA.FTZ R29, R3.reuse, R168, R29 ;  /* 0x000000a8031d7223 */ /* 0x040fe2000001001d */
[----:B------:R-:W-:Y:S02]  /*26ba0*/  I2FP.F32.S32 R167, R167 ;  /* 0x000000a700a77245 */ /* 0x000fe40000201400 */
[----:B------:R-:W-:Y:S02]  /*26bb0*/  IADD3 R164, R164, 0x39, RZ ;  /* 0x00000039a4a47810 */ /* 0x000fe40007ffe0ff */
[----:B------:R-:W-:Y:S01]  /*26bc0*/  FMNMX.FTZ R165, R30, R165, !PT ;  /* 0x000000a51ea57209 */ /* 0x000fe20007810000 */
[----:B------:R-:W-:Y:S01]  /*26bd0*/  FFMA.FTZ R34, R3, R167, R34 ;  /* 0x000000a703227223 */ /* 0x000fe20000010022 */
[----:B------:R-:W-:Y:S01]  /*26be0*/  FMNMX.FTZ R168, R25, R169, !PT ;  /* 0x000000a919a87209 */ /* 0x000fe20007810000 */
[----:B------:R-:W-:Y:S01]  /*26bf0*/  FFMA.FTZ R32, R3, R167, R32 ;  /* 0x000000a703207223 */ /* 0x000fe20000010020 */
[----:B------:R-:W-:Y:S02]  /*26c00*/  I2FP.F32.S32 R164, R164 ;  /* 0x000000a400a47245 */ /* 0x000fe40000201400 */
        /* <DEDUP_REMOVED lines=20> */
[----:B------:R-:W-:Y:S01]  /*26d50*/  FADD.FTZ R167, -R165, R0 ;  /* 0x00000000a5a77221 */ /* 0x000fe20000010100 */
        /* <DEDUP_REMOVED lines=20> */
[-C--:B------:R-:W-:Y:S01]  /*26ea0*/  FFMA.FTZ R201, R19, R166.reuse, -R197 ;  /* 0x000000a613c97223 */ /* 0x080fe200000108c5 */
        /* <DEDUP_REMOVED lines=90> */
[----:B------:R-:W-:Y:S01]  /*27450*/  ISETP.GT.AND P0, PT, R246, R235, PT ;  /* 0x000000ebf600720c */ /* 0x000fe20003f04270 */
[C---:B------:R-:W-:Y:S01]  /*27460*/  FMUL.FTZ R98, R0.reuse, R98 ;  /* 0x0000006200627220 */ /* 0x040fe20000410000 */
[C---:B------:R-:W-:Y:S03]  /*27470*/  HMMA.16816.F32 R36, R160.reuse, R172, R36 ;  /* 0x000000aca024723c */ /* 0x040fe60000001824 */
[----:B------:R-:W-:Y:S03]  /*27480*/  FMUL.FTZ R99, R0, R99 ;  /* 0x0000006300637220 */ /* 0x000fe60000410000 */
[C---:B------:R-:W-:Y:S01]  /*27490*/  HMMA.16816.F32 R40, R160.reuse, R174, R40 ;  /* 0x000000aea028723c */ /* 0x040fe20000001828 */
[----:B------:R-:W2:Y:S01]  /*274a0*/  LDSM.16.MT88.4 R172, [R229+0x12000] ;  /* 0x01200000e5ac783b */ /* 0x000ea20000004200 */
[----:B------:R-:W-:Y:S03]  /*274b0*/  MUFU.EX2 R202, R202 ;  /* 0x000000ca00ca7308 */ /* 0x000fe60000000800 */
[C---:B------:R-:W-:Y:S01]  /*274c0*/  FMUL.FTZ R96, R2.reuse, R96 ;  /* 0x0000006002607220 */ /* 0x040fe20000410000 */
[C---:B------:R-:W-:Y:S06]  /*274d0*/  HMMA.16816.F32 R44, R160.reuse, R176, R44 ;  /* 0x000000b0a02c723c */ /* 0x040fec000000182c */
[----:B------:R-:W4:Y:S01]  /*274e0*/  MUFU.EX2 R201, R201 ;  /* 0x000000c900c97308 */ /* 0x000f220000000800 */
[----:B------:R-:W-:Y:S01]  /*274f0*/  FMUL.FTZ R97, R2, R97 ;  /* 0x0000006102617220 */ /* 0x000fe20000410000 */
[C---:B------:R-:W-:Y:S01]  /*27500*/  HMMA.16816.F32 R48, R160.reuse, R178, R48 ;  /* 0x000000b2a030723c */ /* 0x040fe20000001830 */
[----:B------:R-:W-:Y:S02]  /*27510*/  LDSM.16.MT88.4 R176, [R229+0x10800] ;  /* 0x01080000e5b0783b */ /* 0x000fe40000004200 */
[C---:B------:R-:W-:Y:S03]  /*27520*/  FMUL.FTZ R102, R0.reuse, R102 ;  /* 0x0000006600667220 */ /* 0x040fe60000410000 */
[C---:B---3--:R-:W-:Y:S02]  /*27530*/  HMMA.16816.F32 R52, R160.reuse, R156, R52 ;  /* 0x0000009ca034723c */ /* 0x048fe40000001834 */
[----:B------:R-:W-:Y:S03]  /*27540*/  MUFU.EX2 R203, R203 ;  /* 0x000000cb00cb7308 */ /* 0x000fe60000000800 */
        /* <DEDUP_REMOVED lines=68> */
[C---:B------:R-:W-:Y:S03]  /*27990*/  FMUL.FTZ R141, R2.reuse, R141 ;  /* 0x0000008d028d7220 */ /* 0x040fe60000410000 */
[-CC-:B------:R-:W-:Y:S01]  /*279a0*/  FFMA.FTZ R250, R13, R166.reuse, -R198.reuse ;  /* 0x000000a60dfa7223 */ /* 0x180fe200000108c6 */
[----:B------:R-:W-:Y:S01]  /*279b0*/  FMUL.FTZ R13, R2, R153 ;  /* 0x00000099020d7220 */ /* 0x000fe20000410000 */
[-CC-:B------:R-:W-:Y:S01]  /*279c0*/  FFMA.FTZ R251, R16, R166.reuse, -R198.reuse ;  /* 0x000000a610fb7223 */ /* 0x180fe200000108c6 */
[----:B------:R-:W-:Y:S01]  /*279d0*/  LDSM.16.MT88.4 R152, [R227+0x10800] ;  /* 0x01080000e398783b */ /* 0x000fe20000004200 */
[----:B------:R-:W-:Y:S01]  /*279e0*/  FFMA.FTZ R252, R17, R166, -R198 ;  /* 0x000000a611fc7223 */ /* 0x000fe200000108c6 */
[C---:B------:R-:W-:Y:S01]  /*279f0*/  FMUL.FTZ R18, R0.reuse, R150 ;  /* 0x0000009600127220 */ /* 0x040fe20000410000 */
[C---:B---3--:R-:W-:Y:S01]  /*27a00*/  HMMA.16816.F32 R124, R160.reuse, R156, R124 ;  /* 0x0000009ca07c723c */ /* 0x048fe2000000187c */
[----:B------:R-:W3:Y:S02]  /*27a10*/  MUFU.EX2 R250, R250 ;  /* 0x000000fa00fa7308 */ /* 0x000ee40000000800 */
[----:B------:R-:W-:Y:S01]  /*27a20*/  FMUL.FTZ R19, R0, R151 ;  /* 0x0000009700137220 */ /* 0x000fe20000410000 */
[----:B----4-:R-:W-:Y:S01]  /*27a30*/  F2FP.F16.F32.PACK_AB R151, R201, R202 ;  /* 0x000000cac997723e */ /* 0x010fe200000000ff */
[C---:B------:R-:W-:Y:S01]  /*27a40*/  FMUL.FTZ R16, R2.reuse, R148 ;  /* 0x0000009402107220 */ /* 0x040fe20000410000 */
[C---:B------:R-:W-:Y:S01]  /*27a50*/  HMMA.16816.F32 R128, R160.reuse, R158, R128 ;  /* 0x0000009ea080723c */ /* 0x040fe20000001880 */
[----:B------:R-:W4:Y:S04]  /*27a60*/  LDSM.16.MT88.4 R156, [R227+0x16000] ;  /* 0x01600000e39c783b */ /* 0x000f280000004200 */
[----:B------:R-:W-:Y:S01]  /*27a70*/  MUFU.EX2 R251, R251 ;  /* 0x000000fb00fb7308 */ /* 0x000fe20000000800 */
[----:B------:R-:W-:Y:S01]  /*27a80*/  FMUL.FTZ R17, R2, R149 ;  /* 0x0000009502117220 */ /* 0x000fe20000410000 */
[C---:B-1----:R-:W-:Y:S04]  /*27a90*/  HMMA.16816.F32 R132, R160.reuse, R168, R132 ;  /* 0x000000a8a084723c */ /* 0x042fe80000001884 */
[----:B------:R-:W-:Y:S02]  /*27aa0*/  F2FP.F16.F32.PACK_AB R149, R200, R199 ;  /* 0x000000c7c895723e */ /* 0x000fe400000000ff */
[C---:B------:R-:W-:Y:S01]  /*27ab0*/  HMMA.16816.F32 R136, R160.reuse, R170, R136 ;  /* 0x000000aaa088723c */ /* 0x040fe20000001888 */
[----:B------:R-:W1:Y:S01]  /*27ac0*/  LDSM.16.MT88.4 R168, [R230+0x10800] ;  /* 0x01080000e6a8783b */ /* 0x000e620000004200 */
[----:B------:R-:W5:Y:S03]  /*27ad0*/  MUFU.EX2 R252, R252 ;  /* 0x000000fc00fc7308 */ /* 0x000f660000000800 */
[----:B---3--:R-:W-:Y:S01]  /*27ae0*/  F2FP.F16.F32.PACK_AB R148, R250, R203 ;  /* 0x000000cbfa94723e */ /* 0x008fe200000000ff */
[C---:B--2---:R-:W-:Y:S05]  /*27af0*/  HMMA.16816.F32 R140, R160.reuse, R172, R140 ;  /* 0x000000aca08c723c */ /* 0x044fea000000188c */
[C---:B------:R-:W-:Y:S01]  /*27b00*/  FMUL.FTZ R146, R0.reuse, R146 ;  /* 0x0000009200927220 */ /* 0x040fe20000410000 */
[C---:B------:R-:W-:Y:S01]  /*27b10*/  HMMA.16816.F32 R12, R160.reuse, R174, R12 ;  /* 0x000000aea00c723c */ /* 0x040fe2000000180c */
[----:B------:R-:W-:Y:S04]  /*27b20*/  LDSM.16.MT88.4 R172, [R227+0x12800] ;  /* 0x01280000e3ac783b */ /* 0x000fe80000004200 */
[----:B------:R-:W-:Y:S01]  /*27b30*/  FMUL.FTZ R147, R0, R147 ;  /* 0x0000009300937220 */ /* 0x000fe20000410000 */
[C---:B------:R-:W-:Y:S01]  /*27b40*/  FMUL.FTZ R144, R2.reuse, R144 ;  /* 0x0000009002907220 */ /* 0x040fe20000410000 */
[----:B------:R-:W-:Y:S01]  /*27b50*/  FMUL.FTZ R145, R2, R145 ;  /* 0x0000009102917220 */ /* 0x000fe20000410000 */
[----:B-----5:R-:W-:Y:S03]  /*27b60*/  F2FP.F16.F32.PACK_AB R150, R252, R251 ;  /* 0x000000fbfc96723e */ /* 0x020fe600000000ff */
[----:B------:R-:W-:Y:S01]  /*27b70*/  FFMA.FTZ R196, R2, R249, R196 ;  /* 0x000000f902c47223 */ /* 0x000fe200000100c4 */
[----:B------:R-:W-:Y:S01]  /*27b80*/  MOV R2, R164 ;  /* 0x000000a400027202 */ /* 0x000fe20000000f00 */
[----:B------:R-:W-:Y:S01]  /*27b90*/  FFMA.FTZ R195, R0, R248, R195 ;  /* 0x000000f800c37223 */ /* 0x000fe200000100c3 */
[----:B------:R-:W-:Y:S01]  /*27ba0*/  MOV R0, R165 ;  /* 0x000000a500007202 */ /* 0x000fe20000000f00 */
[----:B------:R-:W-:Y:S01]  /*27bb0*/  FADD.FTZ R196, R194, R196 ;  /* 0x000000c4c2c47221 */ /* 0x000fe20000010000 */
[C---:B----4-:R-:W-:Y:S03]  /*27bc0*/  HMMA.16816.F32 R16, R160.reuse, R156, R16 ;  /* 0x0000009ca010723c */ /* 0x050fe60000001810 */
[----:B------:R-:W-:Y:S01]  /*27bd0*/  FADD.FTZ R195, R191, R195 ;  /* 0x000000c3bfc37221 */ /* 0x000fe20000010000 */
[----:B------:R-:W-:Y:S02]  /*27be0*/  FADD.FTZ R196, R193, R196 ;  /* 0x000000c4c1c47221 */ /* 0x000fe40000010000 */
[----:B------:R-:W-:Y:S01]  /*27bf0*/  HMMA.16816.F32 R144, R160, R158, R144 ;  /* 0x0000009ea090723c */ /* 0x000fe20000001890 */
[----:B------:R-:W2:Y:S04]  /*27c00*/  LDSM.16.MT88.4 R156, [R230+0x12800] ;  /* 0x01280000e69c783b */ /* 0x000ea80000004200 */
[----:B------:R-:W-:Y:S01]  /*27c10*/  FADD.FTZ R195, R190, R195 ;  /* 0x000000c3bec37221 */ /* 0x000fe20000010000 */
[C---:B-1----:R-:W-:Y:S03]  /*27c20*/  HMMA.16816.F32 R4, R148.reuse, R168, R4 ;  /* 0x000000a89404723c */ /* 0x042fe60000001804 */
[----:B------:R-:W1:Y:S02]  /*27c30*/  LDSM.16.MT88.4 R160, [R229+0x12800] ;  /* 0x01280000e5a0783b */ /* 0x000e640000004200 */
[----:B------:R-:W-:Y:S01]  /*27c40*/  FADD.FTZ R196, R192, R196 ;  /* 0x000000c4c0c47221 */ /* 0x000fe20000010000 */
[C---:B------:R-:W-:Y:S05]  /*27c50*/  HMMA.16816.F32 R8, R148.reuse, R170, R8 ;  /* 0x000000aa9408723c */ /* 0x040fea0000001808 */
[----:B------:R-:W3:Y:S01]  /*27c60*/  LDSM.16.MT88.4 R168, [R228+0x12800] ;  /* 0x01280000e4a8783b */ /* 0x000ee20000004200 */
        /* <DEDUP_REMOVED lines=39> */
[----:B------:R-:W-:Y:S04]  /*27ee0*/  MUFU.EX2 R184, R184 ;  /* 0x000000b800b87308 */ /* 0x000fe80000000800 */
[-CC-:B------:R-:W-:Y:S01]  /*27ef0*/  FFMA.FTZ R180, R26, R166.reuse, -R197.reuse ;  /* 0x000000a61ab47223 */ /* 0x180fe200000108c5 */
[C---:B------:R-:W-:Y:S05]  /*27f00*/  HMMA.16816.F32 R116, R148.reuse, R152, R116 ;  /* 0x000000989474723c */ /* 0x040fea0000001874 */
[----:B------:R-:W-:Y:S01]  /*27f10*/  MUFU.EX2 R186, R186 ;  /* 0x000000ba00ba7308 */ /* 0x000fe20000000800 */
[-CC-:B------:R-:W-:Y:S01]  /*27f20*/  FFMA.FTZ R181, R27, R166.reuse, -R197.reuse ;  /* 0x000000a61bb57223 */ /* 0x180fe200000108c5 */
[C---:B------:R-:W-:Y:S01]  /*27f30*/  HMMA.16816.F32 R120, R148.reuse, R154, R120 ;  /* 0x0000009a9478723c */ /* 0x040fe20000001878 */
[----:B------:R-:W4:Y:S03]  /*27f40*/  LDSM.16.MT88.4 R152, [R230+0x11000] ;  /* 0x01100000e698783b */ /* 0x000f260000004200 */
[-CC-:B------:R-:W-:Y:S02]  /*27f50*/  FFMA.FTZ R187, R25, R166.reuse, -R198.reuse ;  /* 0x000000a619bb7223 */ /* 0x180fe400000108c6 */
[C---:B--2---:R-:W-:Y:S02]  /*27f60*/  HMMA.16816.F32 R124, R148.reuse, R156, R124 ;  /* 0x0000009c947c723c */ /* 0x044fe4000000187c */
[----:B------:R-:W-:Y:S01]  /*27f70*/  MUFU.EX2 R180, R180 ;  /* 0x000000b400b47308 */ /* 0x000fe20000000800 */
[----:B------:R-:W-:Y:S02]  /*27f80*/  LDSM.16.MT88.4 R24, [R228+0x11000] ;  /* 0x01100000e418783b */ /* 0x000fe40000004200 */
[-C--:B------:R-:W-:Y:S01]  /*27f90*/  FFMA.FTZ R185, R23, R166.reuse, -R197 ;  /* 0x000000a617b97223 */ /* 0x080fe200000108c5 */
[C---:B------:R-:W-:Y:S06]  /*27fa0*/  HMMA.16816.F32 R128, R148.reuse, R158, R128 ;  /* 0x0000009e9480723c */ /* 0x040fec0000001880 */
[----:B------:R-:W2:Y:S01]  /*27fb0*/  MUFU.EX2 R181, R181 ;  /* 0x000000b500b57308 */ /* 0x000ea20000000800 */
[----:B------:R-:W5:Y:S01]  /*27fc0*/  LDSM.16.MT88.4 R156, [R229+0x11000] ;  /* 0x01100000e59c783b */ /* 0x000f620000004200 */
[C---:B-1----:R-:W-:Y:S03]  /*27fd0*/  HMMA.16816.F32 R132, R148.reuse, R160, R132 ;  /* 0x000000a09484723c */ /* 0x042fe60000001884 */
[-CC-:B------:R-:W-:Y:S03]  /*27fe0*/  FFMA.FTZ R182, R20, R166.reuse, -R198.reuse ;  /* 0x000000a614b67223 */ /* 0x180fe600000108c6 */
[C---:B------:R-:W-:Y:S01]  /*27ff0*/  HMMA.16816.F32 R136, R148.reuse, R162, R136 ;  /* 0x000000a29488723c */ /* 0x040fe20000001888 */
[----:B------:R-:W1:Y:S01]  /*28000*/  LDSM.16.MT88.4 R160, [R227+0x11000] ;  /* 0x01100000e3a0783b */ /* 0x000e620000004200 */
[----:B------:R-:W4:Y:S03]  /*28010*/  MUFU.EX2 R185, R185 ;  /* 0x000000b900b97308 */ /* 0x000f260000000800 */
[----:B------:R-:W-:Y:S01]  /*28020*/  FFMA.FTZ R183, R21, R166, -R198 ;  /* 0x000000a615b77223 */ /* 0x000fe200000108c6 */
[C---:B---3--:R-:W-:Y:S06]  /*28030*/  HMMA.16816.F32 R140, R148.reuse, R168, R140 ;  /* 0x000000a8948c723c */ /* 0x048fec000000188c */
[----:B------:R-:W3:Y:S01]  /*28040*/  MUFU.EX2 R182, R182 ;  /* 0x000000b600b67308 */ /* 0x000ee20000000800 */
[----:B--2---:R-:W-:Y:S01]  /*28050*/  F2FP.F16.F32.PACK_AB R23, R181, R180 ;  /* 0x000000b4b517723e */ /* 0x004fe200000000ff */
[C---:B------:R-:W-:Y:S01]  /*28060*/  HMMA.16816.F32 R12, R148.reuse, R170, R12 ;  /* 0x000000aa940c723c */ /* 0x040fe2000000180c */
[----:B------:R-:W2:Y:S02]  /*28070*/  LDSM.16.MT88.4 R168, [R230+0x13000] ;  /* 0x01300000e6a8783b */ /* 0x000ea40000004200 */
[----:B------:R-:W-:Y:S03]  /*28080*/  FADD.FTZ R195, R184, R195 ;  /* 0x000000c3b8c37221 */ /* 0x000fe60000010000 */
[C---:B------:R-:W-:Y:S02]  /*28090*/  HMMA.16816.F32 R16, R148.reuse, R172, R16 ;  /* 0x000000ac9410723c */ /* 0x040fe40000001810 */
[----:B------:R-:W5:Y:S03]  /*280a0*/  MUFU.EX2 R183, R183 ;  /* 0x000000b700b77308 */ /* 0x000f660000000800 */
[C---:B----4-:R-:W-:Y:S01]  /*280b0*/  F2FP.F16.F32.PACK_AB R21, R185.reuse, R184 ;  /* 0x000000b8b915723e */ /* 0x050fe200000000ff */
[----:B------:R-:W-:Y:S01]  /*280c0*/  HMMA.16816.F32 R144, R148, R174, R144 ;  /* 0x000000ae9490723c */ /* 0x000fe20000001890 */
[----:B------:R-:W4:Y:S05]  /*280d0*/  LDSM.16.MT88.4 R148, [R229+0x13000] ;  /* 0x01300000e594783b */ /* 0x000f2a0000004200 */
[----:B------:R-:W1:Y:S01]  /*280e0*/  MUFU.EX2 R187, R187 ;  /* 0x000000bb00bb7308 */ /* 0x000e620000000800 */
[----:B---3--:R-:W-:Y:S01]  /*280f0*/  FADD.FTZ R196, R182, R196 ;  /* 0x000000c4b6c47221 */ /* 0x008fe20000010000 */
[----:B------:R-:W-:Y:S01]  /*28100*/  FADD.FTZ R195, R185, R195 ;  /* 0x000000c3b9c37221 */ /* 0x000fe20000010000 */
[----:B------:R-:W3:Y:S03]  /*28110*/  LDSM.16.MT88.4 R172, [R228+0x13000] ;  /* 0x01300000e4ac783b */ /* 0x000ee60000004200 */
[----:B------:R-:W-:Y:S01]  /*28120*/  FADD.FTZ R195, R180, R195 ;  /* 0x000000c3b4c37221 */ /* 0x000fe20000010000 */
[C---:B-----5:R-:W-:Y:S01]  /*28130*/  F2FP.F16.F32.PACK_AB R20, R183.reuse, R182 ;  /* 0x000000b6b714723e */ /* 0x060fe200000000ff */
[----:B------:R-:W-:Y:S02]  /*28140*/  FADD.FTZ R196, R183, R196 ;  /* 0x000000c4b7c47221 */ /* 0x000fe40000010000 */
[----:B------:R-:W-:Y:S02]  /*28150*/  FADD.FTZ R195, R181, R195 ;  /* 0x000000c3b5c37221 */ /* 0x000fe40000010000 */
[----:B------:R-:W-:Y:S01]  /*28160*/  FADD.FTZ R196, R186, R196 ;  /* 0x000000c4bac47221 */ /* 0x000fe20000010000 */
[C---:B-1----:R-:W-:Y:S03]  /*28170*/  F2FP.F16.F32.PACK_AB R22, R187.reuse, R186 ;  /* 0x000000babb16723e */ /* 0x042fe600000000ff */
[----:B------:R-:W-:Y:S04]  /*28180*/  FADD.FTZ R196, R187, R196 ;  /* 0x000000c4bbc47221 */ /* 0x000fe80000010000 */
[C---:B------:R-:W-:Y:S06]  /*28190*/  HMMA.16816.F32 R4, R20.reuse, R152, R4 ;  /* 0x000000981404723c */ /* 0x040fec0000001804 */
        /* <DEDUP_REMOVED lines=18> */
[C---:B------:R-:W-:Y:S05]  /*282c0*/  HMMA.16816.F32 R80, R20.reuse, R174, R80 ;  /* 0x000000ae1450723c */ /* 0x040fea0000001850 */
[-CC-:B------:R-:W-:Y:S01]  /*282d0*/  FFMA.FTZ R172, R30, R166.reuse, -R197.reuse ;  /* 0x000000a61eac7223 */ /* 0x180fe200000108c5 */
[C---:B-1----:R-:W-:Y:S05]  /*282e0*/  HMMA.16816.F32 R84, R20.reuse, R152, R84 ;  /* 0x000000981454723c */ /* 0x042fea0000001854 */
[-C--:B------:R-:W-:Y:S01]  /*282f0*/  FFMA.FTZ R173, R31, R166.reuse, -R197 ;  /* 0x000000a61fad7223 */ /* 0x080fe200000108c5 */
[C---:B------:R-:W-:Y:S01]  /*28300*/  HMMA.16816.F32 R88, R20.reuse, R154, R88 ;  /* 0x0000009a1458723c */ /* 0x040fe20000001858 */
[----:B------:R-:W1:Y:S01]  /*28310*/  LDSM.16.MT88.4 R152, [R229+0x17000] ;  /* 0x01700000e598783b */ /* 0x000e620000004200 */
[----:B------:R-:W3:Y:S03]  /*28320*/  MUFU.EX2 R172, R172 ;  /* 0x000000ac00ac7308 */ /* 0x000ee60000000800 */
[-CC-:B------:R-:W-:Y:S01]  /*28330*/  FFMA.FTZ R174, R28, R166.reuse, -R198.reuse ;  /* 0x000000a61cae7223 */ /* 0x180fe200000108c6 */
[C---:B-----5:R-:W-:Y:S06]  /*28340*/  HMMA.16816.F32 R92, R20.reuse, R156, R92 ;  /* 0x0000009c145c723c */ /* 0x060fec000000185c */
[----:B------:R-:W-:Y:S01]  /*28350*/  MUFU.EX2 R173, R173 ;  /* 0x000000ad00ad7308 */ /* 0x000fe20000000800 */
[-CC-:B------:R-:W-:Y:S01]  /*28360*/  FFMA.FTZ R175, R29, R166.reuse, -R198.reuse ;  /* 0x000000a61daf7223 */ /* 0x180fe200000108c6 */
[C---:B------:R-:W-:Y:S01]  /*28370*/  HMMA.16816.F32 R96, R20.reuse, R158, R96 ;  /* 0x0000009e1460723c */ /* 0x040fe20000001860 */
[----:B------:R-:W-:Y:S05]  /*28380*/  LDSM.16.MT88.4 R28, [R227+0x17000] ;  /* 0x01700000e31c783b */ /* 0x000fea0000004200 */
[C---:B------:R-:W-:Y:S02]  /*28390*/  HMMA.16816.F32 R100, R20.reuse, R176, R100 ;  /* 0x000000b01464723c */ /* 0x040fe40000001864 */
[----:B------:R-:W4:Y:S01]  /*283a0*/  MUFU.EX2 R174, R174 ;  /* 0x000000ae00ae7308 */ /* 0x000f220000000800 */
[----:B------:R-:W-:Y:S02]  /*283b0*/  LDSM.16.MT88.4 R156, [R230+0x11800] ;  /* 0x01180000e69c783b */ /* 0x000fe40000004200 */
[----:B---3--:R-:W-:Y:S01]  /*283c0*/  FADD.FTZ R195, R172, R195 ;  /* 0x000000c3acc37221 */ /* 0x008fe20000010000 */
[C---:B------:R-:W-:Y:S06]  /*283d0*/  HMMA.16816.F32 R104, R20.reuse, R178, R104 ;  /* 0x000000b21468723c */ /* 0x040fec0000001868 */
[----:B------:R-:W3:Y:S01]  /*283e0*/  MUFU.EX2 R175, R175 ;  /* 0x000000af00af7308 */ /* 0x000ee20000000800 */
[-CC-:B------:R-:W-:Y:S01]  /*283f0*/  FFMA.FTZ R176, R32, R166.reuse, -R198.reuse ;  /* 0x000000a620b07223 */ /* 0x180fe200000108c6 */
[C---:B------:R-:W-:Y:S03]  /*28400*/  HMMA.16816.F32 R108, R20.reuse, R24, R108 ;  /* 0x00000018146c723c */ /* 0x040fe6000000186c */
[-CC-:B------:R-:W-:Y:S03]  /*28410*/  FFMA.FTZ R177, R34, R166.reuse, -R197.reuse ;  /* 0x000000a622b17223 */ /* 0x180fe600000108c5 */
[C---:B------:R-:W-:Y:S01]  /*28420*/  HMMA.16816.F32 R112, R20.reuse, R26, R112 ;  /* 0x0000001a1470723c */ /* 0x040fe20000001870 */
[----:B------:R-:W5:Y:S01]  /*28430*/  LDSM.16.MT88.4 R24, [R228+0x17000] ;  /* 0x01700000e418783b */ /* 0x000f620000004200 */
[----:B------:R-:W1:Y:S03]  /*28440*/  MUFU.EX2 R176, R176 ;  /* 0x000000b000b07308 */ /* 0x000e660000000800 */
[-C--:B------:R-:W-:Y:S01]  /*28450*/  FFMA.FTZ R198, R33, R166.reuse, -R198 ;  /* 0x000000a621c67223 */ /* 0x080fe200000108c6 */
[C---:B------:R-:W-:Y:S06]  /*28460*/  HMMA.16816.F32 R116, R20.reuse, R160, R116 ;  /* 0x000000a01474723c */ /* 0x040fec0000001874 */
[----:B------:R-:W1:Y:S01]  /*28470*/  MUFU.EX2 R177, R177 ;  /* 0x000000b100b17308 */ /* 0x000e620000000800 */
[----:B------:R-:W-:Y:S01]  /*28480*/  FFMA.FTZ R197, R35, R166, -R197 ;  /* 0x000000a623c57223 */ /* 0x000fe200000108c5 */
[C---:B------:R-:W-:Y:S01]  /*28490*/  HMMA.16816.F32 R120, R20.reuse, R162, R120 ;  /* 0x000000a21478723c */ /* 0x040fe20000001878 */
[----:B------:R-:W-:Y:S02]  /*284a0*/  LDSM.16.MT88.4 R32, [R228+0x11800] ;  /* 0x01180000e420783b */ /* 0x000fe40000004200 */
[----:B----4-:R-:W-:Y:S03]  /*284b0*/  FADD.FTZ R196, R174, R196 ;  /* 0x000000c4aec47221 */ /* 0x010fe60000010000 */
[C---:B--2---:R-:W-:Y:S02]  /*284c0*/  HMMA.16816.F32 R124, R20.reuse, R148, R124 ;  /* 0x00000094147c723c */ /* 0x044fe4000000187c */
[----:B------:R-:W2:Y:S03]  /*284d0*/  MUFU.EX2 R198, R198 ;  /* 0x000000c600c67308 */ /* 0x000ea60000000800 */
[----:B---3--:R-:W-:Y:S01]  /*284e0*/  FADD.FTZ R196, R175, R196 ;  /* 0x000000c4afc47221 */ /* 0x008fe20000010000 */
[C---:B------:R-:W-:Y:S01]  /*284f0*/  HMMA.16816.F32 R128, R20.reuse, R150, R128 ;  /* 0x000000961480723c */ /* 0x040fe20000001880 */
[----:B------:R-:W3:Y:S05]  /*28500*/  LDSM.16.MT88.4 R148, [R229+0x11800] ;  /* 0x01180000e594783b */ /* 0x000eea0000004200 */
[----:B------:R-:W4:Y:S01]  /*28510*/  MUFU.EX2 R197, R197 ;  /* 0x000000c500c57308 */ /* 0x000f220000000800 */
[----:B------:R-:W-:Y:S01]  /*28520*/  FADD.FTZ R195, R173, R195 ;  /* 0x000000c3adc37221 */ /* 0x000fe20000010000 */
[C---:B-1----:R-:W-:Y:S03]  /*28530*/  HMMA.16816.F32 R132, R20.reuse, R152, R132 ;  /* 0x000000981484723c */ /* 0x042fe60000001884 */
[----:B------:R-:W-:Y:S03]  /*28540*/  FADD.FTZ R196, R176, R196 ;  /* 0x000000c4b0c47221 */ /* 0x000fe60000010000 */
[C---:B------:R-:W-:Y:S01]  /*28550*/  HMMA.16816.F32 R136, R20.reuse, R154, R136 ;  /* 0x0000009a1488723c */ /* 0x040fe20000001888 */
[----:B------:R-:W1:Y:S04]  /*28560*/  LDSM.16.MT88.4 R152, [R227+0x11800] ;  /* 0x01180000e398783b */ /* 0x000e680000004200 */
[----:B------:R-:W-:Y:S01]  /*28570*/  FADD.FTZ R195, R177, R195 ;  /* 0x000000c3b1c37221 */ /* 0x000fe20000010000 */
[C---:B-----5:R-:W-:Y:S05]  /*28580*/  HMMA.16816.F32 R140, R20.reuse, R24, R140 ;  /* 0x00000018148c723c */ /* 0x060fea000000188c */
[C---:B--2---:R-:W-:Y:S01]  /*28590*/  FADD.FTZ R249, R198.reuse, R196 ;  /* 0x000000c4c6f97221 */ /* 0x044fe20000010000 */
[C---:B------:R-:W-:Y:S05]  /*285a0*/  HMMA.16816.F32 R12, R20.reuse, R26, R12 ;  /* 0x0000001a140c723c */ /* 0x040fea000000180c */
[----:B------:R-:W-:Y:S01]  /*285b0*/  F2FP.F16.F32.PACK_AB R25, R173, R172 ;  /* 0x000000acad19723e */ /* 0x000fe200000000ff */
[C---:B------:R-:W-:Y:S05]  /*285c0*/  HMMA.16816.F32 R16, R20.reuse, R28, R16 ;  /* 0x0000001c1410723c */ /* 0x040fea0000001810 */
[----:B------:R-:W-:Y:S01]  /*285d0*/  F2FP.F16.F32.PACK_AB R24, R175, R174 ;  /* 0x000000aeaf18723e */ /* 0x000fe200000000ff */
[----:B------:R-:W-:Y:S01]  /*285e0*/  HMMA.16816.F32 R144, R20, R30, R144 ;  /* 0x0000001e1490723c */ /* 0x000fe20000001890 */
[----:B------:R-:W-:Y:S04]  /*285f0*/  LDSM.16.MT88.4 R20, [R227+0x13800] ;  /* 0x01380000e314783b */ /* 0x000fe80000004200 */
[----:B------:R-:W-:Y:S01]  /*28600*/  F2FP.F16.F32.PACK_AB R26, R198, R176 ;  /* 0x000000b0c61a723e */ /* 0x000fe200000000ff */
[C---:B----4-:R-:W-:Y:S01]  /*28610*/  FADD.FTZ R248, R197.reuse, R195 ;  /* 0x000000c3c5f87221 */ /* 0x050fe20000010000 */
[----:B------:R-:W-:Y:S02]  /*28620*/  F2FP.F16.F32.PACK_AB R27, R197, R177 ;  /* 0x000000b1c51b723e */ /* 0x000fe400000000ff */
[----:B------:R-:W-:Y:S05]  /*28630*/  LDSM.16.MT88.4 R28, [R230+0x15800] ;  /* 0x01580000e61c783b */ /* 0x000fea0000004200 */
[C---:B------:R-:W-:Y:S03]  /*28640*/  HMMA.16816.F32 R160, R24.reuse, R156, R4 ;  /* 0x0000009c18a0723c */ /* 0x040fe60000001804 */
[----:B------:R-:W2:Y:S03]  /*28650*/  LDSM.16.MT88.4 R4, [R229+0x13800] ;  /* 0x01380000e504783b */ /* 0x000ea60000004200 */
[C---:B------:R-:W-:Y:S05]  /*28660*/  HMMA.16816.F32 R156, R24.reuse, R158, R8 ;  /* 0x0000009e189c723c */ /* 0x040fea0000001808 */
[----:B------:R-:W4:Y:S01]  /*28670*/  LDSM.16.MT88.4 R8, [R228+0x13800] ;  /* 0x01380000e408783b */ /* 0x000f220000004200 */
        /* <DEDUP_REMOVED lines=20> */
[C---:B------:R-:W-:Y:S06]  /*287c0*/  HMMA.16816.F32 R92, R24.reuse, R28, R92 ;  /* 0x0000001c185c723c */ /* 0x040fec000000185c */
[C---:B------:R-:W-:Y:S01]  /*287d0*/  HMMA.16816.F32 R96, R24.reuse, R30, R96 ;  /* 0x0000001e1860723c */ /* 0x040fe20000001860 */
[----:B------:R-:W5:Y:S05]  /*287e0*/  LDSM.16.MT88.4 R28, [R227+0x17800] ;  /* 0x01780000e31c783b */ /* 0x000f6a0000004200 */
[C---:B---3--:R-:W-:Y:S06]  /*287f0*/  HMMA.16816.F32 R100, R24.reuse, R32, R100 ;  /* 0x000000201864723c */ /* 0x048fec0000001864 */
        /* <DEDUP_REMOVED lines=8> */
[C---:B------:R-:W-:Y:S06]  /*28880*/  HMMA.16816.F32 R136, R24.reuse, R22, R136 ;  /* 0x000000161888723c */ /* 0x040fec0000001888 */
[C---:B------:R-:W-:Y:S06]  /*28890*/  HMMA.16816.F32 R140, R24.reuse, R152, R140 ;  /* 0x00000098188c723c */ /* 0x040fec000000188c */
[C---:B------:R-:W-:Y:S06]  /*288a0*/  HMMA.16816.F32 R152, R24.reuse, R154, R12 ;  /* 0x0000009a1898723c */ /* 0x040fec000000180c */
[C---:B-----5:R-:W-:Y:S06]  /*288b0*/  HMMA.16816.F32 R148, R24.reuse, R28, R16 ;  /* 0x0000001c1894723c */ /* 0x060fec0000001810 */
[----:B------:R-:W-:Y:S01]  /*288c0*/  HMMA.16816.F32 R144, R24, R30, R144 ;  /* 0x0000001e1890723c */ /* 0x000fe20000001890 */
[----:B------:R-:W-:Y:S11]  /*288d0*/  @!UPT UIADD3 URZ, URZ, URZ, URZ ;  /* 0x0000003f3f3ff290 */ /* 0x000ff6000fffe03f */
[----:B------:R-:W-:Y:S01]  /*288e0*/  @!UPT UIADD3 URZ, URZ, URZ, URZ ;  /* 0x0000003f3f3ff290 */ /* 0x000fe2000fffe03f */
[----:B------:R-:W-:Y:S11]  /*288f0*/  @P0 BRA `(.L_x_4489) ;  /* 0xffffffb000ec0947 */ /* 0x000ff6000383ffff */
.L_x_4480:
        /* <DEDUP_REMOVED lines=24> */
.L_x_4511:
        /* <DEDUP_REMOVED lines=235> */
[----:B------:R2:W-:Y:S04]  /*29930*/  STS.64 [R20+0xc800], R154 ;  /* 0x00c8009a14007388 */ /* 0x0005e80000000a00 */
[----:B------:R-:W-:Y:S04]  /*29940*/  STS.64 [R21+0xc000], R148 ;  /* 0x00c0009415007388 */ /* 0x000fe80000000a00 */
[----:B------:R3:W-:Y:S04]  /*29950*/  STS.64 [R21+0xc800], R150 ;  /* 0x00c8009615007388 */ /* 0x0007e80000000a00 */
[----:B------:R4:W-:Y:S04]  /*29960*/  STS.64 [R10+0xc000], R144 ;  /* 0x00c000900a007388 */ /* 0x0009e80000000a00 */
[----:B------:R4:W-:Y:S04]  /*29970*/  STS.64 [R10+0xc800], R146 ;  /* 0x00c800920a007388 */ /* 0x0009e80000000a00 */
[----:B-1----:R-:W4:Y:S04]  /*29980*/  LD.E.64 R140, desc[UR12][R4.64+0xb0] ;  /* 0x0000b00c048c7980 */ /* 0x002f28000c101b00 */
[----:B------:R-:W4:Y:S01]  /*29990*/  LD.E R16, desc[UR10][R4.64+0x60] ;  /* 0x0000600a04107980 */ /* 0x000f22000c101900 */
[----:B--2---:R-:W-:Y:S01]  /*299a0*/  @P3 MUFU.LG2 R20, R8 ;  /* 0x0000000800143308 */ /* 0x004fe20000000c00 */
[----:B------:R-:W-:-:S02]  /*299b0*/  SHF.L.U32 R17, R2, 0x6, RZ ;  /* 0x0000000602117819 */ /* 0x000fc400000006ff */
[----:B------:R1:W5:Y:S05]  /*299c0*/  LD.E.64 R142, desc[UR10][R4.64+0x78] ;  /* 0x0000780a048e7980 */ /* 0x00036a000c101b00 */
[----:B---3--:R2:W3:Y:S01]  /*299d0*/  @P4 MUFU.LG2 R21, R9 ;  /* 0x0000000900154308 */ /* 0x0084e20000000c00 */
[----:B------:R-:W-:Y:S01]  /*299e0*/  LOP3.LUT R17, R17, 0x1c0, RZ, 0xc0, !PT ;  /* 0x000001c011117812 */ /* 0x000fe200078ec0ff */
[----:B----4-:R1:W5:Y:S01]  /*299f0*/  LD.E.64 R144, desc[UR10][R4.64+0xa8] ;  /* 0x0000a80a04907980 */ /* 0x010362000c101b00 */
[----:B--2---:R-:W-:-:S04]  /*29a00*/  LEA.HI R9, R13, R12, RZ, 0x4 ;  /* 0x0000000c0d097211 */ /* 0x004fc800078f20ff */
[----:B------:R-:W-:-:S04]  /*29a10*/  LOP3.LUT R9, R9, 0xfffffff0, RZ, 0xc0, !PT ;  /* 0xfffffff009097812 */ /* 0x000fc800078ec0ff */
[----:B------:R-:W-:Y:S02]  /*29a20*/  IADD3 R8, -R9, R12, RZ ;  /* 0x0000000c09087210 */ /* 0x000fe40007ffe1ff */
[----:B------:R1:W5:Y:S01]  /*29a30*/  LD.E R9, desc[UR12][R4.64+0xcc] ;  /* 0x0000cc0c04097980 */ /* 0x000362000c101900 */
[----:B------:R-:W-:Y:S01]  /*29a40*/  SHF.R.S32.HI R13, RZ, 0x1f, R14 ;  /* 0x0000001fff0d7819 */ /* 0x000fe2000001140e */
[----:B---3--:R-:W-:Y:S01]  /*29a50*/  @P4 FMUL.FTZ R21, R21, 0.69314718246459960938 ;  /* 0x3f31721815154820 */ /* 0x008fe20000410000 */
[----:B------:R-:W-:Y:S01]  /*29a60*/  LEA.HI R19, R8, R8, RZ, 0x1 ;  /* 0x0000000808137211 */ /* 0x000fe200078f08ff */
[----:B------:R-:W-:Y:S01]  /*29a70*/  @P3 FMUL.FTZ R20, R20, 0.69314718246459960938 ;  /* 0x3f31721814143820 */ /* 0x000fe20000410000 */
[----:B------:R-:W-:Y:S02]  /*29a80*/  MOV R10, 0xff800000 ;  /* 0xff800000000a7802 */ /* 0x000fe40000000f00 */
[C---:B------:R-:W-:Y:S02]  /*29a90*/  SHF.L.U32 R18, R19.reuse, 0x2, RZ ;  /* 0x0000000213127819 */ /* 0x040fe400000006ff */
[----:B------:R-:W-:-:S02]  /*29aa0*/  LOP3.LUT R19, R19, 0xffffffe, RZ, 0xc0, !PT ;  /* 0x0ffffffe13137812 */ /* 0x000fc400078ec0ff */
[----:B------:R-:W-:Y:S02]  /*29ab0*/  LOP3.LUT R18, R17, 0x38, R18, 0xf8, !PT ;  /* 0x0000003811127812 */ /* 0x000fe400078ef812 */
[----:B------:R-:W-:Y:S02]  /*29ac0*/  SHF.R.U32.HI R17, RZ, 0x3, R17 ;  /* 0x00000003ff117819 */ /* 0x000fe40000011611 */
[----:B------:R-:W-:Y:S02]  /*29ad0*/  LEA.HI R13, R13, R14, RZ, 0x2 ;  /* 0x0000000e0d0d7211 */ /* 0x000fe400078f10ff */
[----:B------:R-:W-:Y:S02]  /*29ae0*/  LOP3.LUT R17, R18, R17, RZ, 0x3c, !PT ;  /* 0x0000001112117212 */ /* 0x000fe400078e3cff */
[----:B------:R-:W-:Y:S01]  /*29af0*/  IADD3 R19, R8, -R19, RZ ;  /* 0x8000001308137210 */ /* 0x000fe20007ffe0ff */
[C---:B-----5:R-:W-:Y:S01]  /*29b00*/  @P4 FFMA.FTZ R10, R3.reuse, R165, R21 ;  /* 0x000000a5030a4223 */ /* 0x060fe20000010015 */
[----:B------:R-:W-:Y:S01]  /*29b10*/  MOV R11, 0xff800000 ;  /* 0xff800000000b7802 */ /* 0x000fe20000000f00 */
[----:B------:R-:W-:Y:S01]  /*29b20*/  @P3 FFMA.FTZ R11, R3, R164, R20 ;  /* 0x000000a4030b3223 */ /* 0x000fe20000010014 */
[----:B------:R-:W-:-:S02]  /*29b30*/  LOP3.LUT R15, R15, 0xffffffe0, RZ, 0xc0, !PT ;  /* 0xffffffe00f0f7812 */ /* 0x000fc400078ec0ff */
[----:B------:R-:W-:Y:S02]  /*29b40*/  LOP3.LUT R13, R13, 0xffffffc, RZ, 0xc0, !PT ;  /* 0x0ffffffc0d0d7812 */ /* 0x000fe400078ec0ff */
[----:B------:R-:W-:Y:S02]  /*29b50*/  LEA R3, R19, R17, 0x2 ;  /* 0x0000001113037211 */ /* 0x000fe400078e10ff */
[----:B------:R-:W-:Y:S02]  /*29b60*/  IADD3 R15, -R15, R12, RZ ;  /* 0x0000000c0f0f7210 */ /* 0x000fe40007ffe1ff */
[----:B------:R-:W-:Y:S02]  /*29b70*/  IADD3 R13, R14, -R13, RZ ;  /* 0x8000000d0e0d7210 */ /* 0x000fe40007ffe0ff */
[----:B------:R-:W-:Y:S02]  /*29b80*/  SHF.L.U32 R12, R239, 0x6, RZ ;  /* 0x00000006ef0c7819 */ /* 0x000fe400000006ff */
[----:B------:R-:W-:Y:S01]  /*29b90*/  LEA R3, R3, UR4, 0x2 ;  /* 0x0000000403037c11 */ /* 0x000fe2000f8e10ff */
[----:B------:R-:W-:Y:S01]  /*29ba0*/  BAR.SYNC.DEFER_BLOCKING 0x0 ;  /* 0x0000000000007b1d */ /* 0x000fe20000010000 */
[----:B------:R-:W-:-:S05]  /*29bb0*/  LOP3.LUT P0, RZ, R15, 0x3, RZ, 0xc0, !PT ;  /* 0x000000030fff7812 */ /* 0x000fca000780c0ff */
        /* <DEDUP_REMOVED lines=31> */
[----:B------:R-:W-:-:S04]  /*29db0*/  IMAD R140, R140, UR8, R242 ;  /* 0x000000088c8c7c24 */ /* 0x000fc8000f8e02f2 */
[----:B------:R-:W-:Y:S01]  /*29dc0*/  IMAD R16, R140, R16, R241 ;  /* 0x000000108c107224 */ /* 0x000fe200078e02f1 */
[----:B------:R-:W-:-:S03]  /*29dd0*/  LEA R140, R13, R0, 0x4 ;  /* 0x000000000d8c7211 */ /* 0x000fc600078e20ff */
[----:B------:R-:W-:Y:S02]  /*29de0*/  IMAD R141, R141, R16, R12 ;  /* 0x000000108d8d7224 */ /* 0x000fe400078e020c */
        /* <DEDUP_REMOVED lines=18> */
.L_x_4492:
[----:B------:R-:W-:Y:S05]  /*29f10*/  BSYNC B0 ;  /* 0x0000000000007941 */ /* 0x000fea0003800000 */
.L_x_4491:
[----:B------:R-:W-:Y:S01]  /*29f20*/  R2UR UR4, R6 ;  /* 0x00000000060472ca */ /* 0x000fe200000e0000 */
[----:B--2---:R-:W-:Y:S01]  /*29f30*/  IMAD.SHL.U32 R10, R8, 0x4, RZ ;  /* 0x00000004080a7824 */ /* 0x004fe200078e00ff */
[----:B------:R-:W-:-:S04]  /*29f40*/  R2UR UR5, R7 ;  /* 0x00000000070572ca */ /* 0x000fc800000e0000 */
[--C-:B------:R-:W-:Y:S01]  /*29f50*/  SHF.R.S32.HI R11, RZ, 0x1f, R10.reuse ;  /* 0x0000001fff0b7819 */ /* 0x100fe2000001140a */
[----:B------:R-:W-:Y:S02]  /*29f60*/  IMAD R9, R141, R9, RZ ;  /* 0x000000098d097224 */ /* 0x000fe400078e02ff */
[----:B------:R-:W-:-:S06]  /*29f70*/  IMAD.WIDE R140, R2, 0x100, R10 ;  /* 0x00000100028c7825 */ /* 0x000fcc00078e020a */
[----:B-1----:R1:W5:Y:S01]  /*29f80*/  LD.E R4, desc[UR4][R4.64+0xc0] ;  /* 0x0000c00404047980 */ /* 0x002362000c101900 */
[----:B------:R-:W-:Y:S01]  /*29f90*/  IMAD R239, R239, -0x40, R240 ;  /* 0xffffffc0efef7824 */ /* 0x000fe200078e02f0 */
[----:B------:R-:W-:Y:S01]  /*29fa0*/  IADD3 R8, P3, R140, R9, RZ ;  /* 0x000000098c087210 */ /* 0x000fe20007f7e0ff */
[C---:B------:R-:W-:Y:S01]  /*29fb0*/  VIADD R0, R2.reuse, 0x18 ;  /* 0x0000001802007836 */ /* 0x040fe20000000000 */
[----:B------:R-:W-:Y:S01]  /*29fc0*/  BSSY B0, `(.L_x_4493) ;  /* 0x0000028000007945 */ /* 0x000fe20003800000 */
[----:B------:R-:W-:Y:S01]  /*29fd0*/  VIADD R3, R2, 0x10 ;  /* 0x0000001002037836 */ /* 0x000fe20000000000 */
[----:B------:R-:W-:Y:S02]  /*29fe0*/  LEA R140, P4, R8, R142, 0x2 ;  /* 0x0000008e088c7211 */ /* 0x000fe400078810ff */
[-C--:B------:R-:W-:Y:S01]  /*29ff0*/  ISETP.GE.AND P2, PT, R0, R239.reuse, PT ;  /* 0x000000ef0000720c */ /* 0x080fe20003f46270 */
[C---:B------:R-:W-:Y:S01]  /*2a000*/  VIADD R0, R2.reuse, 0x20 ;  /* 0x0000002002007836 */ /* 0x040fe20000000000 */
[----:B------:R-:W-:Y:S01]  /*2a010*/  ISETP.GE.AND P1, PT, R3, R239, PT ;  /* 0x000000ef0300720c */ /* 0x000fe20003f26270 */
[----:B------:R-:W-:-:S05]  /*2a020*/  VIADD R3, R2, 0x28 ;  /* 0x0000002802037836 */ /* 0x000fca0000000000 */
[----:B------:R-:W-:Y:S01]  /*2a030*/  ISETP.GE.AND P6, PT, R3, R239, PT ;  /* 0x000000ef0300720c */ /* 0x000fe20003fc6270 */
[----:B-1----:R-:W-:-:S05]  /*2a040*/  VIADD R5, R2, 0x8 ;  /* 0x0000000802057836 */ /* 0x002fca0000000000 */
[----:B------:R-:W-:Y:S02]  /*2a050*/  ISETP.GE.AND P0, PT, R5, R239, PT ;  /* 0x000000ef0500720c */ /* 0x000fe40003f06270 */
[----:B------:R-:W-:Y:S02]  /*2a060*/  LEA.HI.X.SX32 R5, R9, R141, 0x1, P3 ;  /* 0x0000008d09057211 */ /* 0x000fe400018f0eff */
[----:B------:R-:W-:Y:S01]  /*2a070*/  ISETP.GE.AND P3, PT, R0, R239, PT ;  /* 0x000000ef0000720c */ /* 0x000fe20003f66270 */
[----:B------:R-:W-:Y:S01]  /*2a080*/  VIADD R0, R2, 0x30 ;  /* 0x0000003002007836 */ /* 0x000fe20000000000 */
[----:B------:R-:W-:Y:S02]  /*2a090*/  LEA.HI.X R141, R8, R143, R5, 0x2, P4 ;  /* 0x0000008f088d7211 */ /* 0x000fe400020f1405 */
[CC--:B------:R-:W-:Y:S01]  /*2a0a0*/  ISETP.GE.AND P4, PT, R2.reuse, R239.reuse, PT ;  /* 0x000000ef0200720c */ /* 0x0c0fe20003f86270 */
[----:B------:R-:W-:Y:S01]  /*2a0b0*/  VIADD R2, R2, 0x38 ;  /* 0x0000003802027836 */ /* 0x000fe20000000000 */
[----:B------:R-:W-:Y:S01]  /*2a0c0*/  ISETP.GE.AND P5, PT, R0, R239, PT ;  /* 0x000000ef0000720c */ /* 0x000fe20003fa6270 */
[----:B------:R-:W-:-:S10]  /*2a0d0*/  VIADD R0, R10, 0x40 ;  /* 0x000000400a007836 */ /* 0x000fd40000000000 */
[----:B------:R-:W-:Y:S05]  /*2a0e0*/  @P4 BRA `(.L_x_4494) ;  /* 0x0000000000544947 */ /* 0x000fea0003800000 */
        /* <DEDUP_REMOVED lines=21> */
.L_x_4494:
[----:B------:R-:W-:Y:S05]  /*2a240*/  BSYNC B0 ;  /* 0x0000000000007941 */ /* 0x000fea0003800000 */
.L_x_4493:
        /* <DEDUP_REMOVED lines=21> */
.L_x_4496:
[----:B------:R-:W-:Y:S05]  /*2a3a0*/  BSYNC B0 ;  /* 0x0000000000007941 */ /* 0x000fea0003800000 */
.L_x_4495:
        /* <DEDUP_REMOVED lines=20> */
.L_x_4498:
[----:B------:R-:W-:Y:S05]  /*2a4f0*/  BSYNC B0 ;  /* 0x0000000000007941 */ /* 0x000fea0003800000 */
.L_x_4497:
        /* <DEDUP_REMOVED lines=20> */
.L_x_4500:
[----:B------:R-:W-:Y:S05]  /*2a640*/  BSYNC B0 ;  /* 0x0000000000007941 */ /* 0x000fea0003800000 */
.L_x_4499:
        /* <DEDUP_REMOVED lines=20> */
.L_x_4502:
[----:B------:R-:W-:Y:S05]  /*2a790*/  BSYNC B0 ;  /* 0x0000000000007941 */ /* 0x000fea0003800000 */
.L_x_4501:
        /* <DEDUP_REMOVED lines=20> */
.L_x_4504:
[----:B------:R-:W-:Y:S05]  /*2a8e0*/  BSYNC B0 ;  /* 0x0000000000007941 */ /* 0x000fea0003800000 */
.L_x_4503:
        /* <DEDUP_REMOVED lines=20> */
.L_x_4506:
[----:B------:R-:W-:Y:S05]  /*2aa30*/  BSYNC B0 ;  /* 0x0000000000007941 */ /* 0x000fea0003800000 */
.L_x_4505:
[----:B------:R-:W-:Y:S02]  /*2aa40*/  MOV R2, R238 ;  /* 0x000000ee00027202 */ /* 0x000fe40000000f00 */
[----:B------:R-:W-:-:S04]  /*2aa50*/  MOV R3, 0x0 ;  /* 0x0000000000037802 */ /* 0x000fc80000000f00 */
[----:B-12345:R-:W-:Y:S05]  /*2aa60*/  @P4 RET.REL.NODEC R2 `(_ZN5flash24flash_fwd_splitkv_kernelI23Flash_fwd_kernel_traitsILi256ELi64ELi64ELi4ELb0ELb0EN7cutlass6half_tE19Flash_kernel_traitsILi256ELi64ELi64ELi4ES3_EELb1ELb0ELb1ELb0ELb0ELb0ELb1ELb1EEEvNS_16Flash_fwd_paramsE) ;  /* 0xfffffd5402644950 */ /* 0x03efea0003c3ffff */
        /* <DEDUP_REMOVED lines=17> */
[----:B-1----:R-:W-:Y:S05]  /*2ab80*/  @P0 RET.REL.NODEC R2 `(_ZN5flash24flash_fwd_splitkv_kernelI23Flash_fwd_kernel_traitsILi256ELi64ELi64ELi4ELb0ELb0EN7cutlass6half_tE19Flash_kernel_traitsILi256ELi64ELi64ELi4ES3_EELb1ELb0ELb1ELb0ELb0ELb0ELb1ELb1EEEvNS_16Flash_fwd_paramsE) ;  /* 0xfffffd54021c0950 */ /* 0x002fea0003c3ffff */
[----:B------:R-:W-:Y:S01]  /*2ab90*/  R2UR UR4, R6 ;  /* 0x00000000060472ca */ /* 0x000fe200000e0000 */
[----:B------:R-:W-:Y:S01]  /*2aba0*/  IMAD.MOV.U32 R239, RZ, RZ, 0x0 ;  /* 0x00000000ffef7424 */ /* 0x000fe200078e00ff */
[----:B------:R-:W-:-:S13]  /*2abb0*/  R2UR UR5, R7 ;  /* 0x00000000070572ca */ /* 0x000fda00000e0000 */
[----:B------:R1:W-:Y:S02]  /*2abc0*/  ST.E.128 desc[UR4][R140.64+0xe300], R12 ;  /* 0x00e3000c8c007985 */ /* 0x0003e4000c101d04 */
[----:B-1----:R-:W-:Y:S05]  /*2abd0*/  RET.REL.NODEC R238 `(_ZN5flash24flash_fwd_splitkv_kernelI23Flash_fwd_kernel_traitsILi256ELi64ELi64ELi4ELb0ELb0EN7cutlass6half_tE19Flash_kernel_traitsILi256ELi64ELi64ELi4ES3_EELb1ELb0ELb1ELb0ELb0ELb0ELb1ELb1EEEvNS_16Flash_fwd_paramsE) ;  /* 0xfffffd54ee087950 */ /* 0x002fea0003c3ffff */
.L_x_4490:
[----:B------:R-:W-:Y:S01]  /*2abe0*/  MOV R8, 0x1f ;  /* 0x0000001f00087802 */ /* 0x000fe20000000f00 */
[----:B------:R-:W-:Y:S01]  /*2abf0*/  IMAD.MOV.U32 R9, RZ, RZ, 0x2 ;  /* 0x00000002ff097424 */ /* 0x000fe200078e00ff */
[----:B------:R-:W-:Y:S01]  /*2ac00*/  MOV R11, R249 ;  /* 0x000000f9000b7202 */ /* 0x000fe20000000f00 */
[----:B------:R-:W-:-:S07]  /*2ac10*/  IMAD.MOV.U32 R10, RZ, RZ, -0x1 ;  /* 0xffffffffff0a7424 */ /* 0x000fce00078e00ff */
[----:B-1---5:R-:W-:Y:S05]  /*2ac20*/  WARPSYNC.COLLECTIVE R10, `(.L_x_4507) ;  /* 0x000000000a087348 */ /* 0x022fea0003c00000 */
[----:B------:R2:W3:Y:S02]  /*2ac30*/  SHFL.BFLY P0, R8, R11, R9, R8 ;  /* 0x0c0000090b087389 */ /* 0x0004e40000000008 */
[----:B-123-5:R-:W-:Y:S01]  /*2ac40*/  ENDCOLLECTIVE ;  /* 0x000000000000791b */ /* 0x02efe20003800000 */
.L_x_4507:
        /* <DEDUP_REMOVED lines=8> */
.L_x_4508:
[----:B------:R-:W-:Y:S01]  /*2acd0*/  MOV R12, R8 ;  /* 0x00000008000c7202 */ /* 0x000fe20000000f00 */
[----:B------:R-:W-:Y:S01]  /*2ace0*/  IMAD.MOV.U32 R11, RZ, RZ, R248 ;  /* 0x000000ffff0b7224 */ /* 0x000fe200078e00f8 */
[----:B------:R-:W-:Y:S02]  /*2acf0*/  MOV R8, 0x1f ;  /* 0x0000001f00087802 */ /* 0x000fe40000000f00 */
[----:B------:R-:W-:-:S07]  /*2ad00*/  MOV R9, 0x2 ;  /* 0x0000000200097802 */ /* 0x000fce0000000f00 */
[----:B------:R-:W-:Y:S05]  /*2ad10*/  WARPSYNC.COLLECTIVE R10, `(.L_x_4509) ;  /* 0x000000000a087348 */ /* 0x000fea0003c00000 */
[----:B------:R1:W2:Y:S02]  /*2ad20*/  SHFL.BFLY P0, R8, R11, R9, R8 ;  /* 0x0c0000090b087389 */ /* 0x0002a40000000008 */
[----:B-12---:R-:W-:Y:S01]  /*2ad30*/  ENDCOLLECTIVE ;  /* 0x000000000000791b */ /* 0x006fe20003800000 */
.L_x_4509:
[----:B------:R-:W-:Y:S01]  /*2ad40*/  FADD.FTZ R248, R8, R248 ;  /* 0x000000f808f87221 */ /* 0x000fe20000010000 */
[----:B------:R-:W-:Y:S02]  /*2ad50*/  MOV R8, 0x1f ;  /* 0x0000001f00087802 */ /* 0x000fe40000000f00 */
[----:B------:R-:W-:Y:S01]  /*2ad60*/  MOV R9, 0x1 ;  /* 0x0000000100097802 */ /* 0x000fe20000000f00 */
[----:B------:R-:W-:-:S07]  /*2ad70*/  IMAD.MOV.U32 R11, RZ, RZ, R248 ;  /* 0x000000ffff0b7224 */ /* 0x000fce00078e00f8 */
[----:B------:R-:W-:Y:S05]  /*2ad80*/  WARPSYNC.COLLECTIVE R10, `(.L_x_4510) ;  /* 0x000000000a087348 */ /* 0x000fea0003c00000 */
[----:B------:R1:W2:Y:S02]  /*2ad90*/  SHFL.BFLY P0, R8, R11, R9, R8 ;  /* 0x0c0000090b087389 */ /* 0x0002a40000000008 */
[----:B-12---:R-:W-:Y:S01]  /*2ada0*/  ENDCOLLECTIVE ;  /* 0x000000000000791b */ /* 0x006fe20003800000 */
.L_x_4510:
[----:B------:R-:W-:Y:S01]  /*2adb0*/  FADD.FTZ R9, R249, R12 ;  /* 0x0000000cf9097221 */ /* 0x000fe20000010000 */
[----:B------:R-:W-:Y:S06]  /*2adc0*/  BRA `(.L_x_4511) ;  /* 0xffffffdc002c7947 */ /* 0x000fec000383ffff */
.L_x_4512:
        /* <DEDUP_REMOVED lines=11> */
.L_x_4881:


//--------------------- .text._ZN5flash24flash_fwd_splitkv_kernelI23Flash_fwd_kernel_traitsILi256ELi64ELi64ELi4ELb0ELb0EN7cutlass6half_tE19Flash_kernel_traitsILi256ELi64ELi64ELi4ES3_EELb1ELb0ELb1ELb0ELb0ELb1ELb1ELb1EEEvNS_16Flash_fwd_paramsE --------------------------
	.section	.text._ZN5flash24flash_fwd_splitkv_kernelI23Flash_fwd_kernel_traitsILi256ELi64ELi64ELi4ELb0ELb0EN7cutlass6half_tE19Flash_kernel_traitsILi256ELi64ELi64ELi4ES3_EELb1ELb0ELb1ELb0ELb0ELb1ELb1ELb1EEEvNS_16Flash_fwd_paramsE,"ax",@progbits
	.align	128
        .global         _ZN5flash24flash_fwd_splitkv_kernelI23Flash_fwd_kernel_traitsILi256ELi64ELi64ELi4ELb0ELb0EN7cutlass6half_tE19Flash_kernel_traitsILi256ELi64ELi64ELi4ES3_EELb1ELb0ELb1ELb0ELb0ELb1ELb1ELb1EEEvNS_16Flash_fwd_paramsE
        .type           _ZN5flash24flash_fwd_splitkv_kernelI23Flash_fwd_kernel_traitsILi256ELi64ELi64ELi4ELb0ELb0EN7cutlass6half_tE19Flash_kernel_traitsILi256ELi64ELi64ELi4ES3_EELb1ELb0ELb1ELb0ELb0ELb1ELb1ELb1EEEvNS_16Flash_fwd_paramsE,@function
        .size           _ZN5flash24flash_fwd_splitkv_kernelI23Flash_fwd_kernel_traitsILi256ELi64ELi64ELi4ELb0ELb0EN7cutlass6half_tE19Flash_kernel_traitsILi256ELi64ELi64ELi4ES3_EELb1ELb0ELb1ELb0ELb0ELb1ELb1ELb1EEEvNS_16Flash_fwd_paramsE,(.L_x_4882 - _ZN5flash24flash_fwd_splitkv_kernelI23Flash_fwd_kernel_traitsILi256ELi64ELi64ELi4ELb0ELb0EN7cutlass6half_tE19Flash_kernel_traitsILi256ELi64ELi64ELi4ES3_EELb1ELb0ELb1ELb0ELb0ELb1ELb1ELb1EEEvNS_16Flash_fwd_paramsE)
        .other          _ZN5flash24flash_fwd_splitkv_kernelI23Flash_fwd_kernel_traitsILi256ELi64ELi64ELi4ELb0ELb0EN7cutlass6half_tE19Flash_kernel_traitsILi256ELi64ELi64ELi4ES3_EELb1ELb0ELb1ELb0ELb0ELb1ELb1ELb1EEEvNS_16Flash_fwd_paramsE,@"STO_CUDA_ENTRY STV_DEFAULT"
_ZN5flash24flash_fwd_splitkv_kernelI23Flash_fwd_kernel_traitsILi256ELi64ELi64ELi4ELb0ELb0EN7cutlass6half_tE19Flash_kernel_traitsILi256ELi64ELi64ELi4ES3_EELb1ELb0ELb1ELb0ELb0ELb1ELb1ELb1EEEvNS_16Flash_fwd_paramsE:
.text._ZN5flash24flash_fwd_splitkv_kernelI23Flash_fwd_kernel_traitsILi256ELi64ELi64ELi4ELb0ELb0EN7cutlass6half_tE19Flash_kernel_traitsILi256ELi64ELi64ELi4ES3_EELb1ELb0ELb1ELb0ELb0ELb1ELb1ELb1EEEvNS_16Flash_fwd_paramsE:
        /* <DEDUP_REMOVED lines=30> */
[----:B------:R-:W-:Y:S05]  /*01e0*/  CALL.REL.NOINC `($_ZN5flash24flash_fwd_splitkv_kernelI23Flash_fwd_kernel_traitsILi256ELi64ELi64ELi4ELb0ELb0EN7cutlass6half_tE19Flash_kernel_traitsILi256ELi64ELi64ELi4ES3_EELb1ELb0ELb1ELb0ELb0ELb1ELb1ELb1EEEvNS_16Flash_fwd_paramsE$_ZN5flash30compute_attn_1rowblock_splitkvI23Flash_fwd_kernel_traitsILi256ELi64ELi64ELi4ELb0ELb0EN7cutlass6half_tE19Flash_kernel_traitsILi256ELi64ELi64ELi4ES3_EELb1ELb0ELb1ELb0ELb0ELb1ELb1ELb1ENS_16Flash_fwd_paramsEEEvRKT8_iiiii) ;  /* 0x0000000000087944 */ /* 0x000fea0003c00000 */
[----:B------:R-:W-:Y:S05]  /*01f0*/  BSYNC B4 ;  /* 0x0000000000047941 */ /* 0x000fea0003800000 */
.L_x_4513:
[----:B------:R-:W-:Y:S05]  /*0200*/  EXIT ;  /* 0x000000000000794d */ /* 0x000fea0003800000 */
        .type           $_ZN5flash24flash_fwd_splitkv_kernelI23Flash_fwd_kernel_traitsILi256ELi64ELi64ELi4ELb0ELb0EN7cutlass6half_tE19Flash_kernel_traitsILi256ELi64ELi64ELi4ES3_EELb1ELb0ELb1ELb0ELb0ELb1ELb1ELb1EEEvNS_16Flash_fwd_paramsE$_ZN5flash30compute_attn_1rowblock_splitkvI23Flash_fwd_kernel_traitsILi256ELi64ELi64ELi4ELb0ELb0EN7cutlass6half_tE19Flash_kernel_traitsILi256ELi64ELi64ELi4ES3_EELb1ELb0ELb1ELb0ELb0ELb1ELb1ELb1ENS_16Flash_fwd_paramsEEEvRKT8_iiiii,@function
        .size           $_ZN5flash24flash_fwd_splitkv_kernelI23Flash_fwd_kernel_traitsILi256ELi64ELi64ELi4ELb0ELb0EN7cutlass6half_tE19Flash_kernel_traitsILi256ELi64ELi64ELi4ES3_EELb1ELb0ELb1ELb0ELb0ELb1ELb1ELb1EEEvNS_16Flash_fwd_paramsE$_ZN5flash30compute_attn_1rowblock_splitkvI23Flash_fwd_kernel_traitsILi256ELi64ELi64ELi4ELb0ELb0EN7cutlass6half_tE19Flash_kernel_traitsILi256ELi64ELi64ELi4ES3_EELb1ELb0ELb1ELb0ELb0ELb1ELb1ELb1ENS_16Flash_fwd_paramsEEEvRKT8_iiiii,(.L_x_4882 - $_ZN5flash24flash_fwd_splitkv_kernelI23Flash_fwd_kernel_traitsILi256ELi64ELi64ELi4ELb0ELb0EN7cutlass6half_tE19Flash_kernel_traitsILi256ELi64ELi64ELi4ES3_EELb1ELb0ELb1ELb0ELb0ELb1ELb1ELb1EEEvNS_16Flash_fwd_paramsE$_ZN5flash30compute_attn_1rowblock_splitkvI23Flash_fwd_kernel_traitsILi256ELi64ELi64ELi4ELb0ELb0EN7cutlass6half_tE19Flash_kernel_traitsILi256ELi64ELi64ELi4ES3_EELb1ELb0ELb1ELb0ELb0ELb1ELb1ELb1ENS_16Flash_fwd_paramsEEEvRKT8_iiiii)
$_ZN5flash24flash_fwd_splitkv_kernelI23Flash_fwd_kernel_traitsILi256ELi64ELi64ELi4ELb0ELb0EN7cutlass6half_tE19Flash_kernel_traitsILi256ELi64ELi64ELi4ES3_EELb1ELb0ELb1ELb0ELb0ELb1ELb1ELb1EEEvNS_16Flash_fwd_paramsE$_ZN5flash30compute_attn_1rowblock_splitkvI23Flash_fwd_kernel_traitsILi256ELi64ELi64ELi4ELb0ELb0EN7cutlass6half_tE19Flash_kernel_traitsILi256ELi64ELi64ELi4ES3_EELb1ELb0ELb1ELb0ELb0ELb1ELb1ELb1ENS_16Flash_fwd_paramsEEEvRKT8_iiiii:
        /* <DEDUP_REMOVED lines=27> */
.L_x_4515:
[----:B------:R-:W-:Y:S05]  /*03c0*/  BSYNC B0 ;  /* 0x0000000000007941 */ /* 0x000fea0003800000 */
.L_x_4514:
        /* <DEDUP_REMOVED lines=8> */
.L_x_4517:
[----:B------:R2:W5:Y:S02]  /*0450*/  LD.E R81, desc[UR6][R10.64+0xb8] ;  /* 0x0000b8060a517980 */ /* 0x000564000c101900 */
.L_x_4518:
[----:B------:R-:W-:Y:S05]  /*0460*/  BSYNC B0 ;  /* 0x0000000000007941 */ /* 0x000fea0003800000 */
.L_x_4516:
        /* <DEDUP_REMOVED lines=10> */
.L_x_4520:
[----:B------:R-:W3:Y:S01]  /*0510*/  LD.E.64 R2, desc[UR6][R10.64+0x108] ;  /* 0x000108060a027980 */ /* 0x000ee2000c101b00 */
[----:B------:R-:W-:Y:S01]  /*0520*/  BSSY B0, `(.L_x_4522) ;  /* 0x0000006000007945 */ /* 0x000fe20003800000 */
[----:B------:R-:W-:Y:S01]  /*0530*/  IMAD.MOV.U32 R50, RZ, RZ, RZ ;  /* 0x000000ffff327224 */ /* 0x000fe200078e00ff */
[----:B---3--:R-:W-:-:S04]  /*0540*/  ISETP.NE.U32.AND P0, PT, R2, RZ, PT ;  /* 0x000000ff0200720c */ /* 0x008fc80003f05070 */
[----:B------:R-:W-:-:S13]  /*0550*/  ISETP.NE.AND.EX P0, PT, R3, RZ, PT, P0 ;  /* 0x000000ff0300720c */ /* 0x000fda0003f05300 */
[----:B------:R-:W-:Y:S05]  /*0560*/  @!P0 BRA `(.L_x_4523) ;  /* 0x0000000000048947 */ /* 0x000fea0003800000 */
[----:B------:R1:W5:Y:S02]  /*0570*/  LD.E R50, desc[UR6][R10.64+0xbc] ;  /* 0x0000bc060a327980 */ /* 0x000364000c101900 */
.L_x_4523:
[----:B------:R-:W-:Y:S05]  /*0580*/  BSYNC B0 ;  /* 0x0000000000007941 */ /* 0x000fea0003800000 */
.L_x_4522:
[----:B-----5:R-:W-:Y:S02]  /*0590*/  IADD3 R50, R81, R50, RZ ;  /* 0x0000003251327210 */ /* 0x020fe40007ffe0ff */
.L_x_4521:
[----:B------:R-:W-:Y:S05]  /*05a0*/  BSYNC B1 ;  /* 0x0000000000017941 */ /* 0x000fea0003800000 */
.L_x_4519:
[----:B------:R-:W-:Y:S01]  /*05b0*/  IMAD.SHL.U32 R53, R243, 0x40, RZ ;  /* 0x00000040f3357824 */ /* 0x000fe200078e00ff */
[----:B------:R-:W-:Y:S01]  /*05c0*/  MOV R2, R242 ;  /* 0x000000f200027202 */ /* 0x000fe20000000f00 */
[----:B------:R-:W-:-:S03]  /*05d0*/  IMAD.MOV.U32 R3, RZ, RZ, 0x0 ;  /* 0x00000000ff037424 */ /* 0x000fc600078e00ff */
[----:B------:R-:W-:-:S13]  /*05e0*/  ISETP.GT.AND P0, PT, R244, R53, PT ;  /* 0x00000035f400720c */ /* 0x000fda0003f04270 */
[----:B-12---:R-:W-:Y:S05]  /*05f0*/  @!P0 RET.REL.NODEC R2 `(_ZN5flash24flash_fwd_splitkv_kernelI23Flash_fwd_kernel_traitsILi256ELi64ELi64ELi4ELb0ELb0EN7cutlass6half_tE19Flash_kernel_traitsILi256ELi64ELi64ELi4ES3_EELb1ELb0ELb1ELb0ELb0ELb1ELb1ELb1EEEvNS_16Flash_fwd_paramsE) ;  /* 0xfffffff802808950 */ /* 0x006fea0003c3ffff */
        /* <DEDUP_REMOVED lines=97> */
.L_x_4526:
[----:B------:R-:W-:Y:S05]  /*0c10*/  BSYNC B0 ;  /* 0x0000000000007941 */ /* 0x000fea0003800000 */
.L_x_4525:
        /* <DEDUP_REMOVED lines=12> */
.L_x_4528:
[----:B------:R-:W-:Y:S05]  /*0ce0*/  BSYNC B0 ;  /* 0x0000000000007941 */ /* 0x000fea0003800000 */
.L_x_4527:
        /* <DEDUP_REMOVED lines=12> */
.L_x_4530:
[----:B------:R-:W-:Y:S05]  /*0db0*/  BSYNC B0 ;  /* 0x0000000000007941 */ /* 0x000fea0003800000 */
.L_x_4529:
        /* <DEDUP_REMOVED lines=12> */
.L_x_4532:
[----:B------:R-:W-:Y:S05]  /*0e80*/  BSYNC B0 ;  /* 0x0000000000007941 */ /* 0x000fea0003800000 */
.L_x_4531:
        /* <DEDUP_REMOVED lines=11> */
.L_x_4534:
[----:B------:R-:W-:Y:S05]  /*0f40*/  BSYNC B0 ;  /* 0x0000000000007941 */ /* 0x000fea0003800000 */
.L_x_4533:
        /* <DEDUP_REMOVED lines=12> */
.L_x_4536:
[----:B------:R-:W-:Y:S05]  /*1010*/  BSYNC B0 ;  /* 0x0000000000007941 */ /* 0x000fea0003800000 */
.L_x_4535:
        /* <DEDUP_REMOVED lines=11> */
.L_x_4538:
[----:B------:R-:W-:Y:S05]  /*10d0*/  BSYNC B0 ;  /* 0x0000000000007941 */ /* 0x000fea0003800000 */
.L_x_4537:
        /* <DEDUP_REMOVED lines=12> */
.L_x_4540:
[----:B------:R-:W-:Y:S05]  /*11a0*/  BSYNC B0 ;  /* 0x0000000000007941 */ /* 0x000fea0003800000 */
.L_x_4539:
        /* <DEDUP_REMOVED lines=18> */
[----:B-1---5:R-:W-:Y:S05]  /*12d0*/  @P6 RET.REL.NODEC R2 `(_ZN5flash24flash_fwd_splitkv_kernelI23Flash_fwd_kernel_traitsILi256ELi64ELi64ELi4ELb0ELb0EN7cutlass6half_tE19Flash_kernel_traitsILi256ELi64ELi64ELi4ES3_EELb1ELb0ELb1ELb0ELb0ELb1ELb1ELb1EEEvNS_16Flash_fwd_paramsE) ;  /* 0xffffffec02486950 */ /* 0x022fea0003c3ffff */
[----:B------:R-:W-:Y:S02]  /*12e0*/  MOV R0, 0xff800000 ;  /* 0xff80000000007802 */ /* 0x000fe40000000f00 */
[----:B------:R-:W-:-:S03]  /*12f0*/  MOV R243, 0x0 ;  /* 0x0000000000f37802 */ /* 0x000fc60000000f00 */
[----:B------:R1:W-:Y:S02]  /*1300*/  ST.E desc[UR6][R12.64+0xe0], R0 ;  /* 0x0000e0000c007985 */ /* 0x0003e4000c101906 */
[----:B-1----:R-:W-:Y:S05]  /*1310*/  RET.REL.NODEC R242 `(_ZN5flash24flash_fwd_splitkv_kernelI23Flash_fwd_kernel_traitsILi256ELi64ELi64ELi4ELb0ELb0EN7cutlass6half_tE19Flash_kernel_traitsILi256ELi64ELi64ELi4ES3_EELb1ELb0ELb1ELb0ELb0ELb1ELb1ELb1EEEvNS_16Flash_fwd_paramsE) ;  /* 0xffffffecf2387950 */ /* 0x002fea0003c3ffff */
.L_x_4524:
        /* <DEDUP_REMOVED lines=110> */
.L_x_4542:
        /* <DEDUP_REMOVED lines=84> */
.L_x_4543:
[----:B------:R-:W-:Y:S05]  /*1f40*/  BSYNC B0 ;  /* 0x0000000000007941 */ /* 0x000fea0003800000 */
.L_x_4541:
        /* <DEDUP_REMOVED lines=302> */
.L_x_4662:
        /* <DEDUP_REMOVED lines=32> */
.L_x_4546:
[----:B------:R-:W-:Y:S05]  /*3430*/  BSYNC B0 ;  /* 0x0000000000007941 */ /* 0x000fea0003800000 */
.L_x_4545:
        /* <DEDUP_REMOVED lines=18> */
.L_x_4548:
[----:B------:R-:W-:Y:S05]  /*3560*/  BSYNC B0 ;  /* 0x0000000000007941 */ /* 0x000fea0003800000 */
.L_x_4547:
        /* <DEDUP_REMOVED lines=21> */
.L_x_4550:
[----:B------:R-:W-:Y:S05]  /*36c0*/  BSYNC B0 ;  /* 0x0000000000007941 */ /* 0x000fea0003800000 */
.L_x_4549:
        /* <DEDUP_REMOVED lines=18> */
.L_x_4552:
[----:B------:R-:W-:Y:S05]  /*37f0*/  BSYNC B0 ;  /* 0x0000000000007941 */ /* 0x000fea0003800000 */
.L_x_4551:
        /* <DEDUP_REMOVED lines=72> */
.L_x_4559:
[----:B------:R-:W-:Y:S05]  /*3c80*/  BSYNC B0 ;  /* 0x0000000000007941 */ /* 0x000fea0003800000 */
.L_x_4558:
        /* <DEDUP_REMOVED lines=53> */
.L_x_4561:
[----:B------:R-:W-:Y:S05]  /*3fe0*/  BSYNC B0 ;  /* 0x0000000000007941 */ /* 0x000fea0003800000 */
.L_x_4560:
        /* <DEDUP_REMOVED lines=53> */
.L_x_4563:
[----:B------:R-:W-:Y:S05]  /*4340*/  BSYNC B0 ;  /* 0x0000000000007941 */ /* 0x000fea0003800000 */
.L_x_4562:
        /* <DEDUP_REMOVED lines=52> */
.L_x_4557:
[----:B------:R-:W-:Y:S05]  /*4690*/  BSYNC B1 ;  /* 0x0000000000017941 */ /* 0x000fea0003800000 */
.L_x_4556:
        /* <DEDUP_REMOVED lines=70> */
.L_x_4567:
[----:B------:R-:W-:Y:S05]  /*4b00*/  BSYNC B0 ;  /* 0x0000000000007941 */ /* 0x000fea0003800000 */
.L_x_4566:
        /* <DEDUP_REMOVED lines=55> */
.L_x_4569:
[----:B------:R-:W-:Y:S05]  /*4e80*/  BSYNC B0 ;  /* 0x0000000000007941 */ /* 0x000fea0003800000 */
.L_x_4568:
        /* <DEDUP_REMOVED lines=55> */
.L_x_4571:
[----:B------:R-:W-:Y:S05]  /*5200*/  BSYNC B0 ;  /* 0x0000000000007941 */ /* 0x000fea0003800000 */
.L_x_4570:
        /* <DEDUP_REMOVED lines=54> */
.L_x_4565:
[----:B------:R-:W-:Y:S05]  /*5570*/  BSYNC B1 ;  /* 0x0000000000017941 */ /* 0x000fea0003800000 */
.L_x_4564:
        /* <DEDUP_REMOVED lines=70> */
.L_x_4575:
[----:B------:R-:W-:Y:S05]  /*59e0*/  BSYNC B0 ;  /* 0x0000000000007941 */ /* 0x000fea0003800000 */
.L_x_4574:
        /* <DEDUP_REMOVED lines=55> */
.L_x_4577:
[----:B------:R-:W-:Y:S05]  /*5d60*/  BSYNC B0 ;  /* 0x0000000000007941 */ /* 0x000fea0003800000 */
.L_x_4576:
        /* <DEDUP_REMOVED lines=55> */
.L_x_4579:
[----:B------:R-:W-:Y:S05]  /*60e0*/  BSYNC B0 ;  /* 0x0000000000007941 */ /* 0x000fea0003800000 */
.L_x_4578:
        /* <DEDUP_REMOVED lines=54> */
.L_x_4573:
[----:B------:R-:W-:Y:S05]  /*6450*/  BSYNC B1 ;  /* 0x0000000000017941 */ /* 0x000fea0003800000 */
.L_x_4572:
        /* <DEDUP_REMOVED lines=74> */
.L_x_4583:
[----:B------:R-:W-:Y:S05]  /*6900*/  BSYNC B0 ;  /* 0x0000000000007941 */ /* 0x000fea0003800000 */
.L_x_4582:
        /* <DEDUP_REMOVED lines=55> */
.L_x_4585:
[----:B------:R-:W-:Y:S05]  /*6c80*/  BSYNC B0 ;  /* 0x0000000000007941 */ /* 0x000fea0003800000 */
.L_x_4584:
        /* <DEDUP_REMOVED lines=55> */
.L_x_4587:
[----:B------:R-:W-:Y:S05]  /*7000*/  BSYNC B0 ;  /* 0x0000000000007941 */ /* 0x000fea0003800000 */
.L_x_4586:
        /* <DEDUP_REMOVED lines=54> */
.L_x_4581:
[----:B------:R-:W-:Y:S05]  /*7370*/  BSYNC B1 ;  /* 0x0000000000017941 */ /* 0x000fea0003800000 */
.L_x_4580:
[----:B------:R-:W2:Y:S02]  /*7380*/  LD.E R0, desc[UR6][R10.64+0xd0] ;  /* 0x0000d0060a007980 */ /* 0x000ea4000c101900 */
[----:B--2---:R-:W-:Y:S05]  /*7390*/  IMAD.U32 R0, R0, -0x20, RZ ;  /* 0xffffffe000007824 */ /* 0x004fea00078e00ff */
[C---:B------:R-:W-:Y:S02]  /*73a0*/  LEA R20, P1, R0.reuse, R20, 0x1 ;  /* 0x0000001400147211 */ /* 0x040fe400078208ff */
[C---:B------:R-:W-:Y:S02]  /*73b0*/  LEA R36, P0, R0.reuse, R36, 0x1 ;  /* 0x0000002400247211 */ /* 0x040fe400078008ff */
[C---:B------:R-:W-:Y:S02]  /*73c0*/  LEA.HI.X.SX32 R21, R0.reuse, R21, 0x1, P1 ;  /* 0x0000001500157211 */ /* 0x040fe400008f0eff */
[----:B------:R-:W-:Y:S01]  /*73d0*/  LEA.HI.X.SX32 R37, R0, R37, 0x1, P0 ;  /* 0x0000002500257211 */ /* 0x000fe200000f0eff */
[----:B------:R-:W-:Y:S05]  /*73e0*/  BRA `(.L_x_4588) ;  /* 0x0000007000487947 */ /* 0x000fea0003800000 */
.L_x_4555:
        /* <DEDUP_REMOVED lines=101> */
.L_x_4594:
[----:B------:R-:W-:Y:S05]  /*7a40*/  BSYNC B0 ;  /* 0x0000000000007941 */ /* 0x000fea0003800000 */
.L_x_4593:
[----:B-----5:R2:W-:Y:S02]  /*7a50*/  ST.E.128 desc[UR6][R118.64], R28 ;  /* 0x0000001c76007985 */ /* 0x0205e4000c101d06 */
.L_x_4592:
[----:B------:R-:W-:Y:S05]  /*7a60*/  BSYNC B1 ;  /* 0x0000000000017941 */ /* 0x000fea0003800000 */
.L_x_4591:
        /* <DEDUP_REMOVED lines=99> */
.L_x_4598:
[----:B------:R-:W-:Y:S05]  /*80a0*/  BSYNC B0 ;  /* 0x0000000000007941 */ /* 0x000fea0003800000 */
.L_x_4597:
[----:B-----5:R1:W-:Y:S02]  /*80b0*/  ST.E.128 desc[UR6][R118.64+0x80], R28 ;  /* 0x0000801c76007985 */ /* 0x0203e4000c101d06 */
.L_x_4596:
[----:B------:R-:W-:Y:S05]  /*80c0*/  BSYNC B1 ;  /* 0x0000000000017941 */ /* 0x000fea0003800000 */
.L_x_4595:
        /* <DEDUP_REMOVED lines=99> */
.L_x_4602:
[----:B------:R-:W-:Y:S05]  /*8700*/  BSYNC B0 ;  /* 0x0000000000007941 */ /* 0x000fea0003800000 */
.L_x_4601:
[----:B-----5:R2:W-:Y:S02]  /*8710*/  ST.E.128 desc[UR6][R118.64+0x100], R28 ;  /* 0x0001001c76007985 */ /* 0x0205e4000c101d06 */
.L_x_4600:
[----:B------:R-:W-:Y:S05]  /*8720*/  BSYNC B1 ;  /* 0x0000000000017941 */ /* 0x000fea0003800000 */
.L_x_4599:
        /* <DEDUP_REMOVED lines=98> */
.L_x_4604:
[----:B------:R-:W-:Y:S05]  /*8d50*/  BSYNC B0 ;  /* 0x0000000000007941 */ /* 0x000fea0003800000 */
.L_x_4603:
[----:B-----5:R2:W-:Y:S02]  /*8d60*/  ST.E.128 desc[UR6][R118.64+0x180], R28 ;  /* 0x0001801c76007985 */ /* 0x0205e4000c101d06 */
.L_x_4590:
[----:B------:R-:W-:Y:S05]  /*8d70*/  BSYNC B2 ;  /* 0x0000000000027941 */ /* 0x000fea0003800000 */
.L_x_4589:
        /* <DEDUP_REMOVED lines=106> */
.L_x_4610:
[----:B------:R-:W-:Y:S05]  /*9420*/  BSYNC B0 ;  /* 0x0000000000007941 */ /* 0x000fea0003800000 */
.L_x_4609:
[----:B-----5:R2:W-:Y:S02]  /*9430*/  ST.E.128 desc[UR6][R186.64], R28 ;  /* 0x0000001cba007985 */ /* 0x0205e4000c101d06 */
.L_x_4608:
[----:B------:R-:W-:Y:S05]  /*9440*/  BSYNC B1 ;  /* 0x0000000000017941 */ /* 0x000fea0003800000 */
.L_x_4607:
        /* <DEDUP_REMOVED lines=101> */
.L_x_4614:
[----:B------:R-:W-:Y:S05]  /*9aa0*/  BSYNC B0 ;  /* 0x0000000000007941 */ /* 0x000fea0003800000 */
.L_x_4613:
[----:B-----5:R2:W-:Y:S02]  /*9ab0*/  ST.E.128 desc[UR6][R186.64], R28 ;  /* 0x0000001cba007985 */ /* 0x0205e4000c101d06 */
.L_x_4612:
[----:B------:R-:W-:Y:S05]  /*9ac0*/  BSYNC B1 ;  /* 0x0000000000017941 */ /* 0x000fea0003800000 */
.L_x_4611:
        /* <DEDUP_REMOVED lines=101> */
.L_x_4618:
[----:B------:R-:W-:Y:S05]  /*a120*/  BSYNC B0 ;  /* 0x0000000000007941 */ /* 0x000fea0003800000 */
.L_x_4617:
[----:B-----5:R2:W-:Y:S02]  /*a130*/  ST.E.128 desc[UR6][R186.64], R28 ;  /* 0x0000001cba007985 */ /* 0x0205e4000c101d06 */
.L_x_4616:
[----:B------:R-:W-:Y:S05]  /*a140*/  BSYNC B1 ;  /* 0x0000000000017941 */ /* 0x000fea0003800000 */
.L_x_4615:
        /* <DEDUP_REMOVED lines=100> */
.L_x_4620:
[----:B------:R-:W-:Y:S05]  /*a790*/  BSYNC B0 ;  /* 0x0000000000007941 */ /* 0x000fea0003800000 */
.L_x_4619:
[----:B-----5:R2:W-:Y:S02]  /*a7a0*/  ST.E.128 desc[UR6][R186.64], R28 ;  /* 0x0000001cba007985 */ /* 0x0205e4000c101d06 */
.L_x_4606:
[----:B------:R-:W-:Y:S05]  /*a7b0*/  BSYNC B2 ;  /* 0x0000000000027941 */ /* 0x000fea0003800000 */
.L_x_4605:
        /* <DEDUP_REMOVED lines=106> */
.L_x_4626:
[----:B------:R-:W-:Y:S05]  /*ae60*/  BSYNC B0 ;  /* 0x0000000000007941 */ /* 0x000fea0003800000 */
.L_x_4625:
[----:B-----5:R2:W-:Y:S02]  /*ae70*/  ST.E.128 desc[UR6][R186.64], R28 ;  /* 0x0000001cba007985 */ /* 0x0205e4000c101d06 */
.L_x_4624:
[----:B------:R-:W-:Y:S05]  /*ae80*/  BSYNC B1 ;  /* 0x0000000000017941 */ /* 0x000fea0003800000 */
.L_x_4623:
        /* <DEDUP_REMOVED lines=101> */
.L_x_4630:
[----:B------:R-:W-:Y:S05]  /*b4e0*/  BSYNC B0 ;  /* 0x0000000000007941 */ /* 0x000fea0003800000 */
.L_x_4629:
[----:B-----5:R2:W-:Y:S02]  /*b4f0*/  ST.E.128 desc[UR6][R186.64], R28 ;  /* 0x0000001cba007985 */ /* 0x0205e4000c101d06 */
.L_x_4628:
[----:B------:R-:W-:Y:S05]  /*b500*/  BSYNC B1 ;  /* 0x0000000000017941 */ /* 0x000fea0003800000 */
.L_x_4627:
        /* <DEDUP_REMOVED lines=101> */
.L_x_4634:
[----:B------:R-:W-:Y:S05]  /*bb60*/  BSYNC B0 ;  /* 0x0000000000007941 */ /* 0x000fea0003800000 */
.L_x_4633:
[----:B-----5:R2:W-:Y:S02]  /*bb70*/  ST.E.128 desc[UR6][R186.64], R28 ;  /* 0x0000001cba007985 */ /* 0x0205e4000c101d06 */
.L_x_4632:
[----:B------:R-:W-:Y:S05]  /*bb80*/  BSYNC B1 ;  /* 0x0000000000017941 */ /* 0x000fea0003800000 */
.L_x_4631:
        /* <DEDUP_REMOVED lines=100> */
.L_x_4636:
[----:B------:R-:W-:Y:S05]  /*c1d0*/  BSYNC B0 ;  /* 0x0000000000007941 */ /* 0x000fea0003800000 */
.L_x_4635:
[----:B-----5:R2:W-:Y:S02]  /*c1e0*/  ST.E.128 desc[UR6][R186.64], R28 ;  /* 0x0000001cba007985 */ /* 0x0205e4000c101d06 */
.L_x_4622:
[----:B------:R-:W-:Y:S05]  /*c1f0*/  BSYNC B2 ;  /* 0x0000000000027941 */ /* 0x000fea0003800000 */
.L_x_4621:
        /* <DEDUP_REMOVED lines=110> */
.L_x_4642:
[----:B------:R-:W-:Y:S05]  /*c8e0*/  BSYNC B0 ;  /* 0x0000000000007941 */ /* 0x000fea0003800000 */
.L_x_4641:
[----:B-----5:R2:W-:Y:S02]  /*c8f0*/  ST.E.128 desc[UR6][R188.64], R28 ;  /* 0x0000001cbc007985 */ /* 0x0205e4000c101d06 */
.L_x_4640:
[----:B------:R-:W-:Y:S05]  /*c900*/  BSYNC B1 ;  /* 0x0000000000017941 */ /* 0x000fea0003800000 */
.L_x_4639:
        /* <DEDUP_REMOVED lines=101> */
.L_x_4646:
[----:B------:R-:W-:Y:S05]  /*cf60*/  BSYNC B0 ;  /* 0x0000000000007941 */ /* 0x000fea0003800000 */
.L_x_4645:
[----:B-----5:R2:W-:Y:S02]  /*cf70*/  ST.E.128 desc[UR6][R188.64], R28 ;  /* 0x0000001cbc007985 */ /* 0x0205e4000c101d06 */
.L_x_4644:
[----:B------:R-:W-:Y:S05]  /*cf80*/  BSYNC B1 ;  /* 0x0000000000017941 */ /* 0x000fea0003800000 */
.L_x_4643:
        /* <DEDUP_REMOVED lines=101> */
.L_x_4650:
[----:B------:R-:W-:Y:S05]  /*d5e0*/  BSYNC B0 ;  /* 0x0000000000007941 */ /* 0x000fea0003800000 */
.L_x_4649:
[----:B-----5:R2:W-:Y:S02]  /*d5f0*/  ST.E.128 desc[UR6][R188.64], R28 ;  /* 0x0000001cbc007985 */ /* 0x0205e4000c101d06 */
.L_x_4648:
[----:B------:R-:W-:Y:S05]  /*d600*/  BSYNC B1 ;  /* 0x0000000000017941 */ /* 0x000fea0003800000 */
.L_x_4647:
        /* <DEDUP_REMOVED lines=101> */
.L_x_4652:
[----:B------:R-:W-:Y:S05]  /*dc60*/  BSYNC B0 ;  /* 0x0000000000007941 */ /* 0x000fea0003800000 */
.L_x_4651:
[----:B-----5:R2:W-:Y:S02]  /*dc70*/  ST.E.128 desc[UR6][R188.64], R40 ;  /* 0x00000028bc007985 */ /* 0x0205e4000c101d06 */
.L_x_4638:
[----:B------:R-:W-:Y:S05]  /*dc80*/  BSYNC B2 ;  /* 0x0000000000027941 */ /* 0x000fea0003800000 */
.L_x_4637:
        /* <DEDUP_REMOVED lines=11> */
.L_x_4554:
        /* <DEDUP_REMOVED lines=29> */
.L_x_4654:
[----:B------:R-:W-:Y:S05]  /*df10*/  BSYNC B0 ;  /* 0x0000000000007941 */ /* 0x000fea0003800000 */
.L_x_4653:
        /* <DEDUP_REMOVED lines=30> */
.L_x_4656:
[----:B------:R-:W-:Y:S05]  /*e100*/  BSYNC B0 ;  /* 0x0000000000007941 */ /* 0x000fea0003800000 */
.L_x_4655:
        /* <DEDUP_REMOVED lines=30> */
.L_x_4658:
[----:B------:R-:W-:Y:S05]  /*e2f0*/  BSYNC B0 ;  /* 0x0000000000007941 */ /* 0x000fea0003800000 */
.L_x_4657:
        /* <DEDUP_REMOVED lines=33> */
.L_x_4588:
[----:B------:R-:W-:Y:S05]  /*e510*/  BSYNC B3 ;  /* 0x0000000000037941 */ /* 0x000fea0003800000 */
.L_x_4553:
        /* <DEDUP_REMOVED lines=91> */
.L_x_4660:
        /* <DEDUP_REMOVED lines=10> */
.L_x_4661:
[----:B------:R-:W-:Y:S05]  /*eb70*/  BSYNC B0 ;  /* 0x0000000000007941 */ /* 0x000fea0003800000 */
.L_x_4659:
[----:B------:R-:W-:Y:S04]  /*eb80*/  IADD3 R9, R9, -0x1, RZ ;  /* 0xffffffff09097810 */ /* 0x000fe80007ffe0ff */
[----:B------:R-:W-:Y:S11]  /*eb90*/  ISETP.GT.AND P0, PT, R9, R80, PT ;  /* 0x000000500900720c */ /* 0x000ff60003f04270 */
[----:B------:R-:W-:Y:S02]  /*eba0*/  @!UPT UIADD3 URZ, URZ, URZ, URZ ;  /* 0x0000003f3f3ff290 */ /* 0x000fe4000fffe03f */
[----:B------:R-:W-:Y:S05]  /*ebb0*/  @P0 BRA `(.L_x_4662) ;  /* 0xffffff44009c0947 */ /* 0x000fea000383ffff */
.L_x_4544:
        /* <DEDUP_REMOVED lines=117> */
.L_x_4671:
[----:B------:R-:W-:Y:S05]  /*f310*/  BSYNC B0 ;  /* 0x0000000000007941 */ /* 0x000fea0003800000 */
.L_x_4670:
[----:B-----5:R3:W-:Y:S02]  /*f320*/  STS.128 [R247], R40 ;  /* 0x00000028f7007388 */ /* 0x0207e40000000c00 */
.L_x_4669:
[----:B------:R-:W-:Y:S05]  /*f330*/  BSYNC B1 ;  /* 0x0000000000017941 */ /* 0x000fea0003800000 */
.L_x_4668:
        /* <DEDUP_REMOVED lines=53> */
.L_x_4675:
[----:B------:R-:W-:Y:S05]  /*f690*/  BSYNC B0 ;  /* 0x0000000000007941 */ /* 0x000fea0003800000 */
.L_x_4674:
[----:B-----5:R1:W-:Y:S02]  /*f6a0*/  STS.128 [R247+0x2000], R40 ;  /* 0x00200028f7007388 */ /* 0x0203e40000000c00 */
.L_x_4673:
[----:B------:R-:W-:Y:S05]  /*f6b0*/  BSYNC B1 ;  /* 0x0000000000017941 */ /* 0x000fea0003800000 */
.L_x_4672:
        /* <DEDUP_REMOVED lines=53> */
.L_x_4679:
[----:B------:R-:W-:Y:S05]  /*fa10*/  BSYNC B0 ;  /* 0x0000000000007941 */ /* 0x000fea0003800000 */
.L_x_4678:
[----:B-----5:R3:W-:Y:S02]  /*fa20*/  STS.128 [R247+0x4000], R40 ;  /* 0x00400028f7007388 */ /* 0x0207e40000000c00 */
.L_x_4677:
[----:B------:R-:W-:Y:S05]  /*fa30*/  BSYNC B1 ;  /* 0x0000000000017941 */ /* 0x000fea0003800000 */
.L_x_4676:
        /* <DEDUP_REMOVED lines=51> */
.L_x_4681:
[----:B------:R-:W-:Y:S05]  /*fd70*/  BSYNC B0 ;  /* 0x0000000000007941 */ /* 0x000fea0003800000 */
.L_x_4680:
[----:B-----5:R3:W-:Y:S02]  /*fd80*/  STS.128 [R247+0x6000], R40 ;  /* 0x00600028f7007388 */ /* 0x0207e40000000c00 */
.L_x_4667:
[----:B------:R-:W-:Y:S05]  /*fd90*/  BSYNC B2 ;  /* 0x0000000000027941 */ /* 0x000fea0003800000 */
.L_x_4666:
        /* <DEDUP_REMOVED lines=67> */
.L_x_4687:
[----:B------:R-:W-:Y:S05]  /*101d0*/  BSYNC B0 ;  /* 0x0000000000007941 */ /* 0x000fea0003800000 */
.L_x_4686:
[----:B-----5:R3:W-:Y:S02]  /*101e0*/  STS.128 [R247+0x800], R40 ;  /* 0x00080028f7007388 */ /* 0x0207e40000000c00 */
.L_x_4685:
[----:B------:R-:W-:Y:S05]  /*101f0*/  BSYNC B1 ;  /* 0x0000000000017941 */ /* 0x000fea0003800000 */
.L_x_4684:
        /* <DEDUP_REMOVED lines=54> */
.L_x_4691:
[----:B------:R-:W-:Y:S05]  /*10560*/  BSYNC B0 ;  /* 0x0000000000007941 */ /* 0x000fea0003800000 */
.L_x_4690:
[----:B-----5:R3:W-:Y:S02]  /*10570*/  STS.128 [R247+0x2800], R40 ;  /* 0x00280028f7007388 */ /* 0x0207e40000000c00 */
.L_x_4689:
[----:B------:R-:W-:Y:S05]  /*10580*/  BSYNC B1 ;  /* 0x0000000000017941 */ /* 0x000fea0003800000 */
.L_x_4688:
        /* <DEDUP_REMOVED lines=54> */
.L_x_4695:
[----:B------:R-:W-:Y:S05]  /*108f0*/  BSYNC B0 ;  /* 0x0000000000007941 */ /* 0x000fea0003800000 */
.L_x_4694:
[----:B-----5:R3:W-:Y:S02]  /*10900*/  STS.128 [R247+0x4800], R40 ;  /* 0x00480028f7007388 */ /* 0x0207e40000000c00 */
.L_x_4693:
[----:B------:R-:W-:Y:S05]  /*10910*/  BSYNC B1 ;  /* 0x0000000000017941 */ /* 0x000fea0003800000 */
.L_x_4692:
        /* <DEDUP_REMOVED lines=53> */
.L_x_4697:
[----:B------:R-:W-:Y:S05]  /*10c70*/  BSYNC B0 ;  /* 0x0000000000007941 */ /* 0x000fea0003800000 */
.L_x_4696:
[----:B-----5:R1:W-:Y:S02]  /*10c80*/  STS.128 [R247+0x6800], R36 ;  /* 0x00680024f7007388 */ /* 0x0203e40000000c00 */
.L_x_4683:
[----:B------:R-:W-:Y:S05]  /*10c90*/  BSYNC B2 ;  /* 0x0000000000027941 */ /* 0x000fea0003800000 */
.L_x_4682:
        /* <DEDUP_REMOVED lines=67> */
.L_x_4703:
[----:B------:R-:W-:Y:S05]  /*110d0*/  BSYNC B0 ;  /* 0x0000000000007941 */ /* 0x000fea0003800000 */
.L_x_4702:
[----:B-----5:R3:W-:Y:S02]  /*110e0*/  STS.128 [R247+0x1000], R36 ;  /* 0x00100024f7007388 */ /* 0x0207e40000000c00 */
.L_x_4701:
[----:B------:R-:W-:Y:S05]  /*110f0*/  BSYNC B1 ;  /* 0x0000000000017941 */ /* 0x000fea0003800000 */
.L_x_4700:
        /* <DEDUP_REMOVED lines=53> */
.L_x_4707:
[----:B------:R-:W-:Y:S05]  /*11450*/  BSYNC B0 ;  /* 0x0000000000007941 */ /* 0x000fea0003800000 */
.L_x_4706:
[----:B-----5:R3:W-:Y:S02]  /*11460*/  STS.128 [R247+0x3000], R36 ;  /* 0x00300024f7007388 */ /* 0x0207e40000000c00 */
.L_x_4705:
[----:B------:R-:W-:Y:S05]  /*11470*/  BSYNC B1 ;  /* 0x0000000000017941 */ /* 0x000fea0003800000 */
.L_x_4704:
        /* <DEDUP_REMOVED lines=53> */
.L_x_4711:
[----:B------:R-:W-:Y:S05]  /*117d0*/  BSYNC B0 ;  /* 0x0000000000007941 */ /* 0x000fea0003800000 */
.L_x_4710:
[----:B-----5:R3:W-:Y:S02]  /*117e0*/  STS.128 [R247+0x5000], R36 ;  /* 0x00500024f7007388 */ /* 0x0207e40000000c00 */
.L_x_4709:
[----:B------:R-:W-:Y:S05]  /*117f0*/  BSYNC B1 ;  /* 0x0000000000017941 */ /* 0x000fea0003800000 */
.L_x_4708:
        /* <DEDUP_REMOVED lines=53> */
.L_x_4713:
[----:B------:R-:W-:Y:S05]  /*11b50*/  BSYNC B0 ;  /* 0x0000000000007941 */ /* 0x000fea0003800000 */
.L_x_4712:
[----:B-----5:R3:W-:Y:S02]  /*11b60*/  STS.128 [R247+0x7000], R36 ;  /* 0x00700024f7007388 */ /* 0x0207e40000000c00 */
.L_x_4699:
[----:B------:R-:W-:Y:S05]  /*11b70*/  BSYNC B2 ;  /* 0x0000000000027941 */ /* 0x000fea0003800000 */
.L_x_4698:
        /* <DEDUP_REMOVED lines=67> */
.L_x_4718:
[----:B------:R-:W-:Y:S05]  /*11fb0*/  BSYNC B0 ;  /* 0x0000000000007941 */ /* 0x000fea0003800000 */
.L_x_4717:
[----:B-----5:R1:W-:Y:S02]  /*11fc0*/  STS.128 [R247+0x1800], R20 ;  /* 0x00180014f7007388 */ /* 0x0203e40000000c00 */
.L_x_4716:
[----:B------:R-:W-:Y:S05]  /*11fd0*/  BSYNC B1 ;  /* 0x0000000000017941 */ /* 0x000fea0003800000 */
.L_x_4715:
        /* <DEDUP_REMOVED lines=53> */
.L_x_4722:
[----:B------:R-:W-:Y:S05]  /*12330*/  BSYNC B0 ;  /* 0x0000000000007941 */ /* 0x000fea0003800000 */
.L_x_4721:
[----:B-----5:R1:W-:Y:S02]  /*12340*/  STS.128 [R247+0x3800], R16 ;  /* 0x00380010f7007388 */ /* 0x0203e40000000c00 */
.L_x_4720:
[----:B------:R-:W-:Y:S05]  /*12350*/  BSYNC B1 ;  /* 0x0000000000017941 */ /* 0x000fea0003800000 */
.L_x_4719:
        /* <DEDUP_REMOVED lines=53> */
.L_x_4726:
[----:B------:R-:W-:Y:S05]  /*126b0*/  BSYNC B0 ;  /* 0x0000000000007941 */ /* 0x000fea0003800000 */
.L_x_4725:
[----:B-----5:R2:W-:Y:S02]  /*126c0*/  STS.128 [R247+0x5800], R16 ;  /* 0x00580010f7007388 */ /* 0x0205e40000000c00 */
.L_x_4724:
[----:B------:R-:W-:Y:S05]  /*126d0*/  BSYNC B1 ;  /* 0x0000000000017941 */ /* 0x000fea0003800000 */
.L_x_4723:
        /* <DEDUP_REMOVED lines=53> */
.L_x_4728:
[----:B------:R-:W-:Y:S05]  /*12a30*/  BSYNC B0 ;  /* 0x0000000000007941 */ /* 0x000fea0003800000 */
.L_x_4727:
[----:B-----5:R2:W-:Y:S01]  /*12a40*/  STS.128 [R247+0x7800], R16 ;  /* 0x00780010f7007388 */ /* 0x0205e20000000c00 */
[----:B------:R-:W-:Y:S05]  /*12a50*/  BRA `(.L_x_4714) ;  /* 0x0000007000187947 */ /* 0x000fea0003800000 */
.L_x_4665:
        /* <DEDUP_REMOVED lines=99> */
.L_x_4734:
[----:B------:R-:W-:Y:S05]  /*13090*/  BSYNC B0 ;  /* 0x0000000000007941 */ /* 0x000fea0003800000 */
.L_x_4733:
[----:B-----5:R3:W-:Y:S02]  /*130a0*/  STS.128 [R247], R60 ;  /* 0x0000003cf7007388 */ /* 0x0207e40000000c00 */
.L_x_4732:
[----:B------:R-:W-:Y:S05]  /*130b0*/  BSYNC B1 ;  /* 0x0000000000017941 */ /* 0x000fea0003800000 */
.L_x_4731:
        /* <DEDUP_REMOVED lines=97> */
.L_x_4738:
[----:B------:R-:W-:Y:S05]  /*136d0*/  BSYNC B0 ;  /* 0x0000000000007941 */ /* 0x000fea0003800000 */
.L_x_4737:
[----:B-----5:R1:W-:Y:S02]  /*136e0*/  STS.128 [R247+0x2000], R60 ;  /* 0x0020003cf7007388 */ /* 0x0203e40000000c00 */
.L_x_4736:
[----:B------:R-:W-:Y:S05]  /*136f0*/  BSYNC B1 ;  /* 0x0000000000017941 */ /* 0x000fea0003800000 */
.L_x_4735:
        /* <DEDUP_REMOVED lines=97> */
.L_x_4742:
[----:B------:R-:W-:Y:S05]  /*13d10*/  BSYNC B0 ;  /* 0x0000000000007941 */ /* 0x000fea0003800000 */
.L_x_4741:
[----:B-----5:R3:W-:Y:S02]  /*13d20*/  STS.128 [R247+0x4000], R60 ;  /* 0x0040003cf7007388 */ /* 0x0207e40000000c00 */
.L_x_4740:
[----:B------:R-:W-:Y:S05]  /*13d30*/  BSYNC B1 ;  /* 0x0000000000017941 */ /* 0x000fea0003800000 */
.L_x_4739:
        /* <DEDUP_REMOVED lines=96> */
.L_x_4744:
[----:B------:R-:W-:Y:S05]  /*14340*/  BSYNC B0 ;  /* 0x0000000000007941 */ /* 0x000fea0003800000 */
.L_x_4743:
[----:B-----5:R3:W-:Y:S02]  /*14350*/  STS.128 [R247+0x6000], R60 ;  /* 0x0060003cf7007388 */ /* 0x0207e40000000c00 */
.L_x_4730:
[----:B------:R-:W-:Y:S05]  /*14360*/  BSYNC B2 ;  /* 0x0000000000027941 */ /* 0x000fea0003800000 */
.L_x_4729:
        /* <DEDUP_REMOVED lines=104> */
.L_x_4750:
[----:B------:R-:W-:Y:S05]  /*149f0*/  BSYNC B0 ;  /* 0x0000000000007941 */ /* 0x000fea0003800000 */
.L_x_4749:
[----:B-----5:R3:W-:Y:S02]  /*14a00*/  STS.128 [R247+0x800], R60 ;  /* 0x0008003cf7007388 */ /* 0x0207e40000000c00 */
.L_x_4748:
[----:B------:R-:W-:Y:S05]  /*14a10*/  BSYNC B1 ;  /* 0x0000000000017941 */ /* 0x000fea0003800000 */
.L_x_4747:
        /* <DEDUP_REMOVED lines=100> */
.L_x_4754:
[----:B------:R-:W-:Y:S05]  /*15060*/  BSYNC B0 ;  /* 0x0000000000007941 */ /* 0x000fea0003800000 */
.L_x_4753:
[----:B-----5:R3:W-:Y:S02]  /*15070*/  STS.128 [R247+0x2800], R60 ;  /* 0x0028003cf7007388 */ /* 0x0207e40000000c00 */
.L_x_4752:
[----:B------:R-:W-:Y:S05]  /*15080*/  BSYNC B1 ;  /* 0x0000000000017941 */ /* 0x000fea0003800000 */
.L_x_4751:
        /* <DEDUP_REMOVED lines=100> */
.L_x_4758:
[----:B------:R-:W-:Y:S05]  /*156d0*/  BSYNC B0 ;  /* 0x0000000000007941 */ /* 0x000fea0003800000 */
.L_x_4757:
[----:B-----5:R3:W-:Y:S02]  /*156e0*/  STS.128 [R247+0x4800], R60 ;  /* 0x0048003cf7007388 */ /* 0x0207e40000000c00 */
.L_x_4756:
[----:B------:R-:W-:Y:S05]  /*156f0*/  BSYNC B1 ;  /* 0x0000000000017941 */ /* 0x000fea0003800000 */
.L_x_4755:
        /* <DEDUP_REMOVED lines=98> */
.L_x_4760:
[----:B------:R-:W-:Y:S05]  /*15d20*/  BSYNC B0 ;  /* 0x0000000000007941 */ /* 0x000fea0003800000 */
.L_x_4759:
[----:B-----5:R1:W-:Y:S02]  /*15d30*/  STS.128 [R247+0x6800], R40 ;  /* 0x00680028f7007388 */ /* 0x0203e40000000c00 */
.L_x_4746:
[----:B------:R-:W-:Y:S05]  /*15d40*/  BSYNC B2 ;  /* 0x0000000000027941 */ /* 0x000fea0003800000 */
.L_x_4745:
        /* <DEDUP_REMOVED lines=103> */
.L_x_4766:
[----:B------:R-:W-:Y:S05]  /*163c0*/  BSYNC B0 ;  /* 0x0000000000007941 */ /* 0x000fea0003800000 */
.L_x_4765:
[----:B-----5:R1:W-:Y:S02]  /*163d0*/  STS.128 [R247+0x1000], R40 ;  /* 0x00100028f7007388 */ /* 0x0203e40000000c00 */
.L_x_4764:
[----:B------:R-:W-:Y:S05]  /*163e0*/  BSYNC B1 ;  /* 0x0000000000017941 */ /* 0x000fea0003800000 */
.L_x_4763:
        /* <DEDUP_REMOVED lines=98> */
.L_x_4770:
[----:B------:R-:W-:Y:S05]  /*16a10*/  BSYNC B0 ;  /* 0x0000000000007941 */ /* 0x000fea0003800000 */
.L_x_4769:
[----:B-----5:R1:W-:Y:S02]  /*16a20*/  STS.128 [R247+0x3000], R40 ;  /* 0x00300028f7007388 */ /* 0x0203e40000000c00 */
.L_x_4768:
[----:B------:R-:W-:Y:S05]  /*16a30*/  BSYNC B1 ;  /* 0x0000000000017941 */ /* 0x000fea0003800000 */
.L_x_4767:
        /* <DEDUP_REMOVED lines=98> */
.L_x_4774:
[----:B------:R-:W-:Y:S05]  /*17060*/  BSYNC B0 ;  /* 0x0000000000007941 */ /* 0x000fea0003800000 */
.L_x_4773:
[----:B-----5:R1:W-:Y:S02]  /*17070*/  STS.128 [R247+0x5000], R40 ;  /* 0x00500028f7007388 */ /* 0x0203e40000000c00 */
.L_x_4772:
[----:B------:R-:W-:Y:S05]  /*17080*/  BSYNC B1 ;  /* 0x0000000000017941 */ /* 0x000fea0003800000 */
.L_x_4771:
        /* <DEDUP_REMOVED lines=101> */
.L_x_4776:
[----:B------:R-:W-:Y:S05]  /*176e0*/  BSYNC B0 ;  /* 0x0000000000007941 */ /* 0x000fea0003800000 */
.L_x_4775:
[----:B-----5:R2:W-:Y:S02]  /*176f0*/  STS.128 [R247+0x7000], R36 ;  /* 0x00700024f7007388 */ /* 0x0205e40000000c00 */
.L_x_4762:
[----:B------:R-:W-:Y:S05]  /*17700*/  BSYNC B2 ;  /* 0x0000000000027941 */ /* 0x000fea0003800000 */
.L_x_4761:
        /* <DEDUP_REMOVED lines=103> */
.L_x_4780:
[----:B------:R-:W-:Y:S05]  /*17d80*/  BSYNC B0 ;  /* 0x0000000000007941 */ /* 0x000fea0003800000 */
.L_x_4779:
[----:B-----5:R1:W-:Y:S02]  /*17d90*/  STS.128 [R247+0x1800], R20 ;  /* 0x00180014f7007388 */ /* 0x0203e40000000c00 */
.L_x_4778:
[----:B------:R-:W-:Y:S05]  /*17da0*/  BSYNC B1 ;  /* 0x0000000000017941 */ /* 0x000fea0003800000 */
.L_x_4777:
        /* <DEDUP_REMOVED lines=100> */
.L_x_4784:
[----:B------:R-:W-:Y:S05]  /*183f0*/  BSYNC B0 ;  /* 0x0000000000007941 */ /* 0x000fea0003800000 */
.L_x_4783:
[----:B-----5:R1:W-:Y:S02]  /*18400*/  STS.128 [R247+0x3800], R20 ;  /* 0x00380014f7007388 */ /* 0x0203e40000000c00 */
.L_x_4782:
[----:B------:R-:W-:Y:S05]  /*18410*/  BSYNC B1 ;  /* 0x0000000000017941 */ /* 0x000fea0003800000 */
.L_x_4781:
        /* <DEDUP_REMOVED lines=103> */
.L_x_4788:
[----:B------:R-:W-:Y:S05]  /*18a90*/  BSYNC B0 ;  /* 0x0000000000007941 */ /* 0x000fea0003800000 */
.L_x_4787:
[----:B-----5:R1:W-:Y:S02]  /*18aa0*/  STS.128 [R247+0x5800], R20 ;  /* 0x00580014f7007388 */ /* 0x0203e40000000c00 */
.L_x_4786:
[----:B------:R-:W-:Y:S05]  /*18ab0*/  BSYNC B1 ;  /* 0x0000000000017941 */ /* 0x000fea0003800000 */
.L_x_4785:
        /* <DEDUP_REMOVED lines=104> */
.L_x_4790:
[----:B------:R-:W-:Y:S05]  /*19140*/  BSYNC B0 ;  /* 0x0000000000007941 */ /* 0x000fea0003800000 */
.L_x_4789:
[----:B-----5:R1:W-:Y:S01]  /*19150*/  STS.128 [R247+0x7800], R16 ;  /* 0x00780010f7007388 */ /* 0x0203e20000000c00 */
[----:B------:R-:W-:Y:S05]  /*19160*/  BRA `(.L_x_4714) ;  /* 0x0000000800547947 */ /* 0x000fea0003800000 */
.L_x_4664:
        /* <DEDUP_REMOVED lines=42> */
.L_x_4792:
[----:B------:R-:W-:Y:S05]  /*19410*/  BSYNC B0 ;  /* 0x0000000000007941 */ /* 0x000fea0003800000 */
.L_x_4791:
        /* <DEDUP_REMOVED lines=35> */
.L_x_4794:
[----:B------:R-:W-:Y:S05]  /*19650*/  BSYNC B0 ;  /* 0x0000000000007941 */ /* 0x000fea0003800000 */
.L_x_4793:
        /* <DEDUP_REMOVED lines=34> */
.L_x_4796:
[----:B------:R-:W-:Y:S05]  /*19880*/  BSYNC B0 ;  /* 0x0000000000007941 */ /* 0x000fea0003800000 */
.L_x_4795:
        /* <DEDUP_REMOVED lines=35> */
.L_x_4714:
[----:B------:R-:W-:Y:S05]  /*19ac0*/  BSYNC B3 ;  /* 0x0000000000037941 */ /* 0x000fea0003800000 */
.L_x_4663:
        /* <DEDUP_REMOVED lines=41> */
.L_x_4798:
[----:B------:R-:W-:Y:S05]  /*19d60*/  BSYNC B0 ;  /* 0x0000000000007941 */ /* 0x000fea0003800000 */
.L_x_4797:
        /* <DEDUP_REMOVED lines=37> */
.L_x_4800:
[----:B------:R-:W-:Y:S05]  /*19fc0*/  BSYNC B0 ;  /* 0x0000000000007941 */ /* 0x000fea0003800000 */
.L_x_4799:
        /* <DEDUP_REMOVED lines=39> */
.L_x_4802:
[----:B------:R-:W-:Y:S05]  /*1a240*/  BSYNC B0 ;  /* 0x0000000000007941 */ /* 0x000fea0003800000 */
.L_x_4801:
        /* <DEDUP_REMOVED lines=42> */
.L_x_4804:
[----:B------:R-:W-:Y:S05]  /*1a4f0*/  BSYNC B0 ;  /* 0x0000000000007941 */ /* 0x000fea0003800000 */
.L_x_4803:
        /* <DEDUP_REMOVED lines=66> */
.L_x_4806:
[----:B------:R-:W-:Y:S05]  /*1a920*/  BSYNC B0 ;  /* 0x0000000000007941 */ /* 0x000fea0003800000 */
.L_x_4805:
        /* <DEDUP_REMOVED lines=39> */
.L_x_4808:
[----:B------:R-:W-:Y:S05]  /*1aba0*/  BSYNC B0 ;  /* 0x0000000000007941 */ /* 0x000fea0003800000 */
.L_x_4807:
        /* <DEDUP_REMOVED lines=41> */
.L_x_4810:
[----:B------:R-:W-:Y:S05]  /*1ae40*/  BSYNC B0 ;  /* 0x0000000000007941 */ /* 0x000fea0003800000 */
.L_x_4809:
        /* <DEDUP_REMOVED lines=53> */
.L_x_4812:
[----:B------:R-:W-:Y:S05]  /*1b1a0*/  BSYNC B0 ;  /* 0x0000000000007941 */ /* 0x000fea0003800000 */
.L_x_4811:
        /* <DEDUP_REMOVED lines=220> */
[----:B------:R-:W-:Y:S08]  /*1bf70*/  MUFU.TANH R28, R17 ;  /* 0x00000011001c7308 */ /* 0x000ff00000002400 */
[----:B------:R-:W-:Y:S08]  /*1bf80*/  MUFU.TANH R23, R16 ;  /* 0x0000001000177308 */ /* 0x000ff00000002400 */
[----:B------:R1:W-:Y:S01]  /*1bf90*/  MUFU.TANH R29, R18 ;  /* 0x00000012001d7308 */ /* 0x0003e20000002400 */
[C---:B----4-:R-:W-:Y:S06]  /*1bfa0*/  HMMA.16816.F32 R92, R36.reuse, R12, R92 ;  /* 0x0000000c245c723c */ /* 0x050fec000000185c */
[C---:B------:R-:W-:Y:S01]  /*1bfb0*/  HMMA.16816.F32 R88, R36.reuse, R14, R88 ;  /* 0x0000000e2458723c */ /* 0x040fe20000001858 */
[----:B-1----:R-:W1:Y:S06]  /*1bfc0*/  LDSM.16.M88.4 R16, [R220+0x7800] ;  /* 0x00780000dc10783b */ /* 0x002e6c0000000200 */
[----:B------:R-:W-:Y:S01]  /*1bfd0*/  SHF.R.S32.HI R15, RZ, 0x1f, R51 ;  /* 0x0000001fff0f7819 */ /* 0x000fe20000011433 */
[C---:B---3--:R-:W-:Y:S06]  /*1bfe0*/  HMMA.16816.F32 R84, R36.reuse, R24, R84 ;  /* 0x000000182454723c */ /* 0x048fec0000001854 */
[----:B------:R-:W-:Y:S01]  /*1bff0*/  HMMA.16816.F32 R80, R36, R26, R80 ;  /* 0x0000001a2450723c */ /* 0x000fe20000001850 */
[----:B------:R-:W-:-:S05]  /*1c000*/  LEA.HI R51, R15, R51, RZ, 0x2 ;  /* 0x000000330f337211 */ /* 0x000fca00078f10ff */
[C---:B------:R-:W-:Y:S01]  /*1c010*/  HMMA.16816.F32 R64, R4.reuse, R30, R64 ;  /* 0x0000001e0440723c */ /* 0x040fe20000001840 */
[----:B------:R-:W-:Y:S01]  /*1c020*/  SHF.R.S32.HI R51, RZ, 0x2, R51 ;  /* 0x00000002ff337819 */ /* 0x000fe20000011433 */
[----:B------:R-:W3:Y:S04]  /*1c030*/  MUFU.TANH R9, R9 ;  /* 0x0000000900097308 */ /* 0x000ee80000002400 */
[----:B------:R-:W-:Y:S01]  /*1c040*/  HMMA.16816.F32 R92, R4, R68, R92 ;  /* 0x00000044045c723c */ /* 0x000fe2000000185c */
[----:B------:R-:W-:-:S03]  /*1c050*/  LEA R51, R52, R51, 0x4 ;  /* 0x0000003334337211 */ /* 0x000fc600078e20ff */
[----:B------:R-:W4:Y:S01]  /*1c060*/  MUFU.TANH R21, R21 ;  /* 0x0000001500157308 */ /* 0x000f220000002400 */
[----:B------:R-:W-:Y:S01]  /*1c070*/  IADD3 R53, R51, 0x1, R53 ;  /* 0x0000000133357810 */ /* 0x000fe20007ffe035 */
[----:B------:R-:W-:Y:S01]  /*1c080*/  HMMA.16816.F32 R88, R4, R70, R88 ;  /* 0x000000460458723c */ /* 0x000fe20000001858 */
[----:B------:R-:W-:Y:S01]  /*1c090*/  LOP3.LUT R25, R45, 0x6, RZ, 0xc0, !PT ;  /* 0x000000062d197812 */ /* 0x000fe200078ec0ff */
[----:B--2--5:R-:W-:Y:S01]  /*1c0a0*/  FMUL.FTZ R0, R2, R0 ;  /* 0x0000000002007220 */ /* 0x024fe20000410000 */
[----:B------:R-:W-:Y:S01]  /*1c0b0*/  IADD3 R53, R50, R53, -R244 ;  /* 0x0000003532357210 */ /* 0x000fe20007ffe8f4 */
[-C--:B------:R-:W-:Y:S01]  /*1c0c0*/  FMUL.FTZ R13, R42, R32.reuse ;  /* 0x000000202a0d7220 */ /* 0x080fe20000410000 */
[-C--:B------:R-:W-:Y:S01]  /*1c0d0*/  FMUL.FTZ R12, R41, R32.reuse ;  /* 0x00000020290c7220 */ /* 0x080fe20000410000 */
[----:B------:R-:W-:Y:S02]  /*1c0e0*/  IMAD.IADD R25, R8, 0x1, R25 ;  /* 0x0000000108197824 */ /* 0x000fe400078e0219 */
[----:B------:R-:W-:Y:S01]  /*1c0f0*/  FMUL.FTZ R14, R43, R32 ;  /* 0x000000202b0e7220 */ /* 0x000fe20000410000 */
[----:B------:R-:W-:-:S02]  /*1c100*/  IMAD.IADD R3, R3, 0x1, R53 ;  /* 0x0000000103037824 */ /* 0x000fc400078e0235 */
[-C--:B------:R-:W-:Y:S01]  /*1c110*/  FMUL.FTZ R30, R40, R32.reuse ;  /* 0x00000020281e7220 */ /* 0x080fe20000410000 */
[----:B------:R-:W-:Y:S01]  /*1c120*/  FMUL.FTZ R20, R20, R32 ;  /* 0x0000002014147220 */ /* 0x000fe20000410000 */
[----:B------:R-:W-:-:S04]  /*1c130*/  DEPBAR.LE SB0, 0x0 ;  /* 0x000080000000791a */ /* 0x000fc80000000000 */
[----:B-1----:R-:W-:Y:S01]  /*1c140*/  HMMA.16816.F32 R84, R4, R16, R84 ;  /* 0x000000100454723c */ /* 0x002fe20000001854 */
[C---:B------:R-:W-:Y:S02]  /*1c150*/  VIMNMX R2, R3.reuse, R50, PT ;  /* 0x0000003203027248 */ /* 0x040fe40003fe0100 */
[----:B------:R-:W-:-:S03]  /*1c160*/  VIADDMNMX R3, R3, 0x8, R50, PT ;  /* 0x0000000803037846 */ /* 0x000fc60003800132 */
[----:B------:R-:W-:Y:S01]  /*1c170*/  HMMA.16816.F32 R80, R4, R18, R80 ;  /* 0x000000120450723c */ /* 0x000fe20000001850 */
[----:B------:R-:W1:Y:S06]  /*1c180*/  MUFU.TANH R30, R30 ;  /* 0x0000001e001e7308 */ /* 0x000e6c0000002400 */
[C---:B------:R-:W-:Y:S01]  /*1c190*/  VIADD R6, R25.reuse, 0x1 ;  /* 0x0000000119067836 */ /* 0x040fe20000000000 */
[----:B------:R-:W-:Y:S01]  /*1c1a0*/  IADD3 R5, R25, 0x8, RZ ;  /* 0x0000000819057810 */ /* 0x000fe20007ffe0ff */
[----:B------:R-:W2:Y:S03]  /*1c1b0*/  MUFU.TANH R13, R13 ;  /* 0x0000000d000d7308 */ /* 0x000ea60000002400 */
[----:B------:R-:W-:-:S02]  /*1c1c0*/  ISETP.GE.AND P6, PT, R6, R2, PT ;  /* 0x000000020600720c */ /* 0x000fc40003fc6270 */
[-C--:B------:R-:W-:Y:S02]  /*1c1d0*/  ISETP.GE.AND P3, PT, R6, R3.reuse, PT ;  /* 0x000000030600720c */ /* 0x080fe40003f66270 */
[C---:B------:R-:W-:Y:S02]  /*1c1e0*/  ISETP.GE.AND P4, PT, R5.reuse, R2, PT ;  /* 0x000000020500720c */ /* 0x040fe40003f86270 */
[----:B------:R-:W-:Y:S01]  /*1c1f0*/  ISETP.GE.AND P1, PT, R5, R3, PT ;  /* 0x000000030500720c */ /* 0x000fe20003f26270 */
[----:B------:R-:W2:Y:S01]  /*1c200*/  MUFU.TANH R12, R12 ;  /* 0x0000000c000c7308 */ /* 0x000ea20000002400 */
[----:B------:R-:W-:Y:S02]  /*1c210*/  I2FP.F32.S32 R6, R6 ;  /* 0x0000000600067245 */ /* 0x000fe40000201400 */
[----:B------:R-:W-:Y:S01]  /*1c220*/  I2FP.F32.S32 R5, R5 ;  /* 0x0000000500057245 */ /* 0x000fe20000201400 */
[----:B------:R-:W-:Y:S02]  /*1c230*/  VIADD R7, R25, 0x9 ;  /* 0x0000000919077836 */ /* 0x000fe40000000000 */
[----:B---3--:R-:W-:-:S02]  /*1c240*/  FFMA.FTZ R9, R0, R6, R9 ;  /* 0x0000000600097223 */ /* 0x008fc40000010009 */
[----:B------:R-:W3:Y:S01]  /*1c250*/  MUFU.TANH R14, R14 ;  /* 0x0000000e000e7308 */ /* 0x000ee20000002400 */
[CC--:B------:R-:W-:Y:S01]  /*1c260*/  FFMA.FTZ R19, R0.reuse, R5.reuse, R23 ;  /* 0x0000000500137223 */ /* 0x0c0fe20000010017 */
[C---:B------:R-:W-:Y:S01]  /*1c270*/  FFMA.FTZ R29, R0.reuse, R5, R29 ;  /* 0x00000005001d7223 */ /* 0x040fe2000001001d */
[----:B------:R-:W-:Y:S02]  /*1c280*/  VIADD R5, R25, 0x10 ;  /* 0x0000001019057836 */ /* 0x000fe40000000000 */
[----:B------:R-:W-:Y:S01]  /*1c290*/  FMUL.FTZ R24, R65, R32 ;  /* 0x0000002041187220 */ /* 0x000fe20000410000 */
[----:B----4-:R-:W-:Y:S01]  /*1c2a0*/  FFMA.FTZ R18, R0, R6, R21 ;  /* 0x0000000600127223 */ /* 0x010fe20000010015 */
[-C--:B------:R-:W-:Y:S01]  /*1c2b0*/  FMUL.FTZ R16, R66, R32.reuse ;  /* 0x0000002042107220 */ /* 0x080fe20000410000 */
[-C--:B------:R-:W-:Y:S01]  /*1c2c0*/  FMUL.FTZ R17, R92, R32.reuse ;  /* 0x000000205c117220 */ /* 0x080fe20000410000 */
[----:B------:R-:W-:Y:S01]  /*1c2d0*/  FMUL.FTZ R94, R94, R32 ;  /* 0x000000205e5e7220 */ /* 0x000fe20000410000 */
[----:B------:R-:W-:-:S02]  /*1c2e0*/  VIADD R6, R25, 0x11 ;  /* 0x0000001119067836 */ /* 0x000fc40000000000 */
[-C--:B------:R-:W-:Y:S01]  /*1c2f0*/  FMUL.FTZ R15, R64, R32.reuse ;  /* 0x00000020400f7220 */ /* 0x080fe20000410000 */
[----:B------:R-:W-:Y:S01]  /*1c300*/  FMUL.FTZ R67, R67, R32 ;  /* 0x0000002043437220 */ /* 0x000fe20000410000 */
[CC--:B------:R-:W-:Y:S02]  /*1c310*/  ISETP.GE.AND P0, PT, R7.reuse, R2.reuse, PT ;  /* 0x000000020700720c */ /* 0x0c0fe40003f06270 */
[----:B------:R-:W-:Y:S02]  /*1c320*/  ISETP.GE.AND P5, PT, R7, R3, PT ;  /* 0x000000030700720c */ /* 0x000fe40003fa6270 */
[----:B------:R-:W-:Y:S02]  /*1c330*/  FSEL R21, R9, -INF , !P6 ;  /* 0xff80000009157808 */ /* 0x000fe40007000000 */
[----:B------:R-:W-:Y:S02]  /*1c340*/  I2FP.F32.S32 R7, R7 ;  /* 0x0000000700077245 */ /* 0x000fe40000201400 */
[----:B------:R-:W-:-:S02]  /*1c350*/  ISETP.GE.AND P2, PT, R5, R2, PT ;  /* 0x000000020500720c */ /* 0x000fc40003f46270 */
[----:B------:R-:W-:Y:S01]  /*1c360*/  ISETP.GE.AND P6, PT, R5, R3, PT ;  /* 0x000000030500720c */ /* 0x000fe20003fc6270 */
[----:B------:R-:W4:Y:S01]  /*1c370*/  MUFU.TANH R24, R24 ;  /* 0x0000001800187308 */ /* 0x000f220000002400 */
[----:B------:R-:W-:Y:S02]  /*1c380*/  I2FP.F32.S32 R5, R5 ;  /* 0x0000000500057245 */ /* 0x000fe40000201400 */
[----:B------:R-:W-:Y:S01]  /*1c390*/  I2FP.F32.S32 R9, R6 ;  /* 0x0000000600097245 */ /* 0x000fe20000201400 */
[----:B------:R-:W-:Y:S01]  /*1c3a0*/  FMUL.FTZ R26, R22, R32 ;  /* 0x00000020161a7220 */ /* 0x000fe20000410000 */
[----:B------:R-:W-:Y:S01]  /*1c3b0*/  FSEL R18, R18, -INF , !P3 ;  /* 0xff80000012127808 */ /* 0x000fe20005800000 */
[-C--:B------:R-:W-:Y:S01]  /*1c3c0*/  FFMA.FTZ R22, R0, R7.reuse, R28 ;  /* 0x0000000700167223 */ /* 0x080fe2000001001c */
[----:B------:R-:W-:Y:S01]  /*1c3d0*/  FSEL R19, R19, -INF , !P4 ;  /* 0xff80000013137808 */ /* 0x000fe20006000000 */
[----:B------:R-:W4:Y:S01]  /*1c3e0*/  MUFU.TANH R16, R16 ;  /* 0x0000001000107308 */ /* 0x000f220000002400 */
[----:B------:R-:W-:Y:S01]  /*1c3f0*/  ISETP.GE.AND P3, PT, R6, R2, PT ;  /* 0x000000020600720c */ /* 0x000fe20003f66270 */
[----:B------:R-:W-:Y:S01]  /*1c400*/  FFMA.FTZ R7, R0, R7, R44 ;  /* 0x0000000700077223 */ /* 0x000fe2000001002c */
[----:B------:R-:W-:Y:S01]  /*1c410*/  ISETP.GE.AND P4, PT, R6, R3, PT ;  /* 0x000000030600720c */ /* 0x000fe20003f86270 */
[CC--:B-1----:R-:W-:Y:S01]  /*1c420*/  FFMA.FTZ R6, R0.reuse, R5.reuse, R30 ;  /* 0x0000000500067223 */ /* 0x0c2fe2000001001e */
[----:B--2---:R-:W-:-:S03]  /*1c430*/  FFMA.FTZ R13, R0, R5, R13 ;  /* 0x00000005000d7223 */ /* 0x004fc6000001000d */
[----:B------:R-:W1:Y:S01]  /*1c440*/  MUFU.TANH R4, R67 ;  /* 0x0000004300047308 */ /* 0x000e620000002400 */
[----:B------:R-:W-:Y:S01]  /*1c450*/  FFMA.FTZ R5, R0, R9, R12 ;  /* 0x0000000900057223 */ /* 0x000fe2000001000c */
[----:B------:R-:W-:-:S06]  /*1c460*/  IADD3 R12, R25, 0x19, RZ ;  /* 0x00000019190c7810 */ /* 0x000fcc0007ffe0ff */
[----:B------:R-:W2:Y:S01]  /*1c470*/  MUFU.TANH R17, R17 ;  /* 0x0000001100117308 */ /* 0x000ea20000002400 */
[-C--:B------:R-:W-:Y:S01]  /*1c480*/  FMUL.FTZ R27, R93, R32.reuse ;  /* 0x000000205d1b7220 */ /* 0x080fe20000410000 */
[----:B------:R-:W-:-:S06]  /*1c490*/  FMUL.FTZ R89, R89, R32 ;  /* 0x0000002059597220 */ /* 0x000fcc0000410000 */
[----:B------:R-:W2:Y:S01]  /*1c4a0*/  MUFU.TANH R94, R94 ;  /* 0x0000005e005e7308 */ /* 0x000ea20000002400 */
[-C--:B------:R-:W-:Y:S01]  /*1c4b0*/  FMUL.FTZ R90, R90, R32.reuse ;  /* 0x000000205a5a7220 */ /* 0x080fe20000410000 */
[----:B------:R-:W-:Y:S01]  /*1c4c0*/  FMUL.FTZ R91, R91, R32 ;  /* 0x000000205b5b7220 */ /* 0x000fe20000410000 */
[----:B------:R-:W-:-:S05]  /*1c4d0*/  VIADD R28, R25, 0x18 ;  /* 0x00000018191c7836 */ /* 0x000fca0000000000 */
[----:B------:R-:W2:Y:S01]  /*1c4e0*/  MUFU.TANH R15, R15 ;  /* 0x0000000f000f7308 */ /* 0x000ea20000002400 */
[----:B------:R-:W-:Y:S02]  /*1c4f0*/  VIADD R23, R25, 0x20 ;  /* 0x0000002019177836 */ /* 0x000fe40000000000 */
[-C--:B------:R-:W-:Y:S01]  /*1c500*/  FMUL.FTZ R95, R95, R32.reuse ;  /* 0x000000205f5f7220 */ /* 0x080fe20000410000 */
[----:B---3--:R-:W-:Y:S01]  /*1c510*/  FFMA.FTZ R9, R0, R9, R14 ;  /* 0x0000000900097223 */ /* 0x008fe2000001000e */
[----:B------:R-:W-:Y:S02]  /*1c520*/  FSEL R14, R29, -INF , !P1 ;  /* 0xff8000001d0e7808 */ /* 0x000fe40004800000 */
[----:B------:R-:W-:Y:S02]  /*1c530*/  FSEL R7, R7, -INF , !P5 ;  /* 0xff80000007077808 */ /* 0x000fe40006800000 */
[----:B------:R-:W-:Y:S01]  /*1c540*/  FSEL R6, R6, -INF , !P2 ;  /* 0xff80000006067808 */ /* 0x000fe20005000000 */
[----:B------:R-:W-:Y:S01]  /*1c550*/  FMUL.FTZ R88, R88, R32 ;  /* 0x0000002058587220 */ /* 0x000fe20000410000 */
[----:B------:R-:W-:-:S02]  /*1c560*/  ISETP.GE.AND P5, PT, R12, R2, PT ;  /* 0x000000020c00720c */ /* 0x000fc40003fa6270 */
[----:B------:R-:W-:Y:S02]  /*1c570*/  ISETP.GE.AND P2, PT, R12, R3, PT ;  /* 0x000000030c00720c */ /* 0x000fe40003f46270 */
[----:B------:R-:W-:Y:S02]  /*1c580*/  I2FP.F32.S32 R29, R12 ;  /* 0x0000000c001d7245 */ /* 0x000fe40000201400 */
[----:B------:R-:W-:Y:S02]  /*1c590*/  FSEL R22, R22, -INF , !P0 ;  /* 0xff80000016167808 */ /* 0x000fe40004000000 */
[----:B------:R-:W-:Y:S02]  /*1c5a0*/  FSEL R12, R13, -INF , !P6 ;  /* 0xff8000000d0c7808 */ /* 0x000fe40007000000 */
[----:B------:R-:W-:Y:S01]  /*1c5b0*/  FSEL R5, R5, -INF , !P3 ;  /* 0xff80000005057808 */ /* 0x000fe20005800000 */
[----:B------:R-:W3:Y:S01]  /*1c5c0*/  MUFU.TANH R27, R27 ;  /* 0x0000001b001b7308 */ /* 0x000ee20000002400 */
[----:B------:R-:W-:-:S02]  /*1c5d0*/  ISETP.GE.AND P1, PT, R28, R2, PT ;  /* 0x000000021c00720c */ /* 0x000fc40003f26270 */
[-C--:B------:R-:W-:Y:S02]  /*1c5e0*/  ISETP.GE.AND P0, PT, R28, R3.reuse, PT ;  /* 0x000000031c00720c */ /* 0x080fe40003f06270 */
[C---:B------:R-:W-:Y:S02]  /*1c5f0*/  ISETP.GE.AND P6, PT, R23.reuse, R2, PT ;  /* 0x000000021700720c */ /* 0x040fe40003fc6270 */
[----:B------:R-:W-:Y:S01]  /*1c600*/  ISETP.GE.AND P3, PT, R23, R3, PT ;  /* 0x000000031700720c */ /* 0x000fe20003f66270 */
[----:B------:R-:W-:Y:S01]  /*1c610*/  MUFU.TANH R89, R89 ;  /* 0x0000005900597308 */ /* 0x000fe20000002400 */
[----:B------:R-:W-:Y:S02]  /*1c620*/  I2FP.F32.S32 R28, R28 ;  /* 0x0000001c001c7245 */ /* 0x000fe40000201400 */
[----:B------:R-:W-:Y:S01]  /*1c630*/  I2FP.F32.S32 R23, R23 ;  /* 0x0000001700177245 */ /* 0x000fe20000201400 */
[----:B----4-:R-:W-:-:S04]  /*1c640*/  FFMA.FTZ R13, R0, R29, R24 ;  /* 0x0000001d000d7223 */ /* 0x010fc80000010018 */
[----:B------:R-:W4:Y:S01]  /*1c650*/  MUFU.TANH R90, R90 ;  /* 0x0000005a005a7308 */ /* 0x000f220000002400 */
[-C--:B------:R-:W-:Y:S01]  /*1c660*/  FMUL.FTZ R84, R84, R32.reuse ;  /* 0x0000002054547220 */ /* 0x080fe20000410000 */
[----:B------:R-:W-:Y:S01]  /*1c670*/  FMUL.FTZ R86, R86, R32 ;  /* 0x0000002056567220 */ /* 0x000fe20000410000 */
[----:B------:R-:W-:-:S05]  /*1c680*/  FFMA.FTZ R16, R0, R28, R16 ;  /* 0x0000001c00107223 */ /* 0x000fca0000010010 */
[----:B------:R-:W4:Y:S01]  /*1c690*/  MUFU.TANH R91, R91 ;  /* 0x0000005b005b7308 */ /* 0x000f220000002400 */
[C---:B-1----:R-:W-:Y:S01]  /*1c6a0*/  FFMA.FTZ R29, R0.reuse, R29, R4 ;  /* 0x0000001d001d7223 */ /* 0x042fe20000010004 */
[CC--:B--2---:R-:W-:Y:S01]  /*1c6b0*/  FFMA.FTZ R179, R0.reuse, R23.reuse, R17 ;  /* 0x0000001700b37223 */ /* 0x0c4fe20000010011 */
[----:B------:R-:W-:-:S05]  /*1c6c0*/  FFMA.FTZ R94, R0, R23, R94 ;  /* 0x00000017005e7223 */ /* 0x000fca000001005e */
[----:B------:R-:W1:Y:S01]  /*1c6d0*/  MUFU.TANH R95, R95 ;  /* 0x0000005f005f7308 */ /* 0x000e620000002400 */
[----:B------:R-:W-:Y:S01]  /*1c6e0*/  FMUL.FTZ R80, R80, R32 ;  /* 0x0000002050507220 */ /* 0x000fe20000410000 */
[----:B------:R-:W-:Y:S01]  /*1c6f0*/  FFMA.FTZ R15, R0, R28, R15 ;  /* 0x0000001c000f7223 */ /* 0x000fe2000001000f */
[C---:B------:R-:W-:Y:S02]  /*1c700*/  VIADD R24, R25.reuse, 0x28 ;  /* 0x0000002819187836 */ /* 0x040fe40000000000 */
[----:B------:R-:W-:-:S03]  /*1c710*/  VIADD R23, R25, 0x29 ;  /* 0x0000002919177836 */ /* 0x000fc60000000000 */
[----:B------:R-:W2:Y:S01]  /*1c720*/  MUFU.TANH R88, R88 ;  /* 0x0000005800587308 */ /* 0x000ea20000002400 */
[----:B------:R-:W-:Y:S01]  /*1c730*/  VIADD R28, R25, 0x21 ;  /* 0x00000021191c7836 */ /* 0x000fe20000000000 */
[----:B------:R-:W-:Y:S01]  /*1c740*/  FSEL R17, R9, -INF , !P4 ;  /* 0xff80000009117808 */ /* 0x000fe20006000000 */
[-C--:B------:R-:W-:Y:S01]  /*1c750*/  FMUL.FTZ R85, R85, R32.reuse ;  /* 0x0000002055557220 */ /* 0x080fe20000410000 */
[----:B------:R-:W-:Y:S01]  /*1c760*/  FMUL.FTZ R82, R82, R32 ;  /* 0x0000002052527220 */ /* 0x000fe20000410000 */
[----:B------:R-:W-:Y:S02]  /*1c770*/  FSEL R16, R16, -INF , !P0 ;  /* 0xff80000010107808 */ /* 0x000fe40004000000 */
[----:B------:R-:W-:Y:S01]  /*1c780*/  FSEL R13, R13, -INF , !P5 ;  /* 0xff8000000d0d7808 */ /* 0x000fe20006800000 */
[----:B------:R-:W2:Y:S01]  /*1c790*/  MUFU.TANH R84, R84 ;  /* 0x0000005400547308 */ /* 0x000ea20000002400 */
[----:B------:R-:W-:Y:S02]  /*1c7a0*/  FSEL R9, R29, -INF , !P2 ;  /* 0xff8000001d097808 */ /* 0x000fe40005000000 */
[----:B------:R-:W-:-:S02]  /*1c7b0*/  FSEL R179, R179, -INF , !P6 ;  /* 0xff800000b3b37808 */ /* 0x000fc40007000000 */
[----:B------:R-:W-:Y:S02]  /*1c7c0*/  FSEL R4, R15, -INF , !P1 ;  /* 0xff8000000f047808 */ /* 0x000fe40004800000 */
[CC--:B------:R-:W-:Y:S01]  /*1c7d0*/  ISETP.GE.AND P0, PT, R24.reuse, R2.reuse, PT ;  /* 0x000000021800720c */ /* 0x0c0fe20003f06270 */
[----:B------:R-:W2:Y:S01]  /*1c7e0*/  MUFU.TANH R86, R86 ;  /* 0x0000005600567308 */ /* 0x000ea20000002400 */
[-C--:B------:R-:W-:Y:S02]  /*1c7f0*/  ISETP.GE.AND P5, PT, R24, R3.reuse, PT ;  /* 0x000000031800720c */ /* 0x080fe40003fa6270 */
[C---:B------:R-:W-:Y:S02]  /*1c800*/  ISETP.GE.AND P2, PT, R23.reuse, R2, PT ;  /* 0x000000021700720c */ /* 0x040fe40003f46270 */
[----:B------:R-:W-:Y:S02]  /*1c810*/  ISETP.GE.AND P6, PT, R23, R3, PT ;  /* 0x000000031700720c */ /* 0x000fe40003fc6270 */
[----:B------:R-:W-:Y:S01]  /*1c820*/  I2FP.F32.S32 R15, R28 ;  /* 0x0000001c000f7245 */ /* 0x000fe20000201400 */
[----:B------:R-:W2:Y:S01]  /*1c830*/  MUFU.TANH R80, R80 ;  /* 0x0000005000507308 */ /* 0x000ea20000002400 */
[----:B------:R-:W-:-:S02]  /*1c840*/  I2FP.F32.S32 R24, R24 ;  /* 0x0000001800187245 */ /* 0x000fc40000201400 */
[----:B------:R-:W-:Y:S01]  /*1c850*/  I2FP.F32.S32 R23, R23 ;  /* 0x0000001700177245 */ /* 0x000fe20000201400 */
[----:B------:R-:W-:Y:S01]  /*1c860*/  FMUL.FTZ R87, R87, R32 ;  /* 0x0000002057577220 */ /* 0x000fe20000410000 */
[C---:B---3--:R-:W-:Y:S01]  /*1c870*/  FFMA.FTZ R27, R0.reuse, R15, R27 ;  /* 0x0000000f001b7223 */ /* 0x048fe2000001001b */
[C---:B----4-:R-:W-:Y:S02]  /*1c880*/  FFMA.FTZ R31, R0.reuse, R24, R90 ;  /* 0x00000018001f7223 */ /* 0x050fe4000001005a */
[----:B------:R-:W-:Y:S01]  /*1c890*/  MUFU.TANH R85, R85 ;  /* 0x0000005500557308 */ /* 0x000fe20000002400 */
[CC--:B------:R-:W-:Y:S01]  /*1c8a0*/  FFMA.FTZ R89, R0.reuse, R23.reuse, R89 ;  /* 0x0000001700597223 */ /* 0x0c0fe20000010059 */
[----:B------:R-:W-:Y:S01]  /*1c8b0*/  FFMA.FTZ R30, R0, R23, R91 ;  /* 0x00000017001e7223 */ /* 0x000fe2000001005b */
[----:B------:R-:W-:Y:S01]  /*1c8c0*/  ISETP.GE.AND P4, PT, R28, R2, PT ;  /* 0x000000021c00720c */ /* 0x000fe20003f86270 */
[----:B-1----:R-:W-:Y:S01]  /*1c8d0*/  FFMA.FTZ R95, R0, R15, R95 ;  /* 0x0000000f005f7223 */ /* 0x002fe2000001005f */
[----:B------:R-:W-:-:S03]  /*1c8e0*/  VIADD R23, R25, 0x38 ;  /* 0x0000003819177836 */ /* 0x000fc60000000000 */
[----:B------:R-:W1:Y:S01]  /*1c8f0*/  MUFU.TANH R82, R82 ;  /* 0x0000005200527308 */ /* 0x000e620000002400 */
[----:B------:R-:W-:Y:S01]  /*1c900*/  IADD3 R15, R25, 0x30, RZ ;  /* 0x00000030190f7810 */ /* 0x000fe20007ffe0ff */
[----:B--2---:R-:W-:Y:S01]  /*1c910*/  FFMA.FTZ R88, R0, R24, R88 ;  /* 0x0000001800587223 */ /* 0x004fe20000010058 */
[-C--:B------:R-:W-:Y:S01]  /*1c920*/  FMUL.FTZ R81, R81, R32.reuse ;  /* 0x0000002051517220 */ /* 0x080fe20000410000 */
[----:B------:R-:W-:Y:S01]  /*1c930*/  FMUL.FTZ R83, R83, R32 ;  /* 0x0000002053537220 */ /* 0x000fe20000410000 */
[----:B------:R-:W-:Y:S01]  /*1c940*/  ISETP.GE.AND P1, PT, R28, R3, PT ;  /* 0x000000031c00720c */ /* 0x000fe20003f26270 */
[----:B------:R-:W-:Y:S02]  /*1c950*/  VIADD R24, R25, 0x31 ;  /* 0x0000003119187836 */ /* 0x000fe40000000000 */
[----:B------:R-:W2:Y:S01]  /*1c960*/  MUFU.TANH R87, R87 ;  /* 0x0000005700577308 */ /* 0x000ea20000002400 */
[----:B------:R-:W-:Y:S02]  /*1c970*/  FSEL R182, R27, -INF , !P4 ;  /* 0xff8000001bb67808 */ /* 0x000fe40006000000 */
[----:B------:R-:W-:-:S02]  /*1c980*/  FSEL R31, R31, -INF , !P5 ;  /* 0xff8000001f1f7808 */ /* 0x000fc40006800000 */
[----:B------:R-:W-:Y:S02]  /*1c990*/  FSEL R184, R89, -INF , !P2 ;  /* 0xff80000059b87808 */ /* 0x000fe40005000000 */
[----:B------:R-:W-:Y:S02]  /*1c9a0*/  I2FP.F32.S32 R27, R15 ;  /* 0x0000000f001b7245 */ /* 0x000fe40000201400 */
[CC--:B------:R-:W-:Y:S02]  /*1c9b0*/  ISETP.GE.AND P5, PT, R23.reuse, R2.reuse, PT ;  /* 0x000000021700720c */ /* 0x0c0fe40003fa6270 */
[----:B------:R-:W-:Y:S02]  /*1c9c0*/  ISETP.GE.AND P2, PT, R23, R3, PT ;  /* 0x000000031700720c */ /* 0x000fe40003f46270 */
[----:B------:R-:W-:Y:S02]  /*1c9d0*/  I2FP.F32.S32 R23, R23 ;  /* 0x0000001700177245 */ /* 0x000fe40000201400 */
[----:B------:R-:W-:Y:S01]  /*1c9e0*/  FSEL R185, R94, -INF , !P3 ;  /* 0xff8000005eb97808 */ /* 0x000fe20005800000 */
[----:B------:R-:W3:Y:S01]  /*1c9f0*/  MUFU.TANH R20, R20 ;  /* 0x0000001400147308 */ /* 0x000ee20000002400 */
[----:B------:R-:W-:-:S02]  /*1ca00*/  ISETP.GE.AND P3, PT, R15, R2, PT ;  /* 0x000000020f00720c */ /* 0x000fc40003f66270 */
[----:B------:R-:W-:Y:S02]  /*1ca10*/  ISETP.GE.AND P4, PT, R15, R3, PT ;  /* 0x000000030f00720c */ /* 0x000fe40003f86270 */
[----:B------:R-:W-:Y:S02]  /*1ca20*/  FSEL R186, R95, -INF , !P1 ;  /* 0xff8000005fba7808 */ /* 0x000fe40004800000 */
[----:B------:R-:W-:Y:S01]  /*1ca30*/  FSEL R183, R88, -INF , !P0 ;  /* 0xff80000058b77808 */ /* 0x000fe20004000000 */
[----:B------:R-:W4:Y:S01]  /*1ca40*/  MUFU.TANH R15, R26 ;  /* 0x0000001a000f7308 */ /* 0x000f220000002400 */
[----:B------:R-:W-:Y:S01]  /*1ca50*/  ISETP.GE.AND P1, PT, R24, R2, PT ;  /* 0x000000021800720c */ /* 0x000fe20003f26270 */
[----:B------:R-:W-:Y:S01]  /*1ca60*/  FFMA.FTZ R29, R0, R27, R84 ;  /* 0x0000001b001d7223 */ /* 0x000fe20000010054 */
[----:B------:R-:W-:Y:S01]  /*1ca70*/  ISETP.GE.AND P0, PT, R24, R3, PT ;  /* 0x000000031800720c */ /* 0x000fe20003f06270 */
[C---:B------:R-:W-:Y:S01]  /*1ca80*/  FFMA.FTZ R86, R0.reuse, R27, R86 ;  /* 0x0000001b00567223 */ /* 0x040fe20000010056 */
[----:B------:R-:W-:Y:S01]  /*1ca90*/  I2FP.F32.S32 R24, R24 ;  /* 0x0000001800187245 */ /* 0x000fe20000201400 */
[----:B------:R-:W-:-:S02]  /*1caa0*/  FFMA.FTZ R27, R0, R23, R80 ;  /* 0x00000017001b7223 */ /* 0x000fc40000010050 */
[----:B------:R-:W4:Y:S01]  /*1cab0*/  MUFU.TANH R81, R81 ;  /* 0x0000005100517308 */ /* 0x000f220000002400 */
[C---:B-1----:R-:W-:Y:S01]  /*1cac0*/  FFMA.FTZ R190, R0.reuse, R23, R82 ;  /* 0x0000001700be7223 */ /* 0x042fe20000010052 */
[----:B------:R-:W-:-:S06]  /*1cad0*/  FFMA.FTZ R28, R0, R24, R85 ;  /* 0x00000018001c7223 */ /* 0x000fcc0000010055 */
[----:B------:R-:W1:Y:S01]  /*1cae0*/  MUFU.TANH R83, R83 ;  /* 0x0000005300537308 */ /* 0x000e620000002400 */
[----:B------:R-:W-:Y:S01]  /*1caf0*/  VIADD R23, R25, 0x39 ;  /* 0x0000003919177836 */ /* 0x000fe20000000000 */
[----:B------:R-:W-:Y:S02]  /*1cb00*/  FSEL R27, R27, -INF , !P5 ;  /* 0xff8000001b1b7808 */ /* 0x000fe40006800000 */
[----:B------:R-:W-:Y:S01]  /*1cb10*/  ISETP.GT.AND P5, PT, R250, R239, PT ;  /* 0x000000effa00720c */ /* 0x000fe20003fa4270 */
[----:B--2---:R-:W-:Y:S01]  /*1cb20*/  FFMA.FTZ R87, R0, R24, R87 ;  /* 0x0000001800577223 */ /* 0x004fe20000010057 */
[----:B------:R-:W-:Y:S02]  /*1cb30*/  FSEL R30, R30, -INF , !P6 ;  /* 0xff8000001e1e7808 */ /* 0x000fe40007000000 */
[----:B------:R-:W-:Y:S02]  /*1cb40*/  FSEL R29, R29, -INF , !P3 ;  /* 0xff8000001d1d7808 */ /* 0x000fe40005800000 */
[----:B------:R-:W-:-:S02]  /*1cb50*/  ISETP.GE.AND P6, PT, R25, R2, PT ;  /* 0x000000021900720c */ /* 0x000fc40003fc6270 */
[----:B------:R-:W-:Y:S02]  /*1cb60*/  ISETP.GE.AND P3, PT, R25, R3, PT ;  /* 0x000000031900720c */ /* 0x000fe40003f66270 */
[----:B------:R-:W-:Y:S02]  /*1cb70*/  FSEL R24, R86, -INF , !P4 ;  /* 0xff80000056187808 */ /* 0x000fe40006000000 */
[----:B------:R-:W-:Y:S02]  /*1cb80*/  FSEL R28, R28, -INF , !P1 ;  /* 0xff8000001c1c7808 */ /* 0x000fe40004800000 */
[----:B------:R-:W-:Y:S02]  /*1cb90*/  I2FP.F32.S32 R25, R25 ;  /* 0x0000001900197245 */ /* 0x000fe40000201400 */
[C---:B------:R-:W-:Y:S02]  /*1cba0*/  ISETP.GE.AND P4, PT, R23.reuse, R2, PT ;  /* 0x000000021700720c */ /* 0x040fe40003f86270 */
[----:B------:R-:W-:-:S02]  /*1cbb0*/  ISETP.GE.AND P1, PT, R23, R3, PT ;  /* 0x000000031700720c */ /* 0x000fc40003f26270 */
[----:B------:R-:W-:Y:S01]  /*1cbc0*/  I2FP.F32.S32 R23, R23 ;  /* 0x0000001700177245 */ /* 0x000fe20000201400 */
[CC--:B---3--:R-:W-:Y:S01]  /*1cbd0*/  FFMA.FTZ R20, R0.reuse, R25.reuse, R20 ;  /* 0x0000001900147223 */ /* 0x0c8fe20000010014 */
[C---:B----4-:R-:W-:Y:S01]  /*1cbe0*/  FFMA.FTZ R15, R0.reuse, R25, R15 ;  /* 0x00000019000f7223 */ /* 0x050fe2000001000f */
[----:B------:R-:W-:Y:S02]  /*1cbf0*/  FSEL R193, R87, -INF , !P0 ;  /* 0xff80000057c17808 */ /* 0x000fe40004000000 */
        /* <DEDUP_REMOVED lines=17> */
[----:B------:R-:W-:Y:S01]  /*1cd10*/  VIADD R213, R227, 0x5000 ;  /* 0x00005000e3d57836 */ /* 0x000fe20000000000 */
[----:B------:R-:W-:Y:S01]  /*1cd20*/  FSEL R15, R15, -INF , !P3 ;  /* 0xff8000000f0f7808 */ /* 0x000fe20005800000 */
[----:B------:R-:W-:Y:S01]  /*1cd30*/  VIADD R212, R227, 0x5800 ;  /* 0x00005800e3d47836 */ /* 0x000fe20000000000 */
        /* <DEDUP_REMOVED lines=71> */
.L_x_4816:
[----:B------:R-:W2:Y:S02]  /*1d1b0*/  LD.E R26, desc[UR6][R10.64+0x38] ;  /* 0x000038060a1a7980 */ /* 0x000ea4000c101900 */
[----:B--2---:R-:W-:-:S04]  /*1d1c0*/  LEA R26, -R26, RZ, 0x6 ;  /* 0x000000ff1a1a7211 */ /* 0x004fc800078e31ff */
[----:B------:R-:W-:Y:S02]  /*1d1d0*/  SHF.R.S32.HI R8, RZ, 0x1f, R26 ;  /* 0x0000001fff087819 */ /* 0x000fe4000001141a */
.L_x_4817:
[----:B------:R-:W-:Y:S05]  /*1d1e0*/  BSYNC B0 ;  /* 0x0000000000007941 */ /* 0x000fea0003800000 */
.L_x_4815:
        /* <DEDUP_REMOVED lines=119> */
.L_x_4814:
[----:B------:R-:W-:Y:S05]  /*1d960*/  BSYNC B1 ;  /* 0x0000000000017941 */ /* 0x000fea0003800000 */
.L_x_4813:
        /* <DEDUP_REMOVED lines=15> */
[----:B-1----:R-:W-:Y:S01]  /*1da60*/  LDSM.16.MT88.4 R40, [R234+0x12000] ;  /* 0x01200000ea28783b */ /* 0x002fe20000004200 */
        /* <DEDUP_REMOVED lines=243> */
[----:B------:R-:W-:Y:S01]  /*1e9a0*/  HMMA.16816.F32 R156, R4, R14, R156 ;  /* 0x0000000e049c723c */ /* 0x000fe2000000189c */
[----:B------:R-:W3:Y:S01]  /*1e9b0*/  LDSM.16.MT88.4 R12, [R234+0x13000] ;  /* 0x01300000ea0c783b */ /* 0x000ee20000004200 */
[----:B------:R-:W-:-:S03]  /*1e9c0*/  FADD.FTZ R187, R189, R187 ;  /* 0x000000bbbdbb7221 */ /* 0x000fc60000010000 */
[----:B------:R-:W-:Y:S01]  /*1e9d0*/  STL [R1], R206 ;  /* 0x000000ce01007387 */ /* 0x000fe20000100800 */
        /* <DEDUP_REMOVED lines=168> */
.L_x_4820:
[----:B--2---:R-:W-:Y:S02]  /*1f460*/  R2UR UR4, R196 ;  /* 0x00000000c40472ca */ /* 0x004fe400000e0000 */
[----:B------:R-:W-:-:S13]  /*1f470*/  R2UR UR5, R197 ;  /* 0x00000000c50572ca */ /* 0x000fda00000e0000 */
[----:B-1----:R-:W2:Y:S02]  /*1f480*/  LD.E R6, desc[UR4][R198.64+0x40] ;  /* 0x00004004c6067980 */ /* 0x002ea4000c101900 */
[----:B--2---:R-:W-:-:S05]  /*1f490*/  IMAD.U32 R6, R6, -0x40, RZ ;  /* 0xffffffc006067824 */ /* 0x004fca00078e00ff */
[----:B------:R-:W-:Y:S02]  /*1f4a0*/  SHF.R.S32.HI R5, RZ, 0x1f, R6 ;  /* 0x0000001fff057819 */ /* 0x000fe40000011406 */
.L_x_4821:
[----:B------:R-:W-:Y:S05]  /*1f4b0*/  BSYNC B0 ;  /* 0x0000000000007941 */ /* 0x000fea0003800000 */
.L_x_4819:
        /* <DEDUP_REMOVED lines=144> */
[----:B------:R-:W-:Y:S04]  /*1fdc0*/  LDSM.16.M88.4 R176, [R229+0x9000] ;  /* 0x00900000e5b0783b */ /* 0x000fe80000000200 */
[----:B--2---:R-:W2:Y:S04]  /*1fdd0*/  LDSM.16.M88.4 R4, [R229+0x8800] ;  /* 0x00880000e504783b */ /* 0x004ea80000000200 */
[----:B------:R-:W4:Y:S04]  /*1fde0*/  LDSM.16.M88.4 R32, [R229+0x9800] ;  /* 0x00980000e520783b */ /* 0x000f280000000200 */
[----:B---3--:R-:W-:Y:S04]  /*1fdf0*/  LDSM.16.M88.4 R28, [R228] ;  /* 0x00000000e41c783b */ /* 0x008fe80000000200 */
[----:B------:R-:W3:Y:S04]  /*1fe00*/  LDSM.16.M88.4 R20, [R223] ;  /* 0x00000000df14783b */ /* 0x000ee80000000200 */
[----:B------:R-:W5:Y:S04]  /*1fe10*/  LDSM.16.M88.4 R24, [R227] ;  /* 0x00000000e318783b */ /* 0x000f680000000200 */
[----:B------:R-:W5:Y:S04]  /*1fe20*/  LDSM.16.M88.4 R188, [R222] ;  /* 0x00000000debc783b */ /* 0x000f680000000200 */
[----:B------:R-:W5:Y:S04]  /*1fe30*/  LDSM.16.M88.4 R184, [R221] ;  /* 0x00000000ddb8783b */ /* 0x000f680000000200 */
[----:B------:R-:W-:Y:S01]  /*1fe40*/  LDSM.16.M88.4 R192, [R224+0x9000] ;  /* 0x00900000e0c0783b */ /* 0x000fe20000000200 */
[C---:B-1----:R-:W-:Y:S03]  /*1fe50*/  HMMA.16816.F32 R16, R168.reuse, R12, RZ ;  /* 0x0000000ca810723c */ /* 0x042fe600000018ff */
[----:B------:R-:W5:Y:S04]  /*1fe60*/  LD.E R200, desc[UR4][R198.64+0x18c] ;  /* 0x00018c04c6c87980 */ /* 0x000f68000c101900 */
[----:B------:R-:W0:Y:S01]  /*1fe70*/  LDGDEPBAR ;  /* 0x00000000000079af */ /* 0x000e220000000000 */
[C---:B------:R-:W-:Y:S06]  /*1fe80*/  HMMA.16816.F32 R12, R168.reuse, R14, RZ ;  /* 0x0000000ea80c723c */ /* 0x040fec00000018ff */
[C---:B--2---:R-:W-:Y:S06]  /*1fe90*/  HMMA.16816.F32 R8, R168.reuse, R4, RZ ;  /* 0x00000004a808723c */ /* 0x044fec00000018ff */
[C---:B------:R-:W-:Y:S06]  /*1fea0*/  HMMA.16816.F32 R4, R168.reuse, R6, RZ ;  /* 0x00000006a804723c */ /* 0x040fec00000018ff */
[C---:B------:R-:W-:Y:S06]  /*1feb0*/  HMMA.16816.F32 R180, R168.reuse, R176, RZ ;  /* 0x000000b0a8b4723c */ /* 0x040fec00000018ff */
[C---:B------:R-:W-:Y:S06]  /*1fec0*/  HMMA.16816.F32 R176, R168.reuse, R178, RZ ;  /* 0x000000b2a8b0723c */ /* 0x040fec00000018ff */
[C---:B----4-:R-:W-:Y:S06]  /*1fed0*/  HMMA.16816.F32 R172, R168.reuse, R32, RZ ;  /* 0x00000020a8ac723c */ /* 0x050fec00000018ff */
[----:B------:R-:W-:Y:S01]  /*1fee0*/  HMMA.16816.F32 R168, R168, R34, RZ ;  /* 0x00000022a8a8723c */ /* 0x000fe200000018ff */
[----:B------:R-:W-:Y:S05]  /*1fef0*/  LDSM.16.M88.4 R32, [R226] ;  /* 0x00000000e220783b */ /* 0x000fea0000000200 */
[C---:B---3--:R-:W-:Y:S06]  /*1ff00*/  HMMA.16816.F32 R8, R28.reuse, R20, R8 ;  /* 0x000000141c08723c */ /* 0x048fec0000001808 */
        /* <DEDUP_REMOVED lines=168> */
[----:B------:R-:W1:-:S15]  /*20990*/  LDSM.16.M88.4 R24, [R224+0xe800] ;  /* 0x00e80000e018783b */ /* 0x000e5e0000000200 */
[----:B------:R-:W-:-:S02]  /*209a0*/  NOP ;  /* 0x0000000000007918 */ /* 0x000fc40000000000 */
[C---:B--2---:R-:W-:Y:S06]  /*209b0*/  HMMA.16816.F32 R16, R28.reuse, R20, R16 ;  /* 0x000000141c10723c */ /* 0x044fec0000001810 */
[----:B------:R-:W-:Y:S01]  /*209c0*/  HMMA.16816.F32 R12, R28, R22, R12 ;  /* 0x000000161c0c723c */ /* 0x000fe2000000180c */
[----:B------:R-:W2:Y:S05]  /*209d0*/  LDSM.16.M88.4 R20, [R220+0x6800] ;  /* 0x00680000dc14783b */ /* 0x000eaa0000000200 */
[C---:B-1----:R-:W-:Y:S06]  /*209e0*/  HMMA.16816.F32 R8, R188.reuse, R24, R8 ;  /* 0x00000018bc08723c */ /* 0x042fec0000001808 */
[C---:B------:R-:W-:Y:S01]  /*209f0*/  HMMA.16816.F32 R4, R188.reuse, R26, R4 ;  /* 0x0000001abc04723c */ /* 0x040fe20000001804 */
[----:B------:R-:W1:Y:S05]  /*20a00*/  LDSM.16.M88.4 R24, [R220+0x7000] ;  /* 0x00700000dc18783b */ /* 0x000e6a0000000200 */
[C---:B------:R-:W-:Y:S01]  /*20a10*/  HMMA.16816.F32 R176, R188.reuse, R34, R176 ;  /* 0x00000022bcb0723c */ /* 0x040fe200000018b0 */
[----:B------:R-:W3:Y:S05]  /*20a20*/  S2R R35, SR_TID.X ;  /* 0x0000000000237919 */ /* 0x000eea0000002100 */
[----:B------:R-:W-:Y:S06]  /*20a30*/  HMMA.16816.F32 R180, R188, R32, R180 ;  /* 0x00000020bcb4723c */ /* 0x000fec00000018b4 */
[C---:B--2---:R-:W-:Y:S06]  /*20a40*/  HMMA.16816.F32 R8, R28.reuse, R20, R8 ;  /* 0x000000141c08723c */ /* 0x044fec0000001808 */
[----:B------:R-:W-:Y:S01]  /*20a50*/  HMMA.16816.F32 R4, R28, R22, R4 ;  /* 0x000000161c04723c */ /* 0x000fe20000001804 */
[----:B------:R-:W2:Y:S01]  /*20a60*/  LDSM.16.M88.4 R20, [R224+0xf800] ;  /* 0x00f80000e014783b */ /* 0x000ea20000000200 */
[----:B------:R-:W-:Y:S01]  /*20a70*/  FMUL.FTZ R17, R17, R200 ;  /* 0x000000c811117220 */ /* 0x000fe20000410000 */
[----:B---3--:R-:W-:-:S03]  /*20a80*/  IMAD.SHL.U32 R35, R35, 0x2, RZ ;  /* 0x0000000223237824 */ /* 0x008fc600078e00ff */
[----:B------:R3:W4:-:S12]  /*20a90*/  MUFU.TANH R184, R17 ;  /* 0x0000001100b87308 */ /* 0x0007180000002400 */
[-C--:B------:R-:W-:Y:S01]  /*20aa0*/  FMUL.FTZ R8, R8, R200.reuse ;  /* 0x000000c808087220 */ /* 0x080fe20000410000 */
[----:B---3--:R-:W-:-:S03]  /*20ab0*/  FMUL.FTZ R17, R19, R200 ;  /* 0x000000c813117220 */ /* 0x008fc60000410000 */
[----:B------:R3:W-:Y:S02]  /*20ac0*/  MUFU.TANH R33, R8 ;  /* 0x0000000800217308 */ /* 0x0007e40000002400 */
[----:B------:R-:W-:Y:S01]  /*20ad0*/  FMUL.FTZ R4, R4, R200 ;  /* 0x000000c804047220 */ /* 0x000fe20000410000 */
[----:B-1----:R-:W-:Y:S05]  /*20ae0*/  HMMA.16816.F32 R180, R28, R24, R180 ;  /* 0x000000181cb4723c */ /* 0x002fea00000018b4 */
[----:B------:R-:W1:Y:S01]  /*20af0*/  MUFU.TANH R17, R17 ;  /* 0x0000001100117308 */ /* 0x000e620000002400 */
[----:B---3--:R-:W-:-:S07]  /*20b00*/  LOP3.LUT R8, R35, 0x6, RZ, 0xc0, !PT ;  /* 0x0000000623087812 */ /* 0x008fce00078ec0ff */
[----:B------:R3:W-:Y:S01]  /*20b10*/  MUFU.TANH R24, R4 ;  /* 0x0000000400187308 */ /* 0x0007e20000002400 */
[----:B------:R-:W-:Y:S02]  /*20b20*/  IMAD R8, R250, 0x40, R8 ;  /* 0x00000040fa087824 */ /* 0x000fe400078e0208 */
[-C--:B------:R-:W-:Y:S01]  /*20b30*/  FMUL.FTZ R12, R12, R200.reuse ;  /* 0x000000c80c0c7220 */ /* 0x080fe20000410000 */
[-C--:B------:R-:W-:Y:S01]  /*20b40*/  FMUL.FTZ R5, R5, R200.reuse ;  /* 0x000000c805057220 */ /* 0x080fe20000410000 */
[-C--:B------:R-:W-:Y:S01]  /*20b50*/  FMUL.FTZ R14, R14, R200.reuse ;  /* 0x000000c80e0e7220 */ /* 0x080fe20000410000 */
[-C--:B------:R-:W-:Y:S01]  /*20b60*/  FMUL.FTZ R15, R15, R200.reuse ;  /* 0x000000c80f0f7220 */ /* 0x080fe20000410000 */
[-C--:B------:R-:W-:Y:S01]  /*20b70*/  FMUL.FTZ R11, R11, R200.reuse ;  /* 0x000000c80b0b7220 */ /* 0x080fe20000410000 */
[----:B------:R5:W-:Y:S01]  /*20b80*/  MUFU.TANH R25, R5 ;  /* 0x0000000500197308 */ /* 0x000be20000002400 */
[-C--:B------:R-:W-:Y:S01]  /*20b90*/  FMUL.FTZ R6, R6, R200.reuse ;  /* 0x000000c806067220 */ /* 0x080fe20000410000 */
[----:B------:R-:W-:Y:S01]  /*20ba0*/  FMUL.FTZ R7, R7, R200 ;  /* 0x000000c807077220 */ /* 0x000fe20000410000 */
[----:B---3--:R-:W-:-:S05]  /*20bb0*/  VIADD R4, R8, 0x1 ;  /* 0x0000000108047836 */ /* 0x008fca0000000000 */
[----:B------:R-:W3:Y:S01]  /*20bc0*/  MUFU.TANH R12, R12 ;  /* 0x0000000c000c7308 */ /* 0x000ee20000002400 */
[----:B------:R-:W-:Y:S01]  /*20bd0*/  FMUL.FTZ R13, R13, R200 ;  /* 0x000000c80d0d7220 */ /* 0x000fe20000410000 */
[----:B--2---:R-:W-:Y:S01]  /*20be0*/  HMMA.16816.F32 R168, R188, R22, R168 ;  /* 0x00000016bca8723c */ /* 0x004fe200000018a8 */
[----:B------:R-:W-:Y:S02]  /*20bf0*/  ISETP.GE.AND P6, PT, R4, R2, PT ;  /* 0x000000020400720c */ /* 0x000fe40003fc6270 */
[----:B-----5:R-:W-:-:S03]  /*20c00*/  I2FP.F32.S32 R5, R4 ;  /* 0x0000000400057245 */ /* 0x020fc60000201400 */
[----:B------:R-:W2:Y:S01]  /*20c10*/  MUFU.TANH R34, R14 ;  /* 0x0000000e00227308 */ /* 0x000ea20000002400 */
[----:B------:R-:W-:Y:S01]  /*20c20*/  ISETP.GE.AND P4, PT, R4, R3, PT ;  /* 0x000000030400720c */ /* 0x000fe20003f86270 */
[----:B------:R-:W-:Y:S01]  /*20c30*/  HMMA.16816.F32 R172, R188, R20, R172 ;  /* 0x00000014bcac723c */ /* 0x000fe200000018ac */
[----:B------:R-:W-:-:S05]  /*20c40*/  FMUL.FTZ R9, R9, R200 ;  /* 0x000000c809097220 */ /* 0x000fca0000410000 */
[----:B------:R4:W-:Y:S01]  /*20c50*/  MUFU.TANH R19, R15 ;  /* 0x0000000f00137308 */ /* 0x0009e20000002400 */
[----:B------:R-:W-:-:S07]  /*20c60*/  VIADD R21, R8, 0x8 ;  /* 0x0000000808157836 */ /* 0x000fce0000000000 */
[----:B------:R1:W-:Y:S01]  /*20c70*/  MUFU.TANH R14, R11 ;  /* 0x0000000b000e7308 */ /* 0x0003e20000002400 */
[----:B------:R-:W-:-:S07]  /*20c80*/  ISETP.GE.AND P5, PT, R21, R2, PT ;  /* 0x000000021500720c */ /* 0x000fce0003fa6270 */
[----:B------:R-:W-:Y:S01]  /*20c90*/  MUFU.TANH R23, R6 ;  /* 0x0000000600177308 */ /* 0x000fe20000002400 */
[----:B----4-:R-:W-:-:S07]  /*20ca0*/  FFMA.FTZ R15, R0, R5, R184 ;  /* 0x00000005000f7223 */ /* 0x010fce00000100b8 */
[----:B------:R4:W-:Y:S01]  /*20cb0*/  MUFU.TANH R22, R7 ;  /* 0x0000000700167308 */ /* 0x0009e20000002400 */
[----:B-1----:R-:W-:Y:S01]  /*20cc0*/  FFMA.FTZ R11, R0, R5, R17 ;  /* 0x00000005000b7223 */ /* 0x002fe20000010011 */
[----:B------:R-:W-:Y:S02]  /*20cd0*/  FSEL R15, R15, -INF , !P6 ;  /* 0xff8000000f0f7808 */ /* 0x000fe40007000000 */
[----:B------:R-:W-:-:S04]  /*20ce0*/  ISETP.GE.AND P6, PT, R21, R3, PT ;  /* 0x000000031500720c */ /* 0x000fc80003fc6270 */
[----:B------:R-:W1:Y:S01]  /*20cf0*/  MUFU.TANH R13, R13 ;  /* 0x0000000d000d7308 */ /* 0x000e620000002400 */
[----:B------:R-:W-:Y:S01]  /*20d00*/  I2FP.F32.S32 R21, R21 ;  /* 0x0000001500157245 */ /* 0x000fe20000201400 */
[----:B----4-:R-:W4:Y:S06]  /*20d10*/  LDSM.16.M88.4 R4, [R220+0x7800] ;  /* 0x00780000dc04783b */ /* 0x010f2c0000000200 */
[----:B------:R5:W4:Y:S01]  /*20d20*/  MUFU.TANH R32, R9 ;  /* 0x0000000900207308 */ /* 0x000b220000002400 */
[----:B------:R-:W-:Y:S01]  /*20d30*/  HMMA.16816.F32 R176, R28, R26, R176 ;  /* 0x0000001a1cb0723c */ /* 0x000fe200000018b0 */
[CC--:B---3--:R-:W-:Y:S01]  /*20d40*/  FFMA.FTZ R20, R0.reuse, R21.reuse, R12 ;  /* 0x0000001500147223 */ /* 0x0c8fe2000001000c */
[----:B--2---:R-:W-:Y:S01]  /*20d50*/  FFMA.FTZ R12, R0, R21, R34 ;  /* 0x00000015000c7223 */ /* 0x004fe20000010022 */
[----:B------:R-:W-:Y:S01]  /*20d60*/  FSEL R11, R11, -INF , !P4 ;  /* 0xff8000000b0b7808 */ /* 0x000fe20006000000 */
[-C--:B------:R-:W-:Y:S01]  /*20d70*/  FMUL.FTZ R180, R180, R200.reuse ;  /* 0x000000c8b4b47220 */ /* 0x080fe20000410000 */
[-C--:B------:R-:W-:Y:S01]  /*20d80*/  FMUL.FTZ R183, R183, R200.reuse ;  /* 0x000000c8b7b77220 */ /* 0x080fe20000410000 */
[-C--:B------:R-:W-:Y:S01]  /*20d90*/  FMUL.FTZ R35, R182, R200.reuse ;  /* 0x000000c8b6237220 */ /* 0x080fe20000410000 */
[----:B------:R-:W-:Y:S01]  /*20da0*/  FMUL.FTZ R16, R16, R200 ;  /* 0x000000c810107220 */ /* 0x000fe20000410000 */
[----:B------:R-:W-:-:S04]  /*20db0*/  DEPBAR.LE SB0, 0x0 ;  /* 0x000080000000791a */ /* 0x000fc80000000000 */
[----:B-----5:R-:W-:Y:S01]  /*20dc0*/  FMUL.FTZ R9, R10, R200 ;  /* 0x000000c80a097220 */ /* 0x020fe20000410000 */
[----:B------:R-:W-:-:S05]  /*20dd0*/  VIADD R10, R8, 0x9 ;  /* 0x00000009080a7836 */ /* 0x000fca0000000000 */
[----:B------:R-:W-:Y:S01]  /*20de0*/  I2FP.F32.S32 R21, R10 ;  /* 0x0000000a00157245 */ /* 0x000fe20000201400 */
[----:B------:R-:W2:Y:S01]  /*20df0*/  MUFU.TANH R9, R9 ;  /* 0x0000000900097308 */ /* 0x000ea20000002400 */
[----:B------:R-:W-:Y:S01]  /*20e00*/  VIADD R27, R8, 0x10 ;  /* 0x00000010081b7836 */ /* 0x000fe20000000000 */
[----:B------:R-:W-:Y:S02]  /*20e10*/  ISETP.GE.AND P4, PT, R10, R2, PT ;  /* 0x000000020a00720c */ /* 0x000fe40003f86270 */
[----:B-1----:R-:W-:Y:S01]  /*20e20*/  FFMA.FTZ R26, R0, R21, R13 ;  /* 0x00000015001a7223 */ /* 0x002fe2000001000d */
[----:B------:R-:W-:Y:S01]  /*20e30*/  FSEL R13, R20, -INF , !P5 ;  /* 0xff800000140d7808 */ /* 0x000fe20006800000 */
[----:B------:R-:W-:Y:S01]  /*20e40*/  VIADD R20, R8, 0x11 ;  /* 0x0000001108147836 */ /* 0x000fe20000000000 */
[----:B------:R-:W-:Y:S02]  /*20e50*/  ISETP.GE.AND P5, PT, R10, R3, PT ;  /* 0x000000030a00720c */ /* 0x000fe40003fa6270 */
[----:B------:R-:W-:-:S02]  /*20e60*/  FSEL R10, R12, -INF , !P6 ;  /* 0xff8000000c0a7808 */ /* 0x000fc40007000000 */
[----:B------:R-:W-:Y:S02]  /*20e70*/  FSEL R12, R26, -INF , !P4 ;  /* 0xff8000001a0c7808 */ /* 0x000fe40006000000 */
[C---:B------:R-:W-:Y:S02]  /*20e80*/  ISETP.GE.AND P6, PT, R27.reuse, R2, PT ;  /* 0x000000021b00720c */ /* 0x040fe40003fc6270 */
[----:B------:R-:W-:Y:S02]  /*20e90*/  ISETP.GE.AND P4, PT, R27, R3, PT ;  /* 0x000000031b00720c */ /* 0x000fe40003f86270 */
[----:B------:R-:W-:Y:S01]  /*20ea0*/  I2FP.F32.S32 R27, R27 ;  /* 0x0000001b001b7245 */ /* 0x000fe20000201400 */
[----:B------:R-:W-:Y:S01]  /*20eb0*/  FFMA.FTZ R21, R0, R21, R19 ;  /* 0x0000001500157223 */ /* 0x000fe20000010013 */
[----:B------:R-:W-:Y:S01]  /*20ec0*/  I2FP.F32.S32 R26, R20 ;  /* 0x00000014001a7245 */ /* 0x000fe20000201400 */
[----:B------:R1:W-:Y:S01]  /*20ed0*/  MUFU.TANH R17, R180 ;  /* 0x000000b400117308 */ /* 0x0003e20000002400 */
[-C--:B------:R-:W-:Y:S01]  /*20ee0*/  FMUL.FTZ R34, R181, R200.reuse ;  /* 0x000000c8b5227220 */ /* 0x080fe20000410000 */
[----:B------:R-:W-:-:S02]  /*20ef0*/  FMUL.FTZ R181, R176, R200 ;  /* 0x000000c8b0b57220 */ /* 0x000fc40000410000 */
[C---:B----4-:R-:W-:Y:S01]  /*20f00*/  FFMA.FTZ R176, R0.reuse, R26, R32 ;  /* 0x0000001a00b07223 */ /* 0x050fe20000010020 */
[----:B------:R-:W-:Y:S01]  /*20f10*/  HMMA.16816.F32 R172, R28, R4, R172 ;  /* 0x000000041cac723c */ /* 0x000fe200000018ac */
[CC--:B-1----:R-:W-:Y:S01]  /*20f20*/  FFMA.FTZ R180, R0.reuse, R27.reuse, R33 ;  /* 0x0000001b00b47223 */ /* 0x0c2fe20000010021 */
[----:B--2---:R-:W-:Y:S01]  /*20f30*/  FFMA.FTZ R27, R0, R27, R9 ;  /* 0x0000001b001b7223 */ /* 0x004fe20000010009 */
[----:B------:R-:W-:Y:S01]  /*20f40*/  FSEL R9, R21, -INF , !P5 ;  /* 0xff80000015097808 */ /* 0x000fe20006800000 */
[----:B------:R-:W-:Y:S01]  /*20f50*/  VIADD R33, R8, 0x18 ;  /* 0x0000001808217836 */ /* 0x000fe20000000000 */
[----:B------:R-:W-:Y:S02]  /*20f60*/  ISETP.GE.AND P5, PT, R20, R2, PT ;  /* 0x000000021400720c */ /* 0x000fe40003fa6270 */
[----:B------:R-:W-:Y:S02]  /*20f70*/  FSEL R21, R180, -INF , !P6 ;  /* 0xff800000b4157808 */ /* 0x000fe40007000000 */
[----:B------:R-:W-:-:S02]  /*20f80*/  ISETP.GE.AND P6, PT, R20, R3, PT ;  /* 0x000000031400720c */ /* 0x000fc40003fc6270 */
[----:B------:R-:W-:Y:S02]  /*20f90*/  FSEL R27, R27, -INF , !P4 ;  /* 0xff8000001b1b7808 */ /* 0x000fe40006000000 */
[----:B------:R-:W-:Y:S02]  /*20fa0*/  FSEL R20, R176, -INF , !P5 ;  /* 0xff800000b0147808 */ /* 0x000fe40006800000 */
[C---:B------:R-:W-:Y:S02]  /*20fb0*/  ISETP.GE.AND P4, PT, R33.reuse, R2, PT ;  /* 0x000000022100720c */ /* 0x040fe40003f86270 */
[----:B------:R-:W-:Y:S01]  /*20fc0*/  ISETP.GE.AND P5, PT, R33, R3, PT ;  /* 0x000000032100720c */ /* 0x000fe20003fa6270 */
[----:B------:R-:W-:Y:S01]  /*20fd0*/  VIADD R4, R8, 0x19 ;  /* 0x0000001908047836 */ /* 0x000fe20000000000 */
[----:B------:R-:W-:Y:S01]  /*20fe0*/  I2FP.F32.S32 R33, R33 ;  /* 0x0000002100217245 */ /* 0x000fe20000201400 */
[----:B------:R1:W-:Y:S01]  /*20ff0*/  MUFU.TANH R19, R183 ;  /* 0x000000b700137308 */ /* 0x0003e20000002400 */
[----:B------:R-:W-:Y:S01]  /*21000*/  FFMA.FTZ R26, R0, R26, R14 ;  /* 0x0000001a001a7223 */ /* 0x000fe2000001000e */
[----:B------:R-:W-:-:S02]  /*21010*/  VIADD R5, R8, 0x20 ;  /* 0x0000002008057836 */ /* 0x000fc40000000000 */
[-C--:B------:R-:W-:Y:S02]  /*21020*/  FFMA.FTZ R23, R0, R33.reuse, R23 ;  /* 0x0000002100177223 */ /* 0x080fe40000010017 */
[----:B------:R-:W-:Y:S02]  /*21030*/  FSEL R26, R26, -INF , !P6 ;  /* 0xff8000001a1a7808 */ /* 0x000fe40007000000 */
[----:B------:R-:W-:Y:S01]  /*21040*/  MUFU.TANH R34, R34 ;  /* 0x0000002200227308 */ /* 0x000fe20000002400 */
[----:B------:R-:W-:Y:S01]  /*21050*/  ISETP.GE.AND P6, PT, R4, R2, PT ;  /* 0x000000020400720c */ /* 0x000fe20003fc6270 */
[----:B-1----:R-:W-:Y:S01]  /*21060*/  FFMA.FTZ R183, R0, R33, R24 ;  /* 0x0000002100b77223 */ /* 0x002fe20000010018 */
[----:B------:R-:W-:-:S05]  /*21070*/  I2FP.F32.S32 R24, R4 ;  /* 0x0000000400187245 */ /* 0x000fca0000201400 */
[----:B------:R-:W1:Y:S01]  /*21080*/  MUFU.TANH R35, R35 ;  /* 0x0000002300237308 */ /* 0x000e620000002400 */
[----:B------:R-:W-:Y:S01]  /*21090*/  FFMA.FTZ R182, R0, R24, R25 ;  /* 0x0000001800b67223 */ /* 0x000fe20000010019 */
[----:B------:R-:W-:Y:S02]  /*210a0*/  FSEL R183, R183, -INF , !P4 ;  /* 0xff800000b7b77808 */ /* 0x000fe40006000000 */
[----:B------:R-:W-:Y:S02]  /*210b0*/  FSEL R25, R23, -INF , !P5 ;  /* 0xff80000017197808 */ /* 0x000fe40006800000 */
[----:B------:R-:W-:Y:S02]  /*210c0*/  FSEL R182, R182, -INF , !P6 ;  /* 0xff800000b6b67808 */ /* 0x000fe40007000000 */
[----:B------:R-:W-:Y:S02]  /*210d0*/  ISETP.GE.AND P4, PT, R4, R3, PT ;  /* 0x000000030400720c */ /* 0x000fe40003f86270 */
[----:B------:R-:W-:-:S02]  /*210e0*/  ISETP.GE.AND P5, PT, R5, R2, PT ;  /* 0x000000020500720c */ /* 0x000fc40003fa6270 */
[----:B------:R-:W-:Y:S02]  /*210f0*/  ISETP.GE.AND P6, PT, R5, R3, PT ;  /* 0x000000030500720c */ /* 0x000fe40003fc6270 */
[----:B------:R-:W-:Y:S02]  /*21100*/  I2FP.F32.S32 R176, R5 ;  /* 0x0000000500b07245 */ /* 0x000fe40000201400 */
[----:B------:R-:W-:Y:S01]  /*21110*/  HMMA.16816.F32 R4, R28, R6, R168 ;  /* 0x000000061c04723c */ /* 0x000fe200000018a8 */
[----:B------:R-:W-:Y:S01]  /*21120*/  FMUL.FTZ R33, R178, R200 ;  /* 0x000000c8b2217220 */ /* 0x000fe20000410000 */
[----:B------:R-:W2:Y:S05]  /*21130*/  MUFU.TANH R32, R181 ;  /* 0x000000b500207308 */ /* 0x000eaa0000002400 */
[----:B------:R-:W-:-:S02]  /*21140*/  VIADD R28, R8, 0x21 ;  /* 0x00000021081c7836 */ /* 0x000fc40000000000 */
[----:B------:R-:W-:-:S03]  /*21150*/  FFMA.FTZ R24, R0, R24, R22 ;  /* 0x0000001800187223 */ /* 0x000fc60000010016 */
[----:B------:R-:W-:Y:S01]  /*21160*/  I2FP.F32.S32 R189, R28 ;  /* 0x0000001c00bd7245 */ /* 0x000fe20000201400 */
[----:B------:R-:W3:Y:S01]  /*21170*/  MUFU.TANH R33, R33 ;  /* 0x0000002100217308 */ /* 0x000ee20000002400 */
[----:B-1----:R-:W-:Y:S01]  /*21180*/  FFMA.FTZ R35, R0, R176, R35 ;  /* 0x000000b000237223 */ /* 0x002fe20000010023 */
[----:B------:R-:W-:Y:S01]  /*21190*/  FSEL R24, R24, -INF , !P4 ;  /* 0xff80000018187808 */ /* 0x000fe20006000000 */
[----:B------:R-:W-:Y:S01]  /*211a0*/  FMUL.FTZ R177, R177, R200 ;  /* 0x000000c8b1b17220 */ /* 0x000fe20000410000 */
[----:B------:R-:W-:Y:S01]  /*211b0*/  FFMA.FTZ R34, R0, R189, R34 ;  /* 0x000000bd00227223 */ /* 0x000fe20000010022 */
[----:B------:R-:W-:Y:S01]  /*211c0*/  ISETP.GE.AND P4, PT, R28, R2, PT ;  /* 0x000000021c00720c */ /* 0x000fe20003f86270 */
[----:B------:R-:W-:Y:S01]  /*211d0*/  VIADD R30, R8, 0x28 ;  /* 0x00000028081e7836 */ /* 0x000fe20000000000 */
[----:B------:R-:W-:Y:S01]  /*211e0*/  FSEL R190, R35, -INF , !P6 ;  /* 0xff80000023be7808 */ /* 0x000fe20007000000 */
[----:B------:R-:W1:Y:S01]  /*211f0*/  MUFU.TANH R14, R177 ;  /* 0x000000b1000e7308 */ /* 0x000e620000002400 */
[----:B------:R-:W-:Y:S01]  /*21200*/  FSEL R194, R34, -INF , !P4 ;  /* 0xff80000022c27808 */ /* 0x000fe20006000000 */
[----:B------:R-:W-:Y:S01]  /*21210*/  FMUL.FTZ R22, R172, R200 ;  /* 0x000000c8ac167220 */ /* 0x000fe20000410000 */
[----:B------:R-:W-:Y:S01]  /*21220*/  ISETP.GE.AND P6, PT, R30, R2, PT ;  /* 0x000000021e00720c */ /* 0x000fe20003fc6270 */
[----:B------:R-:W-:Y:S01]  /*21230*/  FFMA.FTZ R17, R0, R176, R17 ;  /* 0x000000b000117223 */ /* 0x000fe20000010011 */
[----:B------:R-:W-:Y:S01]  /*21240*/  ISETP.GE.AND P4, PT, R30, R3, PT ;  /* 0x000000031e00720c */ /* 0x000fe20003f86270 */
[----:B------:R-:W-:Y:S01]  /*21250*/  FMUL.FTZ R179, R179, R200 ;  /* 0x000000c8b3b37220 */ /* 0x000fe20000410000 */
[----:B------:R-:W-:Y:S01]  /*21260*/  I2FP.F32.S32 R30, R30 ;  /* 0x0000001e001e7245 */ /* 0x000fe20000201400 */
[----:B------:R-:W-:Y:S01]  /*21270*/  MUFU.TANH R22, R22 ;  /* 0x0000001600167308 */ /* 0x000fe20000002400 */
[----:B------:R-:W-:Y:S01]  /*21280*/  FSEL R193, R17, -INF , !P5 ;  /* 0xff80000011c17808 */ /* 0x000fe20006800000 */
[----:B------:R-:W-:Y:S01]  /*21290*/  FFMA.FTZ R189, R0, R189, R19 ;  /* 0x000000bd00bd7223 */ /* 0x000fe20000010013 */
[----:B------:R-:W-:-:S02]  /*212a0*/  VIADD R29, R8, 0x29 ;  /* 0x00000029081d7836 */ /* 0x000fc40000000000 */
[----:B--2---:R-:W-:Y:S01]  /*212b0*/  FFMA.FTZ R32, R0, R30, R32 ;  /* 0x0000001e00207223 */ /* 0x004fe20000010020 */
[----:B------:R-:W-:Y:S02]  /*212c0*/  ISETP.GE.AND P5, PT, R28, R3, PT ;  /* 0x000000031c00720c */ /* 0x000fe40003fa6270 */
[----:B------:R-:W2:Y:S01]  /*212d0*/  MUFU.TANH R23, R179 ;  /* 0x000000b300177308 */ /* 0x000ea20000002400 */
[----:B------:R-:W-:Y:S01]  /*212e0*/  FMUL.FTZ R174, R174, R200 ;  /* 0x000000c8aeae7220 */ /* 0x000fe20000410000 */
[----:B---3--:R-:W-:Y:S01]  /*212f0*/  FFMA.FTZ R33, R0, R30, R33 ;  /* 0x0000001e00217223 */ /* 0x008fe20000010021 */
[----:B------:R-:W-:Y:S02]  /*21300*/  FSEL R189, R189, -INF , !P5 ;  /* 0xff800000bdbd7808 */ /* 0x000fe40006800000 */
[----:B------:R-:W-:Y:S02]  /*21310*/  I2FP.F32.S32 R30, R29 ;  /* 0x0000001d001e7245 */ /* 0x000fe40000201400 */
[----:B------:R-:W-:Y:S01]  /*21320*/  FSEL R192, R32, -INF , !P6 ;  /* 0xff80000020c07808 */ /* 0x000fe20007000000 */
[----:B------:R-:W3:Y:S01]  /*21330*/  MUFU.TANH R19, R174 ;  /* 0x000000ae00137308 */ /* 0x000ee20000002400 */
[----:B------:R-:W-:-:S02]  /*21340*/  ISETP.GE.AND P5, PT, R29, R2, PT ;  /* 0x000000021d00720c */ /* 0x000fc40003fa6270 */
[----:B------:R-:W-:Y:S01]  /*21350*/  ISETP.GE.AND P6, PT, R29, R3, PT ;  /* 0x000000031d00720c */ /* 0x000fe20003fc6270 */
[----:B------:R-:W-:Y:S02]  /*21360*/  VIADD R29, R8, 0x30 ;  /* 0x00000030081d7836 */ /* 0x000fe40000000000 */
[----:B------:R-:W-:Y:S01]  /*21370*/  FMUL.FTZ R173, R173, R200 ;  /* 0x000000c8adad7220 */ /* 0x000fe20000410000 */
[----:B-1----:R-:W-:Y:S01]  /*21380*/  FFMA.FTZ R191, R0, R30, R14 ;  /* 0x0000001e00bf7223 */ /* 0x002fe2000001000e */
[-C--:B------:R-:W-:Y:S02]  /*21390*/  FMUL.FTZ R4, R4, R200.reuse ;  /* 0x000000c804047220 */ /* 0x080fe40000410000 */
[----:B------:R-:W1:Y:S01]  /*213a0*/  MUFU.TANH R17, R173 ;  /* 0x000000ad00117308 */ /* 0x000e620000002400 */
[----:B------:R-:W-:Y:S01]  /*213b0*/  I2FP.F32.S32 R14, R29 ;  /* 0x0000001d000e7245 */ /* 0x000fe20000201400 */
[----:B------:R-:W-:Y:S01]  /*213c0*/  FMUL.FTZ R28, R175, R200 ;  /* 0x000000c8af1c7220 */ /* 0x000fe20000410000 */
[----:B------:R-:W-:-:S02]  /*213d0*/  FSEL R188, R33, -INF , !P4 ;  /* 0xff80000021bc7808 */ /* 0x000fc40006000000 */
[----:B------:R-:W-:Y:S01]  /*213e0*/  FSEL R191, R191, -INF , !P5 ;  /* 0xff800000bfbf7808 */ /* 0x000fe20006800000 */
[C---:B--2---:R-:W-:Y:S01]  /*213f0*/  FFMA.FTZ R23, R0.reuse, R30, R23 ;  /* 0x0000001e00177223 */ /* 0x044fe20000010017 */
[C---:B------:R-:W-:Y:S01]  /*21400*/  ISETP.GE.AND P4, PT, R29.reuse, R2, PT ;  /* 0x000000021d00720c */ /* 0x040fe20003f86270 */
[----:B------:R-:W-:Y:S01]  /*21410*/  FFMA.FTZ R176, R0, R14, R22 ;  /* 0x0000000e00b07223 */ /* 0x000fe20000010016 */
[----:B------:R-:W-:Y:S01]  /*21420*/  ISETP.GE.AND P5, PT, R29, R3, PT ;  /* 0x000000031d00720c */ /* 0x000fe20003fa6270 */
[----:B------:R-:W-:Y:S01]  /*21430*/  FMUL.FTZ R29, R6, R200 ;  /* 0x000000c8061d7220 */ /* 0x000fe20000410000 */
[----:B------:R-:W2:Y:S01]  /*21440*/  MUFU.TANH R4, R4 ;  /* 0x0000000400047308 */ /* 0x000ea20000002400 */
[----:B------:R-:W-:Y:S01]  /*21450*/  VIADD R6, R8, 0x31 ;  /* 0x0000003108067836 */ /* 0x000fe20000000000 */
[----:B------:R-:W-:Y:S02]  /*21460*/  FSEL R187, R23, -INF , !P6 ;  /* 0xff80000017bb7808 */ /* 0x000fe40007000000 */
[----:B------:R-:W-:Y:S01]  /*21470*/  FSEL R176, R176, -INF , !P4 ;  /* 0xff800000b0b07808 */ /* 0x000fe20006000000 */
[----:B---3--:R-:W-:Y:S01]  /*21480*/  FFMA.FTZ R171, R0, R14, R19 ;  /* 0x0000000e00ab7223 */ /* 0x008fe20000010013 */
[----:B------:R-:W-:-:S02]  /*21490*/  ISETP.GE.AND P6, PT, R6, R2, PT ;  /* 0x000000020600720c */ /* 0x000fc40003fc6270 */
[----:B------:R-:W3:Y:S01]  /*214a0*/  MUFU.TANH R28, R28 ;  /* 0x0000001c001c7308 */ /* 0x000ee20000002400 */
[----:B------:R-:W-:Y:S01]  /*214b0*/  ISETP.GE.AND P4, PT, R6, R3, PT ;  /* 0x000000030600720c */ /* 0x000fe20003f86270 */
[----:B------:R-:W-:Y:S01]  /*214c0*/  FMUL.FTZ R22, R18, R200 ;  /* 0x000000c812167220 */ /* 0x000fe20000410000 */
[----:B------:R-:W-:Y:S01]  /*214d0*/  I2FP.F32.S32 R6, R6 ;  /* 0x0000000600067245 */ /* 0x000fe20000201400 */
[----:B------:R-:W-:-:S04]  /*214e0*/  VIADD R19, R8, 0x38 ;  /* 0x0000003808137836 */ /* 0x000fc80000000000 */
[----:B------:R-:W4:Y:S01]  /*214f0*/  MUFU.TANH R18, R29 ;  /* 0x0000001d00127308 */ /* 0x000f220000002400 */
[----:B-1----:R-:W-:Y:S01]  /*21500*/  FFMA.FTZ R175, R0, R6, R17 ;  /* 0x0000000600af7223 */ /* 0x002fe20000010011 */
[----:B------:R-:W-:-:S06]  /*21510*/  I2FP.F32.S32 R17, R19 ;  /* 0x0000001300117245 */ /* 0x000fcc0000201400 */
[----:B------:R-:W1:Y:S01]  /*21520*/  MUFU.TANH R14, R22 ;  /* 0x00000016000e7308 */ /* 0x000e620000002400 */
[----:B------:R-:W-:Y:S01]  /*21530*/  FSEL R171, R171, -INF , !P5 ;  /* 0xff800000abab7808 */ /* 0x000fe20006800000 */
[CC--:B--2---:R-:W-:Y:S01]  /*21540*/  FFMA.FTZ R4, R0.reuse, R17.reuse, R4 ;  /* 0x0000001100047223 */ /* 0x0c4fe20000010004 */
[----:B------:R-:W-:Y:S01]  /*21550*/  ISETP.GE.AND P5, PT, R19, R2, PT ;  /* 0x000000021300720c */ /* 0x000fe20003fa6270 */
[----:B---3--:R-:W-:Y:S01]  /*21560*/  FFMA.FTZ R28, R0, R6, R28 ;  /* 0x00000006001c7223 */ /* 0x008fe2000001001c */
[-C--:B------:R-:W-:Y:S01]  /*21570*/  FMUL.FTZ R5, R5, R200.reuse ;  /* 0x000000c805057220 */ /* 0x080fe20000410000 */
[----:B------:R-:W-:Y:S01]  /*21580*/  FMUL.FTZ R7, R7, R200 ;  /* 0x000000c807077220 */ /* 0x000fe20000410000 */
[----:B------:R-:W-:Y:S01]  /*21590*/  FSEL R173, R4, -INF , !P5 ;  /* 0xff80000004ad7808 */ /* 0x000fe20006800000 */
[----:B------:R-:W2:Y:S01]  /*215a0*/  MUFU.TANH R16, R16 ;  /* 0x0000001000107308 */ /* 0x000ea20000002400 */
[----:B------:R-:W-:Y:S01]  /*215b0*/  I2FP.F32.S32 R4, R8 ;  /* 0x0000000800047245 */ /* 0x000fe20000201400 */
[----:B----4-:R-:W-:Y:S01]  /*215c0*/  FFMA.FTZ R18, R0, R17, R18 ;  /* 0x0000001100127223 */ /* 0x010fe20000010012 */
[----:B------:R-:W-:-:S02]  /*215d0*/  FSEL R170, R28, -INF , !P4 ;  /* 0xff8000001caa7808 */ /* 0x000fc40006000000 */
[----:B------:R-:W-:Y:S02]  /*215e0*/  FSEL R175, R175, -INF , !P6 ;  /* 0xff800000afaf7808 */ /* 0x000fe40007000000 */
[C---:B------:R-:W-:Y:S01]  /*215f0*/  ISETP.GE.AND P4, PT, R8.reuse, R2, PT ;  /* 0x000000020800720c */ /* 0x040fe20003f86270 */
[----:B------:R-:W3:Y:S01]  /*21600*/  MUFU.TANH R5, R5 ;  /* 0x0000000500057308 */ /* 0x000ee20000002400 */
[CC--:B------:R-:W-:Y:S01]  /*21610*/  ISETP.GE.AND P5, PT, R8.reuse, R3.reuse, PT ;  /* 0x000000030800720c */ /* 0x0c0fe20003fa6270 */
[----:B------:R-:W-:Y:S01]  /*21620*/  VIADD R8, R8, 0x39 ;  /* 0x0000003908087836 */ /* 0x000fe20000000000 */
[----:B------:R-:W-:Y:S01]  /*21630*/  ISETP.GE.AND P6, PT, R19, R3, PT ;  /* 0x000000031300720c */ /* 0x000fe20003fc6270 */
[----:B-1----:R-:W-:-:S04]  /*21640*/  FFMA.FTZ R14, R0, R4, R14 ;  /* 0x00000004000e7223 */ /* 0x002fc8000001000e */
[----:B------:R-:W1:Y:S01]  /*21650*/  MUFU.TANH R7, R7 ;  /* 0x0000000700077308 */ /* 0x000e620000002400 */
[----:B------:R-:W-:Y:S01]  /*21660*/  FSEL R28, R18, -INF , !P6 ;  /* 0xff800000121c7808 */ /* 0x000fe20007000000 */
[----:B------:R-:W-:Y:S01]  /*21670*/  BAR.SYNC.DEFER_BLOCKING 0x0 ;  /* 0x0000000000007b1d */ /* 0x000fe20000010000 */
[----:B------:R-:W-:Y:S02]  /*21680*/  ISETP.GE.AND P6, PT, R8, R2, PT ;  /* 0x000000020800720c */ /* 0x000fe40003fc6270 */
[----:B------:R-:W-:Y:S02]  /*21690*/  FSEL R2, R14, -INF , !P5 ;  /* 0xff8000000e027808 */ /* 0x000fe40006800000 */
[----:B------:R-:W-:Y:S01]  /*216a0*/  ISETP.GT.AND P5, PT, R250, R239, PT ;  /* 0x000000effa00720c */ /* 0x000fe20003fa4270 */
[----:B--2---:R-:W-:Y:S01]  /*216b0*/  FFMA.FTZ R16, R0, R4, R16 ;  /* 0x0000000400107223 */ /* 0x004fe20000010010 */
[----:B------:R-:W-:Y:S01]  /*216c0*/  I2FP.F32.S32 R6, R8 ;  /* 0x0000000800067245 */ /* 0x000fe20000201400 */
[----:B------:R-:W-:Y:S03]  /*216d0*/  BSSY B1, `(.L_x_4822) ;  /* 0x00000f6000017945 */ /* 0x000fe60003800000 */
[----:B------:R-:W-:Y:S01]  /*216e0*/  FSEL R4, R16, -INF , !P4 ;  /* 0xff80000010047808 */ /* 0x000fe20006000000 */
[-C--:B---3--:R-:W-:Y:S01]  /*216f0*/  FFMA.FTZ R5, R0, R6.reuse, R5 ;  /* 0x0000000600057223 */ /* 0x088fe20000010005 */
[----:B------:R-:W-:Y:S01]  /*21700*/  ISETP.GE.AND P4, PT, R8, R3, PT ;  /* 0x000000030800720c */ /* 0x000fe20003f86270 */
[----:B-1----:R-:W-:Y:S01]  /*21710*/  FFMA.FTZ R7, R0, R6, R7 ;  /* 0x0000000600077223 */ /* 0x002fe20000010007 */
[----:B------:R-:W-:-:S02]  /*21720*/  IMAD.MOV.U32 R181, RZ, RZ, R166 ;  /* 0x000000ffffb57224 */ /* 0x000fc400078e00a6 */
        /* <DEDUP_REMOVED lines=77> */
.L_x_4825:
[----:B------:R-:W-:Y:S02]  /*21c00*/  R2UR UR4, R196 ;  /* 0x00000000c40472ca */ /* 0x000fe400000e0000 */
[----:B------:R-:W-:-:S13]  /*21c10*/  R2UR UR5, R197 ;  /* 0x00000000c50572ca */ /* 0x000fda00000e0000 */
[----:B------:R-:W2:Y:S02]  /*21c20*/  LD.E R14, desc[UR4][R198.64+0x38] ;  /* 0x00003804c60e7980 */ /* 0x000ea4000c101900 */
[----:B--2---:R-:W-:-:S05]  /*21c30*/  IMAD.U32 R14, R14, -0x40, RZ ;  /* 0xffffffc00e0e7824 */ /* 0x004fca00078e00ff */
[----:B------:R-:W-:Y:S02]  /*21c40*/  SHF.R.S32.HI R8, RZ, 0x1f, R14 ;  /* 0x0000001fff087819 */ /* 0x000fe4000001140e */
.L_x_4826:
[----:B------:R-:W-:Y:S05]  /*21c50*/  BSYNC B0 ;  /* 0x0000000000007941 */ /* 0x000fea0003800000 */
.L_x_4824:
        /* <DEDUP_REMOVED lines=9> */
[--C-:B------:R-:W-:Y:S01]  /*21cf0*/  @P2 IMAD.X R3, R8, 0x1, R238.reuse, P0 ;  /* 0x0000000108032824 */ /* 0x100fe200000e06ee */
        /* <DEDUP_REMOVED lines=36> */
[----:B------:R-:W-:Y:S01]  /*21f40*/  @P2 R2UR UR11, R197 ;  /* 0x00000000c50b22ca */ /* 0x000fe200000e0000 */
        /* <DEDUP_REMOVED lines=110> */
.L_x_4823:
[----:B------:R-:W-:Y:S05]  /*22630*/  BSYNC B1 ;  /* 0x0000000000017941 */ /* 0x000fea0003800000 */
.L_x_4822:
        /* <DEDUP_REMOVED lines=56> */
[-CC-:B------:R-:W-:Y:S01]  /*229c0*/  FFMA.FTZ R33, R12, R31.reuse, -R174.reuse ;  /* 0x0000001f0c217223 */ /* 0x180fe200000108ae */
[-C--:B------:R-:W-:Y:S01]  /*229d0*/  FFMA.FTZ R166, R4, R31.reuse, -R174 ;  /* 0x0000001f04a67223 */ /* 0x080fe200000108ae */
        /* <DEDUP_REMOVED lines=206> */
[C---:B---3--:R-:W-:Y:S01]  /*236c0*/  HMMA.16816.F32 R60, R4.reuse, R8, R60 ;  /* 0x00000008043c723c */ /* 0x048fe2000000183c */
[----:B------:R-:W3:Y:S01]  /*236d0*/  MUFU.EX2 R193, R193 ;  /* 0x000000c100c17308 */ /* 0x000ee20000000800 */
[-CC-:B------:R-:W-:Y:S01]  /*236e0*/  FFMA.FTZ R174, R28, R31.reuse, -R30.reuse ;  /* 0x0000001f1cae7223 */ /* 0x180fe2000001081e */
[----:B------:R-:W-:Y:S01]  /*236f0*/  FFMA.FTZ R195, R29, R31, -R30 ;  /* 0x0000001f1dc37223 */ /* 0x000fe2000001081e */
[----:B------:R-:W-:Y:S01]  /*23700*/  FFMA.FTZ R166, R206, R169, R166 ;  /* 0x000000a9cea67223 */ /* 0x000fe200000100a6 */
[----:B------:R-:W-:Y:S01]  /*23710*/  LDSM.16.MT88.4 R28, [R232+0x13800] ;  /* 0x01380000e81c783b */ /* 0x000fe20000004200 */
[C---:B------:R-:W-:Y:S01]  /*23720*/  HMMA.16816.F32 R64, R4.reuse, R10, R64 ;  /* 0x0000000a0440723c */ /* 0x040fe20000001840 */
[----:B------:R-:W-:Y:S01]  /*23730*/  FFMA.FTZ R32, R252, R164, R32 ;  /* 0x000000a4fc207223 */ /* 0x000fe20000010020 */
[----:B------:R-:W-:Y:S01]  /*23740*/  FADD.FTZ R166, R35, R166 ;  /* 0x000000a623a67221 */ /* 0x000fe20000010000 */
[----:B------:R-:W3:Y:S01]  /*23750*/  LDSM.16.MT88.4 R8, [R232+0x14000] ;  /* 0x01400000e808783b */ /* 0x000ee20000004200 */
[----:B------:R-:W-:Y:S01]  /*23760*/  MUFU.EX2 R194, R194 ;  /* 0x000000c200c27308 */ /* 0x000fe20000000800 */
[----:B------:R-:W-:Y:S01]  /*23770*/  FADD.FTZ R32, R3, R32 ;  /* 0x0000002003207221 */ /* 0x000fe20000010000 */
[----:B----4-:R-:W-:Y:S01]  /*23780*/  HMMA.16816.F32 R68, R4, R16, R68 ;  /* 0x000000100444723c */ /* 0x010fe20000001844 */
[----:B------:R-:W-:Y:S01]  /*23790*/  FADD.FTZ R166, R34, R166 ;  /* 0x000000a622a67221 */ /* 0x000fe20000010000 */
[----:B------:R-:W-:Y:S01]  /*237a0*/  MOV R164, R167 ;  /* 0x000000a700a47202 */ /* 0x000fe20000000f00 */
[----:B------:R-:W-:-:S02]  /*237b0*/  FADD.FTZ R32, R2, R32 ;  /* 0x0000002002207221 */ /* 0x000fc40000010000 */
[----:B------:R-:W-:Y:S01]  /*237c0*/  FADD.FTZ R166, R33, R166 ;  /* 0x000000a621a67221 */ /* 0x000fe20000010000 */
[----:B------:R-:W-:Y:S01]  /*237d0*/  HMMA.16816.F32 R72, R4, R18, R72 ;  /* 0x000000120448723c */ /* 0x000fe20000001848 */
[----:B------:R-:W4:Y:S01]  /*237e0*/  LDSM.16.MT88.4 R16, [R231+0x14000] ;  /* 0x01400000e710783b */ /* 0x000f220000004200 */
[----:B------:R-:W-:Y:S01]  /*237f0*/  MUFU.EX2 R192, R192 ;  /* 0x000000c000c07308 */ /* 0x000fe20000000800 */
[----:B-1----:R-:W-:Y:S01]  /*23800*/  FADD.FTZ R166, R177, R166 ;  /* 0x000000a6b1a67221 */ /* 0x002fe20000010000 */
[----:B------:R-:W-:Y:S01]  /*23810*/  FADD.FTZ R32, R165, R32 ;  /* 0x00000020a5207221 */ /* 0x000fe20000010000 */
[----:B------:R-:W-:-:S03]  /*23820*/  MOV R165, R168 ;  /* 0x000000a800a57202 */ /* 0x000fc60000000f00 */
[----:B-----5:R-:W-:Y:S02]  /*23830*/  FADD.FTZ R32, R183, R32 ;  /* 0x00000020b7207221 */ /* 0x020fe40000010000 */
[----:B------:R-:W-:Y:S01]  /*23840*/  MUFU.EX2 R191, R191 ;  /* 0x000000bf00bf7308 */ /* 0x000fe20000000800 */
[C---:B--2---:R-:W-:Y:S07]  /*23850*/  HMMA.16816.F32 R76, R4.reuse, R12, R76 ;  /* 0x0000000c044c723c */ /* 0x044fee000000184c */
[----:B------:R-:W1:Y:S01]  /*23860*/  MUFU.EX2 R190, R190 ;  /* 0x000000be00be7308 */ /* 0x000e620000000800 */
[C---:B------:R-:W-:Y:S01]  /*23870*/  HMMA.16816.F32 R80, R4.reuse, R14, R80 ;  /* 0x0000000e0450723c */ /* 0x040fe20000001850 */
[----:B------:R-:W2:Y:S06]  /*23880*/  LDSM.16.MT88.4 R12, [R234+0x16000] ;  /* 0x01600000ea0c783b */ /* 0x000eac0000004200 */
[----:B------:R-:W5:Y:S01]  /*23890*/  MUFU.EX2 R189, R189 ;  /* 0x000000bd00bd7308 */ /* 0x000f620000000800 */
[C---:B---3--:R-:W-:Y:S07]  /*238a0*/  HMMA.16816.F32 R84, R4.reuse, R8, R84 ;  /* 0x000000080454723c */ /* 0x048fee0000001854 */
[----:B------:R-:W-:Y:S01]  /*238b0*/  MUFU.EX2 R188, R188 ;  /* 0x000000bc00bc7308 */ /* 0x000fe20000000800 */
[C---:B------:R-:W-:Y:S01]  /*238c0*/  HMMA.16816.F32 R88, R4.reuse, R10, R88 ;  /* 0x0000000a0458723c */ /* 0x040fe20000001858 */
[----:B------:R-:W3:Y:S06]  /*238d0*/  LDSM.16.MT88.4 R8, [R233+0x16000] ;  /* 0x01600000e908783b */ /* 0x000eec0000004200 */
[----:B------:R-:W5:Y:S01]  /*238e0*/  MUFU.EX2 R187, R187 ;  /* 0x000000bb00bb7308 */ /* 0x000f620000000800 */
[C---:B----4-:R-:W-:Y:S06]  /*238f0*/  HMMA.16816.F32 R92, R4.reuse, R16, R92 ;  /* 0x00000010045c723c */ /* 0x050fec000000185c */
[C---:B------:R-:W-:Y:S01]  /*23900*/  HMMA.16816.F32 R96, R4.reuse, R18, R96 ;  /* 0x000000120460723c */ /* 0x040fe20000001860 */
[----:B------:R-:W4:Y:S01]  /*23910*/  LDSM.16.MT88.4 R16, [R231+0x16000] ;  /* 0x01600000e710783b */ /* 0x000f220000004200 */
[----:B------:R-:W5:Y:S08]  /*23920*/  MUFU.EX2 R176, R176 ;  /* 0x000000b000b07308 */ /* 0x000f700000000800 */
[----:B------:R-:W-:Y:S01]  /*23930*/  MUFU.EX2 R175, R175 ;  /* 0x000000af00af7308 */ /* 0x000fe20000000800 */
[C---:B--2---:R-:W-:Y:S07]  /*23940*/  HMMA.16816.F32 R100, R4.reuse, R12, R100 ;  /* 0x0000000c0464723c */ /* 0x044fee0000001864 */
[----:B------:R-:W-:Y:S01]  /*23950*/  MUFU.EX2 R173, R173 ;  /* 0x000000ad00ad7308 */ /* 0x000fe20000000800 */
[C---:B------:R-:W-:Y:S01]  /*23960*/  HMMA.16816.F32 R104, R4.reuse, R14, R104 ;  /* 0x0000000e0468723c */ /* 0x040fe20000001868 */
[----:B------:R-:W2:Y:S06]  /*23970*/  LDSM.16.MT88.4 R12, [R234+0x10800] ;  /* 0x01080000ea0c783b */ /* 0x000eac0000004200 */
[----:B------:R-:W-:Y:S01]  /*23980*/  MUFU.EX2 R172, R172 ;  /* 0x000000ac00ac7308 */ /* 0x000fe20000000800 */
[C---:B---3--:R-:W-:Y:S07]  /*23990*/  HMMA.16816.F32 R108, R4.reuse, R8, R108 ;  /* 0x00000008046c723c */ /* 0x048fee000000186c */
[----:B------:R-:W3:Y:S01]  /*239a0*/  MUFU.EX2 R171, R171 ;  /* 0x000000ab00ab7308 */ /* 0x000ee20000000800 */
[C---:B------:R-:W-:Y:S01]  /*239b0*/  HMMA.16816.F32 R112, R4.reuse, R10, R112 ;  /* 0x0000000a0470723c */ /* 0x040fe20000001870 */
[----:B------:R-:W5:Y:S05]  /*239c0*/  LDSM.16.MT88.4 R8, [R233+0x10800] ;  /* 0x01080000e908783b */ /* 0x000f6a0000004200 */
[C---:B----4-:R-:W-:Y:S01]  /*239d0*/  HMMA.16816.F32 R124, R4.reuse, R16, R124 ;  /* 0x00000010047c723c */ /* 0x050fe2000000187c */
[----:B------:R-:W4:Y:S05]  /*239e0*/  MUFU.EX2 R170, R170 ;  /* 0x000000aa00aa7308 */ /* 0x000f2a0000000800 */
[----:B------:R-:W-:Y:S01]  /*239f0*/  HMMA.16816.F32 R128, R4, R18, R128 ;  /* 0x000000120480723c */ /* 0x000fe20000001880 */
[----:B------:R-:W3:Y:S02]  /*23a00*/  LDSM.16.MT88.4 R16, [R231+0x10800] ;  /* 0x01080000e710783b */ /* 0x000ee40000004200 */
[----:B------:R-:W4:Y:S04]  /*23a10*/  MUFU.EX2 R174, R174 ;  /* 0x000000ae00ae7308 */ /* 0x000f280000000800 */
[C---:B------:R-:W-:Y:S01]  /*23a20*/  F2FP.F16.F32.PACK_AB R4, R178.reuse, R177 ;  /* 0x000000b1b204723e */ /* 0x040fe200000000ff */
[----:B------:R-:W-:Y:S01]  /*23a30*/  FADD.FTZ R178, R178, R166 ;  /* 0x000000a6b2b27221 */ /* 0x000fe20000010000 */
[C---:B------:R-:W-:Y:S01]  /*23a40*/  F2FP.F16.F32.PACK_AB R5, R185.reuse, R183 ;  /* 0x000000b7b905723e */ /* 0x040fe200000000ff */
[----:B------:R-:W-:Y:S01]  /*23a50*/  FADD.FTZ R185, R185, R32 ;  /* 0x00000020b9b97221 */ /* 0x000fe20000010000 */
[----:B------:R-:W-:Y:S01]  /*23a60*/  F2FP.F16.F32.PACK_AB R6, R182, R179 ;  /* 0x000000b3b606723e */ /* 0x000fe200000000ff */
[----:B------:R-:W4:Y:S01]  /*23a70*/  MUFU.EX2 R195, R195 ;  /* 0x000000c300c37308 */ /* 0x000f220000000800 */
        /* <DEDUP_REMOVED lines=71> */
[----:B----4-:R-:W-:Y:S01]  /*23ef0*/  FADD.FTZ R187, R170, R187 ;  /* 0x000000bbaabb7221 */ /* 0x010fe20000010000 */
[----:B------:R-:W-:-:S03]  /*23f00*/  FADD.FTZ R191, R173, R191 ;  /* 0x000000bfadbf7221 */ /* 0x000fc60000010000 */
[----:B------:R-:W-:Y:S01]  /*23f10*/  HMMA.16816.F32 R152, R4, R20, R152 ;  /* 0x000000140498723c */ /* 0x000fe20000001898 */
[----:B------:R-:W-:Y:S01]  /*23f20*/  FADD.FTZ R2, R172, R191 ;  /* 0x000000bfac027221 */ /* 0x000fe20000010000 */
[----:B------:R-:W-:-:S04]  /*23f30*/  FADD.FTZ R187, R174, R187 ;  /* 0x000000bbaebb7221 */ /* 0x000fc80000010000 */
[----:B------:R-:W-:Y:S01]  /*23f40*/  HMMA.16816.F32 R148, R4, R22, R148 ;  /* 0x000000160494723c */ /* 0x000fe20000001894 */
[----:B------:R-:W4:Y:S01]  /*23f50*/  LDSM.16.MT88.4 R20, [R232+0x13000] ;  /* 0x01300000e814783b */ /* 0x000f220000004200 */
[----:B------:R-:W-:-:S03]  /*23f60*/  FADD.FTZ R252, R195, R187 ;  /* 0x000000bbc3fc7221 */ /* 0x000fc60000010000 */
[----:B------:R-:W-:Y:S01]  /*23f70*/  STL [R1], R2 ;  /* 0x0000000201007387 */ /* 0x000fe20000100800 */
        /* <DEDUP_REMOVED lines=89> */
.L_x_4818:
[----:B------:R-:W-:Y:S05]  /*24510*/  @!P5 BRA `(.L_x_4827) ;  /* 0x000000500060d947 */ /* 0x000fea0003800000 */
[----:B------:R-:W-:Y:S02]  /*24520*/  MOV R3, R164 ;  /* 0x000000a400037202 */ /* 0x000fe40000000f00 */
[----:B------:R-:W-:-:S07]  /*24530*/  MOV R2, R165 ;  /* 0x000000a500027202 */ /* 0x000fce0000000f00 */
.L_x_4836:
        /* <DEDUP_REMOVED lines=81> */
.L_x_4829:
[----:B-1----:R-:W-:Y:S02]  /*24a50*/  R2UR UR4, R170 ;  /* 0x00000000aa0472ca */ /* 0x002fe400000e0000 */
[----:B------:R-:W-:Y:S11]  /*24a60*/  R2UR UR5, R171 ;  /* 0x00000000ab0572ca */ /* 0x000ff600000e0000 */
[----:B------:R-:W-:Y:S02]  /*24a70*/  @!UPT UIADD3 URZ, URZ, URZ, URZ ;  /* 0x0000003f3f3ff290 */ /* 0x000fe4000fffe03f */
[----:B--2---:R-:W2:Y:S02]  /*24a80*/  LD.E R8, desc[UR4][R164.64+0x40] ;  /* 0x00004004a4087980 */ /* 0x004ea4000c101900 */
[----:B--2---:R-:W-:Y:S05]  /*24a90*/  IMAD.U32 R8, R8, -0x40, RZ ;  /* 0xffffffc008087824 */ /* 0x004fea00078e00ff */
[----:B------:R-:W-:Y:S02]  /*24aa0*/  SHF.R.S32.HI R5, RZ, 0x1f, R8 ;  /* 0x0000001fff057819 */ /* 0x000fe40000011408 */
.L_x_4830:
[----:B------:R-:W-:Y:S05]  /*24ab0*/  BSYNC B0 ;  /* 0x0000000000007941 */ /* 0x000fea0003800000 */
.L_x_4828:
        /* <DEDUP_REMOVED lines=61> */
[----:B------:R-:W-:Y:S01]  /*24e90*/  ISETP.GT.AND P0, PT, R250, R239, PT ;  /* 0x000000effa00720c */ /* 0x000fe20003f04270 */
        /* <DEDUP_REMOVED lines=284> */
[C---:B------:R-:W-:Y:S05]  /*26060*/  HMMA.16816.F32 R4, R196.reuse, R200, R4 ;  /* 0x000000c8c404723c */ /* 0x040fea0000001804 */
[----:B------:R-:W-:Y:S01]  /*26070*/  IMAD.MOV.U32 R189, RZ, RZ, R169 ;  /* 0x000000ffffbd7224 */ /* 0x000fe200078e00a9 */
[C---:B------:R-:W-:Y:S05]  /*26080*/  HMMA.16816.F32 R8, R196.reuse, R202, R8 ;  /* 0x000000cac408723c */ /* 0x040fea0000001808 */
[----:B------:R-:W-:Y:S01]  /*26090*/  IMAD.MOV.U32 R188, RZ, RZ, R168 ;  /* 0x000000ffffbc7224 */ /* 0x000fe200078e00a8 */
[C---:B-----5:R-:W-:Y:S05]  /*260a0*/  HMMA.16816.F32 R12, R196.reuse, R172, R12 ;  /* 0x000000acc40c723c */ /* 0x060fea000000180c */
[----:B------:R-:W-:Y:S01]  /*260b0*/  IMAD.MOV.U32 R181, RZ, RZ, R188 ;  /* 0x000000ffffb57224 */ /* 0x000fe200078e00bc */
[C---:B------:R-:W-:Y:S05]  /*260c0*/  HMMA.16816.F32 R16, R196.reuse, R174, R16 ;  /* 0x000000aec410723c */ /* 0x040fea0000001810 */
[----:B------:R-:W-:Y:S02]  /*260d0*/  IMAD.MOV.U32 R180, RZ, RZ, R189 ;  /* 0x000000ffffb47224 */ /* 0x000fe400078e00bd */
[-C--:B------:R-:W-:Y:S01]  /*260e0*/  FMUL.FTZ R4, R4, R166.reuse ;  /* 0x000000a604047220 */ /* 0x080fe20000410000 */
[-C--:B------:R-:W-:Y:S03]  /*260f0*/  FMUL.FTZ R5, R5, R166.reuse ;  /* 0x000000a605057220 */ /* 0x080fe60000410000 */
[-C--:B------:R-:W-:Y:S01]  /*26100*/  FMUL.FTZ R6, R6, R166.reuse ;  /* 0x000000a606067220 */ /* 0x080fe20000410000 */
        /* <DEDUP_REMOVED lines=58> */
[----:B------:R-:W1:Y:S10]  /*264b0*/  MUFU.TANH R4, R4 ;  /* 0x0000000400047308 */ /* 0x000e740000002400 */
        /* <DEDUP_REMOVED lines=19> */
[----:B-1----:R-:W-:Y:S01]  /*265f0*/  VIADD R13, R6, 0xffffffc0 ;  /* 0xffffffc0060d7836 */ /* 0x002fe20000000000 */
[----:B------:R-:W-:Y:S02]  /*26600*/  IABS R5, R6 ;  /* 0x0000000600057213 */ /* 0x000fe40000000000 */
[C---:B------:R-:W-:Y:S02]  /*26610*/  R2UR UR12, R170.reuse ;  /* 0x00000000aa0c72ca */ /* 0x040fe400000e0000 */
[----:B------:R-:W-:Y:S02]  /*26620*/  IABS R7, R13 ;  /* 0x0000000d00077213 */ /* 0x000fe40000000000 */
[C---:B------:R-:W-:Y:S02]  /*26630*/  R2UR UR13, R171.reuse ;  /* 0x00000000ab0d72ca */ /* 0x040fe400000e0000 */
[C---:B------:R-:W-:Y:S02]  /*26640*/  R2UR UR14, R170.reuse ;  /* 0x00000000aa0e72ca */ /* 0x040fe400000e0000 */
[C---:B------:R-:W-:Y:S01]  /*26650*/  R2UR UR15, R171.reuse ;  /* 0x00000000ab0f72ca */ /* 0x040fe200000e0000 */
[----:B----4-:R-:W2:Y:S01]  /*26660*/  LD.E R15, desc[UR4][R164.64+0x170] ;  /* 0x00017004a40f7980 */ /* 0x010ea2000c101900 */
        /* <DEDUP_REMOVED lines=38> */
[-C--:B------:R-:W-:Y:S02]  /*268d0*/  LEA.HI.X.SX32 R19, R12, R249.reuse, 0x2, P1 ;  /* 0x000000f90c137211 */ /* 0x080fe400008f16ff */
        /* <DEDUP_REMOVED lines=20> */
.L_x_4834:
[----:B------:R-:W-:Y:S02]  /*26a20*/  R2UR UR4, R170 ;  /* 0x00000000aa0472ca */ /* 0x000fe400000e0000 */
[----:B------:R-:W-:Y:S11]  /*26a30*/  R2UR UR5, R171 ;  /* 0x00000000ab0572ca */ /* 0x000ff600000e0000 */
[----:B------:R-:W-:Y:S02]  /*26a40*/  @!UPT UIADD3 URZ, URZ, URZ, URZ ;  /* 0x0000003f3f3ff290 */ /* 0x000fe4000fffe03f */
[----:B-1----:R-:W2:Y:S02]  /*26a50*/  LD.E R12, desc[UR4][R164.64+0x38] ;  /* 0x00003804a40c7980 */ /* 0x002ea4000c101900 */
[----:B--2---:R-:W-:Y:S05]  /*26a60*/  IMAD.U32 R12, R12, -0x40, RZ ;  /* 0xffffffc00c0c7824 */ /* 0x004fea00078e00ff */
[----:B------:R-:W-:Y:S02]  /*26a70*/  SHF.R.S32.HI R6, RZ, 0x1f, R12 ;  /* 0x0000001fff067819 */ /* 0x000fe4000001140c */
.L_x_4835:
[----:B------:R-:W-:Y:S05]  /*26a80*/  BSYNC B0 ;  /* 0x0000000000007941 */ /* 0x000fea0003800000 */
.L_x_4833:
[----:B------:R-:W-:Y:S02]  /*26a90*/  @P6 R2UR UR4, R170 ;  /* 0x00000000aa0462ca */ /* 0x000fe400000e0000 */
[C---:B------:R-:W-:Y:S02]  /*26aa0*/  @P6 R2UR UR5, R171.reuse ;  /* 0x00000000ab0562ca */ /* 0x040fe400000e0000 */
[----:B----4-:R-:W-:Y:S02]  /*26ab0*/  LEA R20, P1, R12, R241, 0x1 ;  /* 0x000000f10c147211 */ /* 0x010fe400078208ff */
        /* <DEDUP_REMOVED lines=132> */
.L_x_4832:
[----:B------:R-:W-:Y:S05]  /*27300*/  BSYNC B1 ;  /* 0x0000000000017941 */ /* 0x000fea0003800000 */
.L_x_4831:
[----:B------:R-:W-:Y:S01]  /*27310*/  R2UR UR4, R170 ;  /* 0x00000000aa0472ca */ /* 0x000fe200000e0000 */
[----:B------:R-:W3:Y:S01]  /*27320*/  S2R R5, SR_TID.X ;  /* 0x0000000000057919 */ /* 0x000ee20000002100 */
[----:B------:R-:W-:Y:S01]  /*27330*/  R2UR UR5, R171 ;  /* 0x00000000ab0572ca */ /* 0x000fe200000e0000 */
[----:B--2-4-:R-:W-:Y:S08]  /*27340*/  LDSM.16.MT88.4 R20, [R233+0x10000] ;  /* 0x01000000e914783b */ /* 0x014ff00000004200 */
[----:B------:R-:W-:Y:S08]  /*27350*/  LDSM.16.MT88.4 R28, [R232+0x10000] ;  /* 0x01000000e81c783b */ /* 0x000ff00000004200 */
[----:B------:R2:W4:Y:S01]  /*27360*/  LD.E R166, desc[UR4][R164.64+0xdc] ;  /* 0x0000dc04a4a67980 */ /* 0x000522000c101900 */
[----:B---3--:R-:W-:Y:S04]  /*27370*/  SHF.L.U32 R5, R5, 0x1, RZ ;  /* 0x0000000105057819 */ /* 0x008fe800000006ff */
[----:B------:R-:W-:Y:S04]  /*27380*/  LOP3.LUT R5, R5, 0x6, RZ, 0xc0, !PT ;  /* 0x0000000605057812 */ /* 0x000fe800078ec0ff */
[----:B------:R-:W-:Y:S04]  /*27390*/  LEA R5, R250, R5, 0x6 ;  /* 0x00000005fa057211 */ /* 0x000fe800078e30ff */
[C---:B-1----:R-:W-:Y:S02]  /*273a0*/  IADD3 R12, R5.reuse, 0x10, RZ ;  /* 0x00000010050c7810 */ /* 0x042fe40007ffe0ff */
[C---:B------:R-:W-:Y:S02]  /*273b0*/  IADD3 R13, R5.reuse, 0x9, RZ ;  /* 0x00000009050d7810 */ /* 0x040fe40007ffe0ff */
[----:B------:R-:W-:Y:S02]  /*273c0*/  I2FP.F32.S32 R12, R12 ;  /* 0x0000000c000c7245 */ /* 0x000fe40000201400 */
[----:B------:R-:W-:Y:S02]  /*273d0*/  I2FP.F32.S32 R13, R13 ;  /* 0x0000000d000d7245 */ /* 0x000fe40000201400 */
[C---:B------:R-:W-:Y:S01]  /*273e0*/  IADD3 R11, R5.reuse, 0x11, RZ ;  /* 0x00000011050b7810 */ /* 0x040fe20007ffe0ff */
[CC--:B------:R-:W-:Y:S01]  /*273f0*/  FFMA.FTZ R175, R0.reuse, R12.reuse, R175 ;  /* 0x0000000c00af7223 */ /* 0x0c0fe200000100af */
[C---:B------:R-:W-:Y:S01]  /*27400*/  FFMA.FTZ R192, R0.reuse, R12, R192 ;  /* 0x0000000c00c07223 */ /* 0x040fe200000100c0 */
[C---:B------:R-:W-:Y:S01]  /*27410*/  IADD3 R6, R5.reuse, 0x1, RZ ;  /* 0x0000000105067810 */ /* 0x040fe20007ffe0ff */
[C---:B------:R-:W-:Y:S01]  /*27420*/  FFMA.FTZ R187, R0.reuse, R13, R187 ;  /* 0x0000000d00bb7223 */ /* 0x040fe200000100bb */
[----:B------:R-:W-:Y:S01]  /*27430*/  I2FP.F32.S32 R8, R5 ;  /* 0x0000000500087245 */ /* 0x000fe20000201400 */
[C---:B------:R-:W-:Y:S01]  /*27440*/  FFMA.FTZ R185, R0.reuse, R13, R185 ;  /* 0x0000000d00b97223 */ /* 0x040fe200000100b9 */
[C---:B------:R-:W-:Y:S02]  /*27450*/  IADD3 R12, R5.reuse, 0x19, RZ ;  /* 0x00000019050c7810 */ /* 0x040fe40007ffe0ff */
[C---:B------:R-:W-:Y:S01]  /*27460*/  IADD3 R13, R5.reuse, 0x18, RZ ;  /* 0x00000018050d7810 */ /* 0x040fe20007ffe0ff */
[CC--:B------:R-:W-:Y:S01]  /*27470*/  FFMA.FTZ R182, R0.reuse, R8.reuse, R182 ;  /* 0x0000000800b67223 */ /* 0x0c0fe200000100b6 */
[----:B------:R-:W-:Y:S01]  /*27480*/  I2FP.F32.S32 R11, R11 ;  /* 0x0000000b000b7245 */ /* 0x000fe20000201400 */
[C---:B------:R-:W-:Y:S01]  /*27490*/  FFMA.FTZ R8, R0.reuse, R8, R169 ;  /* 0x0000000800087223 */ /* 0x040fe200000100a9 */
[C---:B------:R-:W-:Y:S02]  /*274a0*/  IADD3 R7, R5.reuse, 0x8, RZ ;  /* 0x0000000805077810 */ /* 0x040fe40007ffe0ff */
[----:B------:R-:W-:Y:S01]  /*274b0*/  I2FP.F32.S32 R12, R12 ;  /* 0x0000000c000c7245 */ /* 0x000fe20000201400 */
[CC--:B------:R-:W-:Y:S01]  /*274c0*/  FFMA.FTZ R174, R0.reuse, R11.reuse, R174 ;  /* 0x0000000b00ae7223 */ /* 0x0c0fe200000100ae */
[----:B------:R-:W-:Y:S01]  /*274d0*/  I2FP.F32.S32 R6, R6 ;  /* 0x0000000600067245 */ /* 0x000fe20000201400 */
[C---:B------:R-:W-:Y:S01]  /*274e0*/  FFMA.FTZ R191, R0.reuse, R11, R191 ;  /* 0x0000000b00bf7223 */ /* 0x040fe200000100bf */
[----:B------:R-:W-:Y:S01]  /*274f0*/  I2FP.F32.S32 R13, R13 ;  /* 0x0000000d000d7245 */ /* 0x000fe20000201400 */
[C---:B------:R-:W-:Y:S01]  /*27500*/  FFMA.FTZ R172, R0.reuse, R12, R172 ;  /* 0x0000000c00ac7223 */ /* 0x040fe200000100ac */
[C---:B------:R-:W-:Y:S01]  /*27510*/  IADD3 R11, R5.reuse, 0x20, RZ ;  /* 0x00000020050b7810 */ /* 0x040fe20007ffe0ff */
[C---:B------:R-:W-:Y:S01]  /*27520*/  FFMA.FTZ R183, R0.reuse, R6, R183 ;  /* 0x0000000600b77223 */ /* 0x040fe200000100b7 */
[----:B------:R-:W-:Y:S01]  /*27530*/  I2FP.F32.S32 R7, R7 ;  /* 0x0000000700077245 */ /* 0x000fe20000201400 */
[C---:B------:R-:W-:Y:S01]  /*27540*/  FFMA.FTZ R193, R0.reuse, R12, R193 ;  /* 0x0000000c00c17223 */ /* 0x040fe200000100c1 */
[CC--:B------:R-:W-:Y:S01]  /*27550*/  FFMA.FTZ R173, R0.reuse, R13.reuse, R173 ;  /* 0x0000000d00ad7223 */ /* 0x0c0fe200000100ad */
[----:B------:R-:W-:Y:S01]  /*27560*/  FFMA.FTZ R194, R0, R13, R194 ;  /* 0x0000000d00c27223 */ /* 0x000fe200000100c2 */
[----:B------:R-:W-:Y:S01]  /*27570*/  FMNMX.FTZ R12, R182, R3, !PT ;  /* 0x00000003b60c7209 */ /* 0x000fe20007810000 */
[C---:B------:R-:W-:Y:S01]  /*27580*/  FFMA.FTZ R6, R0.reuse, R6, R177 ;  /* 0x0000000600067223 */ /* 0x040fe200000100b1 */
[----:B------:R-:W-:Y:S01]  /*27590*/  IADD3 R13, R5, 0x21, RZ ;  /* 0x00000021050d7810 */ /* 0x000fe20007ffe0ff */
[C---:B------:R-:W-:Y:S01]  /*275a0*/  FFMA.FTZ R186, R0.reuse, R7, R186 ;  /* 0x0000000700ba7223 */ /* 0x040fe200000100ba */
[----:B------:R-:W-:Y:S01]  /*275b0*/  I2FP.F32.S32 R11, R11 ;  /* 0x0000000b000b7245 */ /* 0x000fe20000201400 */
[----:B------:R-:W-:Y:S01]  /*275c0*/  FFMA.FTZ R7, R0, R7, R184 ;  /* 0x0000000700077223 */ /* 0x000fe200000100b8 */
        /* <DEDUP_REMOVED lines=17> */
[----:B------:R-:W-:Y:S02]  /*276e0*/  I2FP.F32.S32 R199, R199 ;  /* 0x000000c700c77245 */ /* 0x000fe40000201400 */
[----:B------:R-:W-:Y:S02]  /*276f0*/  FMNMX.FTZ R12, R194, R12, !PT ;  /* 0x0000000cc20c7209 */ /* 0x000fe40007810000 */
[----:B------:R-:W-:Y:S01]  /*27700*/  IADD3 R14, R5, 0x28, RZ ;  /* 0x00000028050e7810 */ /* 0x000fe20007ffe0ff */
[C---:B------:R-:W-:Y:S01]  /*27710*/  FFMA.FTZ R203, R0.reuse, R199, R203 ;  /* 0x000000c700cb7223 */ /* 0x040fe200000100cb */
[----:B------:R-:W-:Y:S01]  /*27720*/  FMNMX.FTZ R13, R173, R13, !PT ;  /* 0x0000000dad0d7209 */ /* 0x000fe20007810000 */
[----:B------:R-:W-:Y:S01]  /*27730*/  FFMA.FTZ R199, R0, R199, R4 ;  /* 0x000000c700c77223 */ /* 0x000fe20000010004 */
[----:B------:R-:W-:Y:S02]  /*27740*/  IADD3 R11, R5, 0x30, RZ ;  /* 0x00000030050b7810 */ /* 0x000fe40007ffe0ff */
[----:B------:R-:W-:Y:S02]  /*27750*/  FMNMX.FTZ R12, R193, R12, !PT ;  /* 0x0000000cc10c7209 */ /* 0x000fe40007810000 */
[----:B------:R-:W-:Y:S02]  /*27760*/  I2FP.F32.S32 R14, R14 ;  /* 0x0000000e000e7245 */ /* 0x000fe40000201400 */
[----:B------:R-:W-:Y:S02]  /*27770*/  FMNMX.FTZ R4, R172, R13, !PT ;  /* 0x0000000dac047209 */ /* 0x000fe40007810000 */
[----:B------:R-:W-:Y:S01]  /*27780*/  I2FP.F32.S32 R11, R11 ;  /* 0x0000000b000b7245 */ /* 0x000fe20000201400 */
[----:B------:R-:W-:Y:S01]  /*27790*/  FFMA.FTZ R204, R0, R14, R204 ;  /* 0x0000000e00cc7223 */ /* 0x000fe200000100cc */
[----:B------:R-:W-:Y:S01]  /*277a0*/  FMNMX.FTZ R13, R206, R12, !PT ;  /* 0x0000000cce0d7209 */ /* 0x000fe20007810000 */
[----:B------:R-:W-:Y:S01]  /*277b0*/  FFMA.FTZ R200, R0, R14, R200 ;  /* 0x0000000e00c87223 */ /* 0x000fe200000100c8 */
[----:B------:R-:W-:Y:S01]  /*277c0*/  FMNMX.FTZ R12, R202, R4, !PT ;  /* 0x00000004ca0c7209 */ /* 0x000fe20007810000 */
[C---:B------:R-:W-:Y:S01]  /*277d0*/  FFMA.FTZ R178, R0.reuse, R11, R178 ;  /* 0x0000000b00b27223 */ /* 0x040fe200000100b2 */
[----:B------:R-:W-:Y:S01]  /*277e0*/  FMNMX.FTZ R13, R205, R13, !PT ;  /* 0x0000000dcd0d7209 */ /* 0x000fe20007810000 */
[----:B------:R-:W-:Y:S01]  /*277f0*/  FFMA.FTZ R190, R0, R11, R190 ;  /* 0x0000000b00be7223 */ /* 0x000fe200000100be */
[----:B------:R-:W-:Y:S02]  /*27800*/  IADD3 R11, R5, 0x31, RZ ;  /* 0x00000031050b7810 */ /* 0x000fe40007ffe0ff */
[----:B------:R-:W-:Y:S02]  /*27810*/  FMNMX.FTZ R13, R204, R13, !PT ;  /* 0x0000000dcc0d7209 */ /* 0x000fe40007810000 */
[----:B------:R-:W-:Y:S02]  /*27820*/  FMNMX.FTZ R12, R201, R12, !PT ;  /* 0x0000000cc90c7209 */ /* 0x000fe40007810000 */
[C---:B------:R-:W-:Y:S02]  /*27830*/  IADD3 R171, R5.reuse, 0x38, RZ ;  /* 0x0000003805ab7810 */ /* 0x040fe40007ffe0ff */
[----:B------:R-:W-:Y:S02]  /*27840*/  I2FP.F32.S32 R11, R11 ;  /* 0x0000000b000b7245 */ /* 0x000fe40000201400 */
[----:B------:R-:W-:Y:S02]  /*27850*/  IADD3 R4, R5, 0x39, RZ ;  /* 0x0000003905047810 */ /* 0x000fe40007ffe0ff */
[----:B------:R-:W-:Y:S01]  /*27860*/  FMNMX.FTZ R5, R203, R13, !PT ;  /* 0x0000000dcb057209 */ /* 0x000fe20007810000 */
[-C--:B------:R-:W-:Y:S01]  /*27870*/  FFMA.FTZ R179, R0, R11.reuse, R179 ;  /* 0x0000000b00b37223 */ /* 0x080fe200000100b3 */
[----:B------:R-:W-:Y:S01]  /*27880*/  FMNMX.FTZ R12, R200, R12, !PT ;  /* 0x0000000cc80c7209 */ /* 0x000fe20007810000 */
[----:B------:R-:W-:Y:S01]  /*27890*/  FFMA.FTZ R176, R0, R11, R176 ;  /* 0x0000000b00b07223 */ /* 0x000fe200000100b0 */
[----:B------:R-:W-:Y:S02]  /*278a0*/  I2FP.F32.S32 R171, R171 ;  /* 0x000000ab00ab7245 */ /* 0x000fe40000201400 */
[----:B------:R-:W-:Y:S02]  /*278b0*/  FMNMX.FTZ R5, R190, R5, !PT ;  /* 0x00000005be057209 */ /* 0x000fe40007810000 */
[----:B------:R-:W-:Y:S01]  /*278c0*/  FMNMX.FTZ R11, R199, R12, !PT ;  /* 0x0000000cc70b7209 */ /* 0x000fe20007810000 */
[CC--:B------:R-:W-:Y:S01]  /*278d0*/  FFMA.FTZ R168, R0.reuse, R171.reuse, R168 ;  /* 0x000000ab00a87223 */ /* 0x0c0fe200000100a8 */
[----:B------:R-:W-:Y:S01]  /*278e0*/  I2FP.F32.S32 R4, R4 ;  /* 0x0000000400047245 */ /* 0x000fe20000201400 */
[----:B------:R-:W-:Y:S01]  /*278f0*/  FFMA.FTZ R171, R0, R171, R10 ;  /* 0x000000ab00ab7223 */ /* 0x000fe2000001000a */
[----:B------:R-:W-:Y:S01]  /*27900*/  FMNMX.FTZ R5, R179, R5, !PT ;  /* 0x00000005b3057209 */ /* 0x000fe20007810000 */
[----:B------:R-:W-:Y:S01]  /*27910*/  LDSM.16.MT88.4 R12, [R234+0x10000] ;  /* 0x01000000ea0c783b */ /* 0x000fe20000004200 */
[----:B------:R-:W-:Y:S01]  /*27920*/  FMNMX.FTZ R11, R178, R11, !PT ;  /* 0x0000000bb20b7209 */ /* 0x000fe20007810000 */
[-C--:B------:R-:W-:Y:S01]  /*27930*/  FFMA.FTZ R167, R0, R4.reuse, R167 ;  /* 0x0000000400a77223 */ /* 0x080fe200000100a7 */
[----:B------:R-:W-:Y:S01]  /*27940*/  FMNMX.FTZ R5, R168, R5, !PT ;  /* 0x00000005a8057209 */ /* 0x000fe20007810000 */
[----:B------:R-:W-:Y:S01]  /*27950*/  FFMA.FTZ R170, R0, R4, R9 ;  /* 0x0000000400aa7223 */ /* 0x000fe20000010009 */
[----:B------:R-:W-:Y:S02]  /*27960*/  FMNMX.FTZ R11, R176, R11, !PT ;  /* 0x0000000bb00b7209 */ /* 0x000fe40007810000 */
[----:B------:R-:W-:Y:S02]  /*27970*/  FMNMX.FTZ R5, R167, R5, !PT ;  /* 0x00000005a7057209 */ /* 0x000fe40007810000 */
[----:B------:R-:W-:Y:S03]  /*27980*/  FMNMX.FTZ R10, R171, R11, !PT ;  /* 0x0000000bab0a7209 */ /* 0x000fe60007810000 */
[----:B------:R-:W1:Y:S01]  /*27990*/  SHFL.BFLY PT, R4, R5, 0x2, 0x1f ;  /* 0x0c401f0005047f89 */ /* 0x000e6200000e0000 */
[----:B------:R-:W-:Y:S07]  /*279a0*/  FMNMX.FTZ R10, R170, R10, !PT ;  /* 0x0000000aaa0a7209 */ /* 0x000fee0007810000 */
[----:B------:R-:W3:Y:S01]  /*279b0*/  SHFL.BFLY PT, R9, R10, 0x2, 0x1f ;  /* 0x0c401f000a097f89 */ /* 0x000ee200000e0000 */
[----:B-1----:R-:W-:Y:S07]  /*279c0*/  FMNMX.FTZ R4, R5, R4, !PT ;  /* 0x0000000405047209 */ /* 0x002fee0007810000 */
[----:B--2---:R-:W1:Y:S01]  /*279d0*/  SHFL.BFLY PT, R164, R4, 0x1, 0x1f ;  /* 0x0c201f0004a47f89 */ /* 0x004e6200000e0000 */
[----:B---3--:R-:W-:Y:S07]  /*279e0*/  FMNMX.FTZ R5, R10, R9, !PT ;  /* 0x000000090a057209 */ /* 0x008fee0007810000 */
[----:B------:R-:W2:Y:S01]  /*279f0*/  SHFL.BFLY PT, R165, R5, 0x1, 0x1f ;  /* 0x0c201f0005a57f89 */ /* 0x000ea200000e0000 */
[----:B-1----:R-:W-:Y:S04]  /*27a00*/  FMNMX.FTZ R164, R4, R164, !PT ;  /* 0x000000a404a47209 */ /* 0x002fe80007810000 */
[C---:B------:R-:W-:Y:S01]  /*27a10*/  FSETP.NEU.FTZ.AND P0, PT, R164.reuse, -INF , PT ;  /* 0xff800000a400780b */ /* 0x040fe20003f1d000 */
[----:B------:R-:W-:Y:S01]  /*27a20*/  FADD.FTZ R3, -R164, R3 ;  /* 0x00000003a4037221 */ /* 0x000fe20000010100 */
[----:B--2---:R-:W-:Y:S05]  /*27a30*/  FMNMX.FTZ R165, R5, R165, !PT ;  /* 0x000000a505a57209 */ /* 0x004fea0007810000 */
[----:B------:R-:W-:Y:S01]  /*27a40*/  FADD.FTZ R4, -R165, R2 ;  /* 0x00000002a5047221 */ /* 0x000fe20000010100 */
[C---:B----4-:R-:W-:Y:S01]  /*27a50*/  FMUL.FTZ R169, R166.reuse, R164 ;  /* 0x000000a4a6a97220 */ /* 0x050fe20000410000 */
        /* <DEDUP_REMOVED lines=61> */
[C---:B------:R-:W-:Y:S01]  /*27e30*/  FMUL.FTZ R45, R3.reuse, R45 ;  /* 0x0000002d032d7220 */ /* 0x040fe20000410000 */
[----:B------:R-:W-:Y:S01]  /*27e40*/  FMUL.FTZ R50, R2, R50 ;  /* 0x0000003202327220 */ /* 0x000fe20000410000 */
        /* <DEDUP_REMOVED lines=14> */
[----:B------:R-:W-:Y:S01]  /*27f30*/  FMUL.FTZ R57, R3, R57 ;  /* 0x0000003903397220 */ /* 0x000fe20000410000 */
[C---:B------:R-:W-:Y:S01]  /*27f40*/  FMUL.FTZ R62, R2.reuse, R62 ;  /* 0x0000003e023e7220 */ /* 0x040fe20000410000 */
[C---:B------:R-:W-:Y:S03]  /*27f50*/  FMUL.FTZ R63, R2.reuse, R63 ;  /* 0x0000003f023f7220 */ /* 0x040fe60000410000 */
        /* <DEDUP_REMOVED lines=18> */
[----:B------:R-:W-:Y:S01]  /*28080*/  LDSM.16.MT88.4 R172, [R233+0x14800] ;  /* 0x01480000e9ac783b */ /* 0x000fe20000004200 */
[-CC-:B------:R-:W-:Y:S01]  /*28090*/  FFMA.FTZ R178, R178, R166.reuse, -R177.reuse ;  /* 0x000000a6b2b27223 */ /* 0x180fe200000108b1 */
[-C--:B------:R-:W-:Y:S01]  /*280a0*/  FFMA.FTZ R176, R176, R166.reuse, -R177 ;  /* 0x000000a6b0b07223 */ /* 0x080fe200000108b1 */
[--C-:B------:R-:W-:Y:S01]  /*280b0*/  FFMA.FTZ R207, R179, R166, -R169.reuse ;  /* 0x000000a6b3cf7223 */ /* 0x100fe200000108a9 */
[----:B------:R-:W-:Y:S01]  /*280c0*/  FMUL.FTZ R79, R2, R79 ;  /* 0x0000004f024f7220 */ /* 0x000fe20000410000 */
[C---:B------:R-:W-:Y:S01]  /*280d0*/  FMUL.FTZ R76, R3.reuse, R76 ;  /* 0x0000004c034c7220 */ /* 0x040fe20000410000 */
[C---:B------:R-:W-:Y:S01]  /*280e0*/  HMMA.16816.F32 R4, R160.reuse, R12, R4 ;  /* 0x0000000ca004723c */ /* 0x040fe20000001804 */
[----:B------:R-:W-:Y:S04]  /*280f0*/  MUFU.EX2 R194, R194 ;  /* 0x000000c200c27308 */ /* 0x000fe80000000800 */
[C---:B------:R-:W-:Y:S01]  /*28100*/  FMUL.FTZ R77, R3.reuse, R77 ;  /* 0x0000004d034d7220 */ /* 0x040fe20000410000 */
[C---:B------:R-:W-:Y:S05]  /*28110*/  HMMA.16816.F32 R8, R160.reuse, R14, R8 ;  /* 0x0000000ea008723c */ /* 0x040fea0000001808 */
[----:B------:R-:W-:Y:S01]  /*28120*/  MUFU.EX2 R195, R195 ;  /* 0x000000c300c37308 */ /* 0x000fe20000000800 */
[----:B------:R-:W-:Y:S01]  /*28130*/  ISETP.GT.AND P0, PT, R250, R239, PT ;  /* 0x000000effa00720c */ /* 0x000fe20003f04270 */
[C---:B------:R-:W-:Y:S01]  /*28140*/  FMUL.FTZ R12, R3.reuse, R152 ;  /* 0x00000098030c7220 */ /* 0x040fe20000410000 */
[C---:B------:R-:W-:Y:S03]  /*28150*/  FMUL.FTZ R13, R3.reuse, R153 ;  /* 0x00000099030d7220 */ /* 0x040fe60000410000 */
[C---:B------:R-:W-:Y:S01]  /*28160*/  FMUL.FTZ R14, R2.reuse, R154 ;  /* 0x0000009a020e7220 */ /* 0x040fe20000410000 */
        /* <DEDUP_REMOVED lines=16> */
[----:B------:R-:W-:Y:S01]  /*28270*/  FMUL.FTZ R23, R2, R147 ;  /* 0x0000009302177220 */ /* 0x000fe20000410000 */
[--C-:B------:R-:W-:Y:S01]  /*28280*/  FFMA.FTZ R144, R192, R166, -R169.reuse ;  /* 0x000000a6c0907223 */ /* 0x100fe200000108a9 */
[C---:B------:R-:W-:Y:S01]  /*28290*/  FMUL.FTZ R85, R3.reuse, R85 ;  /* 0x0000005503557220 */ /* 0x040fe20000410000 */
[C---:B------:R-:W-:Y:S01]  /*282a0*/  FMUL.FTZ R90, R2.reuse, R90 ;  /* 0x0000005a025a7220 */ /* 0x040fe20000410000 */
[C---:B------:R-:W-:Y:S03]  /*282b0*/  FMUL.FTZ R91, R2.reuse, R91 ;  /* 0x0000005b025b7220 */ /* 0x040fe60000410000 */
        /* <DEDUP_REMOVED lines=11> */
[----:B------:R-:W2:Y:S01]  /*28370*/  LDSM.16.MT88.4 R136, [R231+0x12000] ;  /* 0x01200000e788783b */ /* 0x000ea20000004200 */
[C---:B------:R-:W-:Y:S01]  /*28380*/  FMUL.FTZ R95, R2.reuse, R95 ;  /* 0x0000005f025f7220 */ /* 0x040fe20000410000 */
[C---:B------:R-:W-:Y:S01]  /*28390*/  FMUL.FTZ R92, R3.reuse, R92 ;  /* 0x0000005c035c7220 */ /* 0x040fe20000410000 */
[C---:B------:R-:W-:Y:S01]  /*283a0*/  FMUL.FTZ R93, R3.reuse, R93 ;  /* 0x0000005d035d7220 */ /* 0x040fe20000410000 */
[C---:B------:R-:W-:Y:S01]  /*283b0*/  FMUL.FTZ R98, R2.reuse, R98 ;  /* 0x0000006202627220 */ /* 0x040fe20000410000 */
[C---:B------:R-:W-:Y:S03]  /*283c0*/  HMMA.16816.F32 R28, R160.reuse, R156, R28 ;  /* 0x0000009ca01c723c */ /* 0x040fe6000000181c */
[C---:B------:R-:W-:Y:S01]  /*283d0*/  FMUL.FTZ R99, R2.reuse, R99 ;  /* 0x0000006302637220 */ /* 0x040fe20000410000 */
[C---:B------:R-:W-:Y:S01]  /*283e0*/  FMUL.FTZ R96, R3.reuse, R96 ;  /* 0x0000006003607220 */ /* 0x040fe20000410000 */
[C---:B------:R-:W-:Y:S01]  /*283f0*/  FMUL.FTZ R97, R3.reuse, R97 ;  /* 0x0000006103617220 */ /* 0x040fe20000410000 */
[C---:B------:R-:W-:Y:S01]  /*28400*/  HMMA.16816.F32 R32, R160.reuse, R158, R32 ;  /* 0x0000009ea020723c */ /* 0x040fe20000001820 */
[----:B------:R-:W-:Y:S04]  /*28410*/  LDSM.16.MT88.4 R156, [R233+0x12800] ;  /* 0x01280000e99c783b */ /* 0x000fe80000004200 */
[C---:B------:R-:W-:Y:S01]  /*28420*/  FMUL.FTZ R102, R2.reuse, R102 ;  /* 0x0000006602667220 */ /* 0x040fe20000410000 */
[C---:B---3--:R-:W-:Y:S05]  /*28430*/  HMMA.16816.F32 R36, R160.reuse, R148, R36 ;  /* 0x00000094a024723c */ /* 0x048fea0000001824 */
[C---:B------:R-:W-:Y:S01]  /*28440*/  FMUL.FTZ R103, R2.reuse, R103 ;  /* 0x0000006702677220 */ /* 0x040fe20000410000 */
[C---:B------:R-:W-:Y:S01]  /*28450*/  HMMA.16816.F32 R40, R160.reuse, R150, R40 ;  /* 0x00000096a028723c */ /* 0x040fe20000001828 */
[----:B------:R-:W-:Y:S04]  /*28460*/  LDSM.16.MT88.4 R148, [R233+0x10800] ;  /* 0x01080000e994783b */ /* 0x000fe80000004200 */
        /* <DEDUP_REMOVED lines=11> */
[C---:B--2---:R-:W-:Y:S05]  /*28520*/  HMMA.16816.F32 R60, R160.reuse, R136, R60 ;  /* 0x00000088a03c723c */ /* 0x044fea000000183c */
[----:B------:R-:W-:Y:S01]  /*28530*/  FMUL.FTZ R105, R3, R105 ;  /* 0x0000006903697220 */ /* 0x000fe20000410000 */
[C---:B------:R-:W-:Y:S01]  /*28540*/  HMMA.16816.F32 R64, R160.reuse, R138, R64 ;  /* 0x0000008aa040723c */ /* 0x040fe20000001840 */
[----:B------:R-:W2:Y:S04]  /*28550*/  LDSM.16.MT88.4 R136, [R232+0x14000] ;  /* 0x01400000e888783b */ /* 0x000ea80000004200 */
[----:B------:R-:W-:Y:S01]  /*28560*/  FFMA.FTZ R192, R191, R166, -R169 ;  /* 0x000000a6bfc07223 */ /* 0x000fe200000108a9 */
[C---:B------:R-:W-:Y:S01]  /*28570*/  FMUL.FTZ R110, R2.reuse, R110 ;  /* 0x0000006e026e7220 */ /* 0x040fe20000410000 */
[----:B------:R4:W-:Y:S01]  /*28580*/  MUFU.EX2 R191, R144 ;  /* 0x0000009000bf7308 */ /* 0x0009e20000000800 */
[C---:B------:R-:W-:Y:S03]  /*28590*/  FMUL.FTZ R111, R2.reuse, R111 ;  /* 0x0000006f026f7220 */ /* 0x040fe60000410000 */
[C---:B------:R-:W-:Y:S01]  /*285a0*/  FMUL.FTZ R108, R3.reuse, R108 ;  /* 0x0000006c036c7220 */ /* 0x040fe20000410000 */
[C---:B------:R-:W-:Y:S01]  /*285b0*/  FMUL.FTZ R109, R3.reuse, R109 ;  /* 0x0000006d036d7220 */ /* 0x040fe20000410000 */
[C---:B------:R-:W-:Y:S01]  /*285c0*/  FMUL.FTZ R114, R2.reuse, R114 ;  /* 0x0000007202727220 */ /* 0x040fe20000410000 */
[C---:B------:R-:W-:Y:S01]  /*285d0*/  FMUL.FTZ R115, R2.reuse, R115 ;  /* 0x0000007302737220 */ /* 0x040fe20000410000 */
[C---:B------:R-:W-:Y:S01]  /*285e0*/  FMUL.FTZ R112, R3.reuse, R112 ;  /* 0x0000007003707220 */ /* 0x040fe20000410000 */
[C---:B------:R-:W-:Y:S01]  /*285f0*/  FMUL.FTZ R113, R3.reuse, R113 ;  /* 0x0000007103717220 */ /* 0x040fe20000410000 */
[C---:B-1----:R-:W-:Y:S01]  /*28600*/  HMMA.16816.F32 R68, R160.reuse, R140, R68 ;  /* 0x0000008ca044723c */ /* 0x042fe20000001844 */
[----:B------:R-:W1:Y:S02]  /*28610*/  MUFU.EX2 R192, R192 ;  /* 0x000000c000c07308 */ /* 0x000e640000000800 */
[C---:B------:R-:W-:Y:S01]  /*28620*/  FMUL.FTZ R118, R2.reuse, R118 ;  /* 0x0000007602767220 */ /* 0x040fe20000410000 */
[C---:B------:R-:W-:Y:S01]  /*28630*/  FMUL.FTZ R119, R2.reuse, R119 ;  /* 0x0000007702777220 */ /* 0x040fe20000410000 */
[C---:B------:R-:W-:Y:S01]  /*28640*/  FMUL.FTZ R116, R3.reuse, R116 ;  /* 0x0000007403747220 */ /* 0x040fe20000410000 */
[C---:B------:R-:W-:Y:S01]  /*28650*/  HMMA.16816.F32 R72, R160.reuse, R142, R72 ;  /* 0x0000008ea048723c */ /* 0x040fe20000001848 */
[----:B------:R-:W5:Y:S04]  /*28660*/  LDSM.16.MT88.4 R140, [R231+0x14000] ;  /* 0x01400000e78c783b */ /* 0x000f680000004200 */
[C---:B------:R-:W-:Y:S01]  /*28670*/  FMUL.FTZ R117, R3.reuse, R117 ;  /* 0x0000007503757220 */ /* 0x040fe20000410000 */
[C---:B---3--:R-:W-:Y:S03]  /*28680*/  HMMA.16816.F32 R76, R160.reuse, R132, R76 ;  /* 0x00000084a04c723c */ /* 0x048fe6000000184c */
[----:B----4-:R-:W-:Y:S02]  /*28690*/  LDSM.16.MT88.4 R144, [R234+0x10800] ;  /* 0x01080000ea90783b */ /* 0x010fe40000004200 */
[C---:B------:R-:W-:Y:S01]  /*286a0*/  FMUL.FTZ R122, R2.reuse, R122 ;  /* 0x0000007a027a7220 */ /* 0x040fe20000410000 */
[C---:B------:R-:W-:Y:S05]  /*286b0*/  HMMA.16816.F32 R80, R160.reuse, R134, R80 ;  /* 0x00000086a050723c */ /* 0x040fea0000001850 */
[----:B------:R-:W3:Y:S01]  /*286c0*/  LDSM.16.MT88.4 R132, [R234+0x16000] ;  /* 0x01600000ea84783b */ /* 0x000ee20000004200 */
[C---:B--2---:R-:W-:Y:S05]  /*286d0*/  HMMA.16816.F32 R84, R160.reuse, R136, R84 ;  /* 0x00000088a054723c */ /* 0x044fea0000001854 */
[C---:B------:R-:W-:Y:S01]  /*286e0*/  FMUL.FTZ R123, R2.reuse, R123 ;  /* 0x0000007b027b7220 */ /* 0x040fe20000410000 */
[C---:B------:R-:W-:Y:S01]  /*286f0*/  HMMA.16816.F32 R88, R160.reuse, R138, R88 ;  /* 0x0000008aa058723c */ /* 0x040fe20000001858 */
[----:B------:R-:W2:Y:S04]  /*28700*/  LDSM.16.MT88.4 R136, [R233+0x16000] ;  /* 0x01600000e988783b */ /* 0x000ea80000004200 */
        /* <DEDUP_REMOVED lines=10> */
[C---:B-----5:R-:W-:Y:S03]  /*287b0*/  HMMA.16816.F32 R92, R160.reuse, R140, R92 ;  /* 0x0000008ca05c723c */ /* 0x060fe6000000185c */
[-CC-:B------:R-:W-:Y:S01]  /*287c0*/  FFMA.FTZ R202, R202, R166.reuse, -R177.reuse ;  /* 0x000000a6caca7223 */ /* 0x180fe200000108b1 */
[-CC-:B------:R-:W-:Y:S01]  /*287d0*/  FFMA.FTZ R201, R201, R166.reuse, -R177.reuse ;  /* 0x000000a6c9c97223 */ /* 0x180fe200000108b1 */
[-CC-:B------:R-:W-:Y:S01]  /*287e0*/  FFMA.FTZ R200, R200, R166.reuse, -R177.reuse ;  /* 0x000000a6c8c87223 */ /* 0x180fe200000108b1 */
[C---:B------:R-:W-:Y:S01]  /*287f0*/  HMMA.16816.F32 R96, R160.reuse, R142, R96 ;  /* 0x0000008ea060723c */ /* 0x040fe20000001860 */
[----:B------:R-:W4:Y:S02]  /*28800*/  LDSM.16.MT88.4 R140, [R232+0x16000] ;  /* 0x01600000e88c783b */ /* 0x000f240000004200 */
[----:B------:R-:W-:Y:S02]  /*28810*/  MUFU.EX2 R202, R202 ;  /* 0x000000ca00ca7308 */ /* 0x000fe40000000800 */
[-CC-:B------:R-:W-:Y:S01]  /*28820*/  FFMA.FTZ R199, R199, R166.reuse, -R177.reuse ;  /* 0x000000a6c7c77223 */ /* 0x180fe200000108b1 */
[-CC-:B------:R-:W-:Y:S01]  /*28830*/  FFMA.FTZ R171, R171, R166.reuse, -R177.reuse ;  /* 0x000000a6abab7223 */ /* 0x180fe200000108b1 */
[----:B------:R-:W-:Y:S01]  /*28840*/  FFMA.FTZ R177, R170, R166, -R177 ;  /* 0x000000a6aab17223 */ /* 0x000fe200000108b1 */
[----:B------:R-:W-:Y:S01]  /*28850*/  FFMA.FTZ R188, R2, R252, R188 ;  /* 0x000000fc02bc7223 */ /* 0x000fe200000100bc */
[C---:B---3--:R-:W-:Y:S04]  /*28860*/  HMMA.16816.F32 R100, R160.reuse, R132, R100 ;  /* 0x00000084a064723c */ /* 0x048fe80000001864 */
[----:B------:R-:W-:Y:S01]  /*28870*/  MUFU.EX2 R201, R201 ;  /* 0x000000c900c97308 */ /* 0x000fe20000000800 */
[-CC-:B------:R-:W-:Y:S01]  /*28880*/  FFMA.FTZ R193, R193, R166.reuse, -R169.reuse ;  /* 0x000000a6c1c17223 */ /* 0x180fe200000108a9 */
[-CC-:B------:R-:W-:Y:S01]  /*28890*/  FFMA.FTZ R206, R206, R166.reuse, -R169.reuse ;  /* 0x000000a6cece7223 */ /* 0x180fe200000108a9 */
[-CC-:B------:R-:W-:Y:S01]  /*288a0*/  FFMA.FTZ R205, R205, R166.reuse, -R169.reuse ;  /* 0x000000a6cdcd7223 */ /* 0x180fe200000108a9 */
[C---:B------:R-:W-:Y:S01]  /*288b0*/  HMMA.16816.F32 R104, R160.reuse, R134, R104 ;  /* 0x00000086a068723c */ /* 0x040fe20000001868 */
[----:B------:R-:W3:Y:S05]  /*288c0*/  LDSM.16.MT88.4 R132, [R231+0x16000] ;  /* 0x01600000e784783b */ /* 0x000eea0000004200 */
[----:B------:R-:W5:Y:S01]  /*288d0*/  MUFU.EX2 R193, R193 ;  /* 0x000000c100c17308 */ /* 0x000f620000000800 */
[-CC-:B------:R-:W-:Y:S01]  /*288e0*/  FFMA.FTZ R204, R204, R166.reuse, -R169.reuse ;  /* 0x000000a6cccc7223 */ /* 0x180fe200000108a9 */
[C---:B--2---:R-:W-:Y:S03]  /*288f0*/  HMMA.16816.F32 R108, R160.reuse, R136, R108 ;  /* 0x00000088a06c723c */ /* 0x044fe6000000186c */
[-CC-:B------:R-:W-:Y:S03]  /*28900*/  FFMA.FTZ R203, R203, R166.reuse, -R169.reuse ;  /* 0x000000a6cbcb7223 */ /* 0x180fe600000108a9 */
[C---:B------:R-:W-:Y:S02]  /*28910*/  HMMA.16816.F32 R112, R160.reuse, R138, R112 ;  /* 0x0000008aa070723c */ /* 0x040fe40000001870 */
[----:B------:R-:W-:Y:S03]  /*28920*/  MUFU.EX2 R206, R206 ;  /* 0x000000ce00ce7308 */ /* 0x000fe60000000800 */
[----:B-1----:R-:W-:Y:S01]  /*28930*/  F2FP.F16.F32.PACK_AB R137, R192, R191 ;  /* 0x000000bfc089723e */ /* 0x002fe200000000ff */
[-CC-:B------:R-:W-:Y:S01]  /*28940*/  FFMA.FTZ R190, R190, R166.reuse, -R169.reuse ;  /* 0x000000a6bebe7223 */ /* 0x180fe200000108a9 */
[----:B------:R-:W-:Y:S01]  /*28950*/  F2FP.F16.F32.PACK_AB R136, R196, R195 ;  /* 0x000000c3c488723e */ /* 0x000fe200000000ff */
[--C-:B------:R-:W-:Y:S04]  /*28960*/  FFMA.FTZ R168, R168, R166, -R169.reuse ;  /* 0x000000a6a8a87223 */ /* 0x100fe800000108a9 */
[----:B------:R-:W-:Y:S01]  /*28970*/  MUFU.EX2 R205, R205 ;  /* 0x000000cd00cd7308 */ /* 0x000fe20000000800 */
[----:B-----5:R-:W-:Y:S01]  /*28980*/  F2FP.F16.F32.PACK_AB R139, R193, R194 ;  /* 0x000000c2c18b723e */ /* 0x020fe200000000ff */
[----:B------:R-:W-:Y:S01]  /*28990*/  FFMA.FTZ R169, R167, R166, -R169 ;  /* 0x000000a6a7a97223 */ /* 0x000fe200000108a9 */
[C---:B----4-:R-:W-:Y:S03]  /*289a0*/  HMMA.16816.F32 R116, R160.reuse, R140, R116 ;  /* 0x0000008ca074723c */ /* 0x050fe60000001874 */
[----:B------:R-:W-:Y:S04]  /*289b0*/  F2FP.F16.F32.PACK_AB R138, R198, R197 ;  /* 0x000000c5c68a723e */ /* 0x000fe800000000ff */
[----:B------:R-:W-:Y:S01]  /*289c0*/  MUFU.EX2 R204, R204 ;  /* 0x000000cc00cc7308 */ /* 0x000fe20000000800 */
[----:B------:R-:W-:Y:S01]  /*289d0*/  FADD.FTZ R188, R184, R188 ;  /* 0x000000bcb8bc7221 */ /* 0x000fe20000010000 */
[C---:B------:R-:W-:Y:S01]  /*289e0*/  HMMA.16816.F32 R120, R160.reuse, R142, R120 ;  /* 0x0000008ea078723c */ /* 0x040fe20000001878 */
[----:B------:R-:W1:Y:S02]  /*289f0*/  LDSM.16.MT88.4 R140, [R231+0x10800] ;  /* 0x01080000e78c783b */ /* 0x000e640000004200 */
[----:B------:R-:W-:Y:S05]  /*28a00*/  FADD.FTZ R188, R183, R188 ;  /* 0x000000bcb7bc7221 */ /* 0x000fea0000010000 */
[----:B------:R-:W-:Y:S01]  /*28a10*/  MUFU.EX2 R203, R203 ;  /* 0x000000cb00cb7308 */ /* 0x000fe20000000800 */
[C---:B---3--:R-:W-:Y:S03]  /*28a20*/  HMMA.16816.F32 R124, R160.reuse, R132, R124 ;  /* 0x00000084a07c723c */ /* 0x048fe6000000187c */
[----:B------:R-:W-:Y:S06]  /*28a30*/  FADD.FTZ R188, R182, R188 ;  /* 0x000000bcb6bc7221 */ /* 0x000fec0000010000 */
[----:B------:R-:W-:Y:S01]  /*28a40*/  MUFU.EX2 R200, R200 ;  /* 0x000000c800c87308 */ /* 0x000fe20000000800 */
[----:B------:R-:W-:Y:S01]  /*28a50*/  HMMA.16816.F32 R128, R160, R134, R128 ;  /* 0x00000086a080723c */ /* 0x000fe20000001880 */
[----:B------:R-:W2:Y:S02]  /*28a60*/  LDSM.16.MT88.4 R132, [R234+0x12800] ;  /* 0x01280000ea84783b */ /* 0x000ea40000004200 */
[----:B------:R-:W-:Y:S03]  /*28a70*/  FADD.FTZ R188, R191, R188 ;  /* 0x000000bcbfbc7221 */ /* 0x000fe60000010000 */
[C---:B------:R-:W-:Y:S03]  /*28a80*/  HMMA.16816.F32 R4, R136.reuse, R144, R4 ;  /* 0x000000908804723c */ /* 0x040fe60000001804 */
[----:B------:R-:W-:Y:S01]  /*28a90*/  MUFU.EX2 R199, R199 ;  /* 0x000000c700c77308 */ /* 0x000fe20000000800 */
[----:B------:R-:W-:Y:S01]  /*28aa0*/  LDSM.16.MT88.4 R160, [R234+0x14800] ;  /* 0x01480000eaa0783b */ /* 0x000fe20000004200 */
[----:B------:R-:W-:Y:S01]  /*28ab0*/  FADD.FTZ R188, R192, R188 ;  /* 0x000000bcc0bc7221 */ /* 0x000fe20000010000 */
[C---:B------:R-:W-:Y:S07]  /*28ac0*/  HMMA.16816.F32 R8, R136.reuse, R146, R8 ;  /* 0x000000928808723c */ /* 0x040fee0000001808 */
[----:B------:R-:W3:Y:S01]  /*28ad0*/  MUFU.EX2 R190, R190 ;  /* 0x000000be00be7308 */ /* 0x000ee20000000800 */
[----:B------:R-:W4:Y:S01]  /*28ae0*/  LDSM.16.MT88.4 R144, [R232+0x12800] ;  /* 0x01280000e890783b */ /* 0x000f220000004200 */
[C---:B------:R-:W-:Y:S08]  /*28af0*/  HMMA.16816.F32 R12, R136.reuse, R148, R12 ;  /* 0x00000094880c723c */ /* 0x040ff0000000180c */
[----:B------:R3:W-:Y:S01]  /*28b00*/  MUFU.EX2 R166, R169 ;  /* 0x000000a900a67308 */ /* 0x0007e20000000800 */
[C---:B------:R-:W-:Y:S01]  /*28b10*/  HMMA.16816.F32 R16, R136.reuse, R150, R16 ;  /* 0x000000968810723c */ /* 0x040fe20000001810 */
[----:B------:R-:W5:Y:S02]  /*28b20*/  LDSM.16.MT88.4 R148, [R231+0x12800] ;  /* 0x01280000e794783b */ /* 0x000f640000004200 */
[----:B------:R-:W-:Y:S03]  /*28b30*/  FADD.FTZ R188, R194, R188 ;  /* 0x000000bcc2bc7221 */ /* 0x000fe60000010000 */
[C---:B------:R-:W-:Y:S05]  /*28b40*/  HMMA.16816.F32 R20, R136.reuse, R152, R20 ;  /* 0x000000988814723c */ /* 0x040fea0000001814 */
[----:B------:R-:W-:Y:S01]  /*28b50*/  FADD.FTZ R188, R193, R188 ;  /* 0x000000bcc1bc7221 */ /* 0x000fe20000010000 */
[C---:B------:R-:W-:Y:S01]  /*28b60*/  HMMA.16816.F32 R24, R136.reuse, R154, R24 ;  /* 0x0000009a8818723c */ /* 0x040fe20000001818 */
[----:B------:R-:W5:Y:S04]  /*28b70*/  LDSM.16.MT88.4 R152, [R232+0x14800] ;  /* 0x01480000e898783b */ /* 0x000f680000004200 */
[----:B---3--:R-:W-:Y:S01]  /*28b80*/  F2FP.F16.F32.PACK_AB R169, R207, R190 ;  /* 0x000000becfa9723e */ /* 0x008fe200000000ff */
[C---:B-1----:R-:W-:Y:S05]  /*28b90*/  HMMA.16816.F32 R28, R136.reuse, R140, R28 ;  /* 0x0000008c881c723c */ /* 0x042fea000000181c */
[----:B------:R-:W-:Y:S01]  /*28ba0*/  FADD.FTZ R188, R206, R188 ;  /* 0x000000bccebc7221 */ /* 0x000fe20000010000 */
[C---:B------:R-:W-:Y:S01]  /*28bb0*/  HMMA.16816.F32 R32, R136.reuse, R142, R32 ;  /* 0x0000008e8820723c */ /* 0x040fe20000001820 */
[----:B------:R-:W-:Y:S04]  /*28bc0*/  LDSM.16.MT88.4 R140, [R234+0x16800] ;  /* 0x01680000ea8c783b */ /* 0x000fe80000004200 */
[----:B------:R-:W-:Y:S01]  /*28bd0*/  FADD.FTZ R188, R205, R188 ;  /* 0x000000bccdbc7221 */ /* 0x000fe20000010000 */
        /* <DEDUP_REMOVED lines=10> */
[C---:B----4-:R-:W-:Y:S06]  /*28c80*/  HMMA.16816.F32 R52, R136.reuse, R144, R52 ;  /* 0x000000908834723c */ /* 0x050fec0000001834 */
[C---:B------:R-:W-:Y:S01]  /*28c90*/  HMMA.16816.F32 R56, R136.reuse, R146, R56 ;  /* 0x000000928838723c */ /* 0x040fe20000001838 */
[----:B------:R-:W2:Y:S05]  /*28ca0*/  LDSM.16.MT88.4 R144, [R233+0x16800] ;  /* 0x01680000e990783b */ /* 0x000eaa0000004200 */
[C---:B-----5:R-:W-:Y:S06]  /*28cb0*/  HMMA.16816.F32 R60, R136.reuse, R148, R60 ;  /* 0x00000094883c723c */ /* 0x060fec000000183c */
        /* <DEDUP_REMOVED lines=37> */
[----:B------:R-:W-:Y:S05]  /*28f10*/  MUFU.EX2 R161, R178 ;  /* 0x000000b200a17308 */ /* 0x000fea0000000800 */
[C---:B------:R-:W-:Y:S05]  /*28f20*/  HMMA.16816.F32 R24, R132.reuse, R162, R24 ;  /* 0x000000a28418723c */ /* 0x040fea0000001818 */
[----:B------:R-:W5:Y:S01]  /*28f30*/  MUFU.EX2 R160, R176 ;  /* 0x000000b000a07308 */ /* 0x000f620000000800 */
[C---:B--2---:R-:W-:Y:S09]  /*28f40*/  HMMA.16816.F32 R28, R132.reuse, R144, R28 ;  /* 0x00000090841c723c */ /* 0x044ff2000000181c */
[----:B------:R-:W-:Y:S01]  /*28f50*/  MUFU.EX2 R163, R171 ;  /* 0x000000ab00a37308 */ /* 0x000fe20000000800 */
[C---:B------:R-:W-:Y:S01]  /*28f60*/  HMMA.16816.F32 R32, R132.reuse, R146, R32 ;  /* 0x000000928420723c */ /* 0x040fe20000001820 */
[----:B------:R-:W2:Y:S05]  /*28f70*/  LDSM.16.MT88.4 R144, [R232+0x15000] ;  /* 0x01500000e890783b */ /* 0x000eaa0000004200 */
[C---:B---3--:R-:W-:Y:S03]  /*28f80*/  HMMA.16816.F32 R36, R132.reuse, R148, R36 ;  /* 0x000000948424723c */ /* 0x048fe60000001824 */
[----:B------:R5:W3:Y:S03]  /*28f90*/  MUFU.EX2 R162, R168 ;  /* 0x000000a800a27308 */ /* 0x000ae60000000800 */
[C---:B------:R-:W-:Y:S01]  /*28fa0*/  HMMA.16816.F32 R40, R132.reuse, R150, R40 ;  /* 0x000000968428723c */ /* 0x040fe20000001828 */
[----:B------:R-:W2:Y:S05]  /*28fb0*/  LDSM.16.MT88.4 R148, [R231+0x15000] ;  /* 0x01500000e794783b */ /* 0x000eaa0000004200 */
[C---:B----4-:R-:W-:Y:S06]  /*28fc0*/  HMMA.16816.F32 R44, R132.reuse, R136, R44 ;  /* 0x00000088842c723c */ /* 0x050fec000000182c */
[C---:B------:R-:W-:Y:S01]  /*28fd0*/  HMMA.16816.F32 R48, R132.reuse, R138, R48 ;  /* 0x0000008a8430723c */ /* 0x040fe20000001830 */
[----:B------:R-:W4:Y:S04]  /*28fe0*/  LDSM.16.MT88.4 R136, [R234+0x17000] ;  /* 0x01700000ea88783b */ /* 0x000f280000004200 */
[----:B-----5:R-:W-:Y:S01]  /*28ff0*/  F2FP.F16.F32.PACK_AB R168, R160, R161 ;  /* 0x000000a1a0a8723e */ /* 0x020fe200000000ff */
[C---:B------:R-:W-:Y:S05]  /*29000*/  HMMA.16816.F32 R52, R132.reuse, R152, R52 ;  /* 0x000000988434723c */ /* 0x040fea0000001834 */
[CC--:B---3--:R-:W-:Y:S01]  /*29010*/  F2FP.F16.F32.PACK_AB R171, R166.reuse, R162.reuse ;  /* 0x000000a2a6ab723e */ /* 0x0c8fe200000000ff */
        /* <DEDUP_REMOVED lines=10> */
[C---:B------:R-:W-:Y:S06]  /*290c0*/  HMMA.16816.F32 R80, R132.reuse, R174, R80 ;  /* 0x000000ae8450723c */ /* 0x040fec0000001850 */
[C---:B--2---:R-:W-:Y:S06]  /*290d0*/  HMMA.16816.F32 R84, R132.reuse, R144, R84 ;  /* 0x000000908454723c */ /* 0x044fec0000001854 */
[C---:B------:R-:W-:Y:S01]  /*290e0*/  HMMA.16816.F32 R88, R132.reuse, R146, R88 ;  /* 0x000000928458723c */ /* 0x040fe20000001858 */
[----:B------:R-:W2:Y:S04]  /*290f0*/  LDSM.16.MT88.4 R144, [R232+0x17000] ;  /* 0x01700000e890783b */ /* 0x000ea80000004200 */
[----:B---3--:R-:W-:Y:S01]  /*29100*/  MOV R167, R173 ;  /* 0x000000ad00a77202 */ /* 0x008fe20000000f00 */
[C---:B------:R-:W-:Y:S03]  /*29110*/  HMMA.16816.F32 R92, R132.reuse, R148, R92 ;  /* 0x00000094845c723c */ /* 0x040fe6000000185c */
[----:B------:R-:W-:Y:S02]  /*29120*/  LDSM.16.MT88.4 R172, [R231+0x11800] ;  /* 0x01180000e7ac783b */ /* 0x000fe40000004200 */
[-C--:B------:R-:W-:Y:S01]  /*29130*/  F2FP.F16.F32.PACK_AB R170, R167, R163.reuse ;  /* 0x000000a3a7aa723e */ /* 0x080fe200000000ff */
[C---:B------:R-:W-:Y:S05]  /*29140*/  HMMA.16816.F32 R96, R132.reuse, R150, R96 ;  /* 0x000000968460723c */ /* 0x040fea0000001860 */
[----:B------:R-:W3:Y:S01]  /*29150*/  LDSM.16.MT88.4 R148, [R233+0x11800] ;  /* 0x01180000e994783b */ /* 0x000ee20000004200 */
[C---:B----4-:R-:W-:Y:S06]  /*29160*/  HMMA.16816.F32 R100, R132.reuse, R136, R100 ;  /* 0x000000888464723c */ /* 0x050fec0000001864 */
[C---:B------:R-:W-:Y:S01]  /*29170*/  HMMA.16816.F32 R104, R132.reuse, R138, R104 ;  /* 0x0000008a8468723c */ /* 0x040fe20000001868 */
[----:B------:R-:W-:Y:S05]  /*29180*/  LDSM.16.MT88.4 R176, [R234+0x13800] ;  /* 0x01380000eab0783b */ /* 0x000fea0000004200 */
        /* <DEDUP_REMOVED lines=23> */
[----:B------:R-:W5:Y:S02]  /*29300*/  LDL.LU R172, [R1] ;  /* 0x0000000001ac7983 */ /* 0x000f640000300800 */
[----:B------:R-:W-:Y:S02]  /*29310*/  MOV R30, R133 ;  /* 0x00000085001e7202 */ /* 0x000fe40000000f00 */
[----:B------:R-:W5:Y:S02]  /*29320*/  LDSM.16.MT88.4 R24, [R232+0x15800] ;  /* 0x01580000e818783b */ /* 0x000f640000004200 */
[----:B------:R-:W-:Y:S02]  /*29330*/  MOV R29, R134 ;  /* 0x00000086001d7202 */ /* 0x000fe40000000f00 */
[----:B------:R-:W-:Y:S02]  /*29340*/  MOV R31, R132 ;  /* 0x00000084001f7202 */ /* 0x000fe40000000f00 */
[----:B------:R-:W-:Y:S02]  /*29350*/  MOV R28, R135 ;  /* 0x00000087001c7202 */ /* 0x000fe40000000f00 */
[C---:B------:R-:W-:Y:S03]  /*29360*/  HMMA.16816.F32 R132, R168.reuse, R174, R32 ;  /* 0x000000aea884723c */ /* 0x040fe60000001820 */
[----:B------:R-:W-:Y:S03]  /*29370*/  FADD.FTZ R188, R31, R188 ;  /* 0x000000bc1fbc7221 */ /* 0x000fe60000010000 */
[C---:B------:R-:W-:Y:S05]  /*29380*/  HMMA.16816.F32 R36, R168.reuse, R176, R36 ;  /* 0x000000b0a824723c */ /* 0x040fea0000001824 */
[----:B------:R-:W-:Y:S01]  /*29390*/  FADD.FTZ R252, R166, R188 ;  /* 0x000000bca6fc7221 */ /* 0x000fe20000010000 */
        /* <DEDUP_REMOVED lines=48> */
.L_x_4827:
[----:B------:R1:W5:Y:S01]  /*296a0*/  LDL R14, [R1] ;  /* 0x00000000010e7983 */ /* 0x0003620000100800 */
[----:B------:R-:W2:Y:S01]  /*296b0*/  LDC.64 R4, c[0x0][0x208] ;  /* 0x00008200ff047b82 */ /* 0x000ea20000000a00 */
[----:B------:R-:W3:Y:S07]  /*296c0*/  S2R R9, SR_TID.X ;  /* 0x0000000000097919 */ /* 0x000eee0000002100 */
[----:B------:R-:W4:Y:S01]  /*296d0*/  LDC.64 R6, c[0x0][0x198] ;  /* 0x00006600ff067b82 */ /* 0x000f220000000a00 */
[----:B--2---:R-:W-:-:S02]  /*296e0*/  R2UR UR4, R4 ;  /* 0x00000000040472ca */ /* 0x004fc400000e0000 */
[----:B------:R-:W-:Y:S02]  /*296f0*/  R2UR UR5, R5 ;  /* 0x00000000050572ca */ /* 0x000fe400000e0000 */
[----:B---3--:R-:W-:-:S04]  /*29700*/  SHF.R.S32.HI R8, RZ, 0x1f, R9 ;  /* 0x0000001fff087819 */ /* 0x008fc80000011409 */
[----:B------:R-:W-:-:S07]  /*29710*/  LEA.HI R2, R8, R9, RZ, 0x5 ;  /* 0x0000000908027211 */ /* 0x000fce00078f28ff */
[----:B----4-:R1:W5:Y:S01]  /*29720*/  LD.E R3, desc[UR4][R6.64+0xd8] ;  /* 0x0000d80406037980 */ /* 0x010362000c101900 */
[----:B------:R-:W-:Y:S01]  /*29730*/  UMOV UR4, 0xffffffff ;  /* 0xffffffff00047882 */ /* 0x000fe20000000000 */
[----:B------:R-:W-:Y:S02]  /*29740*/  LEA.HI R8, R8, R9, RZ, 0x4 ;  /* 0x0000000908087211 */ /* 0x000fe400078f20ff */
[----:B------:R-:W-:-:S05]  /*29750*/  LOP3.LUT R2, R2, 0xffffffe0, RZ, 0xc0, !PT ;  /* 0xffffffe002027812 */ /* 0x000fca00078ec0ff */
[----:B------:R-:W-:-:S05]  /*29760*/  IMAD.IADD R2, R9, 0x1, -R2 ;  /* 0x0000000109027824 */ /* 0x000fca00078e0a02 */
[----:B------:R-:W-:-:S04]  /*29770*/  SHF.R.S32.HI R0, RZ, 0x1f, R2 ;  /* 0x0000001fff007819 */ /* 0x000fc80000011402 */
[----:B------:R-:W-:Y:S02]  /*29780*/  LEA.HI R0, R0, R2, RZ, 0x2 ;  /* 0x0000000200007211 */ /* 0x000fe400078f10ff */
[----:B------:R-:W-:Y:S02]  /*29790*/  SHF.R.S32.HI R2, RZ, 0x4, R8 ;  /* 0x00000004ff027819 */ /* 0x000fe40000011408 */
[----:B------:R-:W-:Y:S01]  /*297a0*/  SHF.R.S32.HI R0, RZ, 0x2, R0 ;  /* 0x00000002ff007819 */ /* 0x000fe20000011400 */
[----:B------:R-:W-:Y:S06]  /*297b0*/  BRA.DIV UR4, `(.L_x_4837) ;  /* 0x0000002204747947 */ /* 0x000fec000b800000 */
[----:B-----5:R-:W2:Y:S04]  /*297c0*/  SHFL.BFLY PT, R13, R14, 0x2, 0x1f ;  /* 0x0c401f000e0d7f89 */ /* 0x020ea800000e0000 */
[----:B------:R-:W3:Y:S01]  /*297d0*/  SHFL.BFLY PT, R8, R252, 0x2, 0x1f ;  /* 0x0c401f00fc087f89 */ /* 0x000ee200000e0000 */
[----:B--2---:R-:W-:Y:S01]  /*297e0*/  FADD.FTZ R13, R13, R14 ;  /* 0x0000000e0d0d7221 */ /* 0x004fe20000010000 */
[----:B---3--:R-:W-:-:S04]  /*297f0*/  FADD.FTZ R252, R8, R252 ;  /* 0x000000fc08fc7221 */ /* 0x008fc80000010000 */
[----:B------:R-:W2:Y:S04]  /*29800*/  SHFL.BFLY PT, R12, R13, 0x1, 0x1f ;  /* 0x0c201f000d0c7f89 */ /* 0x000ea800000e0000 */
[----:B------:R3:W4:Y:S01]  /*29810*/  SHFL.BFLY PT, R8, R252, 0x1, 0x1f ;  /* 0x0c201f00fc087f89 */ /* 0x00072200000e0000 */
[----:B--2---:R-:W-:-:S07]  /*29820*/  FADD.FTZ R9, R13, R12 ;  /* 0x0000000c0d097221 */ /* 0x004fce0000010000 */
.L_x_4858:
        /* <DEDUP_REMOVED lines=186> */
[----:B------:R1:W-:Y:S04]  /*2a3d0*/  STS.64 [R20], R140 ;  /* 0x0000008c14007388 */ /* 0x0003e80000000a00 */
        /* <DEDUP_REMOVED lines=53> */
[----:B-1----:R-:W4:Y:S04]  /*2a730*/  LD.E.64 R140, desc[UR12][R6.64+0xb0] ;  /* 0x0000b00c068c7980 */ /* 0x002f28000c101b00 */
[----:B--2---:R-:W2:Y:S01]  /*2a740*/  LD.E R16, desc[UR10][R6.64+0x60] ;  /* 0x0000600a06107980 */ /* 0x004ea2000c101900 */
[----:B---3--:R-:W-:Y:S01]  /*2a750*/  @P3 MUFU.LG2 R20, R8 ;  /* 0x0000000800143308 */ /* 0x008fe20000000c00 */
[----:B------:R-:W-:-:S02]  /*2a760*/  SHF.L.U32 R17, R2, 0x6, RZ ;  /* 0x0000000602117819 */ /* 0x000fc400000006ff */
[----:B------:R1:W5:Y:S04]  /*2a770*/  LD.E.64 R142, desc[UR10][R6.64+0x78] ;  /* 0x0000780a068e7980 */ /* 0x000368000c101b00 */
[----:B------:R1:W5:Y:S01]  /*2a780*/  LD.E.64 R144, desc[UR10][R6.64+0xa8] ;  /* 0x0000a80a06907980 */ /* 0x000362000c101b00 */
[----:B----4-:R3:W4:Y:S01]  /*2a790*/  @P4 MUFU.LG2 R21, R9 ;  /* 0x0000000900154308 */ /* 0x0107220000000c00 */
[----:B------:R-:W-:Y:S02]  /*2a7a0*/  LOP3.LUT R17, R17, 0x1c0, RZ, 0xc0, !PT ;  /* 0x000001c011117812 */ /* 0x000fe400078ec0ff */
[----:B---3--:R-:W-:-:S04]  /*2a7b0*/  LEA.HI R9, R13, R12, RZ, 0x4 ;  /* 0x0000000c0d097211 */ /* 0x008fc800078f20ff */
[----:B------:R-:W-:-:S04]  /*2a7c0*/  LOP3.LUT R9, R9, 0xfffffff0, RZ, 0xc0, !PT ;  /* 0xfffffff009097812 */ /* 0x000fc800078ec0ff */
[----:B------:R-:W-:Y:S02]  /*2a7d0*/  IADD3 R8, -R9, R12, RZ ;  /* 0x0000000c09087210 */ /* 0x000fe40007ffe1ff */
[----:B------:R1:W5:Y:S01]  /*2a7e0*/  LD.E R9, desc[UR12][R6.64+0xcc] ;  /* 0x0000cc0c06097980 */ /* 0x000362000c101900 */
[----:B------:R-:W-:Y:S01]  /*2a7f0*/  SHF.R.S32.HI R13, RZ, 0x1f, R14 ;  /* 0x0000001fff0d7819 */ /* 0x000fe2000001140e */
[----:B----4-:R-:W-:Y:S01]  /*2a800*/  @P4 FMUL.FTZ R21, R21, 0.69314718246459960938 ;  /* 0x3f31721815154820 */ /* 0x010fe20000410000 */
        /* <DEDUP_REMOVED lines=10> */
[C---:B------:R-:W-:Y:S01]  /*2a8b0*/  @P4 FFMA.FTZ R10, R3.reuse, R165, R21 ;  /* 0x000000a5030a4223 */ /* 0x040fe20000010015 */
        /* <DEDUP_REMOVED lines=11> */
[----:B------:R1:W3:Y:S04]  /*2a970*/  LDS.128 R136, [R3] ;  /* 0x0000000003887984 */ /* 0x0002e80000000c00 */
        /* <DEDUP_REMOVED lines=31> */
[----:B--2---:R-:W-:Y:S01]  /*2ab70*/  IMAD R16, R140, R16, R245 ;  /* 0x000000108c107224 */ /* 0x004fe200078e02f5 */
[----:B------:R-:W-:-:S03]  /*2ab80*/  LEA R140, R13, R0, 0x4 ;  /* 0x000000000d8c7211 */ /* 0x000fc600078e20ff */
[----:B------:R-:W-:Y:S02]  /*2ab90*/  IMAD R141, R141, R16, R12 ;  /* 0x000000108d8d7224 */ /* 0x000fe400078e020c */
[----:B------:R2:W1:Y:S04]  /*2aba0*/  LDS.128 R16, [R3+0xf000] ;  /* 0x00f0000003107984 */ /* 0x0004680000000c00 */
[----:B------:R2:W1:Y:S01]  /*2abb0*/  LDS.128 R12, [R3+0xf800] ;  /* 0x00f80000030c7984 */ /* 0x0004620000000c00 */
[----:B---34-:R-:W-:Y:S05]  /*2abc0*/  @P0 BRA `(.L_x_4839) ;  /* 0x00000000003c0947 */ /* 0x018fea0003800000 */
[----:B------:R-:W-:Y:S02]  /*2abd0*/  IMAD R0, R243, -0x40, R244 ;  /* 0xffffffc0f3007824 */ /* 0x000fe400078e02f4 */
[----:B-12---:R-:W-:-:S03]  /*2abe0*/  VIADD R3, R140, 0x8 ;  /* 0x000000088c037836 */ /* 0x006fc60000000000 */
        /* <DEDUP_REMOVED lines=13> */
.L_x_4839:
[----:B------:R-:W-:Y:S05]  /*2acc0*/  BSYNC B0 ;  /* 0x0000000000007941 */ /* 0x000fea0003800000 */
.L_x_4838:
[----:B------:R-:W-:Y:S01]  /*2acd0*/  R2UR UR4, R4 ;  /* 0x00000000040472ca */ /* 0x000fe200000e0000 */
[----:B---3--:R-:W-:Y:S01]  /*2ace0*/  IMAD.SHL.U32 R10, R8, 0x4, RZ ;  /* 0x00000004080a7824 */ /* 0x008fe200078e00ff */
[----:B------:R-:W-:-:S04]  /*2acf0*/  R2UR UR5, R5 ;  /* 0x00000000050572ca */ /* 0x000fc800000e0000 */
[--C-:B------:R-:W-:Y:S01]  /*2ad00*/  SHF.R.S32.HI R11, RZ, 0x1f, R10.reuse ;  /* 0x0000001fff0b7819 */ /* 0x100fe2000001140a */
[----:B-----5:R-:W-:Y:S02]  /*2ad10*/  IMAD R9, R141, R9, RZ ;  /* 0x000000098d097224 */ /* 0x020fe400078e02ff */
[----:B------:R-:W-:-:S06]  /*2ad20*/  IMAD.WIDE R140, R2, 0x100, R10 ;  /* 0x00000100028c7825 */ /* 0x000fcc00078e020a */
[----:B-1----:R1:W5:Y:S01]  /*2ad30*/  LD.E R6, desc[UR4][R6.64+0xc0] ;  /* 0x0000c00406067980 */ /* 0x002362000c101900 */
[----:B------:R-:W-:Y:S01]  /*2ad40*/  IMAD R243, R243, -0x40, R244 ;  /* 0xffffffc0f3f37824 */ /* 0x000fe200078e02f4 */
[----:B------:R-:W-:Y:S01]  /*2ad50*/  IADD3 R8, P3, R140, R9, RZ ;  /* 0x000000098c087210 */ /* 0x000fe20007f7e0ff */
[C---:B------:R-:W-:Y:S01]  /*2ad60*/  VIADD R0, R2.reuse, 0x18 ;  /* 0x0000001802007836 */ /* 0x040fe20000000000 */
[----:B------:R-:W-:Y:S01]  /*2ad70*/  BSSY B0, `(.L_x_4840) ;  /* 0x0000028000007945 */ /* 0x000fe20003800000 */
[----:B--2---:R-:W-:Y:S01]  /*2ad80*/  VIADD R3, R2, 0x10 ;  /* 0x0000001002037836 */ /* 0x004fe20000000000 */
        /* <DEDUP_REMOVED lines=38> */
.L_x_4841:
[----:B------:R-:W-:Y:S05]  /*2aff0*/  BSYNC B0 ;  /* 0x0000000000007941 */ /* 0x000fea0003800000 */
.L_x_4840:
        /* <DEDUP_REMOVED lines=21> */
.L_x_4843:
[----:B------:R-:W-:Y:S05]  /*2b150*/  BSYNC B0 ;  /* 0x0000000000007941 */ /* 0x000fea0003800000 */
.L_x_4842:
        /* <DEDUP_REMOVED lines=20> */
.L_x_4845:
[----:B------:R-:W-:Y:S05]  /*2b2a0*/  BSYNC B0 ;  /* 0x0000000000007941 */ /* 0x000fea0003800000 */
.L_x_4844:
        /* <DEDUP_REMOVED lines=20> */
.L_x_4847:
[----:B------:R-:W-:Y:S05]  /*2b3f0*/  BSYNC B0 ;  /* 0x0000000000007941 */ /* 0x000fea0003800000 */
.L_x_4846:
        /* <DEDUP_REMOVED lines=20> */
.L_x_4849:
[----:B------:R-:W-:Y:S05]  /*2b540*/  BSYNC B0 ;  /* 0x0000000000007941 */ /* 0x000fea0003800000 */
.L_x_4848:
        /* <DEDUP_REMOVED lines=20> */
.L_x_4851:
[----:B------:R-:W-:Y:S05]  /*2b690*/  BSYNC B0 ;  /* 0x0000000000007941 */ /* 0x000fea0003800000 */
.L_x_4850:
        /* <DEDUP_REMOVED lines=20> */
.L_x_4853:
[----:B------:R-:W-:Y:S05]  /*2b7e0*/  BSYNC B0 ;  /* 0x0000000000007941 */ /* 0x000fea0003800000 */
.L_x_4852:
[----:B------:R-:W-:Y:S02]  /*2b7f0*/  MOV R2, R242 ;  /* 0x000000f200027202 */ /* 0x000fe40000000f00 */
[----:B------:R-:W-:-:S04]  /*2b800*/  MOV R3, 0x0 ;  /* 0x0000000000037802 */ /* 0x000fc80000000f00 */
[----:B-12345:R-:W-:Y:S05]  /*2b810*/  @P4 RET.REL.NODEC R2 `(_ZN5flash24flash_fwd_splitkv_kernelI23Flash_fwd_kernel_traitsILi256ELi64ELi64ELi4ELb0ELb0EN7cutlass6half_tE19Flash_kernel_traitsILi256ELi64ELi64ELi4ES3_EELb1ELb0ELb1ELb0ELb0ELb1ELb1ELb1EEEvNS_16Flash_fwd_paramsE) ;  /* 0xfffffd4402f84950 */ /* 0x03efea0003c3ffff */
        /* <DEDUP_REMOVED lines=17> */
[----:B-1----:R-:W-:Y:S05]  /*2b930*/  @P0 RET.REL.NODEC R2 `(_ZN5flash24flash_fwd_splitkv_kernelI23Flash_fwd_kernel_traitsILi256ELi64ELi64ELi4ELb0ELb0EN7cutlass6half_tE19Flash_kernel_traitsILi256ELi64ELi64ELi4ES3_EELb1ELb0ELb1ELb0ELb0ELb1ELb1ELb1EEEvNS_16Flash_fwd_paramsE) ;  /* 0xfffffd4402b00950 */ /* 0x002fea0003c3ffff */
[----:B------:R-:W-:Y:S01]  /*2b940*/  R2UR UR4, R4 ;  /* 0x00000000040472ca */ /* 0x000fe200000e0000 */
[----:B------:R-:W-:Y:S01]  /*2b950*/  IMAD.MOV.U32 R243, RZ, RZ, 0x0 ;  /* 0x00000000fff37424 */ /* 0x000fe200078e00ff */
[----:B------:R-:W-:-:S13]  /*2b960*/  R2UR UR5, R5 ;  /* 0x00000000050572ca */ /* 0x000fda00000e0000 */
[----:B------:R1:W-:Y:S02]  /*2b970*/  ST.E.128 desc[UR4][R140.64+0xe300], R12 ;  /* 0x00e3000c8c007985 */ /* 0x0003e4000c101d04 */
[----:B-1----:R-:W-:Y:S05]  /*2b980*/  RET.REL.NODEC R242 `(_ZN5flash24flash_fwd_splitkv_kernelI23Flash_fwd_kernel_traitsILi256ELi64ELi64ELi4ELb0ELb0EN7cutlass6half_tE19Flash_kernel_traitsILi256ELi64ELi64ELi4ES3_EELb1ELb0ELb1ELb0ELb0ELb1ELb1ELb1EEEvNS_16Flash_fwd_paramsE) ;  /* 0xfffffd44f29c7950 */ /* 0x002fea0003c3ffff */
.L_x_4837:
[----:B------:R-:W-:Y:S01]  /*2b990*/  MOV R8, 0x1f ;  /* 0x0000001f00087802 */ /* 0x000fe20000000f00 */
[----:B------:R-:W-:Y:S01]  /*2b9a0*/  IMAD.MOV.U32 R9, RZ, RZ, 0x2 ;  /* 0x00000002ff097424 */ /* 0x000fe200078e00ff */
[----:B-----5:R-:W-:Y:S01]  /*2b9b0*/  MOV R11, R14 ;  /* 0x0000000e000b7202 */ /* 0x020fe20000000f00 */
[----:B------:R-:W-:-:S07]  /*2b9c0*/  IMAD.MOV.U32 R10, RZ, RZ, -0x1 ;  /* 0xffffffffff0a7424 */ /* 0x000fce00078e00ff */
[----:B-1----:R-:W-:Y:S05]  /*2b9d0*/  WARPSYNC.COLLECTIVE R10, `(.L_x_4854) ;  /* 0x000000000a087348 */ /* 0x002fea0003c00000 */
[----:B------:R2:W3:Y:S02]  /*2b9e0*/  SHFL.BFLY P0, R8, R11, R9, R8 ;  /* 0x0c0000090b087389 */ /* 0x0004e40000000008 */
[----:B-123--:R-:W-:Y:S01]  /*2b9f0*/  ENDCOLLECTIVE ;  /* 0x000000000000791b */ /* 0x00efe20003800000 */
.L_x_4854:
        /* <DEDUP_REMOVED lines=8> */
.L_x_4855:
[----:B------:R-:W-:Y:S01]  /*2ba80*/  MOV R12, R8 ;  /* 0x00000008000c7202 */ /* 0x000fe20000000f00 */
[----:B------:R-:W-:Y:S01]  /*2ba90*/  IMAD.MOV.U32 R11, RZ, RZ, R252 ;  /* 0x000000ffff0b7224 */ /* 0x000fe200078e00fc */
[----:B------:R-:W-:Y:S02]  /*2baa0*/  MOV R8, 0x1f ;  /* 0x0000001f00087802 */ /* 0x000fe40000000f00 */
[----:B------:R-:W-:-:S07]  /*2bab0*/  MOV R9, 0x2 ;  /* 0x0000000200097802 */ /* 0x000fce0000000f00 */
[----:B------:R-:W-:Y:S05]  /*2bac0*/  WARPSYNC.COLLECTIVE R10, `(.L_x_4856) ;  /* 0x000000000a087348 */ /* 0x000fea0003c00000 */
[----:B------:R1:W2:Y:S02]  /*2bad0*/  SHFL.BFLY P0, R8, R11, R9, R8 ;  /* 0x0c0000090b087389 */ /* 0x0002a40000000008 */
[----:B-12---:R-:W-:Y:S01]  /*2bae0*/  ENDCOLLECTIVE ;  /* 0x000000000000791b */ /* 0x006fe20003800000 */
.L_x_4856:
[----:B------:R-:W-:Y:S01]  /*2baf0*/  FADD.FTZ R252, R8, R252 ;  /* 0x000000fc08fc7221 */ /* 0x000fe20000010000 */
[----:B------:R-:W-:Y:S02]  /*2bb00*/  MOV R8, 0x1f ;  /* 0x0000001f00087802 */ /* 0x000fe40000000f00 */
[----:B------:R-:W-:Y:S01]  /*2bb10*/  MOV R9, 0x1 ;  /* 0x0000000100097802 */ /* 0x000fe20000000f00 */
[----:B------:R-:W-:-:S07]  /*2bb20*/  IMAD.MOV.U32 R11, RZ, RZ, R252 ;  /* 0x000000ffff0b7224 */ /* 0x000fce00078e00fc */
[----:B------:R-:W-:Y:S05]  /*2bb30*/  WARPSYNC.COLLECTIVE R10, `(.L_x_4857) ;  /* 0x000000000a087348 */ /* 0x000fea0003c00000 */
[----:B------:R1:W2:Y:S02]  /*2bb40*/  SHFL.BFLY P0, R8, R11, R9, R8 ;  /* 0x0c0000090b087389 */ /* 0x0002a40000000008 */
[----:B-12---:R-:W-:Y:S01]  /*2bb50*/  ENDCOLLECTIVE ;  /* 0x000000000000791b */ /* 0x006fe20003800000 */
.L_x_4857:
[----:B------:R-:W-:Y:S01]  /*2bb60*/  FADD.FTZ R9, R13, R12 ;  /* 0x0000000c0d097221 */ /* 0x000fe20000010000 */
[----:B------:R-:W-:Y:S06]  /*2bb70*/  BRA `(.L_x_4858) ;  /* 0xffffffdc002c7947 */ /* 0x000fec000383ffff */
.L_x_4859:
        /* <DEDUP_REMOVED lines=16> */
.L_x_4882:


//--------------------- .nv.shared._ZN5flash32flash_fwd_splitkv_combine_kernelI23Flash_fwd_kernel_traitsILi256ELi64ELi64ELi4ELb0ELb0EN7cutlass6half_tE19Flash_kernel_traitsILi256ELi64ELi64ELi4ES3_EELi4ELi7ELb0EEEvNS_16Flash_fwd_paramsE --------------------------
	.section	.nv.shared._ZN5flash32flash_fwd_splitkv_combine_kernelI23Flash_fwd_kernel_traitsILi256ELi64ELi64ELi4ELb0ELb0EN7cutlass6half_tE19Flash_kernel_traitsILi256ELi64ELi64ELi4ES3_EELi4ELi7ELb0EEEvNS_16Flash_fwd_paramsE,"aw",@nobits
	.sectionflags	@""
	.align	16
.nv.shared._ZN5flash32flash_fwd_splitkv_combine_kernelI23Flash_fwd_kernel_traitsILi256ELi64ELi64ELi4ELb0ELb0EN7cutlass6half_tE19Flash_kernel_traitsILi256ELi64ELi64ELi4ES3_EELi4ELi7ELb0EEEvNS_16Flash_fwd_paramsE:
	.zero		3584


//--------------------- .nv.shared.reserved.0     --------------------------
	.section	.nv.shared.reserved.0,"aw",@nobits
	.weak		__nv_reservedSMEM_offset_0_alias
	.size		__nv_reservedSMEM_offset_0_alias, 0, 0
	.other		__nv_reservedSMEM_offset_0_alias,@"STO_CUDA_RESERVED_SHARED STV_DEFAULT"
__nv_reservedSMEM_offset_0_alias:
	.zero		0


//--------------------- .nv.global                --------------------------
	.section	.nv.global,"aw",@nobits
.nv.global:
	.type		_ZN79_INTERNAL_7a85c845_43_flash_fwd_split_hdim256_fp16_causal_sm80_cu_6987f922_31304cute1_E,@object
	.size		_ZN79_INTERNAL_7a85c845_43_flash_fwd_split_hdim256_fp16_causal_sm80_cu_6987f922_31304cute1_E,(_ZN79_INTERNAL_7a85c845_43_flash_fwd_split_hdim256_fp16_causal_sm80_cu_6987f922_31304cuda3std3__45__cpo6cbeginE - _ZN79_INTERNAL_7a85c845_43_flash_fwd_split_hdim256_fp16_causal_sm80_cu_6987f922_31304cute1_E)
_ZN79_INTERNAL_7a85c845_43_flash_fwd_split_hdim256_fp16_causal_sm80_cu_6987f922_31304cute1_E:
	.zero		1
	.type		_ZN79_INTERNAL_7a85c845_43_flash_fwd_split_hdim256_fp16_causal_sm80_cu_6987f922_31304cuda3std3__45__cpo6cbeginE,@object
	.size		_ZN79_INTERNAL_7a85c845_43_flash_fwd_split_hdim256_fp16_causal_sm80_cu_6987f922_31304cuda3std3__45__cpo6cbeginE,(_ZN79_INTERNAL_7a85c845_43_flash_fwd_split_hdim256_fp16_causal_sm80_cu_6987f922_31304cuda3std3__48in_placeE - _ZN79_INTERNAL_7a85c845_43_flash_fwd_split_hdim256_fp16_causal_sm80_cu_6987f922_31304cuda3std3__45__cpo6cbeginE)
_ZN79_INTERNAL_7a85c845_43_flash_fwd_split_hdim256_fp16_causal_sm80_cu_6987f922_31304cuda3std3__45__cpo6cbeginE:
	.zero		1
	.type		_ZN79_INTERNAL_7a85c845_43_flash_fwd_split_hdim256_fp16_causal_sm80_cu_6987f922_31304cuda3std3__48in_placeE,@object
	.size		_ZN79_INTERNAL_7a85c845_43_flash_fwd_split_hdim256_fp16_causal_sm80_cu_6987f922_31304cuda3std3__48in_placeE,(_ZN79_INTERNAL_7a85c845_43_flash_fwd_split_hdim256_fp16_causal_sm80_cu_6987f922_31304cuda3std6ranges3__45__cpo9iter_moveE - _ZN79_INTERNAL_7a85c845_43_flash_fwd_split_hdim256_fp16_causal_sm80_cu_6987f922_31304cuda3std3__48in_placeE)
_ZN79_INTERNAL_7a85c845_43_flash_fwd_split_hdim256_fp16_causal_sm80_cu_6987f922_31304cuda3std3__48in_placeE:
	.zero		1
	.type		_ZN79_INTERNAL_7a85c845_43_flash_fwd_split_hdim256_fp16_causal_sm80_cu_6987f922_31304cuda3std6ranges3__45__cpo9iter_moveE,@object
	.size		_ZN79_INTERNAL_7a85c845_43_flash_fwd_split_hdim256_fp16_causal_sm80_cu_6987f922_31304cuda3std6ranges3__45__cpo9iter_moveE,(_ZN79_INTERNAL_7a85c845_43_flash_fwd_split_hdim256_fp16_causal_sm80_cu_6987f922_31304cuda3std3__45__cpo5beginE - _ZN79_INTERNAL_7a85c845_43_flash_fwd_split_hdim256_fp16_causal_sm80_cu_6987f922_31304cuda3std6ranges3__45__cpo9iter_moveE)
_ZN79_INTERNAL_7a85c845_43_flash_fwd_split_hdim256_fp16_causal_sm80_cu_6987f922_31304cuda3std6ranges3__45__cpo9iter_moveE:
	.zero		1
	.type		_ZN79_INTERNAL_7a85c845_43_flash_fwd_split_hdim256_fp16_causal_sm80_cu_6987f922_31304cuda3std3__45__cpo5beginE,@object
	.size		_ZN79_INTERNAL_7a85c845_43_flash_fwd_split_hdim256_fp16_causal_sm80_cu_6987f922_31304cuda3std3__45__cpo5beginE,(_ZN79_INTERNAL_7a85c845_43_flash_fwd_split_hdim256_fp16_causal_sm80_cu_6987f922_31304cuda3std3__481_GLOBAL__N__7a85c845_43_flash_fwd_split_hdim256_fp16_causal_sm80_cu_6987f922_31306ignoreE - _ZN79_INTERNAL_7a85c845_43_flash_fwd_split_hdim256_fp16_causal_sm80_cu_6987f922_31304cuda3std3__45__cpo5beginE)
_ZN79_INTERNAL_7a85c845_43_flash_fwd_split_hdim256_fp16_causal_sm80_cu_6987f922_31304cuda3std3__45__cpo5beginE:
	.zero		1
	.type		_ZN79_INTERNAL_7a85c845_43_flash_fwd_split_hdim256_fp16_causal_sm80_cu_6987f922_31304cuda3std3__481_GLOBAL__N__7a85c845_43_flash_fwd_split_hdim256_fp16_causal_sm80_cu_6987f922_31306ignoreE,@object
	.size		_ZN79_INTERNAL_7a85c845_43_flash_fwd_split_hdim256_fp16_causal_sm80_cu_6987f922_31304cuda3std3__481_GLOBAL__N__7a85c845_43_flash_fwd_split_hdim256_fp16_causal_sm80_cu_6987f922_31306ignoreE,(_ZN79_INTERNAL_7a85c845_43_flash_fwd_split_hdim256_fp16_causal_sm80_cu_6987f922_31304cute7productE - _ZN79_INTERNAL_7a85c845_43_flash_fwd_split_hdim256_fp16_causal_sm80_cu_6987f922_31304cuda3std3__481_GLOBAL__N__7a85c845_43_flash_fwd_split_hdim256_fp16_causal_sm80_cu_6987f922_31306ignoreE)
_ZN79_INTERNAL_7a85c845_43_flash_fwd_split_hdim256_fp16_causal_sm80_cu_6987f922_31304cuda3std3__481_GLOBAL__N__7a85c845_43_flash_fwd_split_hdim256_fp16_causal_sm80_cu_6987f922_31306ignoreE:
	.zero		1
	.type		_ZN79_INTERNAL_7a85c845_43_flash_fwd_split_hdim256_fp16_causal_sm80_cu_6987f922_31304cute7productE,@object
	.size		_ZN79_INTERNAL_7a85c845_43_flash_fwd_split_hdim256_fp16_causal_sm80_cu_6987f922_31304cute7productE,(_ZN79_INTERNAL_7a85c845_43_flash_fwd_split_hdim256_fp16_causal_sm80_cu_6987f922_31304cuda3std3__45__cpo3endE - _ZN79_INTERNAL_7a85c845_43_flash_fwd_split_hdim256_fp16_causal_sm80_cu_6987f922_31304cute7productE)
_ZN79_INTERNAL_7a85c845_43_flash_fwd_split_hdim256_fp16_causal_sm80_cu_6987f922_31304cute7productE:
	.zero		1
	.type		_ZN79_INTERNAL_7a85c845_43_flash_fwd_split_hdim256_fp16_causal_sm80_cu_6987f922_31304cuda3std3__45__cpo3endE,@object
	.size		_ZN79_INTERNAL_7a85c845_43_flash_fwd_split_hdim256_fp16_causal_sm80_cu_6987f922_31304cuda3std3__45__cpo3endE,(_ZN79_INTERNAL_7a85c845_43_flash_fwd_split_hdim256_fp16_causal_sm80_cu_6987f922_31304cuda3std3__419piecewise_constructE - _ZN79_INTERNAL_7a85c845_43_flash_fwd_split_hdim256_fp16_causal_sm80_cu_6987f922_31304cuda3std3__45__cpo3endE)
_ZN79_INTERNAL_7a85c845_43_flash_fwd_split_hdim256_fp16_causal_sm80_cu_6987f922_31304cuda3std3__45__cpo3endE:
	.zero		1
	.type		_ZN79_INTERNAL_7a85c845_43_flash_fwd_split_hdim256_fp16_causal_sm80_cu_6987f922_31304cuda3std3__419piecewise_constructE,@object
	.size		_ZN79_INTERNAL_7a85c845_43_flash_fwd_split_hdim256_fp16_causal_sm80_cu_6987f922_31304cuda3std3__419piecewise_constructE,(_ZN79_INTERNAL_7a85c845_43_flash_fwd_split_hdim256_fp16_causal_sm80_cu_6987f922_31304cuda3std3__45__cpo4cendE - _ZN79_INTERNAL_7a85c845_43_flash_fwd_split_hdim256_fp16_causal_sm80_cu_6987f922_31304cuda3std3__419piecewise_constructE)
_ZN79_INTERNAL_7a85c845_43_flash_fwd_split_hdim256_fp16_causal_sm80_cu_6987f922_31304cuda3std3__419piecewise_constructE:
	.zero		1
	.type		_ZN79_INTERNAL_7a85c845_43_flash_fwd_split_hdim256_fp16_causal_sm80_cu_6987f922_31304cuda3std3__45__cpo4cendE,@object
	.size		_ZN79_INTERNAL_7a85c845_43_flash_fwd_split_hdim256_fp16_causal_sm80_cu_6987f922_31304cuda3std3__45__cpo4cendE,(_ZN79_INTERNAL_7a85c845_43_flash_fwd_split_hdim256_fp16_causal_sm80_cu_6987f922_31304cuda3std6ranges3__45__cpo4swapE - _ZN79_INTERNAL_7a85c845_43_flash_fwd_split_hdim256_fp16_causal_sm80_cu_6987f922_31304cuda3std3__45__cpo4cendE)
_ZN79_INTERNAL_7a85c845_43_flash_fwd_split_hdim256_fp16_causal_sm80_cu_6987f922_31304cuda3std3__45__cpo4cendE:
	.zero		1
	.type		_ZN79_INTERNAL_7a85c845_43_flash_fwd_split_hdim256_fp16_causal_sm80_cu_6987f922_31304cuda3std6ranges3__45__cpo4swapE,@object
	.size		_ZN79_INTERNAL_7a85c845_43_flash_fwd_split_hdim256_fp16_causal_sm80_cu_6987f922_31304cuda3std6ranges3__45__cpo4swapE,(.L_7 - _ZN79_INTERNAL_7a85c845_43_flash_fwd_split_hdim256_fp16_causal_sm80_cu_6987f922_31304cuda3std6ranges3__45__cpo4swapE)
_ZN79_INTERNAL_7a85c845_43_flash_fwd_split_hdim256_fp16_causal_sm80_cu_6987f922_31304cuda3std6ranges3__45__cpo4swapE:
	.zero		1
.L_7:


//--------------------- .nv.shared._ZN5flash32flash_fwd_splitkv_combine_kernelI23Flash_fwd_kernel_traitsILi256ELi64ELi64ELi4ELb0ELb0EN7cutlass6half_tE19Flash_kernel_traitsILi256ELi64ELi64ELi4ES3_EELi4ELi6ELb0EEEvNS_16Flash_fwd_paramsE --------------------------
	.section	.nv.shared._ZN5flash32flash_fwd_splitkv_combine_kernelI23Flash_fwd_kernel_traitsILi256ELi64ELi64ELi4ELb0ELb0EN7cutlass6half_tE19Flash_kernel_traitsILi256ELi64ELi64ELi4ES3_EELi4ELi6ELb0EEEvNS_16Flash_fwd_paramsE,"aw",@nobits
	.sectionflags	@""
	.align	16
.nv.shared._ZN5flash32flash_fwd_splitkv_combine_kernelI23Flash_fwd_kernel_traitsILi256ELi64ELi64ELi4ELb0ELb0EN7cutlass6half_tE19Flash_kernel_traitsILi256ELi64ELi64ELi4ES3_EELi4ELi6ELb0EEEvNS_16Flash_fwd_paramsE:
	.zero		2304


//--------------------- .nv.shared._ZN5flash32flash_fwd_splitkv_combine_kernelI23Flash_fwd_kernel_traitsILi256ELi64ELi64ELi4ELb0ELb0EN7cutlass6half_tE19Flash_kernel_traitsILi256ELi64ELi64ELi4ES3_EELi4ELi5ELb0EEEvNS_16Flash_fwd_paramsE --------------------------
	.section	.nv.shared._ZN5flash32flash_fwd_splitkv_combine_kernelI23Flash_fwd_kernel_traitsILi256ELi64ELi64ELi4ELb0ELb0EN7cutlass6half_tE19Flash_kernel_traitsILi256ELi64ELi64ELi4ES3_EELi4ELi5ELb0EEEvNS_16Flash_fwd_paramsE,"aw",@nobits
	.sectionflags	@""
	.align	16
.nv.shared._ZN5flash32flash_fwd_splitkv_combine_kernelI23Flash_fwd_kernel_traitsILi256ELi64ELi64ELi4ELb0ELb0EN7cutlass6half_tE19Flash_kernel_traitsILi256ELi64ELi64ELi4ES3_EELi4ELi5ELb0EEEvNS_16Flash_fwd_paramsE:
	.zero		1664


//--------------------- .nv.shared._ZN5flash32flash_fwd_splitkv_combine_kernelI23Flash_fwd_kernel_traitsILi256ELi64ELi64ELi4ELb0ELb0EN7cutlass6half_tE19Flash_kernel_traitsILi256ELi64ELi64ELi4ES3_EELi4ELi4ELb0EEEvNS_16Flash_fwd_paramsE --------------------------
	.section	.nv.shared._ZN5flash32flash_fwd_splitkv_combine_kernelI23Flash_fwd_kernel_traitsILi256ELi64ELi64ELi4ELb0ELb0EN7cutlass6half_tE19Flash_kernel_traitsILi256ELi64ELi64ELi4ES3_EELi4ELi4ELb0EEEvNS_16Flash_fwd_paramsE,"aw",@nobits
	.sectionflags	@""
	.align	16
.nv.shared._ZN5flash32flash_fwd_splitkv_combine_kernelI23Flash_fwd_kernel_traitsILi256ELi64ELi64ELi4ELb0ELb0EN7cutlass6half_tE19Flash_kernel_traitsILi256ELi64ELi64ELi4ES3_EELi4ELi4ELb0EEEvNS_16Flash_fwd_paramsE:
	.zero		1344


//--------------------- .nv.shared._ZN5flash32flash_fwd_splitkv_combine_kernelI23Flash_fwd_kernel_traitsILi256ELi64ELi64ELi4ELb0ELb0EN7cutlass6half_tE19Flash_kernel_traitsILi256ELi64ELi64ELi4ES3_EELi4ELi3ELb0EEEvNS_16Flash_fwd_paramsE --------------------------
	.section	.nv.shared._ZN5flash32flash_fwd_splitkv_combine_kernelI23Flash_fwd_kernel_traitsILi256ELi64ELi64ELi4ELb0ELb0EN7cutlass6half_tE19Flash_kernel_traitsILi256ELi64ELi64ELi4ES3_EELi4ELi3ELb0EEEvNS_16Flash_fwd_paramsE,"aw",@nobits
	.sectionflags	@""
	.align	16
.nv.shared._ZN5flash32flash_fwd_splitkv_combine_kernelI23Flash_fwd_kernel_traitsILi256ELi64ELi64ELi4ELb0ELb0EN7cutlass6half_tE19Flash_kernel_traitsILi256ELi64ELi64ELi4ES3_EELi4ELi3ELb0EEEvNS_16Flash_fwd_paramsE:
	.zero		1184


//--------------------- .nv.shared._ZN5flash32flash_fwd_splitkv_combine_kernelI23Flash_fwd_kernel_traitsILi256ELi64ELi64ELi4ELb0ELb0EN7cutlass6half_tE19Flash_kernel_traitsILi256ELi64ELi64ELi4ES3_EELi4ELi2ELb0EEEvNS_16Flash_fwd_paramsE --------------------------
	.section	.nv.shared._ZN5flash32flash_fwd_splitkv_combine_kernelI23Flash_fwd_kernel_traitsILi256ELi64ELi64ELi4ELb0ELb0EN7cutlass6half_tE19Flash_kernel_traitsILi256ELi64ELi64ELi4ES3_EELi4ELi2ELb0EEEvNS_16Flash_fwd_paramsE,"aw",@nobits
	.sectionflags	@""
	.align	16
.nv.shared._ZN5flash32flash_fwd_splitkv_combine_kernelI23Flash_fwd_kernel_traitsILi256ELi64ELi64ELi4ELb0ELb0EN7cutlass6half_tE19Flash_kernel_traitsILi256ELi64ELi64ELi4ES3_EELi4ELi2ELb0EEEvNS_16Flash_fwd_paramsE:
	.zero		1104


//--------------------- .nv.shared._ZN5flash32flash_fwd_splitkv_combine_kernelI23Flash_fwd_kernel_traitsILi256ELi64ELi64ELi4ELb0ELb0EN7cutlass6half_tE19Flash_kernel_traitsILi256ELi64ELi64ELi4ES3_EELi4ELi1ELb0EEEvNS_16Flash_fwd_paramsE --------------------------
	.section	.nv.shared._ZN5flash32flash_fwd_splitkv_combine_kernelI23Flash_fwd_kernel_traitsILi256ELi64ELi64ELi4ELb0ELb0EN7cutlass6half_tE19Flash_kernel_traitsILi256ELi64ELi64ELi4ES3_EELi4ELi1ELb0EEEvNS_16Flash_fwd_paramsE,"aw",@nobits
	.sectionflags	@""
	.align	16
.nv.shared._ZN5flash32flash_fwd_splitkv_combine_kernelI23Flash_fwd_kernel_traitsILi256ELi64ELi64ELi4ELb0ELb0EN7cutlass6half_tE19Flash_kernel_traitsILi256ELi64ELi64ELi4ES3_EELi4ELi1ELb0EEEvNS_16Flash_fwd_paramsE:
	.zero		1072


//--------------------- .nv.shared._ZN5flash32flash_fwd_splitkv_combine_kernelI23Flash_fwd_kernel_traitsILi256ELi64ELi64ELi4ELb0ELb0EN7cutlass6half_tE19Flash_kernel_traitsILi256ELi64ELi64ELi4ES3_EELi4ELi7ELb1EEEvNS_16Flash_fwd_paramsE --------------------------
	.section	.nv.shared._ZN5flash32flash_fwd_splitkv_combine_kernelI23Flash_fwd_kernel_traitsILi256ELi64ELi64ELi4ELb0ELb0EN7cutlass6half_tE19Flash_kernel_traitsILi256ELi64ELi64ELi4ES3_EELi4ELi7ELb1EEEvNS_16Flash_fwd_paramsE,"aw",@nobits
	.sectionflags	@""
	.align	16
.nv.shared._ZN5flash32flash_fwd_splitkv_combine_kernelI23Flash_fwd_kernel_traitsILi256ELi64ELi64ELi4ELb0ELb0EN7cutlass6half_tE19Flash_kernel_traitsILi256ELi64ELi64ELi4ES3_EELi4ELi7ELb1EEEvNS_16Flash_fwd_paramsE:
	.zero		3584


//--------------------- .nv.shared._ZN5flash32flash_fwd_splitkv_combine_kernelI23Flash_fwd_kernel_traitsILi256ELi64ELi64ELi4ELb0ELb0EN7cutlass6half_tE19Flash_kernel_traitsILi256ELi64ELi64ELi4ES3_EELi4ELi6ELb1EEEvNS_16Flash_fwd_paramsE --------------------------
	.section	.nv.shared._ZN5flash32flash_fwd_splitkv_combine_kernelI23Flash_fwd_kernel_traitsILi256ELi64ELi64ELi4ELb0ELb0EN7cutlass6half_tE19Flash_kernel_traitsILi256ELi64ELi64ELi4ES3_EELi4ELi6ELb1EEEvNS_16Flash_fwd_paramsE,"aw",@nobits
	.sectionflags	@""
	.align	16
.nv.shared._ZN5flash32flash_fwd_splitkv_combine_kernelI23Flash_fwd_kernel_traitsILi256ELi64ELi64ELi4ELb0ELb0EN7cutlass6half_tE19Flash_kernel_traitsILi256ELi64ELi64ELi4ES3_EELi4ELi6ELb1EEEvNS_16Flash_fwd_paramsE:
	.zero		2304


//--------------------- .nv.shared._ZN5flash32flash_fwd_splitkv_combine_kernelI23Flash_fwd_kernel_traitsILi256ELi64ELi64ELi4ELb0ELb0EN7cutlass6half_tE19Flash_kernel_traitsILi256ELi64ELi64ELi4ES3_EELi4ELi5ELb1EEEvNS_16Flash_fwd_paramsE --------------------------
	.section	.nv.shared._ZN5flash32flash_fwd_splitkv_combine_kernelI23Flash_fwd_kernel_traitsILi256ELi64ELi64ELi4ELb0ELb0EN7cutlass6half_tE19Flash_kernel_traitsILi256ELi64ELi64ELi4ES3_EELi4ELi5ELb1EEEvNS_16Flash_fwd_paramsE,"aw",@nobits
	.sectionflags	@""
	.align	16
.nv.shared._ZN5flash32flash_fwd_splitkv_combine_kernelI23Flash_fwd_kernel_traitsILi256ELi64ELi64ELi4ELb0ELb0EN7cutlass6half_tE19Flash_kernel_traitsILi256ELi64ELi64ELi4ES3_EELi4ELi5ELb1EEEvNS_16Flash_fwd_paramsE:
	.zero		1664


//--------------------- .nv.shared._ZN5flash32flash_fwd_splitkv_combine_kernelI23Flash_fwd_kernel_traitsILi256ELi64ELi64ELi4ELb0ELb0EN7cutlass6half_tE19Flash_kernel_traitsILi256ELi64ELi64ELi4ES3_EELi4ELi4ELb1EEEvNS_16Flash_fwd_paramsE --------------------------
	.section	.nv.shared._ZN5flash32flash_fwd_splitkv_combine_kernelI23Flash_fwd_kernel_traitsILi256ELi64ELi64ELi4ELb0ELb0EN7cutlass6half_tE19Flash_kernel_traitsILi256ELi64ELi64ELi4ES3_EELi4ELi4ELb1EEEvNS_16Flash_fwd_paramsE,"aw",@nobits
	.sectionflags	@""
	.align	16
.nv.shared._ZN5flash32flash_fwd_splitkv_combine_kernelI23Flash_fwd_kernel_traitsILi256ELi64ELi64ELi4ELb0ELb0EN7cutlass6half_tE19Flash_kernel_traitsILi256ELi64ELi64ELi4ES3_EELi4ELi4ELb1EEEvNS_16Flash_fwd_paramsE:
	.zero		1344


//--------------------- .nv.shared._ZN5flash32flash_fwd_splitkv_combine_kernelI23Flash_fwd_kernel_traitsILi256ELi64ELi64ELi4ELb0ELb0EN7cutlass6half_tE19Flash_kernel_traitsILi256ELi64ELi64ELi4ES3_EELi4ELi3ELb1EEEvNS_16Flash_fwd_paramsE --------------------------
	.section	.nv.shared._ZN5flash32flash_fwd_splitkv_combine_kernelI23Flash_fwd_kernel_traitsILi256ELi64ELi64ELi4ELb0ELb0EN7cutlass6half_tE19Flash_kernel_traitsILi256ELi64ELi64ELi4ES3_EELi4ELi3ELb1EEEvNS_16Flash_fwd_paramsE,"aw",@nobits
	.sectionflags	@""
	.align	16
.nv.shared._ZN5flash32flash_fwd_splitkv_combine_kernelI23Flash_fwd_kernel_traitsILi256ELi64ELi64ELi4ELb0ELb0EN7cutlass6half_tE19Flash_kernel_traitsILi256ELi64ELi64ELi4ES3_EELi4ELi3ELb1EEEvNS_16Flash_fwd_paramsE:
	.zero		1184


//--------------------- .nv.shared._ZN5flash32flash_fwd_splitkv_combine_kernelI23Flash_fwd_kernel_traitsILi256ELi64ELi64ELi4ELb0ELb0EN7cutlass6half_tE19Flash_kernel_traitsILi256ELi64ELi64ELi4ES3_EELi4ELi2ELb1EEEvNS_16Flash_fwd_paramsE --------------------------
	.section	.nv.shared._ZN5flash32flash_fwd_splitkv_combine_kernelI23Flash_fwd_kernel_traitsILi256ELi64ELi64ELi4ELb0ELb0EN7cutlass6half_tE19Flash_kernel_traitsILi256ELi64ELi64ELi4ES3_EELi4ELi2ELb1EEEvNS_16Flash_fwd_paramsE,"aw",@nobits
	.sectionflags	@""
	.align	16
.nv.shared._ZN5flash32flash_fwd_splitkv_combine_kernelI23Flash_fwd_kernel_traitsILi256ELi64ELi64ELi4ELb0ELb0EN7cutlass6half_tE19Flash_kernel_traitsILi256ELi64ELi64ELi4ES3_EELi4ELi2ELb1EEEvNS_16Flash_fwd_paramsE:
	.zero		1104


//--------------------- .nv.shared._ZN5flash32flash_fwd_splitkv_combine_kernelI23Flash_fwd_kernel_traitsILi256ELi64ELi64ELi4ELb0ELb0EN7cutlass6half_tE19Flash_kernel_traitsILi256ELi64ELi64ELi4ES3_EELi4ELi1ELb1EEEvNS_16Flash_fwd_paramsE --------------------------
	.section	.nv.shared._ZN5flash32flash_fwd_splitkv_combine_kernelI23Flash_fwd_kernel_traitsILi256ELi64ELi64ELi4ELb0ELb0EN7cutlass6half_tE19Flash_kernel_traitsILi256ELi64ELi64ELi4ES3_EELi4ELi1ELb1EEEvNS_16Flash_fwd_paramsE,"aw",@nobits
	.sectionflags	@""
	.align	16
.nv.shared._ZN5flash32flash_fwd_splitkv_combine_kernelI23Flash_fwd_kernel_traitsILi256ELi64ELi64ELi4ELb0ELb0EN7cutlass6half_tE19Flash_kernel_traitsILi256ELi64ELi64ELi4ES3_EELi4ELi1ELb1EEEvNS_16Flash_fwd_paramsE:
	.zero		1072


//--------------------- .nv.shared._ZN5flash24flash_fwd_splitkv_kernelI23Flash_fwd_kernel_traitsILi256ELi64ELi64ELi4ELb0ELb0EN7cutlass6half_tE19Flash_kernel_traitsILi256ELi64ELi64ELi4ES3_EELb1ELb0ELb0ELb0ELb0ELb0ELb0ELb0EEEvNS_16Flash_fwd_paramsE --------------------------
	.section	.nv.shared._ZN5flash24flash_fwd_splitkv_kernelI23Flash_fwd_kernel_traitsILi256ELi64ELi64ELi4ELb0ELb0EN7cutlass6half_tE19Flash_kernel_traitsILi256ELi64ELi64ELi4ES3_EELb1ELb0ELb0ELb0ELb0ELb0ELb0ELb0EEEvNS_16Flash_fwd_paramsE,"aw",@nobits
	.sectionflags	@""
	.align	16
	.zero		1024


//--------------------- .nv.shared._ZN5flash24flash_fwd_splitkv_kernelI23Flash_fwd_kernel_traitsILi256ELi64ELi64ELi4ELb0ELb0EN7cutlass6half_tE19Flash_kernel_traitsILi256ELi64ELi64ELi4ES3_EELb1ELb0ELb0ELb0ELb0ELb1ELb0ELb0EEEvNS_16Flash_fwd_paramsE --------------------------
	.section	.nv.shared._ZN5flash24flash_fwd_splitkv_kernelI23Flash_fwd_kernel_traitsILi256ELi64ELi64ELi4ELb0ELb0EN7cutlass6half_tE19Flash_kernel_traitsILi256ELi64ELi64ELi4ES3_EELb1ELb0ELb0ELb0ELb0ELb1ELb0ELb0EEEvNS_16Flash_fwd_paramsE,"aw",@nobits
	.sectionflags	@""
	.align	16
	.zero		1024


//--------------------- .nv.shared._ZN5flash24flash_fwd_splitkv_kernelI23Flash_fwd_kernel_traitsILi256ELi64ELi64ELi4ELb0ELb0EN7cutlass6half_tE19Flash_kernel_traitsILi256ELi64ELi64ELi4ES3_EELb1ELb0ELb0ELb0ELb0ELb0ELb0ELb1EEEvNS_16Flash_fwd_paramsE --------------------------
	.section	.nv.shared._ZN5flash24flash_fwd_splitkv_kernelI23Flash_fwd_kernel_traitsILi256ELi64ELi64ELi4ELb0ELb0EN7cutlass6half_tE19Flash_kernel_traitsILi256ELi64ELi64ELi4ES3_EELb1ELb0ELb0ELb0ELb0ELb0ELb0ELb1EEEvNS_16Flash_fwd_paramsE,"aw",@nobits
	.sectionflags	@""
	.align	16
	.zero		1024


//--------------------- .nv.shared._ZN5flash24flash_fwd_splitkv_kernelI23Flash_fwd_kernel_traitsILi256ELi64ELi64ELi4ELb0ELb0EN7cutlass6half_tE19Flash_kernel_traitsILi256ELi64ELi64ELi4ES3_EELb1ELb0ELb0ELb0ELb0ELb1ELb0ELb1EEEvNS_16Flash_fwd_paramsE --------------------------
	.section	.nv.shared._ZN5flash24flash_fwd_splitkv_kernelI23Flash_fwd_kernel_traitsILi256ELi64ELi64ELi4ELb0ELb0EN7cutlass6half_tE19Flash_kernel_traitsILi256ELi64ELi64ELi4ES3_EELb1ELb0ELb0ELb0ELb0ELb1ELb0ELb1EEEvNS_16Flash_fwd_paramsE,"aw",@nobits
	.sectionflags	@""
	.align	16
	.zero		1024


//--------------------- .nv.shared._ZN5flash24flash_fwd_splitkv_kernelI23Flash_fwd_kernel_traitsILi256ELi64ELi64ELi4ELb0ELb0EN7cutlass6half_tE19Flash_kernel_traitsILi256ELi64ELi64ELi4ES3_EELb1ELb0ELb0ELb0ELb0ELb0ELb1ELb0EEEvNS_16Flash_fwd_paramsE --------------------------
	.section	.nv.shared._ZN5flash24flash_fwd_splitkv_kernelI23Flash_fwd_kernel_traitsILi256ELi64ELi64ELi4ELb0ELb0EN7cutlass6half_tE19Flash_kernel_traitsILi256ELi64ELi64ELi4ES3_EELb1ELb0ELb0ELb0ELb0ELb0ELb1ELb0EEEvNS_16Flash_fwd_paramsE,"aw",@nobits
	.sectionflags	@""
	.align	16
	.zero		1024


//--------------------- .nv.shared._ZN5flash24flash_fwd_splitkv_kernelI23Flash_fwd_kernel_traitsILi256ELi64ELi64ELi4ELb0ELb0EN7cutlass6half_tE19Flash_kernel_traitsILi256ELi64ELi64ELi4ES3_EELb1ELb0ELb0ELb0ELb0ELb1ELb1ELb0EEEvNS_16Flash_fwd_paramsE --------------------------
	.section	.nv.shared._ZN5flash24flash_fwd_splitkv_kernelI23Flash_fwd_kernel_traitsILi256ELi64ELi64ELi4ELb0ELb0EN7cutlass6half_tE19Flash_kernel_traitsILi256ELi64ELi64ELi4ES3_EELb1ELb0ELb0ELb0ELb0ELb1ELb1ELb0EEEvNS_16Flash_fwd_paramsE,"aw",@nobits
	.sectionflags	@""
	.align	16
	.zero		1024


//--------------------- .nv.shared._ZN5flash24flash_fwd_splitkv_kernelI23Flash_fwd_kernel_traitsILi256ELi64ELi64ELi4ELb0ELb0EN7cutlass6half_tE19Flash_kernel_traitsILi256ELi64ELi64ELi4ES3_EELb1ELb0ELb0ELb0ELb0ELb0ELb1ELb1EEEvNS_16Flash_fwd_paramsE --------------------------
	.section	.nv.shared._ZN5flash24flash_fwd_splitkv_kernelI23Flash_fwd_kernel_traitsILi256ELi64ELi64ELi4ELb0ELb0EN7cutlass6half_tE19Flash_kernel_traitsILi256ELi64ELi64ELi4ES3_EELb1ELb0ELb0ELb0ELb0ELb0ELb1ELb1EEEvNS_16Flash_fwd_paramsE,"aw",@nobits
	.sectionflags	@""
	.align	16
	.zero		1024


//--------------------- .nv.shared._ZN5flash24flash_fwd_splitkv_kernelI23Flash_fwd_kernel_traitsILi256ELi64ELi64ELi4ELb0ELb0EN7cutlass6half_tE19Flash_kernel_traitsILi256ELi64ELi64ELi4ES3_EELb1ELb0ELb0ELb0ELb0ELb1ELb1ELb1EEEvNS_16Flash_fwd_paramsE --------------------------
	.section	.nv.shared._ZN5flash24flash_fwd_splitkv_kernelI23Flash_fwd_kernel_traitsILi256ELi64ELi64ELi4ELb0ELb0EN7cutlass6half_tE19Flash_kernel_traitsILi256ELi64ELi64ELi4ES3_EELb1ELb0ELb0ELb0ELb0ELb1ELb1ELb1EEEvNS_16Flash_fwd_paramsE,"aw",@nobits
	.sectionflags	@""
	.align	16
	.zero		1024


//--------------------- .nv.shared._ZN5flash24flash_fwd_splitkv_kernelI23Flash_fwd_kernel_traitsILi256ELi64ELi64ELi4ELb0ELb0EN7cutlass6half_tE19Flash_kernel_traitsILi256ELi64ELi64ELi4ES3_EELb1ELb0ELb0ELb0ELb1ELb0ELb0ELb0EEEvNS_16Flash_fwd_paramsE --------------------------
	.section	.nv.shared._ZN5flash24flash_fwd_splitkv_kernelI23Flash_fwd_kernel_traitsILi256ELi64ELi64ELi4ELb0ELb0EN7cutlass6half_tE19Flash_kernel_traitsILi256ELi64ELi64ELi4ES3_EELb1ELb0ELb0ELb0ELb1ELb0ELb0ELb0EEEvNS_16Flash_fwd_paramsE,"aw",@nobits
	.sectionflags	@""
	.align	16
	.zero		1024


//--------------------- .nv.shared._ZN5flash24flash_fwd_splitkv_kernelI23Flash_fwd_kernel_traitsILi256ELi64ELi64ELi4ELb0ELb0EN7cutlass6half_tE19Flash_kernel_traitsILi256ELi64ELi64ELi4ES3_EELb1ELb0ELb0ELb0ELb1ELb1ELb0ELb0EEEvNS_16Flash_fwd_paramsE --------------------------
	.section	.nv.shared._ZN5flash24flash_fwd_splitkv_kernelI23Flash_fwd_kernel_traitsILi256ELi64ELi64ELi4ELb0ELb0EN7cutlass6half_tE19Flash_kernel_traitsILi256ELi64ELi64ELi4ES3_EELb1ELb0ELb0ELb0ELb1ELb1ELb0ELb0EEEvNS_16Flash_fwd_paramsE,"aw",@nobits
	.sectionflags	@""
	.align	16
	.zero		1024


//--------------------- .nv.shared._ZN5flash24flash_fwd_splitkv_kernelI23Flash_fwd_kernel_traitsILi256ELi64ELi64ELi4ELb0ELb0EN7cutlass6half_tE19Flash_kernel_traitsILi256ELi64ELi64ELi4ES3_EELb1ELb0ELb1ELb0ELb0ELb0ELb0ELb0EEEvNS_16Flash_fwd_paramsE --------------------------
	.section	.nv.shared._ZN5flash24flash_fwd_splitkv_kernelI23Flash_fwd_kernel_traitsILi256ELi64ELi64ELi4ELb0ELb0EN7cutlass6half_tE19Flash_kernel_traitsILi256ELi64ELi64ELi4ES3_EELb1ELb0ELb1ELb0ELb0ELb0ELb0ELb0EEEvNS_16Flash_fwd_paramsE,"aw",@nobits
	.sectionflags	@""
	.align	16
	.zero		1024


//--------------------- .nv.shared._ZN5flash24flash_fwd_splitkv_kernelI23Flash_fwd_kernel_traitsILi256ELi64ELi64ELi4ELb0ELb0EN7cutlass6half_tE19Flash_kernel_traitsILi256ELi64ELi64ELi4ES3_EELb1ELb0ELb1ELb0ELb0ELb1ELb0ELb0EEEvNS_16Flash_fwd_paramsE --------------------------
	.section	.nv.shared._ZN5flash24flash_fwd_splitkv_kernelI23Flash_fwd_kernel_traitsILi256ELi64ELi64ELi4ELb0ELb0EN7cutlass6half_tE19Flash_kernel_traitsILi256ELi64ELi64ELi4ES3_EELb1ELb0ELb1ELb0ELb0ELb1ELb0ELb0EEEvNS_16Flash_fwd_paramsE,"aw",@nobits
	.sectionflags	@""
	.align	16
	.zero		1024


//--------------------- .nv.shared._ZN5flash24flash_fwd_splitkv_kernelI23Flash_fwd_kernel_traitsILi256ELi64ELi64ELi4ELb0ELb0EN7cutlass6half_tE19Flash_kernel_traitsILi256ELi64ELi64ELi4ES3_EELb1ELb0ELb0ELb0ELb1ELb0ELb0ELb1EEEvNS_16Flash_fwd_paramsE --------------------------
	.section	.nv.shared._ZN5flash24flash_fwd_splitkv_kernelI23Flash_fwd_kernel_traitsILi256ELi64ELi64ELi4ELb0ELb0EN7cutlass6half_tE19Flash_kernel_traitsILi256ELi64ELi64ELi4ES3_EELb1ELb0ELb0ELb0ELb1ELb0ELb0ELb1EEEvNS_16Flash_fwd_paramsE,"aw",@nobits
	.sectionflags	@""
	.align	16
	.zero		1024


//--------------------- .nv.shared._ZN5flash24flash_fwd_splitkv_kernelI23Flash_fwd_kernel_traitsILi256ELi64ELi64ELi4ELb0ELb0EN7cutlass6half_tE19Flash_kernel_traitsILi256ELi64ELi64ELi4ES3_EELb1ELb0ELb0ELb0ELb1ELb1ELb0ELb1EEEvNS_16Flash_fwd_paramsE --------------------------
	.section	.nv.shared._ZN5flash24flash_fwd_splitkv_kernelI23Flash_fwd_kernel_traitsILi256ELi64ELi64ELi4ELb0ELb0EN7cutlass6half_tE19Flash_kernel_traitsILi256ELi64ELi64ELi4ES3_EELb1ELb0ELb0ELb0ELb1ELb1ELb0ELb1EEEvNS_16Flash_fwd_paramsE,"aw",@nobits
	.sectionflags	@""
	.align	16
	.zero		1024


//--------------------- .nv.shared._ZN5flash24flash_fwd_splitkv_kernelI23Flash_fwd_kernel_traitsILi256ELi64ELi64ELi4ELb0ELb0EN7cutlass6half_tE19Flash_kernel_traitsILi256ELi64ELi64ELi4ES3_EELb1ELb0ELb1ELb0ELb0ELb0ELb0ELb1EEEvNS_16Flash_fwd_paramsE --------------------------
	.section	.nv.shared._ZN5flash24flash_fwd_splitkv_kernelI23Flash_fwd_kernel_traitsILi256ELi64ELi64ELi4ELb0ELb0EN7cutlass6half_tE19Flash_kernel_traitsILi256ELi64ELi64ELi4ES3_EELb1ELb0ELb1ELb0ELb0ELb0ELb0ELb1EEEvNS_16Flash_fwd_paramsE,"aw",@nobits
	.sectionflags	@""
	.align	16
	.zero		1024


//--------------------- .nv.shared._ZN5flash24flash_fwd_splitkv_kernelI23Flash_fwd_kernel_traitsILi256ELi64ELi64ELi4ELb0ELb0EN7cutlass6half_tE19Flash_kernel_traitsILi256ELi64ELi64ELi4ES3_EELb1ELb0ELb1ELb0ELb0ELb1ELb0ELb1EEEvNS_16Flash_fwd_paramsE --------------------------
	.section	.nv.shared._ZN5flash24flash_fwd_splitkv_kernelI23Flash_fwd_kernel_traitsILi256ELi64ELi64ELi4ELb0ELb0EN7cutlass6half_tE19Flash_kernel_traitsILi256ELi64ELi64ELi4ES3_EELb1ELb0ELb1ELb0ELb0ELb1ELb0ELb1EEEvNS_16Flash_fwd_paramsE,"aw",@nobits
	.sectionflags	@""
	.align	16
	.zero		1024


//--------------------- .nv.shared._ZN5flash24flash_fwd_splitkv_kernelI23Flash_fwd_kernel_traitsILi256ELi64ELi64ELi4ELb0ELb0EN7cutlass6half_tE19Flash_kernel_traitsILi256ELi64ELi64ELi4ES3_EELb1ELb0ELb0ELb0ELb1ELb0ELb1ELb0EEEvNS_16Flash_fwd_paramsE --------------------------
	.section	.nv.shared._ZN5flash24flash_fwd_splitkv_kernelI23Flash_fwd_kernel_traitsILi256ELi64ELi64ELi4ELb0ELb0EN7cutlass6half_tE19Flash_kernel_traitsILi256ELi64ELi64ELi4ES3_EELb1ELb0ELb0ELb0ELb1ELb0ELb1ELb0EEEvNS_16Flash_fwd_paramsE,"aw",@nobits
	.sectionflags	@""
	.align	16
	.zero		1024


//--------------------- .nv.shared._ZN5flash24flash_fwd_splitkv_kernelI23Flash_fwd_kernel_traitsILi256ELi64ELi64ELi4ELb0ELb0EN7cutlass6half_tE19Flash_kernel_traitsILi256ELi64ELi64ELi4ES3_EELb1ELb0ELb0ELb0ELb1ELb1ELb1ELb0EEEvNS_16Flash_fwd_paramsE --------------------------
	.section	.nv.shared._ZN5flash24flash_fwd_splitkv_kernelI23Flash_fwd_kernel_traitsILi256ELi64ELi64ELi4ELb0ELb0EN7cutlass6half_tE19Flash_kernel_traitsILi256ELi64ELi64ELi4ES3_EELb1ELb0ELb0ELb0ELb1ELb1ELb1ELb0EEEvNS_16Flash_fwd_paramsE,"aw",@nobits
	.sectionflags	@""
	.align	16
	.zero		1024


//--------------------- .nv.shared._ZN5flash24flash_fwd_splitkv_kernelI23Flash_fwd_kernel_traitsILi256ELi64ELi64ELi4ELb0ELb0EN7cutlass6half_tE19Flash_kernel_traitsILi256ELi64ELi64ELi4ES3_EELb1ELb0ELb1ELb0ELb0ELb0ELb1ELb0EEEvNS_16Flash_fwd_paramsE --------------------------
	.section	.nv.shared._ZN5flash24flash_fwd_splitkv_kernelI23Flash_fwd_kernel_traitsILi256ELi64ELi64ELi4ELb0ELb0EN7cutlass6half_tE19Flash_kernel_traitsILi256ELi64ELi64ELi4ES3_EELb1ELb0ELb1ELb0ELb0ELb0ELb1ELb0EEEvNS_16Flash_fwd_paramsE,"aw",@nobits
	.sectionflags	@""
	.align	16
	.zero		1024


//--------------------- .nv.shared._ZN5flash24flash_fwd_splitkv_kernelI23Flash_fwd_kernel_traitsILi256ELi64ELi64ELi4ELb0ELb0EN7cutlass6half_tE19Flash_kernel_traitsILi256ELi64ELi64ELi4ES3_EELb1ELb0ELb1ELb0ELb0ELb1ELb1ELb0EEEvNS_16Flash_fwd_paramsE --------------------------
	.section	.nv.shared._ZN5flash24flash_fwd_splitkv_kernelI23Flash_fwd_kernel_traitsILi256ELi64ELi64ELi4ELb0ELb0EN7cutlass6half_tE19Flash_kernel_traitsILi256ELi64ELi64ELi4ES3_EELb1ELb0ELb1ELb0ELb0ELb1ELb1ELb0EEEvNS_16Flash_fwd_paramsE,"aw",@nobits
	.sectionflags	@""
	.align	16
	.zero		1024


//--------------------- .nv.shared._ZN5flash24flash_fwd_splitkv_kernelI23Flash_fwd_kernel_traitsILi256ELi64ELi64ELi4ELb0ELb0EN7cutlass6half_tE19Flash_kernel_traitsILi256ELi64ELi64ELi4ES3_EELb1ELb0ELb0ELb0ELb1ELb0ELb1ELb1EEEvNS_16Flash_fwd_paramsE --------------------------
	.section	.nv.shared._ZN5flash24flash_fwd_splitkv_kernelI23Flash_fwd_kernel_traitsILi256ELi64ELi64ELi4ELb0ELb0EN7cutlass6half_tE19Flash_kernel_traitsILi256ELi64ELi64ELi4ES3_EELb1ELb0ELb0ELb0ELb1ELb0ELb1ELb1EEEvNS_16Flash_fwd_paramsE,"aw",@nobits
	.sectionflags	@""
	.align	16
	.zero		1024


//--------------------- .nv.shared._ZN5flash24flash_fwd_splitkv_kernelI23Flash_fwd_kernel_traitsILi256ELi64ELi64ELi4ELb0ELb0EN7cutlass6half_tE19Flash_kernel_traitsILi256ELi64ELi64ELi4ES3_EELb1ELb0ELb0ELb0ELb1ELb1ELb1ELb1EEEvNS_16Flash_fwd_paramsE --------------------------
	.section	.nv.shared._ZN5flash24flash_fwd_splitkv_kernelI23Flash_fwd_kernel_traitsILi256ELi64ELi64ELi4ELb0ELb0EN7cutlass6half_tE19Flash_kernel_traitsILi256ELi64ELi64ELi4ES3_EELb1ELb0ELb0ELb0ELb1ELb1ELb1ELb1EEEvNS_16Flash_fwd_paramsE,"aw",@nobits
	.sectionflags	@""
	.align	16
	.zero		1024


//--------------------- .nv.shared._ZN5flash24flash_fwd_splitkv_kernelI23Flash_fwd_kernel_traitsILi256ELi64ELi64ELi4ELb0ELb0EN7cutlass6half_tE19Flash_kernel_traitsILi256ELi64ELi64ELi4ES3_EELb1ELb0ELb1ELb0ELb0ELb0ELb1ELb1EEEvNS_16Flash_fwd_paramsE --------------------------
	.section	.nv.shared._ZN5flash24flash_fwd_splitkv_kernelI23Flash_fwd_kernel_traitsILi256ELi64ELi64ELi4ELb0ELb0EN7cutlass6half_tE19Flash_kernel_traitsILi256ELi64ELi64ELi4ES3_EELb1ELb0ELb1ELb0ELb0ELb0ELb1ELb1EEEvNS_16Flash_fwd_paramsE,"aw",@nobits
	.sectionflags	@""
	.align	16
	.zero		1024


//--------------------- .nv.shared._ZN5flash24flash_fwd_splitkv_kernelI23Flash_fwd_kernel_traitsILi256ELi64ELi64ELi4ELb0ELb0EN7cutlass6half_tE19Flash_kernel_traitsILi256ELi64ELi64ELi4ES3_EELb1ELb0ELb1ELb0ELb0ELb1ELb1ELb1EEEvNS_16Flash_fwd_paramsE --------------------------
	.section	.nv.shared._ZN5flash24flash_fwd_splitkv_kernelI23Flash_fwd_kernel_traitsILi256ELi64ELi64ELi4ELb0ELb0EN7cutlass6half_tE19Flash_kernel_traitsILi256ELi64ELi64ELi4ES3_EELb1ELb0ELb1ELb0ELb0ELb1ELb1ELb1EEEvNS_16Flash_fwd_paramsE,"aw",@nobits
	.sectionflags	@""
	.align	16
	.zero		1024


//--------------------- .nv.constant0._ZN5flash32flash_fwd_splitkv_combine_kernelI23Flash_fwd_kernel_traitsILi256ELi64ELi64ELi4ELb0ELb0EN7cutlass6half_tE19Flash_kernel_traitsILi256ELi64ELi64ELi4ES3_EELi4ELi7ELb0EEEvNS_16Flash_fwd_paramsE --------------------------
	.section	.nv.constant0._ZN5flash32flash_fwd_splitkv_combine_kernelI23Flash_fwd_kernel_traitsILi256ELi64ELi64ELi4ELb0ELb0EN7cutlass6half_tE19Flash_kernel_traitsILi256ELi64ELi64ELi4ES3_EELi4ELi7ELb0EEEvNS_16Flash_fwd_paramsE,"a",@progbits
	.sectionflags	@""
	.align	4
.nv.constant0._ZN5flash32flash_fwd_splitkv_combine_kernelI23Flash_fwd_kernel_traitsILi256ELi64ELi64ELi4ELb0ELb0EN7cutlass6half_tE19Flash_kernel_traitsILi256ELi64ELi64ELi4ES3_EELi4ELi7ELb0EEEvNS_16Flash_fwd_paramsE:
	.zero		992


//--------------------- .nv.constant0._ZN5flash32flash_fwd_splitkv_combine_kernelI23Flash_fwd_kernel_traitsILi256ELi64ELi64ELi4ELb0ELb0EN7cutlass6half_tE19Flash_kernel_traitsILi256ELi64ELi64ELi4ES3_EELi4ELi6ELb0EEEvNS_16Flash_fwd_paramsE --------------------------
	.section	.nv.constant0._ZN5flash32flash_fwd_splitkv_combine_kernelI23Flash_fwd_kernel_traitsILi256ELi64ELi64ELi4ELb0ELb0EN7cutlass6half_tE19Flash_kernel_traitsILi256ELi64ELi64ELi4ES3_EELi4ELi6ELb0EEEvNS_16Flash_fwd_paramsE,"a",@progbits
	.sectionflags	@""
	.align	4
.nv.constant0._ZN5flash32flash_fwd_splitkv_combine_kernelI23Flash_fwd_kernel_traitsILi256ELi64ELi64ELi4ELb0ELb0EN7cutlass6half_tE19Flash_kernel_traitsILi256ELi64ELi64ELi4ES3_EELi4ELi6ELb0EEEvNS_16Flash_fwd_paramsE:
	.zero		992


//--------------------- .nv.constant0._ZN5flash32flash_fwd_splitkv_combine_kernelI23Flash_fwd_kernel_traitsILi256ELi64ELi64ELi4ELb0ELb0EN7cutlass6half_tE19Flash_kernel_traitsILi256ELi64ELi64ELi4ES3_EELi4ELi5ELb0EEEvNS_16Flash_fwd_paramsE --------------------------
	.section	.nv.constant0._ZN5flash32flash_fwd_splitkv_combine_kernelI23Flash_fwd_kernel_traitsILi256ELi64ELi64ELi4ELb0ELb0EN7cutlass6half_tE19Flash_kernel_traitsILi256ELi64ELi64ELi4ES3_EELi4ELi5ELb0EEEvNS_16Flash_fwd_paramsE,"a",@progbits
	.sectionflags	@""
	.align	4
.nv.constant0._ZN5flash32flash_fwd_splitkv_combine_kernelI23Flash_fwd_kernel_traitsILi256ELi64ELi64ELi4ELb0ELb0EN7cutlass6half_tE19Flash_kernel_traitsILi256ELi64ELi64ELi4ES3_EELi4ELi5ELb0EEEvNS_16Flash_fwd_paramsE:
	.zero		992


//--------------------- .nv.constant0._ZN5flash32flash_fwd_splitkv_combine_kernelI23Flash_fwd_kernel_traitsILi256ELi64ELi64ELi4ELb0ELb0EN7cutlass6half_tE19Flash_kernel_traitsILi256ELi64ELi64ELi4ES3_EELi4ELi4ELb0EEEvNS_16Flash_fwd_paramsE --------------------------
	.section	.nv.constant0._ZN5flash32flash_fwd_splitkv_combine_kernelI23Flash_fwd_kernel_traitsILi256ELi64ELi64ELi4ELb0ELb0EN7cutlass6half_tE19Flash_kernel_traitsILi256ELi64ELi64ELi4ES3_EELi4ELi4ELb0EEEvNS_16Flash_fwd_paramsE,"a",@progbits
	.sectionflags	@""
	.align	4
.nv.constant0._ZN5flash32flash_fwd_splitkv_combine_kernelI23Flash_fwd_kernel_traitsILi256ELi64ELi64ELi4ELb0ELb0EN7cutlass6half_tE19Flash_kernel_traitsILi256ELi64ELi64ELi4ES3_EELi4ELi4ELb0EEEvNS_16Flash_fwd_paramsE:
	.zero		992


//--------------------- .nv.constant0._ZN5flash32flash_fwd_splitkv_combine_kernelI23Flash_fwd_kernel_traitsILi256ELi64ELi64ELi4ELb0ELb0EN7cutlass6half_tE19Flash_kernel_traitsILi256ELi64ELi64ELi4ES3_EELi4ELi3ELb0EEEvNS_16Flash_fwd_paramsE --------------------------
	.section	.nv.constant0._ZN5flash32flash_fwd_splitkv_combine_kernelI23Flash_fwd_kernel_traitsILi256ELi64ELi64ELi4ELb0ELb0EN7cutlass6half_tE19Flash_kernel_traitsILi256ELi64ELi64ELi4ES3_EELi4ELi3ELb0EEEvNS_16Flash_fwd_paramsE,"a",@progbits
	.sectionflags	@""
	.align	4
.nv.constant0._ZN5flash32flash_fwd_splitkv_combine_kernelI23Flash_fwd_kernel_traitsILi256ELi64ELi64ELi4ELb0ELb0EN7cutlass6half_tE19Flash_kernel_traitsILi256ELi64ELi64ELi4ES3_EELi4ELi3ELb0EEEvNS_16Flash_fwd_paramsE:
	.zero		992


//--------------------- .nv.constant0._ZN5flash32flash_fwd_splitkv_combine_kernelI23Flash_fwd_kernel_traitsILi256ELi64ELi64ELi4ELb0ELb0EN7cutlass6half_tE19Flash_kernel_traitsILi256ELi64ELi64ELi4ES3_EELi4ELi2ELb0EEEvNS_16Flash_fwd_paramsE --------------------------
	.section	.nv.constant0._ZN5flash32flash_fwd_splitkv_combine_kernelI23Flash_fwd_kernel_traitsILi256ELi64ELi64ELi4ELb0ELb0EN7cutlass6half_tE19Flash_kernel_traitsILi256ELi64ELi64ELi4ES3_EELi4ELi2ELb0EEEvNS_16Flash_fwd_paramsE,"a",@progbits
	.sectionflags	@""
	.align	4
.nv.constant0._ZN5flash32flash_fwd_splitkv_combine_kernelI23Flash_fwd_kernel_traitsILi256ELi64ELi64ELi4ELb0ELb0EN7cutlass6half_tE19Flash_kernel_traitsILi256ELi64ELi64ELi4ES3_EELi4ELi2ELb0EEEvNS_16Flash_fwd_paramsE:
	.zero		992


//--------------------- .nv.constant0._ZN5flash32flash_fwd_splitkv_combine_kernelI23Flash_fwd_kernel_traitsILi256ELi64ELi64ELi4ELb0ELb0EN7cutlass6half_tE19Flash_kernel_traitsILi256ELi64ELi64ELi4ES3_EELi4ELi1ELb0EEEvNS_16Flash_fwd_paramsE --------------------------
	.section	.nv.constant0._ZN5flash32flash_fwd_splitkv_combine_kernelI23Flash_fwd_kernel_traitsILi256ELi64ELi64ELi4ELb0ELb0EN7cutlass6half_tE19Flash_kernel_traitsILi256ELi64ELi64ELi4ES3_EELi4ELi1ELb0EEEvNS_16Flash_fwd_paramsE,"a",@progbits
	.sectionflags	@""
	.align	4
.nv.constant0._ZN5flash32flash_fwd_splitkv_combine_kernelI23Flash_fwd_kernel_traitsILi256ELi64ELi64ELi4ELb0ELb0EN7cutlass6half_tE19Flash_kernel_traitsILi256ELi64ELi64ELi4ES3_EELi4ELi1ELb0EEEvNS_16Flash_fwd_paramsE:
	.zero		992


//--------------------- .nv.constant0._ZN5flash32flash_fwd_splitkv_combine_kernelI23Flash_fwd_kernel_traitsILi256ELi64ELi64ELi4ELb0ELb0EN7cutlass6half_tE19Flash_kernel_traitsILi256ELi64ELi64ELi4ES3_EELi4ELi7ELb1EEEvNS_16Flash_fwd_paramsE --------------------------
	.section	.nv.constant0._ZN5flash32flash_fwd_splitkv_combine_kernelI23Flash_fwd_kernel_traitsILi256ELi64ELi64ELi4ELb0ELb0EN7cutlass6half_tE19Flash_kernel_traitsILi256ELi64ELi64ELi4ES3_EELi4ELi7ELb1EEEvNS_16Flash_fwd_paramsE,"a",@progbits
	.sectionflags	@""
	.align	4
.nv.constant0._ZN5flash32flash_fwd_splitkv_combine_kernelI23Flash_fwd_kernel_traitsILi256ELi64ELi64ELi4ELb0ELb0EN7cutlass6half_tE19Flash_kernel_traitsILi256ELi64ELi64ELi4ES3_EELi4ELi7ELb1EEEvNS_16Flash_fwd_paramsE:
	.zero		992


//--------------------- .nv.constant0._ZN5flash32flash_fwd_splitkv_combine_kernelI23Flash_fwd_kernel_traitsILi256ELi64ELi64ELi4ELb0ELb0EN7cutlass6half_tE19Flash_kernel_traitsILi256ELi64ELi64ELi4ES3_EELi4ELi6ELb1EEEvNS_16Flash_fwd_paramsE --------------------------
	.section	.nv.constant0._ZN5flash32flash_fwd_splitkv_combine_kernelI23Flash_fwd_kernel_traitsILi256ELi64ELi64ELi4ELb0ELb0EN7cutlass6half_tE19Flash_kernel_traitsILi256ELi64ELi64ELi4ES3_EELi4ELi6ELb1EEEvNS_16Flash_fwd_paramsE,"a",@progbits
	.sectionflags	@""
	.align	4
.nv.constant0._ZN5flash32flash_fwd_splitkv_combine_kernelI23Flash_fwd_kernel_traitsILi256ELi64ELi64ELi4ELb0ELb0EN7cutlass6half_tE19Flash_kernel_traitsILi256ELi64ELi64ELi4ES3_EELi4ELi6ELb1EEEvNS_16Flash_fwd_paramsE:
	.zero		992


//--------------------- .nv.constant0._ZN5flash32flash_fwd_splitkv_combine_kernelI23Flash_fwd_kernel_traitsILi256ELi64ELi64ELi4ELb0ELb0EN7cutlass6half_tE19Flash_kernel_traitsILi256ELi64ELi64ELi4ES3_EELi4ELi5ELb1EEEvNS_16Flash_fwd_paramsE --------------------------
	.section	.nv.constant0._ZN5flash32flash_fwd_splitkv_combine_kernelI23Flash_fwd_kernel_traitsILi256ELi64ELi64ELi4ELb0ELb0EN7cutlass6half_tE19Flash_kernel_traitsILi256ELi64ELi64ELi4ES3_EELi4ELi5ELb1EEEvNS_16Flash_fwd_paramsE,"a",@progbits
	.sectionflags	@""
	.align	4
.nv.constant0._ZN5flash32flash_fwd_splitkv_combine_kernelI23Flash_fwd_kernel_traitsILi256ELi64ELi64ELi4ELb0ELb0EN7cutlass6half_tE19Flash_kernel_traitsILi256ELi64ELi64ELi4ES3_EELi4ELi5ELb1EEEvNS_16Flash_fwd_paramsE:
	.zero		992


//--------------------- .nv.constant0._ZN5flash32flash_fwd_splitkv_combine_kernelI23Flash_fwd_kernel_traitsILi256ELi64ELi64ELi4ELb0ELb0EN7cutlass6half_tE19Flash_kernel_traitsILi256ELi64ELi64ELi4ES3_EELi4ELi4ELb1EEEvNS_16Flash_fwd_paramsE --------------------------
	.section	.nv.constant0._ZN5flash32flash_fwd_splitkv_combine_kernelI23Flash_fwd_kernel_traitsILi256ELi64ELi64ELi4ELb0ELb0EN7cutlass6half_tE19Flash_kernel_traitsILi256ELi64ELi64ELi4ES3_EELi4ELi4ELb1EEEvNS_16Flash_fwd_paramsE,"a",@progbits
	.sectionflags	@""
	.align	4
.nv.constant0._ZN5flash32flash_fwd_splitkv_combine_kernelI23Flash_fwd_kernel_traitsILi256ELi64ELi64ELi4ELb0ELb0EN7cutlass6half_tE19Flash_kernel_traitsILi256ELi64ELi64ELi4ES3_EELi4ELi4ELb1EEEvNS_16Flash_fwd_paramsE:
	.zero		992


//--------------------- .nv.constant0._ZN5flash32flash_fwd_splitkv_combine_kernelI23Flash_fwd_kernel_traitsILi256ELi64ELi64ELi4ELb0ELb0EN7cutlass6half_tE19Flash_kernel_traitsILi256ELi64ELi64ELi4ES3_EELi4ELi3ELb1EEEvNS_16Flash_fwd_paramsE --------------------------
	.section	.nv.constant0._ZN5flash32flash_fwd_splitkv_combine_kernelI23Flash_fwd_kernel_traitsILi256ELi64ELi64ELi4ELb0ELb0EN7cutlass6half_tE19Flash_kernel_traitsILi256ELi64ELi64ELi4ES3_EELi4ELi3ELb1EEEvNS_16Flash_fwd_paramsE,"a",@progbits
	.sectionflags	@""
	.align	4
.nv.constant0._ZN5flash32flash_fwd_splitkv_combine_kernelI23Flash_fwd_kernel_traitsILi256ELi64ELi64ELi4ELb0ELb0EN7cutlass6half_tE19Flash_kernel_traitsILi256ELi64ELi64ELi4ES3_EELi4ELi3ELb1EEEvNS_16Flash_fwd_paramsE:
	.zero		992


//--------------------- .nv.constant0._ZN5flash32flash_fwd_splitkv_combine_kernelI23Flash_fwd_kernel_traitsILi256ELi64ELi64ELi4ELb0ELb0EN7cutlass6half_tE19Flash_kernel_traitsILi256ELi64ELi64ELi4ES3_EELi4ELi2ELb1EEEvNS_16Flash_fwd_paramsE --------------------------
	.section	.nv.constant0._ZN5flash32flash_fwd_splitkv_combine_kernelI23Flash_fwd_kernel_traitsILi256ELi64ELi64ELi4ELb0ELb0EN7cutlass6half_tE19Flash_kernel_traitsILi256ELi64ELi64ELi4ES3_EELi4ELi2ELb1EEEvNS_16Flash_fwd_paramsE,"a",@progbits
	.sectionflags	@""
	.align	4
.nv.constant0._ZN5flash32flash_fwd_splitkv_combine_kernelI23Flash_fwd_kernel_traitsILi256ELi64ELi64ELi4ELb0ELb0EN7cutlass6half_tE19Flash_kernel_traitsILi256ELi64ELi64ELi4ES3_EELi4ELi2ELb1EEEvNS_16Flash_fwd_paramsE:
	.zero		992


//--------------------- .nv.constant0._ZN5flash32flash_fwd_splitkv_combine_kernelI23Flash_fwd_kernel_traitsILi256ELi64ELi64ELi4ELb0ELb0EN7cutlass6half_tE19Flash_kernel_traitsILi256ELi64ELi64ELi4ES3_EELi4ELi1ELb1EEEvNS_16Flash_fwd_paramsE --------------------------
	.section	.nv.constant0._ZN5flash32flash_fwd_splitkv_combine_kernelI23Flash_fwd_kernel_traitsILi256ELi64ELi64ELi4ELb0ELb0EN7cutlass6half_tE19Flash_kernel_traitsILi256ELi64ELi64ELi4ES3_EELi4ELi1ELb1EEEvNS_16Flash_fwd_paramsE,"a",@progbits
	.sectionflags	@""
	.align	4
.nv.constant0._ZN5flash32flash_fwd_splitkv_combine_kernelI23Flash_fwd_kernel_traitsILi256ELi64ELi64ELi4ELb0ELb0EN7cutlass6half_tE19Flash_kernel_traitsILi256ELi64ELi64ELi4ES3_EELi4ELi1ELb1EEEvNS_16Flash_fwd_paramsE:
	.zero		992


//--------------------- .nv.constant0._ZN5flash24flash_fwd_splitkv_kernelI23Flash_fwd_kernel_traitsILi256ELi64ELi64ELi4ELb0ELb0EN7cutlass6half_tE19Flash_kernel_traitsILi256ELi64ELi64ELi4ES3_EELb1ELb0ELb0ELb0ELb0ELb0ELb0ELb0EEEvNS_16Flash_fwd_paramsE --------------------------
	.section	.nv.constant0._ZN5flash24flash_fwd_splitkv_kernelI23Flash_fwd_kernel_traitsILi256ELi64ELi64ELi4ELb0ELb0EN7cutlass6half_tE19Flash_kernel_traitsILi256ELi64ELi64ELi4ES3_EELb1ELb0ELb0ELb0ELb0ELb0ELb0ELb0EEEvNS_16Flash_fwd_paramsE,"a",@progbits
	.sectionflags	@""
	.align	4
.nv.constant0._ZN5flash24flash_fwd_splitkv_kernelI23Flash_fwd_kernel_traitsILi256ELi64ELi64ELi4ELb0ELb0EN7cutlass6half_tE19Flash_kernel_traitsILi256ELi64ELi64ELi4ES3_EELb1ELb0ELb0ELb0ELb0ELb0ELb0ELb0EEEvNS_16Flash_fwd_paramsE:
	.zero		992


//--------------------- .nv.constant0._ZN5flash24flash_fwd_splitkv_kernelI23Flash_fwd_kernel_traitsILi256ELi64ELi64ELi4ELb0ELb0EN7cutlass6half_tE19Flash_kernel_traitsILi256ELi64ELi64ELi4ES3_EELb1ELb0ELb0ELb0ELb0ELb1ELb0ELb0EEEvNS_16Flash_fwd_paramsE --------------------------
	.section	.nv.constant0._ZN5flash24flash_fwd_splitkv_kernelI23Flash_fwd_kernel_traitsILi256ELi64ELi64ELi4ELb0ELb0EN7cutlass6half_tE19Flash_kernel_traitsILi256ELi64ELi64ELi4ES3_EELb1ELb0ELb0ELb0ELb0ELb1ELb0ELb0EEEvNS_16Flash_fwd_paramsE,"a",@progbits
	.sectionflags	@""
	.align	4
.nv.constant0._ZN5flash24flash_fwd_splitkv_kernelI23Flash_fwd_kernel_traitsILi256ELi64ELi64ELi4ELb0ELb0EN7cutlass6half_tE19Flash_kernel_traitsILi256ELi64ELi64ELi4ES3_EELb1ELb0ELb0ELb0ELb0ELb1ELb0ELb0EEEvNS_16Flash_fwd_paramsE:
	.zero		992


//--------------------- .nv.constant0._ZN5flash24flash_fwd_splitkv_kernelI23Flash_fwd_kernel_traitsILi256ELi64ELi64ELi4ELb0ELb0EN7cutlass6half_tE19Flash_kernel_traitsILi256ELi64ELi64ELi4ES3_EELb1ELb0ELb0ELb0ELb0ELb0ELb0ELb1EEEvNS_16Flash_fwd_paramsE --------------------------
	.section	.nv.constant0._ZN5flash24flash_fwd_splitkv_kernelI23Flash_fwd_kernel_traitsILi256ELi64ELi64ELi4ELb0ELb0EN7cutlass6half_tE19Flash_kernel_traitsILi256ELi64ELi64ELi4ES3_EELb1ELb0ELb0ELb0ELb0ELb0ELb0ELb1EEEvNS_16Flash_fwd_paramsE,"a",@progbits
	.sectionflags	@""
	.align	4
.nv.constant0._ZN5flash24flash_fwd_splitkv_kernelI23Flash_fwd_kernel_traitsILi256ELi64ELi64ELi4ELb0ELb0EN7cutlass6half_tE19Flash_kernel_traitsILi256ELi64ELi64ELi4ES3_EELb1ELb0ELb0ELb0ELb0ELb0ELb0ELb1EEEvNS_16Flash_fwd_paramsE:
	.zero		992


//--------------------- .nv.constant0._ZN5flash24flash_fwd_splitkv_kernelI23Flash_fwd_kernel_traitsILi256ELi64ELi64ELi4ELb0ELb0EN7cutlass6half_tE19Flash_kernel_traitsILi256ELi64ELi64ELi4ES3_EELb1ELb0ELb0ELb0ELb0ELb1ELb0ELb1EEEvNS_16Flash_fwd_paramsE --------------------------
	.section	.nv.constant0._ZN5flash24flash_fwd_splitkv_kernelI23Flash_fwd_kernel_traitsILi256ELi64ELi64ELi4ELb0ELb0EN7cutlass6half_tE19Flash_kernel_traitsILi256ELi64ELi64ELi4ES3_EELb1ELb0ELb0ELb0ELb0ELb1ELb0ELb1EEEvNS_16Flash_fwd_paramsE,"a",@progbits
	.sectionflags	@""
	.align	4
.nv.constant0._ZN5flash24flash_fwd_splitkv_kernelI23Flash_fwd_kernel_traitsILi256ELi64ELi64ELi4ELb0ELb0EN7cutlass6half_tE19Flash_kernel_traitsILi256ELi64ELi64ELi4ES3_EELb1ELb0ELb0ELb0ELb0ELb1ELb0ELb1EEEvNS_16Flash_fwd_paramsE:
	.zero		992


//--------------------- .nv.constant0._ZN5flash24flash_fwd_splitkv_kernelI23Flash_fwd_kernel_traitsILi256ELi64ELi64ELi4ELb0ELb0EN7cutlass6half_tE19Flash_kernel_traitsILi256ELi64ELi64ELi4ES3_EELb1ELb0ELb0ELb0ELb0ELb0ELb1ELb0EEEvNS_16Flash_fwd_paramsE --------------------------
	.section	.nv.constant0._ZN5flash24flash_fwd_splitkv_kernelI23Flash_fwd_kernel_traitsILi256ELi64ELi64ELi4ELb0ELb0EN7cutlass6half_tE19Flash_kernel_traitsILi256ELi64ELi64ELi4ES3_EELb1ELb0ELb0ELb0ELb0ELb0ELb1ELb0EEEvNS_16Flash_fwd_paramsE,"a",@progbits
	.sectionflags	@""
	.align	4
.nv.constant0._ZN5flash24flash_fwd_splitkv_kernelI23Flash_fwd_kernel_traitsILi256ELi64ELi64ELi4ELb0ELb0EN7cutlass6half_tE19Flash_kernel_traitsILi256ELi64ELi64ELi4ES3_EELb1ELb0ELb0ELb0ELb0ELb0ELb1ELb0EEEvNS_16Flash_fwd_paramsE:
	.zero		992


//--------------------- .nv.constant0._ZN5flash24flash_fwd_splitkv_kernelI23Flash_fwd_kernel_traitsILi256ELi64ELi64ELi4ELb0ELb0EN7cutlass6half_tE19Flash_kernel_traitsILi256ELi64ELi64ELi4ES3_EELb1ELb0ELb0ELb0ELb0ELb1ELb1ELb0EEEvNS_16Flash_fwd_paramsE --------------------------
	.section	.nv.constant0._ZN5flash24flash_fwd_splitkv_kernelI23Flash_fwd_kernel_traitsILi256ELi64ELi64ELi4ELb0ELb0EN7cutlass6half_tE19Flash_kernel_traitsILi256ELi64ELi64ELi4ES3_EELb1ELb0ELb0ELb0ELb0ELb1ELb1ELb0EEEvNS_16Flash_fwd_paramsE,"a",@progbits
	.sectionflags	@""
	.align	4
.nv.constant0._ZN5flash24flash_fwd_splitkv_kernelI23Flash_fwd_kernel_traitsILi256ELi64ELi64ELi4ELb0ELb0EN7cutlass6half_tE19Flash_kernel_traitsILi256ELi64ELi64ELi4ES3_EELb1ELb0ELb0ELb0ELb0ELb1ELb1ELb0EEEvNS_16Flash_fwd_paramsE:
	.zero		992


//--------------------- .nv.constant0._ZN5flash24flash_fwd_splitkv_kernelI23Flash_fwd_kernel_traitsILi256ELi64ELi64ELi4ELb0ELb0EN7cutlass6half_tE19Flash_kernel_traitsILi256ELi64ELi64ELi4ES3_EELb1ELb0ELb0ELb0ELb0ELb0ELb1ELb1EEEvNS_16Flash_fwd_paramsE --------------------------
	.section	.nv.constant0._ZN5flash24flash_fwd_splitkv_kernelI23Flash_fwd_kernel_traitsILi256ELi64ELi64ELi4ELb0ELb0EN7cutlass6half_tE19Flash_kernel_traitsILi256ELi64ELi64ELi4ES3_EELb1ELb0ELb0ELb0ELb0ELb0ELb1ELb1EEEvNS_16Flash_fwd_paramsE,"a",@progbits
	.sectionflags	@""
	.align	4
.nv.constant0._ZN5flash24flash_fwd_splitkv_kernelI23Flash_fwd_kernel_traitsILi256ELi64ELi64ELi4ELb0ELb0EN7cutlass6half_tE19Flash_kernel_traitsILi256ELi64ELi64ELi4ES3_EELb1ELb0ELb0ELb0ELb0ELb0ELb1ELb1EEEvNS_16Flash_fwd_paramsE:
	.zero		992


//--------------------- .nv.constant0._ZN5flash24flash_fwd_splitkv_kernelI23Flash_fwd_kernel_traitsILi256ELi64ELi64ELi4ELb0ELb0EN7cutlass6half_tE19Flash_kernel_traitsILi256ELi64ELi64ELi4ES3_EELb1ELb0ELb0ELb0ELb0ELb1ELb1ELb1EEEvNS_16Flash_fwd_paramsE --------------------------
	.section	.nv.constant0._ZN5flash24flash_fwd_splitkv_kernelI23Flash_fwd_kernel_traitsILi256ELi64ELi64ELi4ELb0ELb0EN7cutlass6half_tE19Flash_kernel_traitsILi256ELi64ELi64ELi4ES3_EELb1ELb0ELb0ELb0ELb0ELb1ELb1ELb1EEEvNS_16Flash_fwd_paramsE,"a",@progbits
	.sectionflags	@""
	.align	4
.nv.constant0._ZN5flash24flash_fwd_splitkv_kernelI23Flash_fwd_kernel_traitsILi256ELi64ELi64ELi4ELb0ELb0EN7cutlass6half_tE19Flash_kernel_traitsILi256ELi64ELi64ELi4ES3_EELb1ELb0ELb0ELb0ELb0ELb1ELb1ELb1EEEvNS_16Flash_fwd_paramsE:
	.zero		992


//--------------------- .nv.constant0._ZN5flash24flash_fwd_splitkv_kernelI23Flash_fwd_kernel_traitsILi256ELi64ELi64ELi4ELb0ELb0EN7cutlass6half_tE19Flash_kernel_traitsILi256ELi64ELi64ELi4ES3_EELb1ELb0ELb0ELb0ELb1ELb0ELb0ELb0EEEvNS_16Flash_fwd_paramsE --------------------------
	.section	.nv.constant0._ZN5flash24flash_fwd_splitkv_kernelI23Flash_fwd_kernel_traitsILi256ELi64ELi64ELi4ELb0ELb0EN7cutlass6half_tE19Flash_kernel_traitsILi256ELi64ELi64ELi4ES3_EELb1ELb0ELb0ELb0ELb1ELb0ELb0ELb0EEEvNS_16Flash_fwd_paramsE,"a",@progbits
	.sectionflags	@""
	.align	4
.nv.constant0._ZN5flash24flash_fwd_splitkv_kernelI23Flash_fwd_kernel_traitsILi256ELi64ELi64ELi4ELb0ELb0EN7cutlass6half_tE19Flash_kernel_traitsILi256ELi64ELi64ELi4ES3_EELb1ELb0ELb0ELb0ELb1ELb0ELb0ELb0EEEvNS_16Flash_fwd_paramsE:
	.zero		992


//--------------------- .nv.constant0._ZN5flash24flash_fwd_splitkv_kernelI23Flash_fwd_kernel_traitsILi256ELi64ELi64ELi4ELb0ELb0EN7cutlass6half_tE19Flash_kernel_traitsILi256ELi64ELi64ELi4ES3_EELb1ELb0ELb0ELb0ELb1ELb1ELb0ELb0EEEvNS_16Flash_fwd_paramsE --------------------------
	.section	.nv.constant0._ZN5flash24flash_fwd_splitkv_kernelI23Flash_fwd_kernel_traitsILi256ELi64ELi64ELi4ELb0ELb0EN7cutlass6half_tE19Flash_kernel_traitsILi256ELi64ELi64ELi4ES3_EELb1ELb0ELb0ELb0ELb1ELb1ELb0ELb0EEEvNS_16Flash_fwd_paramsE,"a",@progbits
	.sectionflags	@""
	.align	4
.nv.constant0._ZN5flash24flash_fwd_splitkv_kernelI23Flash_fwd_kernel_traitsILi256ELi64ELi64ELi4ELb0ELb0EN7cutlass6half_tE19Flash_kernel_traitsILi256ELi64ELi64ELi4ES3_EELb1ELb0ELb0ELb0ELb1ELb1ELb0ELb0EEEvNS_16Flash_fwd_paramsE:
	.zero		992


//--------------------- .nv.constant0._ZN5flash24flash_fwd_splitkv_kernelI23Flash_fwd_kernel_traitsILi256ELi64ELi64ELi4ELb0ELb0EN7cutlass6half_tE19Flash_kernel_traitsILi256ELi64ELi64ELi4ES3_EELb1ELb0ELb1ELb0ELb0ELb0ELb0ELb0EEEvNS_16Flash_fwd_paramsE --------------------------
	.section	.nv.constant0._ZN5flash24flash_fwd_splitkv_kernelI23Flash_fwd_kernel_traitsILi256ELi64ELi64ELi4ELb0ELb0EN7cutlass6half_tE19Flash_kernel_traitsILi256ELi64ELi64ELi4ES3_EELb1ELb0ELb1ELb0ELb0ELb0ELb0ELb0EEEvNS_16Flash_fwd_paramsE,"a",@progbits
	.sectionflags	@""
	.align	4
.nv.constant0._ZN5flash24flash_fwd_splitkv_kernelI23Flash_fwd_kernel_traitsILi256ELi64ELi64ELi4ELb0ELb0EN7cutlass6half_tE19Flash_kernel_traitsILi256ELi64ELi64ELi4ES3_EELb1ELb0ELb1ELb0ELb0ELb0ELb0ELb0EEEvNS_16Flash_fwd_paramsE:
	.zero		992


//--------------------- .nv.constant0._ZN5flash24flash_fwd_splitkv_kernelI23Flash_fwd_kernel_traitsILi256ELi64ELi64ELi4ELb0ELb0EN7cutlass6half_tE19Flash_kernel_traitsILi256ELi64ELi64ELi4ES3_EELb1ELb0ELb1ELb0ELb0ELb1ELb0ELb0EEEvNS_16Flash_fwd_paramsE --------------------------
	.section	.nv.constant0._ZN5flash24flash_fwd_splitkv_kernelI23Flash_fwd_kernel_traitsILi256ELi64ELi64ELi4ELb0ELb0EN7cutlass6half_tE19Flash_kernel_traitsILi256ELi64ELi64ELi4ES3_EELb1ELb0ELb1ELb0ELb0ELb1ELb0ELb0EEEvNS_16Flash_fwd_paramsE,"a",@progbits
	.sectionflags	@""
	.align	4
.nv.constant0._ZN5flash24flash_fwd_splitkv_kernelI23Flash_fwd_kernel_traitsILi256ELi64ELi64ELi4ELb0ELb0EN7cutlass6half_tE19Flash_kernel_traitsILi256ELi64ELi64ELi4ES3_EELb1ELb0ELb1ELb0ELb0ELb1ELb0ELb0EEEvNS_16Flash_fwd_paramsE:
	.zero		992


//--------------------- .nv.constant0._ZN5flash24flash_fwd_splitkv_kernelI23Flash_fwd_kernel_traitsILi256ELi64ELi64ELi4ELb0ELb0EN7cutlass6half_tE19Flash_kernel_traitsILi256ELi64ELi64ELi4ES3_EELb1ELb0ELb0ELb0ELb1ELb0ELb0ELb1EEEvNS_16Flash_fwd_paramsE --------------------------
	.section	.nv.constant0._ZN5flash24flash_fwd_splitkv_kernelI23Flash_fwd_kernel_traitsILi256ELi64ELi64ELi4ELb0ELb0EN7cutlass6half_tE19Flash_kernel_traitsILi256ELi64ELi64ELi4ES3_EELb1ELb0ELb0ELb0ELb1ELb0ELb0ELb1EEEvNS_16Flash_fwd_paramsE,"a",@progbits
	.sectionflags	@""
	.align	4
.nv.constant0._ZN5flash24flash_fwd_splitkv_kernelI23Flash_fwd_kernel_traitsILi256ELi64ELi64ELi4ELb0ELb0EN7cutlass6half_tE19Flash_kernel_traitsILi256ELi64ELi64ELi4ES3_EELb1ELb0ELb0ELb0ELb1ELb0ELb0ELb1EEEvNS_16Flash_fwd_paramsE:
	.zero		992


//--------------------- .nv.constant0._ZN5flash24flash_fwd_splitkv_kernelI23Flash_fwd_kernel_traitsILi256ELi64ELi64ELi4ELb0ELb0EN7cutlass6half_tE19Flash_kernel_traitsILi256ELi64ELi64ELi4ES3_EELb1ELb0ELb0ELb0ELb1ELb1ELb0ELb1EEEvNS_16Flash_fwd_paramsE --------------------------
	.section	.nv.constant0._ZN5flash24flash_fwd_splitkv_kernelI23Flash_fwd_kernel_traitsILi256ELi64ELi64ELi4ELb0ELb0EN7cutlass6half_tE19Flash_kernel_traitsILi256ELi64ELi64ELi4ES3_EELb1ELb0ELb0ELb0ELb1ELb1ELb0ELb1EEEvNS_16Flash_fwd_paramsE,"a",@progbits
	.sectionflags	@""
	.align	4
.nv.constant0._ZN5flash24flash_fwd_splitkv_kernelI23Flash_fwd_kernel_traitsILi256ELi64ELi64ELi4ELb0ELb0EN7cutlass6half_tE19Flash_kernel_traitsILi256ELi64ELi64ELi4ES3_EELb1ELb0ELb0ELb0ELb1ELb1ELb0ELb1EEEvNS_16Flash_fwd_paramsE:
	.zero		992


//--------------------- .nv.constant0._ZN5flash24flash_fwd_splitkv_kernelI23Flash_fwd_kernel_traitsILi256ELi64ELi64ELi4ELb0ELb0EN7cutlass6half_tE19Flash_kernel_traitsILi256ELi64ELi64ELi4ES3_EELb1ELb0ELb1ELb0ELb0ELb0ELb0ELb1EEEvNS_16Flash_fwd_paramsE --------------------------
	.section	.nv.constant0._ZN5flash24flash_fwd_splitkv_kernelI23Flash_fwd_kernel_traitsILi256ELi64ELi64ELi4ELb0ELb0EN7cutlass6half_tE19Flash_kernel_traitsILi256ELi64ELi64ELi4ES3_EELb1ELb0ELb1ELb0ELb0ELb0ELb0ELb1EEEvNS_16Flash_fwd_paramsE,"a",@progbits
	.sectionflags	@""
	.align	4
.nv.constant0._ZN5flash24flash_fwd_splitkv_kernelI23Flash_fwd_kernel_traitsILi256ELi64ELi64ELi4ELb0ELb0EN7cutlass6half_tE19Flash_kernel_traitsILi256ELi64ELi64ELi4ES3_EELb1ELb0ELb1ELb0ELb0ELb0ELb0ELb1EEEvNS_16Flash_fwd_paramsE:
	.zero		992


//--------------------- .nv.constant0._ZN5flash24flash_fwd_splitkv_kernelI23Flash_fwd_kernel_traitsILi256ELi64ELi64ELi4ELb0ELb0EN7cutlass6half_tE19Flash_kernel_traitsILi256ELi64ELi64ELi4ES3_EELb1ELb0ELb1ELb0ELb0ELb1ELb0ELb1EEEvNS_16Flash_fwd_paramsE --------------------------
	.section	.nv.constant0._ZN5flash24flash_fwd_splitkv_kernelI23Flash_fwd_kernel_traitsILi256ELi64ELi64ELi4ELb0ELb0EN7cutlass6half_tE19Flash_kernel_traitsILi256ELi64ELi64ELi4ES3_EELb1ELb0ELb1ELb0ELb0ELb1ELb0ELb1EEEvNS_16Flash_fwd_paramsE,"a",@progbits
	.sectionflags	@""
	.align	4
.nv.constant0._ZN5flash24flash_fwd_splitkv_kernelI23Flash_fwd_kernel_traitsILi256ELi64ELi64ELi4ELb0ELb0EN7cutlass6half_tE19Flash_kernel_traitsILi256ELi64ELi64ELi4ES3_EELb1ELb0ELb1ELb0ELb0ELb1ELb0ELb1EEEvNS_16Flash_fwd_paramsE:
	.zero		992


//--------------------- .nv.constant0._ZN5flash24flash_fwd_splitkv_kernelI23Flash_fwd_kernel_traitsILi256ELi64ELi64ELi4ELb0ELb0EN7cutlass6half_tE19Flash_kernel_traitsILi256ELi64ELi64ELi4ES3_EELb1ELb0ELb0ELb0ELb1ELb0ELb1ELb0EEEvNS_16Flash_fwd_paramsE --------------------------
	.section	.nv.constant0._ZN5flash24flash_fwd_splitkv_kernelI23Flash_fwd_kernel_traitsILi256ELi64ELi64ELi4ELb0ELb0EN7cutlass6half_tE19Flash_kernel_traitsILi256ELi64ELi64ELi4ES3_EELb1ELb0ELb0ELb0ELb1ELb0ELb1ELb0EEEvNS_16Flash_fwd_paramsE,"a",@progbits
	.sectionflags	@""
	.align	4
.nv.constant0._ZN5flash24flash_fwd_splitkv_kernelI23Flash_fwd_kernel_traitsILi256ELi64ELi64ELi4ELb0ELb0EN7cutlass6half_tE19Flash_kernel_traitsILi256ELi64ELi64ELi4ES3_EELb1ELb0ELb0ELb0ELb1ELb0ELb1ELb0EEEvNS_16Flash_fwd_paramsE:
	.zero		992


//--------------------- .nv.constant0._ZN5flash24flash_fwd_splitkv_kernelI23Flash_fwd_kernel_traitsILi256ELi64ELi64ELi4ELb0ELb0EN7cutlass6half_tE19Flash_kernel_traitsILi256ELi64ELi64ELi4ES3_EELb1ELb0ELb0ELb0ELb1ELb1ELb1ELb0EEEvNS_16Flash_fwd_paramsE --------------------------
	.section	.nv.constant0._ZN5flash24flash_fwd_splitkv_kernelI23Flash_fwd_kernel_traitsILi256ELi64ELi64ELi4ELb0ELb0EN7cutlass6half_tE19Flash_kernel_traitsILi256ELi64ELi64ELi4ES3_EELb1ELb0ELb0ELb0ELb1ELb1ELb1ELb0EEEvNS_16Flash_fwd_paramsE,"a",@progbits
	.sectionflags	@""
	.align	4
.nv.constant0._ZN5flash24flash_fwd_splitkv_kernelI23Flash_fwd_kernel_traitsILi256ELi64ELi64ELi4ELb0ELb0EN7cutlass6half_tE19Flash_kernel_traitsILi256ELi64ELi64ELi4ES3_EELb1ELb0ELb0ELb0ELb1ELb1ELb1ELb0EEEvNS_16Flash_fwd_paramsE:
	.zero		992


//--------------------- .nv.constant0._ZN5flash24flash_fwd_splitkv_kernelI23Flash_fwd_kernel_traitsILi256ELi64ELi64ELi4ELb0ELb0EN7cutlass6half_tE19Flash_kernel_traitsILi256ELi64ELi64ELi4ES3_EELb1ELb0ELb1ELb0ELb0ELb0ELb1ELb0EEEvNS_16Flash_fwd_paramsE --------------------------
	.section	.nv.constant0._ZN5flash24flash_fwd_splitkv_kernelI23Flash_fwd_kernel_traitsILi256ELi64ELi64ELi4ELb0ELb0EN7cutlass6half_tE19Flash_kernel_traitsILi256ELi64ELi64ELi4ES3_EELb1ELb0ELb1ELb0ELb0ELb0ELb1ELb0EEEvNS_16Flash_fwd_paramsE,"a",@progbits
	.sectionflags	@""
	.align	4
.nv.constant0._ZN5flash24flash_fwd_splitkv_kernelI23Flash_fwd_kernel_traitsILi256ELi64ELi64ELi4ELb0ELb0EN7cutlass6half_tE19Flash_kernel_traitsILi256ELi64ELi64ELi4ES3_EELb1ELb0ELb1ELb0ELb0ELb0ELb1ELb0EEEvNS_16Flash_fwd_paramsE:
	.zero		992


//--------------------- .nv.constant0._ZN5flash24flash_fwd_splitkv_kernelI23Flash_fwd_kernel_traitsILi256ELi64ELi64ELi4ELb0ELb0EN7cutlass6half_tE19Flash_kernel_traitsILi256ELi64ELi64ELi4ES3_EELb1ELb0ELb1ELb0ELb0ELb1ELb1ELb0EEEvNS_16Flash_fwd_paramsE --------------------------
	.section	.nv.constant0._ZN5flash24flash_fwd_splitkv_kernelI23Flash_fwd_kernel_traitsILi256ELi64ELi64ELi4ELb0ELb0EN7cutlass6half_tE19Flash_kernel_traitsILi256ELi64ELi64ELi4ES3_EELb1ELb0ELb1ELb0ELb0ELb1ELb1ELb0EEEvNS_16Flash_fwd_paramsE,"a",@progbits
	.sectionflags	@""
	.align	4
.nv.constant0._ZN5flash24flash_fwd_splitkv_kernelI23Flash_fwd_kernel_traitsILi256ELi64ELi64ELi4ELb0ELb0EN7cutlass6half_tE19Flash_kernel_traitsILi256ELi64ELi64ELi4ES3_EELb1ELb0ELb1ELb0ELb0ELb1ELb1ELb0EEEvNS_16Flash_fwd_paramsE:
	.zero		992


//--------------------- .nv.constant0._ZN5flash24flash_fwd_splitkv_kernelI23Flash_fwd_kernel_traitsILi256ELi64ELi64ELi4ELb0ELb0EN7cutlass6half_tE19Flash_kernel_traitsILi256ELi64ELi64ELi4ES3_EELb1ELb0ELb0ELb0ELb1ELb0ELb1ELb1EEEvNS_16Flash_fwd_paramsE --------------------------
	.section	.nv.constant0._ZN5flash24flash_fwd_splitkv_kernelI23Flash_fwd_kernel_traitsILi256ELi64ELi64ELi4ELb0ELb0EN7cutlass6half_tE19Flash_kernel_traitsILi256ELi64ELi64ELi4ES3_EELb1ELb0ELb0ELb0ELb1ELb0ELb1ELb1EEEvNS_16Flash_fwd_paramsE,"a",@progbits
	.sectionflags	@""
	.align	4
.nv.constant0._ZN5flash24flash_fwd_splitkv_kernelI23Flash_fwd_kernel_traitsILi256ELi64ELi64ELi4ELb0ELb0EN7cutlass6half_tE19Flash_kernel_traitsILi256ELi64ELi64ELi4ES3_EELb1ELb0ELb0ELb0ELb1ELb0ELb1ELb1EEEvNS_16Flash_fwd_paramsE:
	.zero		992


//--------------------- .nv.constant0._ZN5flash24flash_fwd_splitkv_kernelI23Flash_fwd_kernel_traitsILi256ELi64ELi64ELi4ELb0ELb0EN7cutlass6half_tE19Flash_kernel_traitsILi256ELi64ELi64ELi4ES3_EELb1ELb0ELb0ELb0ELb1ELb1ELb1ELb1EEEvNS_16Flash_fwd_paramsE --------------------------
	.section	.nv.constant0._ZN5flash24flash_fwd_splitkv_kernelI23Flash_fwd_kernel_traitsILi256ELi64ELi64ELi4ELb0ELb0EN7cutlass6half_tE19Flash_kernel_traitsILi256ELi64ELi64ELi4ES3_EELb1ELb0ELb0ELb0ELb1ELb1ELb1ELb1EEEvNS_16Flash_fwd_paramsE,"a",@progbits
	.sectionflags	@""
	.align	4
.nv.constant0._ZN5flash24flash_fwd_splitkv_kernelI23Flash_fwd_kernel_traitsILi256ELi64ELi64ELi4ELb0ELb0EN7cutlass6half_tE19Flash_kernel_traitsILi256ELi64ELi64ELi4ES3_EELb1ELb0ELb0ELb0ELb1ELb1ELb1ELb1EEEvNS_16Flash_fwd_paramsE:
	.zero		992


//--------------------- .nv.constant0._ZN5flash24flash_fwd_splitkv_kernelI23Flash_fwd_kernel_traitsILi256ELi64ELi64ELi4ELb0ELb0EN7cutlass6half_tE19Flash_kernel_traitsILi256ELi64ELi64ELi4ES3_EELb1ELb0ELb1ELb0ELb0ELb0ELb1ELb1EEEvNS_16Flash_fwd_paramsE --------------------------
	.section	.nv.constant0._ZN5flash24flash_fwd_splitkv_kernelI23Flash_fwd_kernel_traitsILi256ELi64ELi64ELi4ELb0ELb0EN7cutlass6half_tE19Flash_kernel_traitsILi256ELi64ELi64ELi4ES3_EELb1ELb0ELb1ELb0ELb0ELb0ELb1ELb1EEEvNS_16Flash_fwd_paramsE,"a",@progbits
	.sectionflags	@""
	.align	4
.nv.constant0._ZN5flash24flash_fwd_splitkv_kernelI23Flash_fwd_kernel_traitsILi256ELi64ELi64ELi4ELb0ELb0EN7cutlass6half_tE19Flash_kernel_traitsILi256ELi64ELi64ELi4ES3_EELb1ELb0ELb1ELb0ELb0ELb0ELb1ELb1EEEvNS_16Flash_fwd_paramsE:
	.zero		992


//--------------------- .nv.constant0._ZN5flash24flash_fwd_splitkv_kernelI23Flash_fwd_kernel_traitsILi256ELi64ELi64ELi4ELb0ELb0EN7cutlass6half_tE19Flash_kernel_traitsILi256ELi64ELi64ELi4ES3_EELb1ELb0ELb1ELb0ELb0ELb1ELb1ELb1EEEvNS_16Flash_fwd_paramsE --------------------------
	.section	.nv.constant0._ZN5flash24flash_fwd_splitkv_kernelI23Flash_fwd_kernel_traitsILi256ELi64ELi64ELi4ELb0ELb0EN7cutlass6half_tE19Flash_kernel_traitsILi256ELi64ELi64ELi4ES3_EELb1ELb0ELb1ELb0ELb0ELb1ELb1ELb1EEEvNS_16Flash_fwd_paramsE,"a",@progbits
	.sectionflags	@""
	.align	4
.nv.constant0._ZN5flash24flash_fwd_splitkv_kernelI23Flash_fwd_kernel_traitsILi256ELi64ELi64ELi4ELb0ELb0EN7cutlass6half_tE19Flash_kernel_traitsILi256ELi64ELi64ELi4ES3_EELb1ELb0ELb1ELb0ELb0ELb1ELb1ELb1EEEvNS_16Flash_fwd_paramsE:
	.zero		992


//--------------------- SYMBOLS --------------------------

	.type		.nv.reservedSmem.offset0,@object
	.size		.nv.reservedSmem.offset0,0x4
